	.target	sm_80

	.elftype	@"ET_EXEC"


//--------------------- .note.nv.tkinfo           --------------------------
	.section	.note.nv.tkinfo,"",@"SHT_NOTE"
	.sectionflags	@"SHF_NOTE_NV_TKINFO"
	.tkinfo
        /*0018*/ 	.word	0x00000002
        /*0030*/ 	.string	""
        /*0030*/ 	.string	"ptxas"
        /*0030*/ 	.string	"Cuda compilation tools, release 13.0, V13.0.88"
        /*0030*/ 	.string	"Build cuda_13.0.r13.0/compiler.36424714_0"
        /*0030*/ 	.string	"-arch sm_80 -m 64 "



//--------------------- .note.nv.cuinfo           --------------------------
	.section	.note.nv.cuinfo,"",@"SHT_NOTE"
	.sectionflags	@"SHF_NOTE_NV_CUINFO"
        /*0018*/ 	.short	0x0002
        /*001a*/ 	.short	0x0050
        /*001c*/ 	.short	0x0082
	.zero		2


//--------------------- .nv.info                  --------------------------
	.section	.nv.info,"",@"SHT_CUDA_INFO"
	.align	4


	//----- nvinfo : EIATTR_REGCOUNT
	.align		4
        /*0000*/ 	.byte	0x04, 0x2f
        /*0002*/ 	.short	(.L_12 - .L_11)
	.align		4
.L_11:
        /*0004*/ 	.word	index@(_ZN5flash16flash_fwd_kernelI23Flash_fwd_kernel_traitsILi96ELi128ELi64ELi4ELb0ELb0EN7cutlass10bfloat16_tE19Flash_kernel_traitsILi96ELi128ELi64ELi4ES3_EELb0ELb0ELb1ELb1ELb0ELb0ELb1ELb0EEEvNS_16Flash_fwd_paramsE)
        /*0008*/ 	.word	0x000000ff


	//----- nvinfo : EIATTR_FRAME_SIZE
	.align		4
.L_12:
        /*000c*/ 	.byte	0x04, 0x11
        /*000e*/ 	.short	(.L_14 - .L_13)
	.align		4
.L_13:
        /*0010*/ 	.word	index@(_ZN5flash16flash_fwd_kernelI23Flash_fwd_kernel_traitsILi96ELi128ELi64ELi4ELb0ELb0EN7cutlass10bfloat16_tE19Flash_kernel_traitsILi96ELi128ELi64ELi4ES3_EELb0ELb0ELb1ELb1ELb0ELb0ELb1ELb0EEEvNS_16Flash_fwd_paramsE)
        /*0014*/ 	.word	0x00000080


	//----- nvinfo : EIATTR_REGCOUNT
	.align		4
.L_14:
        /*0018*/ 	.byte	0x04, 0x2f
        /*001a*/ 	.short	(.L_16 - .L_15)
	.align		4
.L_15:
        /*001c*/ 	.word	index@(_ZN5flash16flash_fwd_kernelI23Flash_fwd_kernel_traitsILi96ELi128ELi64ELi4ELb0ELb0EN7cutlass10bfloat16_tE19Flash_kernel_traitsILi96ELi128ELi64ELi4ES3_EELb1ELb0ELb1ELb1ELb0ELb0ELb0ELb1EEEvNS_16Flash_fwd_paramsE)
        /*0020*/ 	.word	0x000000ff


	//----- nvinfo : EIATTR_FRAME_SIZE
	.align		4
.L_16:
        /*0024*/ 	.byte	0x04, 0x11
        /*0026*/ 	.short	(.L_18 - .L_17)
	.align		4
.L_17:
        /*0028*/ 	.word	index@($__internal_1_$__cuda_sm70_shflsync_bfly_p)
        /*002c*/ 	.word	0x00000000


	//----- nvinfo : EIATTR_FRAME_SIZE
	.align		4
.L_18:
        /*0030*/ 	.byte	0x04, 0x11
        /*0032*/ 	.short	(.L_20 - .L_19)
	.align		4
.L_19:
        /*0034*/ 	.word	index@($_ZN5flash16flash_fwd_kernelI23Flash_fwd_kernel_traitsILi96ELi128ELi64ELi4ELb0ELb0EN7cutlass10bfloat16_tE19Flash_kernel_traitsILi96ELi128ELi64ELi4ES3_EELb1ELb0ELb1ELb1ELb0ELb0ELb0ELb1EEEvNS_16Flash_fwd_paramsE$_ZN5flash22compute_attn_1rowblockI23Flash_fwd_kernel_traitsILi96ELi128ELi64ELi4ELb0ELb0EN7cutlass10bfloat16_tE19Flash_kernel_traitsILi96ELi128ELi64ELi4ES3_EELb1ELb0ELb1ELb1ELb0ELb0ELb0ELb1ENS_16Flash_fwd_paramsEEEvRKT8_iii)
        /*0038*/ 	.word	0x00000000


	//----- nvinfo : EIATTR_FRAME_SIZE
	.align		4
.L_20:
        /*003c*/ 	.byte	0x04, 0x11
        /*003e*/ 	.short	(.L_22 - .L_21)
	.align		4
.L_21:
        /*0040*/ 	.word	index@(_ZN5flash16flash_fwd_kernelI23Flash_fwd_kernel_traitsILi96ELi128ELi64ELi4ELb0ELb0EN7cutlass10bfloat16_tE19Flash_kernel_traitsILi96ELi128ELi64ELi4ES3_EELb1ELb0ELb1ELb1ELb0ELb0ELb0ELb1EEEvNS_16Flash_fwd_paramsE)
        /*0044*/ 	.word	0x000002b8


	//----- nvinfo : EIATTR_REGCOUNT
	.align		4
.L_22:
        /*0048*/ 	.byte	0x04, 0x2f
        /*004a*/ 	.short	(.L_24 - .L_23)
	.align		4
.L_23:
        /*004c*/ 	.word	index@(_ZN5flash16flash_fwd_kernelI23Flash_fwd_kernel_traitsILi96ELi128ELi64ELi4ELb0ELb0EN7cutlass10bfloat16_tE19Flash_kernel_traitsILi96ELi128ELi64ELi4ES3_EELb0ELb0ELb1ELb0ELb0ELb0ELb1ELb0EEEvNS_16Flash_fwd_paramsE)
        /*0050*/ 	.word	0x000000ff


	//----- nvinfo : EIATTR_FRAME_SIZE
	.align		4
.L_24:
        /*0054*/ 	.byte	0x04, 0x11
        /*0056*/ 	.short	(.L_26 - .L_25)
	.align		4
.L_25:
        /*0058*/ 	.word	index@(_ZN5flash16flash_fwd_kernelI23Flash_fwd_kernel_traitsILi96ELi128ELi64ELi4ELb0ELb0EN7cutlass10bfloat16_tE19Flash_kernel_traitsILi96ELi128ELi64ELi4ES3_EELb0ELb0ELb1ELb0ELb0ELb0ELb1ELb0EEEvNS_16Flash_fwd_paramsE)
        /*005c*/ 	.word	0x00000068


	//----- nvinfo : EIATTR_REGCOUNT
	.align		4
.L_26:
        /*0060*/ 	.byte	0x04, 0x2f
        /*0062*/ 	.short	(.L_28 - .L_27)
	.align		4
.L_27:
        /*0064*/ 	.word	index@(_ZN5flash16flash_fwd_kernelI23Flash_fwd_kernel_traitsILi96ELi128ELi64ELi4ELb0ELb0EN7cutlass10bfloat16_tE19Flash_kernel_traitsILi96ELi128ELi64ELi4ES3_EELb1ELb0ELb1ELb0ELb0ELb0ELb0ELb1EEEvNS_16Flash_fwd_paramsE)
        /*0068*/ 	.word	0x000000ff


	//----- nvinfo : EIATTR_FRAME_SIZE
	.align		4
.L_28:
        /*006c*/ 	.byte	0x04, 0x11
        /*006e*/ 	.short	(.L_30 - .L_29)
	.align		4
.L_29:
        /*0070*/ 	.word	index@($__internal_0_$__cuda_sm70_shflsync_bfly_p)
        /*0074*/ 	.word	0x00000000


	//----- nvinfo : EIATTR_FRAME_SIZE
	.align		4
.L_30:
        /*0078*/ 	.byte	0x04, 0x11
        /*007a*/ 	.short	(.L_32 - .L_31)
	.align		4
.L_31:
        /*007c*/ 	.word	index@($_ZN5flash16flash_fwd_kernelI23Flash_fwd_kernel_traitsILi96ELi128ELi64ELi4ELb0ELb0EN7cutlass10bfloat16_tE19Flash_kernel_traitsILi96ELi128ELi64ELi4ES3_EELb1ELb0ELb1ELb0ELb0ELb0ELb0ELb1EEEvNS_16Flash_fwd_paramsE$_ZN5flash22compute_attn_1rowblockI23Flash_fwd_kernel_traitsILi96ELi128ELi64ELi4ELb0ELb0EN7cutlass10bfloat16_tE19Flash_kernel_traitsILi96ELi128ELi64ELi4ES3_EELb1ELb0ELb1ELb0ELb0ELb0ELb0ELb1ENS_16Flash_fwd_paramsEEEvRKT8_iii)
        /*0080*/ 	.word	0x00000000


	//----- nvinfo : EIATTR_FRAME_SIZE
	.align		4
.L_32:
        /*0084*/ 	.byte	0x04, 0x11
        /*0086*/ 	.short	(.L_34 - .L_33)
	.align		4
.L_33:
        /*0088*/ 	.word	index@(_ZN5flash16flash_fwd_kernelI23Flash_fwd_kernel_traitsILi96ELi128ELi64ELi4ELb0ELb0EN7cutlass10bfloat16_tE19Flash_kernel_traitsILi96ELi128ELi64ELi4ES3_EELb1ELb0ELb1ELb0ELb0ELb0ELb0ELb1EEEvNS_16Flash_fwd_paramsE)
        /*008c*/ 	.word	0x00000298


	//----- nvinfo : EIATTR_REGCOUNT
	.align		4
.L_34:
        /*0090*/ 	.byte	0x04, 0x2f
        /*0092*/ 	.short	(.L_36 - .L_35)
	.align		4
.L_35:
        /*0094*/ 	.word	index@(_ZN5flash16flash_fwd_kernelI23Flash_fwd_kernel_traitsILi96ELi128ELi64ELi4ELb0ELb0EN7cutlass10bfloat16_tE19Flash_kernel_traitsILi96ELi128ELi64ELi4ES3_EELb1ELb0ELb1ELb1ELb0ELb0ELb0ELb0EEEvNS_16Flash_fwd_paramsE)
        /*0098*/ 	.word	0x000000ff


	//----- nvinfo : EIATTR_FRAME_SIZE
	.align		4
.L_36:
        /*009c*/ 	.byte	0x04, 0x11
        /*009e*/ 	.short	(.L_38 - .L_37)
	.align		4
.L_37:
        /*00a0*/ 	.word	index@(_ZN5flash16flash_fwd_kernelI23Flash_fwd_kernel_traitsILi96ELi128ELi64ELi4ELb0ELb0EN7cutlass10bfloat16_tE19Flash_kernel_traitsILi96ELi128ELi64ELi4ES3_EELb1ELb0ELb1ELb1ELb0ELb0ELb0ELb0EEEvNS_16Flash_fwd_paramsE)
        /*00a4*/ 	.word	0x000000e8


	//----- nvinfo : EIATTR_REGCOUNT
	.align		4
.L_38:
        /*00a8*/ 	.byte	0x04, 0x2f
        /*00aa*/ 	.short	(.L_40 - .L_39)
	.align		4
.L_39:
        /*00ac*/ 	.word	index@(_ZN5flash16flash_fwd_kernelI23Flash_fwd_kernel_traitsILi96ELi128ELi64ELi4ELb0ELb0EN7cutlass10bfloat16_tE19Flash_kernel_traitsILi96ELi128ELi64ELi4ES3_EELb0ELb0ELb1ELb0ELb0ELb1ELb1ELb0EEEvNS_16Flash_fwd_paramsE)
        /*00b0*/ 	.word	0x000000ff


	//----- nvinfo : EIATTR_FRAME_SIZE
	.align		4
.L_40:
        /*00b4*/ 	.byte	0x04, 0x11
        /*00b6*/ 	.short	(.L_42 - .L_41)
	.align		4
.L_41:
        /*00b8*/ 	.word	index@(_ZN5flash16flash_fwd_kernelI23Flash_fwd_kernel_traitsILi96ELi128ELi64ELi4ELb0ELb0EN7cutlass10bfloat16_tE19Flash_kernel_traitsILi96ELi128ELi64ELi4ES3_EELb0ELb0ELb1ELb0ELb0ELb1ELb1ELb0EEEvNS_16Flash_fwd_paramsE)
        /*00bc*/ 	.word	0x00000058


	//----- nvinfo : EIATTR_REGCOUNT
	.align		4
.L_42:
        /*00c0*/ 	.byte	0x04, 0x2f
        /*00c2*/ 	.short	(.L_44 - .L_43)
	.align		4
.L_43:
        /*00c4*/ 	.word	index@(_ZN5flash16flash_fwd_kernelI23Flash_fwd_kernel_traitsILi96ELi128ELi64ELi4ELb0ELb0EN7cutlass10bfloat16_tE19Flash_kernel_traitsILi96ELi128ELi64ELi4ES3_EELb1ELb0ELb1ELb0ELb0ELb1ELb0ELb0EEEvNS_16Flash_fwd_paramsE)
        /*00c8*/ 	.word	0x000000ff


	//----- nvinfo : EIATTR_FRAME_SIZE
	.align		4
.L_44:
        /*00cc*/ 	.byte	0x04, 0x11
        /*00ce*/ 	.short	(.L_46 - .L_45)
	.align		4
.L_45:
        /*00d0*/ 	.word	index@(_ZN5flash16flash_fwd_kernelI23Flash_fwd_kernel_traitsILi96ELi128ELi64ELi4ELb0ELb0EN7cutlass10bfloat16_tE19Flash_kernel_traitsILi96ELi128ELi64ELi4ES3_EELb1ELb0ELb1ELb0ELb0ELb1ELb0ELb0EEEvNS_16Flash_fwd_paramsE)
        /*00d4*/ 	.word	0x000000a8


	//----- nvinfo : EIATTR_REGCOUNT
	.align		4
.L_46:
        /*00d8*/ 	.byte	0x04, 0x2f
        /*00da*/ 	.short	(.L_48 - .L_47)
	.align		4
.L_47:
        /*00dc*/ 	.word	index@(_ZN5flash16flash_fwd_kernelI23Flash_fwd_kernel_traitsILi96ELi128ELi64ELi4ELb0ELb0EN7cutlass10bfloat16_tE19Flash_kernel_traitsILi96ELi128ELi64ELi4ES3_EELb0ELb0ELb0ELb1ELb0ELb0ELb1ELb0EEEvNS_16Flash_fwd_paramsE)
        /*00e0*/ 	.word	0x000000ff


	//----- nvinfo : EIATTR_FRAME_SIZE
	.align		4
.L_48:
        /*00e4*/ 	.byte	0x04, 0x11
        /*00e6*/ 	.short	(.L_50 - .L_49)
	.align		4
.L_49:
        /*00e8*/ 	.word	index@(_ZN5flash16flash_fwd_kernelI23Flash_fwd_kernel_traitsILi96ELi128ELi64ELi4ELb0ELb0EN7cutlass10bfloat16_tE19Flash_kernel_traitsILi96ELi128ELi64ELi4ES3_EELb0ELb0ELb0ELb1ELb0ELb0ELb1ELb0EEEvNS_16Flash_fwd_paramsE)
        /*00ec*/ 	.word	0x00000070


	//----- nvinfo : EIATTR_REGCOUNT
	.align		4
.L_50:
        /*00f0*/ 	.byte	0x04, 0x2f
        /*00f2*/ 	.short	(.L_52 - .L_51)
	.align		4
.L_51:
        /*00f4*/ 	.word	index@(_ZN5flash16flash_fwd_kernelI23Flash_fwd_kernel_traitsILi96ELi128ELi64ELi4ELb0ELb0EN7cutlass10bfloat16_tE19Flash_kernel_traitsILi96ELi128ELi64ELi4ES3_EELb1ELb0ELb0ELb1ELb0ELb0ELb0ELb1EEEvNS_16Flash_fwd_paramsE)
        /*00f8*/ 	.word	0x000000ff


	//----- nvinfo : EIATTR_FRAME_SIZE
	.align		4
.L_52:
        /*00fc*/ 	.byte	0x04, 0x11
        /*00fe*/ 	.short	(.L_54 - .L_53)
	.align		4
.L_53:
        /*0100*/ 	.word	index@(_ZN5flash16flash_fwd_kernelI23Flash_fwd_kernel_traitsILi96ELi128ELi64ELi4ELb0ELb0EN7cutlass10bfloat16_tE19Flash_kernel_traitsILi96ELi128ELi64ELi4ES3_EELb1ELb0ELb0ELb1ELb0ELb0ELb0ELb1EEEvNS_16Flash_fwd_paramsE)
        /*0104*/ 	.word	0x00000130


	//----- nvinfo : EIATTR_REGCOUNT
	.align		4
.L_54:
        /*0108*/ 	.byte	0x04, 0x2f
        /*010a*/ 	.short	(.L_56 - .L_55)
	.align		4
.L_55:
        /*010c*/ 	.word	index@(_ZN5flash16flash_fwd_kernelI23Flash_fwd_kernel_traitsILi96ELi128ELi64ELi4ELb0ELb0EN7cutlass10bfloat16_tE19Flash_kernel_traitsILi96ELi128ELi64ELi4ES3_EELb0ELb0ELb0ELb0ELb0ELb0ELb1ELb0EEEvNS_16Flash_fwd_paramsE)
        /*0110*/ 	.word	0x000000ff


	//----- nvinfo : EIATTR_FRAME_SIZE
	.align		4
.L_56:
        /*0114*/ 	.byte	0x04, 0x11
        /*0116*/ 	.short	(.L_58 - .L_57)
	.align		4
.L_57:
        /*0118*/ 	.word	index@(_ZN5flash16flash_fwd_kernelI23Flash_fwd_kernel_traitsILi96ELi128ELi64ELi4ELb0ELb0EN7cutlass10bfloat16_tE19Flash_kernel_traitsILi96ELi128ELi64ELi4ES3_EELb0ELb0ELb0ELb0ELb0ELb0ELb1ELb0EEEvNS_16Flash_fwd_paramsE)
        /*011c*/ 	.word	0x00000068


	//----- nvinfo : EIATTR_REGCOUNT
	.align		4
.L_58:
        /*0120*/ 	.byte	0x04, 0x2f
        /*0122*/ 	.short	(.L_60 - .L_59)
	.align		4
.L_59:
        /*0124*/ 	.word	index@(_ZN5flash16flash_fwd_kernelI23Flash_fwd_kernel_traitsILi96ELi128ELi64ELi4ELb0ELb0EN7cutlass10bfloat16_tE19Flash_kernel_traitsILi96ELi128ELi64ELi4ES3_EELb1ELb0ELb0ELb0ELb0ELb0ELb0ELb1EEEvNS_16Flash_fwd_paramsE)
        /*0128*/ 	.word	0x000000ff


	//----- nvinfo : EIATTR_FRAME_SIZE
	.align		4
.L_60:
        /*012c*/ 	.byte	0x04, 0x11
        /*012e*/ 	.short	(.L_62 - .L_61)
	.align		4
.L_61:
        /*0130*/ 	.word	index@(_ZN5flash16flash_fwd_kernelI23Flash_fwd_kernel_traitsILi96ELi128ELi64ELi4ELb0ELb0EN7cutlass10bfloat16_tE19Flash_kernel_traitsILi96ELi128ELi64ELi4ES3_EELb1ELb0ELb0ELb0ELb0ELb0ELb0ELb1EEEvNS_16Flash_fwd_paramsE)
        /*0134*/ 	.word	0x00000110


	//----- nvinfo : EIATTR_REGCOUNT
	.align		4
.L_62:
        /*0138*/ 	.byte	0x04, 0x2f
        /*013a*/ 	.short	(.L_64 - .L_63)
	.align		4
.L_63:
        /*013c*/ 	.word	index@(_ZN5flash16flash_fwd_kernelI23Flash_fwd_kernel_traitsILi96ELi128ELi64ELi4ELb0ELb0EN7cutlass10bfloat16_tE19Flash_kernel_traitsILi96ELi128ELi64ELi4ES3_EELb1ELb0ELb0ELb1ELb0ELb0ELb0ELb0EEEvNS_16Flash_fwd_paramsE)
        /*0140*/ 	.word	0x000000ff


	//----- nvinfo : EIATTR_FRAME_SIZE
	.align		4
.L_64:
        /*0144*/ 	.byte	0x04, 0x11
        /*0146*/ 	.short	(.L_66 - .L_65)
	.align		4
.L_65:
        /*0148*/ 	.word	index@(_ZN5flash16flash_fwd_kernelI23Flash_fwd_kernel_traitsILi96ELi128ELi64ELi4ELb0ELb0EN7cutlass10bfloat16_tE19Flash_kernel_traitsILi96ELi128ELi64ELi4ES3_EELb1ELb0ELb0ELb1ELb0ELb0ELb0ELb0EEEvNS_16Flash_fwd_paramsE)
        /*014c*/ 	.word	0x00000068


	//----- nvinfo : EIATTR_REGCOUNT
	.align		4
.L_66:
        /*0150*/ 	.byte	0x04, 0x2f
        /*0152*/ 	.short	(.L_68 - .L_67)
	.align		4
.L_67:
        /*0154*/ 	.word	index@(_ZN5flash16flash_fwd_kernelI23Flash_fwd_kernel_traitsILi96ELi128ELi64ELi4ELb0ELb0EN7cutlass10bfloat16_tE19Flash_kernel_traitsILi96ELi128ELi64ELi4ES3_EELb0ELb0ELb0ELb0ELb1ELb1ELb1ELb0EEEvNS_16Flash_fwd_paramsE)
        /*0158*/ 	.word	0x000000ff


	//----- nvinfo : EIATTR_FRAME_SIZE
	.align		4
.L_68:
        /*015c*/ 	.byte	0x04, 0x11
        /*015e*/ 	.short	(.L_70 - .L_69)
	.align		4
.L_69:
        /*0160*/ 	.word	index@(_ZN5flash16flash_fwd_kernelI23Flash_fwd_kernel_traitsILi96ELi128ELi64ELi4ELb0ELb0EN7cutlass10bfloat16_tE19Flash_kernel_traitsILi96ELi128ELi64ELi4ES3_EELb0ELb0ELb0ELb0ELb1ELb1ELb1ELb0EEEvNS_16Flash_fwd_paramsE)
        /*0164*/ 	.word	0x00000038


	//----- nvinfo : EIATTR_REGCOUNT
	.align		4
.L_70:
        /*0168*/ 	.byte	0x04, 0x2f
        /*016a*/ 	.short	(.L_72 - .L_71)
	.align		4
.L_71:
        /*016c*/ 	.word	index@(_ZN5flash16flash_fwd_kernelI23Flash_fwd_kernel_traitsILi96ELi128ELi64ELi4ELb0ELb0EN7cutlass10bfloat16_tE19Flash_kernel_traitsILi96ELi128ELi64ELi4ES3_EELb1ELb0ELb0ELb0ELb1ELb1ELb0ELb0EEEvNS_16Flash_fwd_paramsE)
        /*0170*/ 	.word	0x000000ff


	//----- nvinfo : EIATTR_FRAME_SIZE
	.align		4
.L_72:
        /*0174*/ 	.byte	0x04, 0x11
        /*0176*/ 	.short	(.L_74 - .L_73)
	.align		4
.L_73:
        /*0178*/ 	.word	index@(_ZN5flash16flash_fwd_kernelI23Flash_fwd_kernel_traitsILi96ELi128ELi64ELi4ELb0ELb0EN7cutlass10bfloat16_tE19Flash_kernel_traitsILi96ELi128ELi64ELi4ES3_EELb1ELb0ELb0ELb0ELb1ELb1ELb0ELb0EEEvNS_16Flash_fwd_paramsE)
        /*017c*/ 	.word	0x00000000


	//----- nvinfo : EIATTR_REGCOUNT
	.align		4
.L_74:
        /*0180*/ 	.byte	0x04, 0x2f
        /*0182*/ 	.short	(.L_76 - .L_75)
	.align		4
.L_75:
        /*0184*/ 	.word	index@(_ZN5flash16flash_fwd_kernelI23Flash_fwd_kernel_traitsILi96ELi128ELi64ELi4ELb0ELb0EN7cutlass10bfloat16_tE19Flash_kernel_traitsILi96ELi128ELi64ELi4ES3_EELb1ELb0ELb1ELb0ELb0ELb0ELb0ELb0EEEvNS_16Flash_fwd_paramsE)
        /*0188*/ 	.word	0x000000ff


	//----- nvinfo : EIATTR_FRAME_SIZE
	.align		4
.L_76:
        /*018c*/ 	.byte	0x04, 0x11
        /*018e*/ 	.short	(.L_78 - .L_77)
	.align		4
.L_77:
        /*0190*/ 	.word	index@(_ZN5flash16flash_fwd_kernelI23Flash_fwd_kernel_traitsILi96ELi128ELi64ELi4ELb0ELb0EN7cutlass10bfloat16_tE19Flash_kernel_traitsILi96ELi128ELi64ELi4ES3_EELb1ELb0ELb1ELb0ELb0ELb0ELb0ELb0EEEvNS_16Flash_fwd_paramsE)
        /*0194*/ 	.word	0x000000a0


	//----- nvinfo : EIATTR_REGCOUNT
	.align		4
.L_78:
        /*0198*/ 	.byte	0x04, 0x2f
        /*019a*/ 	.short	(.L_80 - .L_79)
	.align		4
.L_79:
        /*019c*/ 	.word	index@(_ZN5flash16flash_fwd_kernelI23Flash_fwd_kernel_traitsILi96ELi128ELi64ELi4ELb0ELb0EN7cutlass10bfloat16_tE19Flash_kernel_traitsILi96ELi128ELi64ELi4ES3_EELb1ELb0ELb0ELb0ELb0ELb0ELb0ELb0EEEvNS_16Flash_fwd_paramsE)
        /*01a0*/ 	.word	0x000000ff


	//----- nvinfo : EIATTR_FRAME_SIZE
	.align		4
.L_80:
        /*01a4*/ 	.byte	0x04, 0x11
        /*01a6*/ 	.short	(.L_82 - .L_81)
	.align		4
.L_81:
        /*01a8*/ 	.word	index@(_ZN5flash16flash_fwd_kernelI23Flash_fwd_kernel_traitsILi96ELi128ELi64ELi4ELb0ELb0EN7cutlass10bfloat16_tE19Flash_kernel_traitsILi96ELi128ELi64ELi4ES3_EELb1ELb0ELb0ELb0ELb0ELb0ELb0ELb0EEEvNS_16Flash_fwd_paramsE)
        /*01ac*/ 	.word	0x00000068


	//----- nvinfo : EIATTR_REGCOUNT
	.align		4
.L_82:
        /*01b0*/ 	.byte	0x04, 0x2f
        /*01b2*/ 	.short	(.L_84 - .L_83)
	.align		4
.L_83:
        /*01b4*/ 	.word	index@(_ZN5flash16flash_fwd_kernelI23Flash_fwd_kernel_traitsILi96ELi128ELi64ELi4ELb0ELb0EN7cutlass10bfloat16_tE19Flash_kernel_traitsILi96ELi128ELi64ELi4ES3_EELb0ELb0ELb0ELb0ELb0ELb1ELb1ELb0EEEvNS_16Flash_fwd_paramsE)
        /*01b8*/ 	.word	0x000000ff


	//----- nvinfo : EIATTR_FRAME_SIZE
	.align		4
.L_84:
        /*01bc*/ 	.byte	0x04, 0x11
        /*01be*/ 	.short	(.L_86 - .L_85)
	.align		4
.L_85:
        /*01c0*/ 	.word	index@(_ZN5flash16flash_fwd_kernelI23Flash_fwd_kernel_traitsILi96ELi128ELi64ELi4ELb0ELb0EN7cutlass10bfloat16_tE19Flash_kernel_traitsILi96ELi128ELi64ELi4ES3_EELb0ELb0ELb0ELb0ELb0ELb1ELb1ELb0EEEvNS_16Flash_fwd_paramsE)
        /*01c4*/ 	.word	0x00000060


	//----- nvinfo : EIATTR_REGCOUNT
	.align		4
.L_86:
        /*01c8*/ 	.byte	0x04, 0x2f
        /*01ca*/ 	.short	(.L_88 - .L_87)
	.align		4
.L_87:
        /*01cc*/ 	.word	index@(_ZN5flash16flash_fwd_kernelI23Flash_fwd_kernel_traitsILi96ELi128ELi64ELi4ELb0ELb0EN7cutlass10bfloat16_tE19Flash_kernel_traitsILi96ELi128ELi64ELi4ES3_EELb1ELb0ELb0ELb0ELb0ELb1ELb0ELb0EEEvNS_16Flash_fwd_paramsE)
        /*01d0*/ 	.word	0x000000ff


	//----- nvinfo : EIATTR_FRAME_SIZE
	.align		4
.L_88:
        /*01d4*/ 	.byte	0x04, 0x11
        /*01d6*/ 	.short	(.L_90 - .L_89)
	.align		4
.L_89:
        /*01d8*/ 	.word	index@(_ZN5flash16flash_fwd_kernelI23Flash_fwd_kernel_traitsILi96ELi128ELi64ELi4ELb0ELb0EN7cutlass10bfloat16_tE19Flash_kernel_traitsILi96ELi128ELi64ELi4ES3_EELb1ELb0ELb0ELb0ELb0ELb1ELb0ELb0EEEvNS_16Flash_fwd_paramsE)
        /*01dc*/ 	.word	0x00000048


	//----- nvinfo : EIATTR_REGCOUNT
	.align		4
.L_90:
        /*01e0*/ 	.byte	0x04, 0x2f
        /*01e2*/ 	.short	(.L_92 - .L_91)
	.align		4
.L_91:
        /*01e4*/ 	.word	index@(_ZN5flash16flash_fwd_kernelI23Flash_fwd_kernel_traitsILi96ELi128ELi64ELi4ELb0ELb0EN7cutlass10bfloat16_tE19Flash_kernel_traitsILi96ELi128ELi64ELi4ES3_EELb0ELb0ELb1ELb1ELb0ELb0ELb0ELb0EEEvNS_16Flash_fwd_paramsE)
        /*01e8*/ 	.word	0x000000ff


	//----- nvinfo : EIATTR_FRAME_SIZE
	.align		4
.L_92:
        /*01ec*/ 	.byte	0x04, 0x11
        /*01ee*/ 	.short	(.L_94 - .L_93)
	.align		4
.L_93:
        /*01f0*/ 	.word	index@(_ZN5flash16flash_fwd_kernelI23Flash_fwd_kernel_traitsILi96ELi128ELi64ELi4ELb0ELb0EN7cutlass10bfloat16_tE19Flash_kernel_traitsILi96ELi128ELi64ELi4ES3_EELb0ELb0ELb1ELb1ELb0ELb0ELb0ELb0EEEvNS_16Flash_fwd_paramsE)
        /*01f4*/ 	.word	0x00000090


	//----- nvinfo : EIATTR_REGCOUNT
	.align		4
.L_94:
        /*01f8*/ 	.byte	0x04, 0x2f
        /*01fa*/ 	.short	(.L_96 - .L_95)
	.align		4
.L_95:
        /*01fc*/ 	.word	index@(_ZN5flash16flash_fwd_kernelI23Flash_fwd_kernel_traitsILi96ELi128ELi64ELi4ELb0ELb0EN7cutlass10bfloat16_tE19Flash_kernel_traitsILi96ELi128ELi64ELi4ES3_EELb0ELb0ELb1ELb0ELb0ELb0ELb0ELb0EEEvNS_16Flash_fwd_paramsE)
        /*0200*/ 	.word	0x000000ff


	//----- nvinfo : EIATTR_FRAME_SIZE
	.align		4
.L_96:
        /*0204*/ 	.byte	0x04, 0x11
        /*0206*/ 	.short	(.L_98 - .L_97)
	.align		4
.L_97:
        /*0208*/ 	.word	index@(_ZN5flash16flash_fwd_kernelI23Flash_fwd_kernel_traitsILi96ELi128ELi64ELi4ELb0ELb0EN7cutlass10bfloat16_tE19Flash_kernel_traitsILi96ELi128ELi64ELi4ES3_EELb0ELb0ELb1ELb0ELb0ELb0ELb0ELb0EEEvNS_16Flash_fwd_paramsE)
        /*020c*/ 	.word	0x00000070


	//----- nvinfo : EIATTR_REGCOUNT
	.align		4
.L_98:
        /*0210*/ 	.byte	0x04, 0x2f
        /*0212*/ 	.short	(.L_100 - .L_99)
	.align		4
.L_99:
        /*0214*/ 	.word	index@(_ZN5flash16flash_fwd_kernelI23Flash_fwd_kernel_traitsILi96ELi128ELi64ELi4ELb0ELb0EN7cutlass10bfloat16_tE19Flash_kernel_traitsILi96ELi128ELi64ELi4ES3_EELb0ELb0ELb1ELb0ELb0ELb1ELb0ELb0EEEvNS_16Flash_fwd_paramsE)
        /*0218*/ 	.word	0x000000ff


	//----- nvinfo : EIATTR_FRAME_SIZE
	.align		4
.L_100:
        /*021c*/ 	.byte	0x04, 0x11
        /*021e*/ 	.short	(.L_102 - .L_101)
	.align		4
.L_101:
        /*0220*/ 	.word	index@(_ZN5flash16flash_fwd_kernelI23Flash_fwd_kernel_traitsILi96ELi128ELi64ELi4ELb0ELb0EN7cutlass10bfloat16_tE19Flash_kernel_traitsILi96ELi128ELi64ELi4ES3_EELb0ELb0ELb1ELb0ELb0ELb1ELb0ELb0EEEvNS_16Flash_fwd_paramsE)
        /*0224*/ 	.word	0x00000070


	//----- nvinfo : EIATTR_REGCOUNT
	.align		4
.L_102:
        /*0228*/ 	.byte	0x04, 0x2f
        /*022a*/ 	.short	(.L_104 - .L_103)
	.align		4
.L_103:
        /*022c*/ 	.word	index@(_ZN5flash16flash_fwd_kernelI23Flash_fwd_kernel_traitsILi96ELi128ELi64ELi4ELb0ELb0EN7cutlass10bfloat16_tE19Flash_kernel_traitsILi96ELi128ELi64ELi4ES3_EELb0ELb0ELb0ELb1ELb0ELb0ELb0ELb0EEEvNS_16Flash_fwd_paramsE)
        /*0230*/ 	.word	0x000000ff


	//----- nvinfo : EIATTR_FRAME_SIZE
	.align		4
.L_104:
        /*0234*/ 	.byte	0x04, 0x11
        /*0236*/ 	.short	(.L_106 - .L_105)
	.align		4
.L_105:
        /*0238*/ 	.word	index@(_ZN5flash16flash_fwd_kernelI23Flash_fwd_kernel_traitsILi96ELi128ELi64ELi4ELb0ELb0EN7cutlass10bfloat16_tE19Flash_kernel_traitsILi96ELi128ELi64ELi4ES3_EELb0ELb0ELb0ELb1ELb0ELb0ELb0ELb0EEEvNS_16Flash_fwd_paramsE)
        /*023c*/ 	.word	0x00000020


	//----- nvinfo : EIATTR_REGCOUNT
	.align		4
.L_106:
        /*0240*/ 	.byte	0x04, 0x2f
        /*0242*/ 	.short	(.L_108 - .L_107)
	.align		4
.L_107:
        /*0244*/ 	.word	index@(_ZN5flash16flash_fwd_kernelI23Flash_fwd_kernel_traitsILi96ELi128ELi64ELi4ELb0ELb0EN7cutlass10bfloat16_tE19Flash_kernel_traitsILi96ELi128ELi64ELi4ES3_EELb0ELb0ELb0ELb0ELb0ELb0ELb0ELb0EEEvNS_16Flash_fwd_paramsE)
        /*0248*/ 	.word	0x000000ff


	//----- nvinfo : EIATTR_FRAME_SIZE
	.align		4
.L_108:
        /*024c*/ 	.byte	0x04, 0x11
        /*024e*/ 	.short	(.L_110 - .L_109)
	.align		4
.L_109:
        /*0250*/ 	.word	index@(_ZN5flash16flash_fwd_kernelI23Flash_fwd_kernel_traitsILi96ELi128ELi64ELi4ELb0ELb0EN7cutlass10bfloat16_tE19Flash_kernel_traitsILi96ELi128ELi64ELi4ES3_EELb0ELb0ELb0ELb0ELb0ELb0ELb0ELb0EEEvNS_16Flash_fwd_paramsE)
        /*0254*/ 	.word	0x00000010


	//----- nvinfo : EIATTR_REGCOUNT
	.align		4
.L_110:
        /*0258*/ 	.byte	0x04, 0x2f
        /*025a*/ 	.short	(.L_112 - .L_111)
	.align		4
.L_111:
        /*025c*/ 	.word	index@(_ZN5flash16flash_fwd_kernelI23Flash_fwd_kernel_traitsILi96ELi128ELi64ELi4ELb0ELb0EN7cutlass10bfloat16_tE19Flash_kernel_traitsILi96ELi128ELi64ELi4ES3_EELb0ELb0ELb0ELb0ELb1ELb1ELb0ELb0EEEvNS_16Flash_fwd_paramsE)
        /*0260*/ 	.word	0x000000fc


	//----- nvinfo : EIATTR_FRAME_SIZE
	.align		4
.L_112:
        /*0264*/ 	.byte	0x04, 0x11
        /*0266*/ 	.short	(.L_114 - .L_113)
	.align		4
.L_113:
        /*0268*/ 	.word	index@(_ZN5flash16flash_fwd_kernelI23Flash_fwd_kernel_traitsILi96ELi128ELi64ELi4ELb0ELb0EN7cutlass10bfloat16_tE19Flash_kernel_traitsILi96ELi128ELi64ELi4ES3_EELb0ELb0ELb0ELb0ELb1ELb1ELb0ELb0EEEvNS_16Flash_fwd_paramsE)
        /*026c*/ 	.word	0x00000000


	//----- nvinfo : EIATTR_REGCOUNT
	.align		4
.L_114:
        /*0270*/ 	.byte	0x04, 0x2f
        /*0272*/ 	.short	(.L_116 - .L_115)
	.align		4
.L_115:
        /*0274*/ 	.word	index@(_ZN5flash16flash_fwd_kernelI23Flash_fwd_kernel_traitsILi96ELi128ELi64ELi4ELb0ELb0EN7cutlass10bfloat16_tE19Flash_kernel_traitsILi96ELi128ELi64ELi4ES3_EELb0ELb0ELb0ELb0ELb0ELb1ELb0ELb0EEEvNS_16Flash_fwd_paramsE)
        /*0278*/ 	.word	0x000000ff


	//----- nvinfo : EIATTR_FRAME_SIZE
	.align		4
.L_116:
        /*027c*/ 	.byte	0x04, 0x11
        /*027e*/ 	.short	(.L_118 - .L_117)
	.align		4
.L_117:
        /*0280*/ 	.word	index@(_ZN5flash16flash_fwd_kernelI23Flash_fwd_kernel_traitsILi96ELi128ELi64ELi4ELb0ELb0EN7cutlass10bfloat16_tE19Flash_kernel_traitsILi96ELi128ELi64ELi4ES3_EELb0ELb0ELb0ELb0ELb0ELb1ELb0ELb0EEEvNS_16Flash_fwd_paramsE)
        /*0284*/ 	.word	0x00000010


	//----- nvinfo : EIATTR_MIN_STACK_SIZE
	.align		4
.L_118:
        /*0288*/ 	.byte	0x04, 0x12
        /*028a*/ 	.short	(.L_120 - .L_119)
	.align		4
.L_119:
        /*028c*/ 	.word	index@(_ZN5flash16flash_fwd_kernelI23Flash_fwd_kernel_traitsILi96ELi128ELi64ELi4ELb0ELb0EN7cutlass10bfloat16_tE19Flash_kernel_traitsILi96ELi128ELi64ELi4ES3_EELb0ELb0ELb0ELb0ELb0ELb1ELb0ELb0EEEvNS_16Flash_fwd_paramsE)
        /*0290*/ 	.word	0x00000010


	//----- nvinfo : EIATTR_MIN_STACK_SIZE
	.align		4
.L_120:
        /*0294*/ 	.byte	0x04, 0x12
        /*0296*/ 	.short	(.L_122 - .L_121)
	.align		4
.L_121:
        /*0298*/ 	.word	index@(_ZN5flash16flash_fwd_kernelI23Flash_fwd_kernel_traitsILi96ELi128ELi64ELi4ELb0ELb0EN7cutlass10bfloat16_tE19Flash_kernel_traitsILi96ELi128ELi64ELi4ES3_EELb0ELb0ELb0ELb0ELb1ELb1ELb0ELb0EEEvNS_16Flash_fwd_paramsE)
        /*029c*/ 	.word	0x00000000


	//----- nvinfo : EIATTR_MIN_STACK_SIZE
	.align		4
.L_122:
        /*02a0*/ 	.byte	0x04, 0x12
        /*02a2*/ 	.short	(.L_124 - .L_123)
	.align		4
.L_123:
        /*02a4*/ 	.word	index@(_ZN5flash16flash_fwd_kernelI23Flash_fwd_kernel_traitsILi96ELi128ELi64ELi4ELb0ELb0EN7cutlass10bfloat16_tE19Flash_kernel_traitsILi96ELi128ELi64ELi4ES3_EELb0ELb0ELb0ELb0ELb0ELb0ELb0ELb0EEEvNS_16Flash_fwd_paramsE)
        /*02a8*/ 	.word	0x00000010


	//----- nvinfo : EIATTR_MIN_STACK_SIZE
	.align		4
.L_124:
        /*02ac*/ 	.byte	0x04, 0x12
        /*02ae*/ 	.short	(.L_126 - .L_125)
	.align		4
.L_125:
        /*02b0*/ 	.word	index@(_ZN5flash16flash_fwd_kernelI23Flash_fwd_kernel_traitsILi96ELi128ELi64ELi4ELb0ELb0EN7cutlass10bfloat16_tE19Flash_kernel_traitsILi96ELi128ELi64ELi4ES3_EELb0ELb0ELb0ELb1ELb0ELb0ELb0ELb0EEEvNS_16Flash_fwd_paramsE)
        /*02b4*/ 	.word	0x00000020


	//----- nvinfo : EIATTR_MIN_STACK_SIZE
	.align		4
.L_126:
        /*02b8*/ 	.byte	0x04, 0x12
        /*02ba*/ 	.short	(.L_128 - .L_127)
	.align		4
.L_127:
        /*02bc*/ 	.word	index@(_ZN5flash16flash_fwd_kernelI23Flash_fwd_kernel_traitsILi96ELi128ELi64ELi4ELb0ELb0EN7cutlass10bfloat16_tE19Flash_kernel_traitsILi96ELi128ELi64ELi4ES3_EELb0ELb0ELb1ELb0ELb0ELb1ELb0ELb0EEEvNS_16Flash_fwd_paramsE)
        /*02c0*/ 	.word	0x00000070


	//----- nvinfo : EIATTR_MIN_STACK_SIZE
	.align		4
.L_128:
        /*02c4*/ 	.byte	0x04, 0x12
        /*02c6*/ 	.short	(.L_130 - .L_129)
	.align		4
.L_129:
        /*02c8*/ 	.word	index@(_ZN5flash16flash_fwd_kernelI23Flash_fwd_kernel_traitsILi96ELi128ELi64ELi4ELb0ELb0EN7cutlass10bfloat16_tE19Flash_kernel_traitsILi96ELi128ELi64ELi4ES3_EELb0ELb0ELb1ELb0ELb0ELb0ELb0ELb0EEEvNS_16Flash_fwd_paramsE)
        /*02cc*/ 	.word	0x00000070


	//----- nvinfo : EIATTR_MIN_STACK_SIZE
	.align		4
.L_130:
        /*02d0*/ 	.byte	0x04, 0x12
        /*02d2*/ 	.short	(.L_132 - .L_131)
	.align		4
.L_131:
        /*02d4*/ 	.word	index@(_ZN5flash16flash_fwd_kernelI23Flash_fwd_kernel_traitsILi96ELi128ELi64ELi4ELb0ELb0EN7cutlass10bfloat16_tE19Flash_kernel_traitsILi96ELi128ELi64ELi4ES3_EELb0ELb0ELb1ELb1ELb0ELb0ELb0ELb0EEEvNS_16Flash_fwd_paramsE)
        /*02d8*/ 	.word	0x00000090


	//----- nvinfo : EIATTR_MIN_STACK_SIZE
	.align		4
.L_132:
        /*02dc*/ 	.byte	0x04, 0x12
        /*02de*/ 	.short	(.L_134 - .L_133)
	.align		4
.L_133:
        /*02e0*/ 	.word	index@(_ZN5flash16flash_fwd_kernelI23Flash_fwd_kernel_traitsILi96ELi128ELi64ELi4ELb0ELb0EN7cutlass10bfloat16_tE19Flash_kernel_traitsILi96ELi128ELi64ELi4ES3_EELb1ELb0ELb0ELb0ELb0ELb1ELb0ELb0EEEvNS_16Flash_fwd_paramsE)
        /*02e4*/ 	.word	0x00000048


	//----- nvinfo : EIATTR_MIN_STACK_SIZE
	.align		4
.L_134:
        /*02e8*/ 	.byte	0x04, 0x12
        /*02ea*/ 	.short	(.L_136 - .L_135)
	.align		4
.L_135:
        /*02ec*/ 	.word	index@(_ZN5flash16flash_fwd_kernelI23Flash_fwd_kernel_traitsILi96ELi128ELi64ELi4ELb0ELb0EN7cutlass10bfloat16_tE19Flash_kernel_traitsILi96ELi128ELi64ELi4ES3_EELb0ELb0ELb0ELb0ELb0ELb1ELb1ELb0EEEvNS_16Flash_fwd_paramsE)
        /*02f0*/ 	.word	0x00000060


	//----- nvinfo : EIATTR_MIN_STACK_SIZE
	.align		4
.L_136:
        /*02f4*/ 	.byte	0x04, 0x12
        /*02f6*/ 	.short	(.L_138 - .L_137)
	.align		4
.L_137:
        /*02f8*/ 	.word	index@(_ZN5flash16flash_fwd_kernelI23Flash_fwd_kernel_traitsILi96ELi128ELi64ELi4ELb0ELb0EN7cutlass10bfloat16_tE19Flash_kernel_traitsILi96ELi128ELi64ELi4ES3_EELb1ELb0ELb0ELb0ELb0ELb0ELb0ELb0EEEvNS_16Flash_fwd_paramsE)
        /*02fc*/ 	.word	0x00000068


	//----- nvinfo : EIATTR_MIN_STACK_SIZE
	.align		4
.L_138:
        /*0300*/ 	.byte	0x04, 0x12
        /*0302*/ 	.short	(.L_140 - .L_139)
	.align		4
.L_139:
        /*0304*/ 	.word	index@(_ZN5flash16flash_fwd_kernelI23Flash_fwd_kernel_traitsILi96ELi128ELi64ELi4ELb0ELb0EN7cutlass10bfloat16_tE19Flash_kernel_traitsILi96ELi128ELi64ELi4ES3_EELb1ELb0ELb1ELb0ELb0ELb0ELb0ELb0EEEvNS_16Flash_fwd_paramsE)
        /*0308*/ 	.word	0x000000a0


	//----- nvinfo : EIATTR_MIN_STACK_SIZE
	.align		4
.L_140:
        /*030c*/ 	.byte	0x04, 0x12
        /*030e*/ 	.short	(.L_142 - .L_141)
	.align		4
.L_141:
        /*0310*/ 	.word	index@(_ZN5flash16flash_fwd_kernelI23Flash_fwd_kernel_traitsILi96ELi128ELi64ELi4ELb0ELb0EN7cutlass10bfloat16_tE19Flash_kernel_traitsILi96ELi128ELi64ELi4ES3_EELb1ELb0ELb0ELb0ELb1ELb1ELb0ELb0EEEvNS_16Flash_fwd_paramsE)
        /*0314*/ 	.word	0x00000000


	//----- nvinfo : EIATTR_MIN_STACK_SIZE
	.align		4
.L_142:
        /*0318*/ 	.byte	0x04, 0x12
        /*031a*/ 	.short	(.L_144 - .L_143)
	.align		4
.L_143:
        /*031c*/ 	.word	index@(_ZN5flash16flash_fwd_kernelI23Flash_fwd_kernel_traitsILi96ELi128ELi64ELi4ELb0ELb0EN7cutlass10bfloat16_tE19Flash_kernel_traitsILi96ELi128ELi64ELi4ES3_EELb0ELb0ELb0ELb0ELb1ELb1ELb1ELb0EEEvNS_16Flash_fwd_paramsE)
        /*0320*/ 	.word	0x00000038


	//----- nvinfo : EIATTR_MIN_STACK_SIZE
	.align		4
.L_144:
        /*0324*/ 	.byte	0x04, 0x12
        /*0326*/ 	.short	(.L_146 - .L_145)
	.align		4
.L_145:
        /*0328*/ 	.word	index@(_ZN5flash16flash_fwd_kernelI23Flash_fwd_kernel_traitsILi96ELi128ELi64ELi4ELb0ELb0EN7cutlass10bfloat16_tE19Flash_kernel_traitsILi96ELi128ELi64ELi4ES3_EELb1ELb0ELb0ELb1ELb0ELb0ELb0ELb0EEEvNS_16Flash_fwd_paramsE)
        /*032c*/ 	.word	0x00000068


	//----- nvinfo : EIATTR_MIN_STACK_SIZE
	.align		4
.L_146:
        /*0330*/ 	.byte	0x04, 0x12
        /*0332*/ 	.short	(.L_148 - .L_147)
	.align		4
.L_147:
        /*0334*/ 	.word	index@(_ZN5flash16flash_fwd_kernelI23Flash_fwd_kernel_traitsILi96ELi128ELi64ELi4ELb0ELb0EN7cutlass10bfloat16_tE19Flash_kernel_traitsILi96ELi128ELi64ELi4ES3_EELb1ELb0ELb0ELb0ELb0ELb0ELb0ELb1EEEvNS_16Flash_fwd_paramsE)
        /*0338*/ 	.word	0x00000110


	//----- nvinfo : EIATTR_MIN_STACK_SIZE
	.align		4
.L_148:
        /*033c*/ 	.byte	0x04, 0x12
        /*033e*/ 	.short	(.L_150 - .L_149)
	.align		4
.L_149:
        /*0340*/ 	.word	index@(_ZN5flash16flash_fwd_kernelI23Flash_fwd_kernel_traitsILi96ELi128ELi64ELi4ELb0ELb0EN7cutlass10bfloat16_tE19Flash_kernel_traitsILi96ELi128ELi64ELi4ES3_EELb0ELb0ELb0ELb0ELb0ELb0ELb1ELb0EEEvNS_16Flash_fwd_paramsE)
        /*0344*/ 	.word	0x00000068


	//----- nvinfo : EIATTR_MIN_STACK_SIZE
	.align		4
.L_150:
        /*0348*/ 	.byte	0x04, 0x12
        /*034a*/ 	.short	(.L_152 - .L_151)
	.align		4
.L_151:
        /*034c*/ 	.word	index@(_ZN5flash16flash_fwd_kernelI23Flash_fwd_kernel_traitsILi96ELi128ELi64ELi4ELb0ELb0EN7cutlass10bfloat16_tE19Flash_kernel_traitsILi96ELi128ELi64ELi4ES3_EELb1ELb0ELb0ELb1ELb0ELb0ELb0ELb1EEEvNS_16Flash_fwd_paramsE)
        /*0350*/ 	.word	0x00000130


	//----- nvinfo : EIATTR_MIN_STACK_SIZE
	.align		4
.L_152:
        /*0354*/ 	.byte	0x04, 0x12
        /*0356*/ 	.short	(.L_154 - .L_153)
	.align		4
.L_153:
        /*0358*/ 	.word	index@(_ZN5flash16flash_fwd_kernelI23Flash_fwd_kernel_traitsILi96ELi128ELi64ELi4ELb0ELb0EN7cutlass10bfloat16_tE19Flash_kernel_traitsILi96ELi128ELi64ELi4ES3_EELb0ELb0ELb0ELb1ELb0ELb0ELb1ELb0EEEvNS_16Flash_fwd_paramsE)
        /*035c*/ 	.word	0x00000070


	//----- nvinfo : EIATTR_MIN_STACK_SIZE
	.align		4
.L_154:
        /*0360*/ 	.byte	0x04, 0x12
        /*0362*/ 	.short	(.L_156 - .L_155)
	.align		4
.L_155:
        /*0364*/ 	.word	index@(_ZN5flash16flash_fwd_kernelI23Flash_fwd_kernel_traitsILi96ELi128ELi64ELi4ELb0ELb0EN7cutlass10bfloat16_tE19Flash_kernel_traitsILi96ELi128ELi64ELi4ES3_EELb1ELb0ELb1ELb0ELb0ELb1ELb0ELb0EEEvNS_16Flash_fwd_paramsE)
        /*0368*/ 	.word	0x000000a8


	//----- nvinfo : EIATTR_MIN_STACK_SIZE
	.align		4
.L_156:
        /*036c*/ 	.byte	0x04, 0x12
        /*036e*/ 	.short	(.L_158 - .L_157)
	.align		4
.L_157:
        /*0370*/ 	.word	index@(_ZN5flash16flash_fwd_kernelI23Flash_fwd_kernel_traitsILi96ELi128ELi64ELi4ELb0ELb0EN7cutlass10bfloat16_tE19Flash_kernel_traitsILi96ELi128ELi64ELi4ES3_EELb0ELb0ELb1ELb0ELb0ELb1ELb1ELb0EEEvNS_16Flash_fwd_paramsE)
        /*0374*/ 	.word	0x00000058


	//----- nvinfo : EIATTR_MIN_STACK_SIZE
	.align		4
.L_158:
        /*0378*/ 	.byte	0x04, 0x12
        /*037a*/ 	.short	(.L_160 - .L_159)
	.align		4
.L_159:
        /*037c*/ 	.word	index@(_ZN5flash16flash_fwd_kernelI23Flash_fwd_kernel_traitsILi96ELi128ELi64ELi4ELb0ELb0EN7cutlass10bfloat16_tE19Flash_kernel_traitsILi96ELi128ELi64ELi4ES3_EELb1ELb0ELb1ELb1ELb0ELb0ELb0ELb0EEEvNS_16Flash_fwd_paramsE)
        /*0380*/ 	.word	0x000000e8


	//----- nvinfo : EIATTR_MIN_STACK_SIZE
	.align		4
.L_160:
        /*0384*/ 	.byte	0x04, 0x12
        /*0386*/ 	.short	(.L_162 - .L_161)
	.align		4
.L_161:
        /*0388*/ 	.word	index@(_ZN5flash16flash_fwd_kernelI23Flash_fwd_kernel_traitsILi96ELi128ELi64ELi4ELb0ELb0EN7cutlass10bfloat16_tE19Flash_kernel_traitsILi96ELi128ELi64ELi4ES3_EELb1ELb0ELb1ELb0ELb0ELb0ELb0ELb1EEEvNS_16Flash_fwd_paramsE)
        /*038c*/ 	.word	0x00000298


	//----- nvinfo : EIATTR_MIN_STACK_SIZE
	.align		4
.L_162:
        /*0390*/ 	.byte	0x04, 0x12
        /*0392*/ 	.short	(.L_164 - .L_163)
	.align		4
.L_163:
        /*0394*/ 	.word	index@(_ZN5flash16flash_fwd_kernelI23Flash_fwd_kernel_traitsILi96ELi128ELi64ELi4ELb0ELb0EN7cutlass10bfloat16_tE19Flash_kernel_traitsILi96ELi128ELi64ELi4ES3_EELb0ELb0ELb1ELb0ELb0ELb0ELb1ELb0EEEvNS_16Flash_fwd_paramsE)
        /*0398*/ 	.word	0x00000068


	//----- nvinfo : EIATTR_MIN_STACK_SIZE
	.align		4
.L_164:
        /*039c*/ 	.byte	0x04, 0x12
        /*039e*/ 	.short	(.L_166 - .L_165)
	.align		4
.L_165:
        /*03a0*/ 	.word	index@(_ZN5flash16flash_fwd_kernelI23Flash_fwd_kernel_traitsILi96ELi128ELi64ELi4ELb0ELb0EN7cutlass10bfloat16_tE19Flash_kernel_traitsILi96ELi128ELi64ELi4ES3_EELb1ELb0ELb1ELb1ELb0ELb0ELb0ELb1EEEvNS_16Flash_fwd_paramsE)
        /*03a4*/ 	.word	0x000002b8


	//----- nvinfo : EIATTR_MIN_STACK_SIZE
	.align		4
.L_166:
        /*03a8*/ 	.byte	0x04, 0x12
        /*03aa*/ 	.short	(.L_168 - .L_167)
	.align		4
.L_167:
        /*03ac*/ 	.word	index@(_ZN5flash16flash_fwd_kernelI23Flash_fwd_kernel_traitsILi96ELi128ELi64ELi4ELb0ELb0EN7cutlass10bfloat16_tE19Flash_kernel_traitsILi96ELi128ELi64ELi4ES3_EELb0ELb0ELb1ELb1ELb0ELb0ELb1ELb0EEEvNS_16Flash_fwd_paramsE)
        /*03b0*/ 	.word	0x00000080
.L_168:


//--------------------- .nv.info._ZN5flash16flash_fwd_kernelI23Flash_fwd_kernel_traitsILi96ELi128ELi64ELi4ELb0ELb0EN7cutlass10bfloat16_tE19Flash_kernel_traitsILi96ELi128ELi64ELi4ES3_EELb0ELb0ELb0ELb0ELb0ELb1ELb0ELb0EEEvNS_16Flash_fwd_paramsE --------------------------
	.section	.nv.info._ZN5flash16flash_fwd_kernelI23Flash_fwd_kernel_traitsILi96ELi128ELi64ELi4ELb0ELb0EN7cutlass10bfloat16_tE19Flash_kernel_traitsILi96ELi128ELi64ELi4ES3_EELb0ELb0ELb0ELb0ELb0ELb1ELb0ELb0EEEvNS_16Flash_fwd_paramsE,"",@"SHT_CUDA_INFO"
	.sectionflags	@""
	.align	4


	//----- nvinfo : EIATTR_CUDA_API_VERSION
	.align		4
        /*0000*/ 	.byte	0x04, 0x37
        /*0002*/ 	.short	(.L_170 - .L_169)
.L_169:
        /*0004*/ 	.word	0x00000082


	//----- nvinfo : EIATTR_SW2861232_WAR
	.align		4
.L_170:
        /*0008*/ 	.byte	0x01, 0x35
	.zero		2


	//----- nvinfo : EIATTR_PARAM_CBANK
	.align		4
        /*000c*/ 	.byte	0x04, 0x0a
        /*000e*/ 	.short	(.L_172 - .L_171)
	.align		4
.L_171:
        /*0010*/ 	.word	index@(.nv.constant0._ZN5flash16flash_fwd_kernelI23Flash_fwd_kernel_traitsILi96ELi128ELi64ELi4ELb0ELb0EN7cutlass10bfloat16_tE19Flash_kernel_traitsILi96ELi128ELi64ELi4ES3_EELb0ELb0ELb0ELb0ELb0ELb1ELb0ELb0EEEvNS_16Flash_fwd_paramsE)
        /*0014*/ 	.short	0x0160
        /*0016*/ 	.short	0x01d0


	//----- nvinfo : EIATTR_CBANK_PARAM_SIZE
	.align		4
.L_172:
        /*0018*/ 	.byte	0x03, 0x19
        /*001a*/ 	.short	0x01d0


	//----- nvinfo : EIATTR_KPARAM_INFO
	.align		4
        /*001c*/ 	.byte	0x04, 0x17
        /*001e*/ 	.short	(.L_174 - .L_173)
.L_173:
        /*0020*/ 	.word	0x00000000
        /*0024*/ 	.short	0x0000
        /*0026*/ 	.short	0x0000
        /*0028*/ 	.byte	0x00, 0xf0, 0x41, 0x07


	//----- nvinfo : EIATTR_MAXREG_COUNT
	.align		4
.L_174:
        /*002c*/ 	.byte	0x03, 0x1b
        /*002e*/ 	.short	0x00ff


	//----- nvinfo : EIATTR_NUM_BARRIERS
	.align		4
        /*0030*/ 	.byte	0x02, 0x4c
        /*0032*/ 	.byte	0x01
	.zero		1


	//----- nvinfo : EIATTR_ANNOTATIONS
	.align		4
        /*0034*/ 	.byte	0x04, 0x55
        /*0036*/ 	.short	(.L_176 - .L_175)


	//   ....[0]....
.L_175:
        /*0038*/ 	.word	0x00000001
        /*003c*/ 	.byte	0xc0, 0x08, 0x00, 0x00, 0x01, 0x00, 0x00, 0x00, 0x90, 0x09, 0x00, 0x00, 0x01, 0x00, 0x00, 0x00
        /*004c*/ 	.byte	0x30, 0x0a, 0x00, 0x00, 0x01, 0x00, 0x00, 0x00, 0x00, 0x17, 0x00, 0x00, 0x01, 0x00, 0x00, 0x00
        /*005c*/ 	.byte	0x40, 0x72, 0x00, 0x00, 0x01, 0x00, 0x00, 0x00, 0x60, 0x8a, 0x00, 0x00, 0x01, 0x00, 0x00, 0x00
        /*006c*/ 	.byte	0x80, 0x8b, 0x00, 0x00, 0x01, 0x00, 0x00, 0x00, 0xa0, 0x8c, 0x00, 0x00


	//----- nvinfo : EIATTR_MERCURY_ISA_VERSION
	.align		4
.L_176:
        /*0078*/ 	.byte	0x03, 0x5f
        /*007a*/ 	.short	0x0000


	//----- nvinfo : EIATTR_COOP_GROUP_MASK_REGIDS
	.align		4
        /*007c*/ 	.byte	0x04, 0x29
        /*007e*/ 	.short	(.L_178 - .L_177)


	//   ....[0]....
.L_177:
        /*0080*/ 	.word	0xffffffff


	//   ....[1]....
        /*0084*/ 	.word	0xffffffff


	//   ....[2]....
        /*0088*/ 	.word	0xffffffff


	//   ....[3]....
        /*008c*/ 	.word	0xffffffff


	//   ....[4]....
        /*0090*/ 	.word	0xffffffff


	//   ....[5]....
        /*0094*/ 	.word	0xffffffff


	//   ....[6]....
        /*0098*/ 	.word	0xffffffff


	//   ....[7]....
        /*009c*/ 	.word	0xffffffff


	//   ....[8]....
        /*00a0*/ 	.word	0xffffffff


	//   ....[9]....
        /*00a4*/ 	.word	0xffffffff


	//   ....[10]....
        /*00a8*/ 	.word	0xffffffff


	//   ....[11]....
        /*00ac*/ 	.word	0xffffffff


	//   ....[12]....
        /*00b0*/ 	.word	0xffffffff


	//   ....[13]....
        /*00b4*/ 	.word	0xffffffff


	//   ....[14]....
        /*00b8*/ 	.word	0xffffffff


	//   ....[15]....
        /*00bc*/ 	.word	0xffffffff


	//   ....[16]....
        /*00c0*/ 	.word	0xffffffff


	//   ....[17]....
        /*00c4*/ 	.word	0xffffffff


	//   ....[18]....
        /*00c8*/ 	.word	0xffffffff


	//   ....[19]....
        /*00cc*/ 	.word	0xffffffff


	//   ....[20]....
        /*00d0*/ 	.word	0xffffffff


	//   ....[21]....
        /*00d4*/ 	.word	0xffffffff


	//   ....[22]....
        /*00d8*/ 	.word	0xffffffff


	//   ....[23]....
        /*00dc*/ 	.word	0xffffffff


	//----- nvinfo : EIATTR_COOP_GROUP_INSTR_OFFSETS
	.align		4
.L_178:
        /*00e0*/ 	.byte	0x04, 0x28
        /*00e2*/ 	.short	(.L_180 - .L_179)


	//   ....[0]....
.L_179:
        /*00e4*/ 	.word	0x00002820


	//   ....[1]....
        /*00e8*/ 	.word	0x00002910


	//   ....[2]....
        /*00ec*/ 	.word	0x00002940


	//   ....[3]....
        /*00f0*/ 	.word	0x00002a10


	//   ....[4]....
        /*00f4*/ 	.word	0x00002a40


	//   ....[5]....
        /*00f8*/ 	.word	0x00002b30


	//   ....[6]....
        /*00fc*/ 	.word	0x00002b60


	//   ....[7]....
        /*0100*/ 	.word	0x00002cd0


	//   ....[8]....
        /*0104*/ 	.word	0x00005250


	//   ....[9]....
        /*0108*/ 	.word	0x000053e0


	//   ....[10]....
        /*010c*/ 	.word	0x00005420


	//   ....[11]....
        /*0110*/ 	.word	0x00005440


	//   ....[12]....
        /*0114*/ 	.word	0x00005450


	//   ....[13]....
        /*0118*/ 	.word	0x00005490


	//   ....[14]....
        /*011c*/ 	.word	0x000054d0


	//   ....[15]....
        /*0120*/ 	.word	0x00005500


	//   ....[16]....
        /*0124*/ 	.word	0x00007270


	//   ....[17]....
        /*0128*/ 	.word	0x00007280


	//   ....[18]....
        /*012c*/ 	.word	0x00007290


	//   ....[19]....
        /*0130*/ 	.word	0x000072a0


	//   ....[20]....
        /*0134*/ 	.word	0x000072e0


	//   ....[21]....
        /*0138*/ 	.word	0x00007300


	//   ....[22]....
        /*013c*/ 	.word	0x00007320


	//   ....[23]....
        /*0140*/ 	.word	0x00007340


	//----- nvinfo : EIATTR_EXIT_INSTR_OFFSETS
	.align		4
.L_180:
        /*0144*/ 	.byte	0x04, 0x1c
        /*0146*/ 	.short	(.L_182 - .L_181)


	//   ....[0]....
.L_181:
        /*0148*/ 	.word	0x000002f0


	//   ....[1]....
        /*014c*/ 	.word	0x00008cc0


	//   ....[2]....
        /*0150*/ 	.word	0x00008da0


	//   ....[3]....
        /*0154*/ 	.word	0x000096c0


	//   ....[4]....
        /*0158*/ 	.word	0x00009740


	//----- nvinfo : EIATTR_CTAIDZ_USED
	.align		4
.L_182:
        /*015c*/ 	.byte	0x01, 0x04
	.zero		2


	//----- nvinfo : EIATTR_CRS_STACK_SIZE
	.align		4
        /*0160*/ 	.byte	0x04, 0x1e
        /*0162*/ 	.short	(.L_184 - .L_183)
.L_183:
        /*0164*/ 	.word	0x00000000
.L_184:


//--------------------- .nv.info._ZN5flash16flash_fwd_kernelI23Flash_fwd_kernel_traitsILi96ELi128ELi64ELi4ELb0ELb0EN7cutlass10bfloat16_tE19Flash_kernel_traitsILi96ELi128ELi64ELi4ES3_EELb0ELb0ELb0ELb0ELb1ELb1ELb0ELb0EEEvNS_16Flash_fwd_paramsE --------------------------
	.section	.nv.info._ZN5flash16flash_fwd_kernelI23Flash_fwd_kernel_traitsILi96ELi128ELi64ELi4ELb0ELb0EN7cutlass10bfloat16_tE19Flash_kernel_traitsILi96ELi128ELi64ELi4ES3_EELb0ELb0ELb0ELb0ELb1ELb1ELb0ELb0EEEvNS_16Flash_fwd_paramsE,"",@"SHT_CUDA_INFO"
	.sectionflags	@""
	.align	4


	//----- nvinfo : EIATTR_CUDA_API_VERSION
	.align		4
        /*0000*/ 	.byte	0x04, 0x37
        /*0002*/ 	.short	(.L_186 - .L_185)
.L_185:
        /*0004*/ 	.word	0x00000082


	//----- nvinfo : EIATTR_SW2861232_WAR
	.align		4
.L_186:
        /*0008*/ 	.byte	0x01, 0x35
	.zero		2


	//----- nvinfo : EIATTR_PARAM_CBANK
	.align		4
        /*000c*/ 	.byte	0x04, 0x0a
        /*000e*/ 	.short	(.L_188 - .L_187)
	.align		4
.L_187:
        /*0010*/ 	.word	index@(.nv.constant0._ZN5flash16flash_fwd_kernelI23Flash_fwd_kernel_traitsILi96ELi128ELi64ELi4ELb0ELb0EN7cutlass10bfloat16_tE19Flash_kernel_traitsILi96ELi128ELi64ELi4ES3_EELb0ELb0ELb0ELb0ELb1ELb1ELb0ELb0EEEvNS_16Flash_fwd_paramsE)
        /*0014*/ 	.short	0x0160
        /*0016*/ 	.short	0x01d0


	//----- nvinfo : EIATTR_CBANK_PARAM_SIZE
	.align		4
.L_188:
        /*0018*/ 	.byte	0x03, 0x19
        /*001a*/ 	.short	0x01d0


	//----- nvinfo : EIATTR_KPARAM_INFO
	.align		4
        /*001c*/ 	.byte	0x04, 0x17
        /*001e*/ 	.short	(.L_190 - .L_189)
.L_189:
        /*0020*/ 	.word	0x00000000
        /*0024*/ 	.short	0x0000
        /*0026*/ 	.short	0x0000
        /*0028*/ 	.byte	0x00, 0xf0, 0x41, 0x07


	//----- nvinfo : EIATTR_MAXREG_COUNT
	.align		4
.L_190:
        /*002c*/ 	.byte	0x03, 0x1b
        /*002e*/ 	.short	0x00ff


	//----- nvinfo : EIATTR_NUM_BARRIERS
	.align		4
        /*0030*/ 	.byte	0x02, 0x4c
        /*0032*/ 	.byte	0x01
	.zero		1


	//----- nvinfo : EIATTR_MERCURY_ISA_VERSION
	.align		4
        /*0034*/ 	.byte	0x03, 0x5f
        /*0036*/ 	.short	0x0000


	//----- nvinfo : EIATTR_COOP_GROUP_MASK_REGIDS
	.align		4
        /*0038*/ 	.byte	0x04, 0x29
        /*003a*/ 	.short	(.L_192 - .L_191)


	//   ....[0]....
.L_191:
        /*003c*/ 	.word	0xffffffff


	//   ....[1]....
        /*0040*/ 	.word	0xffffffff


	//   ....[2]....
        /*0044*/ 	.word	0xffffffff


	//   ....[3]....
        /*0048*/ 	.word	0xffffffff


	//   ....[4]....
        /*004c*/ 	.word	0xffffffff


	//   ....[5]....
        /*0050*/ 	.word	0xffffffff


	//   ....[6]....
        /*0054*/ 	.word	0xffffffff


	//   ....[7]....
        /*0058*/ 	.word	0xffffffff


	//   ....[8]....
        /*005c*/ 	.word	0xffffffff


	//   ....[9]....
        /*0060*/ 	.word	0xffffffff


	//   ....[10]....
        /*0064*/ 	.word	0xffffffff


	//   ....[11]....
        /*0068*/ 	.word	0xffffffff


	//   ....[12]....
        /*006c*/ 	.word	0xffffffff


	//   ....[13]....
        /*0070*/ 	.word	0xffffffff


	//   ....[14]....
        /*0074*/ 	.word	0xffffffff


	//   ....[15]....
        /*0078*/ 	.word	0xffffffff


	//   ....[16]....
        /*007c*/ 	.word	0xffffffff


	//   ....[17]....
        /*0080*/ 	.word	0xffffffff


	//   ....[18]....
        /*0084*/ 	.word	0xffffffff


	//   ....[19]....
        /*0088*/ 	.word	0xffffffff


	//   ....[20]....
        /*008c*/ 	.word	0xffffffff


	//   ....[21]....
        /*0090*/ 	.word	0xffffffff


	//   ....[22]....
        /*0094*/ 	.word	0xffffffff


	//   ....[23]....
        /*0098*/ 	.word	0xffffffff


	//----- nvinfo : EIATTR_COOP_GROUP_INSTR_OFFSETS
	.align		4
.L_192:
        /*009c*/ 	.byte	0x04, 0x28
        /*009e*/ 	.short	(.L_194 - .L_193)


	//   ....[0]....
.L_193:
        /*00a0*/ 	.word	0x00001b50


	//   ....[1]....
        /*00a4*/ 	.word	0x00001c30


	//   ....[2]....
        /*00a8*/ 	.word	0x00001c60


	//   ....[3]....
        /*00ac*/ 	.word	0x00001d40


	//   ....[4]....
        /*00b0*/ 	.word	0x00001de0


	//   ....[5]....
        /*00b4*/ 	.word	0x00001e80


	//   ....[6]....
        /*00b8*/ 	.word	0x00001f50


	//   ....[7]....
        /*00bc*/ 	.word	0x00001ff0


	//   ....[8]....
        /*00c0*/ 	.word	0x00004380


	//   ....[9]....
        /*00c4*/ 	.word	0x000043e0


	//   ....[10]....
        /*00c8*/ 	.word	0x00004430


	//   ....[11]....
        /*00cc*/ 	.word	0x00004440


	//   ....[12]....
        /*00d0*/ 	.word	0x00004460


	//   ....[13]....
        /*00d4*/ 	.word	0x00004490


	//   ....[14]....
        /*00d8*/ 	.word	0x000044b0


	//   ....[15]....
        /*00dc*/ 	.word	0x000044d0


	//   ....[16]....
        /*00e0*/ 	.word	0x00006250


	//   ....[17]....
        /*00e4*/ 	.word	0x00006290


	//   ....[18]....
        /*00e8*/ 	.word	0x000062d0


	//   ....[19]....
        /*00ec*/ 	.word	0x000062e0


	//   ....[20]....
        /*00f0*/ 	.word	0x00006340


	//   ....[21]....
        /*00f4*/ 	.word	0x00006360


	//   ....[22]....
        /*00f8*/ 	.word	0x00006380


	//   ....[23]....
        /*00fc*/ 	.word	0x000063a0


	//----- nvinfo : EIATTR_EXIT_INSTR_OFFSETS
	.align		4
.L_194:
        /*0100*/ 	.byte	0x04, 0x1c
        /*0102*/ 	.short	(.L_196 - .L_195)


	//   ....[0]....
.L_195:
        /*0104*/ 	.word	0x00000160


	//   ....[1]....
        /*0108*/ 	.word	0x00007b20


	//----- nvinfo : EIATTR_CTAIDZ_USED
	.align		4
.L_196:
        /*010c*/ 	.byte	0x01, 0x04
	.zero		2


	//----- nvinfo : EIATTR_CRS_STACK_SIZE
	.align		4
        /*0110*/ 	.byte	0x04, 0x1e
        /*0112*/ 	.short	(.L_198 - .L_197)
.L_197:
        /*0114*/ 	.word	0x00000000
.L_198:


//--------------------- .nv.info._ZN5flash16flash_fwd_kernelI23Flash_fwd_kernel_traitsILi96ELi128ELi64ELi4ELb0ELb0EN7cutlass10bfloat16_tE19Flash_kernel_traitsILi96ELi128ELi64ELi4ES3_EELb0ELb0ELb0ELb0ELb0ELb0ELb0ELb0EEEvNS_16Flash_fwd_paramsE --------------------------
	.section	.nv.info._ZN5flash16flash_fwd_kernelI23Flash_fwd_kernel_traitsILi96ELi128ELi64ELi4ELb0ELb0EN7cutlass10bfloat16_tE19Flash_kernel_traitsILi96ELi128ELi64ELi4ES3_EELb0ELb0ELb0ELb0ELb0ELb0ELb0ELb0EEEvNS_16Flash_fwd_paramsE,"",@"SHT_CUDA_INFO"
	.sectionflags	@""
	.align	4


	//----- nvinfo : EIATTR_CUDA_API_VERSION
	.align		4
        /*0000*/ 	.byte	0x04, 0x37
        /*0002*/ 	.short	(.L_200 - .L_199)
.L_199:
        /*0004*/ 	.word	0x00000082


	//----- nvinfo : EIATTR_SW2861232_WAR
	.align		4
.L_200:
        /*0008*/ 	.byte	0x01, 0x35
	.zero		2


	//----- nvinfo : EIATTR_PARAM_CBANK
	.align		4
        /*000c*/ 	.byte	0x04, 0x0a
        /*000e*/ 	.short	(.L_202 - .L_201)
	.align		4
.L_201:
        /*0010*/ 	.word	index@(.nv.constant0._ZN5flash16flash_fwd_kernelI23Flash_fwd_kernel_traitsILi96ELi128ELi64ELi4ELb0ELb0EN7cutlass10bfloat16_tE19Flash_kernel_traitsILi96ELi128ELi64ELi4ES3_EELb0ELb0ELb0ELb0ELb0ELb0ELb0ELb0EEEvNS_16Flash_fwd_paramsE)
        /*0014*/ 	.short	0x0160
        /*0016*/ 	.short	0x01d0


	//----- nvinfo : EIATTR_CBANK_PARAM_SIZE
	.align		4
.L_202:
        /*0018*/ 	.byte	0x03, 0x19
        /*001a*/ 	.short	0x01d0


	//----- nvinfo : EIATTR_KPARAM_INFO
	.align		4
        /*001c*/ 	.byte	0x04, 0x17
        /*001e*/ 	.short	(.L_204 - .L_203)
.L_203:
        /*0020*/ 	.word	0x00000000
        /*0024*/ 	.short	0x0000
        /*0026*/ 	.short	0x0000
        /*0028*/ 	.byte	0x00, 0xf0, 0x41, 0x07


	//----- nvinfo : EIATTR_MAXREG_COUNT
	.align		4
.L_204:
        /*002c*/ 	.byte	0x03, 0x1b
        /*002e*/ 	.short	0x00ff


	//----- nvinfo : EIATTR_NUM_BARRIERS
	.align		4
        /*0030*/ 	.byte	0x02, 0x4c
        /*0032*/ 	.byte	0x01
	.zero		1


	//----- nvinfo : EIATTR_ANNOTATIONS
	.align		4
        /*0034*/ 	.byte	0x04, 0x55
        /*0036*/ 	.short	(.L_206 - .L_205)


	//   ....[0]....
.L_205:
        /*0038*/ 	.word	0x00000001
        /*003c*/ 	.byte	0x60, 0x0b, 0x00, 0x00, 0x01, 0x00, 0x00, 0x00, 0x40, 0x0e, 0x00, 0x00, 0x01, 0x00, 0x00, 0x00
        /*004c*/ 	.byte	0xb0, 0x10, 0x00, 0x00, 0x01, 0x00, 0x00, 0x00, 0x40, 0x13, 0x00, 0x00, 0x01, 0x00, 0x00, 0x00
        /*005c*/ 	.byte	0xf0, 0x84, 0x00, 0x00, 0x01, 0x00, 0x00, 0x00, 0x40, 0x9d, 0x00, 0x00, 0x01, 0x00, 0x00, 0x00
        /*006c*/ 	.byte	0x90, 0x9e, 0x00, 0x00, 0x01, 0x00, 0x00, 0x00, 0xe0, 0x9f, 0x00, 0x00


	//----- nvinfo : EIATTR_MERCURY_ISA_VERSION
	.align		4
.L_206:
        /*0078*/ 	.byte	0x03, 0x5f
        /*007a*/ 	.short	0x0000


	//----- nvinfo : EIATTR_COOP_GROUP_MASK_REGIDS
	.align		4
        /*007c*/ 	.byte	0x04, 0x29
        /*007e*/ 	.short	(.L_208 - .L_207)


	//   ....[0]....
.L_207:
        /*0080*/ 	.word	0xffffffff


	//   ....[1]....
        /*0084*/ 	.word	0xffffffff


	//   ....[2]....
        /*0088*/ 	.word	0xffffffff


	//   ....[3]....
        /*008c*/ 	.word	0xffffffff


	//   ....[4]....
        /*0090*/ 	.word	0xffffffff


	//   ....[5]....
        /*0094*/ 	.word	0xffffffff


	//   ....[6]....
        /*0098*/ 	.word	0xffffffff


	//   ....[7]....
        /*009c*/ 	.word	0xffffffff


	//   ....[8]....
        /*00a0*/ 	.word	0xffffffff


	//   ....[9]....
        /*00a4*/ 	.word	0xffffffff


	//   ....[10]....
        /*00a8*/ 	.word	0xffffffff


	//   ....[11]....
        /*00ac*/ 	.word	0xffffffff


	//   ....[12]....
        /*00b0*/ 	.word	0xffffffff


	//   ....[13]....
        /*00b4*/ 	.word	0xffffffff


	//   ....[14]....
        /*00b8*/ 	.word	0xffffffff


	//   ....[15]....
        /*00bc*/ 	.word	0xffffffff


	//   ....[16]....
        /*00c0*/ 	.word	0xffffffff


	//   ....[17]....
        /*00c4*/ 	.word	0xffffffff


	//   ....[18]....
        /*00c8*/ 	.word	0xffffffff


	//   ....[19]....
        /*00cc*/ 	.word	0xffffffff


	//   ....[20]....
        /*00d0*/ 	.word	0xffffffff


	//   ....[21]....
        /*00d4*/ 	.word	0xffffffff


	//   ....[22]....
        /*00d8*/ 	.word	0xffffffff


	//   ....[23]....
        /*00dc*/ 	.word	0xffffffff


	//----- nvinfo : EIATTR_COOP_GROUP_INSTR_OFFSETS
	.align		4
.L_208:
        /*00e0*/ 	.byte	0x04, 0x28
        /*00e2*/ 	.short	(.L_210 - .L_209)


	//   ....[0]....
.L_209:
        /*00e4*/ 	.word	0x00003680


	//   ....[1]....
        /*00e8*/ 	.word	0x00003770


	//   ....[2]....
        /*00ec*/ 	.word	0x000037a0


	//   ....[3]....
        /*00f0*/ 	.word	0x00003870


	//   ....[4]....
        /*00f4*/ 	.word	0x000038a0


	//   ....[5]....
        /*00f8*/ 	.word	0x00003980


	//   ....[6]....
        /*00fc*/ 	.word	0x000039b0


	//   ....[7]....
        /*0100*/ 	.word	0x00003ad0


	//   ....[8]....
        /*0104*/ 	.word	0x00006500


	//   ....[9]....
        /*0108*/ 	.word	0x00006690


	//   ....[10]....
        /*010c*/ 	.word	0x000066d0


	//   ....[11]....
        /*0110*/ 	.word	0x000066f0


	//   ....[12]....
        /*0114*/ 	.word	0x00006700


	//   ....[13]....
        /*0118*/ 	.word	0x00006740


	//   ....[14]....
        /*011c*/ 	.word	0x00006780


	//   ....[15]....
        /*0120*/ 	.word	0x000067b0


	//   ....[16]....
        /*0124*/ 	.word	0x00008520


	//   ....[17]....
        /*0128*/ 	.word	0x00008530


	//   ....[18]....
        /*012c*/ 	.word	0x00008540


	//   ....[19]....
        /*0130*/ 	.word	0x00008550


	//   ....[20]....
        /*0134*/ 	.word	0x00008590


	//   ....[21]....
        /*0138*/ 	.word	0x000085b0


	//   ....[22]....
        /*013c*/ 	.word	0x000085d0


	//   ....[23]....
        /*0140*/ 	.word	0x000085f0


	//----- nvinfo : EIATTR_EXIT_INSTR_OFFSETS
	.align		4
.L_210:
        /*0144*/ 	.byte	0x04, 0x1c
        /*0146*/ 	.short	(.L_212 - .L_211)


	//   ....[0]....
.L_211:
        /*0148*/ 	.word	0x000002f0


	//   ....[1]....
        /*014c*/ 	.word	0x0000a000


	//   ....[2]....
        /*0150*/ 	.word	0x0000a100


	//   ....[3]....
        /*0154*/ 	.word	0x0000a120


	//   ....[4]....
        /*0158*/ 	.word	0x0000ab20


	//   ....[5]....
        /*015c*/ 	.word	0x0000aba0


	//----- nvinfo : EIATTR_CTAIDZ_USED
	.align		4
.L_212:
        /*0160*/ 	.byte	0x01, 0x04
	.zero		2


	//----- nvinfo : EIATTR_CRS_STACK_SIZE
	.align		4
        /*0164*/ 	.byte	0x04, 0x1e
        /*0166*/ 	.short	(.L_214 - .L_213)
.L_213:
        /*0168*/ 	.word	0x00000000
.L_214:


//--------------------- .nv.info._ZN5flash16flash_fwd_kernelI23Flash_fwd_kernel_traitsILi96ELi128ELi64ELi4ELb0ELb0EN7cutlass10bfloat16_tE19Flash_kernel_traitsILi96ELi128ELi64ELi4ES3_EELb0ELb0ELb0ELb1ELb0ELb0ELb0ELb0EEEvNS_16Flash_fwd_paramsE --------------------------
	.section	.nv.info._ZN5flash16flash_fwd_kernelI23Flash_fwd_kernel_traitsILi96ELi128ELi64ELi4ELb0ELb0EN7cutlass10bfloat16_tE19Flash_kernel_traitsILi96ELi128ELi64ELi4ES3_EELb0ELb0ELb0ELb1ELb0ELb0ELb0ELb0EEEvNS_16Flash_fwd_paramsE,"",@"SHT_CUDA_INFO"
	.sectionflags	@""
	.align	4


	//----- nvinfo : EIATTR_CUDA_API_VERSION
	.align		4
        /*0000*/ 	.byte	0x04, 0x37
        /*0002*/ 	.short	(.L_216 - .L_215)
.L_215:
        /*0004*/ 	.word	0x00000082


	//----- nvinfo : EIATTR_SW2861232_WAR
	.align		4
.L_216:
        /*0008*/ 	.byte	0x01, 0x35
	.zero		2


	//----- nvinfo : EIATTR_PARAM_CBANK
	.align		4
        /*000c*/ 	.byte	0x04, 0x0a
        /*000e*/ 	.short	(.L_218 - .L_217)
	.align		4
.L_217:
        /*0010*/ 	.word	index@(.nv.constant0._ZN5flash16flash_fwd_kernelI23Flash_fwd_kernel_traitsILi96ELi128ELi64ELi4ELb0ELb0EN7cutlass10bfloat16_tE19Flash_kernel_traitsILi96ELi128ELi64ELi4ES3_EELb0ELb0ELb0ELb1ELb0ELb0ELb0ELb0EEEvNS_16Flash_fwd_paramsE)
        /*0014*/ 	.short	0x0160
        /*0016*/ 	.short	0x01d0


	//----- nvinfo : EIATTR_CBANK_PARAM_SIZE
	.align		4
.L_218:
        /*0018*/ 	.byte	0x03, 0x19
        /*001a*/ 	.short	0x01d0


	//----- nvinfo : EIATTR_KPARAM_INFO
	.align		4
        /*001c*/ 	.byte	0x04, 0x17
        /*001e*/ 	.short	(.L_220 - .L_219)
.L_219:
        /*0020*/ 	.word	0x00000000
        /*0024*/ 	.short	0x0000
        /*0026*/ 	.short	0x0000
        /*0028*/ 	.byte	0x00, 0xf0, 0x41, 0x07


	//----- nvinfo : EIATTR_MAXREG_COUNT
	.align		4
.L_220:
        /*002c*/ 	.byte	0x03, 0x1b
        /*002e*/ 	.short	0x00ff


	//----- nvinfo : EIATTR_NUM_BARRIERS
	.align		4
        /*0030*/ 	.byte	0x02, 0x4c
        /*0032*/ 	.byte	0x01
	.zero		1


	//----- nvinfo : EIATTR_ANNOTATIONS
	.align		4
        /*0034*/ 	.byte	0x04, 0x55
        /*0036*/ 	.short	(.L_222 - .L_221)


	//   ....[0]....
.L_221:
        /*0038*/ 	.word	0x00000001
        /*003c*/ 	.byte	0xc0, 0x07, 0x00, 0x00, 0x01, 0x00, 0x00, 0x00, 0x80, 0x09, 0x00, 0x00, 0x01, 0x00, 0x00, 0x00
        /*004c*/ 	.byte	0x00, 0x0a, 0x00, 0x00, 0x01, 0x00, 0x00, 0x00, 0x30, 0x0e, 0x00, 0x00, 0x01, 0x00, 0x00, 0x00
        /*005c*/ 	.byte	0xa0, 0x10, 0x00, 0x00, 0x01, 0x00, 0x00, 0x00, 0x30, 0x13, 0x00, 0x00, 0x01, 0x00, 0x00, 0x00
        /*006c*/ 	.byte	0x40, 0x25, 0x00, 0x00, 0x01, 0x00, 0x00, 0x00, 0x00, 0x38, 0x00, 0x00, 0x01, 0x00, 0x00, 0x00
        /*007c*/ 	.byte	0xa0, 0x66, 0x00, 0x00, 0x01, 0x00, 0x00, 0x00, 0xf0, 0x66, 0x00, 0x00, 0x01, 0x00, 0x00, 0x00
        /*008c*/ 	.byte	0x50, 0xa6, 0x00, 0x00, 0x01, 0x00, 0x00, 0x00, 0xc0, 0xba, 0x00, 0x00, 0x01, 0x00, 0x00, 0x00
        /*009c*/ 	.byte	0xd0, 0xba, 0x00, 0x00, 0x01, 0x00, 0x00, 0x00, 0xf0, 0xbc, 0x00, 0x00, 0x01, 0x00, 0x00, 0x00
        /*00ac*/ 	.byte	0x00, 0xbd, 0x00, 0x00, 0x01, 0x00, 0x00, 0x00, 0x90, 0xbe, 0x00, 0x00, 0x01, 0x00, 0x00, 0x00
        /*00bc*/ 	.byte	0xe0, 0xbf, 0x00, 0x00, 0x01, 0x00, 0x00, 0x00, 0x30, 0xc1, 0x00, 0x00


	//----- nvinfo : EIATTR_MERCURY_ISA_VERSION
	.align		4
.L_222:
        /*00c8*/ 	.byte	0x03, 0x5f
        /*00ca*/ 	.short	0x0000


	//----- nvinfo : EIATTR_COOP_GROUP_MASK_REGIDS
	.align		4
        /*00cc*/ 	.byte	0x04, 0x29
        /*00ce*/ 	.short	(.L_224 - .L_223)


	//   ....[0]....
.L_223:
        /*00d0*/ 	.word	0xffffffff


	//   ....[1]....
        /*00d4*/ 	.word	0xffffffff


	//   ....[2]....
        /*00d8*/ 	.word	0xffffffff


	//   ....[3]....
        /*00dc*/ 	.word	0xffffffff


	//   ....[4]....
        /*00e0*/ 	.word	0xffffffff


	//   ....[5]....
        /*00e4*/ 	.word	0xffffffff


	//   ....[6]....
        /*00e8*/ 	.word	0xffffffff


	//   ....[7]....
        /*00ec*/ 	.word	0xffffffff


	//   ....[8]....
        /*00f0*/ 	.word	0xffffffff


	//   ....[9]....
        /*00f4*/ 	.word	0xffffffff


	//   ....[10]....
        /*00f8*/ 	.word	0xffffffff


	//   ....[11]....
        /*00fc*/ 	.word	0xffffffff


	//   ....[12]....
        /*0100*/ 	.word	0xffffffff


	//   ....[13]....
        /*0104*/ 	.word	0xffffffff


	//   ....[14]....
        /*0108*/ 	.word	0xffffffff


	//   ....[15]....
        /*010c*/ 	.word	0xffffffff


	//   ....[16]....
        /*0110*/ 	.word	0xffffffff


	//   ....[17]....
        /*0114*/ 	.word	0xffffffff


	//   ....[18]....
        /*0118*/ 	.word	0xffffffff


	//   ....[19]....
        /*011c*/ 	.word	0xffffffff


	//   ....[20]....
        /*0120*/ 	.word	0xffffffff


	//   ....[21]....
        /*0124*/ 	.word	0xffffffff


	//   ....[22]....
        /*0128*/ 	.word	0xffffffff


	//   ....[23]....
        /*012c*/ 	.word	0xffffffff


	//----- nvinfo : EIATTR_COOP_GROUP_INSTR_OFFSETS
	.align		4
.L_224:
        /*0130*/ 	.byte	0x04, 0x28
        /*0132*/ 	.short	(.L_226 - .L_225)


	//   ....[0]....
.L_225:
        /*0134*/ 	.word	0x00004b10


	//   ....[1]....
        /*0138*/ 	.word	0x00004c00


	//   ....[2]....
        /*013c*/ 	.word	0x00004c30


	//   ....[3]....
        /*0140*/ 	.word	0x00004d00


	//   ....[4]....
        /*0144*/ 	.word	0x00004d30


	//   ....[5]....
        /*0148*/ 	.word	0x00004e10


	//   ....[6]....
        /*014c*/ 	.word	0x00004e40


	//   ....[7]....
        /*0150*/ 	.word	0x00004f50


	//   ....[8]....
        /*0154*/ 	.word	0x000085d0


	//   ....[9]....
        /*0158*/ 	.word	0x000086d0


	//   ....[10]....
        /*015c*/ 	.word	0x00008780


	//   ....[11]....
        /*0160*/ 	.word	0x00008810


	//   ....[12]....
        /*0164*/ 	.word	0x00008840


	//   ....[13]....
        /*0168*/ 	.word	0x00008890


	//   ....[14]....
        /*016c*/ 	.word	0x000088e0


	//   ....[15]....
        /*0170*/ 	.word	0x00008990


	//   ....[16]....
        /*0174*/ 	.word	0x0000a680


	//   ....[17]....
        /*0178*/ 	.word	0x0000a690


	//   ....[18]....
        /*017c*/ 	.word	0x0000a6a0


	//   ....[19]....
        /*0180*/ 	.word	0x0000a6b0


	//   ....[20]....
        /*0184*/ 	.word	0x0000a6f0


	//   ....[21]....
        /*0188*/ 	.word	0x0000a700


	//   ....[22]....
        /*018c*/ 	.word	0x0000a730


	//   ....[23]....
        /*0190*/ 	.word	0x0000a7c0


	//----- nvinfo : EIATTR_EXIT_INSTR_OFFSETS
	.align		4
.L_226:
        /*0194*/ 	.byte	0x04, 0x1c
        /*0196*/ 	.short	(.L_228 - .L_227)


	//   ....[0]....
.L_227:
        /*0198*/ 	.word	0x000002f0


	//   ....[1]....
        /*019c*/ 	.word	0x0000c150


	//   ....[2]....
        /*01a0*/ 	.word	0x0000c250


	//   ....[3]....
        /*01a4*/ 	.word	0x0000c270


	//   ....[4]....
        /*01a8*/ 	.word	0x0000cc70


	//   ....[5]....
        /*01ac*/ 	.word	0x0000ccf0


	//----- nvinfo : EIATTR_CTAIDZ_USED
	.align		4
.L_228:
        /*01b0*/ 	.byte	0x01, 0x04
	.zero		2


	//----- nvinfo : EIATTR_CRS_STACK_SIZE
	.align		4
        /*01b4*/ 	.byte	0x04, 0x1e
        /*01b6*/ 	.short	(.L_230 - .L_229)
.L_229:
        /*01b8*/ 	.word	0x00000000
.L_230:


//--------------------- .nv.info._ZN5flash16flash_fwd_kernelI23Flash_fwd_kernel_traitsILi96ELi128ELi64ELi4ELb0ELb0EN7cutlass10bfloat16_tE19Flash_kernel_traitsILi96ELi128ELi64ELi4ES3_EELb0ELb0ELb1ELb0ELb0ELb1ELb0ELb0EEEvNS_16Flash_fwd_paramsE --------------------------
	.section	.nv.info._ZN5flash16flash_fwd_kernelI23Flash_fwd_kernel_traitsILi96ELi128ELi64ELi4ELb0ELb0EN7cutlass10bfloat16_tE19Flash_kernel_traitsILi96ELi128ELi64ELi4ES3_EELb0ELb0ELb1ELb0ELb0ELb1ELb0ELb0EEEvNS_16Flash_fwd_paramsE,"",@"SHT_CUDA_INFO"
	.sectionflags	@""
	.align	4


	//----- nvinfo : EIATTR_CUDA_API_VERSION
	.align		4
        /*0000*/ 	.byte	0x04, 0x37
        /*0002*/ 	.short	(.L_232 - .L_231)
.L_231:
        /*0004*/ 	.word	0x00000082


	//----- nvinfo : EIATTR_SW2861232_WAR
	.align		4
.L_232:
        /*0008*/ 	.byte	0x01, 0x35
	.zero		2


	//----- nvinfo : EIATTR_PARAM_CBANK
	.align		4
        /*000c*/ 	.byte	0x04, 0x0a
        /*000e*/ 	.short	(.L_234 - .L_233)
	.align		4
.L_233:
        /*0010*/ 	.word	index@(.nv.constant0._ZN5flash16flash_fwd_kernelI23Flash_fwd_kernel_traitsILi96ELi128ELi64ELi4ELb0ELb0EN7cutlass10bfloat16_tE19Flash_kernel_traitsILi96ELi128ELi64ELi4ES3_EELb0ELb0ELb1ELb0ELb0ELb1ELb0ELb0EEEvNS_16Flash_fwd_paramsE)
        /*0014*/ 	.short	0x0160
        /*0016*/ 	.short	0x01d0


	//----- nvinfo : EIATTR_CBANK_PARAM_SIZE
	.align		4
.L_234:
        /*0018*/ 	.byte	0x03, 0x19
        /*001a*/ 	.short	0x01d0


	//----- nvinfo : EIATTR_KPARAM_INFO
	.align		4
        /*001c*/ 	.byte	0x04, 0x17
        /*001e*/ 	.short	(.L_236 - .L_235)
.L_235:
        /*0020*/ 	.word	0x00000000
        /*0024*/ 	.short	0x0000
        /*0026*/ 	.short	0x0000
        /*0028*/ 	.byte	0x00, 0xf0, 0x41, 0x07


	//----- nvinfo : EIATTR_MAXREG_COUNT
	.align		4
.L_236:
        /*002c*/ 	.byte	0x03, 0x1b
        /*002e*/ 	.short	0x00ff


	//----- nvinfo : EIATTR_NUM_BARRIERS
	.align		4
        /*0030*/ 	.byte	0x02, 0x4c
        /*0032*/ 	.byte	0x01
	.zero		1


	//----- nvinfo : EIATTR_ANNOTATIONS
	.align		4
        /*0034*/ 	.byte	0x04, 0x55
        /*0036*/ 	.short	(.L_238 - .L_237)


	//   ....[0]....
.L_237:
        /* <DEDUP_REMOVED lines=36> */


	//----- nvinfo : EIATTR_MERCURY_ISA_VERSION
	.align		4
.L_238:
        /*0268*/ 	.byte	0x03, 0x5f
        /*026a*/ 	.short	0x0000


	//----- nvinfo : EIATTR_COOP_GROUP_MASK_REGIDS
	.align		4
        /*026c*/ 	.byte	0x04, 0x29
        /*026e*/ 	.short	(.L_240 - .L_239)


	//   ....[0]....
.L_239:
        /*0270*/ 	.word	0xffffffff


	//   ....[1]....
        /*0274*/ 	.word	0xffffffff


	//   ....[2]....
        /*0278*/ 	.word	0xffffffff


	//   ....[3]....
        /*027c*/ 	.word	0xffffffff


	//   ....[4]....
        /*0280*/ 	.word	0xffffffff


	//   ....[5]....
        /*0284*/ 	.word	0xffffffff


	//   ....[6]....
        /*0288*/ 	.word	0xffffffff


	//   ....[7]....
        /*028c*/ 	.word	0xffffffff


	//   ....[8]....
        /*0290*/ 	.word	0xffffffff


	//   ....[9]....
        /*0294*/ 	.word	0xffffffff


	//   ....[10]....
        /*0298*/ 	.word	0xffffffff


	//   ....[11]....
        /*029c*/ 	.word	0xffffffff


	//   ....[12]....
        /*02a0*/ 	.word	0xffffffff


	//   ....[13]....
        /*02a4*/ 	.word	0xffffffff


	//   ....[14]....
        /*02a8*/ 	.word	0xffffffff


	//   ....[15]....
        /*02ac*/ 	.word	0xffffffff


	//   ....[16]....
        /*02b0*/ 	.word	0xffffffff


	//   ....[17]....
        /*02b4*/ 	.word	0xffffffff


	//   ....[18]....
        /*02b8*/ 	.word	0xffffffff


	//   ....[19]....
        /*02bc*/ 	.word	0xffffffff


	//   ....[20]....
        /*02c0*/ 	.word	0xffffffff


	//   ....[21]....
        /*02c4*/ 	.word	0xffffffff


	//   ....[22]....
        /*02c8*/ 	.word	0xffffffff


	//   ....[23]....
        /*02cc*/ 	.word	0xffffffff


	//   ....[24]....
        /*02d0*/ 	.word	0xffffffff


	//   ....[25]....
        /*02d4*/ 	.word	0xffffffff


	//   ....[26]....
        /*02d8*/ 	.word	0xffffffff


	//   ....[27]....
        /*02dc*/ 	.word	0xffffffff


	//   ....[28]....
        /*02e0*/ 	.word	0xffffffff


	//   ....[29]....
        /*02e4*/ 	.word	0xffffffff


	//   ....[30]....
        /*02e8*/ 	.word	0xffffffff


	//   ....[31]....
        /*02ec*/ 	.word	0xffffffff


	//   ....[32]....
        /*02f0*/ 	.word	0xffffffff


	//   ....[33]....
        /*02f4*/ 	.word	0xffffffff


	//   ....[34]....
        /*02f8*/ 	.word	0xffffffff


	//   ....[35]....
        /*02fc*/ 	.word	0xffffffff


	//   ....[36]....
        /*0300*/ 	.word	0xffffffff


	//   ....[37]....
        /*0304*/ 	.word	0xffffffff


	//   ....[38]....
        /*0308*/ 	.word	0xffffffff


	//   ....[39]....
        /*030c*/ 	.word	0xffffffff


	//----- nvinfo : EIATTR_COOP_GROUP_INSTR_OFFSETS
	.align		4
.L_240:
        /*0310*/ 	.byte	0x04, 0x28
        /*0312*/ 	.short	(.L_242 - .L_241)


	//   ....[0]....
.L_241:
        /*0314*/ 	.word	0x00003c60


	//   ....[1]....
        /*0318*/ 	.word	0x00003d50


	//   ....[2]....
        /*031c*/ 	.word	0x00003d80


	//   ....[3]....
        /*0320*/ 	.word	0x00003e50


	//   ....[4]....
        /*0324*/ 	.word	0x00003e80


	//   ....[5]....
        /*0328*/ 	.word	0x00003f40


	//   ....[6]....
        /*032c*/ 	.word	0x00003f90


	//   ....[7]....
        /*0330*/ 	.word	0x00004010


	//   ....[8]....
        /*0334*/ 	.word	0x000070c0


	//   ....[9]....
        /*0338*/ 	.word	0x000071b0


	//   ....[10]....
        /*033c*/ 	.word	0x000071e0


	//   ....[11]....
        /*0340*/ 	.word	0x000072d0


	//   ....[12]....
        /*0344*/ 	.word	0x00007390


	//   ....[13]....
        /*0348*/ 	.word	0x00007410


	//   ....[14]....
        /*034c*/ 	.word	0x000074d0


	//   ....[15]....
        /*0350*/ 	.word	0x00007560


	//   ....[16]....
        /*0354*/ 	.word	0x0000b150


	//   ....[17]....
        /*0358*/ 	.word	0x0000b3a0


	//   ....[18]....
        /*035c*/ 	.word	0x0000b440


	//   ....[19]....
        /*0360*/ 	.word	0x0000b620


	//   ....[20]....
        /*0364*/ 	.word	0x0000b6c0


	//   ....[21]....
        /*0368*/ 	.word	0x0000b7a0


	//   ....[22]....
        /*036c*/ 	.word	0x0000b7f0


	//   ....[23]....
        /*0370*/ 	.word	0x0000b880


	//   ....[24]....
        /*0374*/ 	.word	0x0000f510


	//   ....[25]....
        /*0378*/ 	.word	0x0000f7d0


	//   ....[26]....
        /*037c*/ 	.word	0x0000fbf0


	//   ....[27]....
        /*0380*/ 	.word	0x0000fd20


	//   ....[28]....
        /*0384*/ 	.word	0x0000fe10


	//   ....[29]....
        /*0388*/ 	.word	0x0000fe70


	//   ....[30]....
        /*038c*/ 	.word	0x0000fee0


	//   ....[31]....
        /*0390*/ 	.word	0x0000ff00


	//   ....[32]....
        /*0394*/ 	.word	0x000120f0


	//   ....[33]....
        /*0398*/ 	.word	0x00012100


	//   ....[34]....
        /*039c*/ 	.word	0x00012110


	//   ....[35]....
        /*03a0*/ 	.word	0x00012130


	//   ....[36]....
        /*03a4*/ 	.word	0x00012150


	//   ....[37]....
        /*03a8*/ 	.word	0x00012170


	//   ....[38]....
        /*03ac*/ 	.word	0x000121a0


	//   ....[39]....
        /*03b0*/ 	.word	0x00012220


	//----- nvinfo : EIATTR_EXIT_INSTR_OFFSETS
	.align		4
.L_242:
        /*03b4*/ 	.byte	0x04, 0x1c
        /*03b6*/ 	.short	(.L_244 - .L_243)


	//   ....[0]....
.L_243:
        /*03b8*/ 	.word	0x000002f0


	//   ....[1]....
        /*03bc*/ 	.word	0x00000d70


	//   ....[2]....
        /*03c0*/ 	.word	0x00000df0


	//   ....[3]....
        /*03c4*/ 	.word	0x00013bc0


	//   ....[4]....
        /*03c8*/ 	.word	0x00013ca0


	//----- nvinfo : EIATTR_CTAIDZ_USED
	.align		4
.L_244:
        /*03cc*/ 	.byte	0x01, 0x04
	.zero		2


	//----- nvinfo : EIATTR_CRS_STACK_SIZE
	.align		4
        /*03d0*/ 	.byte	0x04, 0x1e
        /*03d2*/ 	.short	(.L_246 - .L_245)
.L_245:
        /*03d4*/ 	.word	0x00000000
.L_246:


//--------------------- .nv.info._ZN5flash16flash_fwd_kernelI23Flash_fwd_kernel_traitsILi96ELi128ELi64ELi4ELb0ELb0EN7cutlass10bfloat16_tE19Flash_kernel_traitsILi96ELi128ELi64ELi4ES3_EELb0ELb0ELb1ELb0ELb0ELb0ELb0ELb0EEEvNS_16Flash_fwd_paramsE --------------------------
	.section	.nv.info._ZN5flash16flash_fwd_kernelI23Flash_fwd_kernel_traitsILi96ELi128ELi64ELi4ELb0ELb0EN7cutlass10bfloat16_tE19Flash_kernel_traitsILi96ELi128ELi64ELi4ES3_EELb0ELb0ELb1ELb0ELb0ELb0ELb0ELb0EEEvNS_16Flash_fwd_paramsE,"",@"SHT_CUDA_INFO"
	.sectionflags	@""
	.align	4


	//----- nvinfo : EIATTR_CUDA_API_VERSION
	.align		4
        /*0000*/ 	.byte	0x04, 0x37
        /*0002*/ 	.short	(.L_248 - .L_247)
.L_247:
        /*0004*/ 	.word	0x00000082


	//----- nvinfo : EIATTR_SW2861232_WAR
	.align		4
.L_248:
        /*0008*/ 	.byte	0x01, 0x35
	.zero		2


	//----- nvinfo : EIATTR_PARAM_CBANK
	.align		4
        /*000c*/ 	.byte	0x04, 0x0a
        /*000e*/ 	.short	(.L_250 - .L_249)
	.align		4
.L_249:
        /*0010*/ 	.word	index@(.nv.constant0._ZN5flash16flash_fwd_kernelI23Flash_fwd_kernel_traitsILi96ELi128ELi64ELi4ELb0ELb0EN7cutlass10bfloat16_tE19Flash_kernel_traitsILi96ELi128ELi64ELi4ES3_EELb0ELb0ELb1ELb0ELb0ELb0ELb0ELb0EEEvNS_16Flash_fwd_paramsE)
        /*0014*/ 	.short	0x0160
        /*0016*/ 	.short	0x01d0


	//----- nvinfo : EIATTR_CBANK_PARAM_SIZE
	.align		4
.L_250:
        /*0018*/ 	.byte	0x03, 0x19
        /*001a*/ 	.short	0x01d0


	//----- nvinfo : EIATTR_KPARAM_INFO
	.align		4
        /*001c*/ 	.byte	0x04, 0x17
        /*001e*/ 	.short	(.L_252 - .L_251)
.L_251:
        /*0020*/ 	.word	0x00000000
        /*0024*/ 	.short	0x0000
        /*0026*/ 	.short	0x0000
        /*0028*/ 	.byte	0x00, 0xf0, 0x41, 0x07


	//----- nvinfo : EIATTR_MAXREG_COUNT
	.align		4
.L_252:
        /*002c*/ 	.byte	0x03, 0x1b
        /*002e*/ 	.short	0x00ff


	//----- nvinfo : EIATTR_NUM_BARRIERS
	.align		4
        /*0030*/ 	.byte	0x02, 0x4c
        /*0032*/ 	.byte	0x01
	.zero		1


	//----- nvinfo : EIATTR_ANNOTATIONS
	.align		4
        /*0034*/ 	.byte	0x04, 0x55
        /*0036*/ 	.short	(.L_254 - .L_253)


	//   ....[0]....
.L_253:
        /* <DEDUP_REMOVED lines=45> */
        /*02fc*/ 	.byte	0xd0, 0x54, 0x01, 0x00


	//----- nvinfo : EIATTR_MERCURY_ISA_VERSION
	.align		4
.L_254:
        /*0300*/ 	.byte	0x03, 0x5f
        /*0302*/ 	.short	0x0000


	//----- nvinfo : EIATTR_COOP_GROUP_MASK_REGIDS
	.align		4
        /*0304*/ 	.byte	0x04, 0x29
        /*0306*/ 	.short	(.L_256 - .L_255)


	//   ....[0]....
.L_255:
        /*0308*/ 	.word	0xffffffff


	//   ....[1]....
        /*030c*/ 	.word	0xffffffff


	//   ....[2]....
        /*0310*/ 	.word	0xffffffff


	//   ....[3]....
        /*0314*/ 	.word	0xffffffff


	//   ....[4]....
        /*0318*/ 	.word	0xffffffff


	//   ....[5]....
        /*031c*/ 	.word	0xffffffff


	//   ....[6]....
        /*0320*/ 	.word	0xffffffff


	//   ....[7]....
        /*0324*/ 	.word	0xffffffff


	//   ....[8]....
        /*0328*/ 	.word	0xffffffff


	//   ....[9]....
        /*032c*/ 	.word	0xffffffff


	//   ....[10]....
        /*0330*/ 	.word	0xffffffff


	//   ....[11]....
        /*0334*/ 	.word	0xffffffff


	//   ....[12]....
        /*0338*/ 	.word	0xffffffff


	//   ....[13]....
        /*033c*/ 	.word	0xffffffff


	//   ....[14]....
        /*0340*/ 	.word	0xffffffff


	//   ....[15]....
        /*0344*/ 	.word	0xffffffff


	//   ....[16]....
        /*0348*/ 	.word	0xffffffff


	//   ....[17]....
        /*034c*/ 	.word	0xffffffff


	//   ....[18]....
        /*0350*/ 	.word	0xffffffff


	//   ....[19]....
        /*0354*/ 	.word	0xffffffff


	//   ....[20]....
        /*0358*/ 	.word	0xffffffff


	//   ....[21]....
        /*035c*/ 	.word	0xffffffff


	//   ....[22]....
        /*0360*/ 	.word	0xffffffff


	//   ....[23]....
        /*0364*/ 	.word	0xffffffff


	//   ....[24]....
        /*0368*/ 	.word	0xffffffff


	//   ....[25]....
        /*036c*/ 	.word	0xffffffff


	//   ....[26]....
        /*0370*/ 	.word	0xffffffff


	//   ....[27]....
        /*0374*/ 	.word	0xffffffff


	//   ....[28]....
        /*0378*/ 	.word	0xffffffff


	//   ....[29]....
        /*037c*/ 	.word	0xffffffff


	//   ....[30]....
        /*0380*/ 	.word	0xffffffff


	//   ....[31]....
        /*0384*/ 	.word	0xffffffff


	//   ....[32]....
        /*0388*/ 	.word	0xffffffff


	//   ....[33]....
        /*038c*/ 	.word	0xffffffff


	//   ....[34]....
        /*0390*/ 	.word	0xffffffff


	//   ....[35]....
        /*0394*/ 	.word	0xffffffff


	//   ....[36]....
        /*0398*/ 	.word	0xffffffff


	//   ....[37]....
        /*039c*/ 	.word	0xffffffff


	//   ....[38]....
        /*03a0*/ 	.word	0xffffffff


	//   ....[39]....
        /*03a4*/ 	.word	0xffffffff


	//----- nvinfo : EIATTR_COOP_GROUP_INSTR_OFFSETS
	.align		4
.L_256:
        /*03a8*/ 	.byte	0x04, 0x28
        /*03aa*/ 	.short	(.L_258 - .L_257)


	//   ....[0]....
.L_257:
        /*03ac*/ 	.word	0x00004b90


	//   ....[1]....
        /*03b0*/ 	.word	0x00004c80


	//   ....[2]....
        /*03b4*/ 	.word	0x00004cb0


	//   ....[3]....
        /*03b8*/ 	.word	0x00004d80


	//   ....[4]....
        /*03bc*/ 	.word	0x00004db0


	//   ....[5]....
        /*03c0*/ 	.word	0x00004e70


	//   ....[6]....
        /*03c4*/ 	.word	0x00004ec0


	//   ....[7]....
        /*03c8*/ 	.word	0x00004f40


	//   ....[8]....
        /*03cc*/ 	.word	0x00008600


	//   ....[9]....
        /*03d0*/ 	.word	0x00008700


	//   ....[10]....
        /*03d4*/ 	.word	0x00008730


	//   ....[11]....
        /*03d8*/ 	.word	0x00008860


	//   ....[12]....
        /*03dc*/ 	.word	0x000088c0


	//   ....[13]....
        /*03e0*/ 	.word	0x00008950


	//   ....[14]....
        /*03e4*/ 	.word	0x000089b0


	//   ....[15]....
        /*03e8*/ 	.word	0x00008ab0


	//   ....[16]....
        /*03ec*/ 	.word	0x0000c9f0


	//   ....[17]....
        /*03f0*/ 	.word	0x0000cc30


	//   ....[18]....
        /*03f4*/ 	.word	0x0000ccd0


	//   ....[19]....
        /*03f8*/ 	.word	0x0000ced0


	//   ....[20]....
        /*03fc*/ 	.word	0x0000cf30


	//   ....[21]....
        /*0400*/ 	.word	0x0000cff0


	//   ....[22]....
        /*0404*/ 	.word	0x0000d000


	//   ....[23]....
        /*0408*/ 	.word	0x0000d0a0


	//   ....[24]....
        /*040c*/ 	.word	0x000110d0


	//   ....[25]....
        /*0410*/ 	.word	0x000111d0


	//   ....[26]....
        /*0414*/ 	.word	0x00011580


	//   ....[27]....
        /*0418*/ 	.word	0x000117e0


	//   ....[28]....
        /*041c*/ 	.word	0x000118d0


	//   ....[29]....
        /*0420*/ 	.word	0x00011920


	//   ....[30]....
        /*0424*/ 	.word	0x000119a0


	//   ....[31]....
        /*0428*/ 	.word	0x000119d0


	//   ....[32]....
        /*042c*/ 	.word	0x00013d60


	//   ....[33]....
        /*0430*/ 	.word	0x00013d70


	//   ....[34]....
        /*0434*/ 	.word	0x00013d80


	//   ....[35]....
        /*0438*/ 	.word	0x00013db0


	//   ....[36]....
        /*043c*/ 	.word	0x00013de0


	//   ....[37]....
        /*0440*/ 	.word	0x00013e00


	//   ....[38]....
        /*0444*/ 	.word	0x00013e30


	//   ....[39]....
        /*0448*/ 	.word	0x00013e60


	//----- nvinfo : EIATTR_EXIT_INSTR_OFFSETS
	.align		4
.L_258:
        /*044c*/ 	.byte	0x04, 0x1c
        /*044e*/ 	.short	(.L_260 - .L_259)


	//   ....[0]....
.L_259:
        /*0450*/ 	.word	0x00000300


	//   ....[1]....
        /*0454*/ 	.word	0x00000e50


	//   ....[2]....
        /*0458*/ 	.word	0x00000ed0


	//   ....[3]....
        /*045c*/ 	.word	0x000159b0


	//   ....[4]....
        /*0460*/ 	.word	0x00015ab0


	//   ....[5]....
        /*0464*/ 	.word	0x00015ad0


	//----- nvinfo : EIATTR_CTAIDZ_USED
	.align		4
.L_260:
        /*0468*/ 	.byte	0x01, 0x04
	.zero		2


	//----- nvinfo : EIATTR_CRS_STACK_SIZE
	.align		4
        /*046c*/ 	.byte	0x04, 0x1e
        /*046e*/ 	.short	(.L_262 - .L_261)
.L_261:
        /*0470*/ 	.word	0x00000000
.L_262:


//--------------------- .nv.info._ZN5flash16flash_fwd_kernelI23Flash_fwd_kernel_traitsILi96ELi128ELi64ELi4ELb0ELb0EN7cutlass10bfloat16_tE19Flash_kernel_traitsILi96ELi128ELi64ELi4ES3_EELb0ELb0ELb1ELb1ELb0ELb0ELb0ELb0EEEvNS_16Flash_fwd_paramsE --------------------------
	.section	.nv.info._ZN5flash16flash_fwd_kernelI23Flash_fwd_kernel_traitsILi96ELi128ELi64ELi4ELb0ELb0EN7cutlass10bfloat16_tE19Flash_kernel_traitsILi96ELi128ELi64ELi4ES3_EELb0ELb0ELb1ELb1ELb0ELb0ELb0ELb0EEEvNS_16Flash_fwd_paramsE,"",@"SHT_CUDA_INFO"
	.sectionflags	@""
	.align	4


	//----- nvinfo : EIATTR_CUDA_API_VERSION
	.align		4
        /*0000*/ 	.byte	0x04, 0x37
        /*0002*/ 	.short	(.L_264 - .L_263)
.L_263:
        /*0004*/ 	.word	0x00000082


	//----- nvinfo : EIATTR_SW2861232_WAR
	.align		4
.L_264:
        /*0008*/ 	.byte	0x01, 0x35
	.zero		2


	//----- nvinfo : EIATTR_PARAM_CBANK
	.align		4
        /*000c*/ 	.byte	0x04, 0x0a
        /*000e*/ 	.short	(.L_266 - .L_265)
	.align		4
.L_265:
        /*0010*/ 	.word	index@(.nv.constant0._ZN5flash16flash_fwd_kernelI23Flash_fwd_kernel_traitsILi96ELi128ELi64ELi4ELb0ELb0EN7cutlass10bfloat16_tE19Flash_kernel_traitsILi96ELi128ELi64ELi4ES3_EELb0ELb0ELb1ELb1ELb0ELb0ELb0ELb0EEEvNS_16Flash_fwd_paramsE)
        /*0014*/ 	.short	0x0160
        /*0016*/ 	.short	0x01d0


	//----- nvinfo : EIATTR_CBANK_PARAM_SIZE
	.align		4
.L_266:
        /*0018*/ 	.byte	0x03, 0x19
        /*001a*/ 	.short	0x01d0


	//----- nvinfo : EIATTR_KPARAM_INFO
	.align		4
        /*001c*/ 	.byte	0x04, 0x17
        /*001e*/ 	.short	(.L_268 - .L_267)
.L_267:
        /*0020*/ 	.word	0x00000000
        /*0024*/ 	.short	0x0000
        /*0026*/ 	.short	0x0000
        /*0028*/ 	.byte	0x00, 0xf0, 0x41, 0x07


	//----- nvinfo : EIATTR_MAXREG_COUNT
	.align		4
.L_268:
        /*002c*/ 	.byte	0x03, 0x1b
        /*002e*/ 	.short	0x00ff


	//----- nvinfo : EIATTR_NUM_BARRIERS
	.align		4
        /*0030*/ 	.byte	0x02, 0x4c
        /*0032*/ 	.byte	0x01
	.zero		1


	//----- nvinfo : EIATTR_ANNOTATIONS
	.align		4
        /*0034*/ 	.byte	0x04, 0x55
        /*0036*/ 	.short	(.L_270 - .L_269)


	//   ....[0]....
.L_269:
        /* <DEDUP_REMOVED lines=57> */


	//----- nvinfo : EIATTR_MERCURY_ISA_VERSION
	.align		4
.L_270:
        /*03b8*/ 	.byte	0x03, 0x5f
        /*03ba*/ 	.short	0x0000


	//----- nvinfo : EIATTR_COOP_GROUP_MASK_REGIDS
	.align		4
        /*03bc*/ 	.byte	0x04, 0x29
        /*03be*/ 	.short	(.L_272 - .L_271)


	//   ....[0]....
.L_271:
        /*03c0*/ 	.word	0xffffffff


	//   ....[1]....
        /*03c4*/ 	.word	0xffffffff


	//   ....[2]....
        /*03c8*/ 	.word	0xffffffff


	//   ....[3]....
        /*03cc*/ 	.word	0xffffffff


	//   ....[4]....
        /*03d0*/ 	.word	0xffffffff


	//   ....[5]....
        /*03d4*/ 	.word	0xffffffff


	//   ....[6]....
        /*03d8*/ 	.word	0xffffffff


	//   ....[7]....
        /*03dc*/ 	.word	0xffffffff


	//   ....[8]....
        /*03e0*/ 	.word	0xffffffff


	//   ....[9]....
        /*03e4*/ 	.word	0xffffffff


	//   ....[10]....
        /*03e8*/ 	.word	0xffffffff


	//   ....[11]....
        /*03ec*/ 	.word	0xffffffff


	//   ....[12]....
        /*03f0*/ 	.word	0xffffffff


	//   ....[13]....
        /*03f4*/ 	.word	0xffffffff


	//   ....[14]....
        /*03f8*/ 	.word	0xffffffff


	//   ....[15]....
        /*03fc*/ 	.word	0xffffffff


	//   ....[16]....
        /*0400*/ 	.word	0xffffffff


	//   ....[17]....
        /*0404*/ 	.word	0xffffffff


	//   ....[18]....
        /*0408*/ 	.word	0xffffffff


	//   ....[19]....
        /*040c*/ 	.word	0xffffffff


	//   ....[20]....
        /*0410*/ 	.word	0xffffffff


	//   ....[21]....
        /*0414*/ 	.word	0xffffffff


	//   ....[22]....
        /*0418*/ 	.word	0xffffffff


	//   ....[23]....
        /*041c*/ 	.word	0xffffffff


	//   ....[24]....
        /*0420*/ 	.word	0xffffffff


	//   ....[25]....
        /*0424*/ 	.word	0xffffffff


	//   ....[26]....
        /*0428*/ 	.word	0xffffffff


	//   ....[27]....
        /*042c*/ 	.word	0xffffffff


	//   ....[28]....
        /*0430*/ 	.word	0xffffffff


	//   ....[29]....
        /*0434*/ 	.word	0xffffffff


	//   ....[30]....
        /*0438*/ 	.word	0xffffffff


	//   ....[31]....
        /*043c*/ 	.word	0xffffffff


	//   ....[32]....
        /*0440*/ 	.word	0xffffffff


	//   ....[33]....
        /*0444*/ 	.word	0xffffffff


	//   ....[34]....
        /*0448*/ 	.word	0xffffffff


	//   ....[35]....
        /*044c*/ 	.word	0xffffffff


	//   ....[36]....
        /*0450*/ 	.word	0xffffffff


	//   ....[37]....
        /*0454*/ 	.word	0xffffffff


	//   ....[38]....
        /*0458*/ 	.word	0xffffffff


	//   ....[39]....
        /*045c*/ 	.word	0xffffffff


	//----- nvinfo : EIATTR_COOP_GROUP_INSTR_OFFSETS
	.align		4
.L_272:
        /*0460*/ 	.byte	0x04, 0x28
        /*0462*/ 	.short	(.L_274 - .L_273)


	//   ....[0]....
.L_273:
        /*0464*/ 	.word	0x00005f20


	//   ....[1]....
        /*0468*/ 	.word	0x00005fb0


	//   ....[2]....
        /*046c*/ 	.word	0x00006000


	//   ....[3]....
        /*0470*/ 	.word	0x00006050


	//   ....[4]....
        /*0474*/ 	.word	0x00006340


	//   ....[5]....
        /*0478*/ 	.word	0x00006410


	//   ....[6]....
        /*047c*/ 	.word	0x00006420


	//   ....[7]....
        /*0480*/ 	.word	0x000064a0


	//   ....[8]....
        /*0484*/ 	.word	0x0000acf0


	//   ....[9]....
        /*0488*/ 	.word	0x0000ad40


	//   ....[10]....
        /*048c*/ 	.word	0x0000ad60


	//   ....[11]....
        /*0490*/ 	.word	0x0000ad80


	//   ....[12]....
        /*0494*/ 	.word	0x0000b1b0


	//   ....[13]....
        /*0498*/ 	.word	0x0000b240


	//   ....[14]....
        /*049c*/ 	.word	0x0000b260


	//   ....[15]....
        /*04a0*/ 	.word	0x0000b690


	//   ....[16]....
        /*04a4*/ 	.word	0x00011040


	//   ....[17]....
        /*04a8*/ 	.word	0x00011080


	//   ....[18]....
        /*04ac*/ 	.word	0x000110a0


	//   ....[19]....
        /*04b0*/ 	.word	0x000110c0


	//   ....[20]....
        /*04b4*/ 	.word	0x00011550


	//   ....[21]....
        /*04b8*/ 	.word	0x000115d0


	//   ....[22]....
        /*04bc*/ 	.word	0x000115f0


	//   ....[23]....
        /*04c0*/ 	.word	0x00011a20


	//   ....[24]....
        /*04c4*/ 	.word	0x00016e00


	//   ....[25]....
        /*04c8*/ 	.word	0x00016e50


	//   ....[26]....
        /*04cc*/ 	.word	0x00016f70


	//   ....[27]....
        /*04d0*/ 	.word	0x00017120


	//   ....[28]....
        /*04d4*/ 	.word	0x00017280


	//   ....[29]....
        /*04d8*/ 	.word	0x00017320


	//   ....[30]....
        /*04dc*/ 	.word	0x00017350


	//   ....[31]....
        /*04e0*/ 	.word	0x00017440


	//   ....[32]....
        /*04e4*/ 	.word	0x00019a60


	//   ....[33]....
        /*04e8*/ 	.word	0x00019a70


	//   ....[34]....
        /*04ec*/ 	.word	0x00019a80


	//   ....[35]....
        /*04f0*/ 	.word	0x00019a90


	//   ....[36]....
        /*04f4*/ 	.word	0x00019ad0


	//   ....[37]....
        /*04f8*/ 	.word	0x00019af0


	//   ....[38]....
        /*04fc*/ 	.word	0x00019b10


	//   ....[39]....
        /*0500*/ 	.word	0x00019b20


	//----- nvinfo : EIATTR_EXIT_INSTR_OFFSETS
	.align		4
.L_274:
        /*0504*/ 	.byte	0x04, 0x1c
        /*0506*/ 	.short	(.L_276 - .L_275)


	//   ....[0]....
.L_275:
        /*0508*/ 	.word	0x00000310


	//   ....[1]....
        /*050c*/ 	.word	0x00000e50


	//   ....[2]....
        /*0510*/ 	.word	0x00000ed0


	//   ....[3]....
        /*0514*/ 	.word	0x0001b670


	//   ....[4]....
        /*0518*/ 	.word	0x0001b770


	//   ....[5]....
        /*051c*/ 	.word	0x0001b790


	//----- nvinfo : EIATTR_CTAIDZ_USED
	.align		4
.L_276:
        /*0520*/ 	.byte	0x01, 0x04
	.zero		2


	//----- nvinfo : EIATTR_CRS_STACK_SIZE
	.align		4
        /*0524*/ 	.byte	0x04, 0x1e
        /*0526*/ 	.short	(.L_278 - .L_277)
.L_277:
        /*0528*/ 	.word	0x00000000
.L_278:


//--------------------- .nv.info._ZN5flash16flash_fwd_kernelI23Flash_fwd_kernel_traitsILi96ELi128ELi64ELi4ELb0ELb0EN7cutlass10bfloat16_tE19Flash_kernel_traitsILi96ELi128ELi64ELi4ES3_EELb1ELb0ELb0ELb0ELb0ELb1ELb0ELb0EEEvNS_16Flash_fwd_paramsE --------------------------
	.section	.nv.info._ZN5flash16flash_fwd_kernelI23Flash_fwd_kernel_traitsILi96ELi128ELi64ELi4ELb0ELb0EN7cutlass10bfloat16_tE19Flash_kernel_traitsILi96ELi128ELi64ELi4ES3_EELb1ELb0ELb0ELb0ELb0ELb1ELb0ELb0EEEvNS_16Flash_fwd_paramsE,"",@"SHT_CUDA_INFO"
	.sectionflags	@""
	.align	4


	//----- nvinfo : EIATTR_CUDA_API_VERSION
	.align		4
        /*0000*/ 	.byte	0x04, 0x37
        /*0002*/ 	.short	(.L_280 - .L_279)
.L_279:
        /*0004*/ 	.word	0x00000082


	//----- nvinfo : EIATTR_SW2861232_WAR
	.align		4
.L_280:
        /*0008*/ 	.byte	0x01, 0x35
	.zero		2


	//----- nvinfo : EIATTR_PARAM_CBANK
	.align		4
        /*000c*/ 	.byte	0x04, 0x0a
        /*000e*/ 	.short	(.L_282 - .L_281)
	.align		4
.L_281:
        /*0010*/ 	.word	index@(.nv.constant0._ZN5flash16flash_fwd_kernelI23Flash_fwd_kernel_traitsILi96ELi128ELi64ELi4ELb0ELb0EN7cutlass10bfloat16_tE19Flash_kernel_traitsILi96ELi128ELi64ELi4ES3_EELb1ELb0ELb0ELb0ELb0ELb1ELb0ELb0EEEvNS_16Flash_fwd_paramsE)
        /*0014*/ 	.short	0x0160
        /*0016*/ 	.short	0x01d0


	//----- nvinfo : EIATTR_CBANK_PARAM_SIZE
	.align		4
.L_282:
        /*0018*/ 	.byte	0x03, 0x19
        /*001a*/ 	.short	0x01d0


	//----- nvinfo : EIATTR_KPARAM_INFO
	.align		4
        /*001c*/ 	.byte	0x04, 0x17
        /*001e*/ 	.short	(.L_284 - .L_283)
.L_283:
        /*0020*/ 	.word	0x00000000
        /*0024*/ 	.short	0x0000
        /*0026*/ 	.short	0x0000
        /*0028*/ 	.byte	0x00, 0xf0, 0x41, 0x07


	//----- nvinfo : EIATTR_MAXREG_COUNT
	.align		4
.L_284:
        /*002c*/ 	.byte	0x03, 0x1b
        /*002e*/ 	.short	0x00ff


	//----- nvinfo : EIATTR_NUM_BARRIERS
	.align		4
        /*0030*/ 	.byte	0x02, 0x4c
        /*0032*/ 	.byte	0x01
	.zero		1


	//----- nvinfo : EIATTR_ANNOTATIONS
	.align		4
        /*0034*/ 	.byte	0x04, 0x55
        /*0036*/ 	.short	(.L_286 - .L_285)


	//   ....[0]....
.L_285:
        /* <DEDUP_REMOVED lines=13> */


	//----- nvinfo : EIATTR_MERCURY_ISA_VERSION
	.align		4
.L_286:
        /*00f8*/ 	.byte	0x03, 0x5f
        /*00fa*/ 	.short	0x0000


	//----- nvinfo : EIATTR_COOP_GROUP_MASK_REGIDS
	.align		4
        /*00fc*/ 	.byte	0x04, 0x29
        /*00fe*/ 	.short	(.L_288 - .L_287)


	//   ....[0]....
.L_287:
        /*0100*/ 	.word	0xffffffff


	//   ....[1]....
        /*0104*/ 	.word	0xffffffff


	//   ....[2]....
        /*0108*/ 	.word	0xffffffff


	//   ....[3]....
        /*010c*/ 	.word	0xffffffff


	//   ....[4]....
        /*0110*/ 	.word	0xffffffff


	//   ....[5]....
        /*0114*/ 	.word	0xffffffff


	//   ....[6]....
        /*0118*/ 	.word	0xffffffff


	//   ....[7]....
        /*011c*/ 	.word	0xffffffff


	//   ....[8]....
        /*0120*/ 	.word	0xffffffff


	//   ....[9]....
        /*0124*/ 	.word	0xffffffff


	//   ....[10]....
        /*0128*/ 	.word	0xffffffff


	//   ....[11]....
        /*012c*/ 	.word	0xffffffff


	//   ....[12]....
        /*0130*/ 	.word	0xffffffff


	//   ....[13]....
        /*0134*/ 	.word	0xffffffff


	//   ....[14]....
        /*0138*/ 	.word	0xffffffff


	//   ....[15]....
        /*013c*/ 	.word	0xffffffff


	//   ....[16]....
        /*0140*/ 	.word	0xffffffff


	//   ....[17]....
        /*0144*/ 	.word	0xffffffff


	//   ....[18]....
        /*0148*/ 	.word	0xffffffff


	//   ....[19]....
        /*014c*/ 	.word	0xffffffff


	//   ....[20]....
        /*0150*/ 	.word	0xffffffff


	//   ....[21]....
        /*0154*/ 	.word	0xffffffff


	//   ....[22]....
        /*0158*/ 	.word	0xffffffff


	//   ....[23]....
        /*015c*/ 	.word	0xffffffff


	//----- nvinfo : EIATTR_COOP_GROUP_INSTR_OFFSETS
	.align		4
.L_288:
        /*0160*/ 	.byte	0x04, 0x28
        /*0162*/ 	.short	(.L_290 - .L_289)


	//   ....[0]....
.L_289:
        /*0164*/ 	.word	0x00002c30


	//   ....[1]....
        /*0168*/ 	.word	0x00002d10


	//   ....[2]....
        /*016c*/ 	.word	0x00002d40


	//   ....[3]....
        /*0170*/ 	.word	0x00002df0


	//   ....[4]....
        /*0174*/ 	.word	0x00003480


	//   ....[5]....
        /*0178*/ 	.word	0x000034a0


	//   ....[6]....
        /*017c*/ 	.word	0x000035f0


	//   ....[7]....
        /*0180*/ 	.word	0x000037f0


	//   ....[8]....
        /*0184*/ 	.word	0x00006e70


	//   ....[9]....
        /*0188*/ 	.word	0x00006ed0


	//   ....[10]....
        /*018c*/ 	.word	0x00006ef0


	//   ....[11]....
        /*0190*/ 	.word	0x00006f40


	//   ....[12]....
        /*0194*/ 	.word	0x00006f70


	//   ....[13]....
        /*0198*/ 	.word	0x00006fa0


	//   ....[14]....
        /*019c*/ 	.word	0x00007540


	//   ....[15]....
        /*01a0*/ 	.word	0x00007670


	//   ....[16]....
        /*01a4*/ 	.word	0x0000a080


	//   ....[17]....
        /*01a8*/ 	.word	0x0000a090


	//   ....[18]....
        /*01ac*/ 	.word	0x0000a0a0


	//   ....[19]....
        /*01b0*/ 	.word	0x0000a0b0


	//   ....[20]....
        /*01b4*/ 	.word	0x0000a100


	//   ....[21]....
        /*01b8*/ 	.word	0x0000a120


	//   ....[22]....
        /*01bc*/ 	.word	0x0000a140


	//   ....[23]....
        /*01c0*/ 	.word	0x0000a150


	//----- nvinfo : EIATTR_EXIT_INSTR_OFFSETS
	.align		4
.L_290:
        /*01c4*/ 	.byte	0x04, 0x1c
        /*01c6*/ 	.short	(.L_292 - .L_291)


	//   ....[0]....
.L_291:
        /*01c8*/ 	.word	0x00000540


	//   ....[1]....
        /*01cc*/ 	.word	0x0000bbe0


	//   ....[2]....
        /*01d0*/ 	.word	0x0000bcc0


	//   ....[3]....
        /*01d4*/ 	.word	0x0000c600


	//   ....[4]....
        /*01d8*/ 	.word	0x0000c680


	//----- nvinfo : EIATTR_CTAIDZ_USED
	.align		4
.L_292:
        /*01dc*/ 	.byte	0x01, 0x04
	.zero		2


	//----- nvinfo : EIATTR_CRS_STACK_SIZE
	.align		4
        /*01e0*/ 	.byte	0x04, 0x1e
        /*01e2*/ 	.short	(.L_294 - .L_293)
.L_293:
        /*01e4*/ 	.word	0x00000000
.L_294:


//--------------------- .nv.info._ZN5flash16flash_fwd_kernelI23Flash_fwd_kernel_traitsILi96ELi128ELi64ELi4ELb0ELb0EN7cutlass10bfloat16_tE19Flash_kernel_traitsILi96ELi128ELi64ELi4ES3_EELb0ELb0ELb0ELb0ELb0ELb1ELb1ELb0EEEvNS_16Flash_fwd_paramsE --------------------------
	.section	.nv.info._ZN5flash16flash_fwd_kernelI23Flash_fwd_kernel_traitsILi96ELi128ELi64ELi4ELb0ELb0EN7cutlass10bfloat16_tE19Flash_kernel_traitsILi96ELi128ELi64ELi4ES3_EELb0ELb0ELb0ELb0ELb0ELb1ELb1ELb0EEEvNS_16Flash_fwd_paramsE,"",@"SHT_CUDA_INFO"
	.sectionflags	@""
	.align	4


	//----- nvinfo : EIATTR_CUDA_API_VERSION
	.align		4
        /*0000*/ 	.byte	0x04, 0x37
        /*0002*/ 	.short	(.L_296 - .L_295)
.L_295:
        /*0004*/ 	.word	0x00000082


	//----- nvinfo : EIATTR_SW2861232_WAR
	.align		4
.L_296:
        /*0008*/ 	.byte	0x01, 0x35
	.zero		2


	//----- nvinfo : EIATTR_PARAM_CBANK
	.align		4
        /*000c*/ 	.byte	0x04, 0x0a
        /*000e*/ 	.short	(.L_298 - .L_297)
	.align		4
.L_297:
        /*0010*/ 	.word	index@(.nv.constant0._ZN5flash16flash_fwd_kernelI23Flash_fwd_kernel_traitsILi96ELi128ELi64ELi4ELb0ELb0EN7cutlass10bfloat16_tE19Flash_kernel_traitsILi96ELi128ELi64ELi4ES3_EELb0ELb0ELb0ELb0ELb0ELb1ELb1ELb0EEEvNS_16Flash_fwd_paramsE)
        /*0014*/ 	.short	0x0160
        /*0016*/ 	.short	0x01d0


	//----- nvinfo : EIATTR_CBANK_PARAM_SIZE
	.align		4
.L_298:
        /*0018*/ 	.byte	0x03, 0x19
        /*001a*/ 	.short	0x01d0


	//----- nvinfo : EIATTR_KPARAM_INFO
	.align		4
        /*001c*/ 	.byte	0x04, 0x17
        /*001e*/ 	.short	(.L_300 - .L_299)
.L_299:
        /*0020*/ 	.word	0x00000000
        /*0024*/ 	.short	0x0000
        /*0026*/ 	.short	0x0000
        /*0028*/ 	.byte	0x00, 0xf0, 0x41, 0x07


	//----- nvinfo : EIATTR_MAXREG_COUNT
	.align		4
.L_300:
        /*002c*/ 	.byte	0x03, 0x1b
        /*002e*/ 	.short	0x00ff


	//----- nvinfo : EIATTR_NUM_BARRIERS
	.align		4
        /*0030*/ 	.byte	0x02, 0x4c
        /*0032*/ 	.byte	0x01
	.zero		1


	//----- nvinfo : EIATTR_ANNOTATIONS
	.align		4
        /*0034*/ 	.byte	0x04, 0x55
        /*0036*/ 	.short	(.L_302 - .L_301)


	//   ....[0]....
.L_301:
        /* <DEDUP_REMOVED lines=23> */


	//----- nvinfo : EIATTR_MERCURY_ISA_VERSION
	.align		4
.L_302:
        /*0198*/ 	.byte	0x03, 0x5f
        /*019a*/ 	.short	0x0000


	//----- nvinfo : EIATTR_COOP_GROUP_MASK_REGIDS
	.align		4
        /*019c*/ 	.byte	0x04, 0x29
        /*019e*/ 	.short	(.L_304 - .L_303)


	//   ....[0]....
.L_303:
        /*01a0*/ 	.word	0xffffffff


	//   ....[1]....
        /*01a4*/ 	.word	0xffffffff


	//   ....[2]....
        /*01a8*/ 	.word	0xffffffff


	//   ....[3]....
        /*01ac*/ 	.word	0xffffffff


	//   ....[4]....
        /*01b0*/ 	.word	0xffffffff


	//   ....[5]....
        /*01b4*/ 	.word	0xffffffff


	//   ....[6]....
        /*01b8*/ 	.word	0xffffffff


	//   ....[7]....
        /*01bc*/ 	.word	0xffffffff


	//   ....[8]....
        /*01c0*/ 	.word	0xffffffff


	//   ....[9]....
        /*01c4*/ 	.word	0xffffffff


	//   ....[10]....
        /*01c8*/ 	.word	0xffffffff


	//   ....[11]....
        /*01cc*/ 	.word	0xffffffff


	//   ....[12]....
        /*01d0*/ 	.word	0xffffffff


	//   ....[13]....
        /*01d4*/ 	.word	0xffffffff


	//   ....[14]....
        /*01d8*/ 	.word	0xffffffff


	//   ....[15]....
        /*01dc*/ 	.word	0xffffffff


	//   ....[16]....
        /*01e0*/ 	.word	0xffffffff


	//   ....[17]....
        /*01e4*/ 	.word	0xffffffff


	//   ....[18]....
        /*01e8*/ 	.word	0xffffffff


	//   ....[19]....
        /*01ec*/ 	.word	0xffffffff


	//   ....[20]....
        /*01f0*/ 	.word	0xffffffff


	//   ....[21]....
        /*01f4*/ 	.word	0xffffffff


	//   ....[22]....
        /*01f8*/ 	.word	0xffffffff


	//   ....[23]....
        /*01fc*/ 	.word	0xffffffff


	//----- nvinfo : EIATTR_COOP_GROUP_INSTR_OFFSETS
	.align		4
.L_304:
        /*0200*/ 	.byte	0x04, 0x28
        /*0202*/ 	.short	(.L_306 - .L_305)


	//   ....[0]....
.L_305:
        /*0204*/ 	.word	0x000030b0


	//   ....[1]....
        /*0208*/ 	.word	0x000031a0


	//   ....[2]....
        /*020c*/ 	.word	0x000031d0


	//   ....[3]....
        /*0210*/ 	.word	0x000032a0


	//   ....[4]....
        /*0214*/ 	.word	0x000032d0


	//   ....[5]....
        /*0218*/ 	.word	0x000033c0


	//   ....[6]....
        /*021c*/ 	.word	0x000033f0


	//   ....[7]....
        /*0220*/ 	.word	0x00003580


	//   ....[8]....
        /*0224*/ 	.word	0x00006190


	//   ....[9]....
        /*0228*/ 	.word	0x00006310


	//   ....[10]....
        /*022c*/ 	.word	0x00006350


	//   ....[11]....
        /*0230*/ 	.word	0x00006370


	//   ....[12]....
        /*0234*/ 	.word	0x00006390


	//   ....[13]....
        /*0238*/ 	.word	0x000063c0


	//   ....[14]....
        /*023c*/ 	.word	0x00006400


	//   ....[15]....
        /*0240*/ 	.word	0x00006430


	//   ....[16]....
        /*0244*/ 	.word	0x000084d0


	//   ....[17]....
        /*0248*/ 	.word	0x000084e0


	//   ....[18]....
        /*024c*/ 	.word	0x000084f0


	//   ....[19]....
        /*0250*/ 	.word	0x00008500


	//   ....[20]....
        /*0254*/ 	.word	0x00008540


	//   ....[21]....
        /*0258*/ 	.word	0x00008560


	//   ....[22]....
        /*025c*/ 	.word	0x00008580


	//   ....[23]....
        /*0260*/ 	.word	0x00008590


	//----- nvinfo : EIATTR_EXIT_INSTR_OFFSETS
	.align		4
.L_306:
        /*0264*/ 	.byte	0x04, 0x1c
        /*0266*/ 	.short	(.L_308 - .L_307)


	//   ....[0]....
.L_307:
        /*0268*/ 	.word	0x00000300


	//   ....[1]....
        /*026c*/ 	.word	0x00009f40


	//   ....[2]....
        /*0270*/ 	.word	0x0000a020


	//   ....[3]....
        /*0274*/ 	.word	0x0000a960


	//   ....[4]....
        /*0278*/ 	.word	0x0000a9e0


	//----- nvinfo : EIATTR_CTAIDZ_USED
	.align		4
.L_308:
        /*027c*/ 	.byte	0x01, 0x04
	.zero		2


	//----- nvinfo : EIATTR_CRS_STACK_SIZE
	.align		4
        /*0280*/ 	.byte	0x04, 0x1e
        /*0282*/ 	.short	(.L_310 - .L_309)
.L_309:
        /*0284*/ 	.word	0x00000000
.L_310:


//--------------------- .nv.info._ZN5flash16flash_fwd_kernelI23Flash_fwd_kernel_traitsILi96ELi128ELi64ELi4ELb0ELb0EN7cutlass10bfloat16_tE19Flash_kernel_traitsILi96ELi128ELi64ELi4ES3_EELb1ELb0ELb0ELb0ELb0ELb0ELb0ELb0EEEvNS_16Flash_fwd_paramsE --------------------------
	.section	.nv.info._ZN5flash16flash_fwd_kernelI23Flash_fwd_kernel_traitsILi96ELi128ELi64ELi4ELb0ELb0EN7cutlass10bfloat16_tE19Flash_kernel_traitsILi96ELi128ELi64ELi4ES3_EELb1ELb0ELb0ELb0ELb0ELb0ELb0ELb0EEEvNS_16Flash_fwd_paramsE,"",@"SHT_CUDA_INFO"
	.sectionflags	@""
	.align	4


	//----- nvinfo : EIATTR_CUDA_API_VERSION
	.align		4
        /*0000*/ 	.byte	0x04, 0x37
        /*0002*/ 	.short	(.L_312 - .L_311)
.L_311:
        /*0004*/ 	.word	0x00000082


	//----- nvinfo : EIATTR_SW2861232_WAR
	.align		4
.L_312:
        /*0008*/ 	.byte	0x01, 0x35
	.zero		2


	//----- nvinfo : EIATTR_PARAM_CBANK
	.align		4
        /*000c*/ 	.byte	0x04, 0x0a
        /*000e*/ 	.short	(.L_314 - .L_313)
	.align		4
.L_313:
        /*0010*/ 	.word	index@(.nv.constant0._ZN5flash16flash_fwd_kernelI23Flash_fwd_kernel_traitsILi96ELi128ELi64ELi4ELb0ELb0EN7cutlass10bfloat16_tE19Flash_kernel_traitsILi96ELi128ELi64ELi4ES3_EELb1ELb0ELb0ELb0ELb0ELb0ELb0ELb0EEEvNS_16Flash_fwd_paramsE)
        /*0014*/ 	.short	0x0160
        /*0016*/ 	.short	0x01d0


	//----- nvinfo : EIATTR_CBANK_PARAM_SIZE
	.align		4
.L_314:
        /*0018*/ 	.byte	0x03, 0x19
        /*001a*/ 	.short	0x01d0


	//----- nvinfo : EIATTR_KPARAM_INFO
	.align		4
        /*001c*/ 	.byte	0x04, 0x17
        /*001e*/ 	.short	(.L_316 - .L_315)
.L_315:
        /*0020*/ 	.word	0x00000000
        /*0024*/ 	.short	0x0000
        /*0026*/ 	.short	0x0000
        /*0028*/ 	.byte	0x00, 0xf0, 0x41, 0x07


	//----- nvinfo : EIATTR_MAXREG_COUNT
	.align		4
.L_316:
        /*002c*/ 	.byte	0x03, 0x1b
        /*002e*/ 	.short	0x00ff


	//----- nvinfo : EIATTR_NUM_BARRIERS
	.align		4
        /*0030*/ 	.byte	0x02, 0x4c
        /*0032*/ 	.byte	0x01
	.zero		1


	//----- nvinfo : EIATTR_ANNOTATIONS
	.align		4
        /*0034*/ 	.byte	0x04, 0x55
        /*0036*/ 	.short	(.L_318 - .L_317)


	//   ....[0]....
.L_317:
        /* <DEDUP_REMOVED lines=26> */


	//----- nvinfo : EIATTR_MERCURY_ISA_VERSION
	.align		4
.L_318:
        /*01c8*/ 	.byte	0x03, 0x5f
        /*01ca*/ 	.short	0x0000


	//----- nvinfo : EIATTR_COOP_GROUP_MASK_REGIDS
	.align		4
        /*01cc*/ 	.byte	0x04, 0x29
        /*01ce*/ 	.short	(.L_320 - .L_319)


	//   ....[0]....
.L_319:
        /*01d0*/ 	.word	0xffffffff


	//   ....[1]....
        /*01d4*/ 	.word	0xffffffff


	//   ....[2]....
        /*01d8*/ 	.word	0xffffffff


	//   ....[3]....
        /*01dc*/ 	.word	0xffffffff


	//   ....[4]....
        /*01e0*/ 	.word	0xffffffff


	//   ....[5]....
        /*01e4*/ 	.word	0xffffffff


	//   ....[6]....
        /*01e8*/ 	.word	0xffffffff


	//   ....[7]....
        /*01ec*/ 	.word	0xffffffff


	//   ....[8]....
        /*01f0*/ 	.word	0xffffffff


	//   ....[9]....
        /*01f4*/ 	.word	0xffffffff


	//   ....[10]....
        /*01f8*/ 	.word	0xffffffff


	//   ....[11]....
        /*01fc*/ 	.word	0xffffffff


	//   ....[12]....
        /*0200*/ 	.word	0xffffffff


	//   ....[13]....
        /*0204*/ 	.word	0xffffffff


	//   ....[14]....
        /*0208*/ 	.word	0xffffffff


	//   ....[15]....
        /*020c*/ 	.word	0xffffffff


	//   ....[16]....
        /*0210*/ 	.word	0xffffffff


	//   ....[17]....
        /*0214*/ 	.word	0xffffffff


	//   ....[18]....
        /*0218*/ 	.word	0xffffffff


	//   ....[19]....
        /*021c*/ 	.word	0xffffffff


	//   ....[20]....
        /*0220*/ 	.word	0xffffffff


	//   ....[21]....
        /*0224*/ 	.word	0xffffffff


	//   ....[22]....
        /*0228*/ 	.word	0xffffffff


	//   ....[23]....
        /*022c*/ 	.word	0xffffffff


	//----- nvinfo : EIATTR_COOP_GROUP_INSTR_OFFSETS
	.align		4
.L_320:
        /*0230*/ 	.byte	0x04, 0x28
        /*0232*/ 	.short	(.L_322 - .L_321)


	//   ....[0]....
.L_321:
        /*0234*/ 	.word	0x00003980


	//   ....[1]....
        /*0238*/ 	.word	0x00003a10


	//   ....[2]....
        /*023c*/ 	.word	0x00003a30


	//   ....[3]....
        /*0240*/ 	.word	0x00003b20


	//   ....[4]....
        /*0244*/ 	.word	0x000042e0


	//   ....[5]....
        /*0248*/ 	.word	0x000042f0


	//   ....[6]....
        /*024c*/ 	.word	0x00004440


	//   ....[7]....
        /*0250*/ 	.word	0x00004610


	//   ....[8]....
        /*0254*/ 	.word	0x00007ec0


	//   ....[9]....
        /*0258*/ 	.word	0x00007f20


	//   ....[10]....
        /*025c*/ 	.word	0x00007f40


	//   ....[11]....
        /*0260*/ 	.word	0x00007f90


	//   ....[12]....
        /*0264*/ 	.word	0x00007fc0


	//   ....[13]....
        /*0268*/ 	.word	0x00007ff0


	//   ....[14]....
        /*026c*/ 	.word	0x00008590


	//   ....[15]....
        /*0270*/ 	.word	0x000086c0


	//   ....[16]....
        /*0274*/ 	.word	0x0000b0d0


	//   ....[17]....
        /*0278*/ 	.word	0x0000b0e0


	//   ....[18]....
        /*027c*/ 	.word	0x0000b0f0


	//   ....[19]....
        /*0280*/ 	.word	0x0000b110


	//   ....[20]....
        /*0284*/ 	.word	0x0000b150


	//   ....[21]....
        /*0288*/ 	.word	0x0000b170


	//   ....[22]....
        /*028c*/ 	.word	0x0000b180


	//   ....[23]....
        /*0290*/ 	.word	0x0000b1b0


	//----- nvinfo : EIATTR_EXIT_INSTR_OFFSETS
	.align		4
.L_322:
        /*0294*/ 	.byte	0x04, 0x1c
        /*0296*/ 	.short	(.L_324 - .L_323)


	//   ....[0]....
.L_323:
        /*0298*/ 	.word	0x00000540


	//   ....[1]....
        /*029c*/ 	.word	0x0000cd10


	//   ....[2]....
        /*02a0*/ 	.word	0x0000ce10


	//   ....[3]....
        /*02a4*/ 	.word	0x0000ce30


	//   ....[4]....
        /*02a8*/ 	.word	0x0000d860


	//   ....[5]....
        /*02ac*/ 	.word	0x0000d8e0


	//----- nvinfo : EIATTR_CTAIDZ_USED
	.align		4
.L_324:
        /*02b0*/ 	.byte	0x01, 0x04
	.zero		2


	//----- nvinfo : EIATTR_CRS_STACK_SIZE
	.align		4
        /*02b4*/ 	.byte	0x04, 0x1e
        /*02b6*/ 	.short	(.L_326 - .L_325)
.L_325:
        /*02b8*/ 	.word	0x00000000
.L_326:


//--------------------- .nv.info._ZN5flash16flash_fwd_kernelI23Flash_fwd_kernel_traitsILi96ELi128ELi64ELi4ELb0ELb0EN7cutlass10bfloat16_tE19Flash_kernel_traitsILi96ELi128ELi64ELi4ES3_EELb1ELb0ELb1ELb0ELb0ELb0ELb0ELb0EEEvNS_16Flash_fwd_paramsE --------------------------
	.section	.nv.info._ZN5flash16flash_fwd_kernelI23Flash_fwd_kernel_traitsILi96ELi128ELi64ELi4ELb0ELb0EN7cutlass10bfloat16_tE19Flash_kernel_traitsILi96ELi128ELi64ELi4ES3_EELb1ELb0ELb1ELb0ELb0ELb0ELb0ELb0EEEvNS_16Flash_fwd_paramsE,"",@"SHT_CUDA_INFO"
	.sectionflags	@""
	.align	4


	//----- nvinfo : EIATTR_CUDA_API_VERSION
	.align		4
        /*0000*/ 	.byte	0x04, 0x37
        /*0002*/ 	.short	(.L_328 - .L_327)
.L_327:
        /*0004*/ 	.word	0x00000082


	//----- nvinfo : EIATTR_SW2861232_WAR
	.align		4
.L_328:
        /*0008*/ 	.byte	0x01, 0x35
	.zero		2


	//----- nvinfo : EIATTR_PARAM_CBANK
	.align		4
        /*000c*/ 	.byte	0x04, 0x0a
        /*000e*/ 	.short	(.L_330 - .L_329)
	.align		4
.L_329:
        /*0010*/ 	.word	index@(.nv.constant0._ZN5flash16flash_fwd_kernelI23Flash_fwd_kernel_traitsILi96ELi128ELi64ELi4ELb0ELb0EN7cutlass10bfloat16_tE19Flash_kernel_traitsILi96ELi128ELi64ELi4ES3_EELb1ELb0ELb1ELb0ELb0ELb0ELb0ELb0EEEvNS_16Flash_fwd_paramsE)
        /*0014*/ 	.short	0x0160
        /*0016*/ 	.short	0x01d0


	//----- nvinfo : EIATTR_CBANK_PARAM_SIZE
	.align		4
.L_330:
        /*0018*/ 	.byte	0x03, 0x19
        /*001a*/ 	.short	0x01d0


	//----- nvinfo : EIATTR_KPARAM_INFO
	.align		4
        /*001c*/ 	.byte	0x04, 0x17
        /*001e*/ 	.short	(.L_332 - .L_331)
.L_331:
        /*0020*/ 	.word	0x00000000
        /*0024*/ 	.short	0x0000
        /*0026*/ 	.short	0x0000
        /*0028*/ 	.byte	0x00, 0xf0, 0x41, 0x07


	//----- nvinfo : EIATTR_MAXREG_COUNT
	.align		4
.L_332:
        /*002c*/ 	.byte	0x03, 0x1b
        /*002e*/ 	.short	0x00ff


	//----- nvinfo : EIATTR_NUM_BARRIERS
	.align		4
        /*0030*/ 	.byte	0x02, 0x4c
        /*0032*/ 	.byte	0x01
	.zero		1


	//----- nvinfo : EIATTR_ANNOTATIONS
	.align		4
        /*0034*/ 	.byte	0x04, 0x55
        /*0036*/ 	.short	(.L_334 - .L_333)


	//   ....[0]....
.L_333:
        /* <DEDUP_REMOVED lines=61> */


	//----- nvinfo : EIATTR_MERCURY_ISA_VERSION
	.align		4
.L_334:
        /*03f8*/ 	.byte	0x03, 0x5f
        /*03fa*/ 	.short	0x0000


	//----- nvinfo : EIATTR_COOP_GROUP_MASK_REGIDS
	.align		4
        /*03fc*/ 	.byte	0x04, 0x29
        /*03fe*/ 	.short	(.L_336 - .L_335)


	//   ....[0]....
.L_335:
        /*0400*/ 	.word	0xffffffff


	//   ....[1]....
        /*0404*/ 	.word	0xffffffff


	//   ....[2]....
        /*0408*/ 	.word	0xffffffff


	//   ....[3]....
        /*040c*/ 	.word	0xffffffff


	//   ....[4]....
        /*0410*/ 	.word	0xffffffff


	//   ....[5]....
        /*0414*/ 	.word	0xffffffff


	//   ....[6]....
        /*0418*/ 	.word	0xffffffff


	//   ....[7]....
        /*041c*/ 	.word	0xffffffff


	//   ....[8]....
        /*0420*/ 	.word	0xffffffff


	//   ....[9]....
        /*0424*/ 	.word	0xffffffff


	//   ....[10]....
        /*0428*/ 	.word	0xffffffff


	//   ....[11]....
        /*042c*/ 	.word	0xffffffff


	//   ....[12]....
        /*0430*/ 	.word	0xffffffff


	//   ....[13]....
        /*0434*/ 	.word	0xffffffff


	//   ....[14]....
        /*0438*/ 	.word	0xffffffff


	//   ....[15]....
        /*043c*/ 	.word	0xffffffff


	//   ....[16]....
        /*0440*/ 	.word	0xffffffff


	//   ....[17]....
        /*0444*/ 	.word	0xffffffff


	//   ....[18]....
        /*0448*/ 	.word	0xffffffff


	//   ....[19]....
        /*044c*/ 	.word	0xffffffff


	//   ....[20]....
        /*0450*/ 	.word	0xffffffff


	//   ....[21]....
        /*0454*/ 	.word	0xffffffff


	//   ....[22]....
        /*0458*/ 	.word	0xffffffff


	//   ....[23]....
        /*045c*/ 	.word	0xffffffff


	//   ....[24]....
        /*0460*/ 	.word	0xffffffff


	//   ....[25]....
        /*0464*/ 	.word	0xffffffff


	//   ....[26]....
        /*0468*/ 	.word	0xffffffff


	//   ....[27]....
        /*046c*/ 	.word	0xffffffff


	//   ....[28]....
        /*0470*/ 	.word	0xffffffff


	//   ....[29]....
        /*0474*/ 	.word	0xffffffff


	//   ....[30]....
        /*0478*/ 	.word	0xffffffff


	//   ....[31]....
        /*047c*/ 	.word	0xffffffff


	//   ....[32]....
        /*0480*/ 	.word	0xffffffff


	//   ....[33]....
        /*0484*/ 	.word	0xffffffff


	//   ....[34]....
        /*0488*/ 	.word	0xffffffff


	//   ....[35]....
        /*048c*/ 	.word	0xffffffff


	//   ....[36]....
        /*0490*/ 	.word	0xffffffff


	//   ....[37]....
        /*0494*/ 	.word	0xffffffff


	//   ....[38]....
        /*0498*/ 	.word	0xffffffff


	//   ....[39]....
        /*049c*/ 	.word	0xffffffff


	//----- nvinfo : EIATTR_COOP_GROUP_INSTR_OFFSETS
	.align		4
.L_336:
        /*04a0*/ 	.byte	0x04, 0x28
        /*04a2*/ 	.short	(.L_338 - .L_337)


	//   ....[0]....
.L_337:
        /*04a4*/ 	.word	0x000052a0


	//   ....[1]....
        /*04a8*/ 	.word	0x000053b0


	//   ....[2]....
        /*04ac*/ 	.word	0x00005400


	//   ....[3]....
        /*04b0*/ 	.word	0x000054e0


	//   ....[4]....
        /*04b4*/ 	.word	0x00005ac0


	//   ....[5]....
        /*04b8*/ 	.word	0x00005ad0


	//   ....[6]....
        /*04bc*/ 	.word	0x00005b80


	//   ....[7]....
        /*04c0*/ 	.word	0x00005d80


	//   ....[8]....
        /*04c4*/ 	.word	0x0000a8a0


	//   ....[9]....
        /*04c8*/ 	.word	0x0000aa00


	//   ....[10]....
        /*04cc*/ 	.word	0x0000aa30


	//   ....[11]....
        /*04d0*/ 	.word	0x0000ab90


	//   ....[12]....
        /*04d4*/ 	.word	0x0000ac00


	//   ....[13]....
        /*04d8*/ 	.word	0x0000ac30


	//   ....[14]....
        /*04dc*/ 	.word	0x0000adc0


	//   ....[15]....
        /*04e0*/ 	.word	0x0000af00


	//   ....[16]....
        /*04e4*/ 	.word	0x00010890


	//   ....[17]....
        /*04e8*/ 	.word	0x000109f0


	//   ....[18]....
        /*04ec*/ 	.word	0x00010b20


	//   ....[19]....
        /*04f0*/ 	.word	0x00010bb0


	//   ....[20]....
        /*04f4*/ 	.word	0x00010c10


	//   ....[21]....
        /*04f8*/ 	.word	0x00010c60


	//   ....[22]....
        /*04fc*/ 	.word	0x00010cb0


	//   ....[23]....
        /*0500*/ 	.word	0x00010db0


	//   ....[24]....
        /*0504*/ 	.word	0x00016a60


	//   ....[25]....
        /*0508*/ 	.word	0x00016bf0


	//   ....[26]....
        /*050c*/ 	.word	0x00016c40


	//   ....[27]....
        /*0510*/ 	.word	0x00016d00


	//   ....[28]....
        /*0514*/ 	.word	0x00016f30


	//   ....[29]....
        /*0518*/ 	.word	0x00016f40


	//   ....[30]....
        /*051c*/ 	.word	0x00016fb0


	//   ....[31]....
        /*0520*/ 	.word	0x00016fe0


	//   ....[32]....
        /*0524*/ 	.word	0x0001af50


	//   ....[33]....
        /*0528*/ 	.word	0x0001af60


	//   ....[34]....
        /*052c*/ 	.word	0x0001af80


	//   ....[35]....
        /*0530*/ 	.word	0x0001afa0


	//   ....[36]....
        /*0534*/ 	.word	0x0001afb0


	//   ....[37]....
        /*0538*/ 	.word	0x0001afc0


	//   ....[38]....
        /*053c*/ 	.word	0x0001b040


	//   ....[39]....
        /*0540*/ 	.word	0x0001b060


	//----- nvinfo : EIATTR_EXIT_INSTR_OFFSETS
	.align		4
.L_338:
        /*0544*/ 	.byte	0x04, 0x1c
        /*0546*/ 	.short	(.L_340 - .L_339)


	//   ....[0]....
.L_339:
        /*0548*/ 	.word	0x00000730


	//   ....[1]....
        /*054c*/ 	.word	0x00001310


	//   ....[2]....
        /*0550*/ 	.word	0x00001390


	//   ....[3]....
        /*0554*/ 	.word	0x0001c950


	//   ....[4]....
        /*0558*/ 	.word	0x0001ca50


	//   ....[5]....
        /*055c*/ 	.word	0x0001ca70


	//----- nvinfo : EIATTR_CTAIDZ_USED
	.align		4
.L_340:
        /*0560*/ 	.byte	0x01, 0x04
	.zero		2


	//----- nvinfo : EIATTR_CRS_STACK_SIZE
	.align		4
        /*0564*/ 	.byte	0x04, 0x1e
        /*0566*/ 	.short	(.L_342 - .L_341)
.L_341:
        /*0568*/ 	.word	0x00000000
.L_342:


//--------------------- .nv.info._ZN5flash16flash_fwd_kernelI23Flash_fwd_kernel_traitsILi96ELi128ELi64ELi4ELb0ELb0EN7cutlass10bfloat16_tE19Flash_kernel_traitsILi96ELi128ELi64ELi4ES3_EELb1ELb0ELb0ELb0ELb1ELb1ELb0ELb0EEEvNS_16Flash_fwd_paramsE --------------------------
	.section	.nv.info._ZN5flash16flash_fwd_kernelI23Flash_fwd_kernel_traitsILi96ELi128ELi64ELi4ELb0ELb0EN7cutlass10bfloat16_tE19Flash_kernel_traitsILi96ELi128ELi64ELi4ES3_EELb1ELb0ELb0ELb0ELb1ELb1ELb0ELb0EEEvNS_16Flash_fwd_paramsE,"",@"SHT_CUDA_INFO"
	.sectionflags	@""
	.align	4


	//----- nvinfo : EIATTR_CUDA_API_VERSION
	.align		4
        /*0000*/ 	.byte	0x04, 0x37
        /*0002*/ 	.short	(.L_344 - .L_343)
.L_343:
        /*0004*/ 	.word	0x00000082


	//----- nvinfo : EIATTR_SW2861232_WAR
	.align		4
.L_344:
        /*0008*/ 	.byte	0x01, 0x35
	.zero		2


	//----- nvinfo : EIATTR_PARAM_CBANK
	.align		4
        /*000c*/ 	.byte	0x04, 0x0a
        /*000e*/ 	.short	(.L_346 - .L_345)
	.align		4
.L_345:
        /*0010*/ 	.word	index@(.nv.constant0._ZN5flash16flash_fwd_kernelI23Flash_fwd_kernel_traitsILi96ELi128ELi64ELi4ELb0ELb0EN7cutlass10bfloat16_tE19Flash_kernel_traitsILi96ELi128ELi64ELi4ES3_EELb1ELb0ELb0ELb0ELb1ELb1ELb0ELb0EEEvNS_16Flash_fwd_paramsE)
        /*0014*/ 	.short	0x0160
        /*0016*/ 	.short	0x01d0


	//----- nvinfo : EIATTR_CBANK_PARAM_SIZE
	.align		4
.L_346:
        /*0018*/ 	.byte	0x03, 0x19
        /*001a*/ 	.short	0x01d0


	//----- nvinfo : EIATTR_KPARAM_INFO
	.align		4
        /*001c*/ 	.byte	0x04, 0x17
        /*001e*/ 	.short	(.L_348 - .L_347)
.L_347:
        /*0020*/ 	.word	0x00000000
        /*0024*/ 	.short	0x0000
        /*0026*/ 	.short	0x0000
        /*0028*/ 	.byte	0x00, 0xf0, 0x41, 0x07


	//----- nvinfo : EIATTR_MAXREG_COUNT
	.align		4
.L_348:
        /*002c*/ 	.byte	0x03, 0x1b
        /*002e*/ 	.short	0x00ff


	//----- nvinfo : EIATTR_NUM_BARRIERS
	.align		4
        /*0030*/ 	.byte	0x02, 0x4c
        /*0032*/ 	.byte	0x01
	.zero		1


	//----- nvinfo : EIATTR_MERCURY_ISA_VERSION
	.align		4
        /*0034*/ 	.byte	0x03, 0x5f
        /*0036*/ 	.short	0x0000


	//----- nvinfo : EIATTR_COOP_GROUP_MASK_REGIDS
	.align		4
        /*0038*/ 	.byte	0x04, 0x29
        /*003a*/ 	.short	(.L_350 - .L_349)


	//   ....[0]....
.L_349:
        /*003c*/ 	.word	0xffffffff


	//   ....[1]....
        /*0040*/ 	.word	0xffffffff


	//   ....[2]....
        /*0044*/ 	.word	0xffffffff


	//   ....[3]....
        /*0048*/ 	.word	0xffffffff


	//   ....[4]....
        /*004c*/ 	.word	0xffffffff


	//   ....[5]....
        /*0050*/ 	.word	0xffffffff


	//   ....[6]....
        /*0054*/ 	.word	0xffffffff


	//   ....[7]....
        /*0058*/ 	.word	0xffffffff


	//   ....[8]....
        /*005c*/ 	.word	0xffffffff


	//   ....[9]....
        /*0060*/ 	.word	0xffffffff


	//   ....[10]....
        /*0064*/ 	.word	0xffffffff


	//   ....[11]....
        /*0068*/ 	.word	0xffffffff


	//   ....[12]....
        /*006c*/ 	.word	0xffffffff


	//   ....[13]....
        /*0070*/ 	.word	0xffffffff


	//   ....[14]....
        /*0074*/ 	.word	0xffffffff


	//   ....[15]....
        /*0078*/ 	.word	0xffffffff


	//   ....[16]....
        /*007c*/ 	.word	0xffffffff


	//   ....[17]....
        /*0080*/ 	.word	0xffffffff


	//   ....[18]....
        /*0084*/ 	.word	0xffffffff


	//   ....[19]....
        /*0088*/ 	.word	0xffffffff


	//   ....[20]....
        /*008c*/ 	.word	0xffffffff


	//   ....[21]....
        /*0090*/ 	.word	0xffffffff


	//   ....[22]....
        /*0094*/ 	.word	0xffffffff


	//   ....[23]....
        /*0098*/ 	.word	0xffffffff


	//----- nvinfo : EIATTR_COOP_GROUP_INSTR_OFFSETS
	.align		4
.L_350:
        /*009c*/ 	.byte	0x04, 0x28
        /*009e*/ 	.short	(.L_352 - .L_351)


	//   ....[0]....
.L_351:
        /*00a0*/ 	.word	0x00001ec0


	//   ....[1]....
        /*00a4*/ 	.word	0x00001ef0


	//   ....[2]....
        /*00a8*/ 	.word	0x00002000


	//   ....[3]....
        /*00ac*/ 	.word	0x00002040


	//   ....[4]....
        /*00b0*/ 	.word	0x00002350


	//   ....[5]....
        /*00b4*/ 	.word	0x00002760


	//   ....[6]....
        /*00b8*/ 	.word	0x000027a0


	//   ....[7]....
        /*00bc*/ 	.word	0x00002940


	//   ....[8]....
        /*00c0*/ 	.word	0x000057d0


	//   ....[9]....
        /*00c4*/ 	.word	0x00005840


	//   ....[10]....
        /*00c8*/ 	.word	0x00005940


	//   ....[11]....
        /*00cc*/ 	.word	0x00005990


	//   ....[12]....
        /*00d0*/ 	.word	0x000059f0


	//   ....[13]....
        /*00d4*/ 	.word	0x00005b20


	//   ....[14]....
        /*00d8*/ 	.word	0x00005b90


	//   ....[15]....
        /*00dc*/ 	.word	0x00005ce0


	//   ....[16]....
        /*00e0*/ 	.word	0x00008a00


	//   ....[17]....
        /*00e4*/ 	.word	0x00008a40


	//   ....[18]....
        /*00e8*/ 	.word	0x00008a80


	//   ....[19]....
        /*00ec*/ 	.word	0x00008aa0


	//   ....[20]....
        /*00f0*/ 	.word	0x00008b30


	//   ....[21]....
        /*00f4*/ 	.word	0x00008b70


	//   ....[22]....
        /*00f8*/ 	.word	0x00008b80


	//   ....[23]....
        /*00fc*/ 	.word	0x00008ba0


	//----- nvinfo : EIATTR_EXIT_INSTR_OFFSETS
	.align		4
.L_352:
        /*0100*/ 	.byte	0x04, 0x1c
        /*0102*/ 	.short	(.L_354 - .L_353)


	//   ....[0]....
.L_353:
        /*0104*/ 	.word	0x000003b0


	//   ....[1]....
        /*0108*/ 	.word	0x0000a370


	//----- nvinfo : EIATTR_CTAIDZ_USED
	.align		4
.L_354:
        /*010c*/ 	.byte	0x01, 0x04
	.zero		2


	//----- nvinfo : EIATTR_CRS_STACK_SIZE
	.align		4
        /*0110*/ 	.byte	0x04, 0x1e
        /*0112*/ 	.short	(.L_356 - .L_355)
.L_355:
        /*0114*/ 	.word	0x00000000
.L_356:


//--------------------- .nv.info._ZN5flash16flash_fwd_kernelI23Flash_fwd_kernel_traitsILi96ELi128ELi64ELi4ELb0ELb0EN7cutlass10bfloat16_tE19Flash_kernel_traitsILi96ELi128ELi64ELi4ES3_EELb0ELb0ELb0ELb0ELb1ELb1ELb1ELb0EEEvNS_16Flash_fwd_paramsE --------------------------
	.section	.nv.info._ZN5flash16flash_fwd_kernelI23Flash_fwd_kernel_traitsILi96ELi128ELi64ELi4ELb0ELb0EN7cutlass10bfloat16_tE19Flash_kernel_traitsILi96ELi128ELi64ELi4ES3_EELb0ELb0ELb0ELb0ELb1ELb1ELb1ELb0EEEvNS_16Flash_fwd_paramsE,"",@"SHT_CUDA_INFO"
	.sectionflags	@""
	.align	4


	//----- nvinfo : EIATTR_CUDA_API_VERSION
	.align		4
        /*0000*/ 	.byte	0x04, 0x37
        /*0002*/ 	.short	(.L_358 - .L_357)
.L_357:
        /*0004*/ 	.word	0x00000082


	//----- nvinfo : EIATTR_SW2861232_WAR
	.align		4
.L_358:
        /*0008*/ 	.byte	0x01, 0x35
	.zero		2


	//----- nvinfo : EIATTR_PARAM_CBANK
	.align		4
        /*000c*/ 	.byte	0x04, 0x0a
        /*000e*/ 	.short	(.L_360 - .L_359)
	.align		4
.L_359:
        /*0010*/ 	.word	index@(.nv.constant0._ZN5flash16flash_fwd_kernelI23Flash_fwd_kernel_traitsILi96ELi128ELi64ELi4ELb0ELb0EN7cutlass10bfloat16_tE19Flash_kernel_traitsILi96ELi128ELi64ELi4ES3_EELb0ELb0ELb0ELb0ELb1ELb1ELb1ELb0EEEvNS_16Flash_fwd_paramsE)
        /*0014*/ 	.short	0x0160
        /*0016*/ 	.short	0x01d0


	//----- nvinfo : EIATTR_CBANK_PARAM_SIZE
	.align		4
.L_360:
        /*0018*/ 	.byte	0x03, 0x19
        /*001a*/ 	.short	0x01d0


	//----- nvinfo : EIATTR_KPARAM_INFO
	.align		4
        /*001c*/ 	.byte	0x04, 0x17
        /*001e*/ 	.short	(.L_362 - .L_361)
.L_361:
        /*0020*/ 	.word	0x00000000
        /*0024*/ 	.short	0x0000
        /*0026*/ 	.short	0x0000
        /*0028*/ 	.byte	0x00, 0xf0, 0x41, 0x07


	//----- nvinfo : EIATTR_MAXREG_COUNT
	.align		4
.L_362:
        /*002c*/ 	.byte	0x03, 0x1b
        /*002e*/ 	.short	0x00ff


	//----- nvinfo : EIATTR_NUM_BARRIERS
	.align		4
        /*0030*/ 	.byte	0x02, 0x4c
        /*0032*/ 	.byte	0x01
	.zero		1


	//----- nvinfo : EIATTR_ANNOTATIONS
	.align		4
        /*0034*/ 	.byte	0x04, 0x55
        /*0036*/ 	.short	(.L_364 - .L_363)


	//   ....[0]....
.L_363:
        /* <DEDUP_REMOVED lines=14> */


	//----- nvinfo : EIATTR_MERCURY_ISA_VERSION
	.align		4
.L_364:
        /*0108*/ 	.byte	0x03, 0x5f
        /*010a*/ 	.short	0x0000


	//----- nvinfo : EIATTR_COOP_GROUP_MASK_REGIDS
	.align		4
        /*010c*/ 	.byte	0x04, 0x29
        /*010e*/ 	.short	(.L_366 - .L_365)


	//   ....[0]....
.L_365:
        /*0110*/ 	.word	0xffffffff


	//   ....[1]....
        /*0114*/ 	.word	0xffffffff


	//   ....[2]....
        /*0118*/ 	.word	0xffffffff


	//   ....[3]....
        /*011c*/ 	.word	0xffffffff


	//   ....[4]....
        /*0120*/ 	.word	0xffffffff


	//   ....[5]....
        /*0124*/ 	.word	0xffffffff


	//   ....[6]....
        /*0128*/ 	.word	0xffffffff


	//   ....[7]....
        /*012c*/ 	.word	0xffffffff


	//   ....[8]....
        /*0130*/ 	.word	0xffffffff


	//   ....[9]....
        /*0134*/ 	.word	0xffffffff


	//   ....[10]....
        /*0138*/ 	.word	0xffffffff


	//   ....[11]....
        /*013c*/ 	.word	0xffffffff


	//   ....[12]....
        /*0140*/ 	.word	0xffffffff


	//   ....[13]....
        /*0144*/ 	.word	0xffffffff


	//   ....[14]....
        /*0148*/ 	.word	0xffffffff


	//   ....[15]....
        /*014c*/ 	.word	0xffffffff


	//   ....[16]....
        /*0150*/ 	.word	0xffffffff


	//   ....[17]....
        /*0154*/ 	.word	0xffffffff


	//   ....[18]....
        /*0158*/ 	.word	0xffffffff


	//   ....[19]....
        /*015c*/ 	.word	0xffffffff


	//   ....[20]....
        /*0160*/ 	.word	0xffffffff


	//   ....[21]....
        /*0164*/ 	.word	0xffffffff


	//   ....[22]....
        /*0168*/ 	.word	0xffffffff


	//   ....[23]....
        /*016c*/ 	.word	0xffffffff


	//----- nvinfo : EIATTR_COOP_GROUP_INSTR_OFFSETS
	.align		4
.L_366:
        /*0170*/ 	.byte	0x04, 0x28
        /*0172*/ 	.short	(.L_368 - .L_367)


	//   ....[0]....
.L_367:
        /*0174*/ 	.word	0x00002420


	//   ....[1]....
        /*0178*/ 	.word	0x00002510


	//   ....[2]....
        /*017c*/ 	.word	0x00002540


	//   ....[3]....
        /*0180*/ 	.word	0x00002610


	//   ....[4]....
        /*0184*/ 	.word	0x00002640


	//   ....[5]....
        /*0188*/ 	.word	0x00002720


	//   ....[6]....
        /*018c*/ 	.word	0x00002750


	//   ....[7]....
        /*0190*/ 	.word	0x00002860


	//   ....[8]....
        /*0194*/ 	.word	0x00005440


	//   ....[9]....
        /*0198*/ 	.word	0x000055c0


	//   ....[10]....
        /*019c*/ 	.word	0x00005600


	//   ....[11]....
        /*01a0*/ 	.word	0x00005620


	//   ....[12]....
        /*01a4*/ 	.word	0x00005640


	//   ....[13]....
        /*01a8*/ 	.word	0x00005670


	//   ....[14]....
        /*01ac*/ 	.word	0x000056b0


	//   ....[15]....
        /*01b0*/ 	.word	0x000056e0


	//   ....[16]....
        /*01b4*/ 	.word	0x000077e0


	//   ....[17]....
        /*01b8*/ 	.word	0x000077f0


	//   ....[18]....
        /*01bc*/ 	.word	0x00007800


	//   ....[19]....
        /*01c0*/ 	.word	0x00007820


	//   ....[20]....
        /*01c4*/ 	.word	0x00007840


	//   ....[21]....
        /*01c8*/ 	.word	0x00007860


	//   ....[22]....
        /*01cc*/ 	.word	0x00007870


	//   ....[23]....
        /*01d0*/ 	.word	0x00007890


	//----- nvinfo : EIATTR_EXIT_INSTR_OFFSETS
	.align		4
.L_368:
        /*01d4*/ 	.byte	0x04, 0x1c
        /*01d6*/ 	.short	(.L_370 - .L_369)


	//   ....[0]....
.L_369:
        /*01d8*/ 	.word	0x00000170


	//   ....[1]....
        /*01dc*/ 	.word	0x00009000


	//----- nvinfo : EIATTR_CTAIDZ_USED
	.align		4
.L_370:
        /*01e0*/ 	.byte	0x01, 0x04
	.zero		2


	//----- nvinfo : EIATTR_CRS_STACK_SIZE
	.align		4
        /*01e4*/ 	.byte	0x04, 0x1e
        /*01e6*/ 	.short	(.L_372 - .L_371)
.L_371:
        /*01e8*/ 	.word	0x00000000
.L_372:


//--------------------- .nv.info._ZN5flash16flash_fwd_kernelI23Flash_fwd_kernel_traitsILi96ELi128ELi64ELi4ELb0ELb0EN7cutlass10bfloat16_tE19Flash_kernel_traitsILi96ELi128ELi64ELi4ES3_EELb1ELb0ELb0ELb1ELb0ELb0ELb0ELb0EEEvNS_16Flash_fwd_paramsE --------------------------
	.section	.nv.info._ZN5flash16flash_fwd_kernelI23Flash_fwd_kernel_traitsILi96ELi128ELi64ELi4ELb0ELb0EN7cutlass10bfloat16_tE19Flash_kernel_traitsILi96ELi128ELi64ELi4ES3_EELb1ELb0ELb0ELb1ELb0ELb0ELb0ELb0EEEvNS_16Flash_fwd_paramsE,"",@"SHT_CUDA_INFO"
	.sectionflags	@""
	.align	4


	//----- nvinfo : EIATTR_CUDA_API_VERSION
	.align		4
        /*0000*/ 	.byte	0x04, 0x37
        /*0002*/ 	.short	(.L_374 - .L_373)
.L_373:
        /*0004*/ 	.word	0x00000082


	//----- nvinfo : EIATTR_SW2861232_WAR
	.align		4
.L_374:
        /*0008*/ 	.byte	0x01, 0x35
	.zero		2


	//----- nvinfo : EIATTR_PARAM_CBANK
	.align		4
        /*000c*/ 	.byte	0x04, 0x0a
        /*000e*/ 	.short	(.L_376 - .L_375)
	.align		4
.L_375:
        /*0010*/ 	.word	index@(.nv.constant0._ZN5flash16flash_fwd_kernelI23Flash_fwd_kernel_traitsILi96ELi128ELi64ELi4ELb0ELb0EN7cutlass10bfloat16_tE19Flash_kernel_traitsILi96ELi128ELi64ELi4ES3_EELb1ELb0ELb0ELb1ELb0ELb0ELb0ELb0EEEvNS_16Flash_fwd_paramsE)
        /*0014*/ 	.short	0x0160
        /*0016*/ 	.short	0x01d0


	//----- nvinfo : EIATTR_CBANK_PARAM_SIZE
	.align		4
.L_376:
        /*0018*/ 	.byte	0x03, 0x19
        /*001a*/ 	.short	0x01d0


	//----- nvinfo : EIATTR_KPARAM_INFO
	.align		4
        /*001c*/ 	.byte	0x04, 0x17
        /*001e*/ 	.short	(.L_378 - .L_377)
.L_377:
        /*0020*/ 	.word	0x00000000
        /*0024*/ 	.short	0x0000
        /*0026*/ 	.short	0x0000
        /*0028*/ 	.byte	0x00, 0xf0, 0x41, 0x07


	//----- nvinfo : EIATTR_MAXREG_COUNT
	.align		4
.L_378:
        /*002c*/ 	.byte	0x03, 0x1b
        /*002e*/ 	.short	0x00ff


	//----- nvinfo : EIATTR_NUM_BARRIERS
	.align		4
        /*0030*/ 	.byte	0x02, 0x4c
        /*0032*/ 	.byte	0x01
	.zero		1


	//----- nvinfo : EIATTR_ANNOTATIONS
	.align		4
        /*0034*/ 	.byte	0x04, 0x55
        /*0036*/ 	.short	(.L_380 - .L_379)


	//   ....[0]....
.L_379:
        /* <DEDUP_REMOVED lines=25> */


	//----- nvinfo : EIATTR_MERCURY_ISA_VERSION
	.align		4
.L_380:
        /*01b8*/ 	.byte	0x03, 0x5f
        /*01ba*/ 	.short	0x0000


	//----- nvinfo : EIATTR_COOP_GROUP_MASK_REGIDS
	.align		4
        /*01bc*/ 	.byte	0x04, 0x29
        /*01be*/ 	.short	(.L_382 - .L_381)


	//   ....[0]....
.L_381:
        /*01c0*/ 	.word	0xffffffff


	//   ....[1]....
        /*01c4*/ 	.word	0xffffffff


	//   ....[2]....
        /*01c8*/ 	.word	0xffffffff


	//   ....[3]....
        /*01cc*/ 	.word	0xffffffff


	//   ....[4]....
        /*01d0*/ 	.word	0xffffffff


	//   ....[5]....
        /*01d4*/ 	.word	0xffffffff


	//   ....[6]....
        /*01d8*/ 	.word	0xffffffff


	//   ....[7]....
        /*01dc*/ 	.word	0xffffffff


	//   ....[8]....
        /*01e0*/ 	.word	0xffffffff


	//   ....[9]....
        /*01e4*/ 	.word	0xffffffff


	//   ....[10]....
        /*01e8*/ 	.word	0xffffffff


	//   ....[11]....
        /*01ec*/ 	.word	0xffffffff


	//   ....[12]....
        /*01f0*/ 	.word	0xffffffff


	//   ....[13]....
        /*01f4*/ 	.word	0xffffffff


	//   ....[14]....
        /*01f8*/ 	.word	0xffffffff


	//   ....[15]....
        /*01fc*/ 	.word	0xffffffff


	//   ....[16]....
        /*0200*/ 	.word	0xffffffff


	//   ....[17]....
        /*0204*/ 	.word	0xffffffff


	//   ....[18]....
        /*0208*/ 	.word	0xffffffff


	//   ....[19]....
        /*020c*/ 	.word	0xffffffff


	//   ....[20]....
        /*0210*/ 	.word	0xffffffff


	//   ....[21]....
        /*0214*/ 	.word	0xffffffff


	//   ....[22]....
        /*0218*/ 	.word	0xffffffff


	//   ....[23]....
        /*021c*/ 	.word	0xffffffff


	//----- nvinfo : EIATTR_COOP_GROUP_INSTR_OFFSETS
	.align		4
.L_382:
        /*0220*/ 	.byte	0x04, 0x28
        /*0222*/ 	.short	(.L_384 - .L_383)


	//   ....[0]....
.L_383:
        /*0224*/ 	.word	0x00004ea0


	//   ....[1]....
        /*0228*/ 	.word	0x00005010


	//   ....[2]....
        /*022c*/ 	.word	0x00005050


	//   ....[3]....
        /*0230*/ 	.word	0x00005140


	//   ....[4]....
        /*0234*/ 	.word	0x000056f0


	//   ....[5]....
        /*0238*/ 	.word	0x00005700


	//   ....[6]....
        /*023c*/ 	.word	0x000059f0


	//   ....[7]....
        /*0240*/ 	.word	0x00005a80


	//   ....[8]....
        /*0244*/ 	.word	0x00009e40


	//   ....[9]....
        /*0248*/ 	.word	0x0000a010


	//   ....[10]....
        /*024c*/ 	.word	0x0000a150


	//   ....[11]....
        /*0250*/ 	.word	0x0000a260


	//   ....[12]....
        /*0254*/ 	.word	0x0000a370


	//   ....[13]....
        /*0258*/ 	.word	0x0000a3e0


	//   ....[14]....
        /*025c*/ 	.word	0x0000a570


	//   ....[15]....
        /*0260*/ 	.word	0x0000a870


	//   ....[16]....
        /*0264*/ 	.word	0x0000d2c0


	//   ....[17]....
        /*0268*/ 	.word	0x0000d2d0


	//   ....[18]....
        /*026c*/ 	.word	0x0000d2e0


	//   ....[19]....
        /*0270*/ 	.word	0x0000d320


	//   ....[20]....
        /*0274*/ 	.word	0x0000d340


	//   ....[21]....
        /*0278*/ 	.word	0x0000d650


	//   ....[22]....
        /*027c*/ 	.word	0x0000d6e0


	//   ....[23]....
        /*0280*/ 	.word	0x0000d710


	//----- nvinfo : EIATTR_EXIT_INSTR_OFFSETS
	.align		4
.L_384:
        /*0284*/ 	.byte	0x04, 0x1c
        /*0286*/ 	.short	(.L_386 - .L_385)


	//   ....[0]....
.L_385:
        /*0288*/ 	.word	0x00000540


	//   ....[1]....
        /*028c*/ 	.word	0x0000ef50


	//   ....[2]....
        /*0290*/ 	.word	0x0000f050


	//   ....[3]....
        /*0294*/ 	.word	0x0000f070


	//   ....[4]....
        /*0298*/ 	.word	0x0000faa0


	//   ....[5]....
        /*029c*/ 	.word	0x0000fb20


	//----- nvinfo : EIATTR_CTAIDZ_USED
	.align		4
.L_386:
        /*02a0*/ 	.byte	0x01, 0x04
	.zero		2


	//----- nvinfo : EIATTR_CRS_STACK_SIZE
	.align		4
        /*02a4*/ 	.byte	0x04, 0x1e
        /*02a6*/ 	.short	(.L_388 - .L_387)
.L_387:
        /*02a8*/ 	.word	0x00000000
.L_388:


//--------------------- .nv.info._ZN5flash16flash_fwd_kernelI23Flash_fwd_kernel_traitsILi96ELi128ELi64ELi4ELb0ELb0EN7cutlass10bfloat16_tE19Flash_kernel_traitsILi96ELi128ELi64ELi4ES3_EELb1ELb0ELb0ELb0ELb0ELb0ELb0ELb1EEEvNS_16Flash_fwd_paramsE --------------------------
	.section	.nv.info._ZN5flash16flash_fwd_kernelI23Flash_fwd_kernel_traitsILi96ELi128ELi64ELi4ELb0ELb0EN7cutlass10bfloat16_tE19Flash_kernel_traitsILi96ELi128ELi64ELi4ES3_EELb1ELb0ELb0ELb0ELb0ELb0ELb0ELb1EEEvNS_16Flash_fwd_paramsE,"",@"SHT_CUDA_INFO"
	.sectionflags	@""
	.align	4


	//----- nvinfo : EIATTR_CUDA_API_VERSION
	.align		4
        /*0000*/ 	.byte	0x04, 0x37
        /*0002*/ 	.short	(.L_390 - .L_389)
.L_389:
        /*0004*/ 	.word	0x00000082


	//----- nvinfo : EIATTR_SW2861232_WAR
	.align		4
.L_390:
        /*0008*/ 	.byte	0x01, 0x35
	.zero		2


	//----- nvinfo : EIATTR_PARAM_CBANK
	.align		4
        /*000c*/ 	.byte	0x04, 0x0a
        /*000e*/ 	.short	(.L_392 - .L_391)
	.align		4
.L_391:
        /*0010*/ 	.word	index@(.nv.constant0._ZN5flash16flash_fwd_kernelI23Flash_fwd_kernel_traitsILi96ELi128ELi64ELi4ELb0ELb0EN7cutlass10bfloat16_tE19Flash_kernel_traitsILi96ELi128ELi64ELi4ES3_EELb1ELb0ELb0ELb0ELb0ELb0ELb0ELb1EEEvNS_16Flash_fwd_paramsE)
        /*0014*/ 	.short	0x0160
        /*0016*/ 	.short	0x01d0


	//----- nvinfo : EIATTR_CBANK_PARAM_SIZE
	.align		4
.L_392:
        /*0018*/ 	.byte	0x03, 0x19
        /*001a*/ 	.short	0x01d0


	//----- nvinfo : EIATTR_KPARAM_INFO
	.align		4
        /*001c*/ 	.byte	0x04, 0x17
        /*001e*/ 	.short	(.L_394 - .L_393)
.L_393:
        /*0020*/ 	.word	0x00000000
        /*0024*/ 	.short	0x0000
        /*0026*/ 	.short	0x0000
        /*0028*/ 	.byte	0x00, 0xf0, 0x41, 0x07


	//----- nvinfo : EIATTR_MAXREG_COUNT
	.align		4
.L_394:
        /*002c*/ 	.byte	0x03, 0x1b
        /*002e*/ 	.short	0x00ff


	//----- nvinfo : EIATTR_NUM_BARRIERS
	.align		4
        /*0030*/ 	.byte	0x02, 0x4c
        /*0032*/ 	.byte	0x01
	.zero		1


	//----- nvinfo : EIATTR_ANNOTATIONS
	.align		4
        /*0034*/ 	.byte	0x04, 0x55
        /*0036*/ 	.short	(.L_396 - .L_395)


	//   ....[0]....
.L_395:
        /* <DEDUP_REMOVED lines=60> */


	//----- nvinfo : EIATTR_MERCURY_ISA_VERSION
	.align		4
.L_396:
        /*03e8*/ 	.byte	0x03, 0x5f
        /*03ea*/ 	.short	0x0000


	//----- nvinfo : EIATTR_COOP_GROUP_MASK_REGIDS
	.align		4
        /*03ec*/ 	.byte	0x04, 0x29
        /*03ee*/ 	.short	(.L_398 - .L_397)


	//   ....[0]....
.L_397:
        /*03f0*/ 	.word	0xffffffff


	//   ....[1]....
        /*03f4*/ 	.word	0xffffffff


	//   ....[2]....
        /*03f8*/ 	.word	0xffffffff


	//   ....[3]....
        /*03fc*/ 	.word	0xffffffff


	//   ....[4]....
        /*0400*/ 	.word	0xffffffff


	//   ....[5]....
        /*0404*/ 	.word	0xffffffff


	//   ....[6]....
        /*0408*/ 	.word	0xffffffff


	//   ....[7]....
        /*040c*/ 	.word	0xffffffff


	//   ....[8]....
        /*0410*/ 	.word	0xffffffff


	//   ....[9]....
        /*0414*/ 	.word	0xffffffff


	//   ....[10]....
        /*0418*/ 	.word	0xffffffff


	//   ....[11]....
        /*041c*/ 	.word	0xffffffff


	//   ....[12]....
        /*0420*/ 	.word	0xffffffff


	//   ....[13]....
        /*0424*/ 	.word	0xffffffff


	//   ....[14]....
        /*0428*/ 	.word	0xffffffff


	//   ....[15]....
        /*042c*/ 	.word	0xffffffff


	//   ....[16]....
        /*0430*/ 	.word	0xffffffff


	//   ....[17]....
        /*0434*/ 	.word	0xffffffff


	//   ....[18]....
        /*0438*/ 	.word	0xffffffff


	//   ....[19]....
        /*043c*/ 	.word	0xffffffff


	//   ....[20]....
        /*0440*/ 	.word	0xffffffff


	//   ....[21]....
        /*0444*/ 	.word	0xffffffff


	//   ....[22]....
        /*0448*/ 	.word	0xffffffff


	//   ....[23]....
        /*044c*/ 	.word	0xffffffff


	//----- nvinfo : EIATTR_COOP_GROUP_INSTR_OFFSETS
	.align		4
.L_398:
        /*0450*/ 	.byte	0x04, 0x28
        /*0452*/ 	.short	(.L_400 - .L_399)


	//   ....[0]....
.L_399:
        /*0454*/ 	.word	0x000043d0


	//   ....[1]....
        /*0458*/ 	.word	0x00004650


	//   ....[2]....
        /*045c*/ 	.word	0x00004810


	//   ....[3]....
        /*0460*/ 	.word	0x000048b0


	//   ....[4]....
        /*0464*/ 	.word	0x000048e0


	//   ....[5]....
        /*0468*/ 	.word	0x00004910


	//   ....[6]....
        /*046c*/ 	.word	0x00004a30


	//   ....[7]....
        /*0470*/ 	.word	0x00004a70


	//   ....[8]....
        /*0474*/ 	.word	0x0000a1f0


	//   ....[9]....
        /*0478*/ 	.word	0x0000a300


	//   ....[10]....
        /*047c*/ 	.word	0x0000a310


	//   ....[11]....
        /*0480*/ 	.word	0x0000a320


	//   ....[12]....
        /*0484*/ 	.word	0x0000a370


	//   ....[13]....
        /*0488*/ 	.word	0x0000a3c0


	//   ....[14]....
        /*048c*/ 	.word	0x0000a5d0


	//   ....[15]....
        /*0490*/ 	.word	0x0000a610


	//   ....[16]....
        /*0494*/ 	.word	0x00010060


	//   ....[17]....
        /*0498*/ 	.word	0x00010070


	//   ....[18]....
        /*049c*/ 	.word	0x00010080


	//   ....[19]....
        /*04a0*/ 	.word	0x00010090


	//   ....[20]....
        /*04a4*/ 	.word	0x000100d0


	//   ....[21]....
        /*04a8*/ 	.word	0x000100f0


	//   ....[22]....
        /*04ac*/ 	.word	0x00010110


	//   ....[23]....
        /*04b0*/ 	.word	0x00010120


	//----- nvinfo : EIATTR_EXIT_INSTR_OFFSETS
	.align		4
.L_400:
        /*04b4*/ 	.byte	0x04, 0x1c
        /*04b6*/ 	.short	(.L_402 - .L_401)


	//   ....[0]....
.L_401:
        /*04b8*/ 	.word	0x000006a0


	//   ....[1]....
        /*04bc*/ 	.word	0x00011a70


	//   ....[2]....
        /*04c0*/ 	.word	0x00011b60


	//   ....[3]....
        /*04c4*/ 	.word	0x00011b80


	//   ....[4]....
        /*04c8*/ 	.word	0x00012600


	//   ....[5]....
        /*04cc*/ 	.word	0x00012680


	//----- nvinfo : EIATTR_CTAIDZ_USED
	.align		4
.L_402:
        /*04d0*/ 	.byte	0x01, 0x04
	.zero		2


	//----- nvinfo : EIATTR_CRS_STACK_SIZE
	.align		4
        /*04d4*/ 	.byte	0x04, 0x1e
        /*04d6*/ 	.short	(.L_404 - .L_403)
.L_403:
        /*04d8*/ 	.word	0x00000000
.L_404:


//--------------------- .nv.info._ZN5flash16flash_fwd_kernelI23Flash_fwd_kernel_traitsILi96ELi128ELi64ELi4ELb0ELb0EN7cutlass10bfloat16_tE19Flash_kernel_traitsILi96ELi128ELi64ELi4ES3_EELb0ELb0ELb0ELb0ELb0ELb0ELb1ELb0EEEvNS_16Flash_fwd_paramsE --------------------------
	.section	.nv.info._ZN5flash16flash_fwd_kernelI23Flash_fwd_kernel_traitsILi96ELi128ELi64ELi4ELb0ELb0EN7cutlass10bfloat16_tE19Flash_kernel_traitsILi96ELi128ELi64ELi4ES3_EELb0ELb0ELb0ELb0ELb0ELb0ELb1ELb0EEEvNS_16Flash_fwd_paramsE,"",@"SHT_CUDA_INFO"
	.sectionflags	@""
	.align	4


	//----- nvinfo : EIATTR_CUDA_API_VERSION
	.align		4
        /*0000*/ 	.byte	0x04, 0x37
        /*0002*/ 	.short	(.L_406 - .L_405)
.L_405:
        /*0004*/ 	.word	0x00000082


	//----- nvinfo : EIATTR_SW2861232_WAR
	.align		4
.L_406:
        /*0008*/ 	.byte	0x01, 0x35
	.zero		2


	//----- nvinfo : EIATTR_PARAM_CBANK
	.align		4
        /*000c*/ 	.byte	0x04, 0x0a
        /*000e*/ 	.short	(.L_408 - .L_407)
	.align		4
.L_407:
        /*0010*/ 	.word	index@(.nv.constant0._ZN5flash16flash_fwd_kernelI23Flash_fwd_kernel_traitsILi96ELi128ELi64ELi4ELb0ELb0EN7cutlass10bfloat16_tE19Flash_kernel_traitsILi96ELi128ELi64ELi4ES3_EELb0ELb0ELb0ELb0ELb0ELb0ELb1ELb0EEEvNS_16Flash_fwd_paramsE)
        /*0014*/ 	.short	0x0160
        /*0016*/ 	.short	0x01d0


	//----- nvinfo : EIATTR_CBANK_PARAM_SIZE
	.align		4
.L_408:
        /*0018*/ 	.byte	0x03, 0x19
        /*001a*/ 	.short	0x01d0


	//----- nvinfo : EIATTR_KPARAM_INFO
	.align		4
        /*001c*/ 	.byte	0x04, 0x17
        /*001e*/ 	.short	(.L_410 - .L_409)
.L_409:
        /*0020*/ 	.word	0x00000000
        /*0024*/ 	.short	0x0000
        /*0026*/ 	.short	0x0000
        /*0028*/ 	.byte	0x00, 0xf0, 0x41, 0x07


	//----- nvinfo : EIATTR_MAXREG_COUNT
	.align		4
.L_410:
        /*002c*/ 	.byte	0x03, 0x1b
        /*002e*/ 	.short	0x00ff


	//----- nvinfo : EIATTR_NUM_BARRIERS
	.align		4
        /*0030*/ 	.byte	0x02, 0x4c
        /*0032*/ 	.byte	0x01
	.zero		1


	//----- nvinfo : EIATTR_ANNOTATIONS
	.align		4
        /*0034*/ 	.byte	0x04, 0x55
        /*0036*/ 	.short	(.L_412 - .L_411)


	//   ....[0]....
.L_411:
        /* <DEDUP_REMOVED lines=27> */


	//----- nvinfo : EIATTR_MERCURY_ISA_VERSION
	.align		4
.L_412:
        /*01d8*/ 	.byte	0x03, 0x5f
        /*01da*/ 	.short	0x0000


	//----- nvinfo : EIATTR_COOP_GROUP_MASK_REGIDS
	.align		4
        /*01dc*/ 	.byte	0x04, 0x29
        /*01de*/ 	.short	(.L_414 - .L_413)


	//   ....[0]....
.L_413:
        /*01e0*/ 	.word	0xffffffff


	//   ....[1]....
        /*01e4*/ 	.word	0xffffffff


	//   ....[2]....
        /*01e8*/ 	.word	0xffffffff


	//   ....[3]....
        /*01ec*/ 	.word	0xffffffff


	//   ....[4]....
        /*01f0*/ 	.word	0xffffffff


	//   ....[5]....
        /*01f4*/ 	.word	0xffffffff


	//   ....[6]....
        /*01f8*/ 	.word	0xffffffff


	//   ....[7]....
        /*01fc*/ 	.word	0xffffffff


	//   ....[8]....
        /*0200*/ 	.word	0xffffffff


	//   ....[9]....
        /*0204*/ 	.word	0xffffffff


	//   ....[10]....
        /*0208*/ 	.word	0xffffffff


	//   ....[11]....
        /*020c*/ 	.word	0xffffffff


	//   ....[12]....
        /*0210*/ 	.word	0xffffffff


	//   ....[13]....
        /*0214*/ 	.word	0xffffffff


	//   ....[14]....
        /*0218*/ 	.word	0xffffffff


	//   ....[15]....
        /*021c*/ 	.word	0xffffffff


	//   ....[16]....
        /*0220*/ 	.word	0xffffffff


	//   ....[17]....
        /*0224*/ 	.word	0xffffffff


	//   ....[18]....
        /*0228*/ 	.word	0xffffffff


	//   ....[19]....
        /*022c*/ 	.word	0xffffffff


	//   ....[20]....
        /*0230*/ 	.word	0xffffffff


	//   ....[21]....
        /*0234*/ 	.word	0xffffffff


	//   ....[22]....
        /*0238*/ 	.word	0xffffffff


	//   ....[23]....
        /*023c*/ 	.word	0xffffffff


	//----- nvinfo : EIATTR_COOP_GROUP_INSTR_OFFSETS
	.align		4
.L_414:
        /*0240*/ 	.byte	0x04, 0x28
        /*0242*/ 	.short	(.L_416 - .L_415)


	//   ....[0]....
.L_415:
        /*0244*/ 	.word	0x00003f50


	//   ....[1]....
        /*0248*/ 	.word	0x00004040


	//   ....[2]....
        /*024c*/ 	.word	0x00004070


	//   ....[3]....
        /*0250*/ 	.word	0x00004130


	//   ....[4]....
        /*0254*/ 	.word	0x00004160


	//   ....[5]....
        /*0258*/ 	.word	0x00004240


	//   ....[6]....
        /*025c*/ 	.word	0x00004270


	//   ....[7]....
        /*0260*/ 	.word	0x000043c0


	//   ....[8]....
        /*0264*/ 	.word	0x00007450


	//   ....[9]....
        /*0268*/ 	.word	0x000075e0


	//   ....[10]....
        /*026c*/ 	.word	0x00007620


	//   ....[11]....
        /*0270*/ 	.word	0x00007640


	//   ....[12]....
        /*0274*/ 	.word	0x00007650


	//   ....[13]....
        /*0278*/ 	.word	0x00007690


	//   ....[14]....
        /*027c*/ 	.word	0x000076d0


	//   ....[15]....
        /*0280*/ 	.word	0x00007700


	//   ....[16]....
        /*0284*/ 	.word	0x000097b0


	//   ....[17]....
        /*0288*/ 	.word	0x000097c0


	//   ....[18]....
        /*028c*/ 	.word	0x000097d0


	//   ....[19]....
        /*0290*/ 	.word	0x000097e0


	//   ....[20]....
        /*0294*/ 	.word	0x00009820


	//   ....[21]....
        /*0298*/ 	.word	0x00009840


	//   ....[22]....
        /*029c*/ 	.word	0x00009860


	//   ....[23]....
        /*02a0*/ 	.word	0x00009870


	//----- nvinfo : EIATTR_EXIT_INSTR_OFFSETS
	.align		4
.L_416:
        /*02a4*/ 	.byte	0x04, 0x1c
        /*02a6*/ 	.short	(.L_418 - .L_417)


	//   ....[0]....
.L_417:
        /*02a8*/ 	.word	0x00000300


	//   ....[1]....
        /*02ac*/ 	.word	0x0000b2d0


	//   ....[2]....
        /*02b0*/ 	.word	0x0000b3d0


	//   ....[3]....
        /*02b4*/ 	.word	0x0000b3f0


	//   ....[4]....
        /*02b8*/ 	.word	0x0000be10


	//   ....[5]....
        /*02bc*/ 	.word	0x0000be90


	//----- nvinfo : EIATTR_CTAIDZ_USED
	.align		4
.L_418:
        /*02c0*/ 	.byte	0x01, 0x04
	.zero		2


	//----- nvinfo : EIATTR_CRS_STACK_SIZE
	.align		4
        /*02c4*/ 	.byte	0x04, 0x1e
        /*02c6*/ 	.short	(.L_420 - .L_419)
.L_419:
        /*02c8*/ 	.word	0x00000000
.L_420:


//--------------------- .nv.info._ZN5flash16flash_fwd_kernelI23Flash_fwd_kernel_traitsILi96ELi128ELi64ELi4ELb0ELb0EN7cutlass10bfloat16_tE19Flash_kernel_traitsILi96ELi128ELi64ELi4ES3_EELb1ELb0ELb0ELb1ELb0ELb0ELb0ELb1EEEvNS_16Flash_fwd_paramsE --------------------------
	.section	.nv.info._ZN5flash16flash_fwd_kernelI23Flash_fwd_kernel_traitsILi96ELi128ELi64ELi4ELb0ELb0EN7cutlass10bfloat16_tE19Flash_kernel_traitsILi96ELi128ELi64ELi4ES3_EELb1ELb0ELb0ELb1ELb0ELb0ELb0ELb1EEEvNS_16Flash_fwd_paramsE,"",@"SHT_CUDA_INFO"
	.sectionflags	@""
	.align	4


	//----- nvinfo : EIATTR_CUDA_API_VERSION
	.align		4
        /*0000*/ 	.byte	0x04, 0x37
        /*0002*/ 	.short	(.L_422 - .L_421)
.L_421:
        /*0004*/ 	.word	0x00000082


	//----- nvinfo : EIATTR_SW2861232_WAR
	.align		4
.L_422:
        /*0008*/ 	.byte	0x01, 0x35
	.zero		2


	//----- nvinfo : EIATTR_PARAM_CBANK
	.align		4
        /*000c*/ 	.byte	0x04, 0x0a
        /*000e*/ 	.short	(.L_424 - .L_423)
	.align		4
.L_423:
        /*0010*/ 	.word	index@(.nv.constant0._ZN5flash16flash_fwd_kernelI23Flash_fwd_kernel_traitsILi96ELi128ELi64ELi4ELb0ELb0EN7cutlass10bfloat16_tE19Flash_kernel_traitsILi96ELi128ELi64ELi4ES3_EELb1ELb0ELb0ELb1ELb0ELb0ELb0ELb1EEEvNS_16Flash_fwd_paramsE)
        /*0014*/ 	.short	0x0160
        /*0016*/ 	.short	0x01d0


	//----- nvinfo : EIATTR_CBANK_PARAM_SIZE
	.align		4
.L_424:
        /*0018*/ 	.byte	0x03, 0x19
        /*001a*/ 	.short	0x01d0


	//----- nvinfo : EIATTR_KPARAM_INFO
	.align		4
        /*001c*/ 	.byte	0x04, 0x17
        /*001e*/ 	.short	(.L_426 - .L_425)
.L_425:
        /*0020*/ 	.word	0x00000000
        /*0024*/ 	.short	0x0000
        /*0026*/ 	.short	0x0000
        /*0028*/ 	.byte	0x00, 0xf0, 0x41, 0x07


	//----- nvinfo : EIATTR_MAXREG_COUNT
	.align		4
.L_426:
        /*002c*/ 	.byte	0x03, 0x1b
        /*002e*/ 	.short	0x00ff


	//----- nvinfo : EIATTR_NUM_BARRIERS
	.align		4
        /*0030*/ 	.byte	0x02, 0x4c
        /*0032*/ 	.byte	0x01
	.zero		1


	//----- nvinfo : EIATTR_ANNOTATIONS
	.align		4
        /*0034*/ 	.byte	0x04, 0x55
        /*0036*/ 	.short	(.L_428 - .L_427)


	//   ....[0]....
.L_427:
        /* <DEDUP_REMOVED lines=68> */


	//----- nvinfo : EIATTR_MERCURY_ISA_VERSION
	.align		4
.L_428:
        /*0468*/ 	.byte	0x03, 0x5f
        /*046a*/ 	.short	0x0000


	//----- nvinfo : EIATTR_COOP_GROUP_MASK_REGIDS
	.align		4
        /*046c*/ 	.byte	0x04, 0x29
        /*046e*/ 	.short	(.L_430 - .L_429)


	//   ....[0]....
.L_429:
        /*0470*/ 	.word	0xffffffff


	//   ....[1]....
        /*0474*/ 	.word	0xffffffff


	//   ....[2]....
        /*0478*/ 	.word	0xffffffff


	//   ....[3]....
        /*047c*/ 	.word	0xffffffff


	//   ....[4]....
        /*0480*/ 	.word	0xffffffff


	//   ....[5]....
        /*0484*/ 	.word	0xffffffff


	//   ....[6]....
        /*0488*/ 	.word	0xffffffff


	//   ....[7]....
        /*048c*/ 	.word	0xffffffff


	//   ....[8]....
        /*0490*/ 	.word	0xffffffff


	//   ....[9]....
        /*0494*/ 	.word	0xffffffff


	//   ....[10]....
        /*0498*/ 	.word	0xffffffff


	//   ....[11]....
        /*049c*/ 	.word	0xffffffff


	//   ....[12]....
        /*04a0*/ 	.word	0xffffffff


	//   ....[13]....
        /*04a4*/ 	.word	0xffffffff


	//   ....[14]....
        /*04a8*/ 	.word	0xffffffff


	//   ....[15]....
        /*04ac*/ 	.word	0xffffffff


	//   ....[16]....
        /*04b0*/ 	.word	0xffffffff


	//   ....[17]....
        /*04b4*/ 	.word	0xffffffff


	//   ....[18]....
        /*04b8*/ 	.word	0xffffffff


	//   ....[19]....
        /*04bc*/ 	.word	0xffffffff


	//   ....[20]....
        /*04c0*/ 	.word	0xffffffff


	//   ....[21]....
        /*04c4*/ 	.word	0xffffffff


	//   ....[22]....
        /*04c8*/ 	.word	0xffffffff


	//   ....[23]....
        /*04cc*/ 	.word	0xffffffff


	//----- nvinfo : EIATTR_COOP_GROUP_INSTR_OFFSETS
	.align		4
.L_430:
        /*04d0*/ 	.byte	0x04, 0x28
        /*04d2*/ 	.short	(.L_432 - .L_431)


	//   ....[0]....
.L_431:
        /*04d4*/ 	.word	0x000054c0


	//   ....[1]....
        /*04d8*/ 	.word	0x00005910


	//   ....[2]....
        /*04dc*/ 	.word	0x00005a00


	//   ....[3]....
        /*04e0*/ 	.word	0x00005a40


	//   ....[4]....
        /*04e4*/ 	.word	0x00005ad0


	//   ....[5]....
        /*04e8*/ 	.word	0x00005b10


	//   ....[6]....
        /*04ec*/ 	.word	0x00005bd0


	//   ....[7]....
        /*04f0*/ 	.word	0x00005c70


	//   ....[8]....
        /*04f4*/ 	.word	0x0000c380


	//   ....[9]....
        /*04f8*/ 	.word	0x0000c460


	//   ....[10]....
        /*04fc*/ 	.word	0x0000c4c0


	//   ....[11]....
        /*0500*/ 	.word	0x0000c500


	//   ....[12]....
        /*0504*/ 	.word	0x0000c550


	//   ....[13]....
        /*0508*/ 	.word	0x0000c5c0


	//   ....[14]....
        /*050c*/ 	.word	0x0000c5f0


	//   ....[15]....
        /*0510*/ 	.word	0x0000c640


	//   ....[16]....
        /*0514*/ 	.word	0x00012150


	//   ....[17]....
        /*0518*/ 	.word	0x00012160


	//   ....[18]....
        /*051c*/ 	.word	0x00012170


	//   ....[19]....
        /*0520*/ 	.word	0x00012180


	//   ....[20]....
        /*0524*/ 	.word	0x000121c0


	//   ....[21]....
        /*0528*/ 	.word	0x000121e0


	//   ....[22]....
        /*052c*/ 	.word	0x00012200


	//   ....[23]....
        /*0530*/ 	.word	0x00012210


	//----- nvinfo : EIATTR_EXIT_INSTR_OFFSETS
	.align		4
.L_432:
        /*0534*/ 	.byte	0x04, 0x1c
        /*0536*/ 	.short	(.L_434 - .L_433)


	//   ....[0]....
.L_433:
        /*0538*/ 	.word	0x000006a0


	//   ....[1]....
        /*053c*/ 	.word	0x00013b60


	//   ....[2]....
        /*0540*/ 	.word	0x00013c50


	//   ....[3]....
        /*0544*/ 	.word	0x00013c70


	//   ....[4]....
        /*0548*/ 	.word	0x000146f0


	//   ....[5]....
        /*054c*/ 	.word	0x00014770


	//----- nvinfo : EIATTR_CTAIDZ_USED
	.align		4
.L_434:
        /*0550*/ 	.byte	0x01, 0x04
	.zero		2


	//----- nvinfo : EIATTR_CRS_STACK_SIZE
	.align		4
        /*0554*/ 	.byte	0x04, 0x1e
        /*0556*/ 	.short	(.L_436 - .L_435)
.L_435:
        /*0558*/ 	.word	0x00000000
.L_436:


//--------------------- .nv.info._ZN5flash16flash_fwd_kernelI23Flash_fwd_kernel_traitsILi96ELi128ELi64ELi4ELb0ELb0EN7cutlass10bfloat16_tE19Flash_kernel_traitsILi96ELi128ELi64ELi4ES3_EELb0ELb0ELb0ELb1ELb0ELb0ELb1ELb0EEEvNS_16Flash_fwd_paramsE --------------------------
	.section	.nv.info._ZN5flash16flash_fwd_kernelI23Flash_fwd_kernel_traitsILi96ELi128ELi64ELi4ELb0ELb0EN7cutlass10bfloat16_tE19Flash_kernel_traitsILi96ELi128ELi64ELi4ES3_EELb0ELb0ELb0ELb1ELb0ELb0ELb1ELb0EEEvNS_16Flash_fwd_paramsE,"",@"SHT_CUDA_INFO"
	.sectionflags	@""
	.align	4


	//----- nvinfo : EIATTR_CUDA_API_VERSION
	.align		4
        /*0000*/ 	.byte	0x04, 0x37
        /*0002*/ 	.short	(.L_438 - .L_437)
.L_437:
        /*0004*/ 	.word	0x00000082


	//----- nvinfo : EIATTR_SW2861232_WAR
	.align		4
.L_438:
        /*0008*/ 	.byte	0x01, 0x35
	.zero		2


	//----- nvinfo : EIATTR_PARAM_CBANK
	.align		4
        /*000c*/ 	.byte	0x04, 0x0a
        /*000e*/ 	.short	(.L_440 - .L_439)
	.align		4
.L_439:
        /*0010*/ 	.word	index@(.nv.constant0._ZN5flash16flash_fwd_kernelI23Flash_fwd_kernel_traitsILi96ELi128ELi64ELi4ELb0ELb0EN7cutlass10bfloat16_tE19Flash_kernel_traitsILi96ELi128ELi64ELi4ES3_EELb0ELb0ELb0ELb1ELb0ELb0ELb1ELb0EEEvNS_16Flash_fwd_paramsE)
        /*0014*/ 	.short	0x0160
        /*0016*/ 	.short	0x01d0


	//----- nvinfo : EIATTR_CBANK_PARAM_SIZE
	.align		4
.L_440:
        /*0018*/ 	.byte	0x03, 0x19
        /*001a*/ 	.short	0x01d0


	//----- nvinfo : EIATTR_KPARAM_INFO
	.align		4
        /*001c*/ 	.byte	0x04, 0x17
        /*001e*/ 	.short	(.L_442 - .L_441)
.L_441:
        /*0020*/ 	.word	0x00000000
        /*0024*/ 	.short	0x0000
        /*0026*/ 	.short	0x0000
        /*0028*/ 	.byte	0x00, 0xf0, 0x41, 0x07


	//----- nvinfo : EIATTR_MAXREG_COUNT
	.align		4
.L_442:
        /*002c*/ 	.byte	0x03, 0x1b
        /*002e*/ 	.short	0x00ff


	//----- nvinfo : EIATTR_NUM_BARRIERS
	.align		4
        /*0030*/ 	.byte	0x02, 0x4c
        /*0032*/ 	.byte	0x01
	.zero		1


	//----- nvinfo : EIATTR_ANNOTATIONS
	.align		4
        /*0034*/ 	.byte	0x04, 0x55
        /*0036*/ 	.short	(.L_444 - .L_443)


	//   ....[0]....
.L_443:
        /* <DEDUP_REMOVED lines=30> */


	//----- nvinfo : EIATTR_MERCURY_ISA_VERSION
	.align		4
.L_444:
        /*0208*/ 	.byte	0x03, 0x5f
        /*020a*/ 	.short	0x0000


	//----- nvinfo : EIATTR_COOP_GROUP_MASK_REGIDS
	.align		4
        /*020c*/ 	.byte	0x04, 0x29
        /*020e*/ 	.short	(.L_446 - .L_445)


	//   ....[0]....
.L_445:
        /*0210*/ 	.word	0xffffffff


	//   ....[1]....
        /*0214*/ 	.word	0xffffffff


	//   ....[2]....
        /*0218*/ 	.word	0xffffffff


	//   ....[3]....
        /*021c*/ 	.word	0xffffffff


	//   ....[4]....
        /*0220*/ 	.word	0xffffffff


	//   ....[5]....
        /*0224*/ 	.word	0xffffffff


	//   ....[6]....
        /*0228*/ 	.word	0xffffffff


	//   ....[7]....
        /*022c*/ 	.word	0xffffffff


	//   ....[8]....
        /*0230*/ 	.word	0xffffffff


	//   ....[9]....
        /*0234*/ 	.word	0xffffffff


	//   ....[10]....
        /*0238*/ 	.word	0xffffffff


	//   ....[11]....
        /*023c*/ 	.word	0xffffffff


	//   ....[12]....
        /*0240*/ 	.word	0xffffffff


	//   ....[13]....
        /*0244*/ 	.word	0xffffffff


	//   ....[14]....
        /*0248*/ 	.word	0xffffffff


	//   ....[15]....
        /*024c*/ 	.word	0xffffffff


	//   ....[16]....
        /*0250*/ 	.word	0xffffffff


	//   ....[17]....
        /*0254*/ 	.word	0xffffffff


	//   ....[18]....
        /*0258*/ 	.word	0xffffffff


	//   ....[19]....
        /*025c*/ 	.word	0xffffffff


	//   ....[20]....
        /*0260*/ 	.word	0xffffffff


	//   ....[21]....
        /*0264*/ 	.word	0xffffffff


	//   ....[22]....
        /*0268*/ 	.word	0xffffffff


	//   ....[23]....
        /*026c*/ 	.word	0xffffffff


	//----- nvinfo : EIATTR_COOP_GROUP_INSTR_OFFSETS
	.align		4
.L_446:
        /*0270*/ 	.byte	0x04, 0x28
        /*0272*/ 	.short	(.L_448 - .L_447)


	//   ....[0]....
.L_447:
        /*0274*/ 	.word	0x00005390


	//   ....[1]....
        /*0278*/ 	.word	0x00005480


	//   ....[2]....
        /*027c*/ 	.word	0x000054b0


	//   ....[3]....
        /*0280*/ 	.word	0x00005580


	//   ....[4]....
        /*0284*/ 	.word	0x000055b0


	//   ....[5]....
        /*0288*/ 	.word	0x00005690


	//   ....[6]....
        /*028c*/ 	.word	0x000056c0


	//   ....[7]....
        /*0290*/ 	.word	0x000057f0


	//   ....[8]....
        /*0294*/ 	.word	0x00009630


	//   ....[9]....
        /*0298*/ 	.word	0x00009690


	//   ....[10]....
        /*029c*/ 	.word	0x00009700


	//   ....[11]....
        /*02a0*/ 	.word	0x00009750


	//   ....[12]....
        /*02a4*/ 	.word	0x00009780


	//   ....[13]....
        /*02a8*/ 	.word	0x000097d0


	//   ....[14]....
        /*02ac*/ 	.word	0x00009810


	//   ....[15]....
        /*02b0*/ 	.word	0x000098f0


	//   ....[16]....
        /*02b4*/ 	.word	0x0000b7f0


	//   ....[17]....
        /*02b8*/ 	.word	0x0000b800


	//   ....[18]....
        /*02bc*/ 	.word	0x0000b810


	//   ....[19]....
        /*02c0*/ 	.word	0x0000b820


	//   ....[20]....
        /*02c4*/ 	.word	0x0000b860


	//   ....[21]....
        /*02c8*/ 	.word	0x0000b880


	//   ....[22]....
        /*02cc*/ 	.word	0x0000b890


	//   ....[23]....
        /*02d0*/ 	.word	0x0000b8f0


	//----- nvinfo : EIATTR_EXIT_INSTR_OFFSETS
	.align		4
.L_448:
        /*02d4*/ 	.byte	0x04, 0x1c
        /*02d6*/ 	.short	(.L_450 - .L_449)


	//   ....[0]....
.L_449:
        /*02d8*/ 	.word	0x00000300


	//   ....[1]....
        /*02dc*/ 	.word	0x0000d2d0


	//   ....[2]....
        /*02e0*/ 	.word	0x0000d3d0


	//   ....[3]....
        /*02e4*/ 	.word	0x0000d3f0


	//   ....[4]....
        /*02e8*/ 	.word	0x0000de10


	//   ....[5]....
        /*02ec*/ 	.word	0x0000de90


	//----- nvinfo : EIATTR_CTAIDZ_USED
	.align		4
.L_450:
        /*02f0*/ 	.byte	0x01, 0x04
	.zero		2


	//----- nvinfo : EIATTR_CRS_STACK_SIZE
	.align		4
        /*02f4*/ 	.byte	0x04, 0x1e
        /*02f6*/ 	.short	(.L_452 - .L_451)
.L_451:
        /*02f8*/ 	.word	0x00000000
.L_452:


//--------------------- .nv.info._ZN5flash16flash_fwd_kernelI23Flash_fwd_kernel_traitsILi96ELi128ELi64ELi4ELb0ELb0EN7cutlass10bfloat16_tE19Flash_kernel_traitsILi96ELi128ELi64ELi4ES3_EELb1ELb0ELb1ELb0ELb0ELb1ELb0ELb0EEEvNS_16Flash_fwd_paramsE --------------------------
	.section	.nv.info._ZN5flash16flash_fwd_kernelI23Flash_fwd_kernel_traitsILi96ELi128ELi64ELi4ELb0ELb0EN7cutlass10bfloat16_tE19Flash_kernel_traitsILi96ELi128ELi64ELi4ES3_EELb1ELb0ELb1ELb0ELb0ELb1ELb0ELb0EEEvNS_16Flash_fwd_paramsE,"",@"SHT_CUDA_INFO"
	.sectionflags	@""
	.align	4


	//----- nvinfo : EIATTR_CUDA_API_VERSION
	.align		4
        /*0000*/ 	.byte	0x04, 0x37
        /*0002*/ 	.short	(.L_454 - .L_453)
.L_453:
        /*0004*/ 	.word	0x00000082


	//----- nvinfo : EIATTR_SW2861232_WAR
	.align		4
.L_454:
        /*0008*/ 	.byte	0x01, 0x35
	.zero		2


	//----- nvinfo : EIATTR_PARAM_CBANK
	.align		4
        /*000c*/ 	.byte	0x04, 0x0a
        /*000e*/ 	.short	(.L_456 - .L_455)
	.align		4
.L_455:
        /*0010*/ 	.word	index@(.nv.constant0._ZN5flash16flash_fwd_kernelI23Flash_fwd_kernel_traitsILi96ELi128ELi64ELi4ELb0ELb0EN7cutlass10bfloat16_tE19Flash_kernel_traitsILi96ELi128ELi64ELi4ES3_EELb1ELb0ELb1ELb0ELb0ELb1ELb0ELb0EEEvNS_16Flash_fwd_paramsE)
        /*0014*/ 	.short	0x0160
        /*0016*/ 	.short	0x01d0


	//----- nvinfo : EIATTR_CBANK_PARAM_SIZE
	.align		4
.L_456:
        /*0018*/ 	.byte	0x03, 0x19
        /*001a*/ 	.short	0x01d0


	//----- nvinfo : EIATTR_KPARAM_INFO
	.align		4
        /*001c*/ 	.byte	0x04, 0x17
        /*001e*/ 	.short	(.L_458 - .L_457)
.L_457:
        /*0020*/ 	.word	0x00000000
        /*0024*/ 	.short	0x0000
        /*0026*/ 	.short	0x0000
        /*0028*/ 	.byte	0x00, 0xf0, 0x41, 0x07


	//----- nvinfo : EIATTR_MAXREG_COUNT
	.align		4
.L_458:
        /*002c*/ 	.byte	0x03, 0x1b
        /*002e*/ 	.short	0x00ff


	//----- nvinfo : EIATTR_NUM_BARRIERS
	.align		4
        /*0030*/ 	.byte	0x02, 0x4c
        /*0032*/ 	.byte	0x01
	.zero		1


	//----- nvinfo : EIATTR_ANNOTATIONS
	.align		4
        /*0034*/ 	.byte	0x04, 0x55
        /*0036*/ 	.short	(.L_460 - .L_459)


	//   ....[0]....
.L_459:
        /* <DEDUP_REMOVED lines=49> */


	//----- nvinfo : EIATTR_MERCURY_ISA_VERSION
	.align		4
.L_460:
        /*0338*/ 	.byte	0x03, 0x5f
        /*033a*/ 	.short	0x0000


	//----- nvinfo : EIATTR_COOP_GROUP_MASK_REGIDS
	.align		4
        /*033c*/ 	.byte	0x04, 0x29
        /*033e*/ 	.short	(.L_462 - .L_461)


	//   ....[0]....
.L_461:
        /*0340*/ 	.word	0xffffffff


	//   ....[1]....
        /*0344*/ 	.word	0xffffffff


	//   ....[2]....
        /*0348*/ 	.word	0xffffffff


	//   ....[3]....
        /*034c*/ 	.word	0xffffffff


	//   ....[4]....
        /*0350*/ 	.word	0xffffffff


	//   ....[5]....
        /*0354*/ 	.word	0xffffffff


	//   ....[6]....
        /*0358*/ 	.word	0xffffffff


	//   ....[7]....
        /*035c*/ 	.word	0xffffffff


	//   ....[8]....
        /*0360*/ 	.word	0xffffffff


	//   ....[9]....
        /*0364*/ 	.word	0xffffffff


	//   ....[10]....
        /*0368*/ 	.word	0xffffffff


	//   ....[11]....
        /*036c*/ 	.word	0xffffffff


	//   ....[12]....
        /*0370*/ 	.word	0xffffffff


	//   ....[13]....
        /*0374*/ 	.word	0xffffffff


	//   ....[14]....
        /*0378*/ 	.word	0xffffffff


	//   ....[15]....
        /*037c*/ 	.word	0xffffffff


	//   ....[16]....
        /*0380*/ 	.word	0xffffffff


	//   ....[17]....
        /*0384*/ 	.word	0xffffffff


	//   ....[18]....
        /*0388*/ 	.word	0xffffffff


	//   ....[19]....
        /*038c*/ 	.word	0xffffffff


	//   ....[20]....
        /*0390*/ 	.word	0xffffffff


	//   ....[21]....
        /*0394*/ 	.word	0xffffffff


	//   ....[22]....
        /*0398*/ 	.word	0xffffffff


	//   ....[23]....
        /*039c*/ 	.word	0xffffffff


	//   ....[24]....
        /*03a0*/ 	.word	0xffffffff


	//   ....[25]....
        /*03a4*/ 	.word	0xffffffff


	//   ....[26]....
        /*03a8*/ 	.word	0xffffffff


	//   ....[27]....
        /*03ac*/ 	.word	0xffffffff


	//   ....[28]....
        /*03b0*/ 	.word	0xffffffff


	//   ....[29]....
        /*03b4*/ 	.word	0xffffffff


	//   ....[30]....
        /*03b8*/ 	.word	0xffffffff


	//   ....[31]....
        /*03bc*/ 	.word	0xffffffff


	//   ....[32]....
        /*03c0*/ 	.word	0xffffffff


	//   ....[33]....
        /*03c4*/ 	.word	0xffffffff


	//   ....[34]....
        /*03c8*/ 	.word	0xffffffff


	//   ....[35]....
        /*03cc*/ 	.word	0xffffffff


	//   ....[36]....
        /*03d0*/ 	.word	0xffffffff


	//   ....[37]....
        /*03d4*/ 	.word	0xffffffff


	//   ....[38]....
        /*03d8*/ 	.word	0xffffffff


	//   ....[39]....
        /*03dc*/ 	.word	0xffffffff


	//----- nvinfo : EIATTR_COOP_GROUP_INSTR_OFFSETS
	.align		4
.L_462:
        /*03e0*/ 	.byte	0x04, 0x28
        /*03e2*/ 	.short	(.L_464 - .L_463)


	//   ....[0]....
.L_463:
        /*03e4*/ 	.word	0x000043c0


	//   ....[1]....
        /*03e8*/ 	.word	0x00004490


	//   ....[2]....
        /*03ec*/ 	.word	0x000044b0


	//   ....[3]....
        /*03f0*/ 	.word	0x00004570


	//   ....[4]....
        /*03f4*/ 	.word	0x00004b20


	//   ....[5]....
        /*03f8*/ 	.word	0x00004e20


	//   ....[6]....
        /*03fc*/ 	.word	0x00004e50


	//   ....[7]....
        /*0400*/ 	.word	0x00004fe0


	//   ....[8]....
        /*0404*/ 	.word	0x000098c0


	//   ....[9]....
        /*0408*/ 	.word	0x000098f0


	//   ....[10]....
        /*040c*/ 	.word	0x00009a70


	//   ....[11]....
        /*0410*/ 	.word	0x00009b40


	//   ....[12]....
        /*0414*/ 	.word	0x00009b80


	//   ....[13]....
        /*0418*/ 	.word	0x00009c60


	//   ....[14]....
        /*041c*/ 	.word	0x00009cd0


	//   ....[15]....
        /*0420*/ 	.word	0x00009e20


	//   ....[16]....
        /*0424*/ 	.word	0x0000ebd0


	//   ....[17]....
        /*0428*/ 	.word	0x0000ec00


	//   ....[18]....
        /*042c*/ 	.word	0x0000ece0


	//   ....[19]....
        /*0430*/ 	.word	0x0000ed50


	//   ....[20]....
        /*0434*/ 	.word	0x0000ee80


	//   ....[21]....
        /*0438*/ 	.word	0x0000f010


	//   ....[22]....
        /*043c*/ 	.word	0x0000f0b0


	//   ....[23]....
        /*0440*/ 	.word	0x0000f160


	//   ....[24]....
        /*0444*/ 	.word	0x00014000


	//   ....[25]....
        /*0448*/ 	.word	0x000140b0


	//   ....[26]....
        /*044c*/ 	.word	0x00014170


	//   ....[27]....
        /*0450*/ 	.word	0x00014230


	//   ....[28]....
        /*0454*/ 	.word	0x000144c0


	//   ....[29]....
        /*0458*/ 	.word	0x00014500


	//   ....[30]....
        /*045c*/ 	.word	0x00014570


	//   ....[31]....
        /*0460*/ 	.word	0x000145a0


	//   ....[32]....
        /*0464*/ 	.word	0x00018380


	//   ....[33]....
        /*0468*/ 	.word	0x00018390


	//   ....[34]....
        /*046c*/ 	.word	0x000183b0


	//   ....[35]....
        /*0470*/ 	.word	0x000183d0


	//   ....[36]....
        /*0474*/ 	.word	0x000183e0


	//   ....[37]....
        /*0478*/ 	.word	0x000183f0


	//   ....[38]....
        /*047c*/ 	.word	0x00018460


	//   ....[39]....
        /*0480*/ 	.word	0x00018480


	//----- nvinfo : EIATTR_EXIT_INSTR_OFFSETS
	.align		4
.L_464:
        /*0484*/ 	.byte	0x04, 0x1c
        /*0486*/ 	.short	(.L_466 - .L_465)


	//   ....[0]....
.L_465:
        /*0488*/ 	.word	0x00000730


	//   ....[1]....
        /*048c*/ 	.word	0x00001240


	//   ....[2]....
        /*0490*/ 	.word	0x000012c0


	//   ....[3]....
        /*0494*/ 	.word	0x00019c20


	//   ....[4]....
        /*0498*/ 	.word	0x00019d00


	//----- nvinfo : EIATTR_CTAIDZ_USED
	.align		4
.L_466:
        /*049c*/ 	.byte	0x01, 0x04
	.zero		2


	//----- nvinfo : EIATTR_CRS_STACK_SIZE
	.align		4
        /*04a0*/ 	.byte	0x04, 0x1e
        /*04a2*/ 	.short	(.L_468 - .L_467)
.L_467:
        /*04a4*/ 	.word	0x00000000
.L_468:


//--------------------- .nv.info._ZN5flash16flash_fwd_kernelI23Flash_fwd_kernel_traitsILi96ELi128ELi64ELi4ELb0ELb0EN7cutlass10bfloat16_tE19Flash_kernel_traitsILi96ELi128ELi64ELi4ES3_EELb0ELb0ELb1ELb0ELb0ELb1ELb1ELb0EEEvNS_16Flash_fwd_paramsE --------------------------
	.section	.nv.info._ZN5flash16flash_fwd_kernelI23Flash_fwd_kernel_traitsILi96ELi128ELi64ELi4ELb0ELb0EN7cutlass10bfloat16_tE19Flash_kernel_traitsILi96ELi128ELi64ELi4ES3_EELb0ELb0ELb1ELb0ELb0ELb1ELb1ELb0EEEvNS_16Flash_fwd_paramsE,"",@"SHT_CUDA_INFO"
	.sectionflags	@""
	.align	4


	//----- nvinfo : EIATTR_CUDA_API_VERSION
	.align		4
        /*0000*/ 	.byte	0x04, 0x37
        /*0002*/ 	.short	(.L_470 - .L_469)
.L_469:
        /*0004*/ 	.word	0x00000082


	//----- nvinfo : EIATTR_SW2861232_WAR
	.align		4
.L_470:
        /*0008*/ 	.byte	0x01, 0x35
	.zero		2


	//----- nvinfo : EIATTR_PARAM_CBANK
	.align		4
        /*000c*/ 	.byte	0x04, 0x0a
        /*000e*/ 	.short	(.L_472 - .L_471)
	.align		4
.L_471:
        /*0010*/ 	.word	index@(.nv.constant0._ZN5flash16flash_fwd_kernelI23Flash_fwd_kernel_traitsILi96ELi128ELi64ELi4ELb0ELb0EN7cutlass10bfloat16_tE19Flash_kernel_traitsILi96ELi128ELi64ELi4ES3_EELb0ELb0ELb1ELb0ELb0ELb1ELb1ELb0EEEvNS_16Flash_fwd_paramsE)
        /*0014*/ 	.short	0x0160
        /*0016*/ 	.short	0x01d0


	//----- nvinfo : EIATTR_CBANK_PARAM_SIZE
	.align		4
.L_472:
        /*0018*/ 	.byte	0x03, 0x19
        /*001a*/ 	.short	0x01d0


	//----- nvinfo : EIATTR_KPARAM_INFO
	.align		4
        /*001c*/ 	.byte	0x04, 0x17
        /*001e*/ 	.short	(.L_474 - .L_473)
.L_473:
        /*0020*/ 	.word	0x00000000
        /*0024*/ 	.short	0x0000
        /*0026*/ 	.short	0x0000
        /*0028*/ 	.byte	0x00, 0xf0, 0x41, 0x07


	//----- nvinfo : EIATTR_MAXREG_COUNT
	.align		4
.L_474:
        /*002c*/ 	.byte	0x03, 0x1b
        /*002e*/ 	.short	0x00ff


	//----- nvinfo : EIATTR_NUM_BARRIERS
	.align		4
        /*0030*/ 	.byte	0x02, 0x4c
        /*0032*/ 	.byte	0x01
	.zero		1


	//----- nvinfo : EIATTR_ANNOTATIONS
	.align		4
        /*0034*/ 	.byte	0x04, 0x55
        /*0036*/ 	.short	(.L_476 - .L_475)


	//   ....[0]....
.L_475:
        /* <DEDUP_REMOVED lines=32> */


	//----- nvinfo : EIATTR_MERCURY_ISA_VERSION
	.align		4
.L_476:
        /*0220*/ 	.byte	0x03, 0x5f
        /*0222*/ 	.short	0x0000


	//----- nvinfo : EIATTR_COOP_GROUP_MASK_REGIDS
	.align		4
        /*0224*/ 	.byte	0x04, 0x29
        /*0226*/ 	.short	(.L_478 - .L_477)


	//   ....[0]....
.L_477:
        /*0228*/ 	.word	0xffffffff


	//   ....[1]....
        /*022c*/ 	.word	0xffffffff


	//   ....[2]....
        /*0230*/ 	.word	0xffffffff


	//   ....[3]....
        /*0234*/ 	.word	0xffffffff


	//   ....[4]....
        /*0238*/ 	.word	0xffffffff


	//   ....[5]....
        /*023c*/ 	.word	0xffffffff


	//   ....[6]....
        /*0240*/ 	.word	0xffffffff


	//   ....[7]....
        /*0244*/ 	.word	0xffffffff


	//   ....[8]....
        /*0248*/ 	.word	0xffffffff


	//   ....[9]....
        /*024c*/ 	.word	0xffffffff


	//   ....[10]....
        /*0250*/ 	.word	0xffffffff


	//   ....[11]....
        /*0254*/ 	.word	0xffffffff


	//   ....[12]....
        /*0258*/ 	.word	0xffffffff


	//   ....[13]....
        /*025c*/ 	.word	0xffffffff


	//   ....[14]....
        /*0260*/ 	.word	0xffffffff


	//   ....[15]....
        /*0264*/ 	.word	0xffffffff


	//   ....[16]....
        /*0268*/ 	.word	0xffffffff


	//   ....[17]....
        /*026c*/ 	.word	0xffffffff


	//   ....[18]....
        /*0270*/ 	.word	0xffffffff


	//   ....[19]....
        /*0274*/ 	.word	0xffffffff


	//   ....[20]....
        /*0278*/ 	.word	0xffffffff


	//   ....[21]....
        /*027c*/ 	.word	0xffffffff


	//   ....[22]....
        /*0280*/ 	.word	0xffffffff


	//   ....[23]....
        /*0284*/ 	.word	0xffffffff


	//   ....[24]....
        /*0288*/ 	.word	0xffffffff


	//   ....[25]....
        /*028c*/ 	.word	0xffffffff


	//   ....[26]....
        /*0290*/ 	.word	0xffffffff


	//   ....[27]....
        /*0294*/ 	.word	0xffffffff


	//   ....[28]....
        /*0298*/ 	.word	0xffffffff


	//   ....[29]....
        /*029c*/ 	.word	0xffffffff


	//   ....[30]....
        /*02a0*/ 	.word	0xffffffff


	//   ....[31]....
        /*02a4*/ 	.word	0xffffffff


	//   ....[32]....
        /*02a8*/ 	.word	0xffffffff


	//   ....[33]....
        /*02ac*/ 	.word	0xffffffff


	//   ....[34]....
        /*02b0*/ 	.word	0xffffffff


	//   ....[35]....
        /*02b4*/ 	.word	0xffffffff


	//   ....[36]....
        /*02b8*/ 	.word	0xffffffff


	//   ....[37]....
        /*02bc*/ 	.word	0xffffffff


	//   ....[38]....
        /*02c0*/ 	.word	0xffffffff


	//   ....[39]....
        /*02c4*/ 	.word	0xffffffff


	//----- nvinfo : EIATTR_COOP_GROUP_INSTR_OFFSETS
	.align		4
.L_478:
        /*02c8*/ 	.byte	0x04, 0x28
        /*02ca*/ 	.short	(.L_480 - .L_479)


	//   ....[0]....
.L_479:
        /*02cc*/ 	.word	0x00004450


	//   ....[1]....
        /*02d0*/ 	.word	0x00004540


	//   ....[2]....
        /*02d4*/ 	.word	0x00004570


	//   ....[3]....
        /*02d8*/ 	.word	0x00004640


	//   ....[4]....
        /*02dc*/ 	.word	0x00004670


	//   ....[5]....
        /*02e0*/ 	.word	0x00004730


	//   ....[6]....
        /*02e4*/ 	.word	0x00004780


	//   ....[7]....
        /*02e8*/ 	.word	0x00004800


	//   ....[8]....
        /*02ec*/ 	.word	0x000082b0


	//   ....[9]....
        /*02f0*/ 	.word	0x000083b0


	//   ....[10]....
        /*02f4*/ 	.word	0x000083e0


	//   ....[11]....
        /*02f8*/ 	.word	0x00008500


	//   ....[12]....
        /*02fc*/ 	.word	0x00008560


	//   ....[13]....
        /*0300*/ 	.word	0x000085f0


	//   ....[14]....
        /*0304*/ 	.word	0x00008640


	//   ....[15]....
        /*0308*/ 	.word	0x00008730


	//   ....[16]....
        /*030c*/ 	.word	0x0000ca70


	//   ....[17]....
        /*0310*/ 	.word	0x0000cc20


	//   ....[18]....
        /*0314*/ 	.word	0x0000cd70


	//   ....[19]....
        /*0318*/ 	.word	0x0000cf90


	//   ....[20]....
        /*031c*/ 	.word	0x0000cfc0


	//   ....[21]....
        /*0320*/ 	.word	0x0000cfd0


	//   ....[22]....
        /*0324*/ 	.word	0x0000d030


	//   ....[23]....
        /*0328*/ 	.word	0x0000d0a0


	//   ....[24]....
        /*032c*/ 	.word	0x000113f0


	//   ....[25]....
        /*0330*/ 	.word	0x00011620


	//   ....[26]....
        /*0334*/ 	.word	0x00011940


	//   ....[27]....
        /*0338*/ 	.word	0x00011a80


	//   ....[28]....
        /*033c*/ 	.word	0x00011b40


	//   ....[29]....
        /*0340*/ 	.word	0x00011b80


	//   ....[30]....
        /*0344*/ 	.word	0x00011c10


	//   ....[31]....
        /*0348*/ 	.word	0x00011c40


	//   ....[32]....
        /*034c*/ 	.word	0x00013dd0


	//   ....[33]....
        /*0350*/ 	.word	0x00013de0


	//   ....[34]....
        /*0354*/ 	.word	0x00013df0


	//   ....[35]....
        /*0358*/ 	.word	0x00013e10


	//   ....[36]....
        /*035c*/ 	.word	0x00013e30


	//   ....[37]....
        /*0360*/ 	.word	0x00013e50


	//   ....[38]....
        /*0364*/ 	.word	0x00013e80


	//   ....[39]....
        /*0368*/ 	.word	0x00013f00


	//----- nvinfo : EIATTR_EXIT_INSTR_OFFSETS
	.align		4
.L_480:
        /*036c*/ 	.byte	0x04, 0x1c
        /*036e*/ 	.short	(.L_482 - .L_481)


	//   ....[0]....
.L_481:
        /*0370*/ 	.word	0x000002f0


	//   ....[1]....
        /*0374*/ 	.word	0x00000d70


	//   ....[2]....
        /*0378*/ 	.word	0x00000df0


	//   ....[3]....
        /*037c*/ 	.word	0x000158a0


	//   ....[4]....
        /*0380*/ 	.word	0x00015980


	//----- nvinfo : EIATTR_CTAIDZ_USED
	.align		4
.L_482:
        /*0384*/ 	.byte	0x01, 0x04
	.zero		2


	//----- nvinfo : EIATTR_CRS_STACK_SIZE
	.align		4
        /*0388*/ 	.byte	0x04, 0x1e
        /*038a*/ 	.short	(.L_484 - .L_483)
.L_483:
        /*038c*/ 	.word	0x00000000
.L_484:


//--------------------- .nv.info._ZN5flash16flash_fwd_kernelI23Flash_fwd_kernel_traitsILi96ELi128ELi64ELi4ELb0ELb0EN7cutlass10bfloat16_tE19Flash_kernel_traitsILi96ELi128ELi64ELi4ES3_EELb1ELb0ELb1ELb1ELb0ELb0ELb0ELb0EEEvNS_16Flash_fwd_paramsE --------------------------
	.section	.nv.info._ZN5flash16flash_fwd_kernelI23Flash_fwd_kernel_traitsILi96ELi128ELi64ELi4ELb0ELb0EN7cutlass10bfloat16_tE19Flash_kernel_traitsILi96ELi128ELi64ELi4ES3_EELb1ELb0ELb1ELb1ELb0ELb0ELb0ELb0EEEvNS_16Flash_fwd_paramsE,"",@"SHT_CUDA_INFO"
	.sectionflags	@""
	.align	4


	//----- nvinfo : EIATTR_CUDA_API_VERSION
	.align		4
        /*0000*/ 	.byte	0x04, 0x37
        /*0002*/ 	.short	(.L_486 - .L_485)
.L_485:
        /*0004*/ 	.word	0x00000082


	//----- nvinfo : EIATTR_SW2861232_WAR
	.align		4
.L_486:
        /*0008*/ 	.byte	0x01, 0x35
	.zero		2


	//----- nvinfo : EIATTR_PARAM_CBANK
	.align		4
        /*000c*/ 	.byte	0x04, 0x0a
        /*000e*/ 	.short	(.L_488 - .L_487)
	.align		4
.L_487:
        /*0010*/ 	.word	index@(.nv.constant0._ZN5flash16flash_fwd_kernelI23Flash_fwd_kernel_traitsILi96ELi128ELi64ELi4ELb0ELb0EN7cutlass10bfloat16_tE19Flash_kernel_traitsILi96ELi128ELi64ELi4ES3_EELb1ELb0ELb1ELb1ELb0ELb0ELb0ELb0EEEvNS_16Flash_fwd_paramsE)
        /*0014*/ 	.short	0x0160
        /*0016*/ 	.short	0x01d0


	//----- nvinfo : EIATTR_CBANK_PARAM_SIZE
	.align		4
.L_488:
        /*0018*/ 	.byte	0x03, 0x19
        /*001a*/ 	.short	0x01d0


	//----- nvinfo : EIATTR_KPARAM_INFO
	.align		4
        /*001c*/ 	.byte	0x04, 0x17
        /*001e*/ 	.short	(.L_490 - .L_489)
.L_489:
        /*0020*/ 	.word	0x00000000
        /*0024*/ 	.short	0x0000
        /*0026*/ 	.short	0x0000
        /*0028*/ 	.byte	0x00, 0xf0, 0x41, 0x07


	//----- nvinfo : EIATTR_MAXREG_COUNT
	.align		4
.L_490:
        /*002c*/ 	.byte	0x03, 0x1b
        /*002e*/ 	.short	0x00ff


	//----- nvinfo : EIATTR_NUM_BARRIERS
	.align		4
        /*0030*/ 	.byte	0x02, 0x4c
        /*0032*/ 	.byte	0x01
	.zero		1


	//----- nvinfo : EIATTR_ANNOTATIONS
	.align		4
        /*0034*/ 	.byte	0x04, 0x55
        /*0036*/ 	.short	(.L_492 - .L_491)


	//   ....[0]....
.L_491:
        /* <DEDUP_REMOVED lines=63> */


	//----- nvinfo : EIATTR_MERCURY_ISA_VERSION
	.align		4
.L_492:
        /*0418*/ 	.byte	0x03, 0x5f
        /*041a*/ 	.short	0x0000


	//----- nvinfo : EIATTR_COOP_GROUP_MASK_REGIDS
	.align		4
        /*041c*/ 	.byte	0x04, 0x29
        /*041e*/ 	.short	(.L_494 - .L_493)


	//   ....[0]....
.L_493:
        /*0420*/ 	.word	0xffffffff


	//   ....[1]....
        /*0424*/ 	.word	0xffffffff


	//   ....[2]....
        /*0428*/ 	.word	0xffffffff


	//   ....[3]....
        /*042c*/ 	.word	0xffffffff


	//   ....[4]....
        /*0430*/ 	.word	0xffffffff


	//   ....[5]....
        /*0434*/ 	.word	0xffffffff


	//   ....[6]....
        /*0438*/ 	.word	0xffffffff


	//   ....[7]....
        /*043c*/ 	.word	0xffffffff


	//   ....[8]....
        /*0440*/ 	.word	0xffffffff


	//   ....[9]....
        /*0444*/ 	.word	0xffffffff


	//   ....[10]....
        /*0448*/ 	.word	0xffffffff


	//   ....[11]....
        /*044c*/ 	.word	0xffffffff


	//   ....[12]....
        /*0450*/ 	.word	0xffffffff


	//   ....[13]....
        /*0454*/ 	.word	0xffffffff


	//   ....[14]....
        /*0458*/ 	.word	0xffffffff


	//   ....[15]....
        /*045c*/ 	.word	0xffffffff


	//   ....[16]....
        /*0460*/ 	.word	0xffffffff


	//   ....[17]....
        /*0464*/ 	.word	0xffffffff


	//   ....[18]....
        /*0468*/ 	.word	0xffffffff


	//   ....[19]....
        /*046c*/ 	.word	0xffffffff


	//   ....[20]....
        /*0470*/ 	.word	0xffffffff


	//   ....[21]....
        /*0474*/ 	.word	0xffffffff


	//   ....[22]....
        /*0478*/ 	.word	0xffffffff


	//   ....[23]....
        /*047c*/ 	.word	0xffffffff


	//   ....[24]....
        /*0480*/ 	.word	0xffffffff


	//   ....[25]....
        /*0484*/ 	.word	0xffffffff


	//   ....[26]....
        /*0488*/ 	.word	0xffffffff


	//   ....[27]....
        /*048c*/ 	.word	0xffffffff


	//   ....[28]....
        /*0490*/ 	.word	0xffffffff


	//   ....[29]....
        /*0494*/ 	.word	0xffffffff


	//   ....[30]....
        /*0498*/ 	.word	0xffffffff


	//   ....[31]....
        /*049c*/ 	.word	0xffffffff


	//   ....[32]....
        /*04a0*/ 	.word	0xffffffff


	//   ....[33]....
        /*04a4*/ 	.word	0xffffffff


	//   ....[34]....
        /*04a8*/ 	.word	0xffffffff


	//   ....[35]....
        /*04ac*/ 	.word	0xffffffff


	//   ....[36]....
        /*04b0*/ 	.word	0xffffffff


	//   ....[37]....
        /*04b4*/ 	.word	0xffffffff


	//   ....[38]....
        /*04b8*/ 	.word	0xffffffff


	//   ....[39]....
        /*04bc*/ 	.word	0xffffffff


	//----- nvinfo : EIATTR_COOP_GROUP_INSTR_OFFSETS
	.align		4
.L_494:
        /*04c0*/ 	.byte	0x04, 0x28
        /*04c2*/ 	.short	(.L_496 - .L_495)


	//   ....[0]....
.L_495:
        /*04c4*/ 	.word	0x00006710


	//   ....[1]....
        /*04c8*/ 	.word	0x000067d0


	//   ....[2]....
        /*04cc*/ 	.word	0x000067e0


	//   ....[3]....
        /*04d0*/ 	.word	0x000068b0


	//   ....[4]....
        /*04d4*/ 	.word	0x00006e20


	//   ....[5]....
        /*04d8*/ 	.word	0x000071a0


	//   ....[6]....
        /*04dc*/ 	.word	0x00007290


	//   ....[7]....
        /*04e0*/ 	.word	0x00007350


	//   ....[8]....
        /*04e4*/ 	.word	0x0000d070


	//   ....[9]....
        /*04e8*/ 	.word	0x0000d1f0


	//   ....[10]....
        /*04ec*/ 	.word	0x0000d220


	//   ....[11]....
        /*04f0*/ 	.word	0x0000d340


	//   ....[12]....
        /*04f4*/ 	.word	0x0000d370


	//   ....[13]....
        /*04f8*/ 	.word	0x0000d3a0


	//   ....[14]....
        /*04fc*/ 	.word	0x0000d440


	//   ....[15]....
        /*0500*/ 	.word	0x0000d460


	//   ....[16]....
        /*0504*/ 	.word	0x00013b40


	//   ....[17]....
        /*0508*/ 	.word	0x00013ca0


	//   ....[18]....
        /*050c*/ 	.word	0x00013cd0


	//   ....[19]....
        /*0510*/ 	.word	0x00013e10


	//   ....[20]....
        /*0514*/ 	.word	0x00013e30


	//   ....[21]....
        /*0518*/ 	.word	0x00013e40


	//   ....[22]....
        /*051c*/ 	.word	0x00013eb0


	//   ....[23]....
        /*0520*/ 	.word	0x00013ed0


	//   ....[24]....
        /*0524*/ 	.word	0x0001a3a0


	//   ....[25]....
        /*0528*/ 	.word	0x0001a4f0


	//   ....[26]....
        /*052c*/ 	.word	0x0001a720


	//   ....[27]....
        /*0530*/ 	.word	0x0001a760


	//   ....[28]....
        /*0534*/ 	.word	0x0001a7c0


	//   ....[29]....
        /*0538*/ 	.word	0x0001a7f0


	//   ....[30]....
        /*053c*/ 	.word	0x0001ab10


	//   ....[31]....
        /*0540*/ 	.word	0x0001ad00


	//   ....[32]....
        /*0544*/ 	.word	0x0001e9c0


	//   ....[33]....
        /*0548*/ 	.word	0x0001e9d0


	//   ....[34]....
        /*054c*/ 	.word	0x0001e9f0


	//   ....[35]....
        /*0550*/ 	.word	0x0001ea00


	//   ....[36]....
        /*0554*/ 	.word	0x0001ea20


	//   ....[37]....
        /*0558*/ 	.word	0x0001ea30


	//   ....[38]....
        /*055c*/ 	.word	0x0001eac0


	//   ....[39]....
        /*0560*/ 	.word	0x0001eae0


	//----- nvinfo : EIATTR_EXIT_INSTR_OFFSETS
	.align		4
.L_496:
        /*0564*/ 	.byte	0x04, 0x1c
        /*0566*/ 	.short	(.L_498 - .L_497)


	//   ....[0]....
.L_497:
        /*0568*/ 	.word	0x00000730


	//   ....[1]....
        /*056c*/ 	.word	0x00001310


	//   ....[2]....
        /*0570*/ 	.word	0x00001390


	//   ....[3]....
        /*0574*/ 	.word	0x00020350


	//   ....[4]....
        /*0578*/ 	.word	0x00020450


	//   ....[5]....
        /*057c*/ 	.word	0x00020470


	//----- nvinfo : EIATTR_CTAIDZ_USED
	.align		4
.L_498:
        /*0580*/ 	.byte	0x01, 0x04
	.zero		2


	//----- nvinfo : EIATTR_CRS_STACK_SIZE
	.align		4
        /*0584*/ 	.byte	0x04, 0x1e
        /*0586*/ 	.short	(.L_500 - .L_499)
.L_499:
        /*0588*/ 	.word	0x00000000
.L_500:


//--------------------- .nv.info._ZN5flash16flash_fwd_kernelI23Flash_fwd_kernel_traitsILi96ELi128ELi64ELi4ELb0ELb0EN7cutlass10bfloat16_tE19Flash_kernel_traitsILi96ELi128ELi64ELi4ES3_EELb1ELb0ELb1ELb0ELb0ELb0ELb0ELb1EEEvNS_16Flash_fwd_paramsE --------------------------
	.section	.nv.info._ZN5flash16flash_fwd_kernelI23Flash_fwd_kernel_traitsILi96ELi128ELi64ELi4ELb0ELb0EN7cutlass10bfloat16_tE19Flash_kernel_traitsILi96ELi128ELi64ELi4ES3_EELb1ELb0ELb1ELb0ELb0ELb0ELb0ELb1EEEvNS_16Flash_fwd_paramsE,"",@"SHT_CUDA_INFO"
	.sectionflags	@""
	.align	4


	//----- nvinfo : EIATTR_CUDA_API_VERSION
	.align		4
        /*0000*/ 	.byte	0x04, 0x37
        /*0002*/ 	.short	(.L_502 - .L_501)
.L_501:
        /*0004*/ 	.word	0x00000082


	//----- nvinfo : EIATTR_SW2861232_WAR
	.align		4
.L_502:
        /*0008*/ 	.byte	0x01, 0x35
	.zero		2


	//----- nvinfo : EIATTR_PARAM_CBANK
	.align		4
        /*000c*/ 	.byte	0x04, 0x0a
        /*000e*/ 	.short	(.L_504 - .L_503)
	.align		4
.L_503:
        /*0010*/ 	.word	index@(.nv.constant0._ZN5flash16flash_fwd_kernelI23Flash_fwd_kernel_traitsILi96ELi128ELi64ELi4ELb0ELb0EN7cutlass10bfloat16_tE19Flash_kernel_traitsILi96ELi128ELi64ELi4ES3_EELb1ELb0ELb1ELb0ELb0ELb0ELb0ELb1EEEvNS_16Flash_fwd_paramsE)
        /*0014*/ 	.short	0x0160
        /*0016*/ 	.short	0x01d0


	//----- nvinfo : EIATTR_CBANK_PARAM_SIZE
	.align		4
.L_504:
        /*0018*/ 	.byte	0x03, 0x19
        /*001a*/ 	.short	0x01d0


	//----- nvinfo : EIATTR_KPARAM_INFO
	.align		4
        /*001c*/ 	.byte	0x04, 0x17
        /*001e*/ 	.short	(.L_506 - .L_505)
.L_505:
        /*0020*/ 	.word	0x00000000
        /*0024*/ 	.short	0x0000
        /*0026*/ 	.short	0x0000
        /*0028*/ 	.byte	0x00, 0xf0, 0x41, 0x07


	//----- nvinfo : EIATTR_MAXREG_COUNT
	.align		4
.L_506:
        /*002c*/ 	.byte	0x03, 0x1b
        /*002e*/ 	.short	0x00ff


	//----- nvinfo : EIATTR_NUM_BARRIERS
	.align		4
        /*0030*/ 	.byte	0x02, 0x4c
        /*0032*/ 	.byte	0x01
	.zero		1


	//----- nvinfo : EIATTR_ANNOTATIONS
	.align		4
        /*0034*/ 	.byte	0x04, 0x55
        /*0036*/ 	.short	(.L_508 - .L_507)


	//   ....[0]....
.L_507:
        /* <DEDUP_REMOVED lines=253> */


	//----- nvinfo : EIATTR_MERCURY_ISA_VERSION
	.align		4
.L_508:
        /*0ff0*/ 	.byte	0x03, 0x5f
        /*0ff2*/ 	.short	0x0000


	//----- nvinfo : EIATTR_COOP_GROUP_MASK_REGIDS
	.align		4
        /*0ff4*/ 	.byte	0x04, 0x29
        /*0ff6*/ 	.short	(.L_510 - .L_509)


	//   ....[0]....
.L_509:
        /*0ff8*/ 	.word	0xffffffff


	//   ....[1]....
        /*0ffc*/ 	.word	0xffffffff


	//   ....[2]....
        /*1000*/ 	.word	0xffffffff


	//   ....[3]....
        /*1004*/ 	.word	0xffffffff


	//   ....[4]....
        /*1008*/ 	.word	0xffffffff


	//   ....[5]....
        /*100c*/ 	.word	0xffffffff


	//   ....[6]....
        /*1010*/ 	.word	0xffffffff


	//   ....[7]....
        /*1014*/ 	.word	0xffffffff


	//   ....[8]....
        /*1018*/ 	.word	0xffffffff


	//   ....[9]....
        /*101c*/ 	.word	0xffffffff


	//   ....[10]....
        /*1020*/ 	.word	0xffffffff


	//   ....[11]....
        /*1024*/ 	.word	0xffffffff


	//   ....[12]....
        /*1028*/ 	.word	0xffffffff


	//   ....[13]....
        /*102c*/ 	.word	0xffffffff


	//   ....[14]....
        /*1030*/ 	.word	0xffffffff


	//   ....[15]....
        /*1034*/ 	.word	0xffffffff


	//   ....[16]....
        /*1038*/ 	.word	0xffffffff


	//   ....[17]....
        /*103c*/ 	.word	0xffffffff


	//   ....[18]....
        /*1040*/ 	.word	0xffffffff


	//   ....[19]....
        /*1044*/ 	.word	0xffffffff


	//   ....[20]....
        /*1048*/ 	.word	0xffffffff


	//   ....[21]....
        /*104c*/ 	.word	0xffffffff


	//   ....[22]....
        /*1050*/ 	.word	0xffffffff


	//   ....[23]....
        /*1054*/ 	.word	0xffffffff


	//   ....[24]....
        /*1058*/ 	.word	0xffffffff


	//   ....[25]....
        /*105c*/ 	.word	0xffffffff


	//   ....[26]....
        /*1060*/ 	.word	0xffffffff


	//   ....[27]....
        /*1064*/ 	.word	0xffffffff


	//   ....[28]....
        /*1068*/ 	.word	0xffffffff


	//   ....[29]....
        /*106c*/ 	.word	0xffffffff


	//   ....[30]....
        /*1070*/ 	.word	0xffffffff


	//   ....[31]....
        /*1074*/ 	.word	0xffffffff


	//   ....[32]....
        /*1078*/ 	.word	0xffffffff


	//   ....[33]....
        /*107c*/ 	.word	0xffffffff


	//   ....[34]....
        /*1080*/ 	.word	0xffffffff


	//   ....[35]....
        /*1084*/ 	.word	0xffffffff


	//   ....[36]....
        /*1088*/ 	.word	0xffffffff


	//   ....[37]....
        /*108c*/ 	.word	0xffffffff


	//   ....[38]....
        /*1090*/ 	.word	0xffffffff


	//   ....[39]....
        /*1094*/ 	.word	0xffffffff


	//   ....[40]....
        /*1098*/ 	.word	0xffffffff


	//   ....[41]....
        /*109c*/ 	.word	0xffffffff


	//   ....[42]....
        /*10a0*/ 	.word	0xffffffff


	//   ....[43]....
        /*10a4*/ 	.word	0xffffffff


	//   ....[44]....
        /*10a8*/ 	.word	0xffffffff


	//   ....[45]....
        /*10ac*/ 	.word	0xffffffff


	//   ....[46]....
        /*10b0*/ 	.word	0xffffffff


	//   ....[47]....
        /*10b4*/ 	.word	0xffffffff


	//----- nvinfo : EIATTR_COOP_GROUP_INSTR_OFFSETS
	.align		4
.L_510:
        /*10b8*/ 	.byte	0x04, 0x28
        /*10ba*/ 	.short	(.L_512 - .L_511)


	//   ....[0]....
.L_511:
        /*10bc*/ 	.word	0x00005460


	//   ....[1]....
        /*10c0*/ 	.word	0x000054f0


	//   ....[2]....
        /*10c4*/ 	.word	0x000055b0


	//   ....[3]....
        /*10c8*/ 	.word	0x00005750


	//   ....[4]....
        /*10cc*/ 	.word	0x00006910


	//   ....[5]....
        /*10d0*/ 	.word	0x00006990


	//   ....[6]....
        /*10d4*/ 	.word	0x00006ba0


	//   ....[7]....
        /*10d8*/ 	.word	0x00006c00


	//   ....[8]....
        /*10dc*/ 	.word	0x0000c4f0


	//   ....[9]....
        /*10e0*/ 	.word	0x0000c560


	//   ....[10]....
        /*10e4*/ 	.word	0x0000c810


	//   ....[11]....
        /*10e8*/ 	.word	0x0000c830


	//   ....[12]....
        /*10ec*/ 	.word	0x0000cb50


	//   ....[13]....
        /*10f0*/ 	.word	0x0000cb70


	//   ....[14]....
        /*10f4*/ 	.word	0x0000ceb0


	//   ....[15]....
        /*10f8*/ 	.word	0x0000ced0


	//   ....[16]....
        /*10fc*/ 	.word	0x00014710


	//   ....[17]....
        /*1100*/ 	.word	0x00014870


	//   ....[18]....
        /*1104*/ 	.word	0x00014c60


	//   ....[19]....
        /*1108*/ 	.word	0x00014c80


	//   ....[20]....
        /*110c*/ 	.word	0x00015270


	//   ....[21]....
        /*1110*/ 	.word	0x00015290


	//   ....[22]....
        /*1114*/ 	.word	0x000156f0


	//   ....[23]....
        /*1118*/ 	.word	0x00015710


	//   ....[24]....
        /*111c*/ 	.word	0x0001d020


	//   ....[25]....
        /*1120*/ 	.word	0x0001d070


	//   ....[26]....
        /*1124*/ 	.word	0x0001d100


	//   ....[27]....
        /*1128*/ 	.word	0x0001d140


	//   ....[28]....
        /*112c*/ 	.word	0x0001d170


	//   ....[29]....
        /*1130*/ 	.word	0x0001d1c0


	//   ....[30]....
        /*1134*/ 	.word	0x0001d240


	//   ....[31]....
        /*1138*/ 	.word	0x0001d370


	//   ....[32]....
        /*113c*/ 	.word	0x00023190


	//   ....[33]....
        /*1140*/ 	.word	0x00023200


	//   ....[34]....
        /*1144*/ 	.word	0x00023220


	//   ....[35]....
        /*1148*/ 	.word	0x00023230


	//   ....[36]....
        /*114c*/ 	.word	0x00023240


	//   ....[37]....
        /*1150*/ 	.word	0x00023270


	//   ....[38]....
        /*1154*/ 	.word	0x00023290


	//   ....[39]....
        /*1158*/ 	.word	0x000232a0


	//   ....[40]....
        /*115c*/ 	.word	0x00025160


	//   ....[41]....
        /*1160*/ 	.word	0x000251c0


	//   ....[42]....
        /*1164*/ 	.word	0x00025210


	//   ....[43]....
        /*1168*/ 	.word	0x00025260


	//   ....[44]....
        /*116c*/ 	.word	0x000252b0


	//   ....[45]....
        /*1170*/ 	.word	0x00025310


	//   ....[46]....
        /*1174*/ 	.word	0x00025360


	//   ....[47]....
        /*1178*/ 	.word	0x000253c0


	//----- nvinfo : EIATTR_EXIT_INSTR_OFFSETS
	.align		4
.L_512:
        /*117c*/ 	.byte	0x04, 0x1c
        /*117e*/ 	.short	(.L_514 - .L_513)


	//   ....[0]....
.L_513:
        /*1180*/ 	.word	0x00000080


	//----- nvinfo : EIATTR_CTAIDZ_USED
	.align		4
.L_514:
        /*1184*/ 	.byte	0x01, 0x04
	.zero		2


	//----- nvinfo : EIATTR_CRS_STACK_SIZE
	.align		4
        /*1188*/ 	.byte	0x04, 0x1e
        /*118a*/ 	.short	(.L_516 - .L_515)
.L_515:
        /*118c*/ 	.word	0x00000000
.L_516:


//--------------------- .nv.info._ZN5flash16flash_fwd_kernelI23Flash_fwd_kernel_traitsILi96ELi128ELi64ELi4ELb0ELb0EN7cutlass10bfloat16_tE19Flash_kernel_traitsILi96ELi128ELi64ELi4ES3_EELb0ELb0ELb1ELb0ELb0ELb0ELb1ELb0EEEvNS_16Flash_fwd_paramsE --------------------------
	.section	.nv.info._ZN5flash16flash_fwd_kernelI23Flash_fwd_kernel_traitsILi96ELi128ELi64ELi4ELb0ELb0EN7cutlass10bfloat16_tE19Flash_kernel_traitsILi96ELi128ELi64ELi4ES3_EELb0ELb0ELb1ELb0ELb0ELb0ELb1ELb0EEEvNS_16Flash_fwd_paramsE,"",@"SHT_CUDA_INFO"
	.sectionflags	@""
	.align	4


	//----- nvinfo : EIATTR_CUDA_API_VERSION
	.align		4
        /*0000*/ 	.byte	0x04, 0x37
        /*0002*/ 	.short	(.L_518 - .L_517)
.L_517:
        /*0004*/ 	.word	0x00000082


	//----- nvinfo : EIATTR_SW2861232_WAR
	.align		4
.L_518:
        /*0008*/ 	.byte	0x01, 0x35
	.zero		2


	//----- nvinfo : EIATTR_PARAM_CBANK
	.align		4
        /*000c*/ 	.byte	0x04, 0x0a
        /*000e*/ 	.short	(.L_520 - .L_519)
	.align		4
.L_519:
        /*0010*/ 	.word	index@(.nv.constant0._ZN5flash16flash_fwd_kernelI23Flash_fwd_kernel_traitsILi96ELi128ELi64ELi4ELb0ELb0EN7cutlass10bfloat16_tE19Flash_kernel_traitsILi96ELi128ELi64ELi4ES3_EELb0ELb0ELb1ELb0ELb0ELb0ELb1ELb0EEEvNS_16Flash_fwd_paramsE)
        /*0014*/ 	.short	0x0160
        /*0016*/ 	.short	0x01d0


	//----- nvinfo : EIATTR_CBANK_PARAM_SIZE
	.align		4
.L_520:
        /*0018*/ 	.byte	0x03, 0x19
        /*001a*/ 	.short	0x01d0


	//----- nvinfo : EIATTR_KPARAM_INFO
	.align		4
        /*001c*/ 	.byte	0x04, 0x17
        /*001e*/ 	.short	(.L_522 - .L_521)
.L_521:
        /*0020*/ 	.word	0x00000000
        /*0024*/ 	.short	0x0000
        /*0026*/ 	.short	0x0000
        /*0028*/ 	.byte	0x00, 0xf0, 0x41, 0x07


	//----- nvinfo : EIATTR_MAXREG_COUNT
	.align		4
.L_522:
        /*002c*/ 	.byte	0x03, 0x1b
        /*002e*/ 	.short	0x00ff


	//----- nvinfo : EIATTR_NUM_BARRIERS
	.align		4
        /*0030*/ 	.byte	0x02, 0x4c
        /*0032*/ 	.byte	0x01
	.zero		1


	//----- nvinfo : EIATTR_ANNOTATIONS
	.align		4
        /*0034*/ 	.byte	0x04, 0x55
        /*0036*/ 	.short	(.L_524 - .L_523)


	//   ....[0]....
.L_523:
        /* <DEDUP_REMOVED lines=40> */


	//----- nvinfo : EIATTR_MERCURY_ISA_VERSION
	.align		4
.L_524:
        /*02a8*/ 	.byte	0x03, 0x5f
        /*02aa*/ 	.short	0x0000


	//----- nvinfo : EIATTR_COOP_GROUP_MASK_REGIDS
	.align		4
        /*02ac*/ 	.byte	0x04, 0x29
        /*02ae*/ 	.short	(.L_526 - .L_525)


	//   ....[0]....
.L_525:
        /*02b0*/ 	.word	0xffffffff


	//   ....[1]....
        /*02b4*/ 	.word	0xffffffff


	//   ....[2]....
        /*02b8*/ 	.word	0xffffffff


	//   ....[3]....
        /*02bc*/ 	.word	0xffffffff


	//   ....[4]....
        /*02c0*/ 	.word	0xffffffff


	//   ....[5]....
        /*02c4*/ 	.word	0xffffffff


	//   ....[6]....
        /*02c8*/ 	.word	0xffffffff


	//   ....[7]....
        /*02cc*/ 	.word	0xffffffff


	//   ....[8]....
        /*02d0*/ 	.word	0xffffffff


	//   ....[9]....
        /*02d4*/ 	.word	0xffffffff


	//   ....[10]....
        /*02d8*/ 	.word	0xffffffff


	//   ....[11]....
        /*02dc*/ 	.word	0xffffffff


	//   ....[12]....
        /*02e0*/ 	.word	0xffffffff


	//   ....[13]....
        /*02e4*/ 	.word	0xffffffff


	//   ....[14]....
        /*02e8*/ 	.word	0xffffffff


	//   ....[15]....
        /*02ec*/ 	.word	0xffffffff


	//   ....[16]....
        /*02f0*/ 	.word	0xffffffff


	//   ....[17]....
        /*02f4*/ 	.word	0xffffffff


	//   ....[18]....
        /*02f8*/ 	.word	0xffffffff


	//   ....[19]....
        /*02fc*/ 	.word	0xffffffff


	//   ....[20]....
        /*0300*/ 	.word	0xffffffff


	//   ....[21]....
        /*0304*/ 	.word	0xffffffff


	//   ....[22]....
        /*0308*/ 	.word	0xffffffff


	//   ....[23]....
        /*030c*/ 	.word	0xffffffff


	//   ....[24]....
        /*0310*/ 	.word	0xffffffff


	//   ....[25]....
        /*0314*/ 	.word	0xffffffff


	//   ....[26]....
        /*0318*/ 	.word	0xffffffff


	//   ....[27]....
        /*031c*/ 	.word	0xffffffff


	//   ....[28]....
        /*0320*/ 	.word	0xffffffff


	//   ....[29]....
        /*0324*/ 	.word	0xffffffff


	//   ....[30]....
        /*0328*/ 	.word	0xffffffff


	//   ....[31]....
        /*032c*/ 	.word	0xffffffff


	//   ....[32]....
        /*0330*/ 	.word	0xffffffff


	//   ....[33]....
        /*0334*/ 	.word	0xffffffff


	//   ....[34]....
        /*0338*/ 	.word	0xffffffff


	//   ....[35]....
        /*033c*/ 	.word	0xffffffff


	//   ....[36]....
        /*0340*/ 	.word	0xffffffff


	//   ....[37]....
        /*0344*/ 	.word	0xffffffff


	//   ....[38]....
        /*0348*/ 	.word	0xffffffff


	//   ....[39]....
        /*034c*/ 	.word	0xffffffff


	//----- nvinfo : EIATTR_COOP_GROUP_INSTR_OFFSETS
	.align		4
.L_526:
        /*0350*/ 	.byte	0x04, 0x28
        /*0352*/ 	.short	(.L_528 - .L_527)


	//   ....[0]....
.L_527:
        /*0354*/ 	.word	0x000053a0


	//   ....[1]....
        /*0358*/ 	.word	0x00005490


	//   ....[2]....
        /*035c*/ 	.word	0x000054c0


	//   ....[3]....
        /*0360*/ 	.word	0x00005590


	//   ....[4]....
        /*0364*/ 	.word	0x000055c0


	//   ....[5]....
        /*0368*/ 	.word	0x00005680


	//   ....[6]....
        /*036c*/ 	.word	0x000056d0


	//   ....[7]....
        /*0370*/ 	.word	0x00005750


	//   ....[8]....
        /*0374*/ 	.word	0x00009640


	//   ....[9]....
        /*0378*/ 	.word	0x00009720


	//   ....[10]....
        /*037c*/ 	.word	0x00009750


	//   ....[11]....
        /*0380*/ 	.word	0x00009840


	//   ....[12]....
        /*0384*/ 	.word	0x00009910


	//   ....[13]....
        /*0388*/ 	.word	0x000099a0


	//   ....[14]....
        /*038c*/ 	.word	0x000099f0


	//   ....[15]....
        /*0390*/ 	.word	0x00009ae0


	//   ....[16]....
        /*0394*/ 	.word	0x0000e300


	//   ....[17]....
        /*0398*/ 	.word	0x0000e4c0


	//   ....[18]....
        /*039c*/ 	.word	0x0000e5c0


	//   ....[19]....
        /*03a0*/ 	.word	0x0000e800


	//   ....[20]....
        /*03a4*/ 	.word	0x0000e830


	//   ....[21]....
        /*03a8*/ 	.word	0x0000e840


	//   ....[22]....
        /*03ac*/ 	.word	0x0000e890


	//   ....[23]....
        /*03b0*/ 	.word	0x0000e900


	//   ....[24]....
        /*03b4*/ 	.word	0x00013150


	//   ....[25]....
        /*03b8*/ 	.word	0x00013310


	//   ....[26]....
        /*03bc*/ 	.word	0x00013520


	//   ....[27]....
        /*03c0*/ 	.word	0x00013770


	//   ....[28]....
        /*03c4*/ 	.word	0x00013810


	//   ....[29]....
        /*03c8*/ 	.word	0x00013840


	//   ....[30]....
        /*03cc*/ 	.word	0x000138e0


	//   ....[31]....
        /*03d0*/ 	.word	0x00013910


	//   ....[32]....
        /*03d4*/ 	.word	0x00015a60


	//   ....[33]....
        /*03d8*/ 	.word	0x00015a70


	//   ....[34]....
        /*03dc*/ 	.word	0x00015a80


	//   ....[35]....
        /*03e0*/ 	.word	0x00015ab0


	//   ....[36]....
        /*03e4*/ 	.word	0x00015ae0


	//   ....[37]....
        /*03e8*/ 	.word	0x00015b00


	//   ....[38]....
        /*03ec*/ 	.word	0x00015b30


	//   ....[39]....
        /*03f0*/ 	.word	0x00015b60


	//----- nvinfo : EIATTR_EXIT_INSTR_OFFSETS
	.align		4
.L_528:
        /*03f4*/ 	.byte	0x04, 0x1c
        /*03f6*/ 	.short	(.L_530 - .L_529)


	//   ....[0]....
.L_529:
        /*03f8*/ 	.word	0x00000300


	//   ....[1]....
        /*03fc*/ 	.word	0x00000e50


	//   ....[2]....
        /*0400*/ 	.word	0x00000ed0


	//   ....[3]....
        /*0404*/ 	.word	0x000176b0


	//   ....[4]....
        /*0408*/ 	.word	0x000177b0


	//   ....[5]....
        /*040c*/ 	.word	0x000177d0


	//----- nvinfo : EIATTR_CTAIDZ_USED
	.align		4
.L_530:
        /*0410*/ 	.byte	0x01, 0x04
	.zero		2


	//----- nvinfo : EIATTR_CRS_STACK_SIZE
	.align		4
        /*0414*/ 	.byte	0x04, 0x1e
        /*0416*/ 	.short	(.L_532 - .L_531)
.L_531:
        /*0418*/ 	.word	0x00000000
.L_532:


//--------------------- .nv.info._ZN5flash16flash_fwd_kernelI23Flash_fwd_kernel_traitsILi96ELi128ELi64ELi4ELb0ELb0EN7cutlass10bfloat16_tE19Flash_kernel_traitsILi96ELi128ELi64ELi4ES3_EELb1ELb0ELb1ELb1ELb0ELb0ELb0ELb1EEEvNS_16Flash_fwd_paramsE --------------------------
	.section	.nv.info._ZN5flash16flash_fwd_kernelI23Flash_fwd_kernel_traitsILi96ELi128ELi64ELi4ELb0ELb0EN7cutlass10bfloat16_tE19Flash_kernel_traitsILi96ELi128ELi64ELi4ES3_EELb1ELb0ELb1ELb1ELb0ELb0ELb0ELb1EEEvNS_16Flash_fwd_paramsE,"",@"SHT_CUDA_INFO"
	.sectionflags	@""
	.align	4


	//----- nvinfo : EIATTR_CUDA_API_VERSION
	.align		4
        /*0000*/ 	.byte	0x04, 0x37
        /*0002*/ 	.short	(.L_534 - .L_533)
.L_533:
        /*0004*/ 	.word	0x00000082


	//----- nvinfo : EIATTR_SW2861232_WAR
	.align		4
.L_534:
        /*0008*/ 	.byte	0x01, 0x35
	.zero		2


	//----- nvinfo : EIATTR_PARAM_CBANK
	.align		4
        /*000c*/ 	.byte	0x04, 0x0a
        /*000e*/ 	.short	(.L_536 - .L_535)
	.align		4
.L_535:
        /*0010*/ 	.word	index@(.nv.constant0._ZN5flash16flash_fwd_kernelI23Flash_fwd_kernel_traitsILi96ELi128ELi64ELi4ELb0ELb0EN7cutlass10bfloat16_tE19Flash_kernel_traitsILi96ELi128ELi64ELi4ES3_EELb1ELb0ELb1ELb1ELb0ELb0ELb0ELb1EEEvNS_16Flash_fwd_paramsE)
        /*0014*/ 	.short	0x0160
        /*0016*/ 	.short	0x01d0


	//----- nvinfo : EIATTR_CBANK_PARAM_SIZE
	.align		4
.L_536:
        /*0018*/ 	.byte	0x03, 0x19
        /*001a*/ 	.short	0x01d0


	//----- nvinfo : EIATTR_KPARAM_INFO
	.align		4
        /*001c*/ 	.byte	0x04, 0x17
        /*001e*/ 	.short	(.L_538 - .L_537)
.L_537:
        /*0020*/ 	.word	0x00000000
        /*0024*/ 	.short	0x0000
        /*0026*/ 	.short	0x0000
        /*0028*/ 	.byte	0x00, 0xf0, 0x41, 0x07


	//----- nvinfo : EIATTR_MAXREG_COUNT
	.align		4
.L_538:
        /*002c*/ 	.byte	0x03, 0x1b
        /*002e*/ 	.short	0x00ff


	//----- nvinfo : EIATTR_NUM_BARRIERS
	.align		4
        /*0030*/ 	.byte	0x02, 0x4c
        /*0032*/ 	.byte	0x01
	.zero		1


	//----- nvinfo : EIATTR_ANNOTATIONS
	.align		4
        /*0034*/ 	.byte	0x04, 0x55
        /*0036*/ 	.short	(.L_540 - .L_539)


	//   ....[0]....
.L_539:
        /* <DEDUP_REMOVED lines=283> */


	//----- nvinfo : EIATTR_MERCURY_ISA_VERSION
	.align		4
.L_540:
        /*11d0*/ 	.byte	0x03, 0x5f
        /*11d2*/ 	.short	0x0000


	//----- nvinfo : EIATTR_COOP_GROUP_MASK_REGIDS
	.align		4
        /*11d4*/ 	.byte	0x04, 0x29
        /*11d6*/ 	.short	(.L_542 - .L_541)


	//   ....[0]....
.L_541:
        /*11d8*/ 	.word	0xffffffff


	//   ....[1]....
        /*11dc*/ 	.word	0xffffffff


	//   ....[2]....
        /*11e0*/ 	.word	0xffffffff


	//   ....[3]....
        /*11e4*/ 	.word	0xffffffff


	//   ....[4]....
        /*11e8*/ 	.word	0xffffffff


	//   ....[5]....
        /*11ec*/ 	.word	0xffffffff


	//   ....[6]....
        /*11f0*/ 	.word	0xffffffff


	//   ....[7]....
        /*11f4*/ 	.word	0xffffffff


	//   ....[8]....
        /*11f8*/ 	.word	0xffffffff


	//   ....[9]....
        /*11fc*/ 	.word	0xffffffff


	//   ....[10]....
        /*1200*/ 	.word	0xffffffff


	//   ....[11]....
        /*1204*/ 	.word	0xffffffff


	//   ....[12]....
        /*1208*/ 	.word	0xffffffff


	//   ....[13]....
        /*120c*/ 	.word	0xffffffff


	//   ....[14]....
        /*1210*/ 	.word	0xffffffff


	//   ....[15]....
        /*1214*/ 	.word	0xffffffff


	//   ....[16]....
        /*1218*/ 	.word	0xffffffff


	//   ....[17]....
        /*121c*/ 	.word	0xffffffff


	//   ....[18]....
        /*1220*/ 	.word	0xffffffff


	//   ....[19]....
        /*1224*/ 	.word	0xffffffff


	//   ....[20]....
        /*1228*/ 	.word	0xffffffff


	//   ....[21]....
        /*122c*/ 	.word	0xffffffff


	//   ....[22]....
        /*1230*/ 	.word	0xffffffff


	//   ....[23]....
        /*1234*/ 	.word	0xffffffff


	//   ....[24]....
        /*1238*/ 	.word	0xffffffff


	//   ....[25]....
        /*123c*/ 	.word	0xffffffff


	//   ....[26]....
        /*1240*/ 	.word	0xffffffff


	//   ....[27]....
        /*1244*/ 	.word	0xffffffff


	//   ....[28]....
        /*1248*/ 	.word	0xffffffff


	//   ....[29]....
        /*124c*/ 	.word	0xffffffff


	//   ....[30]....
        /*1250*/ 	.word	0xffffffff


	//   ....[31]....
        /*1254*/ 	.word	0xffffffff


	//   ....[32]....
        /*1258*/ 	.word	0xffffffff


	//   ....[33]....
        /*125c*/ 	.word	0xffffffff


	//   ....[34]....
        /*1260*/ 	.word	0xffffffff


	//   ....[35]....
        /*1264*/ 	.word	0xffffffff


	//   ....[36]....
        /*1268*/ 	.word	0xffffffff


	//   ....[37]....
        /*126c*/ 	.word	0xffffffff


	//   ....[38]....
        /*1270*/ 	.word	0xffffffff


	//   ....[39]....
        /*1274*/ 	.word	0xffffffff


	//   ....[40]....
        /*1278*/ 	.word	0xffffffff


	//   ....[41]....
        /*127c*/ 	.word	0xffffffff


	//   ....[42]....
        /*1280*/ 	.word	0xffffffff


	//   ....[43]....
        /*1284*/ 	.word	0xffffffff


	//   ....[44]....
        /*1288*/ 	.word	0xffffffff


	//   ....[45]....
        /*128c*/ 	.word	0xffffffff


	//   ....[46]....
        /*1290*/ 	.word	0xffffffff


	//   ....[47]....
        /*1294*/ 	.word	0xffffffff


	//----- nvinfo : EIATTR_COOP_GROUP_INSTR_OFFSETS
	.align		4
.L_542:
        /*1298*/ 	.byte	0x04, 0x28
        /*129a*/ 	.short	(.L_544 - .L_543)


	//   ....[0]....
.L_543:
        /*129c*/ 	.word	0x00006870


	//   ....[1]....
        /*12a0*/ 	.word	0x00006940


	//   ....[2]....
        /*12a4*/ 	.word	0x00006a00


	//   ....[3]....
        /*12a8*/ 	.word	0x00006b00


	//   ....[4]....
        /*12ac*/ 	.word	0x000079b0


	//   ....[5]....
        /*12b0*/ 	.word	0x00007a50


	//   ....[6]....
        /*12b4*/ 	.word	0x00007be0


	//   ....[7]....
        /*12b8*/ 	.word	0x00007c40


	//   ....[8]....
        /*12bc*/ 	.word	0x0000eef0


	//   ....[9]....
        /*12c0*/ 	.word	0x0000ef50


	//   ....[10]....
        /*12c4*/ 	.word	0x0000f220


	//   ....[11]....
        /*12c8*/ 	.word	0x0000f250


	//   ....[12]....
        /*12cc*/ 	.word	0x0000f5a0


	//   ....[13]....
        /*12d0*/ 	.word	0x0000f5c0


	//   ....[14]....
        /*12d4*/ 	.word	0x0000f910


	//   ....[15]....
        /*12d8*/ 	.word	0x0000f930


	//   ....[16]....
        /*12dc*/ 	.word	0x000186f0


	//   ....[17]....
        /*12e0*/ 	.word	0x00018720


	//   ....[18]....
        /*12e4*/ 	.word	0x00018ba0


	//   ....[19]....
        /*12e8*/ 	.word	0x00018bc0


	//   ....[20]....
        /*12ec*/ 	.word	0x00019150


	//   ....[21]....
        /*12f0*/ 	.word	0x00019170


	//   ....[22]....
        /*12f4*/ 	.word	0x00019690


	//   ....[23]....
        /*12f8*/ 	.word	0x000196b0


	//   ....[24]....
        /*12fc*/ 	.word	0x00021f10


	//   ....[25]....
        /*1300*/ 	.word	0x00021fb0


	//   ....[26]....
        /*1304*/ 	.word	0x00022030


	//   ....[27]....
        /*1308*/ 	.word	0x00022070


	//   ....[28]....
        /*130c*/ 	.word	0x000220b0


	//   ....[29]....
        /*1310*/ 	.word	0x00022140


	//   ....[30]....
        /*1314*/ 	.word	0x00022180


	//   ....[31]....
        /*1318*/ 	.word	0x00022270


	//   ....[32]....
        /*131c*/ 	.word	0x00028090


	//   ....[33]....
        /*1320*/ 	.word	0x00028100


	//   ....[34]....
        /*1324*/ 	.word	0x00028120


	//   ....[35]....
        /*1328*/ 	.word	0x00028130


	//   ....[36]....
        /*132c*/ 	.word	0x00028140


	//   ....[37]....
        /*1330*/ 	.word	0x00028170


	//   ....[38]....
        /*1334*/ 	.word	0x00028190


	//   ....[39]....
        /*1338*/ 	.word	0x000281a0


	//   ....[40]....
        /*133c*/ 	.word	0x0002a060


	//   ....[41]....
        /*1340*/ 	.word	0x0002a0c0


	//   ....[42]....
        /*1344*/ 	.word	0x0002a110


	//   ....[43]....
        /*1348*/ 	.word	0x0002a160


	//   ....[44]....
        /*134c*/ 	.word	0x0002a1b0


	//   ....[45]....
        /*1350*/ 	.word	0x0002a210


	//   ....[46]....
        /*1354*/ 	.word	0x0002a260


	//   ....[47]....
        /*1358*/ 	.word	0x0002a2c0


	//----- nvinfo : EIATTR_EXIT_INSTR_OFFSETS
	.align		4
.L_544:
        /*135c*/ 	.byte	0x04, 0x1c
        /*135e*/ 	.short	(.L_546 - .L_545)


	//   ....[0]....
.L_545:
        /*1360*/ 	.word	0x00000080


	//----- nvinfo : EIATTR_CTAIDZ_USED
	.align		4
.L_546:
        /*1364*/ 	.byte	0x01, 0x04
	.zero		2


	//----- nvinfo : EIATTR_CRS_STACK_SIZE
	.align		4
        /*1368*/ 	.byte	0x04, 0x1e
        /*136a*/ 	.short	(.L_548 - .L_547)
.L_547:
        /*136c*/ 	.word	0x00000000
.L_548:


//--------------------- .nv.info._ZN5flash16flash_fwd_kernelI23Flash_fwd_kernel_traitsILi96ELi128ELi64ELi4ELb0ELb0EN7cutlass10bfloat16_tE19Flash_kernel_traitsILi96ELi128ELi64ELi4ES3_EELb0ELb0ELb1ELb1ELb0ELb0ELb1ELb0EEEvNS_16Flash_fwd_paramsE --------------------------
	.section	.nv.info._ZN5flash16flash_fwd_kernelI23Flash_fwd_kernel_traitsILi96ELi128ELi64ELi4ELb0ELb0EN7cutlass10bfloat16_tE19Flash_kernel_traitsILi96ELi128ELi64ELi4ES3_EELb0ELb0ELb1ELb1ELb0ELb0ELb1ELb0EEEvNS_16Flash_fwd_paramsE,"",@"SHT_CUDA_INFO"
	.sectionflags	@""
	.align	4


	//----- nvinfo : EIATTR_CUDA_API_VERSION
	.align		4
        /*0000*/ 	.byte	0x04, 0x37
        /*0002*/ 	.short	(.L_550 - .L_549)
.L_549:
        /*0004*/ 	.word	0x00000082


	//----- nvinfo : EIATTR_SW2861232_WAR
	.align		4
.L_550:
        /*0008*/ 	.byte	0x01, 0x35
	.zero		2


	//----- nvinfo : EIATTR_PARAM_CBANK
	.align		4
        /*000c*/ 	.byte	0x04, 0x0a
        /*000e*/ 	.short	(.L_552 - .L_551)
	.align		4
.L_551:
        /*0010*/ 	.word	index@(.nv.constant0._ZN5flash16flash_fwd_kernelI23Flash_fwd_kernel_traitsILi96ELi128ELi64ELi4ELb0ELb0EN7cutlass10bfloat16_tE19Flash_kernel_traitsILi96ELi128ELi64ELi4ES3_EELb0ELb0ELb1ELb1ELb0ELb0ELb1ELb0EEEvNS_16Flash_fwd_paramsE)
        /*0014*/ 	.short	0x0160
        /*0016*/ 	.short	0x01d0


	//----- nvinfo : EIATTR_CBANK_PARAM_SIZE
	.align		4
.L_552:
        /*0018*/ 	.byte	0x03, 0x19
        /*001a*/ 	.short	0x01d0


	//----- nvinfo : EIATTR_KPARAM_INFO
	.align		4
        /*001c*/ 	.byte	0x04, 0x17
        /*001e*/ 	.short	(.L_554 - .L_553)
.L_553:
        /*0020*/ 	.word	0x00000000
        /*0024*/ 	.short	0x0000
        /*0026*/ 	.short	0x0000
        /*0028*/ 	.byte	0x00, 0xf0, 0x41, 0x07


	//----- nvinfo : EIATTR_MAXREG_COUNT
	.align		4
.L_554:
        /*002c*/ 	.byte	0x03, 0x1b
        /*002e*/ 	.short	0x00ff


	//----- nvinfo : EIATTR_NUM_BARRIERS
	.align		4
        /*0030*/ 	.byte	0x02, 0x4c
        /*0032*/ 	.byte	0x01
	.zero		1


	//----- nvinfo : EIATTR_ANNOTATIONS
	.align		4
        /*0034*/ 	.byte	0x04, 0x55
        /*0036*/ 	.short	(.L_556 - .L_555)


	//   ....[0]....
.L_555:
        /* <DEDUP_REMOVED lines=58> */


	//----- nvinfo : EIATTR_MERCURY_ISA_VERSION
	.align		4
.L_556:
        /*03c0*/ 	.byte	0x03, 0x5f
        /*03c2*/ 	.short	0x0000


	//----- nvinfo : EIATTR_COOP_GROUP_MASK_REGIDS
	.align		4
        /*03c4*/ 	.byte	0x04, 0x29
        /*03c6*/ 	.short	(.L_558 - .L_557)


	//   ....[0]....
.L_557:
        /*03c8*/ 	.word	0xffffffff


	//   ....[1]....
        /*03cc*/ 	.word	0xffffffff


	//   ....[2]....
        /*03d0*/ 	.word	0xffffffff


	//   ....[3]....
        /*03d4*/ 	.word	0xffffffff


	//   ....[4]....
        /*03d8*/ 	.word	0xffffffff


	//   ....[5]....
        /*03dc*/ 	.word	0xffffffff


	//   ....[6]....
        /*03e0*/ 	.word	0xffffffff


	//   ....[7]....
        /*03e4*/ 	.word	0xffffffff


	//   ....[8]....
        /*03e8*/ 	.word	0xffffffff


	//   ....[9]....
        /*03ec*/ 	.word	0xffffffff


	//   ....[10]....
        /*03f0*/ 	.word	0xffffffff


	//   ....[11]....
        /*03f4*/ 	.word	0xffffffff


	//   ....[12]....
        /*03f8*/ 	.word	0xffffffff


	//   ....[13]....
        /*03fc*/ 	.word	0xffffffff


	//   ....[14]....
        /*0400*/ 	.word	0xffffffff


	//   ....[15]....
        /*0404*/ 	.word	0xffffffff


	//   ....[16]....
        /*0408*/ 	.word	0xffffffff


	//   ....[17]....
        /*040c*/ 	.word	0xffffffff


	//   ....[18]....
        /*0410*/ 	.word	0xffffffff


	//   ....[19]....
        /*0414*/ 	.word	0xffffffff


	//   ....[20]....
        /*0418*/ 	.word	0xffffffff


	//   ....[21]....
        /*041c*/ 	.word	0xffffffff


	//   ....[22]....
        /*0420*/ 	.word	0xffffffff


	//   ....[23]....
        /*0424*/ 	.word	0xffffffff


	//   ....[24]....
        /*0428*/ 	.word	0xffffffff


	//   ....[25]....
        /*042c*/ 	.word	0xffffffff


	//   ....[26]....
        /*0430*/ 	.word	0xffffffff


	//   ....[27]....
        /*0434*/ 	.word	0xffffffff


	//   ....[28]....
        /*0438*/ 	.word	0xffffffff


	//   ....[29]....
        /*043c*/ 	.word	0xffffffff


	//   ....[30]....
        /*0440*/ 	.word	0xffffffff


	//   ....[31]....
        /*0444*/ 	.word	0xffffffff


	//   ....[32]....
        /*0448*/ 	.word	0xffffffff


	//   ....[33]....
        /*044c*/ 	.word	0xffffffff


	//   ....[34]....
        /*0450*/ 	.word	0xffffffff


	//   ....[35]....
        /*0454*/ 	.word	0xffffffff


	//   ....[36]....
        /*0458*/ 	.word	0xffffffff


	//   ....[37]....
        /*045c*/ 	.word	0xffffffff


	//   ....[38]....
        /*0460*/ 	.word	0xffffffff


	//   ....[39]....
        /*0464*/ 	.word	0xffffffff


	//----- nvinfo : EIATTR_COOP_GROUP_INSTR_OFFSETS
	.align		4
.L_558:
        /*0468*/ 	.byte	0x04, 0x28
        /*046a*/ 	.short	(.L_560 - .L_559)


	//   ....[0]....
.L_559:
        /*046c*/ 	.word	0x00006830


	//   ....[1]....
        /*0470*/ 	.word	0x000068c0


	//   ....[2]....
        /*0474*/ 	.word	0x00006910


	//   ....[3]....
        /*0478*/ 	.word	0x00006960


	//   ....[4]....
        /*047c*/ 	.word	0x00006c50


	//   ....[5]....
        /*0480*/ 	.word	0x00006d10


	//   ....[6]....
        /*0484*/ 	.word	0x00006d30


	//   ....[7]....
        /*0488*/ 	.word	0x00006db0


	//   ....[8]....
        /*048c*/ 	.word	0x0000c0b0


	//   ....[9]....
        /*0490*/ 	.word	0x0000c100


	//   ....[10]....
        /*0494*/ 	.word	0x0000c120


	//   ....[11]....
        /*0498*/ 	.word	0x0000c140


	//   ....[12]....
        /*049c*/ 	.word	0x0000c7d0


	//   ....[13]....
        /*04a0*/ 	.word	0x0000c920


	//   ....[14]....
        /*04a4*/ 	.word	0x0000c980


	//   ....[15]....
        /*04a8*/ 	.word	0x0000cae0


	//   ....[16]....
        /*04ac*/ 	.word	0x00012910


	//   ....[17]....
        /*04b0*/ 	.word	0x00012950


	//   ....[18]....
        /*04b4*/ 	.word	0x00012970


	//   ....[19]....
        /*04b8*/ 	.word	0x00012990


	//   ....[20]....
        /*04bc*/ 	.word	0x00012f40


	//   ....[21]....
        /*04c0*/ 	.word	0x00012fa0


	//   ....[22]....
        /*04c4*/ 	.word	0x00012fb0


	//   ....[23]....
        /*04c8*/ 	.word	0x00013240


	//   ....[24]....
        /*04cc*/ 	.word	0x00018e90


	//   ....[25]....
        /*04d0*/ 	.word	0x00018f20


	//   ....[26]....
        /*04d4*/ 	.word	0x00018fa0


	//   ....[27]....
        /*04d8*/ 	.word	0x00019010


	//   ....[28]....
        /*04dc*/ 	.word	0x00019390


	//   ....[29]....
        /*04e0*/ 	.word	0x00019420


	//   ....[30]....
        /*04e4*/ 	.word	0x00019450


	//   ....[31]....
        /*04e8*/ 	.word	0x00019530


	//   ....[32]....
        /*04ec*/ 	.word	0x0001b7c0


	//   ....[33]....
        /*04f0*/ 	.word	0x0001b7d0


	//   ....[34]....
        /*04f4*/ 	.word	0x0001b7e0


	//   ....[35]....
        /*04f8*/ 	.word	0x0001b7f0


	//   ....[36]....
        /*04fc*/ 	.word	0x0001b830


	//   ....[37]....
        /*0500*/ 	.word	0x0001b850


	//   ....[38]....
        /*0504*/ 	.word	0x0001b870


	//   ....[39]....
        /*0508*/ 	.word	0x0001b880


	//----- nvinfo : EIATTR_EXIT_INSTR_OFFSETS
	.align		4
.L_560:
        /*050c*/ 	.byte	0x04, 0x1c
        /*050e*/ 	.short	(.L_562 - .L_561)


	//   ....[0]....
.L_561:
        /*0510*/ 	.word	0x00000310


	//   ....[1]....
        /*0514*/ 	.word	0x00000e50


	//   ....[2]....
        /*0518*/ 	.word	0x00000ed0


	//   ....[3]....
        /*051c*/ 	.word	0x0001d3d0


	//   ....[4]....
        /*0520*/ 	.word	0x0001d4d0


	//   ....[5]....
        /*0524*/ 	.word	0x0001d4f0


	//----- nvinfo : EIATTR_CTAIDZ_USED
	.align		4
.L_562:
        /*0528*/ 	.byte	0x01, 0x04
	.zero		2


	//----- nvinfo : EIATTR_CRS_STACK_SIZE
	.align		4
        /*052c*/ 	.byte	0x04, 0x1e
        /*052e*/ 	.short	(.L_564 - .L_563)
.L_563:
        /*0530*/ 	.word	0x00000000
.L_564:


//--------------------- .nv.callgraph             --------------------------
	.section	.nv.callgraph,"",@"SHT_CUDA_CALLGRAPH"
	.align	4
	.sectionentsize	8
	.align		4
        /*0000*/ 	.word	0x00000000
	.align		4
        /*0004*/ 	.word	0xffffffff
	.align		4
        /*0008*/ 	.word	0x00000000
	.align		4
        /*000c*/ 	.word	0xfffffffe
	.align		4
        /*0010*/ 	.word	0x00000000
	.align		4
        /*0014*/ 	.word	0xfffffffd
	.align		4
        /*0018*/ 	.word	0x00000000
	.align		4
        /*001c*/ 	.word	0xfffffffc


//--------------------- .nv.rel.action            --------------------------
	.section	.nv.rel.action,"",@"SHT_CUDA_RELOCINFO"
	.align	8
	.sectionentsize	8
        /*0000*/ 	.byte	0x73, 0x00, 0x00, 0x00, 0x00, 0x00, 0x00, 0x00, 0x00, 0x00, 0x00, 0x11, 0x25, 0x00, 0x05, 0x36


//--------------------- .nv.constant4             --------------------------
	.section	.nv.constant4,"a",@progbits
	.align	8
	.align		8
.nv.constant4:
        /*0000*/ 	.dword	_ZN65_INTERNAL_965ec378_29_flash_fwd_hdim96_bf16_sm80_cu_0106449f_28174cuda3std3__45__cpo5beginE
	.align		8
        /*0008*/ 	.dword	_ZN65_INTERNAL_965ec378_29_flash_fwd_hdim96_bf16_sm80_cu_0106449f_28174cuda3std3__45__cpo3endE
	.align		8
        /*0010*/ 	.dword	_ZN65_INTERNAL_965ec378_29_flash_fwd_hdim96_bf16_sm80_cu_0106449f_28174cuda3std3__45__cpo6cbeginE
	.align		8
        /*0018*/ 	.dword	_ZN65_INTERNAL_965ec378_29_flash_fwd_hdim96_bf16_sm80_cu_0106449f_28174cuda3std3__45__cpo4cendE
	.align		8
        /*0020*/ 	.dword	_ZN65_INTERNAL_965ec378_29_flash_fwd_hdim96_bf16_sm80_cu_0106449f_28174cuda3std3__467_GLOBAL__N__965ec378_29_flash_fwd_hdim96_bf16_sm80_cu_0106449f_28176ignoreE
	.align		8
        /*0028*/ 	.dword	_ZN65_INTERNAL_965ec378_29_flash_fwd_hdim96_bf16_sm80_cu_0106449f_28174cuda3std3__419piecewise_constructE
	.align		8
        /*0030*/ 	.dword	_ZN65_INTERNAL_965ec378_29_flash_fwd_hdim96_bf16_sm80_cu_0106449f_28174cuda3std3__48in_placeE
	.align		8
        /*0038*/ 	.dword	_ZN65_INTERNAL_965ec378_29_flash_fwd_hdim96_bf16_sm80_cu_0106449f_28174cuda3std6ranges3__45__cpo4swapE
	.align		8
        /*0040*/ 	.dword	_ZN65_INTERNAL_965ec378_29_flash_fwd_hdim96_bf16_sm80_cu_0106449f_28174cuda3std6ranges3__45__cpo9iter_moveE
	.align		8
        /*0048*/ 	.dword	_ZN65_INTERNAL_965ec378_29_flash_fwd_hdim96_bf16_sm80_cu_0106449f_28174cute7productE
	.align		8
        /*0050*/ 	.dword	_ZN65_INTERNAL_965ec378_29_flash_fwd_hdim96_bf16_sm80_cu_0106449f_28174cute1_E


//--------------------- .nv.constant0._ZN5flash16flash_fwd_kernelI23Flash_fwd_kernel_traitsILi96ELi128ELi64ELi4ELb0ELb0EN7cutlass10bfloat16_tE19Flash_kernel_traitsILi96ELi128ELi64ELi4ES3_EELb0ELb0ELb0ELb0ELb0ELb1ELb0ELb0EEEvNS_16Flash_fwd_paramsE --------------------------
	.section	.nv.constant0._ZN5flash16flash_fwd_kernelI23Flash_fwd_kernel_traitsILi96ELi128ELi64ELi4ELb0ELb0EN7cutlass10bfloat16_tE19Flash_kernel_traitsILi96ELi128ELi64ELi4ES3_EELb0ELb0ELb0ELb0ELb0ELb1ELb0ELb0EEEvNS_16Flash_fwd_paramsE,"a",@progbits
	.sectionflags	@""
	.align	4
.nv.constant0._ZN5flash16flash_fwd_kernelI23Flash_fwd_kernel_traitsILi96ELi128ELi64ELi4ELb0ELb0EN7cutlass10bfloat16_tE19Flash_kernel_traitsILi96ELi128ELi64ELi4ES3_EELb0ELb0ELb0ELb0ELb0ELb1ELb0ELb0EEEvNS_16Flash_fwd_paramsE:
	.zero		816


//--------------------- .nv.constant0._ZN5flash16flash_fwd_kernelI23Flash_fwd_kernel_traitsILi96ELi128ELi64ELi4ELb0ELb0EN7cutlass10bfloat16_tE19Flash_kernel_traitsILi96ELi128ELi64ELi4ES3_EELb0ELb0ELb0ELb0ELb1ELb1ELb0ELb0EEEvNS_16Flash_fwd_paramsE --------------------------
	.section	.nv.constant0._ZN5flash16flash_fwd_kernelI23Flash_fwd_kernel_traitsILi96ELi128ELi64ELi4ELb0ELb0EN7cutlass10bfloat16_tE19Flash_kernel_traitsILi96ELi128ELi64ELi4ES3_EELb0ELb0ELb0ELb0ELb1ELb1ELb0ELb0EEEvNS_16Flash_fwd_paramsE,"a",@progbits
	.sectionflags	@""
	.align	4
.nv.constant0._ZN5flash16flash_fwd_kernelI23Flash_fwd_kernel_traitsILi96ELi128ELi64ELi4ELb0ELb0EN7cutlass10bfloat16_tE19Flash_kernel_traitsILi96ELi128ELi64ELi4ES3_EELb0ELb0ELb0ELb0ELb1ELb1ELb0ELb0EEEvNS_16Flash_fwd_paramsE:
	.zero		816


//--------------------- .nv.constant0._ZN5flash16flash_fwd_kernelI23Flash_fwd_kernel_traitsILi96ELi128ELi64ELi4ELb0ELb0EN7cutlass10bfloat16_tE19Flash_kernel_traitsILi96ELi128ELi64ELi4ES3_EELb0ELb0ELb0ELb0ELb0ELb0ELb0ELb0EEEvNS_16Flash_fwd_paramsE --------------------------
	.section	.nv.constant0._ZN5flash16flash_fwd_kernelI23Flash_fwd_kernel_traitsILi96ELi128ELi64ELi4ELb0ELb0EN7cutlass10bfloat16_tE19Flash_kernel_traitsILi96ELi128ELi64ELi4ES3_EELb0ELb0ELb0ELb0ELb0ELb0ELb0ELb0EEEvNS_16Flash_fwd_paramsE,"a",@progbits
	.sectionflags	@""
	.align	4
.nv.constant0._ZN5flash16flash_fwd_kernelI23Flash_fwd_kernel_traitsILi96ELi128ELi64ELi4ELb0ELb0EN7cutlass10bfloat16_tE19Flash_kernel_traitsILi96ELi128ELi64ELi4ES3_EELb0ELb0ELb0ELb0ELb0ELb0ELb0ELb0EEEvNS_16Flash_fwd_paramsE:
	.zero		816


//--------------------- .nv.constant0._ZN5flash16flash_fwd_kernelI23Flash_fwd_kernel_traitsILi96ELi128ELi64ELi4ELb0ELb0EN7cutlass10bfloat16_tE19Flash_kernel_traitsILi96ELi128ELi64ELi4ES3_EELb0ELb0ELb0ELb1ELb0ELb0ELb0ELb0EEEvNS_16Flash_fwd_paramsE --------------------------
	.section	.nv.constant0._ZN5flash16flash_fwd_kernelI23Flash_fwd_kernel_traitsILi96ELi128ELi64ELi4ELb0ELb0EN7cutlass10bfloat16_tE19Flash_kernel_traitsILi96ELi128ELi64ELi4ES3_EELb0ELb0ELb0ELb1ELb0ELb0ELb0ELb0EEEvNS_16Flash_fwd_paramsE,"a",@progbits
	.sectionflags	@""
	.align	4
.nv.constant0._ZN5flash16flash_fwd_kernelI23Flash_fwd_kernel_traitsILi96ELi128ELi64ELi4ELb0ELb0EN7cutlass10bfloat16_tE19Flash_kernel_traitsILi96ELi128ELi64ELi4ES3_EELb0ELb0ELb0ELb1ELb0ELb0ELb0ELb0EEEvNS_16Flash_fwd_paramsE:
	.zero		816


//--------------------- .nv.constant0._ZN5flash16flash_fwd_kernelI23Flash_fwd_kernel_traitsILi96ELi128ELi64ELi4ELb0ELb0EN7cutlass10bfloat16_tE19Flash_kernel_traitsILi96ELi128ELi64ELi4ES3_EELb0ELb0ELb1ELb0ELb0ELb1ELb0ELb0EEEvNS_16Flash_fwd_paramsE --------------------------
	.section	.nv.constant0._ZN5flash16flash_fwd_kernelI23Flash_fwd_kernel_traitsILi96ELi128ELi64ELi4ELb0ELb0EN7cutlass10bfloat16_tE19Flash_kernel_traitsILi96ELi128ELi64ELi4ES3_EELb0ELb0ELb1ELb0ELb0ELb1ELb0ELb0EEEvNS_16Flash_fwd_paramsE,"a",@progbits
	.sectionflags	@""
	.align	4
.nv.constant0._ZN5flash16flash_fwd_kernelI23Flash_fwd_kernel_traitsILi96ELi128ELi64ELi4ELb0ELb0EN7cutlass10bfloat16_tE19Flash_kernel_traitsILi96ELi128ELi64ELi4ES3_EELb0ELb0ELb1ELb0ELb0ELb1ELb0ELb0EEEvNS_16Flash_fwd_paramsE:
	.zero		816


//--------------------- .nv.constant0._ZN5flash16flash_fwd_kernelI23Flash_fwd_kernel_traitsILi96ELi128ELi64ELi4ELb0ELb0EN7cutlass10bfloat16_tE19Flash_kernel_traitsILi96ELi128ELi64ELi4ES3_EELb0ELb0ELb1ELb0ELb0ELb0ELb0ELb0EEEvNS_16Flash_fwd_paramsE --------------------------
	.section	.nv.constant0._ZN5flash16flash_fwd_kernelI23Flash_fwd_kernel_traitsILi96ELi128ELi64ELi4ELb0ELb0EN7cutlass10bfloat16_tE19Flash_kernel_traitsILi96ELi128ELi64ELi4ES3_EELb0ELb0ELb1ELb0ELb0ELb0ELb0ELb0EEEvNS_16Flash_fwd_paramsE,"a",@progbits
	.sectionflags	@""
	.align	4
.nv.constant0._ZN5flash16flash_fwd_kernelI23Flash_fwd_kernel_traitsILi96ELi128ELi64ELi4ELb0ELb0EN7cutlass10bfloat16_tE19Flash_kernel_traitsILi96ELi128ELi64ELi4ES3_EELb0ELb0ELb1ELb0ELb0ELb0ELb0ELb0EEEvNS_16Flash_fwd_paramsE:
	.zero		816


//--------------------- .nv.constant0._ZN5flash16flash_fwd_kernelI23Flash_fwd_kernel_traitsILi96ELi128ELi64ELi4ELb0ELb0EN7cutlass10bfloat16_tE19Flash_kernel_traitsILi96ELi128ELi64ELi4ES3_EELb0ELb0ELb1ELb1ELb0ELb0ELb0ELb0EEEvNS_16Flash_fwd_paramsE --------------------------
	.section	.nv.constant0._ZN5flash16flash_fwd_kernelI23Flash_fwd_kernel_traitsILi96ELi128ELi64ELi4ELb0ELb0EN7cutlass10bfloat16_tE19Flash_kernel_traitsILi96ELi128ELi64ELi4ES3_EELb0ELb0ELb1ELb1ELb0ELb0ELb0ELb0EEEvNS_16Flash_fwd_paramsE,"a",@progbits
	.sectionflags	@""
	.align	4
.nv.constant0._ZN5flash16flash_fwd_kernelI23Flash_fwd_kernel_traitsILi96ELi128ELi64ELi4ELb0ELb0EN7cutlass10bfloat16_tE19Flash_kernel_traitsILi96ELi128ELi64ELi4ES3_EELb0ELb0ELb1ELb1ELb0ELb0ELb0ELb0EEEvNS_16Flash_fwd_paramsE:
	.zero		816


//--------------------- .nv.constant0._ZN5flash16flash_fwd_kernelI23Flash_fwd_kernel_traitsILi96ELi128ELi64ELi4ELb0ELb0EN7cutlass10bfloat16_tE19Flash_kernel_traitsILi96ELi128ELi64ELi4ES3_EELb1ELb0ELb0ELb0ELb0ELb1ELb0ELb0EEEvNS_16Flash_fwd_paramsE --------------------------
	.section	.nv.constant0._ZN5flash16flash_fwd_kernelI23Flash_fwd_kernel_traitsILi96ELi128ELi64ELi4ELb0ELb0EN7cutlass10bfloat16_tE19Flash_kernel_traitsILi96ELi128ELi64ELi4ES3_EELb1ELb0ELb0ELb0ELb0ELb1ELb0ELb0EEEvNS_16Flash_fwd_paramsE,"a",@progbits
	.sectionflags	@""
	.align	4
.nv.constant0._ZN5flash16flash_fwd_kernelI23Flash_fwd_kernel_traitsILi96ELi128ELi64ELi4ELb0ELb0EN7cutlass10bfloat16_tE19Flash_kernel_traitsILi96ELi128ELi64ELi4ES3_EELb1ELb0ELb0ELb0ELb0ELb1ELb0ELb0EEEvNS_16Flash_fwd_paramsE:
	.zero		816


//--------------------- .nv.constant0._ZN5flash16flash_fwd_kernelI23Flash_fwd_kernel_traitsILi96ELi128ELi64ELi4ELb0ELb0EN7cutlass10bfloat16_tE19Flash_kernel_traitsILi96ELi128ELi64ELi4ES3_EELb0ELb0ELb0ELb0ELb0ELb1ELb1ELb0EEEvNS_16Flash_fwd_paramsE --------------------------
	.section	.nv.constant0._ZN5flash16flash_fwd_kernelI23Flash_fwd_kernel_traitsILi96ELi128ELi64ELi4ELb0ELb0EN7cutlass10bfloat16_tE19Flash_kernel_traitsILi96ELi128ELi64ELi4ES3_EELb0ELb0ELb0ELb0ELb0ELb1ELb1ELb0EEEvNS_16Flash_fwd_paramsE,"a",@progbits
	.sectionflags	@""
	.align	4
.nv.constant0._ZN5flash16flash_fwd_kernelI23Flash_fwd_kernel_traitsILi96ELi128ELi64ELi4ELb0ELb0EN7cutlass10bfloat16_tE19Flash_kernel_traitsILi96ELi128ELi64ELi4ES3_EELb0ELb0ELb0ELb0ELb0ELb1ELb1ELb0EEEvNS_16Flash_fwd_paramsE:
	.zero		816


//--------------------- .nv.constant0._ZN5flash16flash_fwd_kernelI23Flash_fwd_kernel_traitsILi96ELi128ELi64ELi4ELb0ELb0EN7cutlass10bfloat16_tE19Flash_kernel_traitsILi96ELi128ELi64ELi4ES3_EELb1ELb0ELb0ELb0ELb0ELb0ELb0ELb0EEEvNS_16Flash_fwd_paramsE --------------------------
	.section	.nv.constant0._ZN5flash16flash_fwd_kernelI23Flash_fwd_kernel_traitsILi96ELi128ELi64ELi4ELb0ELb0EN7cutlass10bfloat16_tE19Flash_kernel_traitsILi96ELi128ELi64ELi4ES3_EELb1ELb0ELb0ELb0ELb0ELb0ELb0ELb0EEEvNS_16Flash_fwd_paramsE,"a",@progbits
	.sectionflags	@""
	.align	4
.nv.constant0._ZN5flash16flash_fwd_kernelI23Flash_fwd_kernel_traitsILi96ELi128ELi64ELi4ELb0ELb0EN7cutlass10bfloat16_tE19Flash_kernel_traitsILi96ELi128ELi64ELi4ES3_EELb1ELb0ELb0ELb0ELb0ELb0ELb0ELb0EEEvNS_16Flash_fwd_paramsE:
	.zero		816


//--------------------- .nv.constant0._ZN5flash16flash_fwd_kernelI23Flash_fwd_kernel_traitsILi96ELi128ELi64ELi4ELb0ELb0EN7cutlass10bfloat16_tE19Flash_kernel_traitsILi96ELi128ELi64ELi4ES3_EELb1ELb0ELb1ELb0ELb0ELb0ELb0ELb0EEEvNS_16Flash_fwd_paramsE --------------------------
	.section	.nv.constant0._ZN5flash16flash_fwd_kernelI23Flash_fwd_kernel_traitsILi96ELi128ELi64ELi4ELb0ELb0EN7cutlass10bfloat16_tE19Flash_kernel_traitsILi96ELi128ELi64ELi4ES3_EELb1ELb0ELb1ELb0ELb0ELb0ELb0ELb0EEEvNS_16Flash_fwd_paramsE,"a",@progbits
	.sectionflags	@""
	.align	4
.nv.constant0._ZN5flash16flash_fwd_kernelI23Flash_fwd_kernel_traitsILi96ELi128ELi64ELi4ELb0ELb0EN7cutlass10bfloat16_tE19Flash_kernel_traitsILi96ELi128ELi64ELi4ES3_EELb1ELb0ELb1ELb0ELb0ELb0ELb0ELb0EEEvNS_16Flash_fwd_paramsE:
	.zero		816


//--------------------- .nv.constant0._ZN5flash16flash_fwd_kernelI23Flash_fwd_kernel_traitsILi96ELi128ELi64ELi4ELb0ELb0EN7cutlass10bfloat16_tE19Flash_kernel_traitsILi96ELi128ELi64ELi4ES3_EELb1ELb0ELb0ELb0ELb1ELb1ELb0ELb0EEEvNS_16Flash_fwd_paramsE --------------------------
	.section	.nv.constant0._ZN5flash16flash_fwd_kernelI23Flash_fwd_kernel_traitsILi96ELi128ELi64ELi4ELb0ELb0EN7cutlass10bfloat16_tE19Flash_kernel_traitsILi96ELi128ELi64ELi4ES3_EELb1ELb0ELb0ELb0ELb1ELb1ELb0ELb0EEEvNS_16Flash_fwd_paramsE,"a",@progbits
	.sectionflags	@""
	.align	4
.nv.constant0._ZN5flash16flash_fwd_kernelI23Flash_fwd_kernel_traitsILi96ELi128ELi64ELi4ELb0ELb0EN7cutlass10bfloat16_tE19Flash_kernel_traitsILi96ELi128ELi64ELi4ES3_EELb1ELb0ELb0ELb0ELb1ELb1ELb0ELb0EEEvNS_16Flash_fwd_paramsE:
	.zero		816


//--------------------- .nv.constant0._ZN5flash16flash_fwd_kernelI23Flash_fwd_kernel_traitsILi96ELi128ELi64ELi4ELb0ELb0EN7cutlass10bfloat16_tE19Flash_kernel_traitsILi96ELi128ELi64ELi4ES3_EELb0ELb0ELb0ELb0ELb1ELb1ELb1ELb0EEEvNS_16Flash_fwd_paramsE --------------------------
	.section	.nv.constant0._ZN5flash16flash_fwd_kernelI23Flash_fwd_kernel_traitsILi96ELi128ELi64ELi4ELb0ELb0EN7cutlass10bfloat16_tE19Flash_kernel_traitsILi96ELi128ELi64ELi4ES3_EELb0ELb0ELb0ELb0ELb1ELb1ELb1ELb0EEEvNS_16Flash_fwd_paramsE,"a",@progbits
	.sectionflags	@""
	.align	4
.nv.constant0._ZN5flash16flash_fwd_kernelI23Flash_fwd_kernel_traitsILi96ELi128ELi64ELi4ELb0ELb0EN7cutlass10bfloat16_tE19Flash_kernel_traitsILi96ELi128ELi64ELi4ES3_EELb0ELb0ELb0ELb0ELb1ELb1ELb1ELb0EEEvNS_16Flash_fwd_paramsE:
	.zero		816


//--------------------- .nv.constant0._ZN5flash16flash_fwd_kernelI23Flash_fwd_kernel_traitsILi96ELi128ELi64ELi4ELb0ELb0EN7cutlass10bfloat16_tE19Flash_kernel_traitsILi96ELi128ELi64ELi4ES3_EELb1ELb0ELb0ELb1ELb0ELb0ELb0ELb0EEEvNS_16Flash_fwd_paramsE --------------------------
	.section	.nv.constant0._ZN5flash16flash_fwd_kernelI23Flash_fwd_kernel_traitsILi96ELi128ELi64ELi4ELb0ELb0EN7cutlass10bfloat16_tE19Flash_kernel_traitsILi96ELi128ELi64ELi4ES3_EELb1ELb0ELb0ELb1ELb0ELb0ELb0ELb0EEEvNS_16Flash_fwd_paramsE,"a",@progbits
	.sectionflags	@""
	.align	4
.nv.constant0._ZN5flash16flash_fwd_kernelI23Flash_fwd_kernel_traitsILi96ELi128ELi64ELi4ELb0ELb0EN7cutlass10bfloat16_tE19Flash_kernel_traitsILi96ELi128ELi64ELi4ES3_EELb1ELb0ELb0ELb1ELb0ELb0ELb0ELb0EEEvNS_16Flash_fwd_paramsE:
	.zero		816


//--------------------- .nv.constant0._ZN5flash16flash_fwd_kernelI23Flash_fwd_kernel_traitsILi96ELi128ELi64ELi4ELb0ELb0EN7cutlass10bfloat16_tE19Flash_kernel_traitsILi96ELi128ELi64ELi4ES3_EELb1ELb0ELb0ELb0ELb0ELb0ELb0ELb1EEEvNS_16Flash_fwd_paramsE --------------------------
	.section	.nv.constant0._ZN5flash16flash_fwd_kernelI23Flash_fwd_kernel_traitsILi96ELi128ELi64ELi4ELb0ELb0EN7cutlass10bfloat16_tE19Flash_kernel_traitsILi96ELi128ELi64ELi4ES3_EELb1ELb0ELb0ELb0ELb0ELb0ELb0ELb1EEEvNS_16Flash_fwd_paramsE,"a",@progbits
	.sectionflags	@""
	.align	4
.nv.constant0._ZN5flash16flash_fwd_kernelI23Flash_fwd_kernel_traitsILi96ELi128ELi64ELi4ELb0ELb0EN7cutlass10bfloat16_tE19Flash_kernel_traitsILi96ELi128ELi64ELi4ES3_EELb1ELb0ELb0ELb0ELb0ELb0ELb0ELb1EEEvNS_16Flash_fwd_paramsE:
	.zero		816


//--------------------- .nv.constant0._ZN5flash16flash_fwd_kernelI23Flash_fwd_kernel_traitsILi96ELi128ELi64ELi4ELb0ELb0EN7cutlass10bfloat16_tE19Flash_kernel_traitsILi96ELi128ELi64ELi4ES3_EELb0ELb0ELb0ELb0ELb0ELb0ELb1ELb0EEEvNS_16Flash_fwd_paramsE --------------------------
	.section	.nv.constant0._ZN5flash16flash_fwd_kernelI23Flash_fwd_kernel_traitsILi96ELi128ELi64ELi4ELb0ELb0EN7cutlass10bfloat16_tE19Flash_kernel_traitsILi96ELi128ELi64ELi4ES3_EELb0ELb0ELb0ELb0ELb0ELb0ELb1ELb0EEEvNS_16Flash_fwd_paramsE,"a",@progbits
	.sectionflags	@""
	.align	4
.nv.constant0._ZN5flash16flash_fwd_kernelI23Flash_fwd_kernel_traitsILi96ELi128ELi64ELi4ELb0ELb0EN7cutlass10bfloat16_tE19Flash_kernel_traitsILi96ELi128ELi64ELi4ES3_EELb0ELb0ELb0ELb0ELb0ELb0ELb1ELb0EEEvNS_16Flash_fwd_paramsE:
	.zero		816


//--------------------- .nv.constant0._ZN5flash16flash_fwd_kernelI23Flash_fwd_kernel_traitsILi96ELi128ELi64ELi4ELb0ELb0EN7cutlass10bfloat16_tE19Flash_kernel_traitsILi96ELi128ELi64ELi4ES3_EELb1ELb0ELb0ELb1ELb0ELb0ELb0ELb1EEEvNS_16Flash_fwd_paramsE --------------------------
	.section	.nv.constant0._ZN5flash16flash_fwd_kernelI23Flash_fwd_kernel_traitsILi96ELi128ELi64ELi4ELb0ELb0EN7cutlass10bfloat16_tE19Flash_kernel_traitsILi96ELi128ELi64ELi4ES3_EELb1ELb0ELb0ELb1ELb0ELb0ELb0ELb1EEEvNS_16Flash_fwd_paramsE,"a",@progbits
	.sectionflags	@""
	.align	4
.nv.constant0._ZN5flash16flash_fwd_kernelI23Flash_fwd_kernel_traitsILi96ELi128ELi64ELi4ELb0ELb0EN7cutlass10bfloat16_tE19Flash_kernel_traitsILi96ELi128ELi64ELi4ES3_EELb1ELb0ELb0ELb1ELb0ELb0ELb0ELb1EEEvNS_16Flash_fwd_paramsE:
	.zero		816


//--------------------- .nv.constant0._ZN5flash16flash_fwd_kernelI23Flash_fwd_kernel_traitsILi96ELi128ELi64ELi4ELb0ELb0EN7cutlass10bfloat16_tE19Flash_kernel_traitsILi96ELi128ELi64ELi4ES3_EELb0ELb0ELb0ELb1ELb0ELb0ELb1ELb0EEEvNS_16Flash_fwd_paramsE --------------------------
	.section	.nv.constant0._ZN5flash16flash_fwd_kernelI23Flash_fwd_kernel_traitsILi96ELi128ELi64ELi4ELb0ELb0EN7cutlass10bfloat16_tE19Flash_kernel_traitsILi96ELi128ELi64ELi4ES3_EELb0ELb0ELb0ELb1ELb0ELb0ELb1ELb0EEEvNS_16Flash_fwd_paramsE,"a",@progbits
	.sectionflags	@""
	.align	4
.nv.constant0._ZN5flash16flash_fwd_kernelI23Flash_fwd_kernel_traitsILi96ELi128ELi64ELi4ELb0ELb0EN7cutlass10bfloat16_tE19Flash_kernel_traitsILi96ELi128ELi64ELi4ES3_EELb0ELb0ELb0ELb1ELb0ELb0ELb1ELb0EEEvNS_16Flash_fwd_paramsE:
	.zero		816


//--------------------- .nv.constant0._ZN5flash16flash_fwd_kernelI23Flash_fwd_kernel_traitsILi96ELi128ELi64ELi4ELb0ELb0EN7cutlass10bfloat16_tE19Flash_kernel_traitsILi96ELi128ELi64ELi4ES3_EELb1ELb0ELb1ELb0ELb0ELb1ELb0ELb0EEEvNS_16Flash_fwd_paramsE --------------------------
	.section	.nv.constant0._ZN5flash16flash_fwd_kernelI23Flash_fwd_kernel_traitsILi96ELi128ELi64ELi4ELb0ELb0EN7cutlass10bfloat16_tE19Flash_kernel_traitsILi96ELi128ELi64ELi4ES3_EELb1ELb0ELb1ELb0ELb0ELb1ELb0ELb0EEEvNS_16Flash_fwd_paramsE,"a",@progbits
	.sectionflags	@""
	.align	4
.nv.constant0._ZN5flash16flash_fwd_kernelI23Flash_fwd_kernel_traitsILi96ELi128ELi64ELi4ELb0ELb0EN7cutlass10bfloat16_tE19Flash_kernel_traitsILi96ELi128ELi64ELi4ES3_EELb1ELb0ELb1ELb0ELb0ELb1ELb0ELb0EEEvNS_16Flash_fwd_paramsE:
	.zero		816


//--------------------- .nv.constant0._ZN5flash16flash_fwd_kernelI23Flash_fwd_kernel_traitsILi96ELi128ELi64ELi4ELb0ELb0EN7cutlass10bfloat16_tE19Flash_kernel_traitsILi96ELi128ELi64ELi4ES3_EELb0ELb0ELb1ELb0ELb0ELb1ELb1ELb0EEEvNS_16Flash_fwd_paramsE --------------------------
	.section	.nv.constant0._ZN5flash16flash_fwd_kernelI23Flash_fwd_kernel_traitsILi96ELi128ELi64ELi4ELb0ELb0EN7cutlass10bfloat16_tE19Flash_kernel_traitsILi96ELi128ELi64ELi4ES3_EELb0ELb0ELb1ELb0ELb0ELb1ELb1ELb0EEEvNS_16Flash_fwd_paramsE,"a",@progbits
	.sectionflags	@""
	.align	4
.nv.constant0._ZN5flash16flash_fwd_kernelI23Flash_fwd_kernel_traitsILi96ELi128ELi64ELi4ELb0ELb0EN7cutlass10bfloat16_tE19Flash_kernel_traitsILi96ELi128ELi64ELi4ES3_EELb0ELb0ELb1ELb0ELb0ELb1ELb1ELb0EEEvNS_16Flash_fwd_paramsE:
	.zero		816


//--------------------- .nv.constant0._ZN5flash16flash_fwd_kernelI23Flash_fwd_kernel_traitsILi96ELi128ELi64ELi4ELb0ELb0EN7cutlass10bfloat16_tE19Flash_kernel_traitsILi96ELi128ELi64ELi4ES3_EELb1ELb0ELb1ELb1ELb0ELb0ELb0ELb0EEEvNS_16Flash_fwd_paramsE --------------------------
	.section	.nv.constant0._ZN5flash16flash_fwd_kernelI23Flash_fwd_kernel_traitsILi96ELi128ELi64ELi4ELb0ELb0EN7cutlass10bfloat16_tE19Flash_kernel_traitsILi96ELi128ELi64ELi4ES3_EELb1ELb0ELb1ELb1ELb0ELb0ELb0ELb0EEEvNS_16Flash_fwd_paramsE,"a",@progbits
	.sectionflags	@""
	.align	4
.nv.constant0._ZN5flash16flash_fwd_kernelI23Flash_fwd_kernel_traitsILi96ELi128ELi64ELi4ELb0ELb0EN7cutlass10bfloat16_tE19Flash_kernel_traitsILi96ELi128ELi64ELi4ES3_EELb1ELb0ELb1ELb1ELb0ELb0ELb0ELb0EEEvNS_16Flash_fwd_paramsE:
	.zero		816


//--------------------- .nv.constant0._ZN5flash16flash_fwd_kernelI23Flash_fwd_kernel_traitsILi96ELi128ELi64ELi4ELb0ELb0EN7cutlass10bfloat16_tE19Flash_kernel_traitsILi96ELi128ELi64ELi4ES3_EELb1ELb0ELb1ELb0ELb0ELb0ELb0ELb1EEEvNS_16Flash_fwd_paramsE --------------------------
	.section	.nv.constant0._ZN5flash16flash_fwd_kernelI23Flash_fwd_kernel_traitsILi96ELi128ELi64ELi4ELb0ELb0EN7cutlass10bfloat16_tE19Flash_kernel_traitsILi96ELi128ELi64ELi4ES3_EELb1ELb0ELb1ELb0ELb0ELb0ELb0ELb1EEEvNS_16Flash_fwd_paramsE,"a",@progbits
	.sectionflags	@""
	.align	4
.nv.constant0._ZN5flash16flash_fwd_kernelI23Flash_fwd_kernel_traitsILi96ELi128ELi64ELi4ELb0ELb0EN7cutlass10bfloat16_tE19Flash_kernel_traitsILi96ELi128ELi64ELi4ES3_EELb1ELb0ELb1ELb0ELb0ELb0ELb0ELb1EEEvNS_16Flash_fwd_paramsE:
	.zero		816


//--------------------- .nv.constant0._ZN5flash16flash_fwd_kernelI23Flash_fwd_kernel_traitsILi96ELi128ELi64ELi4ELb0ELb0EN7cutlass10bfloat16_tE19Flash_kernel_traitsILi96ELi128ELi64ELi4ES3_EELb0ELb0ELb1ELb0ELb0ELb0ELb1ELb0EEEvNS_16Flash_fwd_paramsE --------------------------
	.section	.nv.constant0._ZN5flash16flash_fwd_kernelI23Flash_fwd_kernel_traitsILi96ELi128ELi64ELi4ELb0ELb0EN7cutlass10bfloat16_tE19Flash_kernel_traitsILi96ELi128ELi64ELi4ES3_EELb0ELb0ELb1ELb0ELb0ELb0ELb1ELb0EEEvNS_16Flash_fwd_paramsE,"a",@progbits
	.sectionflags	@""
	.align	4
.nv.constant0._ZN5flash16flash_fwd_kernelI23Flash_fwd_kernel_traitsILi96ELi128ELi64ELi4ELb0ELb0EN7cutlass10bfloat16_tE19Flash_kernel_traitsILi96ELi128ELi64ELi4ES3_EELb0ELb0ELb1ELb0ELb0ELb0ELb1ELb0EEEvNS_16Flash_fwd_paramsE:
	.zero		816


//--------------------- .nv.constant0._ZN5flash16flash_fwd_kernelI23Flash_fwd_kernel_traitsILi96ELi128ELi64ELi4ELb0ELb0EN7cutlass10bfloat16_tE19Flash_kernel_traitsILi96ELi128ELi64ELi4ES3_EELb1ELb0ELb1ELb1ELb0ELb0ELb0ELb1EEEvNS_16Flash_fwd_paramsE --------------------------
	.section	.nv.constant0._ZN5flash16flash_fwd_kernelI23Flash_fwd_kernel_traitsILi96ELi128ELi64ELi4ELb0ELb0EN7cutlass10bfloat16_tE19Flash_kernel_traitsILi96ELi128ELi64ELi4ES3_EELb1ELb0ELb1ELb1ELb0ELb0ELb0ELb1EEEvNS_16Flash_fwd_paramsE,"a",@progbits
	.sectionflags	@""
	.align	4
.nv.constant0._ZN5flash16flash_fwd_kernelI23Flash_fwd_kernel_traitsILi96ELi128ELi64ELi4ELb0ELb0EN7cutlass10bfloat16_tE19Flash_kernel_traitsILi96ELi128ELi64ELi4ES3_EELb1ELb0ELb1ELb1ELb0ELb0ELb0ELb1EEEvNS_16Flash_fwd_paramsE:
	.zero		816


//--------------------- .nv.constant0._ZN5flash16flash_fwd_kernelI23Flash_fwd_kernel_traitsILi96ELi128ELi64ELi4ELb0ELb0EN7cutlass10bfloat16_tE19Flash_kernel_traitsILi96ELi128ELi64ELi4ES3_EELb0ELb0ELb1ELb1ELb0ELb0ELb1ELb0EEEvNS_16Flash_fwd_paramsE --------------------------
	.section	.nv.constant0._ZN5flash16flash_fwd_kernelI23Flash_fwd_kernel_traitsILi96ELi128ELi64ELi4ELb0ELb0EN7cutlass10bfloat16_tE19Flash_kernel_traitsILi96ELi128ELi64ELi4ES3_EELb0ELb0ELb1ELb1ELb0ELb0ELb1ELb0EEEvNS_16Flash_fwd_paramsE,"a",@progbits
	.sectionflags	@""
	.align	4
.nv.constant0._ZN5flash16flash_fwd_kernelI23Flash_fwd_kernel_traitsILi96ELi128ELi64ELi4ELb0ELb0EN7cutlass10bfloat16_tE19Flash_kernel_traitsILi96ELi128ELi64ELi4ES3_EELb0ELb0ELb1ELb1ELb0ELb0ELb1ELb0EEEvNS_16Flash_fwd_paramsE:
	.zero		816


//--------------------- .text._ZN5flash16flash_fwd_kernelI23Flash_fwd_kernel_traitsILi96ELi128ELi64ELi4ELb0ELb0EN7cutlass10bfloat16_tE19Flash_kernel_traitsILi96ELi128ELi64ELi4ES3_EELb0ELb0ELb0ELb0ELb0ELb1ELb0ELb0EEEvNS_16Flash_fwd_paramsE --------------------------
	.section	.text._ZN5flash16flash_fwd_kernelI23Flash_fwd_kernel_traitsILi96ELi128ELi64ELi4ELb0ELb0EN7cutlass10bfloat16_tE19Flash_kernel_traitsILi96ELi128ELi64ELi4ES3_EELb0ELb0ELb0ELb0ELb0ELb1ELb0ELb0EEEvNS_16Flash_fwd_paramsE,"ax",@progbits
	.sectioninfo	@"SHI_REGISTERS=255"
	.align	128
        .global         _ZN5flash16flash_fwd_kernelI23Flash_fwd_kernel_traitsILi96ELi128ELi64ELi4ELb0ELb0EN7cutlass10bfloat16_tE19Flash_kernel_traitsILi96ELi128ELi64ELi4ES3_EELb0ELb0ELb0ELb0ELb0ELb1ELb0ELb0EEEvNS_16Flash_fwd_paramsE
        .type           _ZN5flash16flash_fwd_kernelI23Flash_fwd_kernel_traitsILi96ELi128ELi64ELi4ELb0ELb0EN7cutlass10bfloat16_tE19Flash_kernel_traitsILi96ELi128ELi64ELi4ES3_EELb0ELb0ELb0ELb0ELb0ELb1ELb0ELb0EEEvNS_16Flash_fwd_paramsE,@function
        .size           _ZN5flash16flash_fwd_kernelI23Flash_fwd_kernel_traitsILi96ELi128ELi64ELi4ELb0ELb0EN7cutlass10bfloat16_tE19Flash_kernel_traitsILi96ELi128ELi64ELi4ES3_EELb0ELb0ELb0ELb0ELb0ELb1ELb0ELb0EEEvNS_16Flash_fwd_paramsE,(.L_x_1025 - _ZN5flash16flash_fwd_kernelI23Flash_fwd_kernel_traitsILi96ELi128ELi64ELi4ELb0ELb0EN7cutlass10bfloat16_tE19Flash_kernel_traitsILi96ELi128ELi64ELi4ES3_EELb0ELb0ELb0ELb0ELb0ELb1ELb0ELb0EEEvNS_16Flash_fwd_paramsE)
        .other          _ZN5flash16flash_fwd_kernelI23Flash_fwd_kernel_traitsILi96ELi128ELi64ELi4ELb0ELb0EN7cutlass10bfloat16_tE19Flash_kernel_traitsILi96ELi128ELi64ELi4ES3_EELb0ELb0ELb0ELb0ELb0ELb1ELb0ELb0EEEvNS_16Flash_fwd_paramsE,@"STO_CUDA_ENTRY STV_DEFAULT"
_ZN5flash16flash_fwd_kernelI23Flash_fwd_kernel_traitsILi96ELi128ELi64ELi4ELb0ELb0EN7cutlass10bfloat16_tE19Flash_kernel_traitsILi96ELi128ELi64ELi4ES3_EELb0ELb0ELb0ELb0ELb0ELb1ELb0ELb0EEEvNS_16Flash_fwd_paramsE:
.text._ZN5flash16flash_fwd_kernelI23Flash_fwd_kernel_traitsILi96ELi128ELi64ELi4ELb0ELb0EN7cutlass10bfloat16_tE19Flash_kernel_traitsILi96ELi128ELi64ELi4ES3_EELb0ELb0ELb0ELb0ELb0ELb1ELb0ELb0EEEvNS_16Flash_fwd_paramsE:
[----:B------:R-:W-:Y:S02]  /*0000*/  MOV R1, c[0x0][0x28] ;  /* 0x00000a0000017a02 */ /* 0x000fe40000000f00 */
[----:B------:R-:W1:Y:S01]  /*0010*/  LDC.U8 R0, c[0x0][0x312] ;  /* 0x0000c480ff007b82 */ /* 0x000e620000000000 */
[----:B------:R-:W2:Y:S01]  /*0020*/  S2R R11, SR_CTAID.Y ;  /* 0x00000000000b7919 */ /* 0x000ea20000002600 */
[----:B------:R-:W-:Y:S01]  /*0030*/  ISETP.NE.U32.AND P2, PT, RZ, c[0x0][0x240], PT ;  /* 0x00009000ff007a0c */ /* 0x000fe20003f45070 */
[----:B------:R-:W-:Y:S01]  /*0040*/  IMAD.MOV.U32 R7, RZ, RZ, 0x4 ;  /* 0x00000004ff077424 */ /* 0x000fe200078e00ff */
[----:B------:R-:W-:Y:S01]  /*0050*/  ISETP.EQ.U32.AND P1, PT, RZ, c[0x0][0x248], PT ;  /* 0x00009200ff007a0c */ /* 0x000fe20003f22070 */
[----:B------:R-:W-:Y:S01]  /*0060*/  IMAD.MOV.U32 R246, RZ, RZ, -0x1 ;  /* 0xfffffffffff67424 */ /* 0x000fe200078e00ff */
[----:B------:R-:W-:Y:S01]  /*0070*/  ISETP.NE.AND.EX P2, PT, RZ, c[0x0][0x244], PT, P2 ;  /* 0x00009100ff007a0c */ /* 0x000fe20003f45320 */
[----:B------:R-:W-:Y:S01]  /*0080*/  ULDC.64 UR6, c[0x0][0x118] ;  /* 0x0000460000067ab9 */ /* 0x000fe20000000a00 */
[----:B------:R-:W-:Y:S01]  /*0090*/  IMAD.MOV.U32 R8, RZ, RZ, -0x1 ;  /* 0xffffffffff087424 */ /* 0x000fe200078e00ff */
[----:B------:R-:W-:Y:S02]  /*00a0*/  ISETP.NE.U32.AND P0, PT, RZ, c[0x0][0x250], PT ;  /* 0x00009400ff007a0c */ /* 0x000fe40003f05070 */
[----:B------:R-:W-:-:S02]  /*00b0*/  IADD3 R1, R1, -0x10, RZ ;  /* 0xfffffff001017810 */ /* 0x000fc40007ffe0ff */
[----:B------:R-:W-:Y:S02]  /*00c0*/  ISETP.NE.AND.EX P0, PT, RZ, c[0x0][0x254], PT, P0 ;  /* 0x00009500ff007a0c */ /* 0x000fe40003f05300 */
[----:B-1----:R-:W-:Y:S01]  /*00d0*/  ISETP.NE.AND P3, PT, R0, RZ, PT ;  /* 0x000000ff0000720c */ /* 0x002fe20003f65270 */
[----:B--2---:R-:W-:-:S03]  /*00e0*/  IMAD.WIDE R2, R11, R7, c[0x0][0x240] ;  /* 0x000090000b027625 */ /* 0x004fc600078e0207 */
[----:B------:R-:W-:Y:S01]  /*00f0*/  ISETP.EQ.OR.EX P1, PT, RZ, c[0x0][0x24c], !P3, P1 ;  /* 0x00009300ff007a0c */ /* 0x000fe20005f22710 */
[----:B------:R-:W-:Y:S01]  /*0100*/  IMAD.WIDE R4, R11, R7, c[0x0][0x248] ;  /* 0x000092000b047625 */ /* 0x000fe200078e0207 */
[----:B------:R1:W2:Y:S04]  /*0110*/  @P2 LDG.E R246, [R2.64] ;  /* 0x0000000602f62981 */ /* 0x0002a8000c1e1900 */
[----:B------:R1:W2:Y:S01]  /*0120*/  @P2 LDG.E R0, [R2.64+0x4] ;  /* 0x0000040602002981 */ /* 0x0002a2000c1e1900 */
[----:B------:R-:W-:-:S06]  /*0130*/  IMAD.MOV.U32 R6, RZ, RZ, RZ ;  /* 0x000000ffff067224 */ /* 0x000fcc00078e00ff */
[----:B------:R3:W5:Y:S04]  /*0140*/  @!P1 LDG.E R8, [R4.64] ;  /* 0x0000000604089981 */ /* 0x000768000c1e1900 */
[----:B------:R-:W4:Y:S04]  /*0150*/  S2R R244, SR_CTAID.X ;  /* 0x0000000000f47919 */ /* 0x000f280000002500 */
[----:B------:R-:W2:Y:S04]  /*0160*/  S2R R17, SR_CTAID.Z ;  /* 0x0000000000117919 */ /* 0x000ea80000002700 */
[----:B------:R-:W2:Y:S01]  /*0170*/  S2R R31, SR_TID.X ;  /* 0x00000000001f7919 */ /* 0x000ea20000002100 */
[----:B-1----:R-:W-:-:S05]  /*0180*/  @P0 IMAD.WIDE R2, R11, R7, c[0x0][0x250] ;  /* 0x000094000b020625 */ /* 0x002fca00078e0207 */
[----:B------:R3:W5:Y:S01]  /*0190*/  @P0 LDG.E R6, [R2.64] ;  /* 0x0000000602060981 */ /* 0x000762000c1e1900 */
[----:B------:R-:W-:-:S04]  /*01a0*/  ISETP.NE.U32.AND P0, PT, RZ, c[0x0][0x248], PT ;  /* 0x00009200ff007a0c */ /* 0x000fc80003f05070 */
[----:B------:R-:W-:Y:S01]  /*01b0*/  ISETP.NE.AND.EX P0, PT, RZ, c[0x0][0x24c], PT, P0 ;  /* 0x00009300ff007a0c */ /* 0x000fe20003f05300 */
[----:B--2---:R-:W-:Y:S02]  /*01c0*/  @P2 IMAD.IADD R15, R0, 0x1, -R246 ;  /* 0x00000001000f2824 */ /* 0x004fe400078e0af6 */
[----:B------:R-:W-:-:S10]  /*01d0*/  @!P2 IMAD.MOV.U32 R15, RZ, RZ, c[0x0][0x214] ;  /* 0x00008500ff0fa624 */ /* 0x000fd400078e00ff */
[----:B------:R-:W-:Y:S05]  /*01e0*/  @!P0 BRA `(.L_x_0) ;  /* 0x0000004000008947 */ /* 0x000fea0003800000 */
[----:B---34-:R-:W2:Y:S02]  /*01f0*/  @P3 LDG.E R0, [R4.64+0x4] ;  /* 0x0000040604003981 */ /* 0x018ea4000c1e1900 */
[----:B--2--5:R-:W-:-:S06]  /*0200*/  @P3 IADD3 R0, R0, -R8, RZ ;  /* 0x8000000800003210 */ /* 0x024fcc0007ffe0ff */
[----:B------:R1:W5:Y:S01]  /*0210*/  @!P3 LDG.E R0, [R4.64] ;  /* 0x000000060400b981 */ /* 0x000362000c1e1900 */
[----:B------:R-:W-:Y:S05]  /*0220*/  BRA `(.L_x_1) ;  /* 0x0000001000007947 */ /* 0x000fea0003800000 */
.L_x_0:
[----:B---34-:R-:W-:Y:S02]  /*0230*/  MOV R0, c[0x0][0x218] ;  /* 0x0000860000007a02 */ /* 0x018fe40000000f00 */
.L_x_1:
[----:B------:R-:W-:-:S04]  /*0240*/  ISETP.NE.U32.AND P2, PT, RZ, c[0x0][0x258], PT ;  /* 0x00009600ff007a0c */ /* 0x000fc80003f45070 */
[----:B------:R-:W-:-:S13]  /*0250*/  ISETP.NE.AND.EX P2, PT, RZ, c[0x0][0x25c], PT, P2 ;  /* 0x00009700ff007a0c */ /* 0x000fda0003f45320 */
[----:B------:R-:W-:-:S06]  /*0260*/  @P2 IMAD.WIDE R2, R11, R7, c[0x0][0x258] ;  /* 0x000096000b022625 */ /* 0x000fcc00078e0207 */
[----:B------:R-:W2:Y:S01]  /*0270*/  @P2 LDG.E R3, [R2.64] ;  /* 0x0000000602032981 */ /* 0x000ea2000c1e1900 */
[----:B------:R-:W-:Y:S01]  /*0280*/  IMAD.SHL.U32 R247, R244, 0x80, RZ ;  /* 0x00000080f4f77824 */ /* 0x000fe200078e00ff */
[----:B------:R-:W-:-:S04]  /*0290*/  @!P2 ISETP.NE.U32.AND P1, PT, RZ, c[0x0][0x268], PT ;  /* 0x00009a00ff00aa0c */ /* 0x000fc80003f25070 */
[----:B------:R-:W-:Y:S02]  /*02a0*/  ISETP.GT.AND P0, PT, R15, R247, PT ;  /* 0x000000f70f00720c */ /* 0x000fe40003f04270 */
[----:B------:R-:W-:-:S04]  /*02b0*/  @!P2 ISETP.NE.AND.EX P1, PT, RZ, c[0x0][0x26c], PT, P1 ;  /* 0x00009b00ff00aa0c */ /* 0x000fc80003f25310 */
[----:B------:R-:W-:Y:S01]  /*02c0*/  @!P2 SEL R2, RZ, c[0x0][0x21c], !P1 ;  /* 0x00008700ff02aa07 */ /* 0x000fe20004800000 */
[----:B--2--5:R-:W-:-:S03]  /*02d0*/  @P2 IMAD.IADD R28, R3, 0x1, -R6 ;  /* 0x00000001031c2824 */ /* 0x024fc600078e0a06 */
[----:B------:R-:W-:-:S03]  /*02e0*/  @!P2 IADD3 R28, R2, R0, -R6 ;  /* 0x00000000021ca210 */ /* 0x000fc60007ffe806 */
[----:B------:R-:W-:Y:S05]  /*02f0*/  @!P0 EXIT ;  /* 0x000000000000894d */ /* 0x000fea0003800000 */
[C---:B------:R-:W-:Y:S02]  /*0300*/  ISETP.GE.AND P0, PT, R28.reuse, 0x1, PT ;  /* 0x000000011c00780c */ /* 0x040fe40003f06270 */
[----:B------:R-:W-:-:S04]  /*0310*/  IADD3 R0, R28, 0x3f, RZ ;  /* 0x0000003f1c007810 */ /* 0x000fc80007ffe0ff */
[----:B------:R-:W-:-:S04]  /*0320*/  SHF.R.S32.HI R2, RZ, 0x1f, R0 ;  /* 0x0000001fff027819 */ /* 0x000fc80000011400 */
[----:B------:R-:W-:-:S03]  /*0330*/  LEA.HI R223, R2, R0, RZ, 0x6 ;  /* 0x0000000002df7211 */ /* 0x000fc600078f30ff */
[----:B------:R-:W-:Y:S05]  /*0340*/  @!P0 BRA `(.L_x_2) ;  /* 0x00008a6000008947 */ /* 0x000fea0003800000 */
[----:B------:R-:W-:Y:S02]  /*0350*/  ISETP.NE.AND P1, PT, R246, -0x1, PT ;  /* 0xfffffffff600780c */ /* 0x000fe40003f25270 */
[----:B------:R-:W-:-:S11]  /*0360*/  ISETP.NE.AND P0, PT, R8, -0x1, PT ;  /* 0xffffffff0800780c */ /* 0x000fd60003f05270 */
[----:B-1----:R-:W-:Y:S01]  /*0370*/  @!P1 SHF.R.S32.HI R4, RZ, 0x1f, R11 ;  /* 0x0000001fff049819 */ /* 0x002fe2000001140b */
[----:B------:R-:W-:Y:S01]  /*0380*/  @P1 IMAD.WIDE.U32 R2, R246, c[0x0][0x190], RZ ;  /* 0x00006400f6021a25 */ /* 0x000fe200078e00ff */
[----:B------:R-:W-:-:S03]  /*0390*/  @P0 IADD3 R0, R6, R8, RZ ;  /* 0x0000000806000210 */ /* 0x000fc60007ffe0ff */
[----:B------:R-:W-:Y:S01]  /*03a0*/  @!P1 IMAD R7, R4, c[0x0][0x178], RZ ;  /* 0x00005e0004079a24 */ /* 0x000fe200078e02ff */
[----:B------:R-:W-:Y:S01]  /*03b0*/  @P1 MOV R9, R2 ;  /* 0x0000000200091202 */ /* 0x000fe20000000f00 */
[----:B------:R-:W-:Y:S02]  /*03c0*/  @P1 IMAD R10, R246, c[0x0][0x194], R3 ;  /* 0x00006500f60a1a24 */ /* 0x000fe400078e0203 */
[----:B------:R-:W-:-:S04]  /*03d0*/  @P0 IMAD.WIDE.U32 R2, R0, c[0x0][0x198], RZ ;  /* 0x0000660000020a25 */ /* 0x000fc800078e00ff */
[----:B------:R-:W-:Y:S01]  /*03e0*/  @!P1 IMAD.WIDE.U32 R4, R11, c[0x0][0x178], RZ ;  /* 0x00005e000b049a25 */ /* 0x000fe200078e00ff */
[----:B------:R-:W-:-:S03]  /*03f0*/  @P0 MOV R14, R2 ;  /* 0x00000002000e0202 */ /* 0x000fc60000000f00 */
[----:B------:R-:W-:Y:S01]  /*0400*/  @!P1 IMAD R7, R11, c[0x0][0x17c], R7 ;  /* 0x00005f000b079a24 */ /* 0x000fe200078e0207 */
[----:B------:R-:W-:Y:S01]  /*0410*/  @!P1 MOV R9, R4 ;  /* 0x0000000400099202 */ /* 0x000fe20000000f00 */
[----:B------:R-:W-:-:S03]  /*0420*/  @P0 IMAD R20, R0, c[0x0][0x19c], R3 ;  /* 0x0000670000140a24 */ /* 0x000fc600078e0203 */
[----:B------:R-:W-:Y:S01]  /*0430*/  @!P1 IADD3 R10, R5, R7, RZ ;  /* 0x00000007050a9210 */ /* 0x000fe20007ffe0ff */
[----:B------:R-:W-:Y:S05]  /*0440*/  @P0 BRA `(.L_x_3) ;  /* 0x000000b000000947 */ /* 0x000fea0003800000 */
[----:B------:R-:W-:Y:S01]  /*0450*/  SHF.R.S32.HI R0, RZ, 0x1f, R6 ;  /* 0x0000001fff007819 */ /* 0x000fe20000011406 */
[----:B------:R-:W-:Y:S01]  /*0460*/  IMAD.WIDE.U32 R2, R6, c[0x0][0x198], RZ ;  /* 0x0000660006027a25 */ /* 0x000fe200078e00ff */
[----:B------:R-:W-:-:S03]  /*0470*/  SHF.R.S32.HI R4, RZ, 0x1f, R11 ;  /* 0x0000001fff047819 */ /* 0x000fc6000001140b */
[----:B------:R-:W-:Y:S02]  /*0480*/  IMAD R0, R0, c[0x0][0x198], RZ ;  /* 0x0000660000007a24 */ /* 0x000fe400078e02ff */
[----:B------:R-:W-:Y:S02]  /*0490*/  IMAD R4, R4, c[0x0][0x180], RZ ;  /* 0x0000600004047a24 */ /* 0x000fe400078e02ff */
[----:B------:R-:W-:-:S05]  /*04a0*/  IMAD R0, R6, c[0x0][0x19c], R0 ;  /* 0x0000670006007a24 */ /* 0x000fca00078e0200 */
[----:B------:R-:W-:Y:S01]  /*04b0*/  IADD3 R3, R3, R0, RZ ;  /* 0x0000000003037210 */ /* 0x000fe20007ffe0ff */
[----:B------:R-:W-:-:S04]  /*04c0*/  IMAD R0, R11, c[0x0][0x184], R4 ;  /* 0x000061000b007a24 */ /* 0x000fc800078e0204 */
[----:B------:R-:W-:-:S05]  /*04d0*/  IMAD.WIDE.U32 R2, R11, c[0x0][0x180], R2 ;  /* 0x000060000b027a25 */ /* 0x000fca00078e0002 */
[----:B------:R-:W-:Y:S02]  /*04e0*/  IADD3 R20, R3, R0, RZ ;  /* 0x0000000003147210 */ /* 0x000fe40007ffe0ff */
[----:B------:R-:W-:Y:S02]  /*04f0*/  MOV R14, R2 ;  /* 0x00000002000e7202 */ /* 0x000fe40000000f00 */
.L_x_3:
[----:B------:R-:W-:Y:S02]  /*0500*/  IABS R4, c[0x0][0x1c8] ;  /* 0x0000720000047a13 */ /* 0x000fe40000000000 */
[----:B------:R-:W-:Y:S02]  /*0510*/  IABS R5, R17 ;  /* 0x0000001100057213 */ /* 0x000fe40000000000 */
[----:B------:R-:W1:Y:S08]  /*0520*/  I2F.RP R2, R4 ;  /* 0x0000000400027306 */ /* 0x000e700000209400 */
[----:B-1----:R-:W1:Y:S02]  /*0530*/  MUFU.RCP R2, R2 ;  /* 0x0000000200027308 */ /* 0x002e640000001000 */
[----:B-1----:R-:W-:-:S06]  /*0540*/  IADD3 R2, R2, 0xffffffe, RZ ;  /* 0x0ffffffe02027810 */ /* 0x002fcc0007ffe0ff */
[----:B------:R-:W1:Y:S02]  /*0550*/  F2I.FTZ.U32.TRUNC.NTZ R3, R2 ;  /* 0x0000000200037305 */ /* 0x000e64000021f000 */
[----:B-1----:R-:W-:Y:S02]  /*0560*/  IMAD.MOV R0, RZ, RZ, -R3 ;  /* 0x000000ffff007224 */ /* 0x002fe400078e0a03 */
[----:B------:R-:W-:Y:S02]  /*0570*/  IMAD.MOV.U32 R2, RZ, RZ, RZ ;  /* 0x000000ffff027224 */ /* 0x000fe400078e00ff */
[----:B------:R-:W-:-:S04]  /*0580*/  IMAD R0, R0, R4, RZ ;  /* 0x0000000400007224 */ /* 0x000fc800078e02ff */
[----:B------:R-:W-:-:S04]  /*0590*/  IMAD.HI.U32 R0, R3, R0, R2 ;  /* 0x0000000003007227 */ /* 0x000fc800078e0002 */
[----:B------:R-:W-:Y:S01]  /*05a0*/  IMAD.MOV.U32 R3, RZ, RZ, R5 ;  /* 0x000000ffff037224 */ /* 0x000fe200078e0005 */
[----:B------:R-:W-:-:S03]  /*05b0*/  SHF.R.S32.HI R5, RZ, 0x1f, R17 ;  /* 0x0000001fff057819 */ /* 0x000fc60000011411 */
[----:B------:R-:W-:-:S05]  /*05c0*/  IMAD.HI.U32 R0, R0, R3, RZ ;  /* 0x0000000300007227 */ /* 0x000fca00078e00ff */
[----:B------:R-:W-:-:S05]  /*05d0*/  IADD3 R2, -R0, RZ, RZ ;  /* 0x000000ff00027210 */ /* 0x000fca0007ffe1ff */
[----:B------:R-:W-:-:S05]  /*05e0*/  IMAD R2, R4, R2, R3 ;  /* 0x0000000204027224 */ /* 0x000fca00078e0203 */
[----:B------:R-:W-:-:S13]  /*05f0*/  ISETP.GT.U32.AND P2, PT, R4, R2, PT ;  /* 0x000000020400720c */ /* 0x000fda0003f44070 */
[----:B------:R-:W-:Y:S01]  /*0600*/  @!P2 IMAD.IADD R2, R2, 0x1, -R4 ;  /* 0x000000010202a824 */ /* 0x000fe200078e0a04 */
[----:B------:R-:W-:Y:S02]  /*0610*/  @!P2 IADD3 R0, R0, 0x1, RZ ;  /* 0x000000010000a810 */ /* 0x000fe40007ffe0ff */
[----:B------:R-:W-:Y:S02]  /*0620*/  ISETP.NE.AND P2, PT, RZ, c[0x0][0x1c8], PT ;  /* 0x00007200ff007a0c */ /* 0x000fe40003f45270 */
[----:B------:R-:W-:Y:S01]  /*0630*/  ISETP.GE.U32.AND P3, PT, R2, R4, PT ;  /* 0x000000040200720c */ /* 0x000fe20003f66070 */
[----:B------:R-:W-:Y:S01]  /*0640*/  @P0 IMAD.IADD R4, R6, 0x1, R8 ;  /* 0x0000000106040824 */ /* 0x000fe200078e0208 */
[----:B------:R-:W-:-:S04]  /*0650*/  LOP3.LUT R2, R17, c[0x0][0x1c8], RZ, 0x3c, !PT ;  /* 0x0000720011027a12 */ /* 0x000fc800078e3cff */
[----:B------:R-:W-:Y:S01]  /*0660*/  ISETP.GE.AND P1, PT, R2, RZ, PT ;  /* 0x000000ff0200720c */ /* 0x000fe20003f26270 */
[----:B------:R-:W-:-:S04]  /*0670*/  @P0 IMAD.WIDE.U32 R2, R4, c[0x0][0x1a0], RZ ;  /* 0x0000680004020a25 */ /* 0x000fc800078e00ff */
[----:B------:R-:W-:Y:S01]  /*0680*/  @P0 IMAD R19, R4, c[0x0][0x1a4], R3 ;  /* 0x0000690004130a24 */ /* 0x000fe200078e0203 */
[----:B------:R-:W-:Y:S02]  /*0690*/  @P0 MOV R18, R2 ;  /* 0x0000000200120202 */ /* 0x000fe40000000f00 */
[----:B------:R-:W-:-:S04]  /*06a0*/  @P3 IADD3 R0, R0, 0x1, RZ ;  /* 0x0000000100003810 */ /* 0x000fc80007ffe0ff */
[----:B------:R-:W-:-:S05]  /*06b0*/  MOV R13, R0 ;  /* 0x00000000000d7202 */ /* 0x000fca0000000f00 */
[----:B------:R-:W-:Y:S01]  /*06c0*/  @!P1 IMAD.MOV R13, RZ, RZ, -R13 ;  /* 0x000000ffff0d9224 */ /* 0x000fe200078e0a0d */
[----:B------:R-:W-:Y:S01]  /*06d0*/  @!P2 LOP3.LUT R13, RZ, c[0x0][0x1c8], RZ, 0x33, !PT ;  /* 0x00007200ff0daa12 */ /* 0x000fe200078e33ff */
        /* <DEDUP_REMOVED lines=12> */
.L_x_4:
[----:B------:R-:W-:Y:S01]  /*07a0*/  SHF.R.S32.HI R16, RZ, 0x1f, R31 ;  /* 0x0000001fff107819 */ /* 0x000fe2000001141f */
[----:B------:R-:W-:Y:S01]  /*07b0*/  IMAD.IADD R247, R15, 0x1, -R247 ;  /* 0x000000010ff77824 */ /* 0x000fe200078e0af7 */
[----:B------:R-:W-:Y:S01]  /*07c0*/  LEA.HI.SX32 R30, R223, 0xffffffff, 0x1a ;  /* 0xffffffffdf1e7811 */ /* 0x000fe200078fd2ff */
[----:B------:R-:W-:Y:S01]  /*07d0*/  IMAD R6, R5, c[0x0][0x1a8], RZ ;  /* 0x00006a0005067a24 */ /* 0x000fe200078e02ff */
[CC--:B------:R-:W-:Y:S01]  /*07e0*/  LEA.HI R3, R16.reuse, R31.reuse, RZ, 0x2 ;  /* 0x0000001f10037211 */ /* 0x0c0fe200078f10ff */
[----:B------:R-:W-:Y:S01]  /*07f0*/  IMAD.MOV.U32 R149, RZ, RZ, 0x5 ;  /* 0x00000005ff957424 */ /* 0x000fe200078e00ff */
[----:B------:R-:W-:Y:S01]  /*0800*/  LEA.HI R24, R16, R31, RZ, 0x3 ;  /* 0x0000001f10187211 */ /* 0x000fe200078f18ff */
[----:B------:R-:W-:Y:S01]  /*0810*/  IMAD R6, R17, c[0x0][0x1ac], R6 ;  /* 0x00006b0011067a24 */ /* 0x000fe200078e0206 */
[----:B------:R-:W-:-:S02]  /*0820*/  LOP3.LUT R0, R3, 0xfffffffc, RZ, 0xc0, !PT ;  /* 0xfffffffc03007812 */ /* 0x000fc400078ec0ff */
[----:B------:R-:W-:Y:S02]  /*0830*/  SHF.R.S32.HI R23, RZ, 0x3, R24 ;  /* 0x00000003ff177819 */ /* 0x000fe40000011418 */
[----:B------:R-:W-:Y:S01]  /*0840*/  SHF.R.S32.HI R242, RZ, 0x2, R3 ;  /* 0x00000002fff27819 */ /* 0x000fe20000011403 */
[----:B------:R-:W-:Y:S01]  /*0850*/  IMAD.IADD R0, R31, 0x1, -R0 ;  /* 0x000000011f007824 */ /* 0x000fe200078e0a00 */
[----:B------:R-:W-:Y:S01]  /*0860*/  LEA.HI R147, R16, R31, RZ, 0x5 ;  /* 0x0000001f10937211 */ /* 0x000fe200078f28ff */
[----:B------:R-:W-:Y:S01]  /*0870*/  IMAD.SHL.U32 R2, R23, 0x40, RZ ;  /* 0x0000004017027824 */ /* 0x000fe200078e00ff */
[----:B------:R-:W-:Y:S01]  /*0880*/  IADD3 R21, R242, 0x20, RZ ;  /* 0x00000020f2157810 */ /* 0x000fe20007ffe0ff */
[----:B------:R-:W-:Y:S01]  /*0890*/  IMAD.SHL.U32 R248, R0, 0x8, RZ ;  /* 0x0000000800f87824 */ /* 0x000fe200078e00ff */
[--C-:B------:R-:W-:Y:S02]  /*08a0*/  SHF.R.S32.HI R243, RZ, 0x1f, R242.reuse ;  /* 0x0000001ffff37819 */ /* 0x100fe400000114f2 */
[----:B------:R-:W-:Y:S01]  /*08b0*/  LOP3.LUT R0, R2, 0xc0, RZ, 0xc0, !PT ;  /* 0x000000c002007812 */ /* 0x000fe200078ec0ff */
[----:B------:R-:W-:Y:S01]  /*08c0*/  STL [R1+0x4], R21 ;  /* 0x0000041501007387 */ /* 0x000fe20000100800 */
[----:B------:R-:W-:Y:S01]  /*08d0*/  ISETP.GE.AND P0, PT, R21, R247, PT ;  /* 0x000000f71500720c */ /* 0x000fe20003f06270 */
[----:B------:R-:W-:Y:S01]  /*08e0*/  IMAD.WIDE R244, R244, 0x80, R242 ;  /* 0x00000080f4f47825 */ /* 0x000fe200078e02f2 */
[----:B------:R-:W-:-:S02]  /*08f0*/  LOP3.LUT R2, R0, 0x18, R248, 0xf8, !PT ;  /* 0x0000001800027812 */ /* 0x000fc400078ef8f8 */
[----:B------:R-:W-:Y:S02]  /*0900*/  SHF.R.U32.HI R0, RZ, 0x3, R0 ;  /* 0x00000003ff007819 */ /* 0x000fe40000011600 */
[----:B------:R-:W-:Y:S02]  /*0910*/  SHF.R.S32.HI R249, RZ, 0x1f, R248 ;  /* 0x0000001ffff97819 */ /* 0x000fe400000114f8 */
[----:B------:R-:W-:Y:S02]  /*0920*/  LOP3.LUT R222, R2, R0, RZ, 0x3c, !PT ;  /* 0x0000000002de7212 */ /* 0x000fe400078e3cff */
[----:B------:R-:W-:Y:S02]  /*0930*/  IADD3 R2, P1, R248, R9, RZ ;  /* 0x00000009f8027210 */ /* 0x000fe40007f3e0ff */
[C---:B------:R-:W-:Y:S02]  /*0940*/  IADD3 R4, R242.reuse, 0x40, RZ ;  /* 0x00000040f2047810 */ /* 0x040fe40007ffe0ff */
[----:B------:R-:W-:-:S02]  /*0950*/  ISETP.GE.AND P2, PT, R242, R247, PT ;  /* 0x000000f7f200720c */ /* 0x000fc40003f46270 */
[----:B------:R-:W-:Y:S01]  /*0960*/  LEA.HI R0, R3, R242, RZ, 0x1 ;  /* 0x000000f203007211 */ /* 0x000fe200078f08ff */
[----:B------:R-:W-:Y:S01]  /*0970*/  IMAD.X R3, R249, 0x1, R10, P1 ;  /* 0x00000001f9037824 */ /* 0x000fe200008e060a */
[----:B------:R-:W-:Y:S01]  /*0980*/  ISETP.GE.AND P1, PT, R4, R247, PT ;  /* 0x000000f70400720c */ /* 0x000fe20003f26270 */
[----:B------:R1:W-:Y:S01]  /*0990*/  STL [R1+0xc], R4 ;  /* 0x00000c0401007387 */ /* 0x0003e20000100800 */
[----:B------:R-:W-:Y:S01]  /*09a0*/  LOP3.LUT R0, R0, 0x7fffffe, RZ, 0xc0, !PT ;  /* 0x07fffffe00007812 */ /* 0x000fe200078ec0ff */
[----:B------:R-:W-:Y:S01]  /*09b0*/  IMAD.WIDE.U32 R2, R17, c[0x0][0x1a8], R2 ;  /* 0x00006a0011027a25 */ /* 0x000fe200078e0002 */
[----:B------:R-:W-:Y:S02]  /*09c0*/  @!P0 IADD3 R10, P3, R244, 0x20, RZ ;  /* 0x00000020f40a8810 */ /* 0x000fe40007f7e0ff */
[----:B------:R-:W-:Y:S01]  /*09d0*/  SHF.R.S32.HI R25, RZ, 0x5, R147 ;  /* 0x00000005ff197819 */ /* 0x000fe20000011493 */
[----:B------:R-:W-:Y:S01]  /*09e0*/  IMAD.IADD R3, R3, 0x1, R6 ;  /* 0x0000000103037824 */ /* 0x000fe200078e0206 */
[----:B------:R-:W-:Y:S01]  /*09f0*/  IADD3 R15, R242, 0x60, RZ ;  /* 0x00000060f20f7810 */ /* 0x000fe20007ffe0ff */
[----:B------:R-:W-:-:S04]  /*0a00*/  @!P0 IMAD.X R5, RZ, RZ, R245, P3 ;  /* 0x000000ffff058224 */ /* 0x000fc800018e06f5 */
[----:B------:R-:W-:Y:S01]  /*0a10*/  @!P1 IADD3 R7, P3, R244, 0x40, RZ ;  /* 0x00000040f4079810 */ /* 0x000fe20007f7e0ff */
[----:B------:R-:W-:Y:S01]  /*0a20*/  @!P0 IMAD R8, R5, c[0x0][0x190], RZ ;  /* 0x0000640005088a24 */ /* 0x000fe200078e02ff */
[----:B------:R2:W-:Y:S03]  /*0a30*/  STL [R1+0x8], R15 ;  /* 0x0000080f01007387 */ /* 0x0005e60000100800 */
[C---:B------:R-:W-:Y:S02]  /*0a40*/  @!P0 IMAD R12, R10.reuse, c[0x0][0x194], R8 ;  /* 0x000065000a0c8a24 */ /* 0x040fe400078e0208 */
[----:B------:R-:W-:-:S04]  /*0a50*/  @!P0 IMAD.WIDE.U32 R10, R10, c[0x0][0x190], R2 ;  /* 0x000064000a0a8a25 */ /* 0x000fc800078e0002 */
[----:B-1----:R-:W-:Y:S02]  /*0a60*/  IMAD.IADD R4, R242, 0x1, -R0 ;  /* 0x00000001f2047824 */ /* 0x002fe400078e0a00 */
[----:B------:R-:W-:Y:S02]  /*0a70*/  @!P2 IMAD R0, R245, c[0x0][0x190], RZ ;  /* 0x00006400f500aa24 */ /* 0x000fe400078e02ff */
[----:B------:R-:W-:Y:S02]  /*0a80*/  IMAD R6, R25, 0x8, R4 ;  /* 0x0000000819067824 */ /* 0x000fe400078e0204 */
[C---:B------:R-:W-:Y:S02]  /*0a90*/  @!P2 IMAD R0, R244.reuse, c[0x0][0x194], R0 ;  /* 0x00006500f400aa24 */ /* 0x040fe400078e0200 */
[----:B------:R-:W-:-:S04]  /*0aa0*/  @!P2 IMAD.WIDE.U32 R4, R244, c[0x0][0x190], R2 ;  /* 0x00006400f404aa25 */ /* 0x000fc800078e0002 */
[----:B------:R-:W-:Y:S02]  /*0ab0*/  IMAD.U32 R222, R6, 0x20, R222 ;  /* 0x0000002006de7824 */ /* 0x000fe400078e00de */
[----:B------:R-:W-:Y:S01]  /*0ac0*/  @!P1 IMAD.X R6, RZ, RZ, R245, P3 ;  /* 0x000000ffff069224 */ /* 0x000fe200018e06f5 */
[----:B------:R-:W-:Y:S01]  /*0ad0*/  @!P2 LEA R8, P3, R4, c[0x0][0x160], 0x1 ;  /* 0x000058000408aa11 */ /* 0x000fe200078608ff */
[----:B------:R-:W-:Y:S02]  /*0ae0*/  @!P2 IMAD.IADD R0, R5, 0x1, R0 ;  /* 0x000000010500a824 */ /* 0x000fe400078e0200 */
[----:B------:R-:W-:-:S03]  /*0af0*/  IMAD.SHL.U32 R222, R222, 0x2, RZ ;  /* 0x00000002dede7824 */ /* 0x000fc600078e00ff */
[----:B------:R-:W-:Y:S01]  /*0b00*/  @!P2 LEA.HI.X R9, R4, c[0x0][0x164], R0, 0x1, P3 ;  /* 0x000059000409aa11 */ /* 0x000fe200018f0c00 */
[----:B------:R-:W-:Y:S01]  /*0b10*/  @!P1 IMAD R4, R6, c[0x0][0x190], RZ ;  /* 0x0000640006049a24 */ /* 0x000fe200078e02ff */
[C---:B------:R-:W-:Y:S01]  /*0b20*/  @!P0 LEA R6, P3, R10.reuse, c[0x0][0x160], 0x1 ;  /* 0x000058000a068a11 */ /* 0x040fe200078608ff */
[----:B------:R-:W-:Y:S02]  /*0b30*/  @!P0 IMAD.IADD R0, R11, 0x1, R12 ;  /* 0x000000010b008824 */ /* 0x000fe400078e020c */
[C---:B------:R-:W-:Y:S01]  /*0b40*/  @!P1 IMAD R11, R7.reuse, c[0x0][0x194], R4 ;  /* 0x00006500070b9a24 */ /* 0x040fe200078e0204 */
[----:B------:R-:W-:Y:S01]  /*0b50*/  @!PT LDS RZ, [RZ] ;  /* 0x00000000fffff984 */ /* 0x000fe20000000800 */
[----:B------:R-:W-:Y:S01]  /*0b60*/  @!PT LDS RZ, [RZ] ;  /* 0x00000000fffff984 */ /* 0x000fe20000000800 */
[----:B------:R-:W-:Y:S01]  /*0b70*/  @!PT LDS RZ, [RZ] ;  /* 0x00000000fffff984 */ /* 0x000fe20000000800 */
[----:B------:R1:W-:Y:S01]  /*0b80*/  @!P2 LDGSTS.E.BYPASS.LTC128B.128 [R222], [R8.64] ;  /* 0x0000000008deafae */ /* 0x0003e2000b901d46 */
[----:B------:R-:W-:Y:S01]  /*0b90*/  @!P1 IMAD.WIDE.U32 R4, R7, c[0x0][0x190], R2 ;  /* 0x0000640007049a25 */ /* 0x000fe200078e0002 */
[----:B------:R-:W-:Y:S02]  /*0ba0*/  @!P0 LEA.HI.X R7, R10, c[0x0][0x164], R0, 0x1, P3 ;  /* 0x000059000a078a11 */ /* 0x000fe400018f0c00 */
[----:B------:R1:W-:Y:S01]  /*0bb0*/  @!P2 LDGSTS.E.BYPASS.LTC128B.128 [R222+0x2000], [R8.64+0x40] ;  /* 0x0200004008deafae */ /* 0x0003e2000b901d46 */
[----:B------:R-:W-:-:S02]  /*0bc0*/  IMAD R0, R30, -0x40, R28 ;  /* 0xffffffc01e007824 */ /* 0x000fc400078e021c */
[----:B------:R-:W-:Y:S01]  /*0bd0*/  @!P1 IMAD.IADD R5, R5, 0x1, R11 ;  /* 0x0000000105059824 */ /* 0x000fe200078e020b */
[----:B------:R1:W-:Y:S02]  /*0be0*/  @!P2 LDGSTS.E.BYPASS.LTC128B.128 [R222+0x4000], [R8.64+0x80] ;  /* 0x0400008008deafae */ /* 0x0003e4000b901d46 */
[CC--:B------:R-:W-:Y:S02]  /*0bf0*/  ISETP.GE.AND P6, PT, R242.reuse, R0.reuse, PT ;  /* 0x00000000f200720c */ /* 0x0c0fe40003fc6270 */
[----:B------:R3:W-:Y:S01]  /*0c00*/  @!P0 LDGSTS.E.BYPASS.LTC128B.128 [R222+0x800], [R6.64] ;  /* 0x0080000006de8fae */ /* 0x0007e2000b901d46 */
[-C--:B------:R-:W-:Y:S02]  /*0c10*/  ISETP.GE.AND P4, PT, R242, R0.reuse, PT ;  /* 0x00000000f200720c */ /* 0x080fe40003f86270 */
[CC--:B------:R-:W-:Y:S01]  /*0c20*/  ISETP.GE.AND P5, PT, R21.reuse, R0.reuse, PT ;  /* 0x000000001500720c */ /* 0x0c0fe20003fa6270 */
[----:B------:R3:W-:Y:S01]  /*0c30*/  @!P0 LDGSTS.E.BYPASS.LTC128B.128 [R222+0x2800], [R6.64+0x40] ;  /* 0x0280004006de8fae */ /* 0x0007e2000b901d46 */
[----:B------:R-:W-:-:S03]  /*0c40*/  ISETP.GE.AND P3, PT, R21, R0, PT ;  /* 0x000000001500720c */ /* 0x000fc60003f66270 */
[----:B------:R3:W-:Y:S01]  /*0c50*/  @!P0 LDGSTS.E.BYPASS.LTC128B.128 [R222+0x4800], [R6.64+0x80] ;  /* 0x0480008006de8fae */ /* 0x0007e2000b901d46 */
[----:B------:R-:W-:Y:S02]  /*0c60*/  ISETP.GE.AND P0, PT, R15, R247, PT ;  /* 0x000000f70f00720c */ /* 0x000fe40003f06270 */
[----:B-1----:R-:W-:Y:S02]  /*0c70*/  LEA.HI R9, R16, R31, RZ, 0x4 ;  /* 0x0000001f10097211 */ /* 0x002fe400078f20ff */
[C---:B------:R-:W-:Y:S02]  /*0c80*/  @!P1 LEA R16, P2, R4.reuse, c[0x0][0x160], 0x1 ;  /* 0x0000580004109a11 */ /* 0x040fe400078408ff */
[----:B------:R-:W-:Y:S02]  /*0c90*/  SHF.R.S32.HI R8, RZ, 0x4, R9 ;  /* 0x00000004ff087819 */ /* 0x000fe40000011409 */
[----:B------:R-:W-:Y:S01]  /*0ca0*/  @!P1 LEA.HI.X R17, R4, c[0x0][0x164], R5, 0x1, P2 ;  /* 0x0000590004119a11 */ /* 0x000fe200010f0c05 */
[----:B------:R-:W-:Y:S01]  /*0cb0*/  IMAD R4, R243, c[0x0][0x198], RZ ;  /* 0x00006600f3047a24 */ /* 0x000fe200078e02ff */
[----:B------:R-:W-:-:S03]  /*0cc0*/  LOP3.LUT R5, R9, 0xfffffff0, RZ, 0xc0, !PT ;  /* 0xfffffff009057812 */ /* 0x000fc600078ec0ff */
[----:B------:R-:W-:Y:S01]  /*0cd0*/  @!P0 IADD3 R12, P2, R244, 0x60, RZ ;  /* 0x00000060f40c8810 */ /* 0x000fe20007f5e0ff */
[----:B------:R1:W-:Y:S01]  /*0ce0*/  @!P1 LDGSTS.E.BYPASS.LTC128B.128 [R222+0x1000], [R16.64] ;  /* 0x0100000010de9fae */ /* 0x0003e2000b901d46 */
[----:B---3--:R-:W-:Y:S01]  /*0cf0*/  LEA.HI R6, R9, R8, RZ, 0x1 ;  /* 0x0000000809067211 */ /* 0x008fe200078f08ff */
[----:B------:R-:W-:Y:S02]  /*0d00*/  IMAD R9, R242, c[0x0][0x19c], R4 ;  /* 0x00006700f2097a24 */ /* 0x000fe400078e0204 */
[----:B------:R-:W-:Y:S01]  /*0d10*/  @!P0 IMAD.X R11, RZ, RZ, R245, P2 ;  /* 0x000000ffff0b8224 */ /* 0x000fe200010e06f5 */
[----:B------:R-:W-:Y:S01]  /*0d20*/  LOP3.LUT R0, R6, 0xfffffffe, RZ, 0xc0, !PT ;  /* 0xfffffffe06007812 */ /* 0x000fe200078ec0ff */
[----:B------:R-:W-:Y:S01]  /*0d30*/  IMAD.WIDE.U32 R6, R242, c[0x0][0x198], R248 ;  /* 0x00006600f2067a25 */ /* 0x000fe200078e00f8 */
[----:B------:R1:W-:Y:S03]  /*0d40*/  @!P1 LDGSTS.E.BYPASS.LTC128B.128 [R222+0x3000], [R16.64+0x40] ;  /* 0x0300004010de9fae */ /* 0x0003e6000b901d46 */
[----:B------:R-:W-:Y:S01]  /*0d50*/  IMAD.IADD R21, R8, 0x1, -R0 ;  /* 0x0000000108157824 */ /* 0x000fe200078e0a00 */
[----:B------:R-:W-:Y:S01]  /*0d60*/  IADD3 R6, P2, R14, R6, RZ ;  /* 0x000000060e067210 */ /* 0x000fe20007f5e0ff */
[----:B------:R-:W-:Y:S01]  /*0d70*/  IMAD.IADD R0, R31, 0x1, -R5 ;  /* 0x000000011f007824 */ /* 0x000fe200078e0a05 */
[----:B------:R1:W-:Y:S01]  /*0d80*/  @!P1 LDGSTS.E.BYPASS.LTC128B.128 [R222+0x5000], [R16.64+0x80] ;  /* 0x0500008010de9fae */ /* 0x0003e2000b901d46 */
[----:B------:R-:W-:Y:S01]  /*0d90*/  IMAD R8, R243, c[0x0][0x1a0], RZ ;  /* 0x00006800f3087a24 */ /* 0x000fe200078e02ff */
[----:B------:R-:W-:Y:S01]  /*0da0*/  IADD3.X R7, R20, R7, R9, P2, !PT ;  /* 0x0000000714077210 */ /* 0x000fe200017fe409 */
[----:B------:R-:W-:Y:S01]  /*0db0*/  IMAD.WIDE.U32 R4, R242, c[0x0][0x1a0], R248 ;  /* 0x00006800f2047a25 */ /* 0x000fe200078e00f8 */
[----:B--2---:R-:W-:-:S02]  /*0dc0*/  LEA.HI R15, R0, R0, RZ, 0x1 ;  /* 0x00000000000f7211 */ /* 0x004fc400078f08ff */
[----:B------:R-:W-:Y:S01]  /*0dd0*/  SHF.R.S32.HI R14, RZ, 0x1f, R0 ;  /* 0x0000001fff0e7819 */ /* 0x000fe20000011400 */
[----:B------:R-:W-:Y:S01]  /*0de0*/  IMAD R8, R242, c[0x0][0x1a4], R8 ;  /* 0x00006900f2087a24 */ /* 0x000fe200078e0208 */
[----:B------:R-:W-:Y:S01]  /*0df0*/  LOP3.LUT R9, R15, 0x7fffffe, RZ, 0xc0, !PT ;  /* 0x07fffffe0f097812 */ /* 0x000fe200078ec0ff */
[----:B------:R-:W-:Y:S01]  /*0e00*/  IMAD.WIDE.U32 R240, R13, c[0x0][0x1b0], R6 ;  /* 0x00006c000df07a25 */ /* 0x000fe200078e0006 */
[----:B------:R-:W-:Y:S02]  /*0e10*/  IADD3 R10, P2, R18, R4, RZ ;  /* 0x00000004120a7210 */ /* 0x000fe40007f5e0ff */
[----:B------:R-:W-:Y:S01]  /*0e20*/  LEA.HI R22, R14, R0, RZ, 0x3 ;  /* 0x000000000e167211 */ /* 0x000fe200078f18ff */
[----:B------:R-:W-:Y:S01]  /*0e30*/  IMAD.IADD R146, R0, 0x1, -R9 ;  /* 0x0000000100927824 */ /* 0x000fe200078e0a09 */
[----:B------:R-:W-:Y:S01]  /*0e40*/  SHF.R.S32.HI R0, RZ, 0x1f, R13 ;  /* 0x0000001fff007819 */ /* 0x000fe2000001140d */
[----:B------:R-:W-:Y:S01]  /*0e50*/  @!P0 IMAD R14, R11, c[0x0][0x190], RZ ;  /* 0x000064000b0e8a24 */ /* 0x000fe200078e02ff */
[----:B------:R-:W-:Y:S01]  /*0e60*/  IADD3.X R11, R19, R5, R8, P2, !PT ;  /* 0x00000005130b7210 */ /* 0x000fe200017fe408 */
[----:B------:R-:W-:Y:S01]  /*0e70*/  @!P0 IMAD.WIDE.U32 R8, R12, c[0x0][0x190], R2 ;  /* 0x000064000c088a25 */ /* 0x000fe200078e0002 */
[----:B------:R-:W-:-:S03]  /*0e80*/  LOP3.LUT R5, R24, 0xfffffff8, RZ, 0xc0, !PT ;  /* 0xfffffff818057812 */ /* 0x000fc600078ec0ff */
[----:B------:R-:W-:Y:S01]  /*0e90*/  IMAD.MOV.U32 R18, RZ, RZ, c[0x0][0x198] ;  /* 0x00006600ff127624 */ /* 0x000fe200078e00ff */
[----:B------:R-:W-:Y:S01]  /*0ea0*/  @!P0 LEA R6, P2, R8, c[0x0][0x160], 0x1 ;  /* 0x0000580008068a11 */ /* 0x000fe200078408ff */
[----:B------:R-:W-:Y:S02]  /*0eb0*/  IMAD.MOV.U32 R3, RZ, RZ, 0x6 ;  /* 0x00000006ff037424 */ /* 0x000fe400078e00ff */
[----:B------:R-:W-:Y:S01]  /*0ec0*/  IMAD R2, R0, c[0x0][0x1b0], RZ ;  /* 0x00006c0000027a24 */ /* 0x000fe200078e02ff */
[----:B------:R-:W-:Y:S01]  /*0ed0*/  SHF.L.U64.HI R149, R18, R149, c[0x0][0x19c] ;  /* 0x0000670012957619 */ /* 0x000fe20000010295 */
[----:B------:R-:W-:Y:S01]  /*0ee0*/  @!P0 IMAD R14, R12, c[0x0][0x194], R14 ;  /* 0x000065000c0e8a24 */ /* 0x000fe200078e020e */
[----:B------:R-:W-:Y:S01]  /*0ef0*/  SHF.L.U64.HI R152, R18, R3, c[0x0][0x19c] ;  /* 0x0000670012987619 */ /* 0x000fe20000010203 */
[----:B------:R-:W-:Y:S01]  /*0f00*/  IMAD R2, R13, c[0x0][0x1b4], R2 ;  /* 0x00006d000d027a24 */ /* 0x000fe200078e0202 */
[----:B------:R-:W-:Y:S01]  /*0f10*/  SHF.R.S32.HI R12, RZ, 0x1f, R30 ;  /* 0x0000001fff0c7819 */ /* 0x000fe2000001141e */
[----:B------:R-:W-:-:S02]  /*0f20*/  IMAD R0, R0, c[0x0][0x1b8], RZ ;  /* 0x00006e0000007a24 */ /* 0x000fc400078e02ff */
[----:B------:R-:W-:Y:S02]  /*0f30*/  IMAD.SHL.U32 R150, R18, 0x40, RZ ;  /* 0x0000004012967824 */ /* 0x000fe400078e00ff */
[----:B------:R-:W-:Y:S02]  /*0f40*/  IMAD R3, R152, R30, RZ ;  /* 0x0000001e98037224 */ /* 0x000fe400078e02ff */
[----:B------:R-:W-:Y:S02]  /*0f50*/  IMAD.IADD R237, R241, 0x1, R2 ;  /* 0x00000001f1ed7824 */ /* 0x000fe400078e0202 */
[----:B------:R-:W-:Y:S02]  /*0f60*/  IMAD.MOV.U32 R236, RZ, RZ, R240 ;  /* 0x000000ffffec7224 */ /* 0x000fe400078e00f0 */
[----:B------:R-:W-:Y:S02]  /*0f70*/  IMAD R20, R13, c[0x0][0x1bc], R0 ;  /* 0x00006f000d147a24 */ /* 0x000fe400078e0200 */
[----:B------:R-:W-:-:S02]  /*0f80*/  @!P0 IMAD.IADD R0, R9, 0x1, R14 ;  /* 0x0000000109008824 */ /* 0x000fc400078e020e */
[-C--:B------:R-:W-:Y:S02]  /*0f90*/  IMAD R4, R12, R150.reuse, R3 ;  /* 0x000000960c047224 */ /* 0x080fe400078e0203 */
[----:B------:R-:W-:Y:S01]  /*0fa0*/  IMAD.WIDE.U32 R2, R30, R150, R236 ;  /* 0x000000961e027225 */ /* 0x000fe200078e00ec */
[----:B------:R-:W-:-:S03]  /*0fb0*/  @!P0 LEA.HI.X R7, R8, c[0x0][0x164], R0, 0x1, P2 ;  /* 0x0000590008078a11 */ /* 0x000fc600010f0c00 */
[----:B------:R-:W-:Y:S01]  /*0fc0*/  IMAD.IADD R0, R3, 0x1, R4 ;  /* 0x0000000103007824 */ /* 0x000fe200078e0204 */
[----:B------:R-:W-:Y:S01]  /*0fd0*/  @!P6 LEA R4, P2, R2, c[0x0][0x168], 0x1 ;  /* 0x00005a000204ea11 */ /* 0x000fe200078408ff */
[----:B------:R-:W-:Y:S01]  /*0fe0*/  IMAD.SHL.U32 R151, R18, 0x20, RZ ;  /* 0x0000002012977824 */ /* 0x000fe200078e00ff */
[----:B------:R2:W-:Y:S01]  /*0ff0*/  @!P0 LDGSTS.E.BYPASS.LTC128B.128 [R222+0x1800], [R6.64] ;  /* 0x0180000006de8fae */ /* 0x0005e2000b901d46 */
[----:B------:R-:W-:Y:S01]  /*1000*/  IMAD.IADD R14, R31, 0x1, -R5 ;  /* 0x000000011f0e7824 */ /* 0x000fe200078e0a05 */
[----:B------:R-:W-:Y:S01]  /*1010*/  @!P6 LEA.HI.X R5, R2, c[0x0][0x16c], R0, 0x1, P2 ;  /* 0x00005b000205ea11 */ /* 0x000fe200010f0c00 */
[----:B------:R-:W-:Y:S01]  /*1020*/  IMAD.WIDE.U32 R238, R13, c[0x0][0x1b8], R10 ;  /* 0x00006e000dee7a25 */ /* 0x000fe200078e000a */
[----:B------:R-:W-:Y:S01]  /*1030*/  @!P5 IADD3 R3, P2, R151, R2, RZ ;  /* 0x000000029703d210 */ /* 0x000fe20007f5e0ff */
[----:B------:R2:W-:Y:S01]  /*1040*/  @!P0 LDGSTS.E.BYPASS.LTC128B.128 [R222+0x3800], [R6.64+0x40] ;  /* 0x0380004006de8fae */ /* 0x0005e2000b901d46 */
[----:B------:R-:W-:Y:S01]  /*1050*/  LEA.HI R9, R14, R14, RZ, 0x1 ;  /* 0x0000000e0e097211 */ /* 0x000fe200078f08ff */
[----:B------:R-:W-:Y:S01]  /*1060*/  IMAD R8, R12, c[0x0][0x1a0], RZ ;  /* 0x000068000c087a24 */ /* 0x000fe200078e02ff */
[----:B------:R-:W-:Y:S01]  /*1070*/  SHF.R.S32.HI R11, RZ, 0x1, R15 ;  /* 0x00000001ff0b7819 */ /* 0x000fe2000001140f */
[----:B------:R-:W-:Y:S01]  /*1080*/  @!P5 IMAD.X R0, R149, 0x1, R0, P2 ;  /* 0x000000019500d824 */ /* 0x000fe200010e0600 */
[C---:B------:R-:W-:Y:S01]  /*1090*/  @!P5 LEA R2, P2, R3.reuse, c[0x0][0x168], 0x1 ;  /* 0x00005a000302da11 */ /* 0x040fe200078408ff */
[----:B------:R2:W-:Y:S01]  /*10a0*/  @!P0 LDGSTS.E.BYPASS.LTC128B.128 [R222+0x5800], [R6.64+0x80] ;  /* 0x0580008006de8fae */ /* 0x0005e2000b901d46 */
[----:B------:R-:W-:Y:S01]  /*10b0*/  SHF.R.S32.HI R29, RZ, 0x1, R9 ;  /* 0x00000001ff1d7819 */ /* 0x000fe20000011409 */
[----:B------:R-:W-:Y:S01]  /*10c0*/  IMAD.WIDE.U32 R18, R30, c[0x0][0x1a0], RZ ;  /* 0x000068001e127a25 */ /* 0x000fe200078e00ff */
[----:B------:R-:W-:Y:S01]  /*10d0*/  @!P5 LEA.HI.X R3, R3, c[0x0][0x16c], R0, 0x1, P2 ;  /* 0x00005b000303da11 */ /* 0x000fe200010f0c00 */
[----:B------:R3:W-:Y:S01]  /*10e0*/  @!P6 LDGSTS.E.BYPASS.LTC128B.128 [R222+0x6000], [R4.64] ;  /* 0x0600000004deefae */ /* 0x0007e2000b901d46 */
[----:B------:R-:W-:Y:S01]  /*10f0*/  SHF.R.S32.HI R10, RZ, 0x1f, R15 ;  /* 0x0000001fff0a7819 */ /* 0x000fe2000001140f */
[----:B------:R-:W-:-:S02]  /*1100*/  IMAD.SHL.U32 R12, R29, 0x40, RZ ;  /* 0x000000401d0c7824 */ /* 0x000fc400078e00ff */
[----:B------:R3:W-:Y:S01]  /*1110*/  @!P6 LDGSTS.E.BYPASS.LTC128B.128 [R222+0x7000], [R4.64+0x40] ;  /* 0x0700004004deefae */ /* 0x0007e2000b901d46 */
[----:B------:R-:W-:Y:S01]  /*1120*/  IMAD R13, R30, c[0x0][0x1a4], R8 ;  /* 0x000069001e0d7a24 */ /* 0x000fe200078e0208 */
[----:B------:R-:W-:Y:S01]  /*1130*/  LEA.HI R10, R10, R11, RZ, 0x2 ;  /* 0x0000000b0a0a7211 */ /* 0x000fe200078f10ff */
[----:B------:R-:W-:Y:S01]  /*1140*/  IMAD.SHL.U32 R8, R23, 0x8, RZ ;  /* 0x0000000817087824 */ /* 0x000fe200078e00ff */
[----:B------:R3:W-:Y:S01]  /*1150*/  @!P6 LDGSTS.E.BYPASS.LTC128B.128 [R222+0x8000], [R4.64+0x80] ;  /* 0x0800008004deefae */ /* 0x0007e2000b901d46 */
[----:B------:R-:W-:Y:S01]  /*1160*/  LOP3.LUT R0, R12, 0xc0, RZ, 0xc0, !PT ;  /* 0x000000c00c007812 */ /* 0x000fe200078ec0ff */
[----:B------:R-:W-:Y:S01]  /*1170*/  IMAD.IADD R15, R19, 0x1, R13 ;  /* 0x00000001130f7824 */ /* 0x000fe200078e020d */
[----:B------:R-:W-:Y:S01]  /*1180*/  LOP3.LUT R13, R10, 0xfffffffc, RZ, 0xc0, !PT ;  /* 0xfffffffc0a0d7812 */ /* 0x000fe200078ec0ff */
[----:B------:R4:W-:Y:S01]  /*1190*/  @!P5 LDGSTS.E.BYPASS.LTC128B.128 [R222+0x6800], [R2.64] ;  /* 0x0680000002dedfae */ /* 0x0009e2000b901d46 */
[----:B------:R-:W-:Y:S01]  /*11a0*/  LOP3.LUT R8, R0, 0x8, R8, 0xf8, !PT ;  /* 0x0000000800087812 */ /* 0x000fe200078ef808 */
[----:B------:R-:W-:Y:S01]  /*11b0*/  IMAD.IADD R235, R239, 0x1, R20 ;  /* 0x00000001efeb7824 */ /* 0x000fe200078e0214 */
[----:B------:R-:W-:Y:S01]  /*11c0*/  SHF.R.U32.HI R0, RZ, 0x3, R0 ;  /* 0x00000003ff007819 */ /* 0x000fe20000011600 */
[----:B------:R4:W-:Y:S01]  /*11d0*/  @!P5 LDGSTS.E.BYPASS.LTC128B.128 [R222+0x7800], [R2.64+0x40] ;  /* 0x0780004002dedfae */ /* 0x0009e2000b901d46 */
[----:B------:R-:W-:Y:S01]  /*11e0*/  IMAD.IADD R13, R11, 0x1, -R13 ;  /* 0x000000010b0d7824 */ /* 0x000fe200078e0a0d */
[----:B------:R-:W-:-:S02]  /*11f0*/  LOP3.LUT R12, R9, 0x3fffffe, RZ, 0xc0, !PT ;  /* 0x03fffffe090c7812 */ /* 0x000fc400078ec0ff */
[----:B------:R4:W-:Y:S01]  /*1200*/  @!P5 LDGSTS.E.BYPASS.LTC128B.128 [R222+0x8800], [R2.64+0x80] ;  /* 0x0880008002dedfae */ /* 0x0009e2000b901d46 */
[----:B------:R-:W-:Y:S01]  /*1210*/  LOP3.LUT R11, R8, R0, RZ, 0x3c, !PT ;  /* 0x00000000080b7212 */ /* 0x000fe200078e3cff */
[----:B------:R-:W-:Y:S01]  /*1220*/  IMAD.SHL.U32 R0, R13, 0x40, RZ ;  /* 0x000000400d007824 */ /* 0x000fe200078e00ff */
[----:B------:R-:W-:Y:S01]  /*1230*/  LEA R9, P2, R18, R238, 0x6 ;  /* 0x000000ee12097211 */ /* 0x000fe200078430ff */
[----:B------:R-:W0:Y:S01]  /*1240*/  LDGDEPBAR ;  /* 0x00000000000079af */ /* 0x000e220000000000 */
[----:B--2---:R-:W-:Y:S02]  /*1250*/  @!P3 IMAD.MOV.U32 R7, RZ, RZ, c[0x0][0x1a4] ;  /* 0x00006900ff07b624 */ /* 0x004fe400078e00ff */
[----:B------:R-:W-:Y:S01]  /*1260*/  LOP3.LUT R0, R0, 0xc0, RZ, 0xc0, !PT ;  /* 0x000000c000007812 */ /* 0x000fe200078ec0ff */
[----:B------:R-:W-:Y:S01]  /*1270*/  IMAD.IADD R10, R14, 0x1, -R12 ;  /* 0x000000010e0a7824 */ /* 0x000fe200078e0a0c */
[----:B------:R-:W-:-:S03]  /*1280*/  LEA.HI.X R8, R18, R235, R15, 0x6, P2 ;  /* 0x000000eb12087211 */ /* 0x000fc600010f340f */
[----:B------:R-:W-:Y:S02]  /*1290*/  IMAD R10, R21, 0x8, R10 ;  /* 0x00000008150a7824 */ /* 0x000fe400078e020a */
[----:B---3--:R-:W-:Y:S01]  /*12a0*/  @!P3 IMAD.MOV.U32 R5, RZ, RZ, c[0x0][0x1a0] ;  /* 0x00006800ff05b624 */ /* 0x008fe200078e00ff */
[----:B------:R-:W-:Y:S01]  /*12b0*/  @!P4 LEA R4, P1, R9, c[0x0][0x170], 0x1 ;  /* 0x00005c000904ca11 */ /* 0x000fe200078208ff */
[----:B----4-:R-:W-:Y:S01]  /*12c0*/  IMAD.SHL.U32 R3, R21, 0x8, RZ ;  /* 0x0000000815037824 */ /* 0x010fe200078e00ff */
[----:B------:R-:W-:-:S04]  /*12d0*/  DEPBAR.LE SB0, 0x0 ;  /* 0x000080000000791a */ /* 0x000fc80000000000 */
[----:B------:R-:W-:Y:S01]  /*12e0*/  BAR.SYNC.DEFER_BLOCKING 0x0 ;  /* 0x0000000000007b1d */ /* 0x000fe20000010000 */
[----:B------:R-:W-:Y:S01]  /*12f0*/  IMAD.SHL.U32 R2, R22, 0x20, RZ ;  /* 0x0000002016027824 */ /* 0x000fe200078e00ff */
[----:B------:R-:W-:Y:S02]  /*1300*/  LOP3.LUT R3, R0, 0x8, R3, 0xf8, !PT ;  /* 0x0000000800037812 */ /* 0x000fe400078ef803 */
[----:B------:R-:W-:Y:S02]  /*1310*/  SHF.R.U32.HI R0, RZ, 0x3, R0 ;  /* 0x00000003ff007819 */ /* 0x000fe40000011600 */
[----:B------:R-:W-:Y:S02]  /*1320*/  LOP3.LUT R144, R2, 0xffffff00, RZ, 0xc0, !PT ;  /* 0xffffff0002907812 */ /* 0x000fe400078ec0ff */
[----:B------:R-:W-:Y:S02]  /*1330*/  @!P3 LEA R2, P0, R5, R9, 0x5 ;  /* 0x000000090502b211 */ /* 0x000fe400078028ff */
[----:B------:R-:W-:Y:S01]  /*1340*/  LOP3.LUT R145, R3, R0, RZ, 0x3c, !PT ;  /* 0x0000000003917212 */ /* 0x000fe200078e3cff */
[----:B------:R-:W-:Y:S01]  /*1350*/  IMAD R3, R25, 0x200, R144 ;  /* 0x0000020019037824 */ /* 0x000fe200078e0290 */
[----:B------:R-:W-:Y:S01]  /*1360*/  @!P3 LEA.HI.X R7, R5, R8, R7, 0x5, P0 ;  /* 0x000000080507b211 */ /* 0x000fe200000f2c07 */
[----:B------:R-:W-:Y:S01]  /*1370*/  IMAD.U32 R0, R10, 0x20, R11 ;  /* 0x000000200a007824 */ /* 0x000fe200078e000b */
[----:B------:R-:W-:Y:S01]  /*1380*/  @!P3 LEA R6, P0, R2, c[0x0][0x170], 0x1 ;  /* 0x00005c000206ba11 */ /* 0x000fe200078008ff */
[----:B------:R-:W-:Y:S01]  /*1390*/  IMAD R3, R146, 0x20, R3 ;  /* 0x0000002092037824 */ /* 0x000fe200078e0203 */
[----:B------:R-:W-:Y:S01]  /*13a0*/  @!P4 LEA.HI.X R5, R9, c[0x0][0x174], R8, 0x1, P1 ;  /* 0x00005d000905ca11 */ /* 0x000fe200008f0c08 */
[----:B------:R-:W-:Y:S01]  /*13b0*/  IMAD.SHL.U32 R217, R0, 0x2, RZ ;  /* 0x0000000200d97824 */ /* 0x000fe200078e00ff */
[----:B------:R-:W-:Y:S01]  /*13c0*/  @!P3 LEA.HI.X R7, R2, c[0x0][0x174], R7, 0x1, P0 ;  /* 0x00005d000207ba11 */ /* 0x000fe200000f0c07 */
[----:B------:R-:W-:Y:S01]  /*13d0*/  IMAD.IADD R2, R145, 0x1, R3 ;  /* 0x0000000191027824 */ /* 0x000fe200078e0203 */
[----:B------:R-:W-:Y:S01]  /*13e0*/  LOP3.LUT P0, RZ, R29, 0x2, RZ, 0xc0, !PT ;  /* 0x000000021dff7812 */ /* 0x000fe2000780c0ff */
[----:B------:R-:W-:Y:S01]  /*13f0*/  IMAD.MOV.U32 R0, RZ, RZ, 0x20 ;  /* 0x00000020ff007424 */ /* 0x000fe200078e00ff */
[----:B------:R-:W-:Y:S01]  /*1400*/  LOP3.LUT P1, RZ, R13, 0x2, RZ, 0xc0, !PT ;  /* 0x000000020dff7812 */ /* 0x000fe2000782c0ff */
[----:B------:R-:W-:Y:S01]  /*1410*/  IMAD.SHL.U32 R220, R2, 0x2, RZ ;  /* 0x0000000202dc7824 */ /* 0x000fe200078e00ff */
[----:B------:R-:W-:Y:S01]  /*1420*/  @P4 STS [R222+0x9000], RZ ;  /* 0x009000ffde004388 */ /* 0x000fe20000000800 */
[----:B------:R-:W-:Y:S01]  /*1430*/  IMAD.MOV.U32 R2, RZ, RZ, 0x10 ;  /* 0x00000010ff027424 */ /* 0x000fe200078e00ff */
[----:B------:R-:W-:-:S02]  /*1440*/  SEL R0, R0, 0xffffffe0, !P0 ;  /* 0xffffffe000007807 */ /* 0x000fc40004000000 */
[----:B------:R-:W-:Y:S01]  /*1450*/  @P4 STS [R222+0x9004], RZ ;  /* 0x009004ffde004388 */ /* 0x000fe20000000800 */
[----:B------:R-:W-:Y:S02]  /*1460*/  LOP3.LUT R3, R147, 0xffffffe0, RZ, 0xc0, !PT ;  /* 0xffffffe093037812 */ /* 0x000fe400078ec0ff */
[----:B------:R-:W-:Y:S01]  /*1470*/  SEL R2, R2, 0xfffffff0, !P1 ;  /* 0xfffffff002027807 */ /* 0x000fe20004800000 */
[----:B------:R-:W-:Y:S01]  /*1480*/  @P4 STS.64 [R222+0x9008], RZ ;  /* 0x009008ffde004388 */ /* 0x000fe20000000a00 */
[----:B------:R-:W-:Y:S02]  /*1490*/  IMAD.IADD R219, R217, 0x1, R0 ;  /* 0x00000001d9db7824 */ /* 0x000fe400078e0200 */
[C---:B------:R-:W-:Y:S01]  /*14a0*/  IMAD.SHL.U32 R0, R31.reuse, 0x2, RZ ;  /* 0x000000021f007824 */ /* 0x040fe200078e00ff */
[----:B------:R-:W-:Y:S01]  /*14b0*/  @P4 STS.128 [R222+0xa000], RZ ;  /* 0x00a000ffde004388 */ /* 0x000fe20000000c00 */
[----:B------:R-:W-:Y:S02]  /*14c0*/  IMAD R221, R2, 0x2, R220 ;  /* 0x0000000202dd7824 */ /* 0x000fe400078e02dc */
[----:B------:R-:W-:Y:S01]  /*14d0*/  IMAD.IADD R3, R31, 0x1, -R3 ;  /* 0x000000011f037824 */ /* 0x000fe200078e0a03 */
[----:B------:R-:W-:Y:S01]  /*14e0*/  @P4 STS.128 [R222+0xb000], RZ ;  /* 0x00b000ffde004388 */ /* 0x000fe20000000c00 */
[----:B------:R-:W-:-:S03]  /*14f0*/  LOP3.LUT R0, R0, 0x6, RZ, 0xc0, !PT ;  /* 0x0000000600007812 */ /* 0x000fc600078ec0ff */
[----:B------:R-:W-:Y:S01]  /*1500*/  @!PT LDS RZ, [RZ] ;  /* 0x00000000fffff984 */ /* 0x000fe20000000800 */
[----:B------:R-:W-:Y:S01]  /*1510*/  @!PT LDS RZ, [RZ] ;  /* 0x00000000fffff984 */ /* 0x000fe20000000800 */
[----:B------:R-:W-:Y:S01]  /*1520*/  @!PT LDS RZ, [RZ] ;  /* 0x00000000fffff984 */ /* 0x000fe20000000800 */
[----:B------:R2:W-:Y:S02]  /*1530*/  @!P4 LDGSTS.E.BYPASS.LTC128B.128 [R222+0x9000], [R4.64] ;  /* 0x0900000004decfae */ /* 0x0005e4000b901d46 */
[----:B------:R-:W-:Y:S02]  /*1540*/  IMAD R0, R30, 0x40, R0 ;  /* 0x000000401e007824 */ /* 0x000fe400078e0200 */
[----:B------:R2:W-:Y:S03]  /*1550*/  @!P4 LDGSTS.E.BYPASS.LTC128B.128 [R222+0xa000], [R4.64+0x40] ;  /* 0x0a00004004decfae */ /* 0x0005e6000b901d46 */
[C---:B------:R-:W-:Y:S01]  /*1560*/  ISETP.GE.AND P2, PT, R0.reuse, R28, PT ;  /* 0x0000001c0000720c */ /* 0x040fe20003f46270 */
[----:B------:R2:W-:Y:S04]  /*1570*/  @!P4 LDGSTS.E.BYPASS.LTC128B.128 [R222+0xb000], [R4.64+0x80] ;  /* 0x0b00008004decfae */ /* 0x0005e8000b901d46 */
[----:B------:R-:W-:Y:S04]  /*1580*/  @P3 STS.128 [R222+0x9800], RZ ;  /* 0x009800ffde003388 */ /* 0x000fe80000000c00 */
[----:B------:R-:W-:Y:S04]  /*1590*/  @P3 STS.128 [R222+0xa800], RZ ;  /* 0x00a800ffde003388 */ /* 0x000fe80000000c00 */
[----:B------:R-:W-:Y:S04]  /*15a0*/  @P3 STS.128 [R222+0xb800], RZ ;  /* 0x00b800ffde003388 */ /* 0x000fe80000000c00 */
[----:B------:R-:W-:Y:S01]  /*15b0*/  @!PT LDS RZ, [RZ] ;  /* 0x00000000fffff984 */ /* 0x000fe20000000800 */
[----:B------:R-:W-:Y:S01]  /*15c0*/  @!PT LDS RZ, [RZ] ;  /* 0x00000000fffff984 */ /* 0x000fe20000000800 */
[----:B------:R-:W-:Y:S01]  /*15d0*/  @!PT LDS RZ, [RZ] ;  /* 0x00000000fffff984 */ /* 0x000fe20000000800 */
[----:B------:R2:W-:Y:S04]  /*15e0*/  @!P3 LDGSTS.E.BYPASS.LTC128B.128 [R222+0x9800], [R6.64] ;  /* 0x0980000006debfae */ /* 0x0005e8000b901d46 */
[----:B------:R2:W-:Y:S04]  /*15f0*/  @!P3 LDGSTS.E.BYPASS.LTC128B.128 [R222+0xa800], [R6.64+0x40] ;  /* 0x0a80004006debfae */ /* 0x0005e8000b901d46 */
[----:B------:R2:W-:Y:S04]  /*1600*/  @!P3 LDGSTS.E.BYPASS.LTC128B.128 [R222+0xb800], [R6.64+0x80] ;  /* 0x0b80008006debfae */ /* 0x0005e8000b901d46 */
[----:B------:R-:W-:Y:S04]  /*1610*/  LDSM.16.M88.4 R8, [R217+0x6000] ;  /* 0x00600000d908783b */ /* 0x000fe80000000200 */
[----:B------:R-:W-:Y:S04]  /*1620*/  LDSM.16.M88.4 R20, [R217+0x6400] ;  /* 0x00640000d914783b */ /* 0x000fe80000000200 */
[----:B------:R-:W-:Y:S04]  /*1630*/  LDSM.16.M88.4 R24, [R217+0x6800] ;  /* 0x00680000d918783b */ /* 0x000fe80000000200 */
[----:B------:R-:W-:Y:S04]  /*1640*/  LDSM.16.M88.4 R40, [R217+0x6c00] ;  /* 0x006c0000d928783b */ /* 0x000fe80000000200 */
[----:B-1----:R-:W1:Y:S04]  /*1650*/  LDSM.16.M88.4 R16, [R220] ;  /* 0x00000000dc10783b */ /* 0x002e680000000200 */
[----:B------:R-:W-:Y:S04]  /*1660*/  LDSM.16.M88.4 R44, [R219+0x6000] ;  /* 0x00600000db2c783b */ /* 0x000fe80000000200 */
[----:B--2---:R-:W2:Y:S04]  /*1670*/  LDSM.16.M88.4 R4, [R220+0x1000] ;  /* 0x00100000dc04783b */ /* 0x004ea80000000200 */
[----:B------:R-:W3:Y:S04]  /*1680*/  LDSM.16.M88.4 R12, [R221+0x1000] ;  /* 0x00100000dd0c783b */ /* 0x000ee80000000200 */
[----:B------:R-:W4:Y:S04]  /*1690*/  LDSM.16.M88.4 R36, [R219+0x6800] ;  /* 0x00680000db24783b */ /* 0x000f280000000200 */
[----:B------:R-:W5:Y:S04]  /*16a0*/  LDSM.16.M88.4 R48, [R219+0x6400] ;  /* 0x00640000db30783b */ /* 0x000f680000000200 */
[----:B------:R-:W3:Y:S04]  /*16b0*/  LDSM.16.M88.4 R32, [R219+0x6c00] ;  /* 0x006c0000db20783b */ /* 0x000ee80000000200 */
[----:B------:R-:W-:Y:S04]  /*16c0*/  LDSM.16.M88.4 R52, [R217+0x7400] ;  /* 0x00740000d934783b */ /* 0x000fe80000000200 */
[----:B------:R-:W-:Y:S04]  /*16d0*/  LDSM.16.M88.4 R84, [R217+0x7800] ;  /* 0x00780000d954783b */ /* 0x000fe80000000200 */
[----:B------:R-:W-:Y:S01]  /*16e0*/  LDSM.16.M88.4 R92, [R217+0x7c00] ;  /* 0x007c0000d95c783b */ /* 0x000fe20000000200 */
[-C--:B-1----:R-:W-:Y:S03]  /*16f0*/  HMMA.16816.F32.BF16 R124, R16, R8.reuse, RZ ;  /* 0x00000008107c723c */ /* 0x082fe600000418ff */
[----:B------:R1:W-:Y:S04]  /*1700*/  STL [R1], R3 ;  /* 0x0000000301007387 */ /* 0x0003e80000100800 */
[----:B------:R-:W0:Y:S01]  /*1710*/  LDGDEPBAR ;  /* 0x00000000000079af */ /* 0x000e220000000000 */
[C---:B--2---:R-:W-:Y:S08]  /*1720*/  HMMA.16816.F32.BF16 R60, R4.reuse, R8, RZ ;  /* 0x00000008043c723c */ /* 0x044ff000000418ff */
[C---:B------:R-:W-:Y:S08]  /*1730*/  HMMA.16816.F32.BF16 R76, R4.reuse, R10, RZ ;  /* 0x0000000a044c723c */ /* 0x040ff000000418ff */
[----:B------:R-:W-:Y:S01]  /*1740*/  HMMA.16816.F32.BF16 R56, R4, R20, RZ ;  /* 0x000000140438723c */ /* 0x000fe200000418ff */
[----:B-1----:R-:W-:-:S04]  /*1750*/  IADD3 R3, R0, 0x10, RZ ;  /* 0x0000001000037810 */ /* 0x002fc80007ffe0ff */
[----:B------:R-:W-:-:S03]  /*1760*/  ISETP.GE.AND P5, PT, R3, R28, PT ;  /* 0x0000001c0300720c */ /* 0x000fc60003fa6270 */
[----:B------:R-:W-:Y:S01]  /*1770*/  HMMA.16816.F32.BF16 R64, R4, R24, RZ ;  /* 0x000000180440723c */ /* 0x000fe200000418ff */
[----:B------:R-:W-:-:S04]  /*1780*/  IADD3 R3, R0, 0x18, RZ ;  /* 0x0000001800037810 */ /* 0x000fc80007ffe0ff */
[----:B------:R-:W-:Y:S02]  /*1790*/  ISETP.GE.AND P3, PT, R3, R28, PT ;  /* 0x0000001c0300720c */ /* 0x000fe40003f66270 */
[----:B------:R-:W-:Y:S01]  /*17a0*/  IADD3 R3, R0, 0x19, RZ ;  /* 0x0000001900037810 */ /* 0x000fe20007ffe0ff */
[C---:B------:R-:W-:Y:S08]  /*17b0*/  HMMA.16816.F32.BF16 R68, R4.reuse, R40, RZ ;  /* 0x000000280444723c */ /* 0x040ff000000418ff */
[C---:B------:R-:W-:Y:S08]  /*17c0*/  HMMA.16816.F32.BF16 R72, R4.reuse, R22, RZ ;  /* 0x000000160448723c */ /* 0x040ff000000418ff */
[C---:B------:R-:W-:Y:S08]  /*17d0*/  HMMA.16816.F32.BF16 R96, R4.reuse, R26, RZ ;  /* 0x0000001a0460723c */ /* 0x040ff000000418ff */
[----:B------:R-:W-:Y:S01]  /*17e0*/  HMMA.16816.F32.BF16 R88, R4, R42, RZ ;  /* 0x0000002a0458723c */ /* 0x000fe200000418ff */
[----:B------:R-:W1:Y:S07]  /*17f0*/  LDSM.16.M88.4 R4, [R221] ;  /* 0x00000000dd04783b */ /* 0x000e6e0000000200 */
[C---:B------:R-:W-:Y:S01]  /*1800*/  HMMA.16816.F32.BF16 R128, R16.reuse, R10, RZ ;  /* 0x0000000a1080723c */ /* 0x040fe200000418ff */
[----:B------:R-:W-:Y:S07]  /*1810*/  LDSM.16.M88.4 R8, [R220+0x3000] ;  /* 0x00300000dc08783b */ /* 0x000fee0000000200 */
[C---:B------:R-:W-:Y:S08]  /*1820*/  HMMA.16816.F32.BF16 R112, R16.reuse, R20, RZ ;  /* 0x000000141070723c */ /* 0x040ff000000418ff */
[C---:B------:R-:W-:Y:S01]  /*1830*/  HMMA.16816.F32.BF16 R120, R16.reuse, R22, RZ ;  /* 0x000000161078723c */ /* 0x040fe200000418ff */
[----:B------:R-:W2:Y:S07]  /*1840*/  LDSM.16.M88.4 R20, [R217+0x7000] ;  /* 0x00700000d914783b */ /* 0x000eae0000000200 */
[C---:B------:R-:W-:Y:S08]  /*1850*/  HMMA.16816.F32.BF16 R108, R16.reuse, R24, RZ ;  /* 0x00000018106c723c */ /* 0x040ff000000418ff */
[C---:B------:R-:W-:Y:S08]  /*1860*/  HMMA.16816.F32.BF16 R116, R16.reuse, R26, RZ ;  /* 0x0000001a1074723c */ /* 0x040ff000000418ff */
[C---:B------:R-:W-:Y:S08]  /*1870*/  HMMA.16816.F32.BF16 R100, R16.reuse, R40, RZ ;  /* 0x000000281064723c */ /* 0x040ff000000418ff */
[----:B------:R-:W-:Y:S01]  /*1880*/  HMMA.16816.F32.BF16 R104, R16, R42, RZ ;  /* 0x0000002a1068723c */ /* 0x000fe200000418ff */
[----:B------:R-:W1:Y:S07]  /*1890*/  LDSM.16.M88.4 R16, [R220+0x2000] ;  /* 0x00200000dc10783b */ /* 0x000e6e0000000200 */
[C---:B---3--:R-:W-:Y:S08]  /*18a0*/  HMMA.16816.F32.BF16 R80, R12.reuse, R44, R60 ;  /* 0x0000002c0c50723c */ /* 0x048ff0000004183c */
[C---:B----4-:R-:W-:Y:S08]  /*18b0*/  HMMA.16816.F32.BF16 R60, R12.reuse, R36, R64 ;  /* 0x000000240c3c723c */ /* 0x050ff00000041840 */
[C---:B-----5:R-:W-:Y:S08]  /*18c0*/  HMMA.16816.F32.BF16 R24, R12.reuse, R48, R56 ;  /* 0x000000300c18723c */ /* 0x060ff00000041838 */
[C---:B------:R-:W-:Y:S08]  /*18d0*/  HMMA.16816.F32.BF16 R64, R12.reuse, R32, R68 ;  /* 0x000000200c40723c */ /* 0x040ff00000041844 */
[C---:B------:R-:W-:Y:S08]  /*18e0*/  HMMA.16816.F32.BF16 R76, R12.reuse, R46, R76 ;  /* 0x0000002e0c4c723c */ /* 0x040ff0000004184c */
[C---:B------:R-:W-:Y:S08]  /*18f0*/  HMMA.16816.F32.BF16 R72, R12.reuse, R50, R72 ;  /* 0x000000320c48723c */ /* 0x040ff00000041848 */
[C---:B------:R-:W-:Y:S08]  /*1900*/  HMMA.16816.F32.BF16 R68, R12.reuse, R38, R96 ;  /* 0x000000260c44723c */ /* 0x040ff00000041860 */
[----:B------:R-:W-:Y:S08]  /*1910*/  HMMA.16816.F32.BF16 R56, R12, R34, R88 ;  /* 0x000000220c38723c */ /* 0x000ff00000041858 */
[C---:B-1----:R-:W-:Y:S08]  /*1920*/  HMMA.16816.F32.BF16 R40, R4.reuse, R44, R124 ;  /* 0x0000002c0428723c */ /* 0x042ff0000004187c */
[C---:B------:R-:W-:Y:S08]  /*1930*/  HMMA.16816.F32.BF16 R12, R4.reuse, R46, R128 ;  /* 0x0000002e040c723c */ /* 0x040ff00000041880 */
[C---:B------:R-:W-:Y:S08]  /*1940*/  HMMA.16816.F32.BF16 R88, R4.reuse, R48, R112 ;  /* 0x000000300458723c */ /* 0x040ff00000041870 */
[C---:B------:R-:W-:Y:S08]  /*1950*/  HMMA.16816.F32.BF16 R132, R4.reuse, R36, R108 ;  /* 0x000000240484723c */ /* 0x040ff0000004186c */
[C---:B------:R-:W-:Y:S08]  /*1960*/  HMMA.16816.F32.BF16 R136, R4.reuse, R32, R100 ;  /* 0x000000200488723c */ /* 0x040ff00000041864 */
[C---:B------:R-:W-:Y:S08]  /*1970*/  HMMA.16816.F32.BF16 R48, R4.reuse, R50, R120 ;  /* 0x000000320430723c */ /* 0x040ff00000041878 */
[C---:B------:R-:W-:Y:S01]  /*1980*/  HMMA.16816.F32.BF16 R116, R4.reuse, R38, R116 ;  /* 0x000000260474723c */ /* 0x040fe20000041874 */
[----:B------:R-:W-:Y:S07]  /*1990*/  LDSM.16.M88.4 R36, [R219+0x7000] ;  /* 0x00700000db24783b */ /* 0x000fee0000000200 */
[----:B------:R-:W-:Y:S01]  /*19a0*/  HMMA.16816.F32.BF16 R112, R4, R34, R104 ;  /* 0x000000220470723c */ /* 0x000fe20000041868 */
[----:B------:R-:W1:Y:S04]  /*19b0*/  LDSM.16.M88.4 R4, [R221+0x3000] ;  /* 0x00300000dd04783b */ /* 0x000e680000000200 */
[----:B------:R-:W-:Y:S03]  /*19c0*/  LDSM.16.M88.4 R32, [R219+0x7400] ;  /* 0x00740000db20783b */ /* 0x000fe60000000200 */
[C---:B--2---:R-:W-:Y:S08]  /*19d0*/  HMMA.16816.F32.BF16 R44, R8.reuse, R20, R80 ;  /* 0x00000014082c723c */ /* 0x044ff00000041850 */
[C---:B------:R-:W-:Y:S01]  /*19e0*/  HMMA.16816.F32.BF16 R124, R8.reuse, R52, R24 ;  /* 0x00000034087c723c */ /* 0x040fe20000041818 */
[----:B------:R-:W2:Y:S07]  /*19f0*/  LDSM.16.M88.4 R24, [R219+0x7800] ;  /* 0x00780000db18783b */ /* 0x000eae0000000200 */
[----:B------:R-:W-:Y:S08]  /*1a00*/  HMMA.16816.F32.BF16 R108, R8, R22, R76 ;  /* 0x00000016086c723c */ /* 0x000ff0000004184c */
[C---:B------:R-:W-:Y:S01]  /*1a10*/  HMMA.16816.F32.BF16 R96, R16.reuse, R20, R40 ;  /* 0x000000141060723c */ /* 0x040fe20000041828 */
[----:B------:R-:W-:Y:S07]  /*1a20*/  LDSM.16.M88.4 R40, [R217+0x8c00] ;  /* 0x008c0000d928783b */ /* 0x000fee0000000200 */
[----:B------:R-:W-:Y:S01]  /*1a30*/  HMMA.16816.F32.BF16 R80, R16, R22, R12 ;  /* 0x000000161050723c */ /* 0x000fe2000004180c */
[----:B------:R-:W3:Y:S04]  /*1a40*/  LDSM.16.M88.4 R20, [R219+0x7c00] ;  /* 0x007c0000db14783b */ /* 0x000ee80000000200 */
[----:B------:R-:W-:Y:S03]  /*1a50*/  LDSM.16.M88.4 R12, [R220+0x5000] ;  /* 0x00500000dc0c783b */ /* 0x000fe60000000200 */
[C---:B------:R-:W-:Y:S08]  /*1a60*/  HMMA.16816.F32.BF16 R128, R8.reuse, R84, R60 ;  /* 0x000000540880723c */ /* 0x040ff0000004183c */
[C---:B------:R-:W-:Y:S08]  /*1a70*/  HMMA.16816.F32.BF16 R140, R8.reuse, R92, R64 ;  /* 0x0000005c088c723c */ /* 0x040ff00000041840 */
[C---:B------:R-:W-:Y:S08]  /*1a80*/  HMMA.16816.F32.BF16 R120, R8.reuse, R54, R72 ;  /* 0x000000360878723c */ /* 0x040ff00000041848 */
[C---:B------:R-:W-:Y:S08]  /*1a90*/  HMMA.16816.F32.BF16 R104, R8.reuse, R86, R68 ;  /* 0x000000560868723c */ /* 0x040ff00000041844 */
[----:B------:R-:W-:Y:S01]  /*1aa0*/  HMMA.16816.F32.BF16 R100, R8, R94, R56 ;  /* 0x0000005e0864723c */ /* 0x000fe20000041838 */
[----:B------:R-:W4:Y:S07]  /*1ab0*/  LDSM.16.M88.4 R8, [R221+0x2000] ;  /* 0x00200000dd08783b */ /* 0x000f2e0000000200 */
[C---:B------:R-:W-:Y:S01]  /*1ac0*/  HMMA.16816.F32.BF16 R72, R16.reuse, R54, R48 ;  /* 0x000000361048723c */ /* 0x040fe20000041830 */
[----:B------:R-:W-:Y:S07]  /*1ad0*/  LDSM.16.M88.4 R48, [R217+0x8400] ;  /* 0x00840000d930783b */ /* 0x000fee0000000200 */
[C---:B------:R-:W-:Y:S08]  /*1ae0*/  HMMA.16816.F32.BF16 R68, R16.reuse, R84, R132 ;  /* 0x000000541044723c */ /* 0x040ff00000041884 */
[C---:B------:R-:W-:Y:S01]  /*1af0*/  HMMA.16816.F32.BF16 R76, R16.reuse, R52, R88 ;  /* 0x00000034104c723c */ /* 0x040fe20000041858 */
[----:B------:R-:W5:Y:S07]  /*1b00*/  LDSM.16.M88.4 R52, [R217+0x8000] ;  /* 0x00800000d934783b */ /* 0x000f6e0000000200 */
[C---:B------:R-:W-:Y:S08]  /*1b10*/  HMMA.16816.F32.BF16 R64, R16.reuse, R86, R116 ;  /* 0x000000561040723c */ /* 0x040ff00000041874 */
[C---:B------:R-:W-:Y:S08]  /*1b20*/  HMMA.16816.F32.BF16 R60, R16.reuse, R92, R136 ;  /* 0x0000005c103c723c */ /* 0x040ff00000041888 */
[----:B------:R-:W-:Y:S01]  /*1b30*/  HMMA.16816.F32.BF16 R56, R16, R94, R112 ;  /* 0x0000005e1038723c */ /* 0x000fe20000041870 */
[----:B------:R-:W5:Y:S07]  /*1b40*/  LDSM.16.M88.4 R16, [R220+0x4000] ;  /* 0x00400000dc10783b */ /* 0x000f6e0000000200 */
[C---:B-1----:R-:W-:Y:S01]  /*1b50*/  HMMA.16816.F32.BF16 R84, R4.reuse, R36, R44 ;  /* 0x000000240454723c */ /* 0x042fe2000004182c */
[----:B------:R-:W1:Y:S07]  /*1b60*/  LDSM.16.M88.4 R44, [R217+0x8800] ;  /* 0x00880000d92c783b */ /* 0x000e6e0000000200 */
[C---:B--2---:R-:W-:Y:S08]  /*1b70*/  HMMA.16816.F32.BF16 R116, R4.reuse, R26, R104 ;  /* 0x0000001a0474723c */ /* 0x044ff00000041868 */
[----:B---3--:R-:W-:Y:S08]  /*1b80*/  HMMA.16816.F32.BF16 R104, R4, R22, R100 ;  /* 0x000000160468723c */ /* 0x008ff00000041864 */
[C---:B----4-:R-:W-:Y:S08]  /*1b90*/  HMMA.16816.F32.BF16 R100, R8.reuse, R36, R96 ;  /* 0x000000240864723c */ /* 0x050ff00000041860 */
[-C--:B------:R-:W-:Y:S08]  /*1ba0*/  HMMA.16816.F32.BF16 R96, R8, R38.reuse, R80 ;  /* 0x000000260860723c */ /* 0x080ff00000041850 */
[----:B------:R-:W-:Y:S08]  /*1bb0*/  HMMA.16816.F32.BF16 R108, R4, R38, R108 ;  /* 0x00000026046c723c */ /* 0x000ff0000004186c */
[C---:B------:R-:W-:Y:S08]  /*1bc0*/  HMMA.16816.F32.BF16 R88, R8.reuse, R34, R72 ;  /* 0x000000220858723c */ /* 0x040ff00000041848 */
[----:B------:R-:W-:Y:S08]  /*1bd0*/  HMMA.16816.F32.BF16 R80, R8, R24, R68 ;  /* 0x000000180850723c */ /* 0x000ff00000041844 */
[C---:B------:R-:W-:Y:S08]  /*1be0*/  HMMA.16816.F32.BF16 R124, R4.reuse, R32, R124 ;  /* 0x00000020047c723c */ /* 0x040ff0000004187c */
[C---:B------:R-:W-:Y:S08]  /*1bf0*/  HMMA.16816.F32.BF16 R120, R4.reuse, R34, R120 ;  /* 0x000000220478723c */ /* 0x040ff00000041878 */
[C---:B------:R-:W-:Y:S08]  /*1c00*/  HMMA.16816.F32.BF16 R128, R4.reuse, R24, R128 ;  /* 0x000000180480723c */ /* 0x040ff00000041880 */
[----:B------:R-:W-:Y:S01]  /*1c10*/  HMMA.16816.F32.BF16 R112, R4, R20, R140 ;  /* 0x000000140470723c */ /* 0x000fe2000004188c */
[----:B------:R-:W-:Y:S07]  /*1c20*/  LDSM.16.M88.4 R4, [R221+0x5000] ;  /* 0x00500000dd04783b */ /* 0x000fee0000000200 */
[C---:B------:R-:W-:Y:S08]  /*1c30*/  HMMA.16816.F32.BF16 R92, R8.reuse, R32, R76 ;  /* 0x00000020085c723c */ /* 0x040ff0000004184c */
[C---:B------:R-:W-:Y:S01]  /*1c40*/  HMMA.16816.F32.BF16 R72, R8.reuse, R26, R64 ;  /* 0x0000001a0848723c */ /* 0x040fe20000041840 */
[----:B------:R-:W-:Y:S07]  /*1c50*/  LDSM.16.M88.4 R24, [R219+0x8400] ;  /* 0x00840000db18783b */ /* 0x000fee0000000200 */
[C---:B------:R-:W-:Y:S08]  /*1c60*/  HMMA.16816.F32.BF16 R68, R8.reuse, R20, R60 ;  /* 0x000000140844723c */ /* 0x040ff0000004183c */
[----:B------:R-:W-:Y:S01]  /*1c70*/  HMMA.16816.F32.BF16 R36, R8, R22, R56 ;  /* 0x000000160824723c */ /* 0x000fe20000041838 */
[----:B------:R-:W2:Y:S04]  /*1c80*/  LDSM.16.M88.4 R20, [R219+0x8000] ;  /* 0x00800000db14783b */ /* 0x000ea80000000200 */
[----:B------:R-:W3:Y:S03]  /*1c90*/  LDSM.16.M88.4 R8, [R221+0x4000] ;  /* 0x00400000dd08783b */ /* 0x000ee60000000200 */
[-C--:B-----5:R-:W-:Y:S08]  /*1ca0*/  HMMA.16816.F32.BF16 R60, R12, R52.reuse, R84 ;  /* 0x000000340c3c723c */ /* 0x0a0ff00000041854 */
[----:B------:R-:W-:Y:S08]  /*1cb0*/  HMMA.16816.F32.BF16 R32, R16, R52, R100 ;  /* 0x000000341020723c */ /* 0x000ff00000041864 */
[C---:B------:R-:W-:Y:S08]  /*1cc0*/  HMMA.16816.F32.BF16 R64, R12.reuse, R54, R108 ;  /* 0x000000360c40723c */ /* 0x040ff0000004186c */
[C---:B------:R-:W-:Y:S08]  /*1cd0*/  HMMA.16816.F32.BF16 R76, R12.reuse, R48, R124 ;  /* 0x000000300c4c723c */ /* 0x040ff0000004187c */
[C---:B------:R-:W-:Y:S08]  /*1ce0*/  HMMA.16816.F32.BF16 R84, R12.reuse, R50, R120 ;  /* 0x000000320c54723c */ /* 0x040ff00000041878 */
[C---:B-1----:R-:W-:Y:S08]  /*1cf0*/  HMMA.16816.F32.BF16 R128, R12.reuse, R44, R128 ;  /* 0x0000002c0c80723c */ /* 0x042ff00000041880 */
[C---:B------:R-:W-:Y:S08]  /*1d00*/  HMMA.16816.F32.BF16 R116, R12.reuse, R46, R116 ;  /* 0x0000002e0c74723c */ /* 0x040ff00000041874 */
[C---:B------:R-:W-:Y:S08]  /*1d10*/  HMMA.16816.F32.BF16 R112, R12.reuse, R40, R112 ;  /* 0x000000280c70723c */ /* 0x040ff00000041870 */
[----:B------:R-:W-:Y:S01]  /*1d20*/  HMMA.16816.F32.BF16 R104, R12, R42, R104 ;  /* 0x0000002a0c68723c */ /* 0x000fe20000041868 */
[----:B------:R-:W1:Y:S07]  /*1d30*/  LDSM.16.M88.4 R12, [R219+0x8800] ;  /* 0x00880000db0c783b */ /* 0x000e6e0000000200 */
[C---:B------:R-:W-:Y:S08]  /*1d40*/  HMMA.16816.F32.BF16 R52, R16.reuse, R54, R96 ;  /* 0x000000361034723c */ /* 0x040ff00000041860 */
[C---:B------:R-:W-:Y:S08]  /*1d50*/  HMMA.16816.F32.BF16 R56, R16.reuse, R48, R92 ;  /* 0x000000301038723c */ /* 0x040ff0000004185c */
[C---:B------:R-:W-:Y:S08]  /*1d60*/  HMMA.16816.F32.BF16 R48, R16.reuse, R50, R88 ;  /* 0x000000321030723c */ /* 0x040ff00000041858 */
[C---:B------:R-:W-:Y:S08]  /*1d70*/  HMMA.16816.F32.BF16 R92, R16.reuse, R46, R72 ;  /* 0x0000002e105c723c */ /* 0x040ff00000041848 */
[C---:B------:R-:W-:Y:S08]  /*1d80*/  HMMA.16816.F32.BF16 R80, R16.reuse, R44, R80 ;  /* 0x0000002c1050723c */ /* 0x040ff00000041850 */
[C---:B------:R-:W-:Y:S08]  /*1d90*/  HMMA.16816.F32.BF16 R88, R16.reuse, R40, R68 ;  /* 0x000000281058723c */ /* 0x040ff00000041844 */
[----:B------:R-:W-:Y:S01]  /*1da0*/  HMMA.16816.F32.BF16 R72, R16, R42, R36 ;  /* 0x0000002a1048723c */ /* 0x000fe20000041824 */
[----:B------:R-:W4:Y:S01]  /*1db0*/  LDSM.16.M88.4 R16, [R219+0x8c00] ;  /* 0x008c0000db10783b */ /* 0x000f220000000200 */
[----:B------:R-:W-:-:S06]  /*1dc0*/  DEPBAR.LE SB0, 0x0 ;  /* 0x000080000000791a */ /* 0x000fcc0000000000 */
[-C--:B--2---:R-:W-:Y:S08]  /*1dd0*/  HMMA.16816.F32.BF16 R60, R4, R20.reuse, R60 ;  /* 0x00000014043c723c */ /* 0x084ff0000004183c */
[----:B---3--:R-:W-:Y:S08]  /*1de0*/  HMMA.16816.F32.BF16 R32, R8, R20, R32 ;  /* 0x000000140820723c */ /* 0x008ff00000041820 */
[-C--:B------:R-:W-:Y:S08]  /*1df0*/  HMMA.16816.F32.BF16 R64, R4, R22.reuse, R64 ;  /* 0x000000160440723c */ /* 0x080ff00000041840 */
[----:B------:R-:W-:Y:S01]  /*1e00*/  HMMA.16816.F32.BF16 R20, R8, R22, R52 ;  /* 0x000000160814723c */ /* 0x000fe20000041834 */
[----:B------:R-:W-:-:S02]  /*1e10*/  FSEL R62, R62, -INF , !P2 ;  /* 0xff8000003e3e7808 */ /* 0x000fc40005000000 */
[----:B------:R-:W-:-:S05]  /*1e20*/  FSEL R31, R60, -INF , !P2 ;  /* 0xff8000003c1f7808 */ /* 0x000fca0005000000 */
[-C--:B------:R-:W-:Y:S01]  /*1e30*/  HMMA.16816.F32.BF16 R56, R8, R24.reuse, R56 ;  /* 0x000000180838723c */ /* 0x080fe20000041838 */
[----:B------:R-:W-:Y:S02]  /*1e40*/  FSEL R71, R34, -INF , !P2 ;  /* 0xff80000022477808 */ /* 0x000fe40005000000 */
[----:B------:R-:W-:Y:S01]  /*1e50*/  FSEL R69, R32, -INF , !P2 ;  /* 0xff80000020457808 */ /* 0x000fe20005000000 */
[----:B------:R-:W-:Y:S01]  /*1e60*/  BAR.SYNC.DEFER_BLOCKING 0x0 ;  /* 0x0000000000007b1d */ /* 0x000fe20000010000 */
[----:B------:R-:W-:Y:S02]  /*1e70*/  ISETP.GE.AND P2, PT, R3, R28, PT ;  /* 0x0000001c0300720c */ /* 0x000fe40003f46270 */
[C---:B------:R-:W-:Y:S01]  /*1e80*/  IADD3 R3, R0.reuse, 0x20, RZ ;  /* 0x0000002000037810 */ /* 0x040fe20007ffe0ff */
[----:B------:R-:W-:Y:S07]  /*1e90*/  HMMA.16816.F32.BF16 R40, R4, R24, R76 ;  /* 0x000000180428723c */ /* 0x000fee000004184c */
[C---:B------:R-:W-:Y:S01]  /*1ea0*/  IADD3 R24, R0.reuse, 0x1, RZ ;  /* 0x0000000100187810 */ /* 0x040fe20007ffe0ff */
[----:B------:R-:W-:Y:S01]  /*1eb0*/  HMMA.16816.F32.BF16 R44, R8, R26, R48 ;  /* 0x0000001a082c723c */ /* 0x000fe20000041830 */
[----:B------:R-:W-:-:S02]  /*1ec0*/  IADD3 R25, R0, 0x8, RZ ;  /* 0x0000000800197810 */ /* 0x000fc40007ffe0ff */
[-C--:B------:R-:W-:Y:S02]  /*1ed0*/  ISETP.GE.AND P1, PT, R24, R28.reuse, PT ;  /* 0x0000001c1800720c */ /* 0x080fe40003f26270 */
[----:B------:R-:W-:Y:S02]  /*1ee0*/  IADD3 R24, R0, 0x9, RZ ;  /* 0x0000000900187810 */ /* 0x000fe40007ffe0ff */
[----:B------:R-:W-:Y:S01]  /*1ef0*/  ISETP.GE.AND P0, PT, R25, R28, PT ;  /* 0x0000001c1900720c */ /* 0x000fe20003f06270 */
[----:B-1----:R-:W-:Y:S01]  /*1f00*/  HMMA.16816.F32.BF16 R48, R8, R12, R80 ;  /* 0x0000000c0830723c */ /* 0x002fe20000041850 */
[----:B------:R-:W-:Y:S02]  /*1f10*/  FSEL R63, R63, -INF , !P1 ;  /* 0xff8000003f3f7808 */ /* 0x000fe40004800000 */
[----:B------:R-:W-:Y:S02]  /*1f20*/  FSEL R29, R61, -INF , !P1 ;  /* 0xff8000003d1d7808 */ /* 0x000fe40004800000 */
[----:B------:R-:W-:-:S02]  /*1f30*/  FSEL R70, R35, -INF , !P1 ;  /* 0xff80000023467808 */ /* 0x000fc40004800000 */
[----:B------:R-:W-:Y:S01]  /*1f40*/  FSEL R68, R33, -INF , !P1 ;  /* 0xff80000021447808 */ /* 0x000fe20004800000 */
[C---:B------:R-:W-:Y:S01]  /*1f50*/  HMMA.16816.F32.BF16 R36, R4.reuse, R12, R128 ;  /* 0x0000000c0424723c */ /* 0x040fe20000041880 */
[-C--:B------:R-:W-:Y:S02]  /*1f60*/  ISETP.GE.AND P1, PT, R3, R28.reuse, PT ;  /* 0x0000001c0300720c */ /* 0x080fe40003f26270 */
[----:B------:R-:W-:Y:S02]  /*1f70*/  IADD3 R3, R0, 0x21, RZ ;  /* 0x0000002100037810 */ /* 0x000fe40007ffe0ff */
[----:B------:R-:W-:Y:S02]  /*1f80*/  ISETP.GE.AND P6, PT, R24, R28, PT ;  /* 0x0000001c1800720c */ /* 0x000fe40003fc6270 */
[----:B------:R-:W-:Y:S01]  /*1f90*/  FSEL R61, R66, -INF , !P0 ;  /* 0xff800000423d7808 */ /* 0x000fe20004000000 */
[----:B------:R-:W-:Y:S01]  /*1fa0*/  HMMA.16816.F32.BF16 R52, R4, R26, R84 ;  /* 0x0000001a0434723c */ /* 0x000fe20000041854 */
[----:B------:R-:W-:-:S02]  /*1fb0*/  IADD3 R25, R0, 0x11, RZ ;  /* 0x0000001100197810 */ /* 0x000fc40007ffe0ff */
[----:B------:R-:W-:Y:S02]  /*1fc0*/  FSEL R60, R64, -INF , !P0 ;  /* 0xff800000403c7808 */ /* 0x000fe40004000000 */
[----:B------:R-:W-:Y:S02]  /*1fd0*/  FSEL R76, R22, -INF , !P0 ;  /* 0xff800000164c7808 */ /* 0x000fe40004000000 */
[----:B------:R-:W-:Y:S01]  /*1fe0*/  FSEL R66, R20, -INF , !P0 ;  /* 0xff80000014427808 */ /* 0x000fe20004000000 */
[----:B------:R-:W-:Y:S01]  /*1ff0*/  HMMA.16816.F32.BF16 R32, R4, R14, R116 ;  /* 0x0000000e0420723c */ /* 0x000fe20000041874 */
[----:B------:R-:W-:Y:S02]  /*2000*/  ISETP.GE.AND P0, PT, R3, R28, PT ;  /* 0x0000001c0300720c */ /* 0x000fe40003f06270 */
[----:B------:R-:W-:Y:S02]  /*2010*/  IADD3 R3, R0, 0x28, RZ ;  /* 0x0000002800037810 */ /* 0x000fe40007ffe0ff */
[----:B------:R-:W-:-:S02]  /*2020*/  FSEL R30, R65, -INF , !P6 ;  /* 0xff800000411e7808 */ /* 0x000fc40007000000 */
[-C--:B------:R-:W-:Y:S01]  /*2030*/  ISETP.GE.AND P4, PT, R25, R28.reuse, PT ;  /* 0x0000001c1900720c */ /* 0x080fe20003f86270 */
[----:B------:R-:W-:Y:S01]  /*2040*/  HMMA.16816.F32.BF16 R12, R8, R14, R92 ;  /* 0x0000000e080c723c */ /* 0x000fe2000004185c */
[----:B------:R-:W-:Y:S02]  /*2050*/  FSEL R65, R23, -INF , !P6 ;  /* 0xff80000017417808 */ /* 0x000fe40007000000 */
[----:B------:R-:W-:Y:S02]  /*2060*/  FSEL R64, R21, -INF , !P6 ;  /* 0xff80000015407808 */ /* 0x000fe40007000000 */
[----:B------:R-:W-:Y:S02]  /*2070*/  FSEL R67, R67, -INF , !P6 ;  /* 0xff80000043437808 */ /* 0x000fe40007000000 */
[----:B------:R-:W-:Y:S01]  /*2080*/  ISETP.GE.AND P6, PT, R3, R28, PT ;  /* 0x0000001c0300720c */ /* 0x000fe20003fc6270 */
[----:B----4-:R-:W-:Y:S01]  /*2090*/  HMMA.16816.F32.BF16 R24, R4, R16, R112 ;  /* 0x000000100418723c */ /* 0x010fe20000041870 */
[----:B------:R-:W-:-:S02]  /*20a0*/  IADD3 R3, R0, 0x29, RZ ;  /* 0x0000002900037810 */ /* 0x000fc40007ffe0ff */
[----:B------:R-:W-:Y:S02]  /*20b0*/  FSEL R148, R58, -INF , !P5 ;  /* 0xff8000003a947808 */ /* 0x000fe40006800000 */
[----:B------:R-:W-:Y:S02]  /*20c0*/  FSEL R120, R42, -INF , !P5 ;  /* 0xff8000002a787808 */ /* 0x000fe40006800000 */
[----:B------:R-:W-:Y:S01]  /*20d0*/  FSEL R58, R40, -INF , !P5 ;  /* 0xff800000283a7808 */ /* 0x000fe20006800000 */
[----:B------:R-:W-:Y:S01]  /*20e0*/  HMMA.16816.F32.BF16 R20, R4, R18, R104 ;  /* 0x000000120414723c */ /* 0x000fe20000041868 */
[----:B------:R-:W-:Y:S02]  /*20f0*/  FSEL R133, R56, -INF , !P5 ;  /* 0xff80000038857808 */ /* 0x000fe40006800000 */
[----:B------:R-:W-:Y:S02]  /*2100*/  ISETP.GE.AND P5, PT, R3, R28, PT ;  /* 0x0000001c0300720c */ /* 0x000fe40003fa6270 */
[----:B------:R-:W-:-:S02]  /*2110*/  IADD3 R3, R0, 0x30, RZ ;  /* 0x0000003000037810 */ /* 0x000fc40007ffe0ff */
[----:B------:R-:W-:Y:S01]  /*2120*/  FSEL R43, R43, -INF , !P4 ;  /* 0xff8000002b2b7808 */ /* 0x000fe20006000000 */
[C---:B------:R-:W-:Y:S01]  /*2130*/  HMMA.16816.F32.BF16 R4, R8.reuse, R16, R88 ;  /* 0x000000100804723c */ /* 0x040fe20000041858 */
[----:B------:R-:W-:Y:S02]  /*2140*/  FSEL R42, R41, -INF , !P4 ;  /* 0xff800000292a7808 */ /* 0x000fe40006000000 */
[----:B------:R-:W-:Y:S02]  /*2150*/  FSEL R139, R59, -INF , !P4 ;  /* 0xff8000003b8b7808 */ /* 0x000fe40006000000 */
[----:B------:R-:W-:Y:S02]  /*2160*/  FSEL R132, R57, -INF , !P4 ;  /* 0xff80000039847808 */ /* 0x000fe40006000000 */
[----:B------:R-:W-:Y:S01]  /*2170*/  FSEL R185, R51, -INF , !P0 ;  /* 0xff80000033b97808 */ /* 0x000fe20004000000 */
[----:B------:R-:W-:Y:S01]  /*2180*/  HMMA.16816.F32.BF16 R8, R8, R18, R72 ;  /* 0x000000120808723c */ /* 0x000fe20000041848 */
[----:B------:R-:W-:-:S02]  /*2190*/  FSEL R177, R49, -INF , !P0 ;  /* 0xff80000031b17808 */ /* 0x000fc40004000000 */
[----:B------:R-:W-:Y:S02]  /*21a0*/  FSEL R173, R39, -INF , !P0 ;  /* 0xff80000027ad7808 */ /* 0x000fe40004000000 */
[----:B------:R-:W-:Y:S02]  /*21b0*/  FSEL R166, R37, -INF , !P0 ;  /* 0xff80000025a67808 */ /* 0x000fe40004000000 */
[----:B------:R-:W-:Y:S02]  /*21c0*/  ISETP.GE.AND P4, PT, R3, R28, PT ;  /* 0x0000001c0300720c */ /* 0x000fe40003f86270 */
[----:B------:R-:W-:Y:S02]  /*21d0*/  ISETP.GE.AND P0, PT, R28, 0x41, PT ;  /* 0x000000411c00780c */ /* 0x000fe40003f06270 */
[----:B------:R-:W-:Y:S02]  /*21e0*/  IADD3 R3, R0, 0x31, RZ ;  /* 0x0000003100037810 */ /* 0x000fe40007ffe0ff */
[----:B------:R-:W-:-:S02]  /*21f0*/  FSEL R121, R54, -INF , !P3 ;  /* 0xff80000036797808 */ /* 0x000fc40005800000 */
[----:B------:R-:W-:Y:S02]  /*2200*/  FSEL R41, R52, -INF , !P3 ;  /* 0xff80000034297808 */ /* 0x000fe40005800000 */
[----:B------:R-:W-:Y:S02]  /*2210*/  FSEL R138, R46, -INF , !P3 ;  /* 0xff8000002e8a7808 */ /* 0x000fe40005800000 */
[----:B------:R-:W-:Y:S02]  /*2220*/  FSEL R123, R44, -INF , !P3 ;  /* 0xff8000002c7b7808 */ /* 0x000fe40005800000 */
[----:B------:R-:W-:Y:S02]  /*2230*/  ISETP.GE.AND P3, PT, R3, R28, PT ;  /* 0x0000001c0300720c */ /* 0x000fe40003f66270 */
[C---:B------:R-:W-:Y:S02]  /*2240*/  IADD3 R3, R0.reuse, 0x38, RZ ;  /* 0x0000003800037810 */ /* 0x040fe40007ffe0ff */
[----:B------:R-:W-:-:S02]  /*2250*/  IADD3 R0, R0, 0x39, RZ ;  /* 0x0000003900007810 */ /* 0x000fc40007ffe0ff */
[----:B------:R-:W-:Y:S02]  /*2260*/  FSEL R44, R55, -INF , !P2 ;  /* 0xff800000372c7808 */ /* 0x000fe40005000000 */
[----:B------:R-:W-:Y:S02]  /*2270*/  FSEL R40, R53, -INF , !P2 ;  /* 0xff80000035287808 */ /* 0x000fe40005000000 */
[----:B------:R-:W-:Y:S02]  /*2280*/  FSEL R137, R47, -INF , !P2 ;  /* 0xff8000002f897808 */ /* 0x000fe40005000000 */
[----:B------:R-:W-:Y:S02]  /*2290*/  FSEL R122, R45, -INF , !P2 ;  /* 0xff8000002d7a7808 */ /* 0x000fe40005000000 */
[----:B------:R-:W-:Y:S01]  /*22a0*/  ISETP.GE.AND P2, PT, R3, R28, PT ;  /* 0x0000001c0300720c */ /* 0x000fe20003f46270 */
[----:B------:R-:W-:Y:S01]  /*22b0*/  IMAD R3, R146, 0x20, R144 ;  /* 0x0000002092037824 */ /* 0x000fe200078e0290 */
[----:B------:R-:W-:-:S02]  /*22c0*/  FSEL R184, R50, -INF , !P1 ;  /* 0xff80000032b87808 */ /* 0x000fc40004800000 */
[----:B------:R-:W-:Y:S02]  /*22d0*/  FSEL R175, R38, -INF , !P1 ;  /* 0xff80000026af7808 */ /* 0x000fe40004800000 */
[----:B------:R-:W-:Y:S02]  /*22e0*/  FSEL R167, R36, -INF , !P1 ;  /* 0xff80000024a77808 */ /* 0x000fe40004800000 */
[----:B------:R-:W-:Y:S02]  /*22f0*/  FSEL R176, R48, -INF , !P1 ;  /* 0xff80000030b07808 */ /* 0x000fe40004800000 */
[----:B------:R-:W-:Y:S01]  /*2300*/  ISETP.GE.AND P1, PT, R0, R28, PT ;  /* 0x0000001c0000720c */ /* 0x000fe20003f26270 */
[----:B------:R-:W-:Y:S01]  /*2310*/  IMAD.IADD R0, R145, 0x1, R3 ;  /* 0x0000000191007824 */ /* 0x000fe200078e0203 */
[----:B------:R-:W-:Y:S02]  /*2320*/  FSEL R178, R14, -INF , !P6 ;  /* 0xff8000000eb27808 */ /* 0x000fe40007000000 */
[----:B------:R-:W-:-:S02]  /*2330*/  FSEL R179, R15, -INF , !P5 ;  /* 0xff8000000fb37808 */ /* 0x000fc40006800000 */
[----:B------:R-:W-:Y:S02]  /*2340*/  FSEL R172, R34, -INF , !P6 ;  /* 0xff80000022ac7808 */ /* 0x000fe40007000000 */
[----:B------:R-:W-:Y:S02]  /*2350*/  FSEL R164, R32, -INF , !P6 ;  /* 0xff80000020a47808 */ /* 0x000fe40007000000 */
[----:B------:R-:W-:Y:S02]  /*2360*/  FSEL R174, R35, -INF , !P5 ;  /* 0xff80000023ae7808 */ /* 0x000fe40006800000 */
[----:B------:R-:W-:Y:S02]  /*2370*/  FSEL R165, R33, -INF , !P5 ;  /* 0xff80000021a57808 */ /* 0x000fe40006800000 */
        /* <DEDUP_REMOVED lines=17> */
[----:B------:R-:W-:Y:S01]  /*2490*/  FSEL R197, R9, -INF , !P1 ;  /* 0xff80000009c57808 */ /* 0x000fe20004800000 */
[----:B------:R-:W-:Y:S05]  /*24a0*/  @!P0 BRA `(.L_x_5) ;  /* 0x0000014000008947 */ /* 0x000fea0003800000 */
[----:B------:R-:W-:-:S04]  /*24b0*/  LEA.HI.SX32 R8, R223, 0xfffffffe, 0x1a ;  /* 0xfffffffedf087811 */ /* 0x000fc800078fd2ff */
[----:B------:R-:W-:Y:S01]  /*24c0*/  SHF.R.S32.HI R4, RZ, 0x1f, R8 ;  /* 0x0000001fff047819 */ /* 0x000fe20000011408 */
[----:B------:R-:W-:Y:S02]  /*24d0*/  IMAD R3, R152, R8, RZ ;  /* 0x0000000898037224 */ /* 0x000fe400078e02ff */
[----:B------:R-:W-:-:S04]  /*24e0*/  IMAD.WIDE.U32 R8, R8, R150, R236 ;  /* 0x0000009608087225 */ /* 0x000fc800078e00ec */
[----:B------:R-:W-:Y:S01]  /*24f0*/  IMAD R3, R4, R150, R3 ;  /* 0x0000009604037224 */ /* 0x000fe200078e0203 */
[----:B------:R-:W-:-:S03]  /*2500*/  LEA R4, P2, R8, c[0x0][0x168], 0x1 ;  /* 0x00005a0008047a11 */ /* 0x000fc600078408ff */
[----:B------:R-:W-:Y:S01]  /*2510*/  IMAD.IADD R3, R9, 0x1, R3 ;  /* 0x0000000109037824 */ /* 0x000fe200078e0203 */
[----:B------:R-:W-:-:S04]  /*2520*/  LEA R6, P1, R151, R4, 0x1 ;  /* 0x0000000497067211 */ /* 0x000fc800078208ff */
[----:B------:R-:W-:-:S04]  /*2530*/  LEA.HI.X R5, R8, c[0x0][0x16c], R3, 0x1, P2 ;  /* 0x00005b0008057a11 */ /* 0x000fc800010f0c03 */
[----:B------:R-:W-:Y:S01]  /*2540*/  LEA.HI.X R7, R151, R5, R149, 0x1, P1 ;  /* 0x0000000597077211 */ /* 0x000fe200008f0c95 */
[----:B------:R-:W-:Y:S01]  /*2550*/  @!PT LDS RZ, [RZ] ;  /* 0x00000000fffff984 */ /* 0x000fe20000000800 */
[----:B------:R-:W-:Y:S01]  /*2560*/  @!PT LDS RZ, [RZ] ;  /* 0x00000000fffff984 */ /* 0x000fe20000000800 */
[----:B------:R-:W-:Y:S01]  /*2570*/  @!PT LDS RZ, [RZ] ;  /* 0x00000000fffff984 */ /* 0x000fe20000000800 */
[----:B------:R1:W-:Y:S04]  /*2580*/  LDGSTS.E.BYPASS.LTC128B.128 [R222+0x6000], [R4.64] ;  /* 0x0600000004de7fae */ /* 0x0003e8000b901d46 */
[----:B------:R1:W-:Y:S04]  /*2590*/  LDGSTS.E.BYPASS.LTC128B.128 [R222+0x7000], [R4.64+0x40] ;  /* 0x0700004004de7fae */ /* 0x0003e8000b901d46 */
[----:B------:R1:W-:Y:S04]  /*25a0*/  LDGSTS.E.BYPASS.LTC128B.128 [R222+0x8000], [R4.64+0x80] ;  /* 0x0800008004de7fae */ /* 0x0003e8000b901d46 */
[----:B------:R1:W-:Y:S04]  /*25b0*/  LDGSTS.E.BYPASS.LTC128B.128 [R222+0x6800], [R6.64] ;  /* 0x0680000006de7fae */ /* 0x0003e8000b901d46 */
[----:B------:R1:W-:Y:S04]  /*25c0*/  LDGSTS.E.BYPASS.LTC128B.128 [R222+0x7800], [R6.64+0x40] ;  /* 0x0780004006de7fae */ /* 0x0003e8000b901d46 */
[----:B------:R1:W-:Y:S04]  /*25d0*/  LDGSTS.E.BYPASS.LTC128B.128 [R222+0x8800], [R6.64+0x80] ;  /* 0x0880008006de7fae */ /* 0x0003e8000b901d46 */
[----:B------:R-:W0:Y:S02]  /*25e0*/  LDGDEPBAR ;  /* 0x00000000000079af */ /* 0x000e240000000000 */
.L_x_5:
[----:B------:R-:W-:Y:S02]  /*25f0*/  FMNMX.FTZ R3, R31, R29, !PT ;  /* 0x0000001d1f037209 */ /* 0x000fe40007810000 */
[----:B-1----:R-:W-:-:S02]  /*2600*/  FMNMX.FTZ R5, R69, R68, !PT ;  /* 0x0000004445057209 */ /* 0x002fc40007810000 */
[----:B------:R-:W-:Y:S02]  /*2610*/  FMNMX.FTZ R3, R60, R3, !PT ;  /* 0x000000033c037209 */ /* 0x000fe40007810000 */
[----:B------:R-:W-:Y:S02]  /*2620*/  FMNMX.FTZ R5, R66, R5, !PT ;  /* 0x0000000542057209 */ /* 0x000fe40007810000 */
[----:B------:R-:W-:Y:S02]  /*2630*/  FMNMX.FTZ R3, R30, R3, !PT ;  /* 0x000000031e037209 */ /* 0x000fe40007810000 */
[----:B------:R-:W-:Y:S02]  /*2640*/  SHF.L.U32 R216, R0, 0x1, RZ ;  /* 0x0000000100d87819 */ /* 0x000fe400000006ff */
[----:B------:R-:W-:Y:S02]  /*2650*/  FMNMX.FTZ R3, R58, R3, !PT ;  /* 0x000000033a037209 */ /* 0x000fe40007810000 */
[----:B------:R-:W-:Y:S01]  /*2660*/  LEA R218, R2, R216, 0x1 ;  /* 0x000000d802da7211 */ /* 0x000fe200078e08ff */
[----:B------:R-:W-:Y:S01]  /*2670*/  LDSM.16.MT88.4 R24, [R216+0x9000] ;  /* 0x00900000d818783b */ /* 0x000fe20000004200 */
[----:B------:R-:W-:-:S03]  /*2680*/  FMNMX.FTZ R3, R42, R3, !PT ;  /* 0x000000032a037209 */ /* 0x000fc60007810000 */
[----:B------:R-:W-:Y:S01]  /*2690*/  LDSM.16.MT88.4 R16, [R218+0x9000] ;  /* 0x00900000da10783b */ /* 0x000fe20000004200 */
[----:B------:R-:W-:Y:S02]  /*26a0*/  FMNMX.FTZ R4, R41, R3, !PT ;  /* 0x0000000329047209 */ /* 0x000fe40007810000 */
[----:B------:R-:W-:Y:S01]  /*26b0*/  FMNMX.FTZ R3, R62, R63, !PT ;  /* 0x0000003f3e037209 */ /* 0x000fe20007810000 */
[----:B------:R-:W-:Y:S01]  /*26c0*/  LDSM.16.MT88.4 R20, [R216+0xa000] ;  /* 0x00a00000d814783b */ /* 0x000fe20000004200 */
[----:B------:R-:W-:Y:S02]  /*26d0*/  FMNMX.FTZ R4, R40, R4, !PT ;  /* 0x0000000428047209 */ /* 0x000fe40007810000 */
[----:B------:R-:W-:Y:S01]  /*26e0*/  FMNMX.FTZ R3, R61, R3, !PT ;  /* 0x000000033d037209 */ /* 0x000fe20007810000 */
[----:B------:R-:W-:Y:S01]  /*26f0*/  LDSM.16.MT88.4 R32, [R216+0xb000] ;  /* 0x00b00000d820783b */ /* 0x000fe20000004200 */
[----:B------:R-:W-:Y:S02]  /*2700*/  FMNMX.FTZ R4, R167, R4, !PT ;  /* 0x00000004a7047209 */ /* 0x000fe40007810000 */
[----:B------:R-:W-:Y:S01]  /*2710*/  FMNMX.FTZ R3, R67, R3, !PT ;  /* 0x0000000343037209 */ /* 0x000fe20007810000 */
[----:B------:R-:W-:Y:S01]  /*2720*/  LDSM.16.MT88.4 R36, [R218+0xb000] ;  /* 0x00b00000da24783b */ /* 0x000fe20000004200 */
[----:B------:R-:W-:-:S02]  /*2730*/  FMNMX.FTZ R4, R166, R4, !PT ;  /* 0x00000004a6047209 */ /* 0x000fc40007810000 */
[----:B------:R-:W-:Y:S02]  /*2740*/  FMNMX.FTZ R3, R120, R3, !PT ;  /* 0x0000000378037209 */ /* 0x000fe40007810000 */
[----:B------:R-:W-:Y:S02]  /*2750*/  FMNMX.FTZ R4, R164, R4, !PT ;  /* 0x00000004a4047209 */ /* 0x000fe40007810000 */
[----:B------:R-:W-:Y:S02]  /*2760*/  FMNMX.FTZ R3, R43, R3, !PT ;  /* 0x000000032b037209 */ /* 0x000fe40007810000 */
[----:B------:R-:W-:Y:S02]  /*2770*/  FMNMX.FTZ R4, R165, R4, !PT ;  /* 0x00000004a5047209 */ /* 0x000fe40007810000 */
[----:B------:R-:W-:Y:S02]  /*2780*/  FMNMX.FTZ R3, R121, R3, !PT ;  /* 0x0000000379037209 */ /* 0x000fe40007810000 */
        /* <DEDUP_REMOVED lines=8> */
[----:B------:R-:W-:Y:S01]  /*2810*/  FMNMX.FTZ R3, R172, R3, !PT ;  /* 0x00000003ac037209 */ /* 0x000fe20007810000 */
[----:B------:R-:W1:Y:S01]  /*2820*/  SHFL.BFLY PT, R6, R134, 0x2, 0x1f ;  /* 0x0c401f0086067f89 */ /* 0x000e6200000e0000 */
        /* <DEDUP_REMOVED lines=13> */
[----:B-1----:R-:W-:Y:S01]  /*2900*/  FMNMX.FTZ R134, R134, R6, !PT ;  /* 0x0000000686867209 */ /* 0x002fe20007810000 */
[----:B------:R-:W1:Y:S01]  /*2910*/  SHFL.BFLY PT, R5, R7, 0x2, 0x1f ;  /* 0x0c401f0007057f89 */ /* 0x000e6200000e0000 */
[----:B------:R-:W-:Y:S02]  /*2920*/  FMNMX.FTZ R3, R65, R3, !PT ;  /* 0x0000000341037209 */ /* 0x000fe40007810000 */
[----:B------:R-:W-:Y:S01]  /*2930*/  FMNMX.FTZ R4, R14, R4, !PT ;  /* 0x000000040e047209 */ /* 0x000fe20007810000 */
[----:B------:R-:W2:Y:S01]  /*2940*/  SHFL.BFLY PT, R8, R134, 0x1, 0x1f ;  /* 0x0c201f0086087f89 */ /* 0x000ea200000e0000 */
        /* <DEDUP_REMOVED lines=10> */
[----:B-1----:R-:W-:Y:S02]  /*29f0*/  FMNMX.FTZ R7, R7, R5, !PT ;  /* 0x0000000507077209 */ /* 0x002fe40007810000 */
[----:B------:R-:W-:Y:S01]  /*2a00*/  FMNMX.FTZ R3, R185, R3, !PT ;  /* 0x00000003b9037209 */ /* 0x000fe20007810000 */
[----:B------:R-:W1:Y:S01]  /*2a10*/  SHFL.BFLY PT, R5, R6, 0x2, 0x1f ;  /* 0x0c401f0006057f89 */ /* 0x000e6200000e0000 */
[----:B--2---:R-:W-:-:S02]  /*2a20*/  FMNMX.FTZ R134, R134, R8, !PT ;  /* 0x0000000886867209 */ /* 0x004fc40007810000 */
[----:B------:R-:W-:Y:S01]  /*2a30*/  FMNMX.FTZ R3, R178, R3, !PT ;  /* 0x00000003b2037209 */ /* 0x000fe20007810000 */
[----:B------:R-:W2:Y:S01]  /*2a40*/  SHFL.BFLY PT, R8, R7, 0x1, 0x1f ;  /* 0x0c201f0007087f89 */ /* 0x000ea200000e0000 */
[C---:B------:R-:W-:Y:S01]  /*2a50*/  FSETP.NEU.FTZ.AND P1, PT, R134.reuse, -INF , PT ;  /* 0xff8000008600780b */ /* 0x040fe20003f3d000 */
[----:B------:R-:W-:Y:S01]  /*2a60*/  FMUL.FTZ R13, R134, c[0x0][0x23c] ;  /* 0x00008f00860d7a20 */ /* 0x000fe20000410000 */
[----:B------:R-:W-:-:S04]  /*2a70*/  FMNMX.FTZ R3, R179, R3, !PT ;  /* 0x00000003b3037209 */ /* 0x000fc80007810000 */
[----:B------:R-:W-:Y:S02]  /*2a80*/  FMNMX.FTZ R3, R199, R3, !PT ;  /* 0x00000003c7037209 */ /* 0x000fe40007810000 */
[----:B------:R-:W-:Y:S02]  /*2a90*/  FSEL R13, R13, RZ, P1 ;  /* 0x000000ff0d0d7208 */ /* 0x000fe40000800000 */
[----:B------:R-:W-:-:S03]  /*2aa0*/  FMNMX.FTZ R4, R201, R3, !PT ;  /* 0x00000003c9047209 */ /* 0x000fc60007810000 */
[----:B------:R-:W-:Y:S01]  /*2ab0*/  FFMA.FTZ R3, R31, c[0x0][0x23c], -R13 ;  /* 0x00008f001f037a23 */ /* 0x000fe2000001080d */
[----:B------:R-:W-:-:S03]  /*2ac0*/  FMNMX.FTZ R4, R198, R4, !PT ;  /* 0x00000004c6047209 */ /* 0x000fc60007810000 */
[----:B------:R2:W-:Y:S01]  /*2ad0*/  MUFU.EX2 R183, R3 ;  /* 0x0000000300b77308 */ /* 0x0005e20000000800 */
[----:B------:R-:W-:Y:S02]  /*2ae0*/  FMNMX.FTZ R4, R200, R4, !PT ;  /* 0x00000004c8047209 */ /* 0x000fe40007810000 */
[----:B-1----:R-:W-:Y:S01]  /*2af0*/  FMNMX.FTZ R6, R6, R5, !PT ;  /* 0x0000000506067209 */ /* 0x002fe20007810000 */
[----:B------:R-:W-:-:S04]  /*2b00*/  FFMA.FTZ R5, R29, c[0x0][0x23c], -R13 ;  /* 0x00008f001d057a23 */ /* 0x000fc8000001080d */
[----:B------:R1:W-:Y:S01]  /*2b10*/  MUFU.EX2 R207, R5 ;  /* 0x0000000500cf7308 */ /* 0x0003e20000000800 */
[----:B--2---:R-:W-:Y:S02]  /*2b20*/  FMNMX.FTZ R3, R7, R8, !PT ;  /* 0x0000000807037209 */ /* 0x004fe40007810000 */
[----:B------:R-:W2:Y:S02]  /*2b30*/  SHFL.BFLY PT, R7, R4, 0x2, 0x1f ;  /* 0x0c401f0004077f89 */ /* 0x000ea400000e0000 */
[C---:B------:R-:W-:Y:S01]  /*2b40*/  FSETP.NEU.FTZ.AND P1, PT, R3.reuse, -INF , PT ;  /* 0xff8000000300780b */ /* 0x040fe20003f3d000 */
[----:B------:R-:W-:Y:S01]  /*2b50*/  FMUL.FTZ R12, R3, c[0x0][0x23c] ;  /* 0x00008f00030c7a20 */ /* 0x000fe20000410000 */
[----:B------:R-:W3:Y:S01]  /*2b60*/  SHFL.BFLY PT, R8, R6, 0x1, 0x1f ;  /* 0x0c201f0006087f89 */ /* 0x000ee200000e0000 */
[----:B-1----:R-:W-:-:S03]  /*2b70*/  FFMA.FTZ R5, R60, c[0x0][0x23c], -R13 ;  /* 0x00008f003c057a23 */ /* 0x002fc6000001080d */
[----:B------:R-:W-:Y:S01]  /*2b80*/  FSEL R12, R12, RZ, P1 ;  /* 0x000000ff0c0c7208 */ /* 0x000fe20000800000 */
[----:B------:R1:W-:Y:S04]  /*2b90*/  MUFU.EX2 R181, R5 ;  /* 0x0000000500b57308 */ /* 0x0003e80000000800 */
[--C-:B------:R-:W-:Y:S02]  /*2ba0*/  FFMA.FTZ R0, R63, c[0x0][0x23c], -R12.reuse ;  /* 0x00008f003f007a23 */ /* 0x100fe4000001080c */
[----:B------:R-:W-:Y:S02]  /*2bb0*/  FFMA.FTZ R2, R67, c[0x0][0x23c], -R12 ;  /* 0x00008f0043027a23 */ /* 0x000fe4000001080c */
[----:B------:R4:W-:Y:S01]  /*2bc0*/  MUFU.EX2 R203, R0 ;  /* 0x0000000000cb7308 */ /* 0x0009e20000000800 */
[----:B--2---:R-:W-:Y:S01]  /*2bd0*/  FMNMX.FTZ R4, R4, R7, !PT ;  /* 0x0000000704047209 */ /* 0x004fe20007810000 */
[----:B-1----:R-:W-:-:S06]  /*2be0*/  FFMA.FTZ R5, R30, c[0x0][0x23c], -R13 ;  /* 0x00008f001e057a23 */ /* 0x002fcc000001080d */
[----:B------:R-:W-:Y:S01]  /*2bf0*/  MUFU.EX2 R150, R2 ;  /* 0x0000000200967308 */ /* 0x000fe20000000800 */
[----:B---3--:R-:W-:Y:S01]  /*2c00*/  FMNMX.FTZ R136, R6, R8, !PT ;  /* 0x0000000806887209 */ /* 0x008fe20007810000 */
[----:B------:R-:W-:Y:S03]  /*2c10*/  LDSM.16.MT88.4 R28, [R218+0xa000] ;  /* 0x00a00000da1c783b */ /* 0x000fe60000004200 */
[----:B------:R-:W-:Y:S01]  /*2c20*/  FSETP.NEU.FTZ.AND P1, PT, R136, -INF , PT ;  /* 0xff8000008800780b */ /* 0x000fe20003f3d000 */
[--C-:B----4-:R-:W-:Y:S02]  /*2c30*/  FFMA.FTZ R0, R61, c[0x0][0x23c], -R12.reuse ;  /* 0x00008f003d007a23 */ /* 0x110fe4000001080c */
[----:B------:R1:W2:Y:S08]  /*2c40*/  MUFU.EX2 R149, R5 ;  /* 0x0000000500957308 */ /* 0x0002b00000000800 */
[----:B------:R3:W4:Y:S01]  /*2c50*/  MUFU.EX2 R226, R0 ;  /* 0x0000000000e27308 */ /* 0x0007220000000800 */
[----:B-1----:R-:W-:Y:S01]  /*2c60*/  FFMA.FTZ R5, R62, c[0x0][0x23c], -R12 ;  /* 0x00008f003e057a23 */ /* 0x002fe2000001080c */
[----:B--2---:R-:W-:-:S06]  /*2c70*/  F2FP.BF16.PACK_AB R6, R149, R181 ;  /* 0x000000b59506723e */ /* 0x004fcc00000010ff */
[----:B------:R1:W2:Y:S01]  /*2c80*/  MUFU.EX2 R204, R5 ;  /* 0x0000000500cc7308 */ /* 0x0002a20000000800 */
[----:B---3--:R-:W-:Y:S01]  /*2c90*/  FMUL.FTZ R0, R136, c[0x0][0x23c] ;  /* 0x00008f0088007a20 */ /* 0x008fe20000410000 */
[----:B----4-:R-:W-:-:S04]  /*2ca0*/  F2FP.BF16.PACK_AB R7, R150, R226 ;  /* 0x000000e29607723e */ /* 0x010fc800000010ff */
[----:B------:R-:W-:-:S05]  /*2cb0*/  FSEL R0, R0, RZ, P1 ;  /* 0x000000ff00007208 */ /* 0x000fca0000800000 */
[--C-:B------:R-:W-:Y:S01]  /*2cc0*/  FFMA.FTZ R2, R69, c[0x0][0x23c], -R0.reuse ;  /* 0x00008f0045027a23 */ /* 0x100fe20000010800 */
[----:B-1----:R-:W1:Y:S01]  /*2cd0*/  SHFL.BFLY PT, R5, R4, 0x1, 0x1f ;  /* 0x0c201f0004057f89 */ /* 0x002e6200000e0000 */
[--C-:B------:R-:W-:Y:S02]  /*2ce0*/  FFMA.FTZ R8, R66, c[0x0][0x23c], -R0.reuse ;  /* 0x00008f0042087a23 */ /* 0x100fe40000010800 */
[----:B------:R3:W-:Y:S08]  /*2cf0*/  MUFU.EX2 R227, R2 ;  /* 0x0000000200e37308 */ /* 0x0007f00000000800 */
[----:B------:R4:W-:Y:S01]  /*2d00*/  MUFU.EX2 R205, R8 ;  /* 0x0000000800cd7308 */ /* 0x0009e20000000800 */
[----:B---3--:R-:W-:-:S07]  /*2d10*/  FFMA.FTZ R2, R68, c[0x0][0x23c], -R0 ;  /* 0x00008f0044027a23 */ /* 0x008fce0000010800 */
[----:B------:R3:W-:Y:S01]  /*2d20*/  MUFU.EX2 R225, R2 ;  /* 0x0000000200e17308 */ /* 0x0007e20000000800 */
[----:B-1----:R-:W-:Y:S01]  /*2d30*/  FMNMX.FTZ R135, R4, R5, !PT ;  /* 0x0000000504877209 */ /* 0x002fe20007810000 */
[----:B----4-:R-:W-:Y:S01]  /*2d40*/  FFMA.FTZ R8, R64, c[0x0][0x23c], -R0 ;  /* 0x00008f0040087a23 */ /* 0x010fe20000010800 */
[----:B------:R-:W-:Y:S02]  /*2d50*/  F2FP.BF16.PACK_AB R4, R207, R183 ;  /* 0x000000b7cf04723e */ /* 0x000fe400000010ff */
[----:B------:R-:W-:-:S03]  /*2d60*/  FSETP.NEU.FTZ.AND P1, PT, R135, -INF , PT ;  /* 0xff8000008700780b */ /* 0x000fc60003f3d000 */
[----:B------:R-:W1:Y:S01]  /*2d70*/  MUFU.EX2 R182, R8 ;  /* 0x0000000800b67308 */ /* 0x000e620000000800 */
[----:B--2---:R-:W-:Y:S01]  /*2d80*/  F2FP.BF16.PACK_AB R5, R203, R204 ;  /* 0x000000cccb05723e */ /* 0x004fe200000010ff */
[----:B---3--:R-:W-:-:S06]  /*2d90*/  FMUL.FTZ R2, R135, c[0x0][0x23c] ;  /* 0x00008f0087027a20 */ /* 0x008fcc0000410000 */
[----:B------:R-:W-:Y:S01]  /*2da0*/  HMMA.16816.F32.BF16 R112, R4, R24, RZ ;  /* 0x000000180470723c */ /* 0x000fe200000418ff */
[----:B------:R-:W-:Y:S02]  /*2db0*/  FSEL R2, R2, RZ, P1 ;  /* 0x000000ff02027208 */ /* 0x000fe40000800000 */
[----:B-1----:R-:W-:-:S05]  /*2dc0*/  F2FP.BF16.PACK_AB R10, R182, R205 ;  /* 0x000000cdb60a723e */ /* 0x002fca00000010ff */
[----:B------:R-:W-:Y:S01]  /*2dd0*/  HMMA.16816.F32.BF16 R108, R4, R16, RZ ;  /* 0x00000010046c723c */ /* 0x000fe200000418ff */
[----:B------:R-:W-:-:S04]  /*2de0*/  FFMA.FTZ R8, R71, c[0x0][0x23c], -R2 ;  /* 0x00008f0047087a23 */ /* 0x000fc80000010802 */
[----:B------:R1:W-:Y:S03]  /*2df0*/  MUFU.EX2 R206, R8 ;  /* 0x0000000800ce7308 */ /* 0x0003e60000000800 */
[C---:B------:R-:W-:Y:S08]  /*2e00*/  HMMA.16816.F32.BF16 R104, R4.reuse, R20, RZ ;  /* 0x000000140468723c */ /* 0x040ff000000418ff */
[----:B------:R-:W-:Y:S01]  /*2e10*/  HMMA.16816.F32.BF16 R100, R4, R28, RZ ;  /* 0x0000001c0464723c */ /* 0x000fe200000418ff */
[----:B-1----:R-:W-:-:S07]  /*2e20*/  FFMA.FTZ R8, R70, c[0x0][0x23c], -R2 ;  /* 0x00008f0046087a23 */ /* 0x002fce0000010802 */
[C---:B------:R-:W-:Y:S01]  /*2e30*/  HMMA.16816.F32.BF16 R96, R4.reuse, R32, RZ ;  /* 0x000000200460723c */ /* 0x040fe200000418ff */
[----:B------:R1:W2:Y:S07]  /*2e40*/  MUFU.EX2 R252, R8 ;  /* 0x0000000800fc7308 */ /* 0x0002ae0000000800 */
[C---:B------:R-:W-:Y:S08]  /*2e50*/  HMMA.16816.F32.BF16 R92, R4.reuse, R36, RZ ;  /* 0x00000024045c723c */ /* 0x040ff000000418ff */
[----:B------:R-:W-:Y:S01]  /*2e60*/  HMMA.16816.F32.BF16 R88, R4, R26, RZ ;  /* 0x0000001a0458723c */ /* 0x000fe200000418ff */
[----:B-1----:R-:W-:Y:S01]  /*2e70*/  FFMA.FTZ R8, R76, c[0x0][0x23c], -R2 ;  /* 0x00008f004c087a23 */ /* 0x002fe20000010802 */
[----:B--2---:R-:W-:-:S03]  /*2e80*/  F2FP.BF16.PACK_AB R9, R252, R206 ;  /* 0x000000cefc09723e */ /* 0x004fc600000010ff */
        /* <DEDUP_REMOVED lines=8> */
[----:B-1----:R-:W-:-:S02]  /*2f10*/  F2FP.BF16.PACK_AB R8, R225, R227 ;  /* 0x000000e3e108723e */ /* 0x002fc400000010ff */
[----:B--2---:R-:W-:-:S04]  /*2f20*/  F2FP.BF16.PACK_AB R11, R208, R180 ;  /* 0x000000b4d00b723e */ /* 0x004fc800000010ff */
[----:B------:R-:W-:-:S03]  /*2f30*/  FFMA.FTZ R4, R58, c[0x0][0x23c], -R13 ;  /* 0x00008f003a047a23 */ /* 0x000fc6000001080d */
[C---:B------:R-:W-:Y:S01]  /*2f40*/  HMMA.16816.F32.BF16 R68, R8.reuse, R24, RZ ;  /* 0x000000180844723c */ /* 0x040fe200000418ff */
[----:B------:R1:W-:Y:S07]  /*2f50*/  MUFU.EX2 R151, R4 ;  /* 0x0000000400977308 */ /* 0x0003ee0000000800 */
[C---:B------:R-:W-:Y:S01]  /*2f60*/  HMMA.16816.F32.BF16 R128, R8.reuse, R26, RZ ;  /* 0x0000001a0880723c */ /* 0x040fe200000418ff */
[----:B------:R-:W2:Y:S07]  /*2f70*/  LDSM.16.MT88.4 R24, [R216+0x9400] ;  /* 0x00940000d818783b */ /* 0x000eae0000004200 */
[----:B------:R-:W-:Y:S01]  /*2f80*/  HMMA.16816.F32.BF16 R60, R8, R16, RZ ;  /* 0x00000010083c723c */ /* 0x000fe200000418ff */
[----:B-1----:R-:W-:-:S04]  /*2f90*/  FFMA.FTZ R4, R42, c[0x0][0x23c], -R13 ;  /* 0x00008f002a047a23 */ /* 0x002fc8000001080d */
[----:B------:R1:W-:Y:S03]  /*2fa0*/  MUFU.EX2 R152, R4 ;  /* 0x0000000400987308 */ /* 0x0003e60000000800 */
[C---:B------:R-:W-:Y:S01]  /*2fb0*/  HMMA.16816.F32.BF16 R124, R8.reuse, R18, RZ ;  /* 0x00000012087c723c */ /* 0x040fe200000418ff */
[----:B------:R-:W-:Y:S07]  /*2fc0*/  LDSM.16.MT88.4 R16, [R216+0xa400] ;  /* 0x00a40000d810783b */ /* 0x000fee0000004200 */
[----:B------:R-:W-:Y:S01]  /*2fd0*/  HMMA.16816.F32.BF16 R56, R8, R20, RZ ;  /* 0x000000140838723c */ /* 0x000fe200000418ff */
[----:B-1----:R-:W-:-:S07]  /*2fe0*/  FFMA.FTZ R4, R41, c[0x0][0x23c], -R13 ;  /* 0x00008f0029047a23 */ /* 0x002fce000001080d */
[C---:B------:R-:W-:Y:S01]  /*2ff0*/  HMMA.16816.F32.BF16 R116, R8.reuse, R22, RZ ;  /* 0x000000160874723c */ /* 0x040fe200000418ff */
[----:B------:R1:W-:Y:S01]  /*3000*/  MUFU.EX2 R156, R4 ;  /* 0x00000004009c7308 */ /* 0x0003e20000000800 */
[----:B------:R-:W-:Y:S06]  /*3010*/  LDSM.16.MT88.4 R20, [R218+0x9400] ;  /* 0x00940000da14783b */ /* 0x000fec0000004200 */
[C---:B------:R-:W-:Y:S08]  /*3020*/  HMMA.16816.F32.BF16 R52, R8.reuse, R28, RZ ;  /* 0x0000001c0834723c */ /* 0x040ff000000418ff */
[C---:B------:R-:W-:Y:S01]  /*3030*/  HMMA.16816.F32.BF16 R140, R8.reuse, R30, RZ ;  /* 0x0000001e088c723c */ /* 0x040fe200000418ff */
[----:B-1----:R-:W-:Y:S01]  /*3040*/  FFMA.FTZ R4, R40, c[0x0][0x23c], -R13 ;  /* 0x00008f0028047a23 */ /* 0x002fe2000001080d */
[----:B------:R-:W-:Y:S03]  /*3050*/  LDSM.16.MT88.4 R28, [R218+0xa400] ;  /* 0x00a40000da1c783b */ /* 0x000fe60000004200 */
[----:B------:R1:W-:Y:S03]  /*3060*/  MUFU.EX2 R202, R4 ;  /* 0x0000000400ca7308 */ /* 0x0003e60000000800 */
[C---:B------:R-:W-:Y:S08]  /*3070*/  HMMA.16816.F32.BF16 R48, R8.reuse, R32, RZ ;  /* 0x000000200830723c */ /* 0x040ff000000418ff */
[----:B------:R-:W-:Y:S01]  /*3080*/  HMMA.16816.F32.BF16 R144, R8, R34, RZ ;  /* 0x000000220890723c */ /* 0x000fe200000418ff */
[----:B------:R-:W3:Y:S01]  /*3090*/  LDSM.16.MT88.4 R32, [R216+0xb400] ;  /* 0x00b40000d820783b */ /* 0x000ee20000004200 */
[----:B-1----:R-:W-:-:S04]  /*30a0*/  FFMA.FTZ R4, R120, c[0x0][0x23c], -R12 ;  /* 0x00008f0078047a23 */ /* 0x002fc8000001080c */
[----:B------:R1:W-:Y:S02]  /*30b0*/  MUFU.EX2 R233, R4 ;  /* 0x0000000400e97308 */ /* 0x0003e40000000800 */
[--C-:B-1----:R-:W-:Y:S02]  /*30c0*/  FFMA.FTZ R4, R43, c[0x0][0x23c], -R12.reuse ;  /* 0x00008f002b047a23 */ /* 0x102fe4000001080c */
[----:B------:R-:W1:Y:S04]  /*30d0*/  LDSM.16.MT88.4 R40, [R218+0xb400] ;  /* 0x00b40000da28783b */ /* 0x000e680000004200 */
[----:B------:R4:W5:Y:S02]  /*30e0*/  MUFU.EX2 R251, R4 ;  /* 0x0000000400fb7308 */ /* 0x0009640000000800 */
[----:B----4-:R-:W-:Y:S01]  /*30f0*/  FFMA.FTZ R4, R121, c[0x0][0x23c], -R12 ;  /* 0x00008f0079047a23 */ /* 0x010fe2000001080c */
[----:B-----5:R-:W-:-:S05]  /*3100*/  F2FP.BF16.PACK_AB R5, R251, R233 ;  /* 0x000000e9fb05723e */ /* 0x020fca00000010ff */
[----:B------:R4:W-:Y:S02]  /*3110*/  MUFU.EX2 R250, R4 ;  /* 0x0000000400fa7308 */ /* 0x0009e40000000800 */
[----:B----4-:R-:W-:Y:S02]  /*3120*/  FFMA.FTZ R4, R44, c[0x0][0x23c], -R12 ;  /* 0x00008f002c047a23 */ /* 0x010fe4000001080c */
[----:B------:R-:W-:Y:S04]  /*3130*/  HMMA.16816.F32.BF16 R44, R8, R36, RZ ;  /* 0x00000024082c723c */ /* 0x000fe800000418ff */
[----:B------:R4:W5:Y:S02]  /*3140*/  MUFU.EX2 R234, R4 ;  /* 0x0000000400ea7308 */ /* 0x0009640000000800 */
[----:B----4-:R-:W-:Y:S01]  /*3150*/  FFMA.FTZ R4, R133, c[0x0][0x23c], -R0 ;  /* 0x00008f0085047a23 */ /* 0x010fe20000010800 */
[----:B-----5:R-:W-:Y:S01]  /*3160*/  F2FP.BF16.PACK_AB R7, R234, R250 ;  /* 0x000000faea07723e */ /* 0x020fe200000010ff */
[----:B------:R-:W-:-:S04]  /*3170*/  IMAD.MOV.U32 R133, RZ, RZ, R207 ;  /* 0x000000ffff857224 */ /* 0x000fc800078e00cf */
[----:B------:R4:W-:Y:S02]  /*3180*/  MUFU.EX2 R232, R4 ;  /* 0x0000000400e87308 */ /* 0x0009e40000000800 */
[----:B----4-:R-:W-:Y:S02]  /*3190*/  FFMA.FTZ R4, R132, c[0x0][0x23c], -R0 ;  /* 0x00008f0084047a23 */ /* 0x010fe40000010800 */
[----:B------:R-:W-:Y:S02]  /*31a0*/  IMAD.MOV.U32 R132, RZ, RZ, R152 ;  /* 0x000000ffff847224 */ /* 0x000fe400078e0098 */
[----:B------:R-:W-:Y:S02]  /*31b0*/  HMMA.16816.F32.BF16 R152, R8, R38, RZ ;  /* 0x000000260898723c */ /* 0x000fe400000418ff */
[----:B------:R4:W5:Y:S01]  /*31c0*/  MUFU.EX2 R231, R4 ;  /* 0x0000000400e77308 */ /* 0x0009620000000800 */
[----:B------:R-:W-:Y:S04]  /*31d0*/  LDSM.16.MT88.4 R36, [R218+0xb800] ;  /* 0x00b80000da24783b */ /* 0x000fe80000004200 */
[----:B------:R-:W-:Y:S01]  /*31e0*/  FFMA.FTZ R8, R123, c[0x0][0x23c], -R0 ;  /* 0x00008f007b087a23 */ /* 0x000fe20000010800 */
[----:B------:R-:W-:-:S02]  /*31f0*/  MOV R9, R156 ;  /* 0x0000009c00097202 */ /* 0x000fc40000000f00 */
[----:B------:R-:W-:Y:S01]  /*3200*/  MOV R11, R206 ;  /* 0x000000ce000b7202 */ /* 0x000fe20000000f00 */
[----:B------:R1:W-:Y:S01]  /*3210*/  MUFU.EX2 R230, R8 ;  /* 0x0000000800e67308 */ /* 0x0003e20000000800 */
[----:B------:R-:W-:Y:S02]  /*3220*/  F2FP.BF16.PACK_AB R6, R202, R9 ;  /* 0x00000009ca06723e */ /* 0x000fe400000010ff */
[----:B------:R-:W-:Y:S02]  /*3230*/  MOV R10, R183 ;  /* 0x000000b7000a7202 */ /* 0x000fe40000000f00 */
[----:B----4-:R-:W-:-:S07]  /*3240*/  F2FP.BF16.PACK_AB R4, R132, R151 ;  /* 0x000000978404723e */ /* 0x010fce00000010ff */
[----:B--2---:R-:W-:Y:S01]  /*3250*/  HMMA.16816.F32.BF16 R168, R4, R24, R112 ;  /* 0x0000001804a8723c */ /* 0x004fe20000041870 */
[----:B-1----:R-:W-:-:S04]  /*3260*/  FFMA.FTZ R8, R122, c[0x0][0x23c], -R0 ;  /* 0x00008f007a087a23 */ /* 0x002fc80000010800 */
[----:B------:R1:W-:Y:S03]  /*3270*/  MUFU.EX2 R229, R8 ;  /* 0x0000000800e57308 */ /* 0x0003e60000000800 */
[C---:B---3--:R-:W-:Y:S08]  /*3280*/  HMMA.16816.F32.BF16 R112, R4.reuse, R32, R96 ;  /* 0x000000200470723c */ /* 0x048ff00000041860 */
[----:B------:R-:W-:Y:S01]  /*3290*/  HMMA.16816.F32.BF16 R96, R4, R30, R76 ;  /* 0x0000001e0460723c */ /* 0x000fe2000004184c */
[----:B-1----:R-:W-:-:S06]  /*32a0*/  FFMA.FTZ R8, R148, c[0x0][0x23c], -R2 ;  /* 0x00008f0094087a23 */ /* 0x002fcc0000010802 */
[----:B------:R-:W-:Y:S01]  /*32b0*/  MOV R79, R208 ;  /* 0x000000d0004f7202 */ /* 0x000fe20000000f00 */
[----:B------:R-:W-:Y:S01]  /*32c0*/  HMMA.16816.F32.BF16 R160, R4, R20, R108 ;  /* 0x0000001404a0723c */ /* 0x000fe2000004186c */
[----:B------:R-:W-:Y:S01]  /*32d0*/  IMAD.MOV.U32 R78, RZ, RZ, R182 ;  /* 0x000000ffff4e7224 */ /* 0x000fe200078e00b6 */
[----:B------:R1:W-:Y:S01]  /*32e0*/  MUFU.EX2 R224, R8 ;  /* 0x0000000800e07308 */ /* 0x0003e20000000800 */
[----:B------:R-:W-:Y:S02]  /*32f0*/  MOV R77, R181 ;  /* 0x000000b5004d7202 */ /* 0x000fe40000000f00 */
[----:B------:R-:W-:-:S03]  /*3300*/  MOV R76, R180 ;  /* 0x000000b4004c7202 */ /* 0x000fc60000000f00 */
[C---:B------:R-:W-:Y:S08]  /*3310*/  HMMA.16816.F32.BF16 R156, R4.reuse, R16, R104 ;  /* 0x00000010049c723c */ /* 0x040ff00000041868 */
[----:B------:R-:W-:Y:S01]  /*3320*/  HMMA.16816.F32.BF16 R120, R4, R28, R100 ;  /* 0x0000001c0478723c */ /* 0x000fe20000041864 */
[----:B-1----:R-:W-:Y:S01]  /*3330*/  FFMA.FTZ R8, R139, c[0x0][0x23c], -R2 ;  /* 0x00008f008b087a23 */ /* 0x002fe20000010802 */
[----:B------:R-:W-:-:S03]  /*3340*/  MOV R139, R151 ;  /* 0x00000097008b7202 */ /* 0x000fc60000000f00 */
[----:B------:R1:W2:Y:S03]  /*3350*/  MUFU.EX2 R228, R8 ;  /* 0x0000000800e47308 */ /* 0x0002a60000000800 */
[C---:B------:R-:W-:Y:S08]  /*3360*/  HMMA.16816.F32.BF16 R108, R4.reuse, R40, R92 ;  /* 0x00000028046c723c */ /* 0x040ff0000004185c */
[----:B------:R-:W-:Y:S01]  /*3370*/  HMMA.16816.F32.BF16 R104, R4, R22, R84 ;  /* 0x000000160468723c */ /* 0x000fe20000041854 */
[----:B-1----:R-:W-:-:S02]  /*3380*/  FFMA.FTZ R8, R138, c[0x0][0x23c], -R2 ;  /* 0x00008f008a087a23 */ /* 0x002fc40000010802 */
[----:B------:R-:W-:-:S05]  /*3390*/  IMAD.MOV.U32 R138, RZ, RZ, R150 ;  /* 0x000000ffff8a7224 */ /* 0x000fca00078e0096 */
[C---:B------:R-:W-:Y:S01]  /*33a0*/  HMMA.16816.F32.BF16 R100, R4.reuse, R18, R80 ;  /* 0x000000120464723c */ /* 0x040fe20000041850 */
[----:B------:R1:W-:Y:S07]  /*33b0*/  MUFU.EX2 R215, R8 ;  /* 0x0000000800d77308 */ /* 0x0003ee0000000800 */
[----:B------:R-:W-:Y:S01]  /*33c0*/  HMMA.16816.F32.BF16 R92, R4, R34, R72 ;  /* 0x00000022045c723c */ /* 0x000fe20000041848 */
[----:B-1----:R-:W-:Y:S01]  /*33d0*/  FFMA.FTZ R8, R137, c[0x0][0x23c], -R2 ;  /* 0x00008f0089087a23 */ /* 0x002fe20000010802 */
[----:B------:R-:W-:-:S06]  /*33e0*/  MOV R137, R149 ;  /* 0x0000009500897202 */ /* 0x000fcc0000000f00 */
[C---:B------:R-:W-:Y:S01]  /*33f0*/  HMMA.16816.F32.BF16 R148, R4.reuse, R26, R88 ;  /* 0x0000001a0494723c */ /* 0x040fe20000041858 */
[----:B------:R1:W3:Y:S07]  /*3400*/  MUFU.EX2 R214, R8 ;  /* 0x0000000800d67308 */ /* 0x0002ee0000000800 */
[----:B------:R-:W-:Y:S07]  /*3410*/  HMMA.16816.F32.BF16 R88, R4, R42, R64 ;  /* 0x0000002a0458723c */ /* 0x000fee0000041840 */
[----:B-----5:R-:W-:Y:S01]  /*3420*/  F2FP.BF16.PACK_AB R4, R231, R232 ;  /* 0x000000e8e704723e */ /* 0x020fe200000010ff */
[----:B-1----:R-:W-:Y:S01]  /*3430*/  FFMA.FTZ R8, R167, c[0x0][0x23c], -R13 ;  /* 0x00008f00a7087a23 */ /* 0x002fe2000001080d */
[----:B--2---:R-:W-:-:S02]  /*3440*/  F2FP.BF16.PACK_AB R5, R228, R224 ;  /* 0x000000e0e405723e */ /* 0x004fc400000010ff */
[----:B------:R-:W-:Y:S01]  /*3450*/  F2FP.BF16.PACK_AB R6, R229, R230 ;  /* 0x000000e6e506723e */ /* 0x000fe200000010ff */
[----:B------:R1:W-:Y:S01]  /*3460*/  MUFU.EX2 R213, R8 ;  /* 0x0000000800d57308 */ /* 0x0003e20000000800 */
[----:B---3--:R-:W-:Y:S02]  /*3470*/  F2FP.BF16.PACK_AB R7, R214, R215 ;  /* 0x000000d7d607723e */ /* 0x008fe400000010ff */
[----:B------:R-:W-:-:S05]  /*3480*/  MOV R167, R203 ;  /* 0x000000cb00a77202 */ /* 0x000fca0000000f00 */
[----:B------:R-:W-:Y:S01]  /*3490*/  HMMA.16816.F32.BF16 R84, R4, R24, R68 ;  /* 0x000000180454723c */ /* 0x000fe20000041844 */
[----:B-1----:R-:W-:Y:S01]  /*34a0*/  FFMA.FTZ R8, R166, c[0x0][0x23c], -R13 ;  /* 0x00008f00a6087a23 */ /* 0x002fe2000001080d */
[----:B------:R-:W-:-:S06]  /*34b0*/  MOV R166, R204 ;  /* 0x000000cc00a67202 */ /* 0x000fcc0000000f00 */
[C---:B------:R-:W-:Y:S01]  /*34c0*/  HMMA.16816.F32.BF16 R80, R4.reuse, R20, R60 ;  /* 0x000000140450723c */ /* 0x040fe2000004183c */
[----:B------:R1:W2:Y:S07]  /*34d0*/  MUFU.EX2 R212, R8 ;  /* 0x0000000800d47308 */ /* 0x0002ae0000000800 */
[C---:B------:R-:W-:Y:S08]  /*34e0*/  HMMA.16816.F32.BF16 R64, R4.reuse, R32, R48 ;  /* 0x000000200440723c */ /* 0x040ff00000041830 */
[----:B------:R-:W-:Y:S01]  /*34f0*/  HMMA.16816.F32.BF16 R72, R4, R16, R56 ;  /* 0x000000100448723c */ /* 0x000fe20000041838 */
[----:B-1----:R-:W-:-:S02]  /*3500*/  FFMA.FTZ R8, R164, c[0x0][0x23c], -R13 ;  /* 0x00008f00a4087a23 */ /* 0x002fc4000001080d */
[----:B------:R-:W-:Y:S02]  /*3510*/  IMAD.MOV.U32 R164, RZ, RZ, R205 ;  /* 0x000000ffffa47224 */ /* 0x000fe400078e00cd */
[----:B------:R1:W-:Y:S03]  /*3520*/  MUFU.EX2 R211, R8 ;  /* 0x0000000800d37308 */ /* 0x0003e60000000800 */
[C---:B------:R-:W-:Y:S08]  /*3530*/  HMMA.16816.F32.BF16 R68, R4.reuse, R28, R52 ;  /* 0x0000001c0444723c */ /* 0x040ff00000041834 */
[----:B------:R-:W-:Y:S01]  /*3540*/  HMMA.16816.F32.BF16 R180, R4, R40, R44 ;  /* 0x0000002804b4723c */ /* 0x000fe2000004182c */
[----:B-1----:R-:W-:-:S07]  /*3550*/  FFMA.FTZ R8, R165, c[0x0][0x23c], -R13 ;  /* 0x00008f00a5087a23 */ /* 0x002fce000001080d */
[----:B------:R-:W-:Y:S01]  /*3560*/  HMMA.16816.F32.BF16 R60, R4, R26, R128 ;  /* 0x0000001a043c723c */ /* 0x000fe20000041880 */
[----:B------:R-:W1:Y:S01]  /*3570*/  LDSM.16.MT88.4 R24, [R216+0x9800] ;  /* 0x00980000d818783b */ /* 0x000e620000004200 */
[----:B------:R3:W4:Y:S01]  /*3580*/  MUFU.EX2 R210, R8 ;  /* 0x0000000800d27308 */ /* 0x0007220000000800 */
[----:B------:R-:W-:-:S04]  /*3590*/  IMAD.MOV.U32 R165, RZ, RZ, R137 ;  /* 0x000000ffffa57224 */ /* 0x000fc800078e0089 */
[----:B------:R-:W-:Y:S01]  /*35a0*/  IMAD.MOV.U32 R131, RZ, RZ, R202 ;  /* 0x000000ffff837224 */ /* 0x000fe200078e00ca */
[----:B------:R-:W-:Y:S01]  /*35b0*/  HMMA.16816.F32.BF16 R48, R4, R18, R116 ;  /* 0x000000120430723c */ /* 0x000fe20000041874 */
[----:B------:R-:W5:Y:S01]  /*35c0*/  LDSM.16.MT88.4 R16, [R218+0x9800] ;  /* 0x00980000da10783b */ /* 0x000f620000004200 */
[----:B------:R-:W-:Y:S01]  /*35d0*/  IMAD.MOV.U32 R130, RZ, RZ, R77 ;  /* 0x000000ffff827224 */ /* 0x000fe200078e004d */
[----:B------:R-:W-:Y:S02]  /*35e0*/  MOV R129, R78 ;  /* 0x0000004e00817202 */ /* 0x000fe40000000f00 */
[----:B------:R-:W-:-:S03]  /*35f0*/  MOV R128, R79 ;  /* 0x0000004f00807202 */ /* 0x000fc60000000f00 */
[----:B------:R-:W-:Y:S01]  /*3600*/  HMMA.16816.F32.BF16 R52, R4, R22, R124 ;  /* 0x000000160434723c */ /* 0x000fe2000004187c */
[----:B------:R-:W1:Y:S01]  /*3610*/  LDSM.16.MT88.4 R20, [R216+0xa800] ;  /* 0x00a80000d814783b */ /* 0x000e620000004200 */
[----:B---3--:R-:W-:-:S04]  /*3620*/  FFMA.FTZ R8, R175, c[0x0][0x23c], -R12 ;  /* 0x00008f00af087a23 */ /* 0x008fc8000001080c */
[----:B------:R3:W-:Y:S02]  /*3630*/  MUFU.EX2 R209, R8 ;  /* 0x0000000800d17308 */ /* 0x0007e40000000800 */
[C---:B------:R-:W-:Y:S01]  /*3640*/  HMMA.16816.F32.BF16 R44, R4.reuse, R30, R140 ;  /* 0x0000001e042c723c */ /* 0x040fe2000004188c */
[----:B------:R-:W1:Y:S07]  /*3650*/  LDSM.16.MT88.4 R28, [R218+0xa800] ;  /* 0x00a80000da1c783b */ /* 0x000e6e0000004200 */
[----:B------:R-:W-:Y:S01]  /*3660*/  HMMA.16816.F32.BF16 R56, R4, R34, R144 ;  /* 0x000000220438723c */ /* 0x000fe20000041890 */
[----:B------:R-:W1:Y:S01]  /*3670*/  LDSM.16.MT88.4 R32, [R216+0xb800] ;  /* 0x00b80000d820783b */ /* 0x000e620000004200 */
[----:B---3--:R-:W-:-:S06]  /*3680*/  FFMA.FTZ R8, R173, c[0x0][0x23c], -R12 ;  /* 0x00008f00ad087a23 */ /* 0x008fcc000001080c */
[----:B------:R-:W-:Y:S01]  /*3690*/  HMMA.16816.F32.BF16 R40, R4, R42, R152 ;  /* 0x0000002a0428723c */ /* 0x000fe20000041898 */
[----:B------:R3:W3:Y:S06]  /*36a0*/  MUFU.EX2 R208, R8 ;  /* 0x0000000800d07308 */ /* 0x0006ec0000000800 */
[----:B------:R-:W-:Y:S02]  /*36b0*/  MOV R154, R139 ;  /* 0x0000008b009a7202 */ /* 0x000fe40000000f00 */
[----:B------:R-:W-:Y:S02]  /*36c0*/  MOV R155, R138 ;  /* 0x0000008a009b7202 */ /* 0x000fe40000000f00 */
[----:B--2---:R-:W-:-:S02]  /*36d0*/  F2FP.BF16.PACK_AB R4, R212, R213 ;  /* 0x000000d5d404723e */ /* 0x004fc400000010ff */
[----:B----4-:R-:W-:Y:S01]  /*36e0*/  F2FP.BF16.PACK_AB R6, R210, R211 ;  /* 0x000000d3d206723e */ /* 0x010fe200000010ff */
[----:B---3--:R-:W-:Y:S01]  /*36f0*/  FFMA.FTZ R8, R172, c[0x0][0x23c], -R12 ;  /* 0x00008f00ac087a23 */ /* 0x008fe2000001080c */
[----:B------:R-:W-:-:S03]  /*3700*/  F2FP.BF16.PACK_AB R5, R208, R209 ;  /* 0x000000d1d005723e */ /* 0x000fc600000010ff */
[----:B------:R2:W-:Y:S02]  /*3710*/  MUFU.EX2 R206, R8 ;  /* 0x0000000800ce7308 */ /* 0x0005e40000000800 */
[----:B--2---:R-:W-:-:S06]  /*3720*/  FFMA.FTZ R8, R174, c[0x0][0x23c], -R12 ;  /* 0x00008f00ae087a23 */ /* 0x004fcc000001080c */
[----:B------:R2:W3:Y:S02]  /*3730*/  MUFU.EX2 R207, R8 ;  /* 0x0000000800cf7308 */ /* 0x0004e40000000800 */
[----:B--2---:R-:W-:Y:S01]  /*3740*/  FFMA.FTZ R8, R176, c[0x0][0x23c], -R0 ;  /* 0x00008f00b0087a23 */ /* 0x004fe20000010800 */
[----:B---3--:R-:W-:-:S05]  /*3750*/  F2FP.BF16.PACK_AB R7, R207, R206 ;  /* 0x000000cecf07723e */ /* 0x008fca00000010ff */
[----:B------:R2:W-:Y:S02]  /*3760*/  MUFU.EX2 R205, R8 ;  /* 0x0000000800cd7308 */ /* 0x0005e40000000800 */
[C---:B-1----:R-:W-:Y:S08]  /*3770*/  HMMA.16816.F32.BF16 R140, R4.reuse, R24, R168 ;  /* 0x00000018048c723c */ /* 0x042ff000000418a8 */
[----:B-----5:R-:W-:Y:S01]  /*3780*/  HMMA.16816.F32.BF16 R124, R4, R16, R160 ;  /* 0x00000010047c723c */ /* 0x020fe200000418a0 */
[----:B--2---:R-:W-:-:S04]  /*3790*/  FFMA.FTZ R8, R177, c[0x0][0x23c], -R0 ;  /* 0x00008f00b1087a23 */ /* 0x004fc80000010800 */
[----:B------:R1:W2:Y:S03]  /*37a0*/  MUFU.EX2 R204, R8 ;  /* 0x0000000800cc7308 */ /* 0x0002a60000000800 */
[C---:B------:R-:W-:Y:S08]  /*37b0*/  HMMA.16816.F32.BF16 R168, R4.reuse, R20, R156 ;  /* 0x0000001404a8723c */ /* 0x040ff0000004189c */
[----:B------:R-:W-:Y:S01]  /*37c0*/  HMMA.16816.F32.BF16 R172, R4, R28, R120 ;  /* 0x0000001c04ac723c */ /* 0x000fe20000041878 */
[----:B------:R-:W-:Y:S01]  /*37d0*/  LDSM.16.MT88.4 R120, [R216+0xbc00] ;  /* 0x00bc0000d878783b */ /* 0x000fe20000004200 */
[----:B-1----:R-:W-:-:S06]  /*37e0*/  FFMA.FTZ R8, R14, c[0x0][0x23c], -R0 ;  /* 0x00008f000e087a23 */ /* 0x002fcc0000010800 */
[C---:B------:R-:W-:Y:S01]  /*37f0*/  HMMA.16816.F32.BF16 R112, R4.reuse, R32, R112 ;  /* 0x000000200470723c */ /* 0x040fe20000041870 */
[----:B------:R1:W-:Y:S07]  /*3800*/  MUFU.EX2 R203, R8 ;  /* 0x0000000800cb7308 */ /* 0x0003ee0000000800 */
[C---:B------:R-:W-:Y:S08]  /*3810*/  HMMA.16816.F32.BF16 R148, R4.reuse, R26, R148 ;  /* 0x0000001a0494723c */ /* 0x040ff00000041894 */
[----:B------:R-:W-:Y:S01]  /*3820*/  HMMA.16816.F32.BF16 R100, R4, R22, R100 ;  /* 0x000000160464723c */ /* 0x000fe20000041864 */
[----:B-1----:R-:W-:-:S04]  /*3830*/  FFMA.FTZ R8, R15, c[0x0][0x23c], -R0 ;  /* 0x00008f000f087a23 */ /* 0x002fc80000010800 */
[----:B------:R1:W-:Y:S03]  /*3840*/  MUFU.EX2 R202, R8 ;  /* 0x0000000800ca7308 */ /* 0x0003e60000000800 */
[C---:B------:R-:W-:Y:S08]  /*3850*/  HMMA.16816.F32.BF16 R116, R4.reuse, R34, R92 ;  /* 0x000000220474723c */ /* 0x040ff0000004185c */
[----:B------:R-:W-:Y:S01]  /*3860*/  HMMA.16816.F32.BF16 R144, R4, R38, R88 ;  /* 0x000000260490723c */ /* 0x000fe20000041858 */
[----:B-1----:R-:W-:-:S04]  /*3870*/  FFMA.FTZ R8, R184, c[0x0][0x23c], -R2 ;  /* 0x00008f00b8087a23 */ /* 0x002fc80000010802 */
[----:B------:R1:W-:Y:S02]  /*3880*/  MUFU.EX2 R184, R8 ;  /* 0x0000000800b87308 */ /* 0x0003e40000000800 */
[----:B-1----:R-:W-:Y:S01]  /*3890*/  FFMA.FTZ R8, R185, c[0x0][0x23c], -R2 ;  /* 0x00008f00b9087a23 */ /* 0x002fe20000010802 */
[----:B------:R-:W-:Y:S02]  /*38a0*/  MOV R185, R131 ;  /* 0x0000008300b97202 */ /* 0x000fe40000000f00 */
[----:B------:R-:W-:-:S03]  /*38b0*/  MOV R131, R76 ;  /* 0x0000004c00837202 */ /* 0x000fc60000000f00 */
[----:B------:R1:W3:Y:S01]  /*38c0*/  MUFU.EX2 R139, R8 ;  /* 0x00000008008b7308 */ /* 0x0002e20000000800 */
[C---:B------:R-:W-:Y:S08]  /*38d0*/  HMMA.16816.F32.BF16 R76, R4.reuse, R18, R104 ;  /* 0x00000012044c723c */ /* 0x040ff00000041868 */
[----:B------:R-:W-:Y:S01]  /*38e0*/  HMMA.16816.F32.BF16 R104, R4, R30, R96 ;  /* 0x0000001e0468723c */ /* 0x000fe20000041860 */
[----:B------:R-:W4:Y:S01]  /*38f0*/  LDSM.16.MT88.4 R96, [R216+0xac00] ;  /* 0x00ac0000d860783b */ /* 0x000f220000004200 */
[----:B-1----:R-:W-:-:S04]  /*3900*/  FFMA.FTZ R8, R178, c[0x0][0x23c], -R2 ;  /* 0x00008f00b2087a23 */ /* 0x002fc80000010802 */
[----:B------:R1:W-:Y:S02]  /*3910*/  MUFU.EX2 R138, R8 ;  /* 0x00000008008a7308 */ /* 0x0003e40000000800 */
[----:B-1----:R-:W-:Y:S02]  /*3920*/  FFMA.FTZ R8, R179, c[0x0][0x23c], -R2 ;  /* 0x00008f00b3087a23 */ /* 0x002fe40000010802 */
[----:B------:R-:W-:Y:S01]  /*3930*/  HMMA.16816.F32.BF16 R176, R4, R36, R108 ;  /* 0x0000002404b0723c */ /* 0x000fe2000004186c */
[----:B------:R-:W-:Y:S03]  /*3940*/  LDSM.16.MT88.4 R108, [R218+0xac00] ;  /* 0x00ac0000da6c783b */ /* 0x000fe60000004200 */
[----:B------:R1:W5:Y:S03]  /*3950*/  MUFU.EX2 R137, R8 ;  /* 0x0000000800897308 */ /* 0x0003660000000800 */
[----:B--2---:R-:W-:-:S02]  /*3960*/  F2FP.BF16.PACK_AB R4, R204, R205 ;  /* 0x000000cdcc04723e */ /* 0x004fc400000010ff */
[----:B---3--:R-:W-:Y:S02]  /*3970*/  F2FP.BF16.PACK_AB R5, R139, R184 ;  /* 0x000000b88b05723e */ /* 0x008fe400000010ff */
[----:B------:R-:W-:Y:S01]  /*3980*/  F2FP.BF16.PACK_AB R6, R202, R203 ;  /* 0x000000cbca06723e */ /* 0x000fe200000010ff */
[----:B-1----:R-:W-:Y:S01]  /*3990*/  FFMA.FTZ R8, R186, c[0x0][0x23c], -R13 ;  /* 0x00008f00ba087a23 */ /* 0x002fe2000001080d */
[----:B-----5:R-:W-:Y:S01]  /*39a0*/  F2FP.BF16.PACK_AB R7, R137, R138 ;  /* 0x0000008a8907723e */ /* 0x020fe200000010ff */
[----:B------:R-:W-:Y:S01]  /*39b0*/  IMAD.MOV.U32 R186, RZ, RZ, R9 ;  /* 0x000000ffffba7224 */ /* 0x000fe200078e0009 */
[----:B------:R-:W-:Y:S02]  /*39c0*/  MOV R9, R10 ;  /* 0x0000000a00097202 */ /* 0x000fe40000000f00 */
[----:B------:R-:W-:Y:S02]  /*39d0*/  MOV R10, R133 ;  /* 0x00000085000a7202 */ /* 0x000fe40000000f00 */
[----:B------:R1:W-:Y:S01]  /*39e0*/  MUFU.EX2 R133, R8 ;  /* 0x0000000800857308 */ /* 0x0003e20000000800 */
[C---:B------:R-:W-:Y:S08]  /*39f0*/  HMMA.16816.F32.BF16 R160, R4.reuse, R24, R84 ;  /* 0x0000001804a0723c */ /* 0x040ff00000041854 */
[----:B------:R-:W-:Y:S01]  /*3a00*/  HMMA.16816.F32.BF16 R84, R4, R20, R72 ;  /* 0x000000140454723c */ /* 0x000fe20000041848 */
[----:B-1----:R-:W-:Y:S01]  /*3a10*/  FFMA.FTZ R8, R187, c[0x0][0x23c], -R13 ;  /* 0x00008f00bb087a23 */ /* 0x002fe2000001080d */
[----:B------:R-:W-:-:S06]  /*3a20*/  MOV R187, R132 ;  /* 0x0000008400bb7202 */ /* 0x000fcc0000000f00 */
[C---:B------:R-:W-:Y:S01]  /*3a30*/  HMMA.16816.F32.BF16 R52, R4.reuse, R18, R52 ;  /* 0x000000120434723c */ /* 0x040fe20000041834 */
[----:B------:R1:W2:Y:S07]  /*3a40*/  MUFU.EX2 R132, R8 ;  /* 0x0000000800847308 */ /* 0x0002ae0000000800 */
[C---:B------:R-:W-:Y:S07]  /*3a50*/  HMMA.16816.F32.BF16 R56, R4.reuse, R34, R56 ;  /* 0x000000220438723c */ /* 0x040fee0000041838 */
[----:B------:R-:W-:Y:S01]  /*3a60*/  MOV R34, R227 ;  /* 0x000000e300227202 */ /* 0x000fe20000000f00 */
[----:B------:R-:W-:Y:S01]  /*3a70*/  HMMA.16816.F32.BF16 R60, R4, R26, R60 ;  /* 0x0000001a043c723c */ /* 0x000fe2000004183c */
[----:B------:R-:W-:Y:S01]  /*3a80*/  MOV R35, R11 ;  /* 0x0000000b00237202 */ /* 0x000fe20000000f00 */
[----:B-1----:R-:W-:Y:S01]  /*3a90*/  FFMA.FTZ R8, R188, c[0x0][0x23c], -R13 ;  /* 0x00008f00bc087a23 */ /* 0x002fe2000001080d */
[----:B------:R-:W-:-:S03]  /*3aa0*/  MOV R188, R165 ;  /* 0x000000a500bc7202 */ /* 0x000fc60000000f00 */
[----:B------:R1:W-:Y:S02]  /*3ab0*/  MUFU.EX2 R21, R8 ;  /* 0x0000000800157308 */ /* 0x0003e40000000800 */
[C---:B------:R-:W-:Y:S07]  /*3ac0*/  HMMA.16816.F32.BF16 R64, R4.reuse, R32, R64 ;  /* 0x000000200440723c */ /* 0x040fee0000041840 */
[----:B------:R-:W-:Y:S01]  /*3ad0*/  MOV R33, R166 ;  /* 0x000000a600217202 */ /* 0x000fe20000000f00 */
[----:B------:R-:W-:Y:S01]  /*3ae0*/  HMMA.16816.F32.BF16 R24, R4, R16, R80 ;  /* 0x000000100418723c */ /* 0x000fe20000041850 */
[----:B------:R-:W-:Y:S01]  /*3af0*/  MOV R32, R167 ;  /* 0x000000a700207202 */ /* 0x000fe20000000f00 */
[----:B------:R-:W3:Y:S01]  /*3b00*/  LDSM.16.MT88.4 R80, [R218+0x9c00] ;  /* 0x009c0000da50783b */ /* 0x000ee20000004200 */
[----:B-1----:R-:W-:Y:S01]  /*3b10*/  FFMA.FTZ R8, R189, c[0x0][0x23c], -R13 ;  /* 0x00008f00bd087a23 */ /* 0x002fe2000001080d */
[----:B------:R-:W-:-:S04]  /*3b20*/  MOV R189, R226 ;  /* 0x000000e200bd7202 */ /* 0x000fc80000000f00 */
[C---:B------:R-:W-:Y:S01]  /*3b30*/  HMMA.16816.F32.BF16 R48, R4.reuse, R22, R48 ;  /* 0x000000160430723c */ /* 0x040fe20000041830 */
[----:B------:R1:W5:Y:S06]  /*3b40*/  MUFU.EX2 R226, R8 ;  /* 0x0000000800e27308 */ /* 0x00036c0000000800 */
[----:B------:R-:W-:Y:S01]  /*3b50*/  MOV R22, R155 ;  /* 0x0000009b00167202 */ /* 0x000fe20000000f00 */
[C---:B------:R-:W-:Y:S01]  /*3b60*/  HMMA.16816.F32.BF16 R156, R4.reuse, R28, R68 ;  /* 0x0000001c049c723c */ /* 0x040fe20000041844 */
[----:B------:R-:W-:Y:S02]  /*3b70*/  IMAD.MOV.U32 R23, RZ, RZ, R154 ;  /* 0x000000ffff177224 */ /* 0x000fe400078e009a */
[----:B------:R-:W3:Y:S04]  /*3b80*/  LDSM.16.MT88.4 R152, [R216+0x9c00] ;  /* 0x009c0000d898783b */ /* 0x000ee80000004200 */
[----:B------:R-:W-:Y:S01]  /*3b90*/  MOV R29, R128 ;  /* 0x00000080001d7202 */ /* 0x000fe20000000f00 */
[----:B------:R-:W-:Y:S01]  /*3ba0*/  HMMA.16816.F32.BF16 R44, R4, R30, R44 ;  /* 0x0000001e042c723c */ /* 0x000fe2000004182c */
[----:B------:R-:W-:Y:S01]  /*3bb0*/  IMAD.MOV.U32 R28, RZ, RZ, R129 ;  /* 0x000000ffff1c7224 */ /* 0x000fe200078e0081 */
[----:B--2---:R-:W-:Y:S01]  /*3bc0*/  F2FP.BF16.PACK_AB R128, R132, R133 ;  /* 0x000000858480723e */ /* 0x004fe200000010ff */
[----:B-1----:R-:W-:-:S02]  /*3bd0*/  FFMA.FTZ R8, R190, c[0x0][0x23c], -R12 ;  /* 0x00008f00be087a23 */ /* 0x002fc4000001080c */
[----:B------:R-:W-:Y:S02]  /*3be0*/  IMAD.MOV.U32 R190, RZ, RZ, R164 ;  /* 0x000000ffffbe7224 */ /* 0x000fe400078e00a4 */
[----:B------:R1:W-:Y:S01]  /*3bf0*/  MUFU.EX2 R20, R8 ;  /* 0x0000000800147308 */ /* 0x0003e20000000800 */
[----:B------:R-:W-:Y:S01]  /*3c00*/  HMMA.16816.F32.BF16 R164, R4, R36, R180 ;  /* 0x0000002404a4723c */ /* 0x000fe200000418b4 */
[----:B------:R-:W-:Y:S02]  /*3c10*/  MOV R30, R131 ;  /* 0x00000083001e7202 */ /* 0x000fe40000000f00 */
[----:B------:R-:W-:Y:S02]  /*3c20*/  MOV R31, R130 ;  /* 0x00000082001f7202 */ /* 0x000fe40000000f00 */
[----:B-----5:R-:W-:-:S03]  /*3c30*/  F2FP.BF16.PACK_AB R130, R226, R21 ;  /* 0x00000015e282723e */ /* 0x020fc600000010ff */
[----:B------:R-:W-:Y:S01]  /*3c40*/  HMMA.16816.F32.BF16 R40, R4, R38, R40 ;  /* 0x000000260428723c */ /* 0x000fe20000041828 */
[----:B-1----:R-:W-:Y:S01]  /*3c50*/  FFMA.FTZ R8, R192, c[0x0][0x23c], -R12 ;  /* 0x00008f00c0087a23 */ /* 0x002fe2000001080c */
[----:B------:R-:W-:-:S05]  /*3c60*/  MOV R192, R9 ;  /* 0x0000000900c07202 */ /* 0x000fca0000000f00 */
[----:B------:R-:W-:Y:S01]  /*3c70*/  FFMA.FTZ R4, R196, c[0x0][0x23c], -R0 ;  /* 0x00008f00c4047a23 */ /* 0x000fe20000010800 */
[----:B------:R1:W2:Y:S01]  /*3c80*/  MUFU.EX2 R19, R8 ;  /* 0x0000000800137308 */ /* 0x0002a20000000800 */
[----:B------:R-:W-:-:S04]  /*3c90*/  FADD.FTZ R6, R33, R32 ;  /* 0x0000002021067221 */ /* 0x000fc80000010000 */
[----:B------:R-:W-:-:S03]  /*3ca0*/  FADD.FTZ R6, R189, R6 ;  /* 0x00000006bd067221 */ /* 0x000fc60000010000 */
[----:B------:R-:W-:Y:S01]  /*3cb0*/  MUFU.EX2 R15, R4 ;  /* 0x00000004000f7308 */ /* 0x000fe20000000800 */
[----:B------:R-:W-:-:S04]  /*3cc0*/  FADD.FTZ R6, R22, R6 ;  /* 0x0000000616067221 */ /* 0x000fc80000010000 */
[----:B------:R-:W-:Y:S02]  /*3cd0*/  FADD.FTZ R6, R233, R6 ;  /* 0x00000006e9067221 */ /* 0x000fe40000010000 */
[----:B-1----:R-:W-:Y:S01]  /*3ce0*/  FFMA.FTZ R8, R191, c[0x0][0x23c], -R12 ;  /* 0x00008f00bf087a23 */ /* 0x002fe2000001080c */
[----:B--2---:R-:W-:Y:S01]  /*3cf0*/  F2FP.BF16.PACK_AB R129, R19, R20 ;  /* 0x000000141381723e */ /* 0x004fe200000010ff */
[----:B------:R-:W-:Y:S02]  /*3d00*/  IMAD.MOV.U32 R191, RZ, RZ, R10 ;  /* 0x000000ffffbf7224 */ /* 0x000fe400078e000a */
[----:B------:R1:W-:Y:S02]  /*3d10*/  MUFU.EX2 R18, R8 ;  /* 0x0000000800127308 */ /* 0x0003e40000000800 */
[----:B------:R-:W-:-:S04]  /*3d20*/  FADD.FTZ R5, R192, R191 ;  /* 0x000000bfc0057221 */ /* 0x000fc80000010000 */
[----:B------:R-:W-:-:S04]  /*3d30*/  FADD.FTZ R5, R31, R5 ;  /* 0x000000051f057221 */ /* 0x000fc80000010000 */
[----:B------:R-:W-:-:S04]  /*3d40*/  FADD.FTZ R5, R188, R5 ;  /* 0x00000005bc057221 */ /* 0x000fc80000010000 */
[----:B------:R-:W-:Y:S02]  /*3d50*/  FADD.FTZ R5, R23, R5 ;  /* 0x0000000517057221 */ /* 0x000fe40000010000 */
[----:B-1----:R-:W-:Y:S01]  /*3d60*/  FFMA.FTZ R8, R193, c[0x0][0x23c], -R12 ;  /* 0x00008f00c1087a23 */ /* 0x002fe2000001080c */
[----:B------:R-:W-:-:S03]  /*3d70*/  MOV R193, R225 ;  /* 0x000000e100c17202 */ /* 0x000fc60000000f00 */
[----:B------:R1:W2:Y:S02]  /*3d80*/  MUFU.EX2 R227, R8 ;  /* 0x0000000800e37308 */ /* 0x0002a40000000800 */
[----:B-1----:R-:W-:Y:S01]  /*3d90*/  FFMA.FTZ R8, R195, c[0x0][0x23c], -R0 ;  /* 0x00008f00c3087a23 */ /* 0x002fe20000010800 */
[----:B--2---:R-:W-:-:S05]  /*3da0*/  F2FP.BF16.PACK_AB R131, R227, R18 ;  /* 0x00000012e383723e */ /* 0x004fca00000010ff */
[----:B------:R1:W-:Y:S02]  /*3db0*/  MUFU.EX2 R17, R8 ;  /* 0x0000000800117308 */ /* 0x0003e40000000800 */
[C---:B----4-:R-:W-:Y:S08]  /*3dc0*/  HMMA.16816.F32.BF16 R88, R128.reuse, R96, R168 ;  /* 0x000000608058723c */ /* 0x050ff000000418a8 */
[----:B---3--:R-:W-:Y:S01]  /*3dd0*/  HMMA.16816.F32.BF16 R72, R128, R80, R124 ;  /* 0x000000508048723c */ /* 0x008fe2000004187c */
[----:B-1----:R-:W-:-:S02]  /*3de0*/  FFMA.FTZ R8, R194, c[0x0][0x23c], -R0 ;  /* 0x00008f00c2087a23 */ /* 0x002fc40000010800 */
[----:B------:R-:W-:Y:S02]  /*3df0*/  FFMA.FTZ R0, R197, c[0x0][0x23c], -R0 ;  /* 0x00008f00c5007a23 */ /* 0x000fe40000010800 */
[----:B------:R1:W2:Y:S03]  /*3e00*/  MUFU.EX2 R16, R8 ;  /* 0x0000000800107308 */ /* 0x0002a60000000800 */
[C---:B------:R-:W-:Y:S05]  /*3e10*/  HMMA.16816.F32.BF16 R92, R128.reuse, R98, R100 ;  /* 0x00000062805c723c */ /* 0x040fea0000041864 */
[----:B------:R3:W4:Y:S03]  /*3e20*/  MUFU.EX2 R14, R0 ;  /* 0x00000000000e7308 */ /* 0x0007260000000800 */
[----:B------:R-:W-:Y:S01]  /*3e30*/  HMMA.16816.F32.BF16 R140, R128, R152, R140 ;  /* 0x00000098808c723c */ /* 0x000fe2000004188c */
[----:B-1----:R-:W1:Y:S01]  /*3e40*/  LDSM.16.MT88.4 R8, [R218+0xbc00] ;  /* 0x00bc0000da08783b */ /* 0x002e620000004200 */
[----:B--2---:R-:W-:-:S06]  /*3e50*/  F2FP.BF16.PACK_AB R168, R16, R17 ;  /* 0x0000001110a8723e */ /* 0x004fcc00000010ff */
[----:B------:R-:W-:Y:S01]  /*3e60*/  HMMA.16816.F32.BF16 R148, R128, R154, R148 ;  /* 0x0000009a8094723c */ /* 0x000fe20000041894 */
[----:B---3--:R-:W-:Y:S01]  /*3e70*/  FFMA.FTZ R0, R199, c[0x0][0x23c], -R2 ;  /* 0x00008f00c7007a23 */ /* 0x008fe20000010802 */
[----:B----4-:R-:W-:-:S06]  /*3e80*/  F2FP.BF16.PACK_AB R170, R14, R15 ;  /* 0x0000000f0eaa723e */ /* 0x010fcc00000010ff */
[C---:B------:R-:W-:Y:S01]  /*3e90*/  HMMA.16816.F32.BF16 R76, R128.reuse, R82, R76 ;  /* 0x00000052804c723c */ /* 0x040fe2000004184c */
[----:B------:R2:W-:Y:S07]  /*3ea0*/  MUFU.EX2 R13, R0 ;  /* 0x00000000000d7308 */ /* 0x0005ee0000000800 */
[C---:B------:R-:W-:Y:S08]  /*3eb0*/  HMMA.16816.F32.BF16 R100, R128.reuse, R108, R172 ;  /* 0x0000006c8064723c */ /* 0x040ff000000418ac */
[----:B------:R-:W-:Y:S01]  /*3ec0*/  HMMA.16816.F32.BF16 R104, R128, R110, R104 ;  /* 0x0000006e8068723c */ /* 0x000fe20000041868 */
[----:B--2---:R-:W-:-:S04]  /*3ed0*/  FFMA.FTZ R0, R201, c[0x0][0x23c], -R2 ;  /* 0x00008f00c9007a23 */ /* 0x004fc80000010802 */
[----:B------:R2:W3:Y:S03]  /*3ee0*/  MUFU.EX2 R12, R0 ;  /* 0x00000000000c7308 */ /* 0x0004e60000000800 */
[C---:B------:R-:W-:Y:S08]  /*3ef0*/  HMMA.16816.F32.BF16 R112, R128.reuse, R120, R112 ;  /* 0x000000788070723c */ /* 0x040ff00000041870 */
[----:B------:R-:W-:Y:S01]  /*3f00*/  HMMA.16816.F32.BF16 R116, R128, R122, R116 ;  /* 0x0000007a8074723c */ /* 0x000fe20000041874 */
[--C-:B--2---:R-:W-:Y:S01]  /*3f10*/  FFMA.FTZ R0, R198, c[0x0][0x23c], -R2.reuse ;  /* 0x00008f00c6007a23 */ /* 0x104fe20000010802 */
[----:B---3--:R-:W-:Y:S01]  /*3f20*/  F2FP.BF16.PACK_AB R169, R12, R13 ;  /* 0x0000000d0ca9723e */ /* 0x008fe200000010ff */
[----:B------:R-:W-:-:S05]  /*3f30*/  FFMA.FTZ R2, R200, c[0x0][0x23c], -R2 ;  /* 0x00008f00c8027a23 */ /* 0x000fca0000010802 */
[C---:B-1----:R-:W-:Y:S01]  /*3f40*/  HMMA.16816.F32.BF16 R124, R128.reuse, R8, R176 ;  /* 0x00000008807c723c */ /* 0x042fe200000418b0 */
[----:B------:R1:W-:Y:S07]  /*3f50*/  MUFU.EX2 R7, R0 ;  /* 0x0000000000077308 */ /* 0x0003ee0000000800 */
[----:B------:R-:W-:Y:S01]  /*3f60*/  HMMA.16816.F32.BF16 R128, R128, R10, R144 ;  /* 0x0000000a8080723c */ /* 0x000fe20000041890 */
[----:B------:R2:W3:Y:S01]  /*3f70*/  MUFU.EX2 R225, R2 ;  /* 0x0000000200e17308 */ /* 0x0004e20000000800 */
[----:B-1----:R-:W-:-:S04]  /*3f80*/  FADD.FTZ R0, R34, R193 ;  /* 0x000000c122007221 */ /* 0x002fc80000010000 */
[----:B------:R-:W-:Y:S02]  /*3f90*/  FADD.FTZ R0, R190, R0 ;  /* 0x00000000be007221 */ /* 0x000fe40000010000 */
[----:B--2---:R-:W-:Y:S01]  /*3fa0*/  FADD.FTZ R2, R35, R252 ;  /* 0x000000fc23027221 */ /* 0x004fe20000010000 */
[----:B---3--:R-:W-:Y:S01]  /*3fb0*/  F2FP.BF16.PACK_AB R171, R225, R7 ;  /* 0x00000007e1ab723e */ /* 0x008fe200000010ff */
[----:B------:R-:W-:Y:S02]  /*3fc0*/  FADD.FTZ R0, R28, R0 ;  /* 0x000000001c007221 */ /* 0x000fe40000010000 */
[----:B------:R-:W-:Y:S02]  /*3fd0*/  FADD.FTZ R2, R30, R2 ;  /* 0x000000021e027221 */ /* 0x000fe40000010000 */
[----:B------:R-:W-:Y:S02]  /*3fe0*/  FADD.FTZ R0, R232, R0 ;  /* 0x00000000e8007221 */ /* 0x000fe40000010000 */
[----:B------:R-:W-:Y:S01]  /*3ff0*/  FADD.FTZ R2, R29, R2 ;  /* 0x000000021d027221 */ /* 0x000fe20000010000 */
[----:B------:R-:W-:Y:S01]  /*4000*/  HMMA.16816.F32.BF16 R144, R168, R152, R160 ;  /* 0x00000098a890723c */ /* 0x000fe200000418a0 */
[----:B------:R-:W-:-:S02]  /*4010*/  FADD.FTZ R4, R231, R0 ;  /* 0x00000000e7047221 */ /* 0x000fc40000010000 */
[----:B------:R-:W-:Y:S02]  /*4020*/  FADD.FTZ R2, R224, R2 ;  /* 0x00000002e0027221 */ /* 0x000fe40000010000 */
[----:B------:R-:W-:Y:S02]  /*4030*/  FADD.FTZ R0, R187, R5 ;  /* 0x00000005bb007221 */ /* 0x000fe40000010000 */
[----:B------:R-:W-:Y:S01]  /*4040*/  FADD.FTZ R2, R228, R2 ;  /* 0x00000002e4027221 */ /* 0x000fe20000010000 */
[----:B------:R-:W-:Y:S01]  /*4050*/  HMMA.16816.F32.BF16 R68, R168, R80, R24 ;  /* 0x00000050a844723c */ /* 0x000fe20000041818 */
[----:B------:R-:W-:Y:S02]  /*4060*/  FADD.FTZ R5, R251, R6 ;  /* 0x00000006fb057221 */ /* 0x000fe40000010000 */
[----:B------:R-:W-:Y:S02]  /*4070*/  FADD.FTZ R224, R230, R4 ;  /* 0x00000004e6e07221 */ /* 0x000fe40000010000 */
[----:B------:R-:W-:-:S02]  /*4080*/  FADD.FTZ R4, R215, R2 ;  /* 0x00000002d7047221 */ /* 0x000fc40000010000 */
[----:B------:R-:W-:Y:S01]  /*4090*/  FADD.FTZ R2, R186, R0 ;  /* 0x00000000ba027221 */ /* 0x000fe20000010000 */
[C---:B------:R-:W-:Y:S01]  /*40a0*/  HMMA.16816.F32.BF16 R84, R168.reuse, R96, R84 ;  /* 0x00000060a854723c */ /* 0x040fe20000041854 */
        /* <DEDUP_REMOVED lines=44> */
[----:B------:R-:W-:Y:S01]  /*4370*/  HMMA.16816.F32.BF16 R168, R168, R10, R40 ;  /* 0x0000000aa8a8723c */ /* 0x000fe20000041828 */
[----:B------:R-:W-:Y:S01]  /*4380*/  FADD.FTZ R227, R227, R0 ;  /* 0x00000000e3e37221 */ /* 0x000fe20000010000 */
[----:B------:R-:W-:Y:S06]  /*4390*/  @!P0 BRA `(.L_x_6) ;  /* 0x00002ea000008947 */ /* 0x000fec0003800000 */
[----:B------:R-:W-:Y:S01]  /*43a0*/  ULDC.64 UR4, c[0x0][0x1a0] ;  /* 0x0000680000047ab9 */ /* 0x000fe20000000a00 */
[----:B------:R-:W-:Y:S01]  /*43b0*/  LEA.HI.SX32 R223, R223, 0xfffffffe, 0x1a ;  /* 0xfffffffedfdf7811 */ /* 0x000fe200078fd2ff */
[----:B------:R-:W-:Y:S01]  /*43c0*/  IMAD.MOV.U32 R137, RZ, RZ, R135 ;  /* 0x000000ffff897224 */ /* 0x000fe200078e0087 */
[----:B------:R-:W-:Y:S01]  /*43d0*/  MOV R139, R3 ;  /* 0x00000003008b7202 */ /* 0x000fe20000000f00 */
[----:B------:R-:W-:Y:S01]  /*43e0*/  IMAD.MOV.U32 R132, RZ, RZ, R136 ;  /* 0x000000ffff847224 */ /* 0x000fe200078e0088 */
[----:B------:R-:W-:Y:S01]  /*43f0*/  MOV R138, R134 ;  /* 0x00000086008a7202 */ /* 0x000fe20000000f00 */
[----:B------:R-:W-:Y:S02]  /*4400*/  USHF.L.U64.HI UR5, UR4, 0x6, UR5 ;  /* 0x0000000604057899 */ /* 0x000fe40008010205 */
[----:B------:R-:W-:Y:S01]  /*4410*/  USHF.L.U32 UR4, UR4, 0x6, URZ ;  /* 0x0000000604047899 */ /* 0x000fe2000800063f */
[----:B------:R-:W-:Y:S07]  /*4420*/  BRA `(.L_x_7) ;  /* 0x000001c000007947 */ /* 0x000fee0003800000 */
.L_x_9:
[----:B------:R-:W-:Y:S01]  /*4430*/  IADD3 R0, R223, -0x1, RZ ;  /* 0xffffffffdf007810 */ /* 0x000fe20007ffe0ff */
[----:B------:R-:W-:Y:S02]  /*4440*/  IMAD.MOV.U32 R228, RZ, RZ, c[0x0][0x198] ;  /* 0x00006600ffe47624 */ /* 0x000fe400078e00ff */
[----:B------:R-:W-:Y:S01]  /*4450*/  IMAD.MOV.U32 R136, RZ, RZ, 0x6 ;  /* 0x00000006ff887424 */ /* 0x000fe200078e00ff */
[----:B------:R-:W-:Y:S01]  /*4460*/  SHF.R.S32.HI R2, RZ, 0x1f, R0 ;  /* 0x0000001fff027819 */ /* 0x000fe20000011400 */
[----:B------:R-:W-:Y:S01]  /*4470*/  IMAD.WIDE.U32 R134, R0, c[0x0][0x198], RZ ;  /* 0x0000660000867a25 */ /* 0x000fe200078e00ff */
[----:B------:R-:W-:Y:S03]  /*4480*/  SHF.L.U32 R228, R228, 0x6, RZ ;  /* 0x00000006e4e47819 */ /* 0x000fe600000006ff */
[----:B------:R-:W-:Y:S02]  /*4490*/  IMAD R2, R2, c[0x0][0x198], RZ ;  /* 0x0000660002027a24 */ /* 0x000fe400078e02ff */
[----:B------:R-:W-:Y:S02]  /*44a0*/  IMAD.MOV.U32 R133, RZ, RZ, c[0x0][0x198] ;  /* 0x00006600ff857624 */ /* 0x000fe400078e00ff */
[----:B------:R-:W-:Y:S01]  /*44b0*/  IMAD R2, R0, c[0x0][0x19c], R2 ;  /* 0x0000670000027a24 */ /* 0x000fe200078e0202 */
[----:B------:R-:W-:Y:S02]  /*44c0*/  LEA R0, P1, R134, R240, 0x6 ;  /* 0x000000f086007211 */ /* 0x000fe400078230ff */
[----:B------:R-:W-:Y:S01]  /*44d0*/  SHF.L.U64.HI R133, R133, R136, c[0x0][0x19c] ;  /* 0x0000670085857619 */ /* 0x000fe20000010288 */
[----:B------:R-:W-:Y:S01]  /*44e0*/  IMAD.IADD R3, R135, 0x1, R2 ;  /* 0x0000000187037824 */ /* 0x000fe200078e0202 */
[----:B------:R-:W-:Y:S04]  /*44f0*/  LEA R2, P2, R0, c[0x0][0x168], 0x1 ;  /* 0x00005a0000027a11 */ /* 0x000fe800078408ff */
[----:B------:R-:W-:Y:S02]  /*4500*/  LEA.HI.X R3, R134, R237, R3, 0x6, P1 ;  /* 0x000000ed86037211 */ /* 0x000fe400008f3403 */
[----:B------:R-:W-:Y:S02]  /*4510*/  IADD3 R134, P1, R228, R2, RZ ;  /* 0x00000002e4867210 */ /* 0x000fe40007f3e0ff */
[----:B------:R-:W-:Y:S04]  /*4520*/  LEA.HI.X R3, R0, c[0x0][0x16c], R3, 0x1, P2 ;  /* 0x00005b0000037a11 */ /* 0x000fe800010f0c03 */
[----:B------:R-:W-:Y:S01]  /*4530*/  IADD3.X R135, R133, R3, RZ, P1, !PT ;  /* 0x0000000385877210 */ /* 0x000fe20000ffe4ff */
        /* <DEDUP_REMOVED lines=9> */
[----:B------:R-:W0:Y:S01]  /*45d0*/  LDGDEPBAR ;  /* 0x00000000000079af */ /* 0x000e220000000000 */
[----:B------:R-:W-:-:S05]  /*45e0*/  BRA `(.L_x_8) ;  /* 0x000009f000007947 */ /* 0x000fca0003800000 */
.L_x_7:
[----:B------:R-:W-:Y:S01]  /*45f0*/  SHF.R.S32.HI R0, RZ, 0x1f, R223 ;  /* 0x0000001fff007819 */ /* 0x000fe200000114df */
[----:B------:R-:W-:Y:S04]  /*4600*/  DEPBAR.LE SB0, 0x0 ;  /* 0x000080000000791a */ /* 0x000fe80000000000 */
[----:B------:R-:W-:Y:S01]  /*4610*/  BAR.SYNC.DEFER_BLOCKING 0x0 ;  /* 0x0000000000007b1d */ /* 0x000fe20000010000 */
[----:B------:R-:W-:Y:S02]  /*4620*/  IMAD R0, R0, c[0x0][0x1a0], RZ ;  /* 0x0000680000007a24 */ /* 0x000fe400078e02ff */
[C---:B------:R-:W-:Y:S04]  /*4630*/  IMAD.WIDE.U32 R4, R223.reuse, c[0x0][0x1a0], RZ ;  /* 0x00006800df047a25 */ /* 0x040fe800078e00ff */
[----:B------:R-:W-:Y:S01]  /*4640*/  IMAD R2, R223, c[0x0][0x1a4], R0 ;  /* 0x00006900df027a24 */ /* 0x000fe200078e0200 */
[----:B------:R-:W-:Y:S03]  /*4650*/  LEA R0, P0, R4, R238, 0x6 ;  /* 0x000000ee04007211 */ /* 0x000fe600078030ff */
[----:B------:R-:W-:Y:S01]  /*4660*/  IMAD.IADD R5, R5, 0x1, R2 ;  /* 0x0000000105057824 */ /* 0x000fe200078e0202 */
[----:B------:R-:W-:Y:S04]  /*4670*/  LEA R2, P1, R0, c[0x0][0x170], 0x1 ;  /* 0x00005c0000027a11 */ /* 0x000fe800078208ff */
[----:B------:R-:W-:Y:S02]  /*4680*/  LEA.HI.X R5, R4, R235, R5, 0x6, P0 ;  /* 0x000000eb04057211 */ /* 0x000fe400000f3405 */
[----:B------:R-:W-:Y:S02]  /*4690*/  IADD3 R4, P0, R2, UR4, RZ ;  /* 0x0000000402047c10 */ /* 0x000fe4000ff1e0ff */
[----:B------:R-:W-:Y:S04]  /*46a0*/  LEA.HI.X R3, R0, c[0x0][0x174], R5, 0x1, P1 ;  /* 0x00005d0000037a11 */ /* 0x000fe800008f0c05 */
[----:B------:R-:W-:Y:S01]  /*46b0*/  IADD3.X R5, R3, UR5, RZ, P0, !PT ;  /* 0x0000000503057c10 */ /* 0x000fe200087fe4ff */
[----:B------:R-:W-:Y:S01]  /*46c0*/  @!PT LDS RZ, [RZ] ;  /* 0x00000000fffff984 */ /* 0x000fe20000000800 */
[----:B------:R-:W-:Y:S01]  /*46d0*/  @!PT LDS RZ, [RZ] ;  /* 0x00000000fffff984 */ /* 0x000fe20000000800 */
[----:B------:R-:W-:Y:S01]  /*46e0*/  @!PT LDS RZ, [RZ] ;  /* 0x00000000fffff984 */ /* 0x000fe20000000800 */
[----:B------:R1:W-:Y:S01]  /*46f0*/  LDGSTS.E.BYPASS.LTC128B.128 [R222+0x9000], [R2.64] ;  /* 0x0900000002de7fae */ /* 0x0003e2000b901d46 */
[----:B------:R-:W-:Y:S06]  /*4700*/  ISETP.GT.AND P0, PT, R223, RZ, PT ;  /* 0x000000ffdf00720c */ /* 0x000fec0003f04270 */
[----:B------:R1:W-:Y:S07]  /*4710*/  LDGSTS.E.BYPASS.LTC128B.128 [R222+0xa000], [R2.64+0x40] ;  /* 0x0a00004002de7fae */ /* 0x0003ee000b901d46 */
[----:B------:R1:W-:Y:S07]  /*4720*/  LDGSTS.E.BYPASS.LTC128B.128 [R222+0xb000], [R2.64+0x80] ;  /* 0x0b00008002de7fae */ /* 0x0003ee000b901d46 */
[----:B------:R2:W-:Y:S07]  /*4730*/  LDGSTS.E.BYPASS.LTC128B.128 [R222+0x9800], [R4.64] ;  /* 0x0980000004de7fae */ /* 0x0005ee000b901d46 */
[----:B------:R2:W-:Y:S07]  /*4740*/  LDGSTS.E.BYPASS.LTC128B.128 [R222+0xa800], [R4.64+0x40] ;  /* 0x0a80004004de7fae */ /* 0x0005ee000b901d46 */
[----:B------:R2:W-:Y:S07]  /*4750*/  LDGSTS.E.BYPASS.LTC128B.128 [R222+0xb800], [R4.64+0x80] ;  /* 0x0b80008004de7fae */ /* 0x0005ee000b901d46 */
[----:B------:R-:W-:Y:S07]  /*4760*/  LDSM.16.M88.4 R64, [R220] ;  /* 0x00000000dc40783b */ /* 0x000fee0000000200 */
[----:B------:R-:W2:Y:S07]  /*4770*/  LDSM.16.M88.4 R16, [R217+0x6000] ;  /* 0x00600000d910783b */ /* 0x000eae0000000200 */
[----:B------:R-:W3:Y:S07]  /*4780*/  LDSM.16.M88.4 R60, [R220+0x1000] ;  /* 0x00100000dc3c783b */ /* 0x000eee0000000200 */
[----:B------:R-:W4:Y:S07]  /*4790*/  LDSM.16.M88.4 R32, [R217+0x6400] ;  /* 0x00640000d920783b */ /* 0x000f2e0000000200 */
[----:B------:R-:W0:Y:S07]  /*47a0*/  LDGDEPBAR ;  /* 0x00000000000079af */ /* 0x000e2e0000000000 */
[----:B------:R-:W5:Y:S07]  /*47b0*/  LDSM.16.M88.4 R48, [R217+0x6800] ;  /* 0x00680000d930783b */ /* 0x000f6e0000000200 */
[----:B------:R-:W1:Y:S01]  /*47c0*/  LDSM.16.M88.4 R172, [R217+0x6c00] ;  /* 0x006c0000d9ac783b */ /* 0x000e620000000200 */
[-C--:B--2---:R-:W-:Y:S06]  /*47d0*/  HMMA.16816.F32.BF16 R4, R64, R16.reuse, RZ ;  /* 0x000000104004723c */ /* 0x084fec00000418ff */
[----:B------:R-:W-:Y:S02]  /*47e0*/  LDSM.16.M88.4 R176, [R221] ;  /* 0x00000000ddb0783b */ /* 0x000fe40000000200 */
[C---:B---3--:R-:W-:Y:S05]  /*47f0*/  HMMA.16816.F32.BF16 R8, R60.reuse, R16, RZ ;  /* 0x000000103c08723c */ /* 0x048fea00000418ff */
[----:B------:R-:W2:Y:S03]  /*4800*/  LDSM.16.M88.4 R180, [R219+0x6000] ;  /* 0x00600000dbb4783b */ /* 0x000ea60000000200 */
[-C--:B------:R-:W-:Y:S04]  /*4810*/  HMMA.16816.F32.BF16 R12, R60, R18.reuse, RZ ;  /* 0x000000123c0c723c */ /* 0x080fe800000418ff */
[----:B------:R-:W3:Y:S04]  /*4820*/  LDSM.16.M88.4 R184, [R221+0x1000] ;  /* 0x00100000ddb8783b */ /* 0x000ee80000000200 */
[C---:B------:R-:W-:Y:S03]  /*4830*/  HMMA.16816.F32.BF16 R16, R64.reuse, R18, RZ ;  /* 0x000000124010723c */ /* 0x040fe600000418ff */
[----:B------:R-:W1:Y:S05]  /*4840*/  LDSM.16.M88.4 R188, [R219+0x6400] ;  /* 0x00640000dbbc783b */ /* 0x000e6a0000000200 */
[-C--:B----4-:R-:W-:Y:S02]  /*4850*/  HMMA.16816.F32.BF16 R20, R64, R32.reuse, RZ ;  /* 0x000000204014723c */ /* 0x090fe400000418ff */
[----:B------:R-:W4:Y:S06]  /*4860*/  LDSM.16.M88.4 R192, [R219+0x6800] ;  /* 0x00680000dbc0783b */ /* 0x000f2c0000000200 */
[C---:B------:R-:W-:Y:S01]  /*4870*/  HMMA.16816.F32.BF16 R24, R60.reuse, R32, RZ ;  /* 0x000000203c18723c */ /* 0x040fe200000418ff */
[----:B------:R-:W1:Y:S07]  /*4880*/  LDSM.16.M88.4 R196, [R219+0x6c00] ;  /* 0x006c0000dbc4783b */ /* 0x000e6e0000000200 */
[-C--:B------:R-:W-:Y:S01]  /*4890*/  HMMA.16816.F32.BF16 R28, R60, R34.reuse, RZ ;  /* 0x000000223c1c723c */ /* 0x080fe200000418ff */
[----:B------:R-:W-:Y:S07]  /*48a0*/  LDSM.16.M88.4 R200, [R217+0x7000] ;  /* 0x00700000d9c8783b */ /* 0x000fee0000000200 */
[C---:B------:R-:W-:Y:S01]  /*48b0*/  HMMA.16816.F32.BF16 R32, R64.reuse, R34, RZ ;  /* 0x000000224020723c */ /* 0x040fe200000418ff */
[----:B------:R-:W-:Y:S07]  /*48c0*/  LDSM.16.M88.4 R204, [R220+0x3000] ;  /* 0x00300000dccc783b */ /* 0x000fee0000000200 */
[-C--:B-----5:R-:W-:Y:S01]  /*48d0*/  HMMA.16816.F32.BF16 R36, R64, R48.reuse, RZ ;  /* 0x000000304024723c */ /* 0x0a0fe200000418ff */
[----:B------:R-:W-:Y:S07]  /*48e0*/  LDSM.16.M88.4 R208, [R219+0x7800] ;  /* 0x00780000dbd0783b */ /* 0x000fee0000000200 */
[C---:B------:R-:W-:Y:S01]  /*48f0*/  HMMA.16816.F32.BF16 R40, R60.reuse, R48, RZ ;  /* 0x000000303c28723c */ /* 0x040fe200000418ff */
[----:B------:R-:W-:Y:S07]  /*4900*/  LDSM.16.M88.4 R212, [R219+0x7c00] ;  /* 0x007c0000dbd4783b */ /* 0x000fee0000000200 */
[-C--:B------:R-:W-:Y:S08]  /*4910*/  HMMA.16816.F32.BF16 R44, R60, R50.reuse, RZ ;  /* 0x000000323c2c723c */ /* 0x080ff000000418ff */
[C---:B------:R-:W-:Y:S08]  /*4920*/  HMMA.16816.F32.BF16 R48, R64.reuse, R50, RZ ;  /* 0x000000324030723c */ /* 0x040ff000000418ff */
[-C--:B-1----:R-:W-:Y:S08]  /*4930*/  HMMA.16816.F32.BF16 R52, R64, R172.reuse, RZ ;  /* 0x000000ac4034723c */ /* 0x082ff000000418ff */
[C---:B------:R-:W-:Y:S08]  /*4940*/  HMMA.16816.F32.BF16 R56, R60.reuse, R172, RZ ;  /* 0x000000ac3c38723c */ /* 0x040ff000000418ff */
[-C--:B------:R-:W-:Y:S08]  /*4950*/  HMMA.16816.F32.BF16 R60, R60, R174.reuse, RZ ;  /* 0x000000ae3c3c723c */ /* 0x080ff000000418ff */
[----:B------:R-:W-:Y:S01]  /*4960*/  HMMA.16816.F32.BF16 R64, R64, R174, RZ ;  /* 0x000000ae4040723c */ /* 0x000fe200000418ff */
[----:B------:R-:W1:Y:S07]  /*4970*/  LDSM.16.M88.4 R172, [R220+0x2000] ;  /* 0x00200000dcac783b */ /* 0x000e6e0000000200 */
[-C--:B--2---:R-:W-:Y:S08]  /*4980*/  HMMA.16816.F32.BF16 R4, R176, R180.reuse, R4 ;  /* 0x000000b4b004723c */ /* 0x084ff00000041804 */
[C---:B---3--:R-:W-:Y:S08]  /*4990*/  HMMA.16816.F32.BF16 R8, R184.reuse, R180, R8 ;  /* 0x000000b4b808723c */ /* 0x048ff00000041808 */
[-C--:B------:R-:W-:Y:S08]  /*49a0*/  HMMA.16816.F32.BF16 R12, R184, R182.reuse, R12 ;  /* 0x000000b6b80c723c */ /* 0x080ff0000004180c */
[C---:B------:R-:W-:Y:S01]  /*49b0*/  HMMA.16816.F32.BF16 R16, R176.reuse, R182, R16 ;  /* 0x000000b6b010723c */ /* 0x040fe20000041810 */
[----:B------:R-:W2:Y:S07]  /*49c0*/  LDSM.16.M88.4 R180, [R217+0x7400] ;  /* 0x00740000d9b4783b */ /* 0x000eae0000000200 */
[-C--:B------:R-:W-:Y:S08]  /*49d0*/  HMMA.16816.F32.BF16 R20, R176, R188.reuse, R20 ;  /* 0x000000bcb014723c */ /* 0x080ff00000041814 */
[C---:B------:R-:W-:Y:S08]  /*49e0*/  HMMA.16816.F32.BF16 R24, R184.reuse, R188, R24 ;  /* 0x000000bcb818723c */ /* 0x040ff00000041818 */
[-C--:B------:R-:W-:Y:S08]  /*49f0*/  HMMA.16816.F32.BF16 R28, R184, R190.reuse, R28 ;  /* 0x000000beb81c723c */ /* 0x080ff0000004181c */
[C---:B------:R-:W-:Y:S01]  /*4a00*/  HMMA.16816.F32.BF16 R32, R176.reuse, R190, R32 ;  /* 0x000000beb020723c */ /* 0x040fe20000041820 */
[----:B------:R-:W-:Y:S07]  /*4a10*/  LDSM.16.M88.4 R188, [R217+0x7c00] ;  /* 0x007c0000d9bc783b */ /* 0x000fee0000000200 */
[-C--:B----4-:R-:W-:Y:S08]  /*4a20*/  HMMA.16816.F32.BF16 R36, R176, R192.reuse, R36 ;  /* 0x000000c0b024723c */ /* 0x090ff00000041824 */
[C---:B------:R-:W-:Y:S08]  /*4a30*/  HMMA.16816.F32.BF16 R40, R184.reuse, R192, R40 ;  /* 0x000000c0b828723c */ /* 0x040ff00000041828 */
[-C--:B------:R-:W-:Y:S08]  /*4a40*/  HMMA.16816.F32.BF16 R44, R184, R194.reuse, R44 ;  /* 0x000000c2b82c723c */ /* 0x080ff0000004182c */
[C---:B------:R-:W-:Y:S01]  /*4a50*/  HMMA.16816.F32.BF16 R48, R176.reuse, R194, R48 ;  /* 0x000000c2b030723c */ /* 0x040fe20000041830 */
[----:B------:R-:W-:Y:S07]  /*4a60*/  LDSM.16.M88.4 R192, [R219+0x7000] ;  /* 0x00700000dbc0783b */ /* 0x000fee0000000200 */
[-C--:B------:R-:W-:Y:S08]  /*4a70*/  HMMA.16816.F32.BF16 R52, R176, R196.reuse, R52 ;  /* 0x000000c4b034723c */ /* 0x080ff00000041834 */
[C---:B------:R-:W-:Y:S08]  /*4a80*/  HMMA.16816.F32.BF16 R56, R184.reuse, R196, R56 ;  /* 0x000000c4b838723c */ /* 0x040ff00000041838 */
[-C--:B------:R-:W-:Y:S01]  /*4a90*/  HMMA.16816.F32.BF16 R60, R184, R198.reuse, R60 ;  /* 0x000000c6b83c723c */ /* 0x080fe2000004183c */
[----:B------:R-:W3:Y:S07]  /*4aa0*/  LDSM.16.M88.4 R184, [R217+0x7800] ;  /* 0x00780000d9b8783b */ /* 0x000eee0000000200 */
[----:B------:R-:W-:Y:S01]  /*4ab0*/  HMMA.16816.F32.BF16 R64, R176, R198, R64 ;  /* 0x000000c6b040723c */ /* 0x000fe20000041840 */
[----:B------:R-:W4:Y:S07]  /*4ac0*/  LDSM.16.M88.4 R176, [R221+0x2000] ;  /* 0x00200000ddb0783b */ /* 0x000f2e0000000200 */
[-C--:B-1----:R-:W-:Y:S01]  /*4ad0*/  HMMA.16816.F32.BF16 R4, R172, R200.reuse, R4 ;  /* 0x000000c8ac04723c */ /* 0x082fe20000041804 */
[----:B------:R-:W1:Y:S07]  /*4ae0*/  LDSM.16.M88.4 R196, [R221+0x3000] ;  /* 0x00300000ddc4783b */ /* 0x000e6e0000000200 */
[C---:B------:R-:W-:Y:S08]  /*4af0*/  HMMA.16816.F32.BF16 R8, R204.reuse, R200, R8 ;  /* 0x000000c8cc08723c */ /* 0x040ff00000041808 */
[-C--:B------:R-:W-:Y:S08]  /*4b00*/  HMMA.16816.F32.BF16 R12, R204, R202.reuse, R12 ;  /* 0x000000cacc0c723c */ /* 0x080ff0000004180c */
[C---:B------:R-:W-:Y:S01]  /*4b10*/  HMMA.16816.F32.BF16 R16, R172.reuse, R202, R16 ;  /* 0x000000caac10723c */ /* 0x040fe20000041810 */
[----:B------:R-:W5:Y:S07]  /*4b20*/  LDSM.16.M88.4 R200, [R219+0x7400] ;  /* 0x00740000dbc8783b */ /* 0x000f6e0000000200 */
[-C--:B--2---:R-:W-:Y:S08]  /*4b30*/  HMMA.16816.F32.BF16 R20, R172, R180.reuse, R20 ;  /* 0x000000b4ac14723c */ /* 0x084ff00000041814 */
[C---:B------:R-:W-:Y:S08]  /*4b40*/  HMMA.16816.F32.BF16 R24, R204.reuse, R180, R24 ;  /* 0x000000b4cc18723c */ /* 0x040ff00000041818 */
[-C--:B------:R-:W-:Y:S08]  /*4b50*/  HMMA.16816.F32.BF16 R28, R204, R182.reuse, R28 ;  /* 0x000000b6cc1c723c */ /* 0x080ff0000004181c */
[C---:B------:R-:W-:Y:S01]  /*4b60*/  HMMA.16816.F32.BF16 R32, R172.reuse, R182, R32 ;  /* 0x000000b6ac20723c */ /* 0x040fe20000041820 */
[----:B------:R-:W-:Y:S07]  /*4b70*/  LDSM.16.M88.4 R180, [R217+0x8000] ;  /* 0x00800000d9b4783b */ /* 0x000fee0000000200 */
[-C--:B---3--:R-:W-:Y:S08]  /*4b80*/  HMMA.16816.F32.BF16 R36, R172, R184.reuse, R36 ;  /* 0x000000b8ac24723c */ /* 0x088ff00000041824 */
[C---:B------:R-:W-:Y:S08]  /*4b90*/  HMMA.16816.F32.BF16 R40, R204.reuse, R184, R40 ;  /* 0x000000b8cc28723c */ /* 0x040ff00000041828 */
[-C--:B------:R-:W-:Y:S08]  /*4ba0*/  HMMA.16816.F32.BF16 R44, R204, R186.reuse, R44 ;  /* 0x000000bacc2c723c */ /* 0x080ff0000004182c */
[C---:B------:R-:W-:Y:S01]  /*4bb0*/  HMMA.16816.F32.BF16 R48, R172.reuse, R186, R48 ;  /* 0x000000baac30723c */ /* 0x040fe20000041830 */
[----:B------:R-:W-:Y:S07]  /*4bc0*/  LDSM.16.M88.4 R184, [R220+0x5000] ;  /* 0x00500000dcb8783b */ /* 0x000fee0000000200 */
[-C--:B------:R-:W-:Y:S08]  /*4bd0*/  HMMA.16816.F32.BF16 R52, R172, R188.reuse, R52 ;  /* 0x000000bcac34723c */ /* 0x080ff00000041834 */
[C---:B------:R-:W-:Y:S08]  /*4be0*/  HMMA.16816.F32.BF16 R56, R204.reuse, R188, R56 ;  /* 0x000000bccc38723c */ /* 0x040ff00000041838 */
[-C--:B------:R-:W-:Y:S01]  /*4bf0*/  HMMA.16816.F32.BF16 R60, R204, R190.reuse, R60 ;  /* 0x000000becc3c723c */ /* 0x080fe2000004183c */
[----:B------:R-:W-:Y:S07]  /*4c00*/  LDSM.16.M88.4 R204, [R221+0x5000] ;  /* 0x00500000ddcc783b */ /* 0x000fee0000000200 */
[----:B------:R-:W-:Y:S01]  /*4c10*/  HMMA.16816.F32.BF16 R64, R172, R190, R64 ;  /* 0x000000beac40723c */ /* 0x000fe20000041840 */
[----:B------:R-:W2:Y:S07]  /*4c20*/  LDSM.16.M88.4 R172, [R220+0x4000] ;  /* 0x00400000dcac783b */ /* 0x000eae0000000200 */
[-C--:B----4-:R-:W-:Y:S01]  /*4c30*/  HMMA.16816.F32.BF16 R4, R176, R192.reuse, R4 ;  /* 0x000000c0b004723c */ /* 0x090fe20000041804 */
[----:B------:R-:W3:Y:S07]  /*4c40*/  LDSM.16.M88.4 R188, [R217+0x8400] ;  /* 0x00840000d9bc783b */ /* 0x000eee0000000200 */
[C---:B-1----:R-:W-:Y:S08]  /*4c50*/  HMMA.16816.F32.BF16 R8, R196.reuse, R192, R8 ;  /* 0x000000c0c408723c */ /* 0x042ff00000041808 */
[-C--:B------:R-:W-:Y:S08]  /*4c60*/  HMMA.16816.F32.BF16 R12, R196, R194.reuse, R12 ;  /* 0x000000c2c40c723c */ /* 0x080ff0000004180c */
[C---:B------:R-:W-:Y:S01]  /*4c70*/  HMMA.16816.F32.BF16 R16, R176.reuse, R194, R16 ;  /* 0x000000c2b010723c */ /* 0x040fe20000041810 */
[----:B------:R-:W1:Y:S07]  /*4c80*/  LDSM.16.M88.4 R192, [R217+0x8800] ;  /* 0x00880000d9c0783b */ /* 0x000e6e0000000200 */
[-C--:B-----5:R-:W-:Y:S08]  /*4c90*/  HMMA.16816.F32.BF16 R20, R176, R200.reuse, R20 ;  /* 0x000000c8b014723c */ /* 0x0a0ff00000041814 */
[C---:B------:R-:W-:Y:S08]  /*4ca0*/  HMMA.16816.F32.BF16 R24, R196.reuse, R200, R24 ;  /* 0x000000c8c418723c */ /* 0x040ff00000041818 */
[-C--:B------:R-:W-:Y:S08]  /*4cb0*/  HMMA.16816.F32.BF16 R28, R196, R202.reuse, R28 ;  /* 0x000000cac41c723c */ /* 0x080ff0000004181c */
[C---:B------:R-:W-:Y:S01]  /*4cc0*/  HMMA.16816.F32.BF16 R32, R176.reuse, R202, R32 ;  /* 0x000000cab020723c */ /* 0x040fe20000041820 */
[----:B------:R-:W-:Y:S07]  /*4cd0*/  LDSM.16.M88.4 R200, [R219+0x8000] ;  /* 0x00800000dbc8783b */ /* 0x000fee0000000200 */
[-C--:B------:R-:W-:Y:S08]  /*4ce0*/  HMMA.16816.F32.BF16 R36, R176, R208.reuse, R36 ;  /* 0x000000d0b024723c */ /* 0x080ff00000041824 */
[C---:B------:R-:W-:Y:S08]  /*4cf0*/  HMMA.16816.F32.BF16 R40, R196.reuse, R208, R40 ;  /* 0x000000d0c428723c */ /* 0x040ff00000041828 */
[-C--:B------:R-:W-:Y:S08]  /*4d00*/  HMMA.16816.F32.BF16 R44, R196, R210.reuse, R44 ;  /* 0x000000d2c42c723c */ /* 0x080ff0000004182c */
[C---:B------:R-:W-:Y:S01]  /*4d10*/  HMMA.16816.F32.BF16 R48, R176.reuse, R210, R48 ;  /* 0x000000d2b030723c */ /* 0x040fe20000041830 */
[----:B------:R-:W-:Y:S07]  /*4d20*/  LDSM.16.M88.4 R208, [R219+0x8400] ;  /* 0x00840000dbd0783b */ /* 0x000fee0000000200 */
[-C--:B------:R-:W-:Y:S08]  /*4d30*/  HMMA.16816.F32.BF16 R52, R176, R212.reuse, R52 ;  /* 0x000000d4b034723c */ /* 0x080ff00000041834 */
[C---:B------:R-:W-:Y:S08]  /*4d40*/  HMMA.16816.F32.BF16 R56, R196.reuse, R212, R56 ;  /* 0x000000d4c438723c */ /* 0x040ff00000041838 */
[-C--:B------:R-:W-:Y:S01]  /*4d50*/  HMMA.16816.F32.BF16 R60, R196, R214.reuse, R60 ;  /* 0x000000d6c43c723c */ /* 0x080fe2000004183c */
[----:B------:R-:W4:Y:S07]  /*4d60*/  LDSM.16.M88.4 R196, [R217+0x8c00] ;  /* 0x008c0000d9c4783b */ /* 0x000f2e0000000200 */
[----:B------:R-:W-:Y:S01]  /*4d70*/  HMMA.16816.F32.BF16 R64, R176, R214, R64 ;  /* 0x000000d6b040723c */ /* 0x000fe20000041840 */
[----:B------:R-:W5:Y:S07]  /*4d80*/  LDSM.16.M88.4 R176, [R221+0x4000] ;  /* 0x00400000ddb0783b */ /* 0x000f6e0000000200 */
[-C--:B--2---:R-:W-:Y:S01]  /*4d90*/  HMMA.16816.F32.BF16 R4, R172, R180.reuse, R4 ;  /* 0x000000b4ac04723c */ /* 0x084fe20000041804 */
[----:B------:R-:W2:Y:S07]  /*4da0*/  LDSM.16.M88.4 R212, [R219+0x8800] ;  /* 0x00880000dbd4783b */ /* 0x000eae0000000200 */
[C---:B------:R-:W-:Y:S08]  /*4db0*/  HMMA.16816.F32.BF16 R8, R184.reuse, R180, R8 ;  /* 0x000000b4b808723c */ /* 0x040ff00000041808 */
[-C--:B------:R-:W-:Y:S08]  /*4dc0*/  HMMA.16816.F32.BF16 R12, R184, R182.reuse, R12 ;  /* 0x000000b6b80c723c */ /* 0x080ff0000004180c */
[C---:B------:R-:W-:Y:S01]  /*4dd0*/  HMMA.16816.F32.BF16 R16, R172.reuse, R182, R16 ;  /* 0x000000b6ac10723c */ /* 0x040fe20000041810 */
[----:B------:R-:W2:Y:S01]  /*4de0*/  LDSM.16.M88.4 R180, [R219+0x8c00] ;  /* 0x008c0000dbb4783b */ /* 0x000ea20000000200 */
[----:B------:R-:W-:Y:S06]  /*4df0*/  DEPBAR.LE SB0, 0x0 ;  /* 0x000080000000791a */ /* 0x000fec0000000000 */
[-C--:B---3--:R-:W-:Y:S01]  /*4e00*/  HMMA.16816.F32.BF16 R20, R172, R188.reuse, R20 ;  /* 0x000000bcac14723c */ /* 0x088fe20000041814 */
[----:B------:R-:W-:Y:S07]  /*4e10*/  BAR.SYNC.DEFER_BLOCKING 0x0 ;  /* 0x0000000000007b1d */ /* 0x000fee0000010000 */
[C---:B------:R-:W-:Y:S08]  /*4e20*/  HMMA.16816.F32.BF16 R24, R184.reuse, R188, R24 ;  /* 0x000000bcb818723c */ /* 0x040ff00000041818 */
[-C--:B------:R-:W-:Y:S08]  /*4e30*/  HMMA.16816.F32.BF16 R28, R184, R190.reuse, R28 ;  /* 0x000000beb81c723c */ /* 0x080ff0000004181c */
[C---:B------:R-:W-:Y:S08]  /*4e40*/  HMMA.16816.F32.BF16 R32, R172.reuse, R190, R32 ;  /* 0x000000beac20723c */ /* 0x040ff00000041820 */
[-C--:B-1----:R-:W-:Y:S08]  /*4e50*/  HMMA.16816.F32.BF16 R36, R172, R192.reuse, R36 ;  /* 0x000000c0ac24723c */ /* 0x082ff00000041824 */
[C---:B------:R-:W-:Y:S08]  /*4e60*/  HMMA.16816.F32.BF16 R40, R184.reuse, R192, R40 ;  /* 0x000000c0b828723c */ /* 0x040ff00000041828 */
[-C--:B------:R-:W-:Y:S08]  /*4e70*/  HMMA.16816.F32.BF16 R44, R184, R194.reuse, R44 ;  /* 0x000000c2b82c723c */ /* 0x080ff0000004182c */
[C---:B------:R-:W-:Y:S08]  /*4e80*/  HMMA.16816.F32.BF16 R48, R172.reuse, R194, R48 ;  /* 0x000000c2ac30723c */ /* 0x040ff00000041830 */
[-C--:B----4-:R-:W-:Y:S08]  /*4e90*/  HMMA.16816.F32.BF16 R52, R172, R196.reuse, R52 ;  /* 0x000000c4ac34723c */ /* 0x090ff00000041834 */
[C---:B------:R-:W-:Y:S08]  /*4ea0*/  HMMA.16816.F32.BF16 R56, R184.reuse, R196, R56 ;  /* 0x000000c4b838723c */ /* 0x040ff00000041838 */
[-C--:B------:R-:W-:Y:S08]  /*4eb0*/  HMMA.16816.F32.BF16 R60, R184, R198.reuse, R60 ;  /* 0x000000c6b83c723c */ /* 0x080ff0000004183c */
[----:B------:R-:W-:Y:S08]  /*4ec0*/  HMMA.16816.F32.BF16 R64, R172, R198, R64 ;  /* 0x000000c6ac40723c */ /* 0x000ff00000041840 */
[-C--:B-----5:R-:W-:Y:S08]  /*4ed0*/  HMMA.16816.F32.BF16 R4, R176, R200.reuse, R4 ;  /* 0x000000c8b004723c */ /* 0x0a0ff00000041804 */
[C---:B------:R-:W-:Y:S08]  /*4ee0*/  HMMA.16816.F32.BF16 R8, R204.reuse, R200, R8 ;  /* 0x000000c8cc08723c */ /* 0x040ff00000041808 */
[-C--:B------:R-:W-:Y:S08]  /*4ef0*/  HMMA.16816.F32.BF16 R12, R204, R202.reuse, R12 ;  /* 0x000000cacc0c723c */ /* 0x080ff0000004180c */
[C---:B------:R-:W-:Y:S08]  /*4f00*/  HMMA.16816.F32.BF16 R16, R176.reuse, R202, R16 ;  /* 0x000000cab010723c */ /* 0x040ff00000041810 */
[-C--:B------:R-:W-:Y:S08]  /*4f10*/  HMMA.16816.F32.BF16 R20, R176, R208.reuse, R20 ;  /* 0x000000d0b014723c */ /* 0x080ff00000041814 */
[C---:B------:R-:W-:Y:S08]  /*4f20*/  HMMA.16816.F32.BF16 R24, R204.reuse, R208, R24 ;  /* 0x000000d0cc18723c */ /* 0x040ff00000041818 */
[-C--:B------:R-:W-:Y:S08]  /*4f30*/  HMMA.16816.F32.BF16 R28, R204, R210.reuse, R28 ;  /* 0x000000d2cc1c723c */ /* 0x080ff0000004181c */
[C---:B------:R-:W-:Y:S08]  /*4f40*/  HMMA.16816.F32.BF16 R32, R176.reuse, R210, R32 ;  /* 0x000000d2b020723c */ /* 0x040ff00000041820 */
[-C--:B--2---:R-:W-:Y:S08]  /*4f50*/  HMMA.16816.F32.BF16 R36, R176, R212.reuse, R36 ;  /* 0x000000d4b024723c */ /* 0x084ff00000041824 */
[C---:B------:R-:W-:Y:S08]  /*4f60*/  HMMA.16816.F32.BF16 R40, R204.reuse, R212, R40 ;  /* 0x000000d4cc28723c */ /* 0x040ff00000041828 */
[-C--:B------:R-:W-:Y:S08]  /*4f70*/  HMMA.16816.F32.BF16 R44, R204, R214.reuse, R44 ;  /* 0x000000d6cc2c723c */ /* 0x080ff0000004182c */
[C---:B------:R-:W-:Y:S08]  /*4f80*/  HMMA.16816.F32.BF16 R48, R176.reuse, R214, R48 ;  /* 0x000000d6b030723c */ /* 0x040ff00000041830 */
[-C--:B------:R-:W-:Y:S08]  /*4f90*/  HMMA.16816.F32.BF16 R52, R176, R180.reuse, R52 ;  /* 0x000000b4b034723c */ /* 0x080ff00000041834 */
[C---:B------:R-:W-:Y:S08]  /*4fa0*/  HMMA.16816.F32.BF16 R56, R204.reuse, R180, R56 ;  /* 0x000000b4cc38723c */ /* 0x040ff00000041838 */
[-C--:B------:R-:W-:Y:S08]  /*4fb0*/  HMMA.16816.F32.BF16 R60, R204, R182.reuse, R60 ;  /* 0x000000b6cc3c723c */ /* 0x080ff0000004183c */
[----:B------:R-:W-:Y:S01]  /*4fc0*/  HMMA.16816.F32.BF16 R64, R176, R182, R64 ;  /* 0x000000b6b040723c */ /* 0x000fe20000041840 */
[----:B------:R-:W-:-:S07]  /*4fd0*/  @P0 BRA `(.L_x_9) ;  /* 0xfffff45000000947 */ /* 0x000fce000383ffff */
.L_x_8:
[----:B------:R-:W-:Y:S01]  /*4fe0*/  FMNMX.FTZ R0, R4, R132, !PT ;  /* 0x0000008404007209 */ /* 0x000fe20007810000 */
[----:B------:R-:W-:Y:S01]  /*4ff0*/  LDSM.16.MT88.4 R176, [R218+0x9000] ;  /* 0x00900000dab0783b */ /* 0x000fe20000004200 */
[----:B------:R-:W-:Y:S02]  /*5000*/  IADD3 R223, R223, -0x1, RZ ;  /* 0xffffffffdfdf7810 */ /* 0x000fe40007ffe0ff */
[----:B-1----:R-:W-:Y:S02]  /*5010*/  FMNMX.FTZ R2, R5, R0, !PT ;  /* 0x0000000005027209 */ /* 0x002fe40007810000 */
[----:B------:R-:W-:Y:S02]  /*5020*/  FMNMX.FTZ R0, R6, R137, !PT ;  /* 0x0000008906007209 */ /* 0x000fe40007810000 */
        /* <DEDUP_REMOVED lines=33> */
[----:B------:R-:W-:Y:S01]  /*5240*/  FMNMX.FTZ R2, R25, R2, !PT ;  /* 0x0000000219027209 */ /* 0x000fe20007810000 */
[----:B------:R-:W1:Y:S01]  /*5250*/  SHFL.BFLY PT, R172, R136, 0x2, 0x1f ;  /* 0x0c401f0088ac7f89 */ /* 0x000e6200000e0000 */
        /* <DEDUP_REMOVED lines=21> */
[----:B-1----:R-:W-:Y:S02]  /*53b0*/  FMNMX.FTZ R136, R136, R172, !PT ;  /* 0x000000ac88887209 */ /* 0x002fe40007810000 */
[----:B------:R-:W-:Y:S02]  /*53c0*/  FMNMX.FTZ R0, R62, R0, !PT ;  /* 0x000000003e007209 */ /* 0x000fe40007810000 */
[----:B------:R-:W-:Y:S01]  /*53d0*/  FMNMX.FTZ R2, R57, R2, !PT ;  /* 0x0000000239027209 */ /* 0x000fe20007810000 */
[----:B------:R-:W1:Y:S01]  /*53e0*/  SHFL.BFLY PT, R172, R136, 0x1, 0x1f ;  /* 0x0c201f0088ac7f89 */ /* 0x000e6200000e0000 */
[----:B------:R-:W-:Y:S02]  /*53f0*/  FMNMX.FTZ R3, R67, R3, !PT ;  /* 0x0000000343037209 */ /* 0x000fe40007810000 */
[----:B------:R-:W-:Y:S02]  /*5400*/  FMNMX.FTZ R0, R63, R0, !PT ;  /* 0x000000003f007209 */ /* 0x000fe40007810000 */
[----:B------:R-:W-:Y:S03]  /*5410*/  FMNMX.FTZ R133, R60, R2, !PT ;  /* 0x000000023c857209 */ /* 0x000fe60007810000 */
[----:B------:R-:W2:Y:S01]  /*5420*/  SHFL.BFLY PT, R135, R3, 0x2, 0x1f ;  /* 0x0c401f0003877f89 */ /* 0x000ea200000e0000 */
[----:B------:R-:W-:Y:S07]  /*5430*/  FMNMX.FTZ R133, R61, R133, !PT ;  /* 0x000000853d857209 */ /* 0x000fee0007810000 */
[----:B------:R-:W3:Y:S08]  /*5440*/  SHFL.BFLY PT, R2, R0, 0x2, 0x1f ;  /* 0x0c401f0000027f89 */ /* 0x000ef000000e0000 */
[----:B------:R-:W4:Y:S01]  /*5450*/  SHFL.BFLY PT, R134, R133, 0x2, 0x1f ;  /* 0x0c401f0085867f89 */ /* 0x000f2200000e0000 */
[----:B-1----:R-:W-:Y:S04]  /*5460*/  FMNMX.FTZ R136, R136, R172, !PT ;  /* 0x000000ac88887209 */ /* 0x002fe80007810000 */
[----:B------:R-:W-:Y:S02]  /*5470*/  FSETP.NEU.FTZ.AND P1, PT, R136, -INF , PT ;  /* 0xff8000008800780b */ /* 0x000fe40003f3d000 */
[----:B--2---:R-:W-:Y:S05]  /*5480*/  FMNMX.FTZ R135, R3, R135, !PT ;  /* 0x0000008703877209 */ /* 0x004fea0007810000 */
[----:B------:R-:W1:Y:S01]  /*5490*/  SHFL.BFLY PT, R173, R135, 0x1, 0x1f ;  /* 0x0c201f0087ad7f89 */ /* 0x000e6200000e0000 */
[----:B---3--:R-:W-:Y:S01]  /*54a0*/  FMNMX.FTZ R2, R0, R2, !PT ;  /* 0x0000000200027209 */ /* 0x008fe20007810000 */
[----:B------:R-:W-:Y:S04]  /*54b0*/  FADD.FTZ R0, -R136, R132 ;  /* 0x0000008488007221 */ /* 0x000fe80000010100 */
[----:B------:R-:W-:Y:S02]  /*54c0*/  FMUL.FTZ R0, R0, c[0x0][0x23c] ;  /* 0x00008f0000007a20 */ /* 0x000fe40000410000 */
[----:B------:R-:W2:Y:S01]  /*54d0*/  SHFL.BFLY PT, R3, R2, 0x1, 0x1f ;  /* 0x0c201f0002037f89 */ /* 0x000ea200000e0000 */
[----:B----4-:R-:W-:Y:S02]  /*54e0*/  FMNMX.FTZ R134, R133, R134, !PT ;  /* 0x0000008685867209 */ /* 0x010fe40007810000 */
[----:B------:R3:W4:Y:S05]  /*54f0*/  MUFU.EX2 R133, R0 ;  /* 0x0000000000857308 */ /* 0x00072a0000000800 */
[----:B------:R-:W5:Y:S01]  /*5500*/  SHFL.BFLY PT, R174, R134, 0x1, 0x1f ;  /* 0x0c201f0086ae7f89 */ /* 0x000f6200000e0000 */
[----:B-1----:R-:W-:Y:S02]  /*5510*/  FMNMX.FTZ R135, R135, R173, !PT ;  /* 0x000000ad87877209 */ /* 0x002fe40007810000 */
[----:B--2---:R-:W-:Y:S03]  /*5520*/  FMNMX.FTZ R3, R2, R3, !PT ;  /* 0x0000000302037209 */ /* 0x004fe60007810000 */
[----:B---3--:R-:W-:Y:S02]  /*5530*/  FADD.FTZ R0, -R135, R137 ;  /* 0x0000008987007221 */ /* 0x008fe40000010100 */
[----:B------:R-:W-:Y:S02]  /*5540*/  FMUL.FTZ R137, R136, c[0x0][0x23c] ;  /* 0x00008f0088897a20 */ /* 0x000fe40000410000 */
[----:B------:R-:W-:Y:S01]  /*5550*/  FMUL.FTZ R0, R0, c[0x0][0x23c] ;  /* 0x00008f0000007a20 */ /* 0x000fe20000410000 */
[----:B-----5:R-:W-:Y:S01]  /*5560*/  FMNMX.FTZ R134, R134, R174, !PT ;  /* 0x000000ae86867209 */ /* 0x020fe20007810000 */
[----:B------:R-:W-:Y:S01]  /*5570*/  FMUL.FTZ R180, R3, c[0x0][0x23c] ;  /* 0x00008f0003b47a20 */ /* 0x000fe20000410000 */
[----:B------:R-:W-:Y:S01]  /*5580*/  FSEL R137, R137, RZ, P1 ;  /* 0x000000ff89897208 */ /* 0x000fe20000800000 */
[----:B------:R1:W2:Y:S01]  /*5590*/  MUFU.EX2 R132, R0 ;  /* 0x0000000000847308 */ /* 0x0002a20000000800 */
[----:B------:R-:W-:Y:S01]  /*55a0*/  FSETP.NEU.FTZ.AND P1, PT, R135, -INF , PT ;  /* 0xff8000008700780b */ /* 0x000fe20003f3d000 */
[----:B------:R-:W3:Y:S01]  /*55b0*/  LDSM.16.MT88.4 R172, [R216+0x9000] ;  /* 0x00900000d8ac783b */ /* 0x000ee20000004200 */
[----:B----4-:R-:W-:Y:S02]  /*55c0*/  FMUL.FTZ R84, R133, R84 ;  /* 0x0000005485547220 */ /* 0x010fe40000410000 */
[--C-:B------:R-:W-:Y:S02]  /*55d0*/  FFMA.FTZ R16, R16, c[0x0][0x23c], -R137.reuse ;  /* 0x00008f0010107a23 */ /* 0x100fe40000010889 */
[--C-:B------:R-:W-:Y:S02]  /*55e0*/  FFMA.FTZ R17, R17, c[0x0][0x23c], -R137.reuse ;  /* 0x00008f0011117a23 */ /* 0x100fe40000010889 */
[--C-:B------:R-:W-:Y:S01]  /*55f0*/  FFMA.FTZ R4, R4, c[0x0][0x23c], -R137.reuse ;  /* 0x00008f0004047a23 */ /* 0x100fe20000010889 */
[----:B------:R4:W-:Y:S01]  /*5600*/  MUFU.EX2 R231, R16 ;  /* 0x0000001000e77308 */ /* 0x0009e20000000800 */
[--C-:B------:R-:W-:Y:S02]  /*5610*/  FFMA.FTZ R5, R5, c[0x0][0x23c], -R137.reuse ;  /* 0x00008f0005057a23 */ /* 0x100fe40000010889 */
[--C-:B------:R-:W-:Y:S02]  /*5620*/  FFMA.FTZ R36, R36, c[0x0][0x23c], -R137.reuse ;  /* 0x00008f0024247a23 */ /* 0x100fe40000010889 */
[--C-:B------:R-:W-:Y:S02]  /*5630*/  FFMA.FTZ R37, R37, c[0x0][0x23c], -R137.reuse ;  /* 0x00008f0025257a23 */ /* 0x100fe40000010889 */
[--C-:B------:R-:W-:Y:S02]  /*5640*/  FFMA.FTZ R48, R48, c[0x0][0x23c], -R137.reuse ;  /* 0x00008f0030307a23 */ /* 0x100fe40000010889 */
[--C-:B------:R-:W-:Y:S01]  /*5650*/  FFMA.FTZ R49, R49, c[0x0][0x23c], -R137.reuse ;  /* 0x00008f0031317a23 */ /* 0x100fe20000010889 */
[----:B------:R5:W-:Y:S01]  /*5660*/  MUFU.EX2 R233, R17 ;  /* 0x0000001100e97308 */ /* 0x000be20000000800 */
[--C-:B------:R-:W-:Y:S02]  /*5670*/  FFMA.FTZ R52, R52, c[0x0][0x23c], -R137.reuse ;  /* 0x00008f0034347a23 */ /* 0x100fe40000010889 */
[--C-:B------:R-:W-:Y:S02]  /*5680*/  FFMA.FTZ R53, R53, c[0x0][0x23c], -R137.reuse ;  /* 0x00008f0035357a23 */ /* 0x100fe40000010889 */
[----:B-1----:R-:W-:Y:S02]  /*5690*/  FADD.FTZ R0, -R134, R138 ;  /* 0x0000008a86007221 */ /* 0x002fe40000010100 */
[----:B------:R-:W-:Y:S02]  /*56a0*/  FMUL.FTZ R138, R135, c[0x0][0x23c] ;  /* 0x00008f00878a7a20 */ /* 0x000fe40000410000 */
[----:B------:R-:W-:Y:S01]  /*56b0*/  FMUL.FTZ R0, R0, c[0x0][0x23c] ;  /* 0x00008f0000007a20 */ /* 0x000fe20000410000 */
[----:B------:R1:W-:Y:S01]  /*56c0*/  MUFU.EX2 R232, R4 ;  /* 0x0000000400e87308 */ /* 0x0003e20000000800 */
[C---:B------:R-:W-:Y:S01]  /*56d0*/  FMUL.FTZ R85, R133.reuse, R85 ;  /* 0x0000005585557220 */ /* 0x040fe20000410000 */
[----:B------:R-:W-:Y:S01]  /*56e0*/  FSEL R138, R138, RZ, P1 ;  /* 0x000000ff8a8a7208 */ /* 0x000fe20000800000 */
[----:B--2---:R-:W-:Y:S01]  /*56f0*/  FMUL.FTZ R86, R132, R86 ;  /* 0x0000005684567220 */ /* 0x004fe20000410000 */
[----:B------:R-:W-:Y:S01]  /*5700*/  FSETP.NEU.FTZ.AND P1, PT, R134, -INF , PT ;  /* 0xff8000008600780b */ /* 0x000fe20003f3d000 */
[----:B----4-:R-:W-:Y:S02]  /*5710*/  FMUL.FTZ R16, R133, R152 ;  /* 0x0000009885107220 */ /* 0x010fe40000410000 */
[--C-:B------:R-:W-:Y:S02]  /*5720*/  FFMA.FTZ R18, R18, c[0x0][0x23c], -R138.reuse ;  /* 0x00008f0012127a23 */ /* 0x100fe4000001088a */
[--C-:B------:R-:W-:Y:S01]  /*5730*/  FFMA.FTZ R19, R19, c[0x0][0x23c], -R138.reuse ;  /* 0x00008f0013137a23 */ /* 0x100fe2000001088a */
[----:B------:R2:W-:Y:S01]  /*5740*/  MUFU.EX2 R2, R0 ;  /* 0x0000000000027308 */ /* 0x0005e20000000800 */
[--C-:B------:R-:W-:Y:S02]  /*5750*/  FFMA.FTZ R6, R6, c[0x0][0x23c], -R138.reuse ;  /* 0x00008f0006067a23 */ /* 0x100fe4000001088a */
[--C-:B------:R-:W-:Y:S02]  /*5760*/  FFMA.FTZ R7, R7, c[0x0][0x23c], -R138.reuse ;  /* 0x00008f0007077a23 */ /* 0x100fe4000001088a */
[----:B-----5:R-:W-:Y:S02]  /*5770*/  FMUL.FTZ R17, R133, R153 ;  /* 0x0000009985117220 */ /* 0x020fe40000410000 */
[--C-:B------:R-:W-:Y:S02]  /*5780*/  FFMA.FTZ R38, R38, c[0x0][0x23c], -R138.reuse ;  /* 0x00008f0026267a23 */ /* 0x100fe4000001088a */
[--C-:B------:R-:W-:Y:S01]  /*5790*/  FFMA.FTZ R39, R39, c[0x0][0x23c], -R138.reuse ;  /* 0x00008f0027277a23 */ /* 0x100fe2000001088a */
[----:B------:R4:W-:Y:S01]  /*57a0*/  MUFU.EX2 R215, R18 ;  /* 0x0000001200d77308 */ /* 0x0009e20000000800 */
[--C-:B------:R-:W-:Y:S02]  /*57b0*/  FFMA.FTZ R50, R50, c[0x0][0x23c], -R138.reuse ;  /* 0x00008f0032327a23 */ /* 0x100fe4000001088a */
[--C-:B------:R-:W-:Y:S02]  /*57c0*/  FFMA.FTZ R51, R51, c[0x0][0x23c], -R138.reuse ;  /* 0x00008f0033337a23 */ /* 0x100fe4000001088a */
[----:B-1----:R-:W-:Y:S02]  /*57d0*/  FMUL.FTZ R4, R133, R144 ;  /* 0x0000009085047220 */ /* 0x002fe40000410000 */
[--C-:B------:R-:W-:Y:S02]  /*57e0*/  FFMA.FTZ R54, R54, c[0x0][0x23c], -R138.reuse ;  /* 0x00008f0036367a23 */ /* 0x100fe4000001088a */
[--C-:B------:R-:W-:Y:S01]  /*57f0*/  FFMA.FTZ R55, R55, c[0x0][0x23c], -R138.reuse ;  /* 0x00008f0037377a23 */ /* 0x100fe2000001088a */
[----:B------:R1:W-:Y:S01]  /*5800*/  MUFU.EX2 R229, R19 ;  /* 0x0000001300e57308 */ /* 0x0003e20000000800 */
[----:B------:R-:W-:Y:S02]  /*5810*/  FMUL.FTZ R87, R132, R87 ;  /* 0x0000005784577220 */ /* 0x000fe40000410000 */
[----:B------:R-:W-:Y:S02]  /*5820*/  FFMA.FTZ R20, R20, c[0x0][0x23c], -R137 ;  /* 0x00008f0014147a23 */ /* 0x000fe40000010889 */
[----:B--2---:R-:W-:Y:S02]  /*5830*/  FADD.FTZ R0, -R3, R139 ;  /* 0x0000008b03007221 */ /* 0x004fe40000010100 */
[----:B------:R-:W-:Y:S02]  /*5840*/  FMUL.FTZ R139, R134, c[0x0][0x23c] ;  /* 0x00008f00868b7a20 */ /* 0x000fe40000410000 */
[----:B------:R-:W-:Y:S01]  /*5850*/  FMUL.FTZ R0, R0, c[0x0][0x23c] ;  /* 0x00008f0000007a20 */ /* 0x000fe20000410000 */
[----:B------:R-:W2:Y:S01]  /*5860*/  MUFU.EX2 R234, R5 ;  /* 0x0000000500ea7308 */ /* 0x000ea20000000800 */
[----:B------:R-:W-:Y:S01]  /*5870*/  FFMA.FTZ R21, R21, c[0x0][0x23c], -R137 ;  /* 0x00008f0015157a23 */ /* 0x000fe20000010889 */
[----:B------:R-:W-:Y:S01]  /*5880*/  FSEL R139, R139, RZ, P1 ;  /* 0x000000ff8b8b7208 */ /* 0x000fe20000800000 */
[----:B------:R-:W-:Y:S01]  /*5890*/  FFMA.FTZ R22, R22, c[0x0][0x23c], -R138 ;  /* 0x00008f0016167a23 */ /* 0x000fe2000001088a */
[----:B------:R-:W-:Y:S01]  /*58a0*/  FSETP.NEU.FTZ.AND P1, PT, R3, -INF , PT ;  /* 0xff8000000300780b */ /* 0x000fe20003f3d000 */
[----:B----4-:R-:W-:Y:S02]  /*58b0*/  FMUL.FTZ R18, R132, R154 ;  /* 0x0000009a84127220 */ /* 0x010fe40000410000 */
[--C-:B------:R-:W-:Y:S01]  /*58c0*/  FFMA.FTZ R12, R12, c[0x0][0x23c], -R139.reuse ;  /* 0x00008f000c0c7a23 */ /* 0x100fe2000001088b */
[----:B------:R-:W-:Y:S01]  /*58d0*/  FSEL R180, R180, RZ, P1 ;  /* 0x000000ffb4b47208 */ /* 0x000fe20000800000 */
[--C-:B------:R-:W-:Y:S01]  /*58e0*/  FFMA.FTZ R13, R13, c[0x0][0x23c], -R139.reuse ;  /* 0x00008f000d0d7a23 */ /* 0x100fe2000001088b */
[----:B------:R4:W-:Y:S01]  /*58f0*/  MUFU.EX2 R228, R6 ;  /* 0x0000000600e47308 */ /* 0x0009e20000000800 */
[--C-:B------:R-:W-:Y:S02]  /*5900*/  FFMA.FTZ R8, R8, c[0x0][0x23c], -R139.reuse ;  /* 0x00008f0008087a23 */ /* 0x100fe4000001088b */
[--C-:B------:R-:W-:Y:S02]  /*5910*/  FFMA.FTZ R14, R14, c[0x0][0x23c], -R180.reuse ;  /* 0x00008f000e0e7a23 */ /* 0x100fe400000108b4 */
[--C-:B------:R-:W-:Y:S02]  /*5920*/  FFMA.FTZ R15, R15, c[0x0][0x23c], -R180.reuse ;  /* 0x00008f000f0f7a23 */ /* 0x100fe400000108b4 */
[--C-:B------:R-:W-:Y:S02]  /*5930*/  FFMA.FTZ R9, R9, c[0x0][0x23c], -R139.reuse ;  /* 0x00008f0009097a23 */ /* 0x100fe4000001088b */
[--C-:B------:R-:W-:Y:S01]  /*5940*/  FFMA.FTZ R10, R10, c[0x0][0x23c], -R180.reuse ;  /* 0x00008f000a0a7a23 */ /* 0x100fe200000108b4 */
[----:B------:R-:W5:Y:S01]  /*5950*/  MUFU.EX2 R230, R7 ;  /* 0x0000000700e67308 */ /* 0x000f620000000800 */
[--C-:B------:R-:W-:Y:S02]  /*5960*/  FFMA.FTZ R11, R11, c[0x0][0x23c], -R180.reuse ;  /* 0x00008f000b0b7a23 */ /* 0x100fe400000108b4 */
[----:B-1----:R-:W-:Y:S01]  /*5970*/  FMUL.FTZ R19, R132, R155 ;  /* 0x0000009b84137220 */ /* 0x002fe20000410000 */
[----:B--2---:R-:W-:Y:S01]  /*5980*/  F2FP.BF16.PACK_AB R144, R234, R232 ;  /* 0x000000e8ea90723e */ /* 0x004fe200000010ff */
[----:B------:R-:W-:Y:S01]  /*5990*/  FMUL.FTZ R5, R133, R145 ;  /* 0x0000009185057220 */ /* 0x000fe20000410000 */
[----:B------:R-:W-:Y:S01]  /*59a0*/  LDSM.16.MT88.4 R152, [R218+0xa000] ;  /* 0x00a00000da98783b */ /* 0x000fe20000004200 */
[--C-:B------:R-:W-:Y:S02]  /*59b0*/  FFMA.FTZ R40, R40, c[0x0][0x23c], -R139.reuse ;  /* 0x00008f0028287a23 */ /* 0x100fe4000001088b */
[--C-:B------:R-:W-:Y:S01]  /*59c0*/  FFMA.FTZ R41, R41, c[0x0][0x23c], -R139.reuse ;  /* 0x00008f0029297a23 */ /* 0x100fe2000001088b */
[----:B------:R-:W1:Y:S01]  /*59d0*/  MUFU.EX2 R0, R0 ;  /* 0x0000000000007308 */ /* 0x000e620000000800 */
[--C-:B------:R-:W-:Y:S02]  /*59e0*/  FFMA.FTZ R42, R42, c[0x0][0x23c], -R180.reuse ;  /* 0x00008f002a2a7a23 */ /* 0x100fe400000108b4 */
[--C-:B------:R-:W-:Y:S02]  /*59f0*/  FFMA.FTZ R43, R43, c[0x0][0x23c], -R180.reuse ;  /* 0x00008f002b2b7a23 */ /* 0x100fe400000108b4 */
[----:B----4-:R-:W-:Y:S01]  /*5a00*/  FMUL.FTZ R6, R132, R146 ;  /* 0x0000009284067220 */ /* 0x010fe20000410000 */
[----:B------:R-:W-:Y:S01]  /*5a10*/  F2FP.BF16.PACK_AB R146, R233, R231 ;  /* 0x000000e7e992723e */ /* 0x000fe200000010ff */
[--C-:B------:R-:W-:Y:S02]  /*5a20*/  FFMA.FTZ R56, R56, c[0x0][0x23c], -R139.reuse ;  /* 0x00008f0038387a23 */ /* 0x100fe4000001088b */
[--C-:B------:R-:W-:Y:S01]  /*5a30*/  FFMA.FTZ R57, R57, c[0x0][0x23c], -R139.reuse ;  /* 0x00008f0039397a23 */ /* 0x100fe2000001088b */
[----:B------:R2:W-:Y:S01]  /*5a40*/  MUFU.EX2 R211, R12 ;  /* 0x0000000c00d37308 */ /* 0x0005e20000000800 */
[--C-:B------:R-:W-:Y:S02]  /*5a50*/  FFMA.FTZ R58, R58, c[0x0][0x23c], -R180.reuse ;  /* 0x00008f003a3a7a23 */ /* 0x100fe400000108b4 */
[----:B------:R-:W-:Y:S01]  /*5a60*/  FFMA.FTZ R59, R59, c[0x0][0x23c], -R180 ;  /* 0x00008f003b3b7a23 */ /* 0x000fe200000108b4 */
[----:B-----5:R-:W-:Y:S01]  /*5a70*/  F2FP.BF16.PACK_AB R145, R230, R228 ;  /* 0x000000e4e691723e */ /* 0x020fe200000010ff */
[----:B------:R-:W-:Y:S01]  /*5a80*/  FMUL.FTZ R7, R132, R147 ;  /* 0x0000009384077220 */ /* 0x000fe20000410000 */
[----:B------:R-:W-:Y:S01]  /*5a90*/  F2FP.BF16.PACK_AB R147, R229, R215 ;  /* 0x000000d7e593723e */ /* 0x000fe200000010ff */
[----:B------:R-:W-:Y:S02]  /*5aa0*/  FFMA.FTZ R23, R23, c[0x0][0x23c], -R138 ;  /* 0x00008f0017177a23 */ /* 0x000fe4000001088a */
[C---:B------:R-:W-:Y:S01]  /*5ab0*/  FMUL.FTZ R88, R2.reuse, R88 ;  /* 0x0000005802587220 */ /* 0x040fe20000410000 */
[----:B------:R4:W-:Y:S01]  /*5ac0*/  MUFU.EX2 R213, R13 ;  /* 0x0000000d00d57308 */ /* 0x0009e20000000800 */
[----:B------:R-:W-:Y:S02]  /*5ad0*/  FMUL.FTZ R89, R2, R89 ;  /* 0x0000005902597220 */ /* 0x000fe40000410000 */
[-C--:B---3--:R-:W-:Y:S05]  /*5ae0*/  HMMA.16816.F32.BF16 R4, R144, R172.reuse, R4 ;  /* 0x000000ac9004723c */ /* 0x088fea0000041804 */
[C---:B-1----:R-:W-:Y:S02]  /*5af0*/  FMUL.FTZ R90, R0.reuse, R90 ;  /* 0x0000005a005a7220 */ /* 0x042fe40000410000 */
[----:B------:R1:W-:Y:S01]  /*5b00*/  MUFU.EX2 R207, R14 ;  /* 0x0000000e00cf7308 */ /* 0x0003e20000000800 */
[----:B------:R-:W-:Y:S04]  /*5b10*/  FMUL.FTZ R91, R0, R91 ;  /* 0x0000005b005b7220 */ /* 0x000fe80000410000 */
[C---:B--2---:R-:W-:Y:S02]  /*5b20*/  FMUL.FTZ R12, R2.reuse, R148 ;  /* 0x00000094020c7220 */ /* 0x044fe40000410000 */
[C---:B------:R-:W-:Y:S02]  /*5b30*/  FMUL.FTZ R92, R2.reuse, R92 ;  /* 0x0000005c025c7220 */ /* 0x040fe40000410000 */
[----:B------:R-:W-:Y:S01]  /*5b40*/  FMUL.FTZ R93, R2, R93 ;  /* 0x0000005d025d7220 */ /* 0x000fe20000410000 */
[----:B------:R2:W-:Y:S01]  /*5b50*/  MUFU.EX2 R209, R15 ;  /* 0x0000000f00d17308 */ /* 0x0005e20000000800 */
[C---:B------:R-:W-:Y:S02]  /*5b60*/  FMUL.FTZ R94, R0.reuse, R94 ;  /* 0x0000005e005e7220 */ /* 0x040fe40000410000 */
[----:B------:R-:W-:Y:S02]  /*5b70*/  FMUL.FTZ R95, R0, R95 ;  /* 0x0000005f005f7220 */ /* 0x000fe40000410000 */
[----:B----4-:R-:W-:Y:S02]  /*5b80*/  FMUL.FTZ R13, R2, R149 ;  /* 0x00000095020d7220 */ /* 0x010fe40000410000 */
[C---:B------:R-:W-:Y:S02]  /*5b90*/  FMUL.FTZ R96, R133.reuse, R96 ;  /* 0x0000006085607220 */ /* 0x040fe40000410000 */
[C---:B------:R-:W-:Y:S01]  /*5ba0*/  FMUL.FTZ R97, R133.reuse, R97 ;  /* 0x0000006185617220 */ /* 0x040fe20000410000 */
[----:B------:R3:W-:Y:S01]  /*5bb0*/  MUFU.EX2 R212, R8 ;  /* 0x0000000800d47308 */ /* 0x0007e20000000800 */
[C---:B------:R-:W-:Y:S02]  /*5bc0*/  FMUL.FTZ R98, R132.reuse, R98 ;  /* 0x0000006284627220 */ /* 0x040fe40000410000 */
[----:B------:R-:W-:Y:S02]  /*5bd0*/  FMUL.FTZ R99, R132, R99 ;  /* 0x0000006384637220 */ /* 0x000fe40000410000 */
[----:B-1----:R-:W-:Y:S02]  /*5be0*/  FMUL.FTZ R14, R0, R150 ;  /* 0x00000096000e7220 */ /* 0x002fe40000410000 */
[C---:B------:R-:W-:Y:S02]  /*5bf0*/  FMUL.FTZ R100, R2.reuse, R100 ;  /* 0x0000006402647220 */ /* 0x040fe40000410000 */
[----:B------:R-:W-:Y:S01]  /*5c00*/  FMUL.FTZ R101, R2, R101 ;  /* 0x0000006502657220 */ /* 0x000fe20000410000 */
[----:B------:R-:W1:Y:S01]  /*5c10*/  MUFU.EX2 R214, R9 ;  /* 0x0000000900d67308 */ /* 0x000e620000000800 */
[C---:B------:R-:W-:Y:S02]  /*5c20*/  FMUL.FTZ R102, R0.reuse, R102 ;  /* 0x0000006600667220 */ /* 0x040fe40000410000 */
[C---:B------:R-:W-:Y:S02]  /*5c30*/  FMUL.FTZ R103, R0.reuse, R103 ;  /* 0x0000006700677220 */ /* 0x040fe40000410000 */
[----:B--2---:R-:W-:Y:S02]  /*5c40*/  FMUL.FTZ R15, R0, R151 ;  /* 0x00000097000f7220 */ /* 0x004fe40000410000 */
[----:B------:R-:W2:Y:S01]  /*5c50*/  LDSM.16.MT88.4 R148, [R216+0xa000] ;  /* 0x00a00000d894783b */ /* 0x000ea20000004200 */
[C---:B------:R-:W-:Y:S02]  /*5c60*/  FMUL.FTZ R104, R2.reuse, R104 ;  /* 0x0000006802687220 */ /* 0x040fe40000410000 */
[----:B------:R4:W-:Y:S01]  /*5c70*/  MUFU.EX2 R208, R10 ;  /* 0x0000000a00d07308 */ /* 0x0009e20000000800 */
[----:B------:R-:W-:Y:S02]  /*5c80*/  FMUL.FTZ R105, R2, R105 ;  /* 0x0000006902697220 */ /* 0x000fe40000410000 */
[----:B------:R-:W-:Y:S02]  /*5c90*/  FMUL.FTZ R106, R0, R106 ;  /* 0x0000006a006a7220 */ /* 0x000fe40000410000 */
[----:B---3--:R-:W-:Y:S02]  /*5ca0*/  FMUL.FTZ R8, R2, R140 ;  /* 0x0000008c02087220 */ /* 0x008fe40000410000 */
[----:B------:R-:W-:Y:S02]  /*5cb0*/  FMUL.FTZ R107, R0, R107 ;  /* 0x0000006b006b7220 */ /* 0x000fe40000410000 */
[C---:B------:R-:W-:Y:S01]  /*5cc0*/  FMUL.FTZ R108, R133.reuse, R108 ;  /* 0x0000006c856c7220 */ /* 0x040fe20000410000 */
[----:B------:R-:W3:Y:S01]  /*5cd0*/  MUFU.EX2 R210, R11 ;  /* 0x0000000b00d27308 */ /* 0x000ee20000000800 */
[----:B------:R-:W-:Y:S02]  /*5ce0*/  FMUL.FTZ R109, R133, R109 ;  /* 0x0000006d856d7220 */ /* 0x000fe40000410000 */
[----:B------:R-:W-:Y:S01]  /*5cf0*/  FMUL.FTZ R110, R132, R110 ;  /* 0x0000006e846e7220 */ /* 0x000fe20000410000 */
[----:B-1----:R-:W-:Y:S01]  /*5d00*/  F2FP.BF16.PACK_AB R140, R214, R212 ;  /* 0x000000d4d68c723e */ /* 0x002fe200000010ff */
[----:B------:R-:W-:Y:S02]  /*5d10*/  FMUL.FTZ R9, R2, R141 ;  /* 0x0000008d02097220 */ /* 0x000fe40000410000 */
[----:B------:R-:W-:Y:S02]  /*5d20*/  FMUL.FTZ R111, R132, R111 ;  /* 0x0000006f846f7220 */ /* 0x000fe40000410000 */
[C---:B------:R-:W-:Y:S01]  /*5d30*/  FMUL.FTZ R112, R2.reuse, R112 ;  /* 0x0000007002707220 */ /* 0x040fe20000410000 */
[----:B------:R-:W-:Y:S01]  /*5d40*/  MUFU.EX2 R194, R36 ;  /* 0x0000002400c27308 */ /* 0x000fe20000000800 */
[----:B------:R-:W-:Y:S02]  /*5d50*/  FMUL.FTZ R113, R2, R113 ;  /* 0x0000007102717220 */ /* 0x000fe40000410000 */
[C---:B------:R-:W-:Y:S02]  /*5d60*/  FMUL.FTZ R114, R0.reuse, R114 ;  /* 0x0000007200727220 */ /* 0x040fe40000410000 */
[C---:B----4-:R-:W-:Y:S01]  /*5d70*/  FMUL.FTZ R10, R0.reuse, R142 ;  /* 0x0000008e000a7220 */ /* 0x050fe20000410000 */
[----:B------:R-:W-:Y:S01]  /*5d80*/  F2FP.BF16.PACK_AB R142, R213, R211 ;  /* 0x000000d3d58e723e */ /* 0x000fe200000010ff */
[----:B------:R-:W-:Y:S02]  /*5d90*/  FMUL.FTZ R115, R0, R115 ;  /* 0x0000007300737220 */ /* 0x000fe40000410000 */
[C---:B------:R-:W-:Y:S01]  /*5da0*/  FMUL.FTZ R116, R2.reuse, R116 ;  /* 0x0000007402747220 */ /* 0x040fe20000410000 */
[----:B------:R-:W-:Y:S01]  /*5db0*/  MUFU.EX2 R193, R37 ;  /* 0x0000002500c17308 */ /* 0x000fe20000000800 */
[----:B------:R-:W-:Y:S02]  /*5dc0*/  FMUL.FTZ R117, R2, R117 ;  /* 0x0000007502757220 */ /* 0x000fe40000410000 */
[----:B------:R-:W-:Y:S01]  /*5dd0*/  FMUL.FTZ R118, R0, R118 ;  /* 0x0000007600767220 */ /* 0x000fe20000410000 */
[----:B---3--:R-:W-:Y:S01]  /*5de0*/  F2FP.BF16.PACK_AB R141, R210, R208 ;  /* 0x000000d0d28d723e */ /* 0x008fe200000010ff */
[C---:B------:R-:W-:Y:S01]  /*5df0*/  FMUL.FTZ R11, R0.reuse, R143 ;  /* 0x0000008f000b7220 */ /* 0x040fe20000410000 */
[----:B------:R-:W-:Y:S01]  /*5e00*/  F2FP.BF16.PACK_AB R143, R209, R207 ;  /* 0x000000cfd18f723e */ /* 0x000fe200000010ff */
[----:B------:R-:W-:Y:S02]  /*5e10*/  FMUL.FTZ R119, R0, R119 ;  /* 0x0000007700777220 */ /* 0x000fe40000410000 */
[C---:B------:R-:W-:Y:S01]  /*5e20*/  FMUL.FTZ R120, R133.reuse, R120 ;  /* 0x0000007885787220 */ /* 0x040fe20000410000 */
[----:B------:R-:W-:Y:S01]  /*5e30*/  MUFU.EX2 R192, R38 ;  /* 0x0000002600c07308 */ /* 0x000fe20000000800 */
[C---:B------:R-:W-:Y:S02]  /*5e40*/  FMUL.FTZ R121, R133.reuse, R121 ;  /* 0x0000007985797220 */ /* 0x040fe40000410000 */
[C---:B------:R-:W-:Y:S04]  /*5e50*/  HMMA.16816.F32.BF16 R8, R140.reuse, R172, R8 ;  /* 0x000000ac8c08723c */ /* 0x040fe80000041808 */
[C---:B------:R-:W-:Y:S02]  /*5e60*/  FMUL.FTZ R122, R132.reuse, R122 ;  /* 0x0000007a847a7220 */ /* 0x040fe40000410000 */
[----:B------:R-:W-:Y:S01]  /*5e70*/  FMUL.FTZ R123, R132, R123 ;  /* 0x0000007b847b7220 */ /* 0x000fe20000410000 */
[----:B------:R1:W-:Y:S01]  /*5e80*/  MUFU.EX2 R191, R39 ;  /* 0x0000002700bf7308 */ /* 0x0003e20000000800 */
[-C--:B------:R-:W-:Y:S04]  /*5e90*/  HMMA.16816.F32.BF16 R12, R140, R174.reuse, R12 ;  /* 0x000000ae8c0c723c */ /* 0x080fe8000004180c */
[C---:B------:R-:W-:Y:S02]  /*5ea0*/  FMUL.FTZ R124, R2.reuse, R124 ;  /* 0x0000007c027c7220 */ /* 0x040fe40000410000 */
[----:B------:R-:W-:Y:S02]  /*5eb0*/  FMUL.FTZ R125, R2, R125 ;  /* 0x0000007d027d7220 */ /* 0x000fe40000410000 */
[C---:B------:R-:W-:Y:S01]  /*5ec0*/  HMMA.16816.F32.BF16 R16, R144.reuse, R174, R16 ;  /* 0x000000ae9010723c */ /* 0x040fe20000041810 */
[----:B------:R-:W-:Y:S03]  /*5ed0*/  MUFU.EX2 R190, R48 ;  /* 0x0000003000be7308 */ /* 0x000fe60000000800 */
[C---:B------:R-:W-:Y:S02]  /*5ee0*/  FMUL.FTZ R68, R133.reuse, R68 ;  /* 0x0000004485447220 */ /* 0x040fe40000410000 */
[----:B------:R-:W-:Y:S02]  /*5ef0*/  FMUL.FTZ R69, R133, R69 ;  /* 0x0000004585457220 */ /* 0x000fe40000410000 */
[C---:B------:R-:W-:Y:S03]  /*5f00*/  FMUL.FTZ R70, R132.reuse, R70 ;  /* 0x0000004684467220 */ /* 0x040fe60000410000 */
[----:B------:R-:W-:Y:S01]  /*5f10*/  MUFU.EX2 R189, R49 ;  /* 0x0000003100bd7308 */ /* 0x000fe20000000800 */
[----:B------:R-:W-:Y:S02]  /*5f20*/  FMUL.FTZ R71, R132, R71 ;  /* 0x0000004784477220 */ /* 0x000fe40000410000 */
[C---:B------:R-:W-:Y:S01]  /*5f30*/  FMUL.FTZ R126, R0.reuse, R126 ;  /* 0x0000007e007e7220 */ /* 0x040fe20000410000 */
[----:B-1----:R-:W-:Y:S01]  /*5f40*/  LDSM.16.MT88.4 R36, [R216+0xb400] ;  /* 0x00b40000d824783b */ /* 0x002fe20000004200 */
[----:B------:R-:W-:Y:S02]  /*5f50*/  FMUL.FTZ R127, R0, R127 ;  /* 0x0000007f007f7220 */ /* 0x000fe40000410000 */
[C---:B------:R-:W-:Y:S01]  /*5f60*/  FMUL.FTZ R128, R2.reuse, R128 ;  /* 0x0000008002807220 */ /* 0x040fe20000410000 */
[-C--:B------:R-:W-:Y:S02]  /*5f70*/  HMMA.16816.F32.BF16 R68, R144, R176.reuse, R68 ;  /* 0x000000b09044723c */ /* 0x080fe40000041844 */
[----:B------:R-:W-:Y:S01]  /*5f80*/  MUFU.EX2 R188, R50 ;  /* 0x0000003200bc7308 */ /* 0x000fe20000000800 */
[C---:B------:R-:W-:Y:S02]  /*5f90*/  FMUL.FTZ R72, R2.reuse, R72 ;  /* 0x0000004802487220 */ /* 0x040fe40000410000 */
[----:B------:R-:W-:Y:S02]  /*5fa0*/  FMUL.FTZ R73, R2, R73 ;  /* 0x0000004902497220 */ /* 0x000fe40000410000 */
[C---:B------:R-:W-:Y:S02]  /*5fb0*/  FMUL.FTZ R74, R0.reuse, R74 ;  /* 0x0000004a004a7220 */ /* 0x040fe40000410000 */
[----:B------:R-:W-:Y:S03]  /*5fc0*/  FMUL.FTZ R75, R0, R75 ;  /* 0x0000004b004b7220 */ /* 0x000fe60000410000 */
[----:B------:R1:W-:Y:S01]  /*5fd0*/  MUFU.EX2 R187, R51 ;  /* 0x0000003300bb7308 */ /* 0x0003e20000000800 */
[----:B------:R-:W-:Y:S02]  /*5fe0*/  FMUL.FTZ R129, R2, R129 ;  /* 0x0000008102817220 */ /* 0x000fe40000410000 */
[----:B------:R-:W-:Y:S01]  /*5ff0*/  FMUL.FTZ R130, R0, R130 ;  /* 0x0000008200827220 */ /* 0x000fe20000410000 */
[C---:B------:R-:W-:Y:S04]  /*6000*/  HMMA.16816.F32.BF16 R72, R140.reuse, R176, R72 ;  /* 0x000000b08c48723c */ /* 0x040fe80000041848 */
[C---:B------:R-:W-:Y:S02]  /*6010*/  FMUL.FTZ R76, R2.reuse, R76 ;  /* 0x0000004c024c7220 */ /* 0x040fe40000410000 */
[----:B------:R-:W-:Y:S01]  /*6020*/  FMUL.FTZ R77, R2, R77 ;  /* 0x0000004d024d7220 */ /* 0x000fe20000410000 */
[----:B------:R-:W-:Y:S01]  /*6030*/  MUFU.EX2 R186, R40 ;  /* 0x0000002800ba7308 */ /* 0x000fe20000000800 */
[C---:B------:R-:W-:Y:S04]  /*6040*/  FMUL.FTZ R78, R0.reuse, R78 ;  /* 0x0000004e004e7220 */ /* 0x040fe80000410000 */
[C---:B------:R-:W-:Y:S02]  /*6050*/  FMUL.FTZ R79, R0.reuse, R79 ;  /* 0x0000004f004f7220 */ /* 0x040fe40000410000 */
[----:B------:R-:W-:Y:S02]  /*6060*/  FMUL.FTZ R131, R0, R131 ;  /* 0x0000008300837220 */ /* 0x000fe40000410000 */
[--C-:B------:R-:W-:Y:S01]  /*6070*/  FFMA.FTZ R44, R44, c[0x0][0x23c], -R139.reuse ;  /* 0x00008f002c2c7a23 */ /* 0x100fe2000001088b */
[----:B------:R-:W-:Y:S01]  /*6080*/  MUFU.EX2 R185, R41 ;  /* 0x0000002900b97308 */ /* 0x000fe20000000800 */
[----:B------:R-:W-:Y:S01]  /*6090*/  FFMA.FTZ R45, R45, c[0x0][0x23c], -R139 ;  /* 0x00008f002d2d7a23 */ /* 0x000fe2000001088b */
[-C--:B------:R-:W-:Y:S01]  /*60a0*/  HMMA.16816.F32.BF16 R76, R140, R178.reuse, R76 ;  /* 0x000000b28c4c723c */ /* 0x080fe2000004184c */
[----:B-1----:R-:W-:Y:S02]  /*60b0*/  LDSM.16.MT88.4 R48, [R218+0xb400] ;  /* 0x00b40000da30783b */ /* 0x002fe40000004200 */
[C---:B------:R-:W-:Y:S02]  /*60c0*/  FMUL.FTZ R80, R133.reuse, R80 ;  /* 0x0000005085507220 */ /* 0x040fe40000410000 */
[----:B------:R-:W-:Y:S02]  /*60d0*/  FMUL.FTZ R81, R133, R81 ;  /* 0x0000005185517220 */ /* 0x000fe40000410000 */
[C---:B------:R-:W-:Y:S01]  /*60e0*/  FMUL.FTZ R82, R132.reuse, R82 ;  /* 0x0000005284527220 */ /* 0x040fe20000410000 */
[----:B------:R1:W-:Y:S01]  /*60f0*/  MUFU.EX2 R206, R20 ;  /* 0x0000001400ce7308 */ /* 0x0003e20000000800 */
[----:B------:R-:W-:Y:S03]  /*6100*/  FMUL.FTZ R83, R132, R83 ;  /* 0x0000005384537220 */ /* 0x000fe60000410000 */
[--C-:B------:R-:W-:Y:S02]  /*6110*/  FFMA.FTZ R46, R46, c[0x0][0x23c], -R180.reuse ;  /* 0x00008f002e2e7a23 */ /* 0x100fe400000108b4 */
[----:B------:R-:W-:Y:S02]  /*6120*/  FFMA.FTZ R47, R47, c[0x0][0x23c], -R180 ;  /* 0x00008f002f2f7a23 */ /* 0x000fe400000108b4 */
[C---:B------:R-:W-:Y:S02]  /*6130*/  HMMA.16816.F32.BF16 R80, R144.reuse, R178, R80 ;  /* 0x000000b29050723c */ /* 0x040fe40000041850 */
[----:B------:R-:W-:Y:S02]  /*6140*/  MUFU.EX2 R183, R42 ;  /* 0x0000002a00b77308 */ /* 0x000fe40000000800 */
[--C-:B------:R-:W-:Y:S02]  /*6150*/  FFMA.FTZ R64, R64, c[0x0][0x23c], -R137.reuse ;  /* 0x00008f0040407a23 */ /* 0x100fe40000010889 */
[--C-:B------:R-:W-:Y:S02]  /*6160*/  FFMA.FTZ R66, R66, c[0x0][0x23c], -R138.reuse ;  /* 0x00008f0042427a23 */ /* 0x100fe4000001088a */
[-C--:B--2---:R-:W-:Y:S04]  /*6170*/  HMMA.16816.F32.BF16 R84, R144, R148.reuse, R84 ;  /* 0x000000949054723c */ /* 0x084fe80000041854 */
[----:B------:R2:W-:Y:S01]  /*6180*/  MUFU.EX2 R205, R21 ;  /* 0x0000001500cd7308 */ /* 0x0005e20000000800 */
[--C-:B------:R-:W-:Y:S02]  /*6190*/  FFMA.FTZ R32, R32, c[0x0][0x23c], -R137.reuse ;  /* 0x00008f0020207a23 */ /* 0x100fe40000010889 */
[--C-:B------:R-:W-:Y:S01]  /*61a0*/  FFMA.FTZ R33, R33, c[0x0][0x23c], -R137.reuse ;  /* 0x00008f0021217a23 */ /* 0x100fe20000010889 */
[C---:B------:R-:W-:Y:S04]  /*61b0*/  HMMA.16816.F32.BF16 R88, R140.reuse, R148, R88 ;  /* 0x000000948c58723c */ /* 0x040fe80000041858 */
[----:B-1----:R-:W-:Y:S02]  /*61c0*/  FMUL.FTZ R20, R133, R156 ;  /* 0x0000009c85147220 */ /* 0x002fe40000410000 */
[----:B------:R1:W-:Y:S01]  /*61d0*/  MUFU.EX2 R204, R22 ;  /* 0x0000001600cc7308 */ /* 0x0003e20000000800 */
[----:B------:R-:W-:Y:S01]  /*61e0*/  FFMA.FTZ R137, R65, c[0x0][0x23c], -R137 ;  /* 0x00008f0041897a23 */ /* 0x000fe20000010889 */
[-C--:B------:R-:W-:Y:S04]  /*61f0*/  HMMA.16816.F32.BF16 R92, R140, R150.reuse, R92 ;  /* 0x000000968c5c723c */ /* 0x080fe8000004185c */
[--C-:B------:R-:W-:Y:S02]  /*6200*/  FFMA.FTZ R34, R34, c[0x0][0x23c], -R138.reuse ;  /* 0x00008f0022227a23 */ /* 0x100fe4000001088a */
[--C-:B------:R-:W-:Y:S02]  /*6210*/  FFMA.FTZ R35, R35, c[0x0][0x23c], -R138.reuse ;  /* 0x00008f0023237a23 */ /* 0x100fe4000001088a */
[C---:B------:R-:W-:Y:S01]  /*6220*/  HMMA.16816.F32.BF16 R96, R144.reuse, R150, R96 ;  /* 0x000000969060723c */ /* 0x040fe20000041860 */
[----:B------:R3:W-:Y:S01]  /*6230*/  MUFU.EX2 R203, R23 ;  /* 0x0000001700cb7308 */ /* 0x0007e20000000800 */
[----:B------:R-:W4:Y:S02]  /*6240*/  LDSM.16.MT88.4 R148, [R216+0xb000] ;  /* 0x00b00000d894783b */ /* 0x000f240000004200 */
[----:B--2---:R-:W-:Y:S02]  /*6250*/  FMUL.FTZ R21, R133, R157 ;  /* 0x0000009d85157220 */ /* 0x004fe40000410000 */
[----:B------:R-:W-:Y:S02]  /*6260*/  FFMA.FTZ R138, R67, c[0x0][0x23c], -R138 ;  /* 0x00008f00438a7a23 */ /* 0x000fe4000001088a */
[--C-:B------:R-:W-:Y:S03]  /*6270*/  FFMA.FTZ R24, R24, c[0x0][0x23c], -R139.reuse ;  /* 0x00008f0018187a23 */ /* 0x100fe6000001088b */
[----:B------:R2:W-:Y:S01]  /*6280*/  MUFU.EX2 R202, R32 ;  /* 0x0000002000ca7308 */ /* 0x0005e20000000800 */
[--C-:B------:R-:W-:Y:S02]  /*6290*/  FFMA.FTZ R25, R25, c[0x0][0x23c], -R139.reuse ;  /* 0x00008f0019197a23 */ /* 0x100fe4000001088b */
[----:B-1----:R-:W-:Y:S02]  /*62a0*/  FMUL.FTZ R22, R132, R158 ;  /* 0x0000009e84167220 */ /* 0x002fe40000410000 */
[--C-:B------:R-:W-:Y:S02]  /*62b0*/  FFMA.FTZ R26, R26, c[0x0][0x23c], -R180.reuse ;  /* 0x00008f001a1a7a23 */ /* 0x100fe400000108b4 */
[--C-:B------:R-:W-:Y:S02]  /*62c0*/  FFMA.FTZ R27, R27, c[0x0][0x23c], -R180.reuse ;  /* 0x00008f001b1b7a23 */ /* 0x100fe400000108b4 */
[--C-:B------:R-:W-:Y:S01]  /*62d0*/  FFMA.FTZ R28, R28, c[0x0][0x23c], -R139.reuse ;  /* 0x00008f001c1c7a23 */ /* 0x100fe2000001088b */
[----:B------:R1:W-:Y:S01]  /*62e0*/  MUFU.EX2 R201, R33 ;  /* 0x0000002100c97308 */ /* 0x0003e20000000800 */
[--C-:B------:R-:W-:Y:S02]  /*62f0*/  FFMA.FTZ R29, R29, c[0x0][0x23c], -R139.reuse ;  /* 0x00008f001d1d7a23 */ /* 0x100fe4000001088b */
[--C-:B------:R-:W-:Y:S02]  /*6300*/  FFMA.FTZ R30, R30, c[0x0][0x23c], -R180.reuse ;  /* 0x00008f001e1e7a23 */ /* 0x100fe400000108b4 */
[----:B---3--:R-:W-:Y:S02]  /*6310*/  FMUL.FTZ R23, R132, R159 ;  /* 0x0000009f84177220 */ /* 0x008fe40000410000 */
[----:B------:R-:W-:Y:S01]  /*6320*/  LDSM.16.MT88.4 R156, [R218+0x9400] ;  /* 0x00940000da9c783b */ /* 0x000fe20000004200 */
[--C-:B------:R-:W-:Y:S02]  /*6330*/  FFMA.FTZ R31, R31, c[0x0][0x23c], -R180.reuse ;  /* 0x00008f001f1f7a23 */ /* 0x100fe400000108b4 */
[----:B------:R3:W-:Y:S01]  /*6340*/  MUFU.EX2 R184, R43 ;  /* 0x0000002b00b87308 */ /* 0x0007e20000000800 */
[--C-:B------:R-:W-:Y:S01]  /*6350*/  FFMA.FTZ R60, R60, c[0x0][0x23c], -R139.reuse ;  /* 0x00008f003c3c7a23 */ /* 0x100fe2000001088b */
[-C--:B------:R-:W-:Y:S03]  /*6360*/  HMMA.16816.F32.BF16 R20, R144, R152.reuse, R20 ;  /* 0x000000989014723c */ /* 0x080fe60000041814 */
[----:B--2---:R-:W-:Y:S02]  /*6370*/  FMUL.FTZ R32, R133, R160 ;  /* 0x000000a085207220 */ /* 0x004fe40000410000 */
[----:B------:R-:W-:Y:S02]  /*6380*/  FFMA.FTZ R139, R61, c[0x0][0x23c], -R139 ;  /* 0x00008f003d8b7a23 */ /* 0x000fe4000001088b */
[--C-:B------:R-:W-:Y:S01]  /*6390*/  FFMA.FTZ R62, R62, c[0x0][0x23c], -R180.reuse ;  /* 0x00008f003e3e7a23 */ /* 0x100fe200000108b4 */
[C---:B------:R-:W-:Y:S01]  /*63a0*/  HMMA.16816.F32.BF16 R100, R140.reuse, R152, R100 ;  /* 0x000000988c64723c */ /* 0x040fe20000041864 */
[----:B------:R2:W-:Y:S03]  /*63b0*/  MUFU.EX2 R200, R34 ;  /* 0x0000002200c87308 */ /* 0x0005e60000000800 */
[----:B-1----:R-:W-:Y:S02]  /*63c0*/  FMUL.FTZ R33, R133, R161 ;  /* 0x000000a185217220 */ /* 0x002fe40000410000 */
[----:B------:R-:W-:Y:S02]  /*63d0*/  FFMA.FTZ R180, R63, c[0x0][0x23c], -R180 ;  /* 0x00008f003fb47a23 */ /* 0x000fe400000108b4 */
[-C--:B------:R-:W-:Y:S03]  /*63e0*/  HMMA.16816.F32.BF16 R104, R140, R154.reuse, R104 ;  /* 0x0000009a8c68723c */ /* 0x080fe60000041868 */
[----:B------:R1:W-:Y:S01]  /*63f0*/  MUFU.EX2 R199, R35 ;  /* 0x0000002300c77308 */ /* 0x0003e20000000800 */
[----:B------:R-:W-:Y:S01]  /*6400*/  FFMA.FTZ R2, R2, R226, R212 ;  /* 0x000000e202027223 */ /* 0x000fe200000100d4 */
[----:B---3--:R-:W-:Y:S01]  /*6410*/  LDSM.16.MT88.4 R40, [R216+0x9800] ;  /* 0x00980000d828783b */ /* 0x008fe20000004200 */
[----:B------:R-:W-:Y:S02]  /*6420*/  FFMA.FTZ R0, R0, R227, R208 ;  /* 0x000000e300007223 */ /* 0x000fe400000100d0 */
[C---:B------:R-:W-:Y:S04]  /*6430*/  HMMA.16816.F32.BF16 R108, R144.reuse, R154, R108 ;  /* 0x0000009a906c723c */ /* 0x040fe8000004186c */
[----:B------:R-:W-:Y:S01]  /*6440*/  FADD.FTZ R2, R214, R2 ;  /* 0x00000002d6027221 */ /* 0x000fe20000010000 */
[----:B------:R3:W5:Y:S01]  /*6450*/  MUFU.EX2 R198, R24 ;  /* 0x0000001800c67308 */ /* 0x0007620000000800 */
[----:B------:R-:W5:Y:S01]  /*6460*/  LDSM.16.MT88.4 R152, [R218+0xb000] ;  /* 0x00b00000da98783b */ /* 0x000f620000004200 */
[----:B------:R-:W-:Y:S02]  /*6470*/  FADD.FTZ R0, R210, R0 ;  /* 0x00000000d2007221 */ /* 0x000fe40000010000 */
[C---:B--2---:R-:W-:Y:S03]  /*6480*/  FMUL.FTZ R34, R132.reuse, R162 ;  /* 0x000000a284227220 */ /* 0x044fe60000410000 */
[----:B------:R-:W-:Y:S02]  /*6490*/  FADD.FTZ R2, R211, R2 ;  /* 0x00000002d3027221 */ /* 0x000fe40000010000 */
[----:B------:R-:W-:Y:S01]  /*64a0*/  FADD.FTZ R0, R207, R0 ;  /* 0x00000000cf007221 */ /* 0x000fe20000010000 */
[----:B------:R2:W2:Y:S01]  /*64b0*/  MUFU.EX2 R197, R25 ;  /* 0x0000001900c57308 */ /* 0x0004a20000000800 */
[----:B------:R-:W-:Y:S02]  /*64c0*/  FADD.FTZ R2, R213, R2 ;  /* 0x00000002d5027221 */ /* 0x000fe40000010000 */
[----:B------:R-:W-:Y:S02]  /*64d0*/  FADD.FTZ R0, R209, R0 ;  /* 0x00000000d1007221 */ /* 0x000fe40000010000 */
[----:B-1----:R-:W-:Y:S05]  /*64e0*/  FMUL.FTZ R35, R132, R163 ;  /* 0x000000a384237220 */ /* 0x002fea0000410000 */
[----:B------:R1:W1:Y:S02]  /*64f0*/  MUFU.EX2 R196, R26 ;  /* 0x0000001a00c47308 */ /* 0x0002640000000800 */
[-C--:B----4-:R-:W-:Y:S03]  /*6500*/  HMMA.16816.F32.BF16 R32, R144, R148.reuse, R32 ;  /* 0x000000949020723c */ /* 0x090fe60000041820 */
[C---:B---3--:R-:W-:Y:S02]  /*6510*/  FMUL.FTZ R24, R133.reuse, R164 ;  /* 0x000000a485187220 */ /* 0x048fe40000410000 */
[----:B-----5:R-:W-:Y:S03]  /*6520*/  FADD.FTZ R2, R198, R2 ;  /* 0x00000002c6027221 */ /* 0x020fe60000010000 */
[C---:B------:R-:W-:Y:S01]  /*6530*/  HMMA.16816.F32.BF16 R112, R140.reuse, R148, R112 ;  /* 0x000000948c70723c */ /* 0x040fe20000041870 */
[----:B------:R3:W4:Y:S03]  /*6540*/  MUFU.EX2 R195, R27 ;  /* 0x0000001b00c37308 */ /* 0x0007260000000800 */
[----:B--2---:R-:W-:Y:S02]  /*6550*/  FMUL.FTZ R25, R133, R165 ;  /* 0x000000a585197220 */ /* 0x004fe40000410000 */
[----:B------:R-:W-:Y:S02]  /*6560*/  FADD.FTZ R2, R197, R2 ;  /* 0x00000002c5027221 */ /* 0x000fe40000010000 */
[-C--:B------:R-:W-:Y:S03]  /*6570*/  HMMA.16816.F32.BF16 R116, R140, R150.reuse, R116 ;  /* 0x000000968c74723c */ /* 0x080fe60000041874 */
[----:B------:R-:W-:Y:S01]  /*6580*/  MUFU.EX2 R177, R52 ;  /* 0x0000003400b17308 */ /* 0x000fe20000000800 */
[----:B-1----:R-:W-:Y:S04]  /*6590*/  FMUL.FTZ R26, R132, R166 ;  /* 0x000000a6841a7220 */ /* 0x002fe80000410000 */
[C---:B------:R-:W-:Y:S01]  /*65a0*/  HMMA.16816.F32.BF16 R120, R144.reuse, R150, R120 ;  /* 0x000000969078723c */ /* 0x040fe20000041878 */
[----:B------:R-:W1:Y:S03]  /*65b0*/  LDSM.16.MT88.4 R148, [R216+0x9400] ;  /* 0x00940000d894783b */ /* 0x000e660000004200 */
[----:B------:R-:W-:Y:S01]  /*65c0*/  FADD.FTZ R0, R196, R0 ;  /* 0x00000000c4007221 */ /* 0x000fe20000010000 */
[----:B------:R2:W-:Y:S01]  /*65d0*/  MUFU.EX2 R166, R29 ;  /* 0x0000001d00a67308 */ /* 0x0005e20000000800 */
[C---:B---3--:R-:W-:Y:S02]  /*65e0*/  FMUL.FTZ R27, R132.reuse, R167 ;  /* 0x000000a7841b7220 */ /* 0x048fe40000410000 */
[----:B----4-:R-:W-:Y:S07]  /*65f0*/  FADD.FTZ R0, R195, R0 ;  /* 0x00000000c3007221 */ /* 0x010fee0000010000 */
[----:B------:R3:W4:Y:S01]  /*6600*/  MUFU.EX2 R167, R28 ;  /* 0x0000001c00a77308 */ /* 0x0007220000000800 */
[-C--:B------:R-:W-:Y:S08]  /*6610*/  HMMA.16816.F32.BF16 R24, R144, R152.reuse, R24 ;  /* 0x000000989018723c */ /* 0x080ff00000041818 */
[C---:B------:R-:W-:Y:S01]  /*6620*/  HMMA.16816.F32.BF16 R124, R140.reuse, R152, R124 ;  /* 0x000000988c7c723c */ /* 0x040fe2000004187c */
[----:B------:R5:W1:Y:S03]  /*6630*/  MUFU.EX2 R165, R30 ;  /* 0x0000001e00a57308 */ /* 0x000a660000000800 */
[C---:B--2---:R-:W-:Y:S04]  /*6640*/  FMUL.FTZ R29, R133.reuse, R169 ;  /* 0x000000a9851d7220 */ /* 0x044fe80000410000 */
[-C--:B------:R-:W-:Y:S03]  /*6650*/  HMMA.16816.F32.BF16 R128, R140, R154.reuse, R128 ;  /* 0x0000009a8c80723c */ /* 0x080fe60000041880 */
[----:B------:R2:W-:Y:S01]  /*6660*/  MUFU.EX2 R164, R31 ;  /* 0x0000001f00a47308 */ /* 0x0005e20000000800 */
[----:B---3--:R-:W-:Y:S03]  /*6670*/  FMUL.FTZ R28, R133, R168 ;  /* 0x000000a8851c7220 */ /* 0x008fe60000410000 */
[----:B------:R-:W-:Y:S01]  /*6680*/  F2FP.BF16.PACK_AB R140, R205, R206 ;  /* 0x000000cecd8c723e */ /* 0x000fe200000010ff */
[----:B------:R-:W-:Y:S01]  /*6690*/  FFMA.FTZ R133, R133, R224, R232 ;  /* 0x000000e085857223 */ /* 0x000fe200000100e8 */
[----:B------:R-:W-:Y:S04]  /*66a0*/  F2FP.BF16.PACK_AB R141, R203, R204 ;  /* 0x000000cccb8d723e */ /* 0x000fe800000010ff */
[----:B------:R-:W3:Y:S01]  /*66b0*/  MUFU.EX2 R176, R53 ;  /* 0x0000003500b07308 */ /* 0x000ee20000000800 */
[----:B------:R-:W-:Y:S01]  /*66c0*/  F2FP.BF16.PACK_AB R142, R201, R202 ;  /* 0x000000cac98e723e */ /* 0x000fe200000010ff */
[----:B----4-:R-:W-:Y:S01]  /*66d0*/  FADD.FTZ R2, R167, R2 ;  /* 0x00000002a7027221 */ /* 0x010fe20000010000 */
[----:B------:R-:W-:Y:S01]  /*66e0*/  F2FP.BF16.PACK_AB R143, R199, R200 ;  /* 0x000000c8c78f723e */ /* 0x000fe200000010ff */
[C---:B-----5:R-:W-:Y:S02]  /*66f0*/  FMUL.FTZ R30, R132.reuse, R170 ;  /* 0x000000aa841e7220 */ /* 0x060fe40000410000 */
[----:B-1----:R-:W-:Y:S04]  /*6700*/  FADD.FTZ R0, R165, R0 ;  /* 0x00000000a5007221 */ /* 0x002fe80000010000 */
[----:B------:R-:W-:Y:S01]  /*6710*/  MUFU.EX2 R174, R54 ;  /* 0x0000003600ae7308 */ /* 0x000fe20000000800 */
[C---:B--2---:R-:W-:Y:S02]  /*6720*/  FMUL.FTZ R31, R132.reuse, R171 ;  /* 0x000000ab841f7220 */ /* 0x044fe40000410000 */
[----:B------:R-:W-:Y:S07]  /*6730*/  FFMA.FTZ R132, R132, R225, R228 ;  /* 0x000000e184847223 */ /* 0x000fee00000100e4 */
[----:B------:R1:W2:Y:S01]  /*6740*/  MUFU.EX2 R175, R55 ;  /* 0x0000003700af7308 */ /* 0x0002a20000000800 */
[----:B------:R-:W-:Y:S01]  /*6750*/  HMMA.16816.F32.BF16 R28, R144, R154, R28 ;  /* 0x0000009a901c723c */ /* 0x000fe2000004181c */
[----:B------:R-:W4:Y:S03]  /*6760*/  LDSM.16.MT88.4 R152, [R216+0xa400] ;  /* 0x00a40000d898783b */ /* 0x000f260000004200 */
[----:B---3--:R-:W-:Y:S03]  /*6770*/  F2FP.BF16.PACK_AB R168, R176, R177 ;  /* 0x000000b1b0a8723e */ /* 0x008fe600000010ff */
[----:B------:R-:W-:Y:S01]  /*6780*/  F2FP.BF16.PACK_AB R144, R197, R198 ;  /* 0x000000c6c590723e */ /* 0x000fe200000010ff */
[-C--:B------:R-:W-:Y:S01]  /*6790*/  HMMA.16816.F32.BF16 R4, R140, R148.reuse, R4 ;  /* 0x000000948c04723c */ /* 0x080fe20000041804 */
[----:B------:R-:W-:Y:S04]  /*67a0*/  MUFU.EX2 R67, R56 ;  /* 0x0000003800437308 */ /* 0x000fe80000000800 */
[----:B------:R-:W-:Y:S02]  /*67b0*/  F2FP.BF16.PACK_AB R145, R195, R196 ;  /* 0x000000c4c391723e */ /* 0x000fe400000010ff */
[----:B------:R-:W-:Y:S02]  /*67c0*/  F2FP.BF16.PACK_AB R146, R166, R167 ;  /* 0x000000a7a692723e */ /* 0x000fe400000010ff */
[----:B------:R-:W-:Y:S02]  /*67d0*/  F2FP.BF16.PACK_AB R147, R164, R165 ;  /* 0x000000a5a493723e */ /* 0x000fe400000010ff */
[----:B------:R-:W-:Y:S01]  /*67e0*/  MUFU.EX2 R65, R58 ;  /* 0x0000003a00417308 */ /* 0x000fe20000000800 */
[----:B-1----:R-:W-:Y:S04]  /*67f0*/  LDSM.16.MT88.4 R52, [R216+0xb800] ;  /* 0x00b80000d834783b */ /* 0x002fe80000004200 */
[C---:B------:R-:W-:Y:S04]  /*6800*/  HMMA.16816.F32.BF16 R8, R144.reuse, R148, R8 ;  /* 0x000000949008723c */ /* 0x040fe80000041808 */
[----:B--2---:R-:W-:Y:S01]  /*6810*/  F2FP.BF16.PACK_AB R169, R175, R174 ;  /* 0x000000aeafa9723e */ /* 0x004fe200000010ff */
[----:B------:R1:W-:Y:S03]  /*6820*/  MUFU.EX2 R181, R44 ;  /* 0x0000002c00b57308 */ /* 0x0003e60000000800 */
[-C--:B------:R-:W-:Y:S07]  /*6830*/  HMMA.16816.F32.BF16 R12, R144, R150.reuse, R12 ;  /* 0x00000096900c723c */ /* 0x080fee000004180c */
[----:B------:R2:W3:Y:S01]  /*6840*/  MUFU.EX2 R182, R45 ;  /* 0x0000002d00b67308 */ /* 0x0004e20000000800 */
[C---:B------:R-:W-:Y:S01]  /*6850*/  HMMA.16816.F32.BF16 R16, R140.reuse, R150, R16 ;  /* 0x000000968c10723c */ /* 0x040fe20000041810 */
[----:B------:R-:W5:Y:S07]  /*6860*/  LDSM.16.MT88.4 R148, [R218+0xa400] ;  /* 0x00a40000da94783b */ /* 0x000f6e0000004200 */
[-C--:B------:R-:W-:Y:S01]  /*6870*/  HMMA.16816.F32.BF16 R68, R140, R156.reuse, R68 ;  /* 0x0000009c8c44723c */ /* 0x080fe20000041844 */
[----:B------:R3:W-:Y:S03]  /*6880*/  MUFU.EX2 R179, R46 ;  /* 0x0000002e00b37308 */ /* 0x0007e60000000800 */
[----:B-1----:R-:W-:Y:S04]  /*6890*/  F2FP.BF16.PACK_AB R44, R185, R186 ;  /* 0x000000bab92c723e */ /* 0x002fe800000010ff */
[C---:B------:R-:W-:Y:S03]  /*68a0*/  HMMA.16816.F32.BF16 R72, R144.reuse, R156, R72 ;  /* 0x0000009c9048723c */ /* 0x040fe60000041848 */
[----:B------:R-:W1:Y:S01]  /*68b0*/  MUFU.EX2 R178, R47 ;  /* 0x0000002f00b27308 */ /* 0x000e620000000800 */
[----:B--2---:R-:W-:Y:S04]  /*68c0*/  F2FP.BF16.PACK_AB R45, R184, R183 ;  /* 0x000000b7b82d723e */ /* 0x004fe800000010ff */
[-C--:B------:R-:W-:Y:S05]  /*68d0*/  HMMA.16816.F32.BF16 R76, R144, R158.reuse, R76 ;  /* 0x0000009e904c723c */ /* 0x080fea000004184c */
[----:B------:R-:W-:Y:S03]  /*68e0*/  MUFU.EX2 R173, R64 ;  /* 0x0000004000ad7308 */ /* 0x000fe60000000800 */
[C---:B------:R-:W-:Y:S04]  /*68f0*/  HMMA.16816.F32.BF16 R80, R140.reuse, R158, R80 ;  /* 0x0000009e8c50723c */ /* 0x040fe80000041850 */
[----:B---3--:R-:W-:Y:S03]  /*6900*/  F2FP.BF16.PACK_AB R46, R182, R181 ;  /* 0x000000b5b62e723e */ /* 0x008fe600000010ff */
[----:B------:R-:W-:Y:S01]  /*6910*/  MUFU.EX2 R64, R59 ;  /* 0x0000003b00407308 */ /* 0x000fe20000000800 */
[-C--:B----4-:R-:W-:Y:S04]  /*6920*/  HMMA.16816.F32.BF16 R84, R140, R152.reuse, R84 ;  /* 0x000000988c54723c */ /* 0x090fe80000041854 */
[----:B-1----:R-:W-:Y:S04]  /*6930*/  F2FP.BF16.PACK_AB R47, R178, R179 ;  /* 0x000000b3b22f723e */ /* 0x002fe800000010ff */
[C---:B------:R-:W-:Y:S01]  /*6940*/  HMMA.16816.F32.BF16 R88, R144.reuse, R152, R88 ;  /* 0x000000989058723c */ /* 0x040fe20000041858 */
[----:B------:R-:W1:Y:S07]  /*6950*/  MUFU.EX2 R172, R137 ;  /* 0x0000008900ac7308 */ /* 0x000e6e0000000800 */
[-C--:B------:R-:W-:Y:S03]  /*6960*/  HMMA.16816.F32.BF16 R92, R144, R154.reuse, R92 ;  /* 0x0000009a905c723c */ /* 0x080fe6000004185c */
[----:B------:R-:W-:Y:S05]  /*6970*/  MUFU.EX2 R137, R66 ;  /* 0x0000004200897308 */ /* 0x000fea0000000800 */
[C---:B------:R-:W-:Y:S01]  /*6980*/  HMMA.16816.F32.BF16 R96, R140.reuse, R154, R96 ;  /* 0x0000009a8c60723c */ /* 0x040fe20000041860 */
[----:B------:R-:W-:Y:S04]  /*6990*/  LDSM.16.MT88.4 R152, [R216+0x9c00] ;  /* 0x009c0000d898783b */ /* 0x000fe80000004200 */
[----:B------:R2:W-:Y:S03]  /*69a0*/  MUFU.EX2 R66, R57 ;  /* 0x0000003900427308 */ /* 0x0005e60000000800 */
[-C--:B-----5:R-:W-:Y:S04]  /*69b0*/  HMMA.16816.F32.BF16 R20, R140, R148.reuse, R20 ;  /* 0x000000948c14723c */ /* 0x0a0fe80000041814 */
[----:B-1----:R-:W-:Y:S03]  /*69c0*/  F2FP.BF16.PACK_AB R170, R172, R173 ;  /* 0x000000adacaa723e */ /* 0x002fe600000010ff */
[----:B------:R-:W1:Y:S01]  /*69d0*/  MUFU.EX2 R138, R138 ;  /* 0x0000008a008a7308 */ /* 0x000e620000000800 */
[C---:B------:R-:W-:Y:S08]  /*69e0*/  HMMA.16816.F32.BF16 R100, R144.reuse, R148, R100 ;  /* 0x000000949064723c */ /* 0x040ff00000041864 */
[-C--:B------:R-:W-:Y:S01]  /*69f0*/  HMMA.16816.F32.BF16 R104, R144, R150.reuse, R104 ;  /* 0x000000969068723c */ /* 0x080fe20000041868 */
[----:B------:R-:W-:Y:S01]  /*6a00*/  MUFU.EX2 R60, R60 ;  /* 0x0000003c003c7308 */ /* 0x000fe20000000800 */
[----:B--2---:R-:W-:Y:S06]  /*6a10*/  LDSM.16.MT88.4 R56, [R218+0xac00] ;  /* 0x00ac0000da38783b */ /* 0x004fec0000004200 */
[C---:B------:R-:W-:Y:S03]  /*6a20*/  HMMA.16816.F32.BF16 R108, R140.reuse, R150, R108 ;  /* 0x000000968c6c723c */ /* 0x040fe6000004186c */
[----:B------:R-:W2:Y:S01]  /*6a30*/  MUFU.EX2 R139, R139 ;  /* 0x0000008b008b7308 */ /* 0x000ea20000000800 */
[----:B-1----:R-:W-:Y:S04]  /*6a40*/  F2FP.BF16.PACK_AB R171, R138, R137 ;  /* 0x000000898aab723e */ /* 0x002fe800000010ff */
[-C--:B------:R-:W-:Y:S05]  /*6a50*/  HMMA.16816.F32.BF16 R32, R140, R36.reuse, R32 ;  /* 0x000000248c20723c */ /* 0x080fea0000041820 */
[----:B------:R-:W-:Y:S03]  /*6a60*/  MUFU.EX2 R62, R62 ;  /* 0x0000003e003e7308 */ /* 0x000fe60000000800 */
[C---:B------:R-:W-:Y:S07]  /*6a70*/  HMMA.16816.F32.BF16 R112, R144.reuse, R36, R112 ;  /* 0x000000249070723c */ /* 0x040fee0000041870 */
[----:B------:R-:W-:Y:S01]  /*6a80*/  F2FP.BF16.PACK_AB R36, R193, R194 ;  /* 0x000000c2c124723e */ /* 0x000fe200000010ff */
[-C--:B------:R-:W-:Y:S01]  /*6a90*/  HMMA.16816.F32.BF16 R116, R144, R38.reuse, R116 ;  /* 0x000000269074723c */ /* 0x080fe20000041874 */
[----:B------:R-:W1:Y:S03]  /*6aa0*/  MUFU.EX2 R180, R180 ;  /* 0x000000b400b47308 */ /* 0x000e660000000800 */
[----:B------:R-:W-:Y:S04]  /*6ab0*/  F2FP.BF16.PACK_AB R37, R191, R192 ;  /* 0x000000c0bf25723e */ /* 0x000fe800000010ff */
[C---:B------:R-:W-:Y:S07]  /*6ac0*/  HMMA.16816.F32.BF16 R120, R140.reuse, R38, R120 ;  /* 0x000000268c78723c */ /* 0x040fee0000041878 */
[----:B------:R-:W-:Y:S01]  /*6ad0*/  F2FP.BF16.PACK_AB R38, R189, R190 ;  /* 0x000000bebd26723e */ /* 0x000fe200000010ff */
[-C--:B------:R-:W-:Y:S04]  /*6ae0*/  HMMA.16816.F32.BF16 R24, R140, R48.reuse, R24 ;  /* 0x000000308c18723c */ /* 0x080fe80000041818 */
[----:B------:R-:W-:Y:S04]  /*6af0*/  F2FP.BF16.PACK_AB R39, R187, R188 ;  /* 0x000000bcbb27723e */ /* 0x000fe800000010ff */
[C---:B------:R-:W-:Y:S08]  /*6b00*/  HMMA.16816.F32.BF16 R124, R144.reuse, R48, R124 ;  /* 0x00000030907c723c */ /* 0x040ff0000004187c */
[-C--:B------:R-:W-:Y:S01]  /*6b10*/  HMMA.16816.F32.BF16 R128, R144, R50.reuse, R128 ;  /* 0x000000329080723c */ /* 0x080fe20000041880 */
[----:B------:R-:W3:Y:S07]  /*6b20*/  LDSM.16.MT88.4 R144, [R218+0x9800] ;  /* 0x00980000da90783b */ /* 0x000eee0000004200 */
[----:B------:R-:W-:Y:S01]  /*6b30*/  HMMA.16816.F32.BF16 R28, R140, R50, R28 ;  /* 0x000000328c1c723c */ /* 0x000fe2000004181c */
[----:B------:R-:W4:Y:S07]  /*6b40*/  LDSM.16.MT88.4 R48, [R216+0xa800] ;  /* 0x00a80000d830783b */ /* 0x000f2e0000004200 */
[-C--:B------:R-:W-:Y:S08]  /*6b50*/  HMMA.16816.F32.BF16 R4, R36, R40.reuse, R4 ;  /* 0x000000282404723c */ /* 0x080ff00000041804 */
[C---:B------:R-:W-:Y:S08]  /*6b60*/  HMMA.16816.F32.BF16 R8, R44.reuse, R40, R8 ;  /* 0x000000282c08723c */ /* 0x040ff00000041808 */
[-C--:B------:R-:W-:Y:S08]  /*6b70*/  HMMA.16816.F32.BF16 R12, R44, R42.reuse, R12 ;  /* 0x0000002a2c0c723c */ /* 0x080ff0000004180c */
[C---:B------:R-:W-:Y:S01]  /*6b80*/  HMMA.16816.F32.BF16 R16, R36.reuse, R42, R16 ;  /* 0x0000002a2410723c */ /* 0x040fe20000041810 */
[----:B------:R-:W5:Y:S07]  /*6b90*/  LDSM.16.MT88.4 R40, [R218+0xa800] ;  /* 0x00a80000da28783b */ /* 0x000f6e0000004200 */
[-C--:B---3--:R-:W-:Y:S08]  /*6ba0*/  HMMA.16816.F32.BF16 R68, R36, R144.reuse, R68 ;  /* 0x000000902444723c */ /* 0x088ff00000041844 */
[C---:B------:R-:W-:Y:S08]  /*6bb0*/  HMMA.16816.F32.BF16 R72, R44.reuse, R144, R72 ;  /* 0x000000902c48723c */ /* 0x040ff00000041848 */
[-C--:B------:R-:W-:Y:S08]  /*6bc0*/  HMMA.16816.F32.BF16 R76, R44, R146.reuse, R76 ;  /* 0x000000922c4c723c */ /* 0x080ff0000004184c */
[C---:B------:R-:W-:Y:S08]  /*6bd0*/  HMMA.16816.F32.BF16 R80, R36.reuse, R146, R80 ;  /* 0x000000922450723c */ /* 0x040ff00000041850 */
[-C--:B----4-:R-:W-:Y:S08]  /*6be0*/  HMMA.16816.F32.BF16 R84, R36, R48.reuse, R84 ;  /* 0x000000302454723c */ /* 0x090ff00000041854 */
[C---:B------:R-:W-:Y:S08]  /*6bf0*/  HMMA.16816.F32.BF16 R88, R44.reuse, R48, R88 ;  /* 0x000000302c58723c */ /* 0x040ff00000041858 */
[-C--:B------:R-:W-:Y:S08]  /*6c00*/  HMMA.16816.F32.BF16 R92, R44, R50.reuse, R92 ;  /* 0x000000322c5c723c */ /* 0x080ff0000004185c */
[C---:B------:R-:W-:Y:S01]  /*6c10*/  HMMA.16816.F32.BF16 R96, R36.reuse, R50, R96 ;  /* 0x000000322460723c */ /* 0x040fe20000041860 */
[----:B------:R-:W3:Y:S07]  /*6c20*/  LDSM.16.MT88.4 R48, [R218+0xb800] ;  /* 0x00b80000da30783b */ /* 0x000eee0000004200 */
[-C--:B-----5:R-:W-:Y:S08]  /*6c30*/  HMMA.16816.F32.BF16 R20, R36, R40.reuse, R20 ;  /* 0x000000282414723c */ /* 0x0a0ff00000041814 */
[C---:B------:R-:W-:Y:S08]  /*6c40*/  HMMA.16816.F32.BF16 R100, R44.reuse, R40, R100 ;  /* 0x000000282c64723c */ /* 0x040ff00000041864 */
[-C--:B------:R-:W-:Y:S08]  /*6c50*/  HMMA.16816.F32.BF16 R104, R44, R42.reuse, R104 ;  /* 0x0000002a2c68723c */ /* 0x080ff00000041868 */
[C---:B------:R-:W-:Y:S01]  /*6c60*/  HMMA.16816.F32.BF16 R108, R36.reuse, R42, R108 ;  /* 0x0000002a246c723c */ /* 0x040fe2000004186c */
        /* <DEDUP_REMOVED lines=8> */
[-C--:B------:R-:W-:Y:S01]  /*6cf0*/  HMMA.16816.F32.BF16 R128, R44, R50.reuse, R128 ;  /* 0x000000322c80723c */ /* 0x080fe20000041880 */
[----:B------:R-:W3:Y:S07]  /*6d00*/  LDSM.16.MT88.4 R44, [R216+0xbc00] ;  /* 0x00bc0000d82c783b */ /* 0x000eee0000004200 */
[----:B------:R-:W-:Y:S07]  /*6d10*/  HMMA.16816.F32.BF16 R28, R36, R50, R28 ;  /* 0x00000032241c723c */ /* 0x000fee000004181c */
[----:B------:R-:W-:Y:S01]  /*6d20*/  F2FP.BF16.PACK_AB R36, R66, R67 ;  /* 0x000000434224723e */ /* 0x000fe200000010ff */
[-C--:B------:R-:W-:Y:S01]  /*6d30*/  HMMA.16816.F32.BF16 R144, R168, R152.reuse, R4 ;  /* 0x00000098a890723c */ /* 0x080fe20000041804 */
[----:B------:R-:W3:Y:S04]  /*6d40*/  LDSM.16.MT88.4 R4, [R218+0xbc00] ;  /* 0x00bc0000da04783b */ /* 0x000ee80000004200 */
[----:B------:R-:W-:Y:S02]  /*6d50*/  F2FP.BF16.PACK_AB R37, R64, R65 ;  /* 0x000000414025723e */ /* 0x000fe400000010ff */
[----:B--2---:R-:W-:Y:S02]  /*6d60*/  F2FP.BF16.PACK_AB R38, R139, R60 ;  /* 0x0000003c8b26723e */ /* 0x004fe400000010ff */
[----:B-1----:R-:W-:Y:S07]  /*6d70*/  F2FP.BF16.PACK_AB R39, R180, R62 ;  /* 0x0000003eb427723e */ /* 0x002fee00000010ff */
[C---:B------:R-:W-:Y:S07]  /*6d80*/  HMMA.16816.F32.BF16 R140, R36.reuse, R152, R8 ;  /* 0x00000098248c723c */ /* 0x040fee0000041808 */
[----:B------:R-:W-:Y:S01]  /*6d90*/  FADD.FTZ R8, R234, R133 ;  /* 0x00000085ea087221 */ /* 0x000fe20000010000 */
[-C--:B------:R-:W-:Y:S04]  /*6da0*/  HMMA.16816.F32.BF16 R148, R36, R154.reuse, R12 ;  /* 0x0000009a2494723c */ /* 0x080fe8000004180c */
[----:B------:R-:W-:Y:S01]  /*6db0*/  FADD.FTZ R9, R230, R132 ;  /* 0x00000084e6097221 */ /* 0x000fe20000010000 */
[----:B------:R-:W-:Y:S01]  /*6dc0*/  MOV R132, R136 ;  /* 0x0000008800847202 */ /* 0x000fe20000000f00 */
[----:B------:R-:W-:Y:S02]  /*6dd0*/  FADD.FTZ R8, R231, R8 ;  /* 0x00000008e7087221 */ /* 0x000fe40000010000 */
[C---:B------:R-:W-:Y:S04]  /*6de0*/  HMMA.16816.F32.BF16 R152, R168.reuse, R154, R16 ;  /* 0x0000009aa898723c */ /* 0x040fe80000041810 */
[----:B------:R-:W-:Y:S02]  /*6df0*/  FADD.FTZ R9, R215, R9 ;  /* 0x00000009d7097221 */ /* 0x000fe40000010000 */
[----:B------:R-:W-:Y:S02]  /*6e00*/  FADD.FTZ R8, R233, R8 ;  /* 0x00000008e9087221 */ /* 0x000fe40000010000 */
[-C--:B----4-:R-:W-:Y:S04]  /*6e10*/  HMMA.16816.F32.BF16 R68, R168, R40.reuse, R68 ;  /* 0x00000028a844723c */ /* 0x090fe80000041844 */
[----:B------:R-:W-:Y:S02]  /*6e20*/  FADD.FTZ R9, R229, R9 ;  /* 0x00000009e5097221 */ /* 0x000fe40000010000 */
[----:B------:R-:W-:Y:S02]  /*6e30*/  FADD.FTZ R8, R206, R8 ;  /* 0x00000008ce087221 */ /* 0x000fe40000010000 */
[C---:B------:R-:W-:Y:S04]  /*6e40*/  HMMA.16816.F32.BF16 R72, R36.reuse, R40, R72 ;  /* 0x000000282448723c */ /* 0x040fe80000041848 */
[----:B------:R-:W-:Y:S02]  /*6e50*/  FADD.FTZ R9, R204, R9 ;  /* 0x00000009cc097221 */ /* 0x000fe40000010000 */
[----:B------:R-:W-:Y:S02]  /*6e60*/  FADD.FTZ R8, R205, R8 ;  /* 0x00000008cd087221 */ /* 0x000fe40000010000 */
[-C--:B------:R-:W-:Y:S04]  /*6e70*/  HMMA.16816.F32.BF16 R76, R36, R42.reuse, R76 ;  /* 0x0000002a244c723c */ /* 0x080fe8000004184c */
[----:B------:R-:W-:Y:S02]  /*6e80*/  FADD.FTZ R9, R203, R9 ;  /* 0x00000009cb097221 */ /* 0x000fe40000010000 */
[----:B------:R-:W-:Y:S02]  /*6e90*/  FADD.FTZ R12, R202, R8 ;  /* 0x00000008ca0c7221 */ /* 0x000fe40000010000 */
[C---:B------:R-:W-:Y:S04]  /*6ea0*/  HMMA.16816.F32.BF16 R80, R168.reuse, R42, R80 ;  /* 0x0000002aa850723c */ /* 0x040fe80000041850 */
[----:B------:R-:W-:Y:S02]  /*6eb0*/  FADD.FTZ R8, R200, R9 ;  /* 0x00000009c8087221 */ /* 0x000fe40000010000 */
[----:B------:R-:W-:Y:S02]  /*6ec0*/  FADD.FTZ R10, R166, R2 ;  /* 0x00000002a60a7221 */ /* 0x000fe40000010000 */
[-C--:B-----5:R-:W-:Y:S04]  /*6ed0*/  HMMA.16816.F32.BF16 R84, R168, R52.reuse, R84 ;  /* 0x00000034a854723c */ /* 0x0a0fe80000041854 */
        /* <DEDUP_REMOVED lines=23> */
[-C--:B---3--:R-:W-:Y:S08]  /*7050*/  HMMA.16816.F32.BF16 R160, R168, R44.reuse, R32 ;  /* 0x0000002ca8a0723c */ /* 0x088ff00000041820 */
[C---:B------:R-:W-:Y:S08]  /*7060*/  HMMA.16816.F32.BF16 R112, R36.reuse, R44, R112 ;  /* 0x0000002c2470723c */ /* 0x040ff00000041870 */
[-C--:B------:R-:W-:Y:S08]  /*7070*/  HMMA.16816.F32.BF16 R116, R36, R46.reuse, R116 ;  /* 0x0000002e2474723c */ /* 0x080ff00000041874 */
[C---:B------:R-:W-:Y:S08]  /*7080*/  HMMA.16816.F32.BF16 R120, R168.reuse, R46, R120 ;  /* 0x0000002ea878723c */ /* 0x040ff00000041878 */
[-C--:B------:R-:W-:Y:S08]  /*7090*/  HMMA.16816.F32.BF16 R164, R168, R4.reuse, R24 ;  /* 0x00000004a8a4723c */ /* 0x080ff00000041818 */
[C---:B------:R-:W-:Y:S07]  /*70a0*/  HMMA.16816.F32.BF16 R124, R36.reuse, R4, R124 ;  /* 0x00000004247c723c */ /* 0x040fee000004187c */
[----:B------:R-:W-:Y:S01]  /*70b0*/  FADD.FTZ R4, R190, R10 ;  /* 0x0000000abe047221 */ /* 0x000fe20000010000 */
[-C--:B------:R-:W-:Y:S04]  /*70c0*/  HMMA.16816.F32.BF16 R128, R36, R6.reuse, R128 ;  /* 0x000000062480723c */ /* 0x080fe80000041880 */
[----:B------:R-:W-:Y:S02]  /*70d0*/  FADD.FTZ R5, R181, R8 ;  /* 0x00000008b5057221 */ /* 0x000fe40000010000 */
[----:B------:R-:W-:Y:S02]  /*70e0*/  FADD.FTZ R4, R189, R4 ;  /* 0x00000004bd047221 */ /* 0x000fe40000010000 */
[----:B------:R-:W-:Y:S01]  /*70f0*/  FADD.FTZ R2, R182, R5 ;  /* 0x00000005b6027221 */ /* 0x000fe20000010000 */
[----:B------:R-:W-:Y:S04]  /*7100*/  HMMA.16816.F32.BF16 R168, R168, R6, R28 ;  /* 0x00000006a8a8723c */ /* 0x000fe8000004181c */
[----:B------:R-:W-:Y:S02]  /*7110*/  FADD.FTZ R4, R177, R4 ;  /* 0x00000004b1047221 */ /* 0x000fe40000010000 */
[----:B------:R-:W-:Y:S02]  /*7120*/  FADD.FTZ R8, R67, R2 ;  /* 0x0000000243087221 */ /* 0x000fe40000010000 */
[----:B------:R-:W-:Y:S04]  /*7130*/  FADD.FTZ R5, R65, R0 ;  /* 0x0000000041057221 */ /* 0x000fe80000010000 */
[----:B------:R-:W-:Y:S02]  /*7140*/  FADD.FTZ R10, R176, R4 ;  /* 0x00000004b00a7221 */ /* 0x000fe40000010000 */
[----:B------:R-:W-:Y:S02]  /*7150*/  FADD.FTZ R2, R175, R9 ;  /* 0x00000009af027221 */ /* 0x000fe40000010000 */
[----:B------:R-:W-:Y:S02]  /*7160*/  FADD.FTZ R0, R66, R8 ;  /* 0x0000000842007221 */ /* 0x000fe40000010000 */
[----:B------:R-:W-:Y:S02]  /*7170*/  FADD.FTZ R4, R64, R5 ;  /* 0x0000000540047221 */ /* 0x000fe40000010000 */
[----:B------:R-:W-:Y:S02]  /*7180*/  FADD.FTZ R6, R173, R10 ;  /* 0x0000000aad067221 */ /* 0x000fe40000010000 */
[----:B------:R-:W-:Y:S01]  /*7190*/  FADD.FTZ R5, R137, R2 ;  /* 0x0000000289057221 */ /* 0x000fe20000010000 */
[----:B------:R-:W-:Y:S01]  /*71a0*/  MOV R137, R135 ;  /* 0x0000008700897202 */ /* 0x000fe20000000f00 */
[----:B------:R-:W-:Y:S02]  /*71b0*/  FADD.FTZ R2, R60, R0 ;  /* 0x000000003c027221 */ /* 0x000fe40000010000 */
[----:B------:R-:W-:Y:S02]  /*71c0*/  FADD.FTZ R0, R62, R4 ;  /* 0x000000043e007221 */ /* 0x000fe40000010000 */
[----:B------:R-:W-:Y:S02]  /*71d0*/  FADD.FTZ R224, R172, R6 ;  /* 0x00000006ace07221 */ /* 0x000fe40000010000 */
[----:B------:R-:W-:Y:S01]  /*71e0*/  FADD.FTZ R225, R138, R5 ;  /* 0x000000058ae17221 */ /* 0x000fe20000010000 */
[----:B------:R-:W-:Y:S01]  /*71f0*/  MOV R138, R134 ;  /* 0x00000086008a7202 */ /* 0x000fe20000000f00 */
[----:B------:R-:W-:Y:S01]  /*7200*/  FADD.FTZ R226, R139, R2 ;  /* 0x000000028be27221 */ /* 0x000fe20000010000 */
[----:B------:R-:W-:Y:S01]  /*7210*/  MOV R139, R3 ;  /* 0x00000003008b7202 */ /* 0x000fe20000000f00 */
[----:B------:R-:W-:Y:S01]  /*7220*/  FADD.FTZ R227, R180, R0 ;  /* 0x00000000b4e37221 */ /* 0x000fe20000010000 */
[----:B------:R-:W-:-:S05]  /*7230*/  @P0 BRA `(.L_x_7) ;  /* 0xffffd3b000000947 */ /* 0x000fca000383ffff */
.L_x_6:
[----:B------:R-:W2:Y:S01]  /*7240*/  LDL R172, [R1] ;  /* 0x0000000001ac7983 */ /* 0x000ea20000100800 */
[----:B------:R-:W-:Y:S01]  /*7250*/  ISETP.NE.AND P0, PT, R246, -0x1, PT ;  /* 0xfffffffff600780c */ /* 0x000fe20003f05270 */
[----:B------:R-:W-:Y:S02]  /*7260*/  BSSY B0, `(.L_x_10) ;  /* 0x000016a000007945 */ /* 0x000fe40003800000 */
[----:B------:R-:W1:Y:S04]  /*7270*/  SHFL.BFLY PT, R0, R224, 0x2, 0x1f ;  /* 0x0c401f00e0007f89 */ /* 0x000e6800000e0000 */
[----:B------:R-:W3:Y:S04]  /*7280*/  SHFL.BFLY PT, R6, R227, 0x2, 0x1f ;  /* 0x0c401f00e3067f89 */ /* 0x000ee800000e0000 */
[----:B------:R-:W4:Y:S04]  /*7290*/  SHFL.BFLY PT, R7, R226, 0x2, 0x1f ;  /* 0x0c401f00e2077f89 */ /* 0x000f2800000e0000 */
[----:B------:R-:W5:Y:S04]  /*72a0*/  SHFL.BFLY PT, R2, R225, 0x2, 0x1f ;  /* 0x0c401f00e1027f89 */ /* 0x000f6800000e0000 */
[----:B------:R-:W5:Y:S01]  /*72b0*/  S2R R51, SR_TID.X ;  /* 0x0000000000337919 */ /* 0x000f620000002100 */
[----:B-1----:R-:W-:-:S02]  /*72c0*/  FADD.FTZ R0, R0, R224 ;  /* 0x000000e000007221 */ /* 0x002fc40000010000 */
[----:B---3--:R-:W-:-:S03]  /*72d0*/  FADD.FTZ R6, R6, R227 ;  /* 0x000000e306067221 */ /* 0x008fc60000010000 */
[----:B------:R-:W1:Y:S01]  /*72e0*/  SHFL.BFLY PT, R4, R0, 0x1, 0x1f ;  /* 0x0c201f0000047f89 */ /* 0x000e6200000e0000 */
[----:B----4-:R-:W-:-:S03]  /*72f0*/  FADD.FTZ R7, R7, R226 ;  /* 0x000000e207077221 */ /* 0x010fc60000010000 */
[----:B------:R-:W3:Y:S01]  /*7300*/  SHFL.BFLY PT, R9, R6, 0x1, 0x1f ;  /* 0x0c201f0006097f89 */ /* 0x000ee200000e0000 */
[----:B-----5:R-:W-:-:S03]  /*7310*/  FADD.FTZ R2, R2, R225 ;  /* 0x000000e102027221 */ /* 0x020fc60000010000 */
[----:B------:R-:W4:Y:S01]  /*7320*/  SHFL.BFLY PT, R8, R7, 0x1, 0x1f ;  /* 0x0c201f0007087f89 */ /* 0x000f2200000e0000 */
[----:B------:R-:W-:-:S03]  /*7330*/  SHF.R.S32.HI R24, RZ, 0x1f, R51 ;  /* 0x0000001fff187819 */ /* 0x000fc60000011433 */
[----:B------:R-:W5:Y:S01]  /*7340*/  SHFL.BFLY PT, R5, R2, 0x1, 0x1f ;  /* 0x0c201f0002057f89 */ /* 0x000f6200000e0000 */
[CC--:B------:R-:W-:Y:S02]  /*7350*/  LEA.HI R13, R24.reuse, R51.reuse, RZ, 0x2 ;  /* 0x00000033180d7211 */ /* 0x0c0fe400078f10ff */
[----:B------:R-:W-:-:S04]  /*7360*/  LEA.HI R24, R24, R51, RZ, 0x5 ;  /* 0x0000003318187211 */ /* 0x000fc800078f28ff */
[----:B------:R-:W-:Y:S01]  /*7370*/  SHF.R.S32.HI R24, RZ, 0x5, R24 ;  /* 0x00000005ff187819 */ /* 0x000fe20000011418 */
[----:B-1----:R-:W-:Y:S01]  /*7380*/  FADD.FTZ R49, R0, R4 ;  /* 0x0000000400317221 */ /* 0x002fe20000010000 */
[----:B------:R-:W-:Y:S01]  /*7390*/  MOV R0, 0x3f800000 ;  /* 0x3f80000000007802 */ /* 0x000fe20000000f00 */
[----:B---3--:R-:W-:-:S03]  /*73a0*/  FADD.FTZ R133, R6, R9 ;  /* 0x0000000906857221 */ /* 0x008fc60000010000 */
[----:B------:R-:W-:Y:S01]  /*73b0*/  FSETP.NE.FTZ.AND P6, PT, R49, RZ, PT ;  /* 0x000000ff3100720b */ /* 0x000fe20003fd5000 */
[----:B----4-:R-:W-:Y:S01]  /*73c0*/  FADD.FTZ R132, R7, R8 ;  /* 0x0000000807847221 */ /* 0x010fe20000010000 */
[----:B------:R-:W-:Y:S01]  /*73d0*/  FSETP.NE.FTZ.AND P3, PT, R133, RZ, PT ;  /* 0x000000ff8500720b */ /* 0x000fe20003f75000 */
[----:B-----5:R-:W-:-:S03]  /*73e0*/  FADD.FTZ R50, R2, R5 ;  /* 0x0000000502327221 */ /* 0x020fc60000010000 */
[----:B------:R-:W-:Y:S01]  /*73f0*/  FSETP.NE.FTZ.AND P4, PT, R132, RZ, PT ;  /* 0x000000ff8400720b */ /* 0x000fe20003f95000 */
[----:B------:R-:W-:Y:S01]  /*7400*/  @P0 IMAD.WIDE.U32 R4, R246, c[0x0][0x1e8], RZ ;  /* 0x00007a00f6040a25 */ /* 0x000fe200078e00ff */
[----:B------:R-:W-:Y:S02]  /*7410*/  LOP3.LUT R2, R13, 0xfffffffc, RZ, 0xc0, !PT ;  /* 0xfffffffc0d027812 */ /* 0x000fe400078ec0ff */
[----:B------:R-:W-:-:S03]  /*7420*/  FSETP.NE.FTZ.AND P5, PT, R50, RZ, PT ;  /* 0x000000ff3200720b */ /* 0x000fc60003fb5000 */
[----:B------:R-:W1:Y:S01]  /*7430*/  @P6 MUFU.RCP R0, R49 ;  /* 0x0000003100006308 */ /* 0x000e620000001000 */
[----:B------:R-:W-:Y:S01]  /*7440*/  IADD3 R51, -R2, R51, RZ ;  /* 0x0000003302337210 */ /* 0x000fe20007ffe1ff */
[----:B------:R-:W-:Y:S01]  /*7450*/  @P0 IMAD R138, R246, c[0x0][0x1ec], R5 ;  /* 0x00007b00f68a0a24 */ /* 0x000fe200078e0205 */
[----:B------:R-:W-:Y:S02]  /*7460*/  MOV R2, 0x3f800000 ;  /* 0x3f80000000027802 */ /* 0x000fe40000000f00 */
[----:B------:R-:W-:Y:S02]  /*7470*/  @P0 MOV R137, R4 ;  /* 0x0000000400890202 */ /* 0x000fe40000000f00 */
[----:B------:R-:W-:Y:S02]  /*7480*/  MOV R4, 0x3f800000 ;  /* 0x3f80000000047802 */ /* 0x000fe40000000f00 */
[----:B------:R-:W3:Y:S01]  /*7490*/  @P4 MUFU.RCP R2, R132 ;  /* 0x0000008400024308 */ /* 0x000ee20000001000 */
[----:B-1----:R-:W-:-:S07]  /*74a0*/  FMUL.FTZ R144, R0, R144 ;  /* 0x0000009000907220 */ /* 0x002fce0000410000 */
[----:B------:R-:W-:Y:S01]  /*74b0*/  @P5 MUFU.RCP R4, R50 ;  /* 0x0000003200045308 */ /* 0x000fe20000001000 */
[C---:B------:R-:W-:Y:S02]  /*74c0*/  FMUL.FTZ R46, R0.reuse, R145 ;  /* 0x00000091002e7220 */ /* 0x040fe40000410000 */
[C---:B------:R-:W-:Y:S02]  /*74d0*/  FMUL.FTZ R152, R0.reuse, R152 ;  /* 0x0000009800987220 */ /* 0x040fe40000410000 */
[----:B------:R-:W-:Y:S01]  /*74e0*/  FMUL.FTZ R44, R0, R153 ;  /* 0x00000099002c7220 */ /* 0x000fe20000410000 */
[----:B------:R-:W-:Y:S01]  /*74f0*/  F2FP.BF16.PACK_AB R46, R46, R144 ;  /* 0x000000902e2e723e */ /* 0x000fe200000010ff */
[C---:B------:R-:W-:Y:S02]  /*7500*/  FMUL.FTZ R68, R0.reuse, R68 ;  /* 0x0000004400447220 */ /* 0x040fe40000410000 */
[----:B------:R-:W-:Y:S01]  /*7510*/  FMUL.FTZ R42, R0, R69 ;  /* 0x00000045002a7220 */ /* 0x000fe20000410000 */
[----:B------:R-:W-:Y:S01]  /*7520*/  F2FP.BF16.PACK_AB R44, R44, R152 ;  /* 0x000000982c2c723e */ /* 0x000fe200000010ff */
[----:B------:R-:W-:-:S02]  /*7530*/  FMUL.FTZ R80, R0, R80 ;  /* 0x0000005000507220 */ /* 0x000fc40000410000 */
[----:B------:R-:W-:Y:S01]  /*7540*/  FMUL.FTZ R39, R0, R81 ;  /* 0x0000005100277220 */ /* 0x000fe20000410000 */
[----:B------:R-:W-:Y:S01]  /*7550*/  F2FP.BF16.PACK_AB R42, R42, R68 ;  /* 0x000000442a2a723e */ /* 0x000fe200000010ff */
[C---:B------:R-:W-:Y:S02]  /*7560*/  FMUL.FTZ R84, R0.reuse, R84 ;  /* 0x0000005400547220 */ /* 0x040fe40000410000 */
[C---:B------:R-:W-:Y:S01]  /*7570*/  FMUL.FTZ R36, R0.reuse, R85 ;  /* 0x0000005500247220 */ /* 0x040fe20000410000 */
[----:B------:R-:W-:Y:S01]  /*7580*/  F2FP.BF16.PACK_AB R39, R39, R80 ;  /* 0x000000502727723e */ /* 0x000fe200000010ff */
[C---:B------:R-:W-:Y:S02]  /*7590*/  FMUL.FTZ R96, R0.reuse, R96 ;  /* 0x0000006000607220 */ /* 0x040fe40000410000 */
[----:B------:R-:W-:Y:S01]  /*75a0*/  FMUL.FTZ R33, R0, R97 ;  /* 0x0000006100217220 */ /* 0x000fe20000410000 */
[----:B------:R-:W-:Y:S01]  /*75b0*/  F2FP.BF16.PACK_AB R36, R36, R84 ;  /* 0x000000542424723e */ /* 0x000fe200000010ff */
[----:B------:R-:W-:-:S02]  /*75c0*/  FMUL.FTZ R156, R0, R156 ;  /* 0x0000009c009c7220 */ /* 0x000fc40000410000 */
[C---:B------:R-:W-:Y:S01]  /*75d0*/  FMUL.FTZ R30, R0.reuse, R157 ;  /* 0x0000009d001e7220 */ /* 0x040fe20000410000 */
[----:B------:R-:W-:Y:S01]  /*75e0*/  F2FP.BF16.PACK_AB R33, R33, R96 ;  /* 0x000000602121723e */ /* 0x000fe200000010ff */
        /* <DEDUP_REMOVED lines=10> */
[----:B------:R-:W-:Y:S01]  /*7690*/  FMUL.FTZ R14, R0, R165 ;  /* 0x000000a5000e7220 */ /* 0x000fe20000410000 */
[----:B------:R-:W-:Y:S01]  /*76a0*/  F2FP.BF16.PACK_AB R18, R18, R120 ;  /* 0x000000781212723e */ /* 0x000fe200000010ff */
[C---:B------:R-:W-:Y:S02]  /*76b0*/  FMUL.FTZ R168, R0.reuse, R168 ;  /* 0x000000a800a87220 */ /* 0x040fe40000410000 */
[----:B------:R-:W-:Y:S01]  /*76c0*/  FMUL.FTZ R9, R0, R169 ;  /* 0x000000a900097220 */ /* 0x000fe20000410000 */
[----:B------:R-:W-:Y:S01]  /*76d0*/  MOV R0, 0x3f800000 ;  /* 0x3f80000000007802 */ /* 0x000fe20000000f00 */
[----:B---3--:R-:W-:Y:S01]  /*76e0*/  FMUL.FTZ R140, R2, R140 ;  /* 0x0000008c028c7220 */ /* 0x008fe20000410000 */
[----:B------:R-:W-:Y:S01]  /*76f0*/  F2FP.BF16.PACK_AB R14, R14, R164 ;  /* 0x000000a40e0e723e */ /* 0x000fe200000010ff */
[C---:B------:R-:W-:Y:S01]  /*7700*/  FMUL.FTZ R48, R2.reuse, R141 ;  /* 0x0000008d02307220 */ /* 0x040fe20000410000 */
[----:B------:R-:W-:Y:S01]  /*7710*/  F2FP.BF16.PACK_AB R9, R9, R168 ;  /* 0x000000a80909723e */ /* 0x000fe200000010ff */
[C---:B------:R-:W-:Y:S01]  /*7720*/  FMUL.FTZ R148, R2.reuse, R148 ;  /* 0x0000009402947220 */ /* 0x040fe20000410000 */
[----:B------:R-:W1:Y:S01]  /*7730*/  @P3 MUFU.RCP R0, R133 ;  /* 0x0000008500003308 */ /* 0x000e620000001000 */
        /* <DEDUP_REMOVED lines=9> */
[C---:B------:R-:W-:Y:S01]  /*77d0*/  FMUL.FTZ R34, R2.reuse, R89 ;  /* 0x0000005902227220 */ /* 0x040fe20000410000 */
[----:B------:R-:W-:Y:S01]  /*77e0*/  F2FP.BF16.PACK_AB R37, R37, R76 ;  /* 0x0000004c2525723e */ /* 0x000fe200000010ff */
[----:B------:R-:W-:-:S02]  /*77f0*/  FMUL.FTZ R92, R2, R92 ;  /* 0x0000005c025c7220 */ /* 0x000fc40000410000 */
[----:B-1----:R-:W-:Y:S01]  /*7800*/  FMUL.FTZ R143, R0, R143 ;  /* 0x0000008f008f7220 */ /* 0x002fe20000410000 */
[----:B------:R-:W-:Y:S01]  /*7810*/  F2FP.BF16.PACK_AB R34, R34, R88 ;  /* 0x000000582222723e */ /* 0x000fe200000010ff */
[C---:B------:R-:W-:Y:S02]  /*7820*/  FMUL.FTZ R142, R0.reuse, R142 ;  /* 0x0000008e008e7220 */ /* 0x040fe40000410000 */
[C---:B------:R-:W-:Y:S02]  /*7830*/  FMUL.FTZ R151, R0.reuse, R151 ;  /* 0x0000009700977220 */ /* 0x040fe40000410000 */
[C---:B------:R-:W-:Y:S01]  /*7840*/  FMUL.FTZ R150, R0.reuse, R150 ;  /* 0x0000009600967220 */ /* 0x040fe20000410000 */
[----:B------:R-:W-:Y:S01]  /*7850*/  F2FP.BF16.PACK_AB R142, R143, R142 ;  /* 0x0000008e8f8e723e */ /* 0x000fe200000010ff */
[C---:B------:R-:W-:Y:S02]  /*7860*/  FMUL.FTZ R75, R0.reuse, R75 ;  /* 0x0000004b004b7220 */ /* 0x040fe40000410000 */
[C---:B------:R-:W-:Y:S01]  /*7870*/  FMUL.FTZ R74, R0.reuse, R74 ;  /* 0x0000004a004a7220 */ /* 0x040fe20000410000 */
[----:B------:R-:W-:Y:S01]  /*7880*/  F2FP.BF16.PACK_AB R150, R151, R150 ;  /* 0x000000969796723e */ /* 0x000fe200000010ff */
[----:B------:R-:W-:-:S02]  /*7890*/  FMUL.FTZ R79, R0, R79 ;  /* 0x0000004f004f7220 */ /* 0x000fc40000410000 */
[C---:B------:R-:W-:Y:S01]  /*78a0*/  FMUL.FTZ R78, R0.reuse, R78 ;  /* 0x0000004e004e7220 */ /* 0x040fe20000410000 */
[----:B------:R-:W-:Y:S01]  /*78b0*/  F2FP.BF16.PACK_AB R74, R75, R74 ;  /* 0x0000004a4b4a723e */ /* 0x000fe200000010ff */
        /* <DEDUP_REMOVED lines=22> */
[----:B------:R-:W-:Y:S01]  /*7a20*/  FMUL.FTZ R130, R0, R130 ;  /* 0x0000008200827220 */ /* 0x000fe20000410000 */
[----:B------:R-:W-:Y:S01]  /*7a30*/  SHF.R.S32.HI R0, RZ, 0x2, R13 ;  /* 0x00000002ff007819 */ /* 0x000fe2000001140d */
[C---:B------:R-:W-:Y:S01]  /*7a40*/  FMUL.FTZ R31, R2.reuse, R93 ;  /* 0x0000005d021f7220 */ /* 0x040fe20000410000 */
        /* <DEDUP_REMOVED lines=18> */
[----:B------:R-:W-:Y:S01]  /*7b70*/  SHF.R.S32.HI R2, RZ, 0x1f, R0 ;  /* 0x0000001fff027819 */ /* 0x000fe20000011400 */
[C---:B------:R-:W-:Y:S01]  /*7b80*/  FMUL.FTZ R146, R4.reuse, R146 ;  /* 0x0000009204927220 */ /* 0x040fe20000410000 */
[----:B------:R-:W-:Y:S01]  /*7b90*/  F2FP.BF16.PACK_AB R11, R11, R124 ;  /* 0x0000007c0b0b723e */ /* 0x000fe200000010ff */
[----:B------:R-:W-:Y:S01]  /*7ba0*/  FMUL.FTZ R45, R4, R147 ;  /* 0x00000093042d7220 */ /* 0x000fe20000410000 */
[----:B------:R-:W-:Y:S01]  /*7bb0*/  LEA.HI R2, R2, R0, RZ, 0x3 ;  /* 0x0000000002027211 */ /* 0x000fe200078f18ff */
[C---:B------:R-:W-:Y:S01]  /*7bc0*/  FMUL.FTZ R154, R4.reuse, R154 ;  /* 0x0000009a049a7220 */ /* 0x040fe20000410000 */
[----:B------:R-:W-:Y:S01]  /*7bd0*/  F2FP.BF16.PACK_AB R7, R7, R128 ;  /* 0x000000800707723e */ /* 0x000fe200000010ff */
[----:B------:R-:W-:Y:S01]  /*7be0*/  FMUL.FTZ R43, R4, R155 ;  /* 0x0000009b042b7220 */ /* 0x000fe20000410000 */
[----:B------:R-:W-:Y:S01]  /*7bf0*/  LOP3.LUT R2, R2, 0xfffffff8, RZ, 0xc0, !PT ;  /* 0xfffffff802027812 */ /* 0x000fe200078ec0ff */
[C---:B------:R-:W-:Y:S01]  /*7c00*/  FMUL.FTZ R70, R4.reuse, R70 ;  /* 0x0000004604467220 */ /* 0x040fe20000410000 */
[----:B------:R-:W-:Y:S01]  /*7c10*/  F2FP.BF16.PACK_AB R45, R45, R146 ;  /* 0x000000922d2d723e */ /* 0x000fe200000010ff */
[----:B------:R-:W-:Y:S01]  /*7c20*/  FMUL.FTZ R41, R4, R71 ;  /* 0x0000004704297220 */ /* 0x000fe20000410000 */
[----:B------:R-:W-:Y:S01]  /*7c30*/  IADD3 R2, R0, -R2, RZ ;  /* 0x8000000200027210 */ /* 0x000fe20007ffe0ff */
[C---:B------:R-:W-:Y:S01]  /*7c40*/  FMUL.FTZ R82, R4.reuse, R82 ;  /* 0x0000005204527220 */ /* 0x040fe20000410000 */
[----:B------:R-:W-:Y:S01]  /*7c50*/  F2FP.BF16.PACK_AB R43, R43, R154 ;  /* 0x0000009a2b2b723e */ /* 0x000fe200000010ff */
[----:B------:R-:W-:Y:S01]  /*7c60*/  FMUL.FTZ R38, R4, R83 ;  /* 0x0000005304267220 */ /* 0x000fe20000410000 */
[----:B------:R-:W-:Y:S01]  /*7c70*/  LEA.HI R0, R2, R2, RZ, 0x1 ;  /* 0x0000000202007211 */ /* 0x000fe200078f08ff */
[C---:B------:R-:W-:Y:S01]  /*7c80*/  FMUL.FTZ R86, R4.reuse, R86 ;  /* 0x0000005604567220 */ /* 0x040fe20000410000 */
[----:B------:R-:W-:Y:S01]  /*7c90*/  F2FP.BF16.PACK_AB R41, R41, R70 ;  /* 0x000000462929723e */ /* 0x000fe200000010ff */
[C---:B------:R-:W-:Y:S01]  /*7ca0*/  FMUL.FTZ R35, R4.reuse, R87 ;  /* 0x0000005704237220 */ /* 0x040fe20000410000 */
[----:B------:R-:W-:Y:S01]  /*7cb0*/  SHF.R.S32.HI R6, RZ, 0x1, R0 ;  /* 0x00000001ff067819 */ /* 0x000fe20000011400 */
[----:B------:R-:W-:Y:S01]  /*7cc0*/  FMUL.FTZ R98, R4, R98 ;  /* 0x0000006204627220 */ /* 0x000fe20000410000 */
[----:B------:R-:W-:Y:S01]  /*7cd0*/  LOP3.LUT R0, R0, 0x3fffffe, RZ, 0xc0, !PT ;  /* 0x03fffffe00007812 */ /* 0x000fe200078ec0ff */
[----:B------:R-:W-:Y:S01]  /*7ce0*/  FMUL.FTZ R32, R4, R99 ;  /* 0x0000006304207220 */ /* 0x000fe20000410000 */
[----:B------:R-:W-:Y:S01]  /*7cf0*/  SHF.L.U32 R5, R6, 0x6, RZ ;  /* 0x0000000606057819 */ /* 0x000fe200000006ff */
[----:B------:R-:W-:Y:S01]  /*7d00*/  FMUL.FTZ R158, R4, R158 ;  /* 0x0000009e049e7220 */ /* 0x000fe20000410000 */
[----:B------:R-:W-:Y:S01]  /*7d10*/  IADD3 R2, R2, -R0, RZ ;  /* 0x8000000002027210 */ /* 0x000fe20007ffe0ff */
[----:B------:R-:W-:Y:S01]  /*7d20*/  FMUL.FTZ R29, R4, R159 ;  /* 0x0000009f041d7220 */ /* 0x000fe20000410000 */
[----:B------:R-:W-:Y:S01]  /*7d30*/  LEA R0, R24, R51, 0x8 ;  /* 0x0000003318007211 */ /* 0x000fe200078e40ff */
[C---:B------:R-:W-:Y:S01]  /*7d40*/  FMUL.FTZ R110, R4.reuse, R110 ;  /* 0x0000006e046e7220 */ /* 0x040fe20000410000 */
[----:B------:R-:W-:Y:S01]  /*7d50*/  LOP3.LUT R5, R5, 0xc0, RZ, 0xc0, !PT ;  /* 0x000000c005057812 */ /* 0x000fe200078ec0ff */
[----:B------:R-:W-:Y:S01]  /*7d60*/  FMUL.FTZ R25, R4, R111 ;  /* 0x0000006f04197220 */ /* 0x000fe20000410000 */
[----:B------:R-:W-:Y:S01]  /*7d70*/  LEA R0, R2, R0, 0x4 ;  /* 0x0000000002007211 */ /* 0x000fe200078e20ff */
[C---:B------:R-:W-:Y:S01]  /*7d80*/  FMUL.FTZ R162, R4.reuse, R162 ;  /* 0x000000a204a27220 */ /* 0x040fe20000410000 */
[----:B------:R-:W-:Y:S01]  /*7d90*/  LEA.HI R2, R5, R5, RZ, 0x1d ;  /* 0x0000000505027211 */ /* 0x000fe200078fe8ff */
[----:B------:R-:W-:Y:S01]  /*7da0*/  FMUL.FTZ R21, R4, R163 ;  /* 0x000000a304157220 */ /* 0x000fe20000410000 */
[----:B------:R-:W-:Y:S01]  /*7db0*/  LOP3.LUT P1, RZ, R6, 0x2, RZ, 0xc0, !PT ;  /* 0x0000000206ff7812 */ /* 0x000fe2000782c0ff */
[----:B------:R-:W-:Y:S01]  /*7dc0*/  FMUL.FTZ R122, R4, R122 ;  /* 0x0000007a047a7220 */ /* 0x000fe20000410000 */
[----:B------:R-:W-:Y:S01]  /*7dd0*/  LEA R0, R0, R2, 0x1 ;  /* 0x0000000200007211 */ /* 0x000fe200078e08ff */
[C---:B------:R-:W-:Y:S01]  /*7de0*/  FMUL.FTZ R17, R4.reuse, R123 ;  /* 0x0000007b04117220 */ /* 0x040fe20000410000 */
[----:B------:R-:W1:Y:S01]  /*7df0*/  LDC.U8 R51, c[0x0][0x329] ;  /* 0x0000ca40ff337b82 */ /* 0x000e620000000000 */
[----:B------:R-:W-:Y:S01]  /*7e00*/  FMUL.FTZ R166, R4, R166 ;  /* 0x000000a604a67220 */ /* 0x000fe20000410000 */
[----:B------:R-:W-:Y:S01]  /*7e10*/  SHF.L.U32 R0, R0, 0x1, RZ ;  /* 0x0000000100007819 */ /* 0x000fe200000006ff */
[----:B------:R-:W-:Y:S01]  /*7e20*/  FMUL.FTZ R167, R4, R167 ;  /* 0x000000a704a77220 */ /* 0x000fe20000410000 */
[----:B------:R-:W-:Y:S01]  /*7e30*/  F2FP.BF16.PACK_AB R38, R38, R82 ;  /* 0x000000522626723e */ /* 0x000fe200000010ff */
[----:B------:R-:W-:Y:S01]  /*7e40*/  FMUL.FTZ R170, R4, R170 ;  /* 0x000000aa04aa7220 */ /* 0x000fe20000410000 */
[----:B------:R-:W-:Y:S01]  /*7e50*/  IADD3 R2, R0, -0x10, RZ ;  /* 0xfffffff000027810 */ /* 0x000fe20007ffe0ff */
[----:B------:R-:W-:Y:S01]  /*7e60*/  FMUL.FTZ R8, R4, R171 ;  /* 0x000000ab04087220 */ /* 0x000fe20000410000 */
[----:B------:R-:W-:Y:S01]  /*7e70*/  LOP3.LUT R4, R6, 0x1, RZ, 0xc0, !PT ;  /* 0x0000000106047812 */ /* 0x000fe200078ec0ff */
[----:B------:R-:W-:Y:S01]  /*7e80*/  STS [R0], R46 ;  /* 0x0000002e00007388 */ /* 0x000fe20000000800 */
[----:B------:R-:W-:-:S02]  /*7e90*/  F2FP.BF16.PACK_AB R35, R35, R86 ;  /* 0x000000562323723e */ /* 0x000fc400000010ff */
[----:B------:R-:W-:Y:S01]  /*7ea0*/  ISETP.NE.U32.AND P2, PT, R4, 0x1, PT ;  /* 0x000000010400780c */ /* 0x000fe20003f45070 */
[----:B------:R-:W-:Y:S01]  /*7eb0*/  STS [R0+0x200], R45 ;  /* 0x0002002d00007388 */ /* 0x000fe20000000800 */
[----:B------:R-:W-:Y:S02]  /*7ec0*/  MOV R4, 0x20 ;  /* 0x0000002000047802 */ /* 0x000fe40000000f00 */
[----:B------:R-:W-:Y:S02]  /*7ed0*/  F2FP.BF16.PACK_AB R32, R32, R98 ;  /* 0x000000622020723e */ /* 0x000fe400000010ff */
[----:B------:R-:W-:Y:S02]  /*7ee0*/  SEL R4, R4, 0xffffffe0, !P1 ;  /* 0xffffffe004047807 */ /* 0x000fe40004800000 */
[----:B------:R-:W-:Y:S02]  /*7ef0*/  F2FP.BF16.PACK_AB R29, R29, R158 ;  /* 0x0000009e1d1d723e */ /* 0x000fe400000010ff */
[----:B------:R-:W-:-:S02]  /*7f00*/  IADD3 R5, R0, R4, RZ ;  /* 0x0000000400057210 */ /* 0x000fc40007ffe0ff */
[----:B------:R-:W-:Y:S02]  /*7f10*/  F2FP.BF16.PACK_AB R25, R25, R110 ;  /* 0x0000006e1919723e */ /* 0x000fe400000010ff */
[----:B------:R-:W-:Y:S02]  /*7f20*/  @P2 IADD3 R2, R0, 0x10, RZ ;  /* 0x0000001000022810 */ /* 0x000fe40007ffe0ff */
[----:B------:R-:W-:Y:S02]  /*7f30*/  F2FP.BF16.PACK_AB R21, R21, R162 ;  /* 0x000000a21515723e */ /* 0x000fe400000010ff */
[----:B------:R-:W-:Y:S01]  /*7f40*/  IADD3 R4, R4, R2, RZ ;  /* 0x0000000204047210 */ /* 0x000fe20007ffe0ff */
[----:B------:R-:W-:Y:S01]  /*7f50*/  STS [R2], R44 ;  /* 0x0000002c02007388 */ /* 0x000fe20000000800 */
[----:B------:R-:W-:Y:S02]  /*7f60*/  F2FP.BF16.PACK_AB R17, R17, R122 ;  /* 0x0000007a1111723e */ /* 0x000fe400000010ff */
[----:B------:R-:W-:Y:S01]  /*7f70*/  F2FP.BF16.PACK_AB R13, R167, R166 ;  /* 0x000000a6a70d723e */ /* 0x000fe200000010ff */
[----:B------:R-:W-:Y:S01]  /*7f80*/  STS [R2+0x200], R43 ;  /* 0x0002002b02007388 */ /* 0x000fe20000000800 */
[----:B------:R-:W-:-:S02]  /*7f90*/  F2FP.BF16.PACK_AB R8, R8, R170 ;  /* 0x000000aa0808723e */ /* 0x000fc400000010ff */
[----:B------:R-:W-:Y:S01]  /*7fa0*/  F2FP.BF16.PACK_AB R6, R131, R130 ;  /* 0x000000828306723e */ /* 0x000fe200000010ff */
[----:B------:R-:W-:Y:S01]  /*7fb0*/  STS [R0+0x1000], R48 ;  /* 0x0010003000007388 */ /* 0x000fe20000000800 */
[----:B-1----:R-:W-:-:S03]  /*7fc0*/  ISETP.NE.AND P1, PT, R51, RZ, PT ;  /* 0x000000ff3300720c */ /* 0x002fc60003f25270 */
[----:B------:R-:W-:Y:S04]  /*7fd0*/  STS [R0+0x1200], R142 ;  /* 0x0012008e00007388 */ /* 0x000fe80000000800 */
[----:B------:R-:W-:Y:S04]  /*7fe0*/  STS [R2+0x1000], R47 ;  /* 0x0010002f02007388 */ /* 0x000fe80000000800 */
[----:B------:R-:W-:Y:S04]  /*7ff0*/  STS [R2+0x1200], R150 ;  /* 0x0012009602007388 */ /* 0x000fe80000000800 */
[----:B------:R-:W-:Y:S04]  /*8000*/  STS [R5], R42 ;  /* 0x0000002a05007388 */ /* 0x000fe80000000800 */
[----:B------:R-:W-:Y:S04]  /*8010*/  STS [R5+0x200], R41 ;  /* 0x0002002905007388 */ /* 0x000fe80000000800 */
[----:B------:R1:W-:Y:S04]  /*8020*/  STS [R4], R39 ;  /* 0x0000002704007388 */ /* 0x0003e80000000800 */
[----:B------:R-:W-:Y:S04]  /*8030*/  STS [R4+0x200], R38 ;  /* 0x0002002604007388 */ /* 0x000fe80000000800 */
[----:B------:R-:W-:Y:S04]  /*8040*/  STS [R5+0x1000], R40 ;  /* 0x0010002805007388 */ /* 0x000fe80000000800 */
[----:B------:R-:W-:Y:S04]  /*8050*/  STS [R5+0x1200], R74 ;  /* 0x0012004a05007388 */ /* 0x000fe80000000800 */
[----:B------:R-:W-:Y:S04]  /*8060*/  STS [R4+0x1000], R37 ;  /* 0x0010002504007388 */ /* 0x000fe80000000800 */
[----:B------:R-:W-:Y:S04]  /*8070*/  STS [R4+0x1200], R78 ;  /* 0x0012004e04007388 */ /* 0x000fe80000000800 */
[----:B------:R-:W-:Y:S01]  /*8080*/  STS [R0+0x2000], R36 ;  /* 0x0020002400007388 */ /* 0x000fe20000000800 */
[----:B-1----:R-:W1:Y:S03]  /*8090*/  LDC.U8 R39, c[0x0][0x328] ;  /* 0x0000ca00ff277b82 */ /* 0x002e660000000000 */
[----:B------:R-:W-:Y:S04]  /*80a0*/  STS [R0+0x2200], R35 ;  /* 0x0022002300007388 */ /* 0x000fe80000000800 */
[----:B------:R-:W-:Y:S04]  /*80b0*/  STS [R2+0x2000], R33 ;  /* 0x0020002102007388 */ /* 0x000fe80000000800 */
[----:B------:R-:W-:Y:S04]  /*80c0*/  STS [R2+0x2200], R32 ;  /* 0x0022002002007388 */ /* 0x000fe80000000800 */
[----:B------:R-:W-:Y:S04]  /*80d0*/  STS [R0+0x3000], R34 ;  /* 0x0030002200007388 */ /* 0x000fe80000000800 */
[----:B------:R-:W-:Y:S04]  /*80e0*/  STS [R0+0x3200], R90 ;  /* 0x0032005a00007388 */ /* 0x000fe80000000800 */
[----:B------:R-:W-:Y:S01]  /*80f0*/  STS [R2+0x3000], R31 ;  /* 0x0030001f02007388 */ /* 0x000fe20000000800 */
[----:B-1----:R-:W-:-:S03]  /*8100*/  ISETP.NE.AND P2, PT, R39, RZ, PT ;  /* 0x000000ff2700720c */ /* 0x002fc60003f45270 */
[----:B------:R-:W-:Y:S04]  /*8110*/  STS [R2+0x3200], R94 ;  /* 0x0032005e02007388 */ /* 0x000fe80000000800 */
[----:B------:R-:W-:Y:S04]  /*8120*/  STS [R5+0x2000], R30 ;  /* 0x0020001e05007388 */ /* 0x000fe80000000800 */
[----:B------:R-:W-:Y:S04]  /*8130*/  STS [R5+0x2200], R29 ;  /* 0x0022001d05007388 */ /* 0x000fe80000000800 */
[----:B------:R-:W-:Y:S04]  /*8140*/  STS [R4+0x2000], R26 ;  /* 0x0020001a04007388 */ /* 0x000fe80000000800 */
[----:B------:R1:W-:Y:S04]  /*8150*/  STS [R4+0x2200], R25 ;  /* 0x0022001904007388 */ /* 0x0003e80000000800 */
[----:B------:R-:W-:Y:S04]  /*8160*/  STS [R5+0x3000], R28 ;  /* 0x0030001c05007388 */ /* 0x000fe80000000800 */
[----:B------:R-:W-:Y:S04]  /*8170*/  STS [R5+0x3200], R27 ;  /* 0x0032001b05007388 */ /* 0x000fe80000000800 */
[----:B------:R3:W-:Y:S04]  /*8180*/  STS [R4+0x3000], R12 ;  /* 0x0030000c04007388 */ /* 0x0007e80000000800 */
[----:B------:R-:W-:Y:S04]  /*8190*/  STS [R4+0x3200], R23 ;  /* 0x0032001704007388 */ /* 0x000fe80000000800 */
[----:B------:R-:W-:Y:S04]  /*81a0*/  STS [R0+0x4000], R22 ;  /* 0x0040001600007388 */ /* 0x000fe80000000800 */
[----:B------:R-:W-:Y:S01]  /*81b0*/  STS [R0+0x4200], R21 ;  /* 0x0042001500007388 */ /* 0x000fe20000000800 */
[----:B-1----:R-:W-:-:S03]  /*81c0*/  @P1 MOV R25, c[0x0][0x210] ;  /* 0x0000840000191a02 */ /* 0x002fc60000000f00 */
[----:B------:R1:W-:Y:S04]  /*81d0*/  STS [R2+0x4000], R18 ;  /* 0x0040001202007388 */ /* 0x0003e80000000800 */
[----:B------:R4:W-:Y:S04]  /*81e0*/  STS [R2+0x4200], R17 ;  /* 0x0042001102007388 */ /* 0x0009e80000000800 */
[----:B------:R-:W-:Y:S01]  /*81f0*/  STS [R0+0x5000], R20 ;  /* 0x0050001400007388 */ /* 0x000fe20000000800 */
[----:B---3--:R-:W-:Y:S01]  /*8200*/  @P1 IMAD R12, R25, c[0x0][0x214], RZ ;  /* 0x00008500190c1a24 */ /* 0x008fe200078e02ff */
[----:B------:R-:W-:-:S02]  /*8210*/  @!P1 MOV R25, c[0x0][0x214] ;  /* 0x0000850000199a02 */ /* 0x000fc40000000f00 */
[----:B------:R3:W-:Y:S02]  /*8220*/  STS [R0+0x5200], R19 ;  /* 0x0052001300007388 */ /* 0x0007e40000000800 */
[----:B------:R-:W-:Y:S02]  /*8230*/  @!P1 SEL R12, R25, c[0x0][0x234], !P2 ;  /* 0x00008d00190c9a07 */ /* 0x000fe40005000000 */
[----:B------:R5:W-:Y:S01]  /*8240*/  STS [R2+0x5000], R16 ;  /* 0x0050001002007388 */ /* 0x000be20000000800 */
[----:B------:R-:W-:-:S03]  /*8250*/  ISETP.NE.OR P2, PT, R51, RZ, !P2 ;  /* 0x000000ff3300720c */ /* 0x000fc60005745670 */
[----:B------:R2:W-:Y:S04]  /*8260*/  STS [R2+0x5200], R15 ;  /* 0x0052000f02007388 */ /* 0x0005e80000000800 */
[----:B------:R2:W-:Y:S01]  /*8270*/  STS [R5+0x4000], R14 ;  /* 0x0040000e05007388 */ /* 0x0005e20000000800 */
[----:B-1----:R-:W-:-:S03]  /*8280*/  MOV R18, 0x7f800000 ;  /* 0x7f80000000127802 */ /* 0x002fc60000000f00 */
[----:B------:R1:W-:Y:S01]  /*8290*/  STS [R5+0x4200], R13 ;  /* 0x0042000d05007388 */ /* 0x0003e20000000800 */
[----:B----4-:R-:W-:-:S03]  /*82a0*/  MOV R17, 0x7f800000 ;  /* 0x7f80000000117802 */ /* 0x010fc60000000f00 */
[----:B------:R4:W-:Y:S04]  /*82b0*/  STS [R4+0x4000], R9 ;  /* 0x0040000904007388 */ /* 0x0009e80000000800 */
[----:B------:R-:W-:Y:S01]  /*82c0*/  STS [R4+0x4200], R8 ;  /* 0x0042000804007388 */ /* 0x000fe20000000800 */
[----:B---3--:R-:W-:Y:S01]  /*82d0*/  @P1 MOV R0, 0x1 ;  /* 0x0000000100001802 */ /* 0x008fe20000000f00 */
[----:B------:R-:W-:Y:S02]  /*82e0*/  @!P1 IMAD R0, R12, c[0x0][0x1c0], RZ ;  /* 0x000070000c009a24 */ /* 0x000fe400078e02ff */
[----:B------:R-:W-:Y:S01]  /*82f0*/  STS [R5+0x5000], R11 ;  /* 0x0050000b05007388 */ /* 0x000fe20000000800 */
[----:B-----5:R-:W-:-:S03]  /*8300*/  MOV R16, 0x7f800000 ;  /* 0x7f80000000107802 */ /* 0x020fc60000000f00 */
[----:B------:R-:W-:Y:S01]  /*8310*/  STS [R5+0x5200], R10 ;  /* 0x0052000a05007388 */ /* 0x000fe20000000800 */
[----:B--2---:R-:W-:-:S03]  /*8320*/  MOV R15, 0x7f800000 ;  /* 0x7f800000000f7802 */ /* 0x004fc60000000f00 */
[----:B------:R2:W-:Y:S01]  /*8330*/  STS [R4+0x5000], R7 ;  /* 0x0050000704007388 */ /* 0x0005e20000000800 */
[----:B------:R-:W-:Y:S03]  /*8340*/  @P5 MUFU.LG2 R14, R50 ;  /* 0x00000032000e5308 */ /* 0x000fe60000000c00 */
[----:B------:R3:W-:Y:S04]  /*8350*/  STS [R4+0x5200], R6 ;  /* 0x0052000604007388 */ /* 0x0007e80000000800 */
[----:B------:R-:W-:Y:S06]  /*8360*/  BAR.SYNC.DEFER_BLOCKING 0x0 ;  /* 0x0000000000007b1d */ /* 0x000fec0000010000 */
[----:B------:R-:W5:Y:S01]  /*8370*/  S2R R26, SR_CTAID.Y ;  /* 0x00000000001a7919 */ /* 0x000f620000002600 */
[----:B-1----:R-:W-:Y:S03]  /*8380*/  @P4 MUFU.LG2 R13, R132 ;  /* 0x00000084000d4308 */ /* 0x002fe60000000c00 */
[----:B----4-:R-:W1:Y:S04]  /*8390*/  S2R R9, SR_CTAID.X ;  /* 0x0000000000097919 */ /* 0x010e680000002500 */
[----:B------:R-:W4:Y:S01]  /*83a0*/  S2R R19, SR_CTAID.Z ;  /* 0x0000000000137919 */ /* 0x000f220000002700 */
[----:B--2---:R-:W2:Y:S01]  /*83b0*/  @P6 MUFU.LG2 R7, R49 ;  /* 0x0000003100076308 */ /* 0x004ea20000000c00 */
[----:B---3--:R-:W-:-:S02]  /*83c0*/  @P1 MOV R6, c[0x0][0x210] ;  /* 0x0000840000061a02 */ /* 0x008fc40000000f00 */
[----:B------:R-:W-:Y:S01]  /*83d0*/  @!P1 MOV R6, 0x1 ;  /* 0x0000000100069802 */ /* 0x000fe20000000f00 */
[----:B------:R3:W3:Y:S04]  /*83e0*/  LDS.128 R32, [R222] ;  /* 0x00000000de207984 */ /* 0x0006e80000000c00 */
[----:B------:R1:W3:Y:S01]  /*83f0*/  LDS.128 R44, [R222+0x800] ;  /* 0x00080000de2c7984 */ /* 0x0002e20000000c00 */
[----:B-----5:R-:W-:Y:S01]  /*8400*/  @!P0 SHF.R.S32.HI R4, RZ, 0x1f, R26 ;  /* 0x0000001fff048819 */ /* 0x020fe2000001141a */
[C---:B------:R-:W-:Y:S02]  /*8410*/  @!P0 IMAD.WIDE.U32 R10, R26.reuse, c[0x0][0x1e0], RZ ;  /* 0x000078001a0a8a25 */ /* 0x040fe400078e00ff */
[----:B------:R3:W3:Y:S02]  /*8420*/  LDS.128 R56, [R222+0x1000] ;  /* 0x00100000de387984 */ /* 0x0006e40000000c00 */
[----:B------:R-:W-:-:S02]  /*8430*/  @!P2 IMAD R2, R26, c[0x0][0x214], RZ ;  /* 0x000085001a02aa24 */ /* 0x000fc400078e02ff */
[----:B------:R3:W3:Y:S01]  /*8440*/  LDS.128 R68, [R222+0x1800] ;  /* 0x00180000de447984 */ /* 0x0006e20000000c00 */
[----:B------:R-:W-:Y:S01]  /*8450*/  @!P0 IMAD R4, R4, c[0x0][0x1e0], RZ ;  /* 0x0000780004048a24 */ /* 0x000fe200078e02ff */
[----:B------:R-:W-:Y:S01]  /*8460*/  @!P0 MOV R137, R10 ;  /* 0x0000000a00898202 */ /* 0x000fe20000000f00 */
[----:B------:R-:W-:Y:S01]  /*8470*/  IMAD R0, R26, R0, RZ ;  /* 0x000000001a007224 */ /* 0x000fe200078e02ff */
[----:B------:R3:W3:Y:S01]  /*8480*/  LDS.128 R28, [R222+0x2000] ;  /* 0x00200000de1c7984 */ /* 0x0006e20000000c00 */
[----:B------:R-:W5:Y:S01]  /*8490*/  @P3 MUFU.LG2 R10, R133 ;  /* 0x00000085000a3308 */ /* 0x000f620000000c00 */
[----:B------:R-:W-:Y:S01]  /*84a0*/  @!P2 SEL R2, R2, R246, !P0 ;  /* 0x000000f60202a207 */ /* 0x000fe20004000000 */
[----:B------:R-:W-:Y:S01]  /*84b0*/  @!P0 IMAD R8, R26, c[0x0][0x1e4], R4 ;  /* 0x000079001a088a24 */ /* 0x000fe200078e0204 */
[----:B------:R3:W3:Y:S01]  /*84c0*/  LDS.128 R40, [R222+0x2800] ;  /* 0x00280000de287984 */ /* 0x0006e20000000c00 */
[----:B------:R-:W-:Y:S01]  /*84d0*/  CS2R R4, SRZ ;  /* 0x0000000000047805 */ /* 0x000fe2000001ff00 */
[----:B------:R-:W-:Y:S01]  /*84e0*/  SEL R0, R0, RZ, P2 ;  /* 0x000000ff00007207 */ /* 0x000fe20001000000 */
[----:B--2---:R-:W-:Y:S01]  /*84f0*/  @P6 FMUL.FTZ R7, R7, 0.69314718246459960938 ;  /* 0x3f31721807076820 */ /* 0x004fe20000410000 */
[----:B------:R2:W2:Y:S01]  /*8500*/  LDS.128 R52, [R222+0x3000] ;  /* 0x00300000de347984 */ /* 0x0004a20000000c00 */
[----:B------:R-:W-:-:S02]  /*8510*/  @!P2 SHF.R.S32.HI R5, RZ, 0x1f, R2 ;  /* 0x0000001fff05a819 */ /* 0x000fc40000011402 */
[----:B------:R-:W-:Y:S01]  /*8520*/  @!P2 MOV R4, R2 ;  /* 0x000000020004a202 */ /* 0x000fe20000000f00 */
[----:B------:R2:W2:Y:S01]  /*8530*/  LDS.128 R64, [R222+0x3800] ;  /* 0x00380000de407984 */ /* 0x0004a20000000c00 */
[----:B------:R-:W-:Y:S01]  /*8540*/  LOP3.LUT P2, RZ, R172, 0x3, RZ, 0xc0, !PT ;  /* 0x00000003acff7812 */ /* 0x000fe2000784c0ff */
[----:B-1----:R-:W-:Y:S01]  /*8550*/  IMAD R2, R9, R6, RZ ;  /* 0x0000000609027224 */ /* 0x002fe200078e02ff */
[----:B------:R-:W-:Y:S01]  /*8560*/  @!P0 IADD3 R138, R11, R8, RZ ;  /* 0x000000080b8a8210 */ /* 0x000fe20007ffe0ff */
[----:B------:R1:W1:Y:S01]  /*8570*/  LDS.128 R20, [R222+0x4000] ;  /* 0x00400000de147984 */ /* 0x0002620000000c00 */
[----:B----4-:R-:W-:Y:S02]  /*8580*/  IMAD R0, R19, R12, R0 ;  /* 0x0000000c13007224 */ /* 0x010fe400078e0200 */
[----:B------:R-:W-:Y:S01]  /*8590*/  SHF.L.U32 R9, R2, 0x7, RZ ;  /* 0x0000000702097819 */ /* 0x000fe200000006ff */
[----:B------:R4:W1:Y:S01]  /*85a0*/  LDS.128 R36, [R222+0x4800] ;  /* 0x00480000de247984 */ /* 0x0008620000000c00 */
[----:B-----5:R-:W-:-:S02]  /*85b0*/  @P3 FMUL.FTZ R2, R10, 0.69314718246459960938 ;  /* 0x3f3172180a023820 */ /* 0x020fc40000410000 */
[----:B------:R-:W-:Y:S01]  /*85c0*/  @P6 FFMA.FTZ R18, R136, c[0x0][0x238], R7 ;  /* 0x00008e0088126a23 */ /* 0x000fe20000010007 */
[----:B------:R4:W1:Y:S01]  /*85d0*/  LDS.128 R48, [R222+0x5000] ;  /* 0x00500000de307984 */ /* 0x0008620000000c00 */
[--C-:B------:R-:W-:Y:S01]  /*85e0*/  IADD3 R10, P1, P0, R9, R4, R0.reuse ;  /* 0x00000004090a7210 */ /* 0x100fe2000783e000 */
[----:B------:R-:W-:Y:S01]  /*85f0*/  @P5 FMUL.FTZ R8, R14, 0.69314718246459960938 ;  /* 0x3f3172180e085820 */ /* 0x000fe20000410000 */
[----:B------:R-:W-:Y:S01]  /*8600*/  SHF.R.S32.HI R4, RZ, 0x1f, R9 ;  /* 0x0000001fff047819 */ /* 0x000fe20000011409 */
[----:B------:R4:W1:Y:S01]  /*8610*/  LDS.128 R60, [R222+0x5800] ;  /* 0x00580000de3c7984 */ /* 0x0008620000000c00 */
[----:B------:R-:W-:Y:S01]  /*8620*/  @P4 FMUL.FTZ R7, R13, 0.69314718246459960938 ;  /* 0x3f3172180d074820 */ /* 0x000fe20000410000 */
[----:B------:R-:W-:Y:S01]  /*8630*/  SHF.R.S32.HI R0, RZ, 0x1f, R0 ;  /* 0x0000001fff007819 */ /* 0x000fe20000011400 */
[----:B------:R-:W-:Y:S02]  /*8640*/  @P5 FFMA.FTZ R17, R135, c[0x0][0x238], R8 ;  /* 0x00008e0087115a23 */ /* 0x000fe40000010008 */
[----:B------:R-:W-:Y:S01]  /*8650*/  @P4 FFMA.FTZ R15, R134, c[0x0][0x238], R7 ;  /* 0x00008e00860f4a23 */ /* 0x000fe20000010007 */
[----:B------:R-:W-:Y:S01]  /*8660*/  IADD3.X R11, R4, R5, R0, P1, P0 ;  /* 0x00000005040b7210 */ /* 0x000fe20000fe0400 */
[----:B------:R-:W-:Y:S01]  /*8670*/  @P3 FFMA.FTZ R16, R3, c[0x0][0x238], R2 ;  /* 0x00008e0003103a23 */ /* 0x000fe20000010002 */
[----:B------:R-:W-:Y:S05]  /*8680*/  @P2 BRA `(.L_x_11) ;  /* 0x0000027000002947 */ /* 0x000fea0003800000 */
[----:B------:R-:W-:Y:S02]  /*8690*/  SHF.R.S32.HI R0, RZ, 0x1f, R24 ;  /* 0x0000001fff007819 */ /* 0x000fe40000011418 */
[----:B------:R-:W-:-:S02]  /*86a0*/  SHF.R.S32.HI R3, RZ, 0x1f, R172 ;  /* 0x0000001fff037819 */ /* 0x000fc400000114ac */
[----:B------:R-:W-:Y:S02]  /*86b0*/  LEA.HI R2, R0, R24, RZ, 0x2 ;  /* 0x0000001800027211 */ /* 0x000fe400078f10ff */
[----:B------:R-:W-:Y:S02]  /*86c0*/  LEA.HI R0, R3, R172, RZ, 0x2 ;  /* 0x000000ac03007211 */ /* 0x000fe400078f10ff */
[----:B------:R-:W-:Y:S02]  /*86d0*/  LOP3.LUT R2, R2, 0xffffffc, RZ, 0xc0, !PT ;  /* 0x0ffffffc02027812 */ /* 0x000fe400078ec0ff */
[----:B------:R-:W-:-:S03]  /*86e0*/  SHF.R.S32.HI R0, RZ, 0x2, R0 ;  /* 0x00000002ff007819 */ /* 0x000fc60000011400 */
[----:B------:R-:W-:-:S04]  /*86f0*/  IMAD.IADD R2, R24, 0x1, -R2 ;  /* 0x0000000118027824 */ /* 0x000fc800078e0a02 */
[----:B------:R-:W-:-:S05]  /*8700*/  IMAD R0, R2, 0x10, R0 ;  /* 0x0000001002007824 */ /* 0x000fca00078e0200 */
[CC--:B------:R-:W-:Y:S02]  /*8710*/  ISETP.GE.AND P6, PT, R0.reuse, R247.reuse, PT ;  /* 0x000000f70000720c */ /* 0x0c0fe40003fc6270 */
[C---:B------:R-:W-:Y:S02]  /*8720*/  IADD3 R3, R0.reuse, 0x8, RZ ;  /* 0x0000000800037810 */ /* 0x040fe40007ffe0ff */
[C---:B------:R-:W-:Y:S02]  /*8730*/  IADD3 R2, R0.reuse, 0x40, RZ ;  /* 0x0000004000027810 */ /* 0x040fe40007ffe0ff */
[----:B------:R-:W-:Y:S02]  /*8740*/  IADD3 R4, R0, 0x48, RZ ;  /* 0x0000004800047810 */ /* 0x000fe40007ffe0ff */
[-C--:B------:R-:W-:Y:S02]  /*8750*/  ISETP.GE.AND P5, PT, R3, R247.reuse, PT ;  /* 0x000000f70300720c */ /* 0x080fe40003fa6270 */
[----:B------:R-:W-:-:S02]  /*8760*/  ISETP.GE.AND P4, PT, R2, R247, PT ;  /* 0x000000f70200720c */ /* 0x000fc40003f86270 */
[----:B------:R-:W-:Y:S01]  /*8770*/  ISETP.GE.AND P3, PT, R4, R247, PT ;  /* 0x000000f70400720c */ /* 0x000fe20003f66270 */
[----:B------:R-:W-:-:S05]  /*8780*/  @!P6 IMAD R0, R0, R6, RZ ;  /* 0x000000060000e224 */ /* 0x000fca00078e02ff */
[----:B------:R-:W-:-:S03]  /*8790*/  @!P6 IADD3 R5, P0, R0, R10, RZ ;  /* 0x0000000a0005e210 */ /* 0x000fc60007f1e0ff */
[-C--:B------:R-:W-:Y:S01]  /*87a0*/  @!P5 IMAD R3, R3, R6.reuse, RZ ;  /* 0x000000060303d224 */ /* 0x080fe200078e02ff */
[-C--:B------:R-:W-:Y:S01]  /*87b0*/  @!P6 LEA.HI.X.SX32 R7, R0, R11.reuse, 0x1, P0 ;  /* 0x0000000b0007e211 */ /* 0x080fe200000f0eff */
[-C--:B------:R-:W-:Y:S01]  /*87c0*/  @!P4 IMAD R12, R2, R6.reuse, RZ ;  /* 0x00000006020cc224 */ /* 0x080fe200078e02ff */
[----:B------:R-:W-:Y:S01]  /*87d0*/  @!P6 LEA R8, P0, R5, c[0x0][0x200], 0x2 ;  /* 0x000080000508ea11 */ /* 0x000fe200078010ff */
[----:B------:R-:W-:Y:S01]  /*87e0*/  @!P3 IMAD R2, R4, R6, RZ ;  /* 0x000000060402b224 */ /* 0x000fe200078e02ff */
[-C--:B------:R-:W-:Y:S02]  /*87f0*/  @!P5 IADD3 R0, P2, R3, R10.reuse, RZ ;  /* 0x0000000a0300d210 */ /* 0x080fe40007f5e0ff */
[----:B------:R-:W-:Y:S02]  /*8800*/  @!P6 LEA.HI.X R9, R5, c[0x0][0x204], R7, 0x2, P0 ;  /* 0x000081000509ea11 */ /* 0x000fe400000f1407 */
[-C--:B------:R-:W-:Y:S02]  /*8810*/  @!P4 IADD3 R5, P1, R12, R10.reuse, RZ ;  /* 0x0000000a0c05c210 */ /* 0x080fe40007f3e0ff */
[----:B------:R-:W-:Y:S01]  /*8820*/  @!P3 IADD3 R10, P0, R2, R10, RZ ;  /* 0x0000000a020ab210 */ /* 0x000fe20007f1e0ff */
[----:B------:R4:W-:Y:S01]  /*8830*/  @!P6 STG.E [R8.64], R18 ;  /* 0x000000120800e986 */ /* 0x0009e2000c101906 */
[----:B------:R-:W-:-:S02]  /*8840*/  @!P5 LEA.HI.X.SX32 R3, R3, R11, 0x1, P2 ;  /* 0x0000000b0303d211 */ /* 0x000fc400010f0eff */
[----:B------:R-:W-:Y:S02]  /*8850*/  @!P5 LEA R6, P2, R0, c[0x0][0x200], 0x2 ;  /* 0x000080000006da11 */ /* 0x000fe400078410ff */
[-C--:B------:R-:W-:Y:S02]  /*8860*/  @!P4 LEA.HI.X.SX32 R12, R12, R11.reuse, 0x1, P1 ;  /* 0x0000000b0c0cc211 */ /* 0x080fe400008f0eff */
[----:B------:R-:W-:Y:S02]  /*8870*/  @!P3 LEA.HI.X.SX32 R11, R2, R11, 0x1, P0 ;  /* 0x0000000b020bb211 */ /* 0x000fe400000f0eff */
[----:B------:R-:W-:Y:S02]  /*8880*/  @!P4 LEA R4, P1, R5, c[0x0][0x200], 0x2 ;  /* 0x000080000504ca11 */ /* 0x000fe400078210ff */
[----:B------:R-:W-:Y:S02]  /*8890*/  @!P3 LEA R2, P0, R10, c[0x0][0x200], 0x2 ;  /* 0x000080000a02ba11 */ /* 0x000fe400078010ff */
[----:B------:R-:W-:-:S02]  /*88a0*/  @!P5 LEA.HI.X R7, R0, c[0x0][0x204], R3, 0x2, P2 ;  /* 0x000081000007da11 */ /* 0x000fc400010f1403 */
[----:B------:R-:W-:Y:S02]  /*88b0*/  @!P4 LEA.HI.X R5, R5, c[0x0][0x204], R12, 0x2, P1 ;  /* 0x000081000505ca11 */ /* 0x000fe400008f140c */
[----:B------:R-:W-:Y:S01]  /*88c0*/  @!P3 LEA.HI.X R3, R10, c[0x0][0x204], R11, 0x2, P0 ;  /* 0x000081000a03ba11 */ /* 0x000fe200000f140b */
[----:B------:R4:W-:Y:S04]  /*88d0*/  @!P5 STG.E [R6.64], R17 ;  /* 0x000000110600d986 */ /* 0x0009e8000c101906 */
[----:B------:R4:W-:Y:S04]  /*88e0*/  @!P4 STG.E [R4.64], R15 ;  /* 0x0000000f0400c986 */ /* 0x0009e8000c101906 */
[----:B------:R4:W-:Y:S02]  /*88f0*/  @!P3 STG.E [R2.64], R16 ;  /* 0x000000100200b986 */ /* 0x0009e4000c101906 */
.L_x_11:
[----:B------:R-:W-:Y:S05]  /*8900*/  BSYNC B0 ;  /* 0x0000000000007941 */ /* 0x000fea0003800000 */
.L_x_10:
[----:B----4-:R-:W-:Y:S01]  /*8910*/  IADD3 R2, P0, R248, R137, RZ ;  /* 0x00000089f8027210 */ /* 0x010fe20007f1e0ff */
[----:B------:R-:W-:Y:S01]  /*8920*/  BSSY B0, `(.L_x_12) ;  /* 0x0000013000007945 */ /* 0x000fe20003800000 */
[----:B------:R-:W-:-:S02]  /*8930*/  SHF.R.S32.HI R0, RZ, 0x1f, R19 ;  /* 0x0000001fff007819 */ /* 0x000fc40000011413 */
[----:B------:R-:W-:Y:S02]  /*8940*/  IADD3.X R3, R249, R138, RZ, P0, !PT ;  /* 0x0000008af9037210 */ /* 0x000fe400007fe4ff */
[----:B------:R-:W-:Y:S01]  /*8950*/  ISETP.GE.AND P0, PT, R242, R247, PT ;  /* 0x000000f7f200720c */ /* 0x000fe20003f06270 */
[----:B------:R-:W-:Y:S02]  /*8960*/  IMAD R0, R0, c[0x0][0x1f0], RZ ;  /* 0x00007c0000007a24 */ /* 0x000fe400078e02ff */
[----:B------:R-:W-:-:S04]  /*8970*/  IMAD.WIDE.U32 R8, R19, c[0x0][0x1f0], R2 ;  /* 0x00007c0013087a25 */ /* 0x000fc800078e0002 */
[----:B------:R-:W-:-:S05]  /*8980*/  IMAD R0, R19, c[0x0][0x1f4], R0 ;  /* 0x00007d0013007a24 */ /* 0x000fca00078e0200 */
[----:B------:R-:W-:Y:S01]  /*8990*/  IADD3 R7, R9, R0, RZ ;  /* 0x0000000009077210 */ /* 0x000fe20007ffe0ff */
[----:B------:R-:W-:Y:S05]  /*89a0*/  @P0 BRA `(.L_x_13) ;  /* 0x000000a000000947 */ /* 0x000fea0003800000 */
[----:B------:R-:W-:Y:S01]  /*89b0*/  MOV R6, R8 ;  /* 0x0000000800067202 */ /* 0x000fe20000000f00 */
[----:B------:R-:W-:-:S04]  /*89c0*/  IMAD R0, R245, c[0x0][0x1e8], RZ ;  /* 0x00007a00f5007a24 */ /* 0x000fc800078e02ff */
[----:B------:R-:W-:-:S04]  /*89d0*/  IMAD.WIDE.U32 R4, R244, c[0x0][0x1e8], R6 ;  /* 0x00007a00f4047a25 */ /* 0x000fc800078e0006 */
[----:B------:R-:W-:Y:S01]  /*89e0*/  IMAD R0, R244, c[0x0][0x1ec], R0 ;  /* 0x00007b00f4007a24 */ /* 0x000fe200078e0200 */
[----:B------:R-:W-:-:S04]  /*89f0*/  LEA R2, P0, R4, c[0x0][0x1d0], 0x1 ;  /* 0x0000740004027a11 */ /* 0x000fc800078008ff */
[----:B------:R-:W-:-:S04]  /*8a00*/  IADD3 R0, R5, R0, RZ ;  /* 0x0000000005007210 */ /* 0x000fc80007ffe0ff */
[----:B------:R-:W-:-:S05]  /*8a10*/  LEA.HI.X R3, R4, c[0x0][0x1d4], R0, 0x1, P0 ;  /* 0x0000750004037a11 */ /* 0x000fca00000f0c00 */
[----:B---3--:R3:W-:Y:S04]  /*8a20*/  STG.E.128 [R2.64], R32 ;  /* 0x0000002002007986 */ /* 0x0087e8000c101d06 */
[----:B------:R3:W-:Y:S04]  /*8a30*/  STG.E.128 [R2.64+0x40], R28 ;  /* 0x0000401c02007986 */ /* 0x0007e8000c101d06 */
[----:B-1----:R3:W-:Y:S02]  /*8a40*/  STG.E.128 [R2.64+0x80], R20 ;  /* 0x0000801402007986 */ /* 0x0027e4000c101d06 */
.L_x_13:
[----:B------:R-:W-:Y:S05]  /*8a50*/  BSYNC B0 ;  /* 0x0000000000007941 */ /* 0x000fea0003800000 */
.L_x_12:
[----:B------:R-:W4:Y:S01]  /*8a60*/  LDL.LU R0, [R1+0x4] ;  /* 0x0000040001007983 */ /* 0x000f220000300800 */
[----:B------:R-:W-:Y:S01]  /*8a70*/  BSSY B0, `(.L_x_14) ;  /* 0x0000010000007945 */ /* 0x000fe20003800000 */
[----:B----4-:R-:W-:-:S13]  /*8a80*/  ISETP.GE.AND P0, PT, R0, R247, PT ;  /* 0x000000f70000720c */ /* 0x010fda0003f06270 */
[----:B------:R-:W-:Y:S05]  /*8a90*/  @P0 BRA `(.L_x_15) ;  /* 0x000000d000000947 */ /* 0x000fea0003800000 */
[----:B------:R-:W-:Y:S01]  /*8aa0*/  IADD3 R10, P0, R244, 0x20, RZ ;  /* 0x00000020f40a7810 */ /* 0x000fe20007f1e0ff */
[----:B---3--:R-:W-:Y:S01]  /*8ab0*/  IMAD.MOV.U32 R2, RZ, RZ, R8 ;  /* 0x000000ffff027224 */ /* 0x008fe200078e0008 */
[----:B------:R-:W-:-:S03]  /*8ac0*/  MOV R3, R7 ;  /* 0x0000000700037202 */ /* 0x000fc60000000f00 */
[----:B------:R-:W-:Y:S02]  /*8ad0*/  IMAD.X R0, RZ, RZ, R245, P0 ;  /* 0x000000ffff007224 */ /* 0x000fe400000e06f5 */
[----:B------:R-:W-:-:S04]  /*8ae0*/  IMAD.WIDE.U32 R4, R10, c[0x0][0x1e8], R2 ;  /* 0x00007a000a047a25 */ /* 0x000fc800078e0002 */
[----:B------:R-:W-:Y:S01]  /*8af0*/  IMAD R0, R0, c[0x0][0x1e8], RZ ;  /* 0x00007a0000007a24 */ /* 0x000fe200078e02ff */
[----:B------:R-:W-:-:S03]  /*8b00*/  LEA R2, P0, R4, c[0x0][0x1d0], 0x1 ;  /* 0x0000740004027a11 */ /* 0x000fc600078008ff */
[----:B------:R-:W-:-:S05]  /*8b10*/  IMAD R0, R10, c[0x0][0x1ec], R0 ;  /* 0x00007b000a007a24 */ /* 0x000fca00078e0200 */
[----:B------:R-:W-:-:S04]  /*8b20*/  IADD3 R0, R5, R0, RZ ;  /* 0x0000000005007210 */ /* 0x000fc80007ffe0ff */
[----:B------:R-:W-:-:S05]  /*8b30*/  LEA.HI.X R3, R4, c[0x0][0x1d4], R0, 0x1, P0 ;  /* 0x0000750004037a11 */ /* 0x000fca00000f0c00 */
[----:B------:R3:W-:Y:S04]  /*8b40*/  STG.E.128 [R2.64], R44 ;  /* 0x0000002c02007986 */ /* 0x0007e8000c101d06 */
[----:B------:R3:W-:Y:S04]  /*8b50*/  STG.E.128 [R2.64+0x40], R40 ;  /* 0x0000402802007986 */ /* 0x0007e8000c101d06 */
[----:B-1----:R3:W-:Y:S02]  /*8b60*/  STG.E.128 [R2.64+0x80], R36 ;  /* 0x0000802402007986 */ /* 0x0027e4000c101d06 */
.L_x_15:
[----:B------:R-:W-:Y:S05]  /*8b70*/  BSYNC B0 ;  /* 0x0000000000007941 */ /* 0x000fea0003800000 */
.L_x_14:
        /* <DEDUP_REMOVED lines=15> */
[----:B--2---:R3:W-:Y:S04]  /*8c70*/  STG.E.128 [R2.64+0x40], R52 ;  /* 0x0000403402007986 */ /* 0x0047e8000c101d06 */
[----:B-1----:R3:W-:Y:S02]  /*8c80*/  STG.E.128 [R2.64+0x80], R48 ;  /* 0x0000803002007986 */ /* 0x0027e4000c101d06 */
.L_x_17:
[----:B------:R-:W-:Y:S05]  /*8c90*/  BSYNC B0 ;  /* 0x0000000000007941 */ /* 0x000fea0003800000 */
.L_x_16:
[----:B------:R-:W4:Y:S02]  /*8ca0*/  LDL.LU R0, [R1+0x8] ;  /* 0x0000080001007983 */ /* 0x000f240000300800 */
[----:B----4-:R-:W-:-:S13]  /*8cb0*/  ISETP.GE.AND P0, PT, R0, R247, PT ;  /* 0x000000f70000720c */ /* 0x010fda0003f06270 */
[----:B------:R-:W-:Y:S05]  /*8cc0*/  @P0 EXIT ;  /* 0x000000000000094d */ /* 0x000fea0003800000 */
        /* <DEDUP_REMOVED lines=10> */
[----:B------:R-:W-:Y:S04]  /*8d70*/  STG.E.128 [R2.64], R68 ;  /* 0x0000004402007986 */ /* 0x000fe8000c101d06 */
[----:B--2---:R-:W-:Y:S04]  /*8d80*/  STG.E.128 [R2.64+0x40], R64 ;  /* 0x0000404002007986 */ /* 0x004fe8000c101d06 */
[----:B-1----:R-:W-:Y:S01]  /*8d90*/  STG.E.128 [R2.64+0x80], R60 ;  /* 0x0000803c02007986 */ /* 0x002fe2000c101d06 */
[----:B------:R-:W-:Y:S05]  /*8da0*/  EXIT ;  /* 0x000000000000794d */ /* 0x000fea0003800000 */
.L_x_2:
[----:B-1----:R-:W1:Y:S01]  /*8db0*/  LDC.U8 R4, c[0x0][0x329] ;  /* 0x0000ca40ff047b82 */ /* 0x002e620000000000 */
[----:B------:R-:W-:Y:S01]  /*8dc0*/  ISETP.NE.AND P4, PT, R246, -0x1, PT ;  /* 0xfffffffff600780c */ /* 0x000fe20003f85270 */
[----:B------:R-:W-:Y:S01]  /*8dd0*/  IMAD.IADD R15, R15, 0x1, -R247 ;  /* 0x000000010f0f7824 */ /* 0x000fe200078e0af7 */
[----:B------:R-:W-:Y:S01]  /*8de0*/  SHF.R.S32.HI R10, RZ, 0x1f, R31 ;  /* 0x0000001fff0a7819 */ /* 0x000fe2000001141f */
[----:B------:R-:W-:Y:S03]  /*8df0*/  BSSY B0, `(.L_x_18) ;  /* 0x000003c000007945 */ /* 0x000fe60003800000 */
[----:B------:R-:W-:Y:S01]  /*8e00*/  LEA.HI R10, R10, R31, RZ, 0x2 ;  /* 0x0000001f0a0a7211 */ /* 0x000fe200078f10ff */
[----:B------:R-:W2:Y:S06]  /*8e10*/  LDC.U8 R0, c[0x0][0x328] ;  /* 0x0000ca00ff007b82 */ /* 0x000eac0000000000 */
[----:B------:R-:W-:-:S04]  /*8e20*/  @P4 IMAD.WIDE.U32 R2, R246, c[0x0][0x1e8], RZ ;  /* 0x00007a00f6024a25 */ /* 0x000fc800078e00ff */
[----:B------:R-:W-:Y:S02]  /*8e30*/  @P4 IMAD R5, R246, c[0x0][0x1ec], R3 ;  /* 0x00007b00f6054a24 */ /* 0x000fe400078e0203 */
[----:B------:R-:W-:Y:S01]  /*8e40*/  @!P4 IMAD.WIDE.U32 R8, R11, c[0x0][0x1e0], RZ ;  /* 0x000078000b08ca25 */ /* 0x000fe200078e00ff */
[----:B-1----:R-:W-:-:S04]  /*8e50*/  ISETP.NE.AND P1, PT, R4, RZ, PT ;  /* 0x000000ff0400720c */ /* 0x002fc80003f25270 */
[----:B------:R-:W-:Y:S02]  /*8e60*/  @!P4 MOV R2, R8 ;  /* 0x000000080002c202 */ /* 0x000fe40000000f00 */
[----:B------:R-:W-:Y:S02]  /*8e70*/  SHF.R.S32.HI R8, RZ, 0x1f, R17 ;  /* 0x0000001fff087819 */ /* 0x000fe40000011411 */
[----:B--2---:R-:W-:-:S03]  /*8e80*/  ISETP.NE.AND P3, PT, R0, RZ, PT ;  /* 0x000000ff0000720c */ /* 0x004fc60003f65270 */
[----:B------:R-:W-:Y:S01]  /*8e90*/  IMAD R8, R8, c[0x0][0x1f0], RZ ;  /* 0x00007c0008087a24 */ /* 0x000fe200078e02ff */
[----:B------:R-:W-:Y:S02]  /*8ea0*/  @!P4 SHF.R.S32.HI R0, RZ, 0x1f, R11 ;  /* 0x0000001fff00c819 */ /* 0x000fe4000001140b */
[----:B------:R-:W-:Y:S01]  /*8eb0*/  ISETP.NE.OR P2, PT, R4, RZ, !P3 ;  /* 0x000000ff0400720c */ /* 0x000fe20005f45670 */
[----:B------:R-:W-:Y:S01]  /*8ec0*/  @P1 IMAD.MOV.U32 R7, RZ, RZ, c[0x0][0x210] ;  /* 0x00008400ff071624 */ /* 0x000fe200078e00ff */
[----:B------:R-:W-:Y:S01]  /*8ed0*/  LOP3.LUT R4, R10, 0x1ffffffc, RZ, 0xc0, !PT ;  /* 0x1ffffffc0a047812 */ /* 0x000fe200078ec0ff */
[----:B------:R-:W-:Y:S01]  /*8ee0*/  @!P4 IMAD R3, R0, c[0x0][0x1e0], RZ ;  /* 0x000078000003ca24 */ /* 0x000fe200078e02ff */
[----:B------:R-:W-:Y:S01]  /*8ef0*/  ISETP.NE.OR P0, PT, R246, -0x1, P2 ;  /* 0xfffffffff600780c */ /* 0x000fe20001705670 */
[----:B------:R-:W-:Y:S01]  /*8f00*/  @!P1 IMAD.MOV.U32 R6, RZ, RZ, c[0x0][0x214] ;  /* 0x00008500ff069624 */ /* 0x000fe200078e00ff */
[----:B------:R-:W-:Y:S01]  /*8f10*/  SHF.R.S32.HI R10, RZ, 0x2, R10 ;  /* 0x00000002ff0a7819 */ /* 0x000fe2000001140a */
[----:B------:R-:W-:-:S02]  /*8f20*/  IMAD.IADD R0, R31, 0x1, -R4 ;  /* 0x000000011f007824 */ /* 0x000fc400078e0a04 */
[----:B------:R-:W-:Y:S02]  /*8f30*/  @!P4 IMAD R4, R11, c[0x0][0x1e4], R3 ;  /* 0x000079000b04ca24 */ /* 0x000fe400078e0203 */
[----:B------:R-:W-:Y:S01]  /*8f40*/  @P1 IMAD R7, R7, c[0x0][0x214], RZ ;  /* 0x0000850007071a24 */ /* 0x000fe200078e02ff */
[----:B------:R-:W-:Y:S01]  /*8f50*/  @!P1 SEL R7, R6, c[0x0][0x234], !P3 ;  /* 0x00008d0006079a07 */ /* 0x000fe20005800000 */
[----:B------:R-:W-:Y:S01]  /*8f60*/  IMAD.SHL.U32 R0, R0, 0x8, RZ ;  /* 0x0000000800007824 */ /* 0x000fe200078e00ff */
[----:B------:R-:W-:Y:S01]  /*8f70*/  @!P4 IADD3 R5, R9, R4, RZ ;  /* 0x000000040905c210 */ /* 0x000fe20007ffe0ff */
[----:B------:R-:W-:Y:S02]  /*8f80*/  @P1 IMAD.MOV.U32 R3, RZ, RZ, 0x1 ;  /* 0x00000001ff031424 */ /* 0x000fe400078e00ff */
[----:B------:R-:W-:Y:S01]  /*8f90*/  @!P1 IMAD R3, R7, c[0x0][0x1c0], RZ ;  /* 0x0000700007039a24 */ /* 0x000fe200078e02ff */
[----:B------:R-:W-:Y:S01]  /*8fa0*/  IADD3 R4, P3, R0, R2, RZ ;  /* 0x0000000200047210 */ /* 0x000fe20007f7e0ff */
[----:B------:R-:W-:-:S02]  /*8fb0*/  @!P0 IMAD R246, R11, c[0x0][0x214], RZ ;  /* 0x000085000bf68a24 */ /* 0x000fc400078e02ff */
[----:B------:R-:W-:Y:S01]  /*8fc0*/  @P1 IMAD.MOV.U32 R18, RZ, RZ, c[0x0][0x210] ;  /* 0x00008400ff121624 */ /* 0x000fe200078e00ff */
[----:B------:R-:W-:Y:S01]  /*8fd0*/  LEA.HI.X.SX32 R5, R0, R5, 0x1, P3 ;  /* 0x0000000500057211 */ /* 0x000fe200018f0eff */
[----:B------:R-:W-:Y:S01]  /*8fe0*/  IMAD R0, R11, R3, RZ ;  /* 0x000000030b007224 */ /* 0x000fe200078e02ff */
[----:B------:R-:W-:Y:S01]  /*8ff0*/  @!P1 MOV R18, 0x1 ;  /* 0x0000000100129802 */ /* 0x000fe20000000f00 */
[----:B------:R-:W-:Y:S01]  /*9000*/  CS2R R2, SRZ ;  /* 0x0000000000027805 */ /* 0x000fe2000001ff00 */
[----:B------:R-:W-:Y:S01]  /*9010*/  IMAD R8, R17, c[0x0][0x1f4], R8 ;  /* 0x00007d0011087a24 */ /* 0x000fe200078e0208 */
[--C-:B------:R-:W-:Y:S01]  /*9020*/  @!P2 SHF.R.S32.HI R3, RZ, 0x1f, R246.reuse ;  /* 0x0000001fff03a819 */ /* 0x100fe200000114f6 */
[----:B------:R-:W-:Y:S01]  /*9030*/  @!P2 IMAD.MOV.U32 R2, RZ, RZ, R246 ;  /* 0x000000ffff02a224 */ /* 0x000fe200078e00f6 */
[----:B------:R-:W-:Y:S01]  /*9040*/  SEL R0, R0, RZ, P2 ;  /* 0x000000ff00007207 */ /* 0x000fe20001000000 */
[----:B------:R-:W-:Y:S01]  /*9050*/  IMAD R6, R247, R18, RZ ;  /* 0x00000012f7067224 */ /* 0x000fe200078e02ff */
[----:B------:R-:W-:Y:S01]  /*9060*/  ISETP.GE.AND P2, PT, R10, R15, PT ;  /* 0x0000000f0a00720c */ /* 0x000fe20003f46270 */
[----:B------:R-:W-:Y:S01]  /*9070*/  IMAD.WIDE.U32 R12, R17, c[0x0][0x1f0], R4 ;  /* 0x00007c00110c7a25 */ /* 0x000fe200078e0004 */
[----:B------:R-:W-:-:S02]  /*9080*/  SHF.R.S32.HI R11, RZ, 0x1f, R10 ;  /* 0x0000001fff0b7819 */ /* 0x000fc4000001140a */
[----:B------:R-:W-:Y:S01]  /*9090*/  SHF.R.S32.HI R4, RZ, 0x1f, R6 ;  /* 0x0000001fff047819 */ /* 0x000fe20000011406 */
[----:B------:R-:W-:Y:S01]  /*90a0*/  IMAD R0, R17, R7, R0 ;  /* 0x0000000711007224 */ /* 0x000fe200078e0200 */
[----:B------:R-:W-:-:S04]  /*90b0*/  IADD3 R9, R8, R13, RZ ;  /* 0x0000000d08097210 */ /* 0x000fc80007ffe0ff */
[----:B------:R-:W-:Y:S01]  /*90c0*/  IADD3 R20, P1, P0, R6, R2, R0 ;  /* 0x0000000206147210 */ /* 0x000fe2000783e000 */
[----:B------:R-:W-:Y:S01]  /*90d0*/  IMAD.WIDE R6, R244, 0x80, R10 ;  /* 0x00000080f4067825 */ /* 0x000fe200078e020a */
[----:B------:R-:W-:-:S04]  /*90e0*/  SHF.R.S32.HI R0, RZ, 0x1f, R0 ;  /* 0x0000001fff007819 */ /* 0x000fc80000011400 */
[----:B------:R-:W-:Y:S01]  /*90f0*/  IADD3.X R19, R4, R3, R0, P1, P0 ;  /* 0x0000000304137210 */ /* 0x000fe20000fe0400 */
        /* <DEDUP_REMOVED lines=8> */
[----:B------:R1:W-:Y:S04]  /*9180*/  STG.E.128 [R2.64], RZ ;  /* 0x000000ff02007986 */ /* 0x0003e8000c101d06 */
[----:B------:R1:W-:Y:S04]  /*9190*/  STG.E.128 [R2.64+0x40], RZ ;  /* 0x000040ff02007986 */ /* 0x0003e8000c101d06 */
[----:B------:R1:W-:Y:S02]  /*91a0*/  STG.E.128 [R2.64+0x80], RZ ;  /* 0x000080ff02007986 */ /* 0x0003e4000c101d06 */
.L_x_19:
[----:B------:R-:W-:Y:S05]  /*91b0*/  BSYNC B0 ;  /* 0x0000000000007941 */ /* 0x000fea0003800000 */
.L_x_18:
[----:B------:R-:W-:Y:S01]  /*91c0*/  IADD3 R17, R10, 0x20, RZ ;  /* 0x000000200a117810 */ /* 0x000fe20007ffe0ff */
[----:B------:R-:W-:Y:S03]  /*91d0*/  BSSY B0, `(.L_x_20) ;  /* 0x0000010000007945 */ /* 0x000fe60003800000 */
[----:B------:R-:W-:-:S13]  /*91e0*/  ISETP.GE.AND P0, PT, R17, R15, PT ;  /* 0x0000000f1100720c */ /* 0x000fda0003f06270 */
[----:B------:R-:W-:Y:S05]  /*91f0*/  @P0 BRA `(.L_x_21) ;  /* 0x000000d000000947 */ /* 0x000fea0003800000 */
[----:B------:R-:W-:Y:S01]  /*9200*/  IADD3 R0, P0, R6, 0x20, RZ ;  /* 0x0000002006007810 */ /* 0x000fe20007f1e0ff */
[----:B------:R-:W-:Y:S01]  /*9210*/  IMAD.MOV.U32 R4, RZ, RZ, R12 ;  /* 0x000000ffff047224 */ /* 0x000fe200078e000c */
[----:B------:R-:W-:-:S03]  /*9220*/  MOV R5, R9 ;  /* 0x0000000900057202 */ /* 0x000fc60000000f00 */
[----:B-1----:R-:W-:Y:S02]  /*9230*/  IMAD.X R2, RZ, RZ, R7, P0 ;  /* 0x000000ffff027224 */ /* 0x002fe400000e0607 */
[----:B------:R-:W-:-:S04]  /*9240*/  IMAD.WIDE.U32 R4, R0, c[0x0][0x1e8], R4 ;  /* 0x00007a0000047a25 */ /* 0x000fc800078e0004 */
[----:B------:R-:W-:-:S04]  /*9250*/  IMAD R2, R2, c[0x0][0x1e8], RZ ;  /* 0x00007a0002027a24 */ /* 0x000fc800078e02ff */
[----:B------:R-:W-:Y:S01]  /*9260*/  IMAD R0, R0, c[0x0][0x1ec], R2 ;  /* 0x00007b0000007a24 */ /* 0x000fe200078e0202 */
[----:B------:R-:W-:-:S04]  /*9270*/  LEA R2, P0, R4, c[0x0][0x1d0], 0x1 ;  /* 0x0000740004027a11 */ /* 0x000fc800078008ff */
[----:B------:R-:W-:-:S04]  /*9280*/  IADD3 R0, R0, R5, RZ ;  /* 0x0000000500007210 */ /* 0x000fc80007ffe0ff */
[----:B------:R-:W-:-:S05]  /*9290*/  LEA.HI.X R3, R4, c[0x0][0x1d4], R0, 0x1, P0 ;  /* 0x0000750004037a11 */ /* 0x000fca00000f0c00 */
[----:B------:R1:W-:Y:S04]  /*92a0*/  STG.E.128 [R2.64], RZ ;  /* 0x000000ff02007986 */ /* 0x0003e8000c101d06 */
[----:B------:R1:W-:Y:S04]  /*92b0*/  STG.E.128 [R2.64+0x40], RZ ;  /* 0x000040ff02007986 */ /* 0x0003e8000c101d06 */
[----:B------:R1:W-:Y:S02]  /*92c0*/  STG.E.128 [R2.64+0x80], RZ ;  /* 0x000080ff02007986 */ /* 0x0003e4000c101d06 */
.L_x_21:
[----:B------:R-:W-:Y:S05]  /*92d0*/  BSYNC B0 ;  /* 0x0000000000007941 */ /* 0x000fea0003800000 */
.L_x_20:
        /* <DEDUP_REMOVED lines=17> */
.L_x_23:
[----:B------:R-:W-:Y:S05]  /*93f0*/  BSYNC B0 ;  /* 0x0000000000007941 */ /* 0x000fea0003800000 */
.L_x_22:
[----:B------:R-:W-:Y:S01]  /*9400*/  IADD3 R16, R10, 0x60, RZ ;  /* 0x000000600a107810 */ /* 0x000fe20007ffe0ff */
[----:B------:R-:W-:Y:S03]  /*9410*/  BSSY B0, `(.L_x_24) ;  /* 0x0000010000007945 */ /* 0x000fe60003800000 */
[----:B------:R-:W-:-:S13]  /*9420*/  ISETP.GE.AND P0, PT, R16, R15, PT ;  /* 0x0000000f1000720c */ /* 0x000fda0003f06270 */
[----:B------:R-:W-:Y:S05]  /*9430*/  @P0 BRA `(.L_x_25) ;  /* 0x000000d000000947 */ /* 0x000fea0003800000 */
[----:B------:R-:W-:Y:S01]  /*9440*/  IADD3 R0, P0, R6, 0x60, RZ ;  /* 0x0000006006007810 */ /* 0x000fe20007f1e0ff */
[----:B-1----:R-:W-:Y:S01]  /*9450*/  IMAD.MOV.U32 R2, RZ, RZ, R12 ;  /* 0x000000ffff027224 */ /* 0x002fe200078e000c */
        /* <DEDUP_REMOVED lines=8> */
[----:B------:R1:W-:Y:S04]  /*94e0*/  STG.E.128 [R2.64], RZ ;  /* 0x000000ff02007986 */ /* 0x0003e8000c101d06 */
[----:B------:R1:W-:Y:S04]  /*94f0*/  STG.E.128 [R2.64+0x40], RZ ;  /* 0x000040ff02007986 */ /* 0x0003e8000c101d06 */
[----:B------:R1:W-:Y:S02]  /*9500*/  STG.E.128 [R2.64+0x80], RZ ;  /* 0x000080ff02007986 */ /* 0x0003e4000c101d06 */
.L_x_25:
[----:B------:R-:W-:Y:S05]  /*9510*/  BSYNC B0 ;  /* 0x0000000000007941 */ /* 0x000fea0003800000 */
.L_x_24:
[----:B------:R-:W-:-:S04]  /*9520*/  LOP3.LUT P6, RZ, R31, 0x3, RZ, 0xc0, !PT ;  /* 0x000000031fff7812 */ /* 0x000fc800078cc0ff */
[-C--:B------:R-:W-:Y:S02]  /*9530*/  ISETP.GE.OR P5, PT, R10, R15.reuse, P6 ;  /* 0x0000000f0a00720c */ /* 0x080fe400037a6670 */
[-C--:B------:R-:W-:Y:S02]  /*9540*/  ISETP.GE.OR P4, PT, R17, R15.reuse, P6 ;  /* 0x0000000f1100720c */ /* 0x080fe40003786670 */
[-C--:B------:R-:W-:Y:S02]  /*9550*/  ISETP.GE.OR P3, PT, R14, R15.reuse, P6 ;  /* 0x0000000f0e00720c */ /* 0x080fe40003766670 */
[----:B------:R-:W-:-:S07]  /*9560*/  ISETP.GE.OR P6, PT, R16, R15, P6 ;  /* 0x0000000f1000720c */ /* 0x000fce00037c6670 */
[-C--:B------:R-:W-:Y:S02]  /*9570*/  @!P5 IMAD R0, R10, R18.reuse, RZ ;  /* 0x000000120a00d224 */ /* 0x080fe400078e02ff */
[-C--:B-1----:R-:W-:Y:S02]  /*9580*/  @!P4 IMAD R3, R17, R18.reuse, RZ ;  /* 0x000000121103c224 */ /* 0x082fe400078e02ff */
[----:B------:R-:W-:Y:S01]  /*9590*/  @!P3 IMAD R5, R14, R18, RZ ;  /* 0x000000120e05b224 */ /* 0x000fe200078e02ff */
[CC--:B------:R-:W-:Y:S02]  /*95a0*/  @!P5 IADD3 R2, P0, R0.reuse, R20.reuse, RZ ;  /* 0x000000140002d210 */ /* 0x0c0fe40007f1e0ff */
[----:B------:R-:W-:Y:S02]  /*95b0*/  @!P4 IADD3 R9, P1, R3, R20, RZ ;  /* 0x000000140309c210 */ /* 0x000fe40007f3e0ff */
[----:B------:R-:W-:Y:S02]  /*95c0*/  @!P5 LEA.HI.X.SX32 R0, R0, R19, 0x1, P0 ;  /* 0x000000130000d211 */ /* 0x000fe400000f0eff */
[----:B------:R-:W-:-:S02]  /*95d0*/  @!P5 LEA R6, P2, R2, c[0x0][0x200], 0x2 ;  /* 0x000080000206da11 */ /* 0x000fc400078410ff */
[----:B------:R-:W-:Y:S02]  /*95e0*/  @!P3 IADD3 R8, P0, R5, R20, RZ ;  /* 0x000000140508b210 */ /* 0x000fe40007f1e0ff */
[-C--:B------:R-:W-:Y:S02]  /*95f0*/  @!P4 LEA.HI.X.SX32 R3, R3, R19.reuse, 0x1, P1 ;  /* 0x000000130303c211 */ /* 0x080fe400008f0eff */
[----:B------:R-:W-:Y:S02]  /*9600*/  @!P5 LEA.HI.X R7, R2, c[0x0][0x204], R0, 0x2, P2 ;  /* 0x000081000207da11 */ /* 0x000fe400010f1400 */
[----:B------:R-:W-:Y:S02]  /*9610*/  @!P4 LEA R4, P1, R9, c[0x0][0x200], 0x2 ;  /* 0x000080000904ca11 */ /* 0x000fe400078210ff */
[----:B------:R-:W-:Y:S02]  /*9620*/  @!P3 LEA.HI.X.SX32 R0, R5, R19, 0x1, P0 ;  /* 0x000000130500b211 */ /* 0x000fe400000f0eff */
[----:B------:R-:W-:-:S02]  /*9630*/  @!P3 LEA R2, P0, R8, c[0x0][0x200], 0x2 ;  /* 0x000080000802ba11 */ /* 0x000fc400078010ff */
[----:B------:R-:W-:Y:S01]  /*9640*/  @!P4 LEA.HI.X R5, R9, c[0x0][0x204], R3, 0x2, P1 ;  /* 0x000081000905ca11 */ /* 0x000fe200008f1403 */
[----:B------:R-:W-:Y:S01]  /*9650*/  @!P5 IMAD.MOV.U32 R9, RZ, RZ, 0x7f800000 ;  /* 0x7f800000ff09d424 */ /* 0x000fe200078e00ff */
[----:B------:R-:W-:Y:S01]  /*9660*/  @!P3 LEA.HI.X R3, R8, c[0x0][0x204], R0, 0x2, P0 ;  /* 0x000081000803ba11 */ /* 0x000fe200000f1400 */
[----:B------:R-:W-:Y:S02]  /*9670*/  @!P4 IMAD.MOV.U32 R8, RZ, RZ, 0x7f800000 ;  /* 0x7f800000ff08c424 */ /* 0x000fe400078e00ff */
[----:B------:R-:W-:Y:S01]  /*9680*/  @!P3 IMAD.MOV.U32 R0, RZ, RZ, 0x7f800000 ;  /* 0x7f800000ff00b424 */ /* 0x000fe200078e00ff */
[----:B------:R1:W-:Y:S04]  /*9690*/  @!P5 STG.E [R6.64], R9 ;  /* 0x000000090600d986 */ /* 0x0003e8000c101906 */
[----:B------:R1:W-:Y:S04]  /*96a0*/  @!P4 STG.E [R4.64], R8 ;  /* 0x000000080400c986 */ /* 0x0003e8000c101906 */
[----:B------:R1:W-:Y:S01]  /*96b0*/  @!P3 STG.E [R2.64], R0 ;  /* 0x000000000200b986 */ /* 0x0003e2000c101906 */
[----:B------:R-:W-:Y:S05]  /*96c0*/  @P6 EXIT ;  /* 0x000000000000694d */ /* 0x000fea0003800000 */
[----:B-1----:R-:W-:-:S05]  /*96d0*/  IMAD R0, R16, R18, RZ ;  /* 0x0000001210007224 */ /* 0x002fca00078e02ff */
[----:B------:R-:W-:-:S04]  /*96e0*/  IADD3 R3, P0, R0, R20, RZ ;  /* 0x0000001400037210 */ /* 0x000fc80007f1e0ff */
[----:B------:R-:W-:Y:S02]  /*96f0*/  LEA.HI.X.SX32 R0, R0, R19, 0x1, P0 ;  /* 0x0000001300007211 */ /* 0x000fe400000f0eff */
[----:B------:R-:W-:-:S04]  /*9700*/  LEA R2, P0, R3, c[0x0][0x200], 0x2 ;  /* 0x0000800003027a11 */ /* 0x000fc800078010ff */
[----:B------:R-:W-:Y:S01]  /*9710*/  LEA.HI.X R3, R3, c[0x0][0x204], R0, 0x2, P0 ;  /* 0x0000810003037a11 */ /* 0x000fe200000f1400 */
[----:B------:R-:W-:-:S05]  /*9720*/  IMAD.MOV.U32 R0, RZ, RZ, 0x7f800000 ;  /* 0x7f800000ff007424 */ /* 0x000fca00078e00ff */
[----:B------:R-:W-:Y:S01]  /*9730*/  STG.E [R2.64], R0 ;  /* 0x0000000002007986 */ /* 0x000fe2000c101906 */
[----:B------:R-:W-:Y:S05]  /*9740*/  EXIT ;  /* 0x000000000000794d */ /* 0x000fea0003800000 */
.L_x_26:
[----:B------:R-:W-:-:S00]  /*9750*/  BRA `(.L_x_26) ;  /* 0xfffffff000007947 */ /* 0x000fc0000383ffff */
[----:B------:R-:W-:-:S00]  /*9760*/  NOP ;  /* 0x0000000000007918 */ /* 0x000fc00000000000 */
        /* <DEDUP_REMOVED lines=9> */
.L_x_1025:


//--------------------- .text._ZN5flash16flash_fwd_kernelI23Flash_fwd_kernel_traitsILi96ELi128ELi64ELi4ELb0ELb0EN7cutlass10bfloat16_tE19Flash_kernel_traitsILi96ELi128ELi64ELi4ES3_EELb0ELb0ELb0ELb0ELb1ELb1ELb0ELb0EEEvNS_16Flash_fwd_paramsE --------------------------
	.section	.text._ZN5flash16flash_fwd_kernelI23Flash_fwd_kernel_traitsILi96ELi128ELi64ELi4ELb0ELb0EN7cutlass10bfloat16_tE19Flash_kernel_traitsILi96ELi128ELi64ELi4ES3_EELb0ELb0ELb0ELb0ELb1ELb1ELb0ELb0EEEvNS_16Flash_fwd_paramsE,"ax",@progbits
	.sectioninfo	@"SHI_REGISTERS=252"
	.align	128
        .global         _ZN5flash16flash_fwd_kernelI23Flash_fwd_kernel_traitsILi96ELi128ELi64ELi4ELb0ELb0EN7cutlass10bfloat16_tE19Flash_kernel_traitsILi96ELi128ELi64ELi4ES3_EELb0ELb0ELb0ELb0ELb1ELb1ELb0ELb0EEEvNS_16Flash_fwd_paramsE
        .type           _ZN5flash16flash_fwd_kernelI23Flash_fwd_kernel_traitsILi96ELi128ELi64ELi4ELb0ELb0EN7cutlass10bfloat16_tE19Flash_kernel_traitsILi96ELi128ELi64ELi4ES3_EELb0ELb0ELb0ELb0ELb1ELb1ELb0ELb0EEEvNS_16Flash_fwd_paramsE,@function
        .size           _ZN5flash16flash_fwd_kernelI23Flash_fwd_kernel_traitsILi96ELi128ELi64ELi4ELb0ELb0EN7cutlass10bfloat16_tE19Flash_kernel_traitsILi96ELi128ELi64ELi4ES3_EELb0ELb0ELb0ELb0ELb1ELb1ELb0ELb0EEEvNS_16Flash_fwd_paramsE,(.L_x_1026 - _ZN5flash16flash_fwd_kernelI23Flash_fwd_kernel_traitsILi96ELi128ELi64ELi4ELb0ELb0EN7cutlass10bfloat16_tE19Flash_kernel_traitsILi96ELi128ELi64ELi4ES3_EELb0ELb0ELb0ELb0ELb1ELb1ELb0ELb0EEEvNS_16Flash_fwd_paramsE)
        .other          _ZN5flash16flash_fwd_kernelI23Flash_fwd_kernel_traitsILi96ELi128ELi64ELi4ELb0ELb0EN7cutlass10bfloat16_tE19Flash_kernel_traitsILi96ELi128ELi64ELi4ES3_EELb0ELb0ELb0ELb0ELb1ELb1ELb0ELb0EEEvNS_16Flash_fwd_paramsE,@"STO_CUDA_ENTRY STV_DEFAULT"
_ZN5flash16flash_fwd_kernelI23Flash_fwd_kernel_traitsILi96ELi128ELi64ELi4ELb0ELb0EN7cutlass10bfloat16_tE19Flash_kernel_traitsILi96ELi128ELi64ELi4ES3_EELb0ELb0ELb0ELb0ELb1ELb1ELb0ELb0EEEvNS_16Flash_fwd_paramsE:
.text._ZN5flash16flash_fwd_kernelI23Flash_fwd_kernel_traitsILi96ELi128ELi64ELi4ELb0ELb0EN7cutlass10bfloat16_tE19Flash_kernel_traitsILi96ELi128ELi64ELi4ES3_EELb0ELb0ELb0ELb0ELb1ELb1ELb0ELb0EEEvNS_16Flash_fwd_paramsE:
[----:B------:R-:W-:Y:S02]  /*0000*/  MOV R1, c[0x0][0x28] ;  /* 0x00000a0000017a02 */ /* 0x000fe40000000f00 */
[----:B------:R-:W1:Y:S01]  /*0010*/  S2R R12, SR_CTAID.Y ;  /* 0x00000000000c7919 */ /* 0x000e620000002600 */
[----:B------:R-:W-:Y:S01]  /*0020*/  ISETP.NE.U32.AND P2, PT, RZ, c[0x0][0x258], PT ;  /* 0x00009600ff007a0c */ /* 0x000fe20003f45070 */
[----:B------:R-:W-:Y:S01]  /*0030*/  IMAD.MOV.U32 R19, RZ, RZ, RZ ;  /* 0x000000ffff137224 */ /* 0x000fe200078e00ff */
[----:B------:R-:W-:Y:S01]  /*0040*/  ISETP.NE.U32.AND P0, PT, RZ, c[0x0][0x250], PT ;  /* 0x00009400ff007a0c */ /* 0x000fe20003f05070 */
[----:B------:R-:W-:Y:S01]  /*0050*/  ULDC.64 UR8, c[0x0][0x118] ;  /* 0x0000460000087ab9 */ /* 0x000fe20000000a00 */
[----:B------:R-:W-:Y:S02]  /*0060*/  ISETP.NE.AND.EX P2, PT, RZ, c[0x0][0x25c], PT, P2 ;  /* 0x00009700ff007a0c */ /* 0x000fe40003f45320 */
[----:B------:R-:W-:-:S11]  /*0070*/  ISETP.NE.AND.EX P0, PT, RZ, c[0x0][0x254], PT, P0 ;  /* 0x00009500ff007a0c */ /* 0x000fd60003f05300 */
[----:B------:R-:W-:Y:S02]  /*0080*/  @P2 IMAD.MOV.U32 R3, RZ, RZ, 0x4 ;  /* 0x00000004ff032424 */ /* 0x000fe400078e00ff */
[----:B------:R-:W-:Y:S02]  /*0090*/  @P0 IMAD.MOV.U32 R5, RZ, RZ, 0x4 ;  /* 0x00000004ff050424 */ /* 0x000fe400078e00ff */
[----:B-1----:R-:W-:-:S04]  /*00a0*/  @P2 IMAD.WIDE R2, R12, R3, c[0x0][0x258] ;  /* 0x000096000c022625 */ /* 0x002fc800078e0203 */
[----:B------:R-:W-:Y:S02]  /*00b0*/  @P0 IMAD.WIDE R4, R12, R5, c[0x0][0x250] ;  /* 0x000094000c040625 */ /* 0x000fe400078e0205 */
[----:B------:R-:W2:Y:S04]  /*00c0*/  @P2 LDG.E R2, [R2.64] ;  /* 0x0000000802022981 */ /* 0x000ea8000c1e1900 */
[----:B------:R-:W2:Y:S04]  /*00d0*/  @P0 LDG.E R19, [R4.64] ;  /* 0x0000000804130981 */ /* 0x000ea8000c1e1900 */
[----:B------:R-:W1:Y:S01]  /*00e0*/  S2R R26, SR_CTAID.X ;  /* 0x00000000001a7919 */ /* 0x000e620000002500 */
[----:B------:R-:W-:-:S04]  /*00f0*/  @!P2 ISETP.NE.U32.AND P1, PT, RZ, c[0x0][0x268], PT ;  /* 0x00009a00ff00aa0c */ /* 0x000fc80003f25070 */
[----:B------:R-:W-:Y:S01]  /*0100*/  @!P2 ISETP.NE.AND.EX P1, PT, RZ, c[0x0][0x26c], PT, P1 ;  /* 0x00009b00ff00aa0c */ /* 0x000fe20003f25310 */
[----:B-1----:R-:W-:-:S05]  /*0110*/  IMAD.SHL.U32 R0, R26, 0x80, RZ ;  /* 0x000000801a007824 */ /* 0x002fca00078e00ff */
[----:B------:R-:W-:Y:S02]  /*0120*/  ISETP.GE.AND P0, PT, R0, c[0x0][0x214], PT ;  /* 0x0000850000007a0c */ /* 0x000fe40003f06270 */
[----:B------:R-:W-:Y:S01]  /*0130*/  @!P2 SEL R0, RZ, c[0x0][0x21c], !P1 ;  /* 0x00008700ff00aa07 */ /* 0x000fe20004800000 */
[----:B--2---:R-:W-:-:S03]  /*0140*/  @P2 IMAD.IADD R117, R2, 0x1, -R19 ;  /* 0x0000000102752824 */ /* 0x004fc600078e0a13 */
[----:B------:R-:W-:-:S07]  /*0150*/  @!P2 IADD3 R117, R0, c[0x0][0x218], -R19 ;  /* 0x000086000075aa10 */ /* 0x000fce0007ffe813 */
[----:B------:R-:W-:Y:S05]  /*0160*/  @P0 EXIT ;  /* 0x000000000000094d */ /* 0x000fea0003800000 */
[----:B------:R-:W-:Y:S01]  /*0170*/  IABS R3, c[0x0][0x1c8] ;  /* 0x0000720000037a13 */ /* 0x000fe20000000000 */
[----:B------:R-:W1:Y:S01]  /*0180*/  S2R R113, SR_TID.X ;  /* 0x0000000000717919 */ /* 0x000e620000002100 */
[----:B------:R-:W-:Y:S01]  /*0190*/  IADD3 R164, R117, 0x3f, RZ ;  /* 0x0000003f75a47810 */ /* 0x000fe20007ffe0ff */
[----:B------:R-:W-:Y:S01]  /*01a0*/  IMAD.MOV.U32 R221, RZ, RZ, 0x6 ;  /* 0x00000006ffdd7424 */ /* 0x000fe200078e00ff */
[----:B------:R-:W2:Y:S01]  /*01b0*/  I2F.RP R7, R3 ;  /* 0x0000000300077306 */ /* 0x000ea20000209400 */
[----:B------:R-:W3:Y:S01]  /*01c0*/  S2R R13, SR_CTAID.Z ;  /* 0x00000000000d7919 */ /* 0x000ee20000002700 */
[----:B------:R-:W-:Y:S01]  /*01d0*/  SHF.R.S32.HI R5, RZ, 0x1f, R164 ;  /* 0x0000001fff057819 */ /* 0x000fe200000114a4 */
[----:B------:R-:W-:Y:S01]  /*01e0*/  IMAD.MOV.U32 R112, RZ, RZ, c[0x0][0x198] ;  /* 0x00006600ff707624 */ /* 0x000fe200078e00ff */
[----:B------:R-:W-:Y:S02]  /*01f0*/  SHF.R.S32.HI R11, RZ, 0x1f, R12 ;  /* 0x0000001fff0b7819 */ /* 0x000fe4000001140c */
[----:B------:R-:W-:Y:S01]  /*0200*/  LEA.HI R164, R5, R164, RZ, 0x6 ;  /* 0x000000a405a47211 */ /* 0x000fe200078f30ff */
[C---:B------:R-:W-:Y:S01]  /*0210*/  IMAD.SHL.U32 R220, R112.reuse, 0x40, RZ ;  /* 0x0000004070dc7824 */ /* 0x040fe200078e00ff */
[----:B------:R-:W-:Y:S01]  /*0220*/  SHF.L.U64.HI R219, R112, R221, c[0x0][0x19c] ;  /* 0x0000670070db7619 */ /* 0x000fe200000102dd */
[----:B------:R-:W-:-:S04]  /*0230*/  IMAD R17, R11, c[0x0][0x178], RZ ;  /* 0x00005e000b117a24 */ /* 0x000fc800078e02ff */
[----:B------:R-:W-:Y:S01]  /*0240*/  IMAD R17, R12, c[0x0][0x17c], R17 ;  /* 0x00005f000c117a24 */ /* 0x000fe200078e0211 */
[----:B--2---:R-:W2:Y:S01]  /*0250*/  MUFU.RCP R7, R7 ;  /* 0x0000000700077308 */ /* 0x004ea20000001000 */
[----:B-1----:R-:W-:-:S04]  /*0260*/  SHF.R.S32.HI R116, RZ, 0x1f, R113 ;  /* 0x0000001fff747819 */ /* 0x002fc80000011471 */
[CC--:B------:R-:W-:Y:S02]  /*0270*/  LEA.HI R9, R116.reuse, R113.reuse, RZ, 0x2 ;  /* 0x0000007174097211 */ /* 0x0c0fe400078f10ff */
[CC--:B------:R-:W-:Y:S02]  /*0280*/  LEA.HI R8, R116.reuse, R113.reuse, RZ, 0x3 ;  /* 0x0000007174087211 */ /* 0x0c0fe400078f18ff */
[----:B------:R-:W-:Y:S02]  /*0290*/  LOP3.LUT R28, R9, 0xfffffffc, RZ, 0xc0, !PT ;  /* 0xfffffffc091c7812 */ /* 0x000fe400078ec0ff */
[----:B------:R-:W-:Y:S02]  /*02a0*/  SHF.R.S32.HI R15, RZ, 0x3, R8 ;  /* 0x00000003ff0f7819 */ /* 0x000fe40000011408 */
[----:B--2---:R-:W-:Y:S01]  /*02b0*/  IADD3 R7, R7, 0xffffffe, RZ ;  /* 0x0ffffffe07077810 */ /* 0x004fe20007ffe0ff */
[----:B------:R-:W-:Y:S01]  /*02c0*/  IMAD.IADD R28, R113, 0x1, -R28 ;  /* 0x00000001711c7824 */ /* 0x000fe200078e0a1c */
[----:B------:R-:W-:Y:S01]  /*02d0*/  LEA.HI R10, R116, R113, RZ, 0x4 ;  /* 0x00000071740a7211 */ /* 0x000fe200078f20ff */
[----:B------:R-:W-:Y:S01]  /*02e0*/  IMAD.SHL.U32 R15, R15, 0x40, RZ ;  /* 0x000000400f0f7824 */ /* 0x000fe200078e00ff */
[----:B------:R-:W-:Y:S01]  /*02f0*/  LOP3.LUT R6, R8, 0xfffffff8, RZ, 0xc0, !PT ;  /* 0xfffffff808067812 */ /* 0x000fe200078ec0ff */
[----:B------:R-:W-:Y:S01]  /*0300*/  IMAD.SHL.U32 R28, R28, 0x8, RZ ;  /* 0x000000081c1c7824 */ /* 0x000fe200078e00ff */
[----:B------:R-:W1:Y:S01]  /*0310*/  F2I.FTZ.U32.TRUNC.NTZ R7, R7 ;  /* 0x0000000700077305 */ /* 0x000e62000021f000 */
[----:B------:R-:W-:-:S02]  /*0320*/  SHF.R.S32.HI R5, RZ, 0x4, R10 ;  /* 0x00000004ff057819 */ /* 0x000fc4000001140a */
[----:B---3--:R-:W-:Y:S01]  /*0330*/  LOP3.LUT R0, R13, c[0x0][0x1c8], RZ, 0x3c, !PT ;  /* 0x000072000d007a12 */ /* 0x008fe200078e3cff */
[----:B------:R-:W-:Y:S01]  /*0340*/  IMAD.IADD R6, R113, 0x1, -R6 ;  /* 0x0000000171067824 */ /* 0x000fe200078e0a06 */
[----:B------:R-:W-:Y:S02]  /*0350*/  LEA.HI R2, R10, R5, RZ, 0x1 ;  /* 0x000000050a027211 */ /* 0x000fe400078f08ff */
[----:B------:R-:W-:Y:S02]  /*0360*/  LOP3.LUT R15, R15, 0xc0, RZ, 0xc0, !PT ;  /* 0x000000c00f0f7812 */ /* 0x000fe400078ec0ff */
[----:B------:R-:W-:Y:S02]  /*0370*/  ISETP.GE.AND P1, PT, R0, RZ, PT ;  /* 0x000000ff0000720c */ /* 0x000fe40003f26270 */
[----:B------:R-:W-:Y:S02]  /*0380*/  LOP3.LUT R2, R2, 0xfffffffe, RZ, 0xc0, !PT ;  /* 0xfffffffe02027812 */ /* 0x000fe400078ec0ff */
[----:B------:R-:W-:-:S02]  /*0390*/  LOP3.LUT R0, R15, 0x18, R28, 0xf8, !PT ;  /* 0x000000180f007812 */ /* 0x000fc400078ef81c */
[----:B------:R-:W-:Y:S01]  /*03a0*/  LOP3.LUT R10, R10, 0xfffffff0, RZ, 0xc0, !PT ;  /* 0xfffffff00a0a7812 */ /* 0x000fe200078ec0ff */
[----:B------:R-:W-:Y:S01]  /*03b0*/  IMAD.IADD R2, R5, 0x1, -R2 ;  /* 0x0000000105027824 */ /* 0x000fe200078e0a02 */
[----:B------:R-:W-:Y:S02]  /*03c0*/  SHF.R.U32.HI R15, RZ, 0x3, R15 ;  /* 0x00000003ff0f7819 */ /* 0x000fe4000001160f */
[----:B------:R-:W-:Y:S01]  /*03d0*/  LEA.HI R4, R6, R6, RZ, 0x1 ;  /* 0x0000000606047211 */ /* 0x000fe200078f08ff */
[----:B------:R-:W-:Y:S01]  /*03e0*/  IMAD.IADD R10, R113, 0x1, -R10 ;  /* 0x00000001710a7824 */ /* 0x000fe200078e0a0a */
[----:B------:R-:W-:Y:S02]  /*03f0*/  LOP3.LUT R15, R0, R15, RZ, 0x3c, !PT ;  /* 0x0000000f000f7212 */ /* 0x000fe400078e3cff */
[----:B------:R-:W-:Y:S02]  /*0400*/  LOP3.LUT R5, R4, 0x3fffffe, RZ, 0xc0, !PT ;  /* 0x03fffffe04057812 */ /* 0x000fe400078ec0ff */
[----:B------:R-:W-:-:S02]  /*0410*/  SHF.R.S32.HI R22, RZ, 0x2, R9 ;  /* 0x00000002ff167819 */ /* 0x000fc40000011409 */
[----:B-1----:R-:W-:Y:S01]  /*0420*/  IADD3 R0, RZ, -R7, RZ ;  /* 0x80000007ff007210 */ /* 0x002fe20007ffe0ff */
[----:B------:R-:W-:Y:S01]  /*0430*/  IMAD.IADD R5, R6, 0x1, -R5 ;  /* 0x0000000106057824 */ /* 0x000fe200078e0a05 */
[----:B------:R-:W-:Y:S01]  /*0440*/  LEA.HI R16, R9, R22, RZ, 0x1 ;  /* 0x0000001609107211 */ /* 0x000fe200078f08ff */
[----:B------:R-:W-:Y:S01]  /*0450*/  IMAD.MOV.U32 R6, RZ, RZ, RZ ;  /* 0x000000ffff067224 */ /* 0x000fe200078e00ff */
[----:B------:R-:W-:Y:S01]  /*0460*/  SHF.R.S32.HI R9, RZ, 0x1f, R10 ;  /* 0x0000001fff097819 */ /* 0x000fe2000001140a */
[----:B------:R-:W-:Y:S01]  /*0470*/  IMAD R0, R0, R3, RZ ;  /* 0x0000000300007224 */ /* 0x000fe200078e02ff */
[-C--:B------:R-:W-:Y:S02]  /*0480*/  LEA.HI R14, R10, R10.reuse, RZ, 0x1 ;  /* 0x0000000a0a0e7211 */ /* 0x080fe400078f08ff */
[----:B------:R-:W-:Y:S01]  /*0490*/  LEA.HI R114, R9, R10, RZ, 0x3 ;  /* 0x0000000a09727211 */ /* 0x000fe200078f18ff */
[----:B------:R-:W-:Y:S01]  /*04a0*/  IMAD.HI.U32 R0, R7, R0, R6 ;  /* 0x0000000007007227 */ /* 0x000fe200078e0006 */
[----:B------:R-:W-:-:S02]  /*04b0*/  IABS R9, R13 ;  /* 0x0000000d00097213 */ /* 0x000fc40000000000 */
[----:B------:R-:W-:Y:S01]  /*04c0*/  SHF.R.S32.HI R23, RZ, 0x1f, R22 ;  /* 0x0000001fff177819 */ /* 0x000fe20000011416 */
[----:B------:R-:W-:Y:S01]  /*04d0*/  IMAD.SHL.U32 R114, R114, 0x20, RZ ;  /* 0x0000002072727824 */ /* 0x000fe200078e00ff */
[----:B------:R-:W-:Y:S01]  /*04e0*/  IADD3 R20, P0, R22, R19, RZ ;  /* 0x0000001316147210 */ /* 0x000fe20007f1e0ff */
[----:B------:R-:W-:Y:S01]  /*04f0*/  IMAD.HI.U32 R0, R0, R9, RZ ;  /* 0x0000000900007227 */ /* 0x000fe200078e00ff */
[----:B------:R-:W-:Y:S02]  /*0500*/  LOP3.LUT R115, R14, 0x7fffffe, RZ, 0xc0, !PT ;  /* 0x07fffffe0e737812 */ /* 0x000fe400078ec0ff */
[----:B------:R-:W-:Y:S01]  /*0510*/  SHF.R.S32.HI R29, RZ, 0x1f, R28 ;  /* 0x0000001fff1d7819 */ /* 0x000fe2000001141c */
[----:B------:R-:W-:Y:S01]  /*0520*/  IMAD.MOV R18, RZ, RZ, -R0 ;  /* 0x000000ffff127224 */ /* 0x000fe200078e0a00 */
[----:B------:R-:W-:Y:S01]  /*0530*/  LEA.HI.X.SX32 R19, R19, R23, 0x1, P0 ;  /* 0x0000001713137211 */ /* 0x000fe200000f0eff */
[----:B------:R-:W-:Y:S01]  /*0540*/  IMAD.IADD R115, R10, 0x1, -R115 ;  /* 0x000000010a737824 */ /* 0x000fe200078e0a73 */
[----:B------:R-:W-:Y:S01]  /*0550*/  LOP3.LUT R16, R16, 0x7fffffe, RZ, 0xc0, !PT ;  /* 0x07fffffe10107812 */ /* 0x000fe200078ec0ff */
[----:B------:R-:W-:Y:S01]  /*0560*/  IMAD R18, R3, R18, R9 ;  /* 0x0000001203127224 */ /* 0x000fe200078e0209 */
[----:B------:R-:W-:Y:S01]  /*0570*/  SHF.R.S32.HI R10, RZ, 0x1f, R13 ;  /* 0x0000001fff0a7819 */ /* 0x000fe2000001140d */
[----:B------:R-:W-:Y:S01]  /*0580*/  IMAD.WIDE.U32 R24, R12, c[0x0][0x178], R28 ;  /* 0x00005e000c187a25 */ /* 0x000fe200078e001c */
[----:B------:R-:W-:-:S02]  /*0590*/  LEA.HI R116, R116, R113, RZ, 0x5 ;  /* 0x0000007174747211 */ /* 0x000fc400078f28ff */
[----:B------:R-:W-:Y:S01]  /*05a0*/  ISETP.GT.U32.AND P2, PT, R3, R18, PT ;  /* 0x000000120300720c */ /* 0x000fe20003f44070 */
[----:B------:R-:W-:Y:S01]  /*05b0*/  IMAD R7, R19, c[0x0][0x198], RZ ;  /* 0x0000660013077a24 */ /* 0x000fe200078e02ff */
[----:B------:R-:W-:Y:S01]  /*05c0*/  SHF.R.S32.HI R9, RZ, 0x5, R116 ;  /* 0x00000005ff097819 */ /* 0x000fe20000011474 */
[----:B------:R-:W-:Y:S01]  /*05d0*/  IMAD.IADD R16, R22, 0x1, -R16 ;  /* 0x0000000116107824 */ /* 0x000fe200078e0a10 */
[----:B------:R-:W-:Y:S01]  /*05e0*/  SHF.R.S32.HI R4, RZ, 0x1, R4 ;  /* 0x00000001ff047819 */ /* 0x000fe20000011404 */
[----:B------:R-:W-:Y:S01]  /*05f0*/  IMAD.WIDE R26, R26, 0x80, R22 ;  /* 0x000000801a1a7825 */ /* 0x000fe200078e0216 */
[----:B------:R-:W-:Y:S02]  /*0600*/  LOP3.LUT R114, R114, 0xffffff00, RZ, 0xc0, !PT ;  /* 0xffffff0072727812 */ /* 0x000fe400078ec0ff */
[----:B------:R-:W-:Y:S01]  /*0610*/  LOP3.LUT R230, R116, 0xffffffe0, RZ, 0xc0, !PT ;  /* 0xffffffe074e67812 */ /* 0x000fe200078ec0ff */
[----:B------:R-:W-:Y:S01]  /*0620*/  IMAD.IADD R25, R25, 0x1, R17 ;  /* 0x0000000119197824 */ /* 0x000fe200078e0211 */
[----:B------:R-:W-:Y:S01]  /*0630*/  SHF.R.S32.HI R17, RZ, 0x1f, R14 ;  /* 0x0000001fff117819 */ /* 0x000fe2000001140e */
[----:B------:R-:W-:-:S02]  /*0640*/  IMAD R10, R10, c[0x0][0x1a8], RZ ;  /* 0x00006a000a0a7a24 */ /* 0x000fc400078e02ff */
[----:B------:R-:W-:Y:S01]  /*0650*/  IMAD R7, R20, c[0x0][0x19c], R7 ;  /* 0x0000670014077a24 */ /* 0x000fe200078e0207 */
[----:B------:R-:W-:Y:S01]  /*0660*/  @!P2 IADD3 R0, R0, 0x1, RZ ;  /* 0x000000010000a810 */ /* 0x000fe20007ffe0ff */
[----:B------:R-:W-:-:S04]  /*0670*/  IMAD.WIDE.U32 R22, R20, c[0x0][0x198], R28 ;  /* 0x0000660014167a25 */ /* 0x000fc800078e001c */
[----:B------:R-:W-:Y:S01]  /*0680*/  IMAD R10, R13, c[0x0][0x1ac], R10 ;  /* 0x00006b000d0a7a24 */ /* 0x000fe200078e020a */
[----:B------:R-:W-:Y:S01]  /*0690*/  IADD3 R23, R23, R7, RZ ;  /* 0x0000000717177210 */ /* 0x000fe20007ffe0ff */
[----:B------:R-:W-:-:S04]  /*06a0*/  IMAD.WIDE.U32 R24, R13, c[0x0][0x1a8], R24 ;  /* 0x00006a000d187a25 */ /* 0x000fc800078e0018 */
[----:B------:R-:W-:Y:S02]  /*06b0*/  IMAD R19, R19, c[0x0][0x1a0], RZ ;  /* 0x0000680013137a24 */ /* 0x000fe400078e02ff */
[----:B------:R-:W-:Y:S02]  /*06c0*/  @!P2 IMAD.IADD R18, R18, 0x1, -R3 ;  /* 0x000000011212a824 */ /* 0x000fe400078e0a03 */
[----:B------:R-:W-:Y:S02]  /*06d0*/  IMAD R7, R27, c[0x0][0x190], RZ ;  /* 0x000064001b077a24 */ /* 0x000fe400078e02ff */
[----:B------:R-:W-:Y:S01]  /*06e0*/  IMAD.IADD R25, R25, 0x1, R10 ;  /* 0x0000000119197824 */ /* 0x000fe200078e020a */
[----:B------:R-:W-:Y:S01]  /*06f0*/  ISETP.GE.U32.AND P3, PT, R18, R3, PT ;  /* 0x000000031200720c */ /* 0x000fe20003f66070 */
[C---:B------:R-:W-:Y:S02]  /*0700*/  IMAD R6, R20.reuse, c[0x0][0x1a4], R19 ;  /* 0x0000690014067a24 */ /* 0x040fe400078e0213 */
[----:B------:R-:W-:-:S04]  /*0710*/  IMAD.WIDE.U32 R20, R20, c[0x0][0x1a0], R28 ;  /* 0x0000680014147a25 */ /* 0x000fc800078e001c */
[C---:B------:R-:W-:Y:S02]  /*0720*/  IMAD R7, R26.reuse, c[0x0][0x194], R7 ;  /* 0x000065001a077a24 */ /* 0x040fe400078e0207 */
[----:B------:R-:W-:Y:S02]  /*0730*/  IMAD R16, R9, 0x8, R16 ;  /* 0x0000000809107824 */ /* 0x000fe400078e0210 */
[----:B------:R-:W-:Y:S02]  /*0740*/  IMAD.WIDE.U32 R26, R26, c[0x0][0x190], R24 ;  /* 0x000064001a1a7a25 */ /* 0x000fe400078e0018 */
[----:B------:R-:W-:Y:S02]  /*0750*/  @P3 IADD3 R0, R0, 0x1, RZ ;  /* 0x0000000100003810 */ /* 0x000fe40007ffe0ff */
[----:B------:R-:W-:Y:S01]  /*0760*/  IMAD.IADD R21, R21, 0x1, R6 ;  /* 0x0000000115157824 */ /* 0x000fe200078e0206 */
[----:B------:R-:W-:Y:S01]  /*0770*/  SHF.R.S32.HI R6, RZ, 0x1, R14 ;  /* 0x00000001ff067819 */ /* 0x000fe2000001140e */
[----:B------:R-:W-:Y:S01]  /*0780*/  IMAD.U32 R15, R16, 0x20, R15 ;  /* 0x00000020100f7824 */ /* 0x000fe200078e000f */
[----:B------:R-:W-:Y:S01]  /*0790*/  LEA R16, P0, R26, c[0x0][0x160], 0x1 ;  /* 0x000058001a107a11 */ /* 0x000fe200078008ff */
[----:B------:R-:W-:Y:S01]  /*07a0*/  IMAD.IADD R7, R27, 0x1, R7 ;  /* 0x000000011b077824 */ /* 0x000fe200078e0207 */
[----:B------:R-:W-:Y:S01]  /*07b0*/  LEA.HI R10, R17, R6, RZ, 0x2 ;  /* 0x00000006110a7211 */ /* 0x000fe200078f10ff */
[----:B------:R-:W-:-:S02]  /*07c0*/  IMAD R13, R11, c[0x0][0x180], RZ ;  /* 0x000060000b0d7a24 */ /* 0x000fc400078e02ff */
[----:B------:R-:W-:Y:S01]  /*07d0*/  IMAD R11, R11, c[0x0][0x188], RZ ;  /* 0x000062000b0b7a24 */ /* 0x000fe200078e02ff */
[----:B------:R-:W-:Y:S01]  /*07e0*/  LEA.HI.X R17, R26, c[0x0][0x164], R7, 0x1, P0 ;  /* 0x000059001a117a11 */ /* 0x000fe200000f0c07 */
[C---:B------:R-:W-:Y:S01]  /*07f0*/  IMAD R226, R12.reuse, c[0x0][0x184], R13 ;  /* 0x000061000ce27a24 */ /* 0x040fe200078e020d */
[----:B------:R-:W-:Y:S01]  /*0800*/  ISETP.NE.AND P0, PT, RZ, c[0x0][0x1c8], PT ;  /* 0x00007200ff007a0c */ /* 0x000fe20003f05270 */
[----:B------:R-:W-:Y:S01]  /*0810*/  IMAD R224, R12, c[0x0][0x18c], R11 ;  /* 0x000063000ce07a24 */ /* 0x000fe200078e020b */
[----:B------:R-:W-:Y:S01]  /*0820*/  LOP3.LUT R3, R10, 0xfffffffc, RZ, 0xc0, !PT ;  /* 0xfffffffc0a037812 */ /* 0x000fe200078ec0ff */
[----:B------:R-:W-:Y:S01]  /*0830*/  IMAD.MOV.U32 R10, RZ, RZ, R0 ;  /* 0x000000ffff0a7224 */ /* 0x000fe200078e0000 */
[----:B------:R-:W-:Y:S01]  /*0840*/  LEA.HI.SX32 R11, R164, 0xffffffff, 0x1a ;  /* 0xffffffffa40b7811 */ /* 0x000fe200078fd2ff */
[----:B------:R-:W-:-:S03]  /*0850*/  IMAD.WIDE.U32 R22, R12, c[0x0][0x180], R22 ;  /* 0x000060000c167a25 */ /* 0x000fc600078e0016 */
[----:B------:R-:W-:Y:S01]  /*0860*/  @!P1 IADD3 R10, -R10, RZ, RZ ;  /* 0x000000ff0a0a9210 */ /* 0x000fe20007ffe1ff */
[----:B------:R-:W-:Y:S01]  /*0870*/  IMAD.WIDE.U32 R12, R12, c[0x0][0x188], R20 ;  /* 0x000062000c0c7a25 */ /* 0x000fe200078e0014 */
[----:B------:R-:W-:-:S03]  /*0880*/  IADD3 R227, R23, R226, RZ ;  /* 0x000000e217e37210 */ /* 0x000fc60007ffe0ff */
[----:B------:R-:W-:Y:S01]  /*0890*/  IMAD.IADD R3, R6, 0x1, -R3 ;  /* 0x0000000106037824 */ /* 0x000fe200078e0a03 */
[----:B------:R-:W-:Y:S01]  /*08a0*/  @!P0 LOP3.LUT R10, RZ, c[0x0][0x1c8], RZ, 0x33, !PT ;  /* 0x00007200ff0a8a12 */ /* 0x000fe200078e33ff */
[----:B------:R-:W-:Y:S02]  /*08b0*/  IMAD.MOV.U32 R6, RZ, RZ, c[0x0][0x190] ;  /* 0x00006400ff067624 */ /* 0x000fe400078e00ff */
[----:B------:R-:W-:Y:S01]  /*08c0*/  IMAD.SHL.U32 R223, R15, 0x2, RZ ;  /* 0x000000020fdf7824 */ /* 0x000fe200078e00ff */
[----:B------:R-:W-:Y:S01]  /*08d0*/  SHF.R.S32.HI R15, RZ, 0x1f, R11 ;  /* 0x0000001fff0f7819 */ /* 0x000fe2000001140b */
[----:B------:R-:W-:Y:S01]  /*08e0*/  IMAD.IADD R225, R13, 0x1, R224 ;  /* 0x000000010de17824 */ /* 0x000fe200078e02e0 */
[----:B------:R-:W-:Y:S01]  /*08f0*/  SHF.R.S32.HI R13, RZ, 0x1f, R10 ;  /* 0x0000001fff0d7819 */ /* 0x000fe2000001140a */
[C---:B------:R-:W-:Y:S01]  /*0900*/  IMAD.SHL.U32 R7, R6.reuse, 0x40, RZ ;  /* 0x0000004006077824 */ /* 0x040fe200078e00ff */
[----:B------:R1:W-:Y:S01]  /*0910*/  LDGSTS.E.BYPASS.LTC128B.128 [R223], [R16.64] ;  /* 0x0000000010df7fae */ /* 0x0003e2000b901d48 */
[----:B------:R-:W-:Y:S01]  /*0920*/  IMAD.MOV.U32 R226, RZ, RZ, R22 ;  /* 0x000000ffffe27224 */ /* 0x000fe200078e0016 */
[----:B------:R-:W-:Y:S01]  /*0930*/  SHF.L.U64.HI R6, R6, R221, c[0x0][0x194] ;  /* 0x0000650006067619 */ /* 0x000fe200000102dd */
[----:B------:R-:W-:Y:S01]  /*0940*/  IMAD R229, R13, c[0x0][0x1b0], RZ ;  /* 0x00006c000de57a24 */ /* 0x000fe200078e02ff */
[----:B------:R1:W-:Y:S01]  /*0950*/  LDGSTS.E.BYPASS.LTC128B.128 [R223+0x2000], [R16.64+0x40] ;  /* 0x0200004010df7fae */ /* 0x0003e2000b901d48 */
[----:B------:R-:W-:Y:S01]  /*0960*/  IMAD.WIDE.U32 R226, R10, c[0x0][0x1b0], R226 ;  /* 0x00006c000ae27a25 */ /* 0x000fe200078e00e2 */
[----:B------:R-:W-:-:S02]  /*0970*/  LOP3.LUT P1, RZ, R3, 0x2, RZ, 0xc0, !PT ;  /* 0x0000000203ff7812 */ /* 0x000fc4000782c0ff */
[----:B------:R1:W-:Y:S01]  /*0980*/  LDGSTS.E.BYPASS.LTC128B.128 [R223+0x4000], [R16.64+0x80] ;  /* 0x0400008010df7fae */ /* 0x0003e2000b901d48 */
[----:B------:R-:W-:Y:S02]  /*0990*/  IMAD R229, R10, c[0x0][0x1b4], R229 ;  /* 0x00006d000ae57a24 */ /* 0x000fe400078e02e5 */
[----:B------:R-:W-:Y:S02]  /*09a0*/  IMAD R0, R219, R11, RZ ;  /* 0x0000000bdb007224 */ /* 0x000fe400078e02ff */
[----:B------:R-:W-:Y:S02]  /*09b0*/  IMAD.IADD R229, R227, 0x1, R229 ;  /* 0x00000001e3e57824 */ /* 0x000fe400078e02e5 */
[----:B------:R-:W-:Y:S02]  /*09c0*/  IMAD.MOV.U32 R228, RZ, RZ, R226 ;  /* 0x000000ffffe47224 */ /* 0x000fe400078e00e2 */
[-C--:B------:R-:W-:Y:S02]  /*09d0*/  IMAD R0, R15, R220.reuse, R0 ;  /* 0x000000dc0f007224 */ /* 0x080fe400078e0200 */
[----:B------:R-:W-:-:S04]  /*09e0*/  IMAD.WIDE.U32 R20, R11, R220, R228 ;  /* 0x000000dc0b147225 */ /* 0x000fc800078e00e4 */
[----:B------:R-:W-:Y:S02]  /*09f0*/  IMAD.IADD R0, R21, 0x1, R0 ;  /* 0x0000000115007824 */ /* 0x000fe400078e0200 */
[----:B------:R-:W-:Y:S02]  /*0a00*/  IMAD.MOV.U32 R224, RZ, RZ, R12 ;  /* 0x000000ffffe07224 */ /* 0x000fe400078e000c */
[----:B------:R-:W-:Y:S02]  /*0a10*/  IMAD R13, R13, c[0x0][0x1b8], RZ ;  /* 0x00006e000d0d7a24 */ /* 0x000fe400078e02ff */
[----:B------:R-:W-:-:S04]  /*0a20*/  IMAD.WIDE.U32 R224, R10, c[0x0][0x1b8], R224 ;  /* 0x00006e000ae07a25 */ /* 0x000fc800078e00e0 */
[----:B------:R-:W-:Y:S01]  /*0a30*/  IMAD R13, R10, c[0x0][0x1bc], R13 ;  /* 0x00006f000a0d7a24 */ /* 0x000fe200078e020d */
[----:B-1----:R-:W-:Y:S01]  /*0a40*/  IADD3 R16, P0, R7, R16, RZ ;  /* 0x0000001007107210 */ /* 0x002fe20007f1e0ff */
[----:B------:R-:W-:Y:S02]  /*0a50*/  IMAD R12, R9, 0x200, R114 ;  /* 0x00000200090c7824 */ /* 0x000fe400078e0272 */
[----:B------:R-:W-:Y:S02]  /*0a60*/  IMAD.IADD R218, R225, 0x1, R13 ;  /* 0x00000001e1da7824 */ /* 0x000fe400078e020d */
[C---:B------:R-:W-:Y:S01]  /*0a70*/  IMAD.X R17, R6.reuse, 0x1, R17, P0 ;  /* 0x0000000106117824 */ /* 0x040fe200000e0611 */
[----:B------:R-:W-:Y:S01]  /*0a80*/  IADD3 R18, P0, R7, R16, RZ ;  /* 0x0000001007127210 */ /* 0x000fe20007f1e0ff */
[C---:B------:R-:W-:Y:S02]  /*0a90*/  IMAD R217, R115.reuse, 0x20, R12 ;  /* 0x0000002073d97824 */ /* 0x040fe400078e020c */
[----:B------:R-:W-:Y:S01]  /*0aa0*/  IMAD R115, R115, 0x20, R114 ;  /* 0x0000002073737824 */ /* 0x000fe200078e0272 */
[----:B------:R-:W-:Y:S01]  /*0ab0*/  IADD3.X R19, R6, R17, RZ, P0, !PT ;  /* 0x0000001106137210 */ /* 0x000fe200007fe4ff */
[----:B------:R1:W-:Y:S01]  /*0ac0*/  LDGSTS.E.BYPASS.LTC128B.128 [R223+0x800], [R16.64] ;  /* 0x0080000010df7fae */ /* 0x0003e2000b901d48 */
[----:B------:R-:W-:Y:S01]  /*0ad0*/  IADD3 R22, P0, R7, R18, RZ ;  /* 0x0000001207167210 */ /* 0x000fe20007f1e0ff */
[----:B------:R-:W-:-:S02]  /*0ae0*/  IMAD.SHL.U32 R7, R4, 0x40, RZ ;  /* 0x0000004004077824 */ /* 0x000fc400078e00ff */
[----:B------:R1:W-:Y:S01]  /*0af0*/  LDGSTS.E.BYPASS.LTC128B.128 [R223+0x2800], [R16.64+0x40] ;  /* 0x0280004010df7fae */ /* 0x0003e2000b901d48 */
[----:B------:R-:W-:Y:S02]  /*0b00*/  IMAD.IADD R230, R113, 0x1, -R230 ;  /* 0x0000000171e67824 */ /* 0x000fe400078e0ae6 */
[----:B------:R-:W-:Y:S01]  /*0b10*/  IMAD.X R23, R6, 0x1, R19, P0 ;  /* 0x0000000106177824 */ /* 0x000fe200000e0613 */
[C---:B------:R-:W-:Y:S01]  /*0b20*/  LEA R24, P0, R20.reuse, c[0x0][0x168], 0x1 ;  /* 0x00005a0014187a11 */ /* 0x040fe200078008ff */
[----:B------:R1:W-:Y:S01]  /*0b30*/  LDGSTS.E.BYPASS.LTC128B.128 [R223+0x4800], [R16.64+0x80] ;  /* 0x0480008010df7fae */ /* 0x0003e2000b901d48 */
[----:B------:R-:W-:Y:S02]  /*0b40*/  LOP3.LUT R7, R7, 0xc0, RZ, 0xc0, !PT ;  /* 0x000000c007077812 */ /* 0x000fe400078ec0ff */
[----:B------:R-:W-:Y:S01]  /*0b50*/  LEA.HI.X R25, R20, c[0x0][0x16c], R0, 0x1, P0 ;  /* 0x00005b0014197a11 */ /* 0x000fe200000f0c00 */
[----:B------:R2:W-:Y:S01]  /*0b60*/  LDGSTS.E.BYPASS.LTC128B.128 [R223+0x1000], [R18.64] ;  /* 0x0100000012df7fae */ /* 0x0005e2000b901d48 */
[----:B------:R-:W-:Y:S01]  /*0b70*/  IMAD R0, R15, c[0x0][0x1a0], RZ ;  /* 0x000068000f007a24 */ /* 0x000fe200078e02ff */
[----:B------:R-:W-:-:S02]  /*0b80*/  LOP3.LUT R8, R7, 0x8, R8, 0xf8, !PT ;  /* 0x0000000807087812 */ /* 0x000fc400078ef808 */
[----:B------:R2:W-:Y:S01]  /*0b90*/  LDGSTS.E.BYPASS.LTC128B.128 [R223+0x3000], [R18.64+0x40] ;  /* 0x0300004012df7fae */ /* 0x0005e2000b901d48 */
[C---:B------:R-:W-:Y:S02]  /*0ba0*/  IMAD R15, R11.reuse, c[0x0][0x1a4], R0 ;  /* 0x000069000b0f7a24 */ /* 0x040fe400078e0200 */
[----:B------:R-:W-:Y:S01]  /*0bb0*/  IMAD R0, R2, 0x8, R5 ;  /* 0x0000000802007824 */ /* 0x000fe200078e0205 */
[----:B------:R2:W-:Y:S01]  /*0bc0*/  LDGSTS.E.BYPASS.LTC128B.128 [R223+0x5000], [R18.64+0x80] ;  /* 0x0500008012df7fae */ /* 0x0005e2000b901d48 */
[----:B------:R-:W-:Y:S01]  /*0bd0*/  SHF.R.U32.HI R5, RZ, 0x3, R7 ;  /* 0x00000003ff057819 */ /* 0x000fe20000011607 */
[----:B------:R-:W-:Y:S02]  /*0be0*/  IMAD.WIDE.U32 R10, R11, c[0x0][0x1a0], RZ ;  /* 0x000068000b0a7a25 */ /* 0x000fe400078e00ff */
[----:B------:R3:W-:Y:S01]  /*0bf0*/  LDGSTS.E.BYPASS.LTC128B.128 [R223+0x1800], [R22.64] ;  /* 0x0180000016df7fae */ /* 0x0007e2000b901d48 */
[----:B------:R-:W-:Y:S01]  /*0c00*/  LOP3.LUT R5, R8, R5, RZ, 0x3c, !PT ;  /* 0x0000000508057212 */ /* 0x000fe200078e3cff */
[----:B------:R-:W-:Y:S01]  /*0c10*/  IMAD.SHL.U32 R7, R3, 0x40, RZ ;  /* 0x0000004003077824 */ /* 0x000fe200078e00ff */
[----:B------:R-:W-:Y:S01]  /*0c20*/  IADD3 R11, R11, R15, RZ ;  /* 0x0000000f0b0b7210 */ /* 0x000fe20007ffe0ff */
[----:B------:R3:W-:Y:S01]  /*0c30*/  LDGSTS.E.BYPASS.LTC128B.128 [R223+0x3800], [R22.64+0x40] ;  /* 0x0380004016df7fae */ /* 0x0007e2000b901d48 */
[----:B------:R-:W-:-:S02]  /*0c40*/  IMAD.SHL.U32 R2, R2, 0x8, RZ ;  /* 0x0000000802027824 */ /* 0x000fc400078e00ff */
[----:B------:R-:W-:Y:S01]  /*0c50*/  LOP3.LUT R7, R7, 0xc0, RZ, 0xc0, !PT ;  /* 0x000000c007077812 */ /* 0x000fe200078ec0ff */
[----:B------:R3:W-:Y:S01]  /*0c60*/  LDGSTS.E.BYPASS.LTC128B.128 [R223+0x5800], [R22.64+0x80] ;  /* 0x0580008016df7fae */ /* 0x0007e2000b901d48 */
[----:B------:R-:W-:Y:S01]  /*0c70*/  IMAD.MOV.U32 R8, RZ, RZ, c[0x0][0x1a0] ;  /* 0x00006800ff087624 */ /* 0x000fe200078e00ff */
[----:B-1----:R-:W-:Y:S02]  /*0c80*/  IADD3 R16, P0, R220, R24, RZ ;  /* 0x00000018dc107210 */ /* 0x002fe40007f1e0ff */
[----:B------:R1:W-:Y:S01]  /*0c90*/  LDGSTS.E.BYPASS.LTC128B.128 [R223+0x6000], [R24.64] ;  /* 0x0600000018df7fae */ /* 0x0003e2000b901d48 */
[----:B------:R-:W-:Y:S01]  /*0ca0*/  LOP3.LUT R2, R7, 0x8, R2, 0xf8, !PT ;  /* 0x0000000807027812 */ /* 0x000fe200078ef802 */
[----:B------:R-:W-:Y:S01]  /*0cb0*/  IMAD.U32 R0, R0, 0x20, R5 ;  /* 0x0000002000007824 */ /* 0x000fe200078e0005 */
[----:B------:R-:W-:Y:S01]  /*0cc0*/  SHF.R.U32.HI R7, RZ, 0x3, R7 ;  /* 0x00000003ff077819 */ /* 0x000fe20000011607 */
[----:B------:R-:W-:Y:S01]  /*0cd0*/  IMAD.X R17, R219, 0x1, R25, P0 ;  /* 0x00000001db117824 */ /* 0x000fe200000e0619 */
[----:B------:R1:W-:Y:S01]  /*0ce0*/  LDGSTS.E.BYPASS.LTC128B.128 [R223+0x7000], [R24.64+0x40] ;  /* 0x0700004018df7fae */ /* 0x0003e2000b901d48 */
[----:B------:R-:W-:Y:S01]  /*0cf0*/  LEA R6, P0, R10, R224, 0x6 ;  /* 0x000000e00a067211 */ /* 0x000fe200078030ff */
[----:B------:R-:W-:Y:S01]  /*0d00*/  IMAD.SHL.U32 R118, R0, 0x2, RZ ;  /* 0x0000000200767824 */ /* 0x000fe200078e00ff */
[----:B------:R-:W-:Y:S01]  /*0d10*/  SHF.L.U32 R222, R8, 0x6, RZ ;  /* 0x0000000608de7819 */ /* 0x000fe200000006ff */
[----:B------:R1:W-:Y:S01]  /*0d20*/  LDGSTS.E.BYPASS.LTC128B.128 [R223+0x8000], [R24.64+0x80] ;  /* 0x0800008018df7fae */ /* 0x0003e2000b901d48 */
[----:B------:R-:W-:-:S02]  /*0d30*/  LEA.HI.X R11, R10, R218, R11, 0x6, P0 ;  /* 0x000000da0a0b7211 */ /* 0x000fc400000f340b */
[----:B------:R-:W-:Y:S01]  /*0d40*/  LEA R10, P0, R6, c[0x0][0x170], 0x1 ;  /* 0x00005c00060a7a11 */ /* 0x000fe200078008ff */
[----:B------:R2:W-:Y:S01]  /*0d50*/  LDGSTS.E.BYPASS.LTC128B.128 [R223+0x6800], [R16.64] ;  /* 0x0680000010df7fae */ /* 0x0005e2000b901d48 */
[----:B------:R-:W-:Y:S02]  /*0d60*/  LOP3.LUT R2, R2, R7, RZ, 0x3c, !PT ;  /* 0x0000000702027212 */ /* 0x000fe400078e3cff */
[----:B------:R-:W-:Y:S01]  /*0d70*/  LEA.HI.X R11, R6, c[0x0][0x174], R11, 0x1, P0 ;  /* 0x00005d00060b7a11 */ /* 0x000fe200000f0c0b */
[----:B------:R2:W-:Y:S01]  /*0d80*/  LDGSTS.E.BYPASS.LTC128B.128 [R223+0x7800], [R16.64+0x40] ;  /* 0x0780004010df7fae */ /* 0x0005e2000b901d48 */
[----:B------:R-:W-:Y:S01]  /*0d90*/  SHF.L.U64.HI R221, R8, R221, c[0x0][0x1a4] ;  /* 0x0000690008dd7619 */ /* 0x000fe200000102dd */
[----:B------:R-:W-:Y:S01]  /*0da0*/  IMAD.IADD R217, R2, 0x1, R217 ;  /* 0x0000000102d97824 */ /* 0x000fe200078e02d9 */
[----:B------:R-:W-:Y:S01]  /*0db0*/  IADD3 R6, P0, R222, R10, RZ ;  /* 0x0000000ade067210 */ /* 0x000fe20007f1e0ff */
[----:B------:R2:W-:Y:S01]  /*0dc0*/  LDGSTS.E.BYPASS.LTC128B.128 [R223+0x8800], [R16.64+0x80] ;  /* 0x0880008010df7fae */ /* 0x0005e2000b901d48 */
[----:B------:R-:W-:Y:S01]  /*0dd0*/  LEA R216, R0, 0x6000, 0x1 ;  /* 0x0000600000d87811 */ /* 0x000fe200078e08ff */
[----:B------:R-:W-:-:S02]  /*0de0*/  IMAD.SHL.U32 R217, R217, 0x2, RZ ;  /* 0x00000002d9d97824 */ /* 0x000fc400078e00ff */
[----:B------:R-:W0:Y:S01]  /*0df0*/  LDGDEPBAR ;  /* 0x00000000000079af */ /* 0x000e220000000000 */
[----:B------:R-:W-:Y:S01]  /*0e00*/  IMAD.X R7, R221, 0x1, R11, P0 ;  /* 0x00000001dd077824 */ /* 0x000fe200000e060b */
[----:B------:R-:W-:Y:S01]  /*0e10*/  LOP3.LUT P0, RZ, R4, 0x2, RZ, 0xc0, !PT ;  /* 0x0000000204ff7812 */ /* 0x000fe2000780c0ff */
[----:B------:R-:W-:Y:S01]  /*0e20*/  IMAD.IADD R2, R2, 0x1, R115 ;  /* 0x0000000102027824 */ /* 0x000fe200078e0273 */
[----:B------:R-:W-:-:S04]  /*0e30*/  MOV R4, 0x20 ;  /* 0x0000002000047802 */ /* 0x000fc80000000f00 */
[C---:B------:R-:W-:Y:S02]  /*0e40*/  SEL R3, R4.reuse, 0xffffffe0, !P0 ;  /* 0xffffffe004037807 */ /* 0x040fe40004000000 */
[----:B------:R-:W-:Y:S02]  /*0e50*/  SEL R0, R4, 0xffffffe0, !P1 ;  /* 0xffffffe004007807 */ /* 0x000fe40004800000 */
[----:B------:R-:W-:Y:S01]  /*0e60*/  ISETP.GE.AND P0, PT, R117, 0x41, PT ;  /* 0x000000417500780c */ /* 0x000fe20003f06270 */
[----:B------:R-:W-:Y:S02]  /*0e70*/  IMAD.IADD R214, R216, 0x1, R3 ;  /* 0x00000001d8d67824 */ /* 0x000fe400078e0203 */
[----:B------:R-:W-:Y:S01]  /*0e80*/  IMAD.IADD R215, R217, 0x1, R0 ;  /* 0x00000001d9d77824 */ /* 0x000fe200078e0200 */
[----:B------:R-:W-:-:S04]  /*0e90*/  DEPBAR.LE SB0, 0x0 ;  /* 0x000080000000791a */ /* 0x000fc80000000000 */
[----:B------:R-:W-:Y:S06]  /*0ea0*/  BAR.SYNC.DEFER_BLOCKING 0x0 ;  /* 0x0000000000007b1d */ /* 0x000fec0000010000 */
        /* <DEDUP_REMOVED lines=9> */
[----:B------:R-:W-:Y:S04]  /*0f40*/  LDSM.16.M88.4 R32, [R217] ;  /* 0x00000000d920783b */ /* 0x000fe80000000200 */
[----:B------:R-:W1:Y:S04]  /*0f50*/  LDSM.16.M88.4 R40, [R118+0x6000] ;  /* 0x006000007628783b */ /* 0x000e680000000200 */
[----:B------:R-:W2:Y:S04]  /*0f60*/  LDSM.16.M88.4 R12, [R217+0x1000] ;  /* 0x00100000d90c783b */ /* 0x000ea80000000200 */
[----:B------:R-:W2:Y:S04]  /*0f70*/  LDSM.16.M88.4 R64, [R118+0x6400] ;  /* 0x006400007640783b */ /* 0x000ea80000000200 */
[----:B------:R-:W3:Y:S04]  /*0f80*/  LDSM.16.M88.4 R48, [R118+0x6800] ;  /* 0x006800007630783b */ /* 0x000ee80000000200 */
[----:B------:R-:W3:Y:S04]  /*0f90*/  LDSM.16.M88.4 R88, [R118+0x6c00] ;  /* 0x006c00007658783b */ /* 0x000ee80000000200 */
[----:B------:R-:W-:Y:S04]  /*0fa0*/  LDSM.16.M88.4 R80, [R214] ;  /* 0x00000000d650783b */ /* 0x000fe80000000200 */
[----:B------:R-:W3:Y:S04]  /*0fb0*/  LDSM.16.M88.4 R84, [R215+0x1000] ;  /* 0x00100000d754783b */ /* 0x000ee80000000200 */
[----:B------:R-:W3:Y:S04]  /*0fc0*/  LDSM.16.M88.4 R76, [R214+0x400] ;  /* 0x00040000d64c783b */ /* 0x000ee80000000200 */
[----:B------:R-:W3:Y:S04]  /*0fd0*/  LDSM.16.M88.4 R72, [R214+0x800] ;  /* 0x00080000d648783b */ /* 0x000ee80000000200 */
[----:B------:R-:W4:Y:S04]  /*0fe0*/  LDSM.16.M88.4 R68, [R214+0xc00] ;  /* 0x000c0000d644783b */ /* 0x000f280000000200 */
[----:B------:R-:W4:Y:S01]  /*0ff0*/  LDSM.16.M88.4 R60, [R215] ;  /* 0x00000000d73c783b */ /* 0x000f220000000200 */
[-C--:B-1----:R-:W-:Y:S03]  /*1000*/  HMMA.16816.F32.BF16 R44, R32, R40.reuse, RZ ;  /* 0x00000028202c723c */ /* 0x082fe600000418ff */
[----:B------:R-:W-:Y:S04]  /*1010*/  LDSM.16.M88.4 R108, [R217+0x3000] ;  /* 0x00300000d96c783b */ /* 0x000fe80000000200 */
[----:B------:R-:W1:Y:S01]  /*1020*/  LDSM.16.M88.4 R104, [R118+0x7000] ;  /* 0x007000007668783b */ /* 0x000e620000000200 */
[C---:B--2---:R-:W-:Y:S03]  /*1030*/  HMMA.16816.F32.BF16 R56, R12.reuse, R40, RZ ;  /* 0x000000280c38723c */ /* 0x044fe600000418ff */
[----:B------:R-:W2:Y:S04]  /*1040*/  LDSM.16.M88.4 R100, [R118+0x7400] ;  /* 0x007400007664783b */ /* 0x000ea80000000200 */
[----:B------:R-:W1:Y:S01]  /*1050*/  LDSM.16.M88.4 R96, [R118+0x7800] ;  /* 0x007800007660783b */ /* 0x000e620000000200 */
[C---:B-----5:R-:W-:Y:S03]  /*1060*/  HMMA.16816.F32.BF16 R4, R12.reuse, R42, RZ ;  /* 0x0000002a0c04723c */ /* 0x060fe600000418ff */
[----:B------:R-:W5:Y:S04]  /*1070*/  LDSM.16.M88.4 R92, [R118+0x7c00] ;  /* 0x007c0000765c783b */ /* 0x000f680000000200 */
[----:B------:R-:W0:Y:S01]  /*1080*/  LDGDEPBAR ;  /* 0x00000000000079af */ /* 0x000e220000000000 */
[C---:B------:R-:W-:Y:S08]  /*1090*/  HMMA.16816.F32.BF16 R24, R12.reuse, R64, RZ ;  /* 0x000000400c18723c */ /* 0x040ff000000418ff */
[C---:B---3--:R-:W-:Y:S08]  /*10a0*/  HMMA.16816.F32.BF16 R28, R12.reuse, R48, RZ ;  /* 0x000000300c1c723c */ /* 0x048ff000000418ff */
[C---:B------:R-:W-:Y:S08]  /*10b0*/  HMMA.16816.F32.BF16 R16, R12.reuse, R66, RZ ;  /* 0x000000420c10723c */ /* 0x040ff000000418ff */
[----:B----4-:R-:W-:Y:S08]  /*10c0*/  HMMA.16816.F32.BF16 R8, R12, R50, RZ ;  /* 0x000000320c08723c */ /* 0x010ff000000418ff */
[C---:B------:R-:W-:Y:S08]  /*10d0*/  HMMA.16816.F32.BF16 R172, R32.reuse, R64, RZ ;  /* 0x0000004020ac723c */ /* 0x040ff000000418ff */
[C---:B------:R-:W-:Y:S08]  /*10e0*/  HMMA.16816.F32.BF16 R52, R32.reuse, R48, RZ ;  /* 0x000000302034723c */ /* 0x040ff000000418ff */
[----:B------:R-:W-:Y:S08]  /*10f0*/  HMMA.16816.F32.BF16 R40, R32, R42, RZ ;  /* 0x0000002a2028723c */ /* 0x000ff000000418ff */
[----:B------:R-:W-:Y:S08]  /*1100*/  HMMA.16816.F32.BF16 R20, R12, R88, RZ ;  /* 0x000000580c14723c */ /* 0x000ff000000418ff */
[C---:B------:R-:W-:Y:S08]  /*1110*/  HMMA.16816.F32.BF16 R64, R32.reuse, R66, RZ ;  /* 0x000000422040723c */ /* 0x040ff000000418ff */
[C---:B------:R-:W-:Y:S08]  /*1120*/  HMMA.16816.F32.BF16 R48, R32.reuse, R50, RZ ;  /* 0x000000322030723c */ /* 0x040ff000000418ff */
[----:B------:R-:W-:Y:S08]  /*1130*/  HMMA.16816.F32.BF16 R36, R32, R88, RZ ;  /* 0x000000582024723c */ /* 0x000ff000000418ff */
[-C--:B------:R-:W-:Y:S08]  /*1140*/  HMMA.16816.F32.BF16 R12, R12, R90.reuse, RZ ;  /* 0x0000005a0c0c723c */ /* 0x080ff000000418ff */
[----:B------:R-:W-:Y:S01]  /*1150*/  HMMA.16816.F32.BF16 R32, R32, R90, RZ ;  /* 0x0000005a2020723c */ /* 0x000fe200000418ff */
[----:B------:R-:W3:Y:S07]  /*1160*/  LDSM.16.M88.4 R88, [R217+0x2000] ;  /* 0x00200000d958783b */ /* 0x000eee0000000200 */
[C---:B------:R-:W-:Y:S08]  /*1170*/  HMMA.16816.F32.BF16 R56, R84.reuse, R80, R56 ;  /* 0x000000505438723c */ /* 0x040ff00000041838 */
[C---:B------:R-:W-:Y:S08]  /*1180*/  HMMA.16816.F32.BF16 R24, R84.reuse, R76, R24 ;  /* 0x0000004c5418723c */ /* 0x040ff00000041818 */
[C---:B------:R-:W-:Y:S08]  /*1190*/  HMMA.16816.F32.BF16 R28, R84.reuse, R72, R28 ;  /* 0x00000048541c723c */ /* 0x040ff0000004181c */
[C---:B------:R-:W-:Y:S08]  /*11a0*/  HMMA.16816.F32.BF16 R20, R84.reuse, R68, R20 ;  /* 0x000000445414723c */ /* 0x040ff00000041814 */
[C---:B------:R-:W-:Y:S08]  /*11b0*/  HMMA.16816.F32.BF16 R4, R84.reuse, R82, R4 ;  /* 0x000000525404723c */ /* 0x040ff00000041804 */
[C---:B------:R-:W-:Y:S08]  /*11c0*/  HMMA.16816.F32.BF16 R16, R84.reuse, R78, R16 ;  /* 0x0000004e5410723c */ /* 0x040ff00000041810 */
[C---:B------:R-:W-:Y:S08]  /*11d0*/  HMMA.16816.F32.BF16 R8, R84.reuse, R74, R8 ;  /* 0x0000004a5408723c */ /* 0x040ff00000041808 */
[----:B------:R-:W-:Y:S01]  /*11e0*/  HMMA.16816.F32.BF16 R12, R84, R70, R12 ;  /* 0x00000046540c723c */ /* 0x000fe2000004180c */
[----:B------:R-:W-:Y:S07]  /*11f0*/  LDSM.16.M88.4 R84, [R215+0x3000] ;  /* 0x00300000d754783b */ /* 0x000fee0000000200 */
[C---:B------:R-:W-:Y:S08]  /*1200*/  HMMA.16816.F32.BF16 R44, R60.reuse, R80, R44 ;  /* 0x000000503c2c723c */ /* 0x040ff0000004182c */
[C---:B------:R-:W-:Y:S08]  /*1210*/  HMMA.16816.F32.BF16 R172, R60.reuse, R76, R172 ;  /* 0x0000004c3cac723c */ /* 0x040ff000000418ac */
[C---:B------:R-:W-:Y:S08]  /*1220*/  HMMA.16816.F32.BF16 R52, R60.reuse, R72, R52 ;  /* 0x000000483c34723c */ /* 0x040ff00000041834 */
[C---:B------:R-:W-:Y:S08]  /*1230*/  HMMA.16816.F32.BF16 R36, R60.reuse, R68, R36 ;  /* 0x000000443c24723c */ /* 0x040ff00000041824 */
[C---:B------:R-:W-:Y:S01]  /*1240*/  HMMA.16816.F32.BF16 R40, R60.reuse, R82, R40 ;  /* 0x000000523c28723c */ /* 0x040fe20000041828 */
[----:B------:R-:W4:Y:S07]  /*1250*/  LDSM.16.M88.4 R80, [R214+0x1000] ;  /* 0x00100000d650783b */ /* 0x000f2e0000000200 */
[C---:B------:R-:W-:Y:S01]  /*1260*/  HMMA.16816.F32.BF16 R64, R60.reuse, R78, R64 ;  /* 0x0000004e3c40723c */ /* 0x040fe20000041840 */
[----:B------:R-:W3:Y:S07]  /*1270*/  LDSM.16.M88.4 R76, [R214+0x1400] ;  /* 0x00140000d64c783b */ /* 0x000eee0000000200 */
[C---:B------:R-:W-:Y:S01]  /*1280*/  HMMA.16816.F32.BF16 R48, R60.reuse, R74, R48 ;  /* 0x0000004a3c30723c */ /* 0x040fe20000041830 */
[----:B------:R-:W3:Y:S07]  /*1290*/  LDSM.16.M88.4 R72, [R214+0x1800] ;  /* 0x00180000d648783b */ /* 0x000eee0000000200 */
[----:B------:R-:W-:Y:S01]  /*12a0*/  HMMA.16816.F32.BF16 R32, R60, R70, R32 ;  /* 0x000000463c20723c */ /* 0x000fe20000041820 */
[----:B------:R-:W3:Y:S04]  /*12b0*/  LDSM.16.M88.4 R68, [R214+0x1c00] ;  /* 0x001c0000d644783b */ /* 0x000ee80000000200 */
[----:B------:R-:W3:Y:S03]  /*12c0*/  LDSM.16.M88.4 R60, [R215+0x2000] ;  /* 0x00200000d73c783b */ /* 0x000ee60000000200 */
[C---:B-1----:R-:W-:Y:S08]  /*12d0*/  HMMA.16816.F32.BF16 R56, R108.reuse, R104, R56 ;  /* 0x000000686c38723c */ /* 0x042ff00000041838 */
[C---:B--2---:R-:W-:Y:S08]  /*12e0*/  HMMA.16816.F32.BF16 R24, R108.reuse, R100, R24 ;  /* 0x000000646c18723c */ /* 0x044ff00000041818 */
[C---:B------:R-:W-:Y:S08]  /*12f0*/  HMMA.16816.F32.BF16 R4, R108.reuse, R106, R4 ;  /* 0x0000006a6c04723c */ /* 0x040ff00000041804 */
[C---:B------:R-:W-:Y:S08]  /*1300*/  HMMA.16816.F32.BF16 R16, R108.reuse, R102, R16 ;  /* 0x000000666c10723c */ /* 0x040ff00000041810 */
[C---:B------:R-:W-:Y:S08]  /*1310*/  HMMA.16816.F32.BF16 R28, R108.reuse, R96, R28 ;  /* 0x000000606c1c723c */ /* 0x040ff0000004181c */
[C---:B-----5:R-:W-:Y:S08]  /*1320*/  HMMA.16816.F32.BF16 R20, R108.reuse, R92, R20 ;  /* 0x0000005c6c14723c */ /* 0x060ff00000041814 */
[C---:B------:R-:W-:Y:S08]  /*1330*/  HMMA.16816.F32.BF16 R8, R108.reuse, R98, R8 ;  /* 0x000000626c08723c */ /* 0x040ff00000041808 */
[----:B------:R-:W-:Y:S01]  /*1340*/  HMMA.16816.F32.BF16 R12, R108, R94, R12 ;  /* 0x0000005e6c0c723c */ /* 0x000fe2000004180c */
[----:B------:R-:W-:Y:S07]  /*1350*/  LDSM.16.M88.4 R108, [R217+0x5000] ;  /* 0x00500000d96c783b */ /* 0x000fee0000000200 */
[C---:B---3--:R-:W-:Y:S08]  /*1360*/  HMMA.16816.F32.BF16 R44, R88.reuse, R104, R44 ;  /* 0x00000068582c723c */ /* 0x048ff0000004182c */
[C---:B------:R-:W-:Y:S01]  /*1370*/  HMMA.16816.F32.BF16 R40, R88.reuse, R106, R40 ;  /* 0x0000006a5828723c */ /* 0x040fe20000041828 */
[----:B------:R-:W1:Y:S07]  /*1380*/  LDSM.16.M88.4 R104, [R118+0x8000] ;  /* 0x008000007668783b */ /* 0x000e6e0000000200 */
[C---:B------:R-:W-:Y:S08]  /*1390*/  HMMA.16816.F32.BF16 R172, R88.reuse, R100, R172 ;  /* 0x0000006458ac723c */ /* 0x040ff000000418ac */
[C---:B------:R-:W-:Y:S01]  /*13a0*/  HMMA.16816.F32.BF16 R64, R88.reuse, R102, R64 ;  /* 0x000000665840723c */ /* 0x040fe20000041840 */
[----:B------:R-:W2:Y:S07]  /*13b0*/  LDSM.16.M88.4 R100, [R118+0x8400] ;  /* 0x008400007664783b */ /* 0x000eae0000000200 */
[C---:B------:R-:W-:Y:S08]  /*13c0*/  HMMA.16816.F32.BF16 R52, R88.reuse, R96, R52 ;  /* 0x000000605834723c */ /* 0x040ff00000041834 */
[C---:B------:R-:W-:Y:S01]  /*13d0*/  HMMA.16816.F32.BF16 R48, R88.reuse, R98, R48 ;  /* 0x000000625830723c */ /* 0x040fe20000041830 */
[----:B------:R-:W3:Y:S07]  /*13e0*/  LDSM.16.M88.4 R96, [R118+0x8800] ;  /* 0x008800007660783b */ /* 0x000eee0000000200 */
[C---:B------:R-:W-:Y:S08]  /*13f0*/  HMMA.16816.F32.BF16 R36, R88.reuse, R92, R36 ;  /* 0x0000005c5824723c */ /* 0x040ff00000041824 */
[----:B------:R-:W-:Y:S01]  /*1400*/  HMMA.16816.F32.BF16 R32, R88, R94, R32 ;  /* 0x0000005e5820723c */ /* 0x000fe20000041820 */
[----:B------:R-:W5:Y:S04]  /*1410*/  LDSM.16.M88.4 R92, [R118+0x8c00] ;  /* 0x008c0000765c783b */ /* 0x000f680000000200 */
[----:B------:R-:W1:Y:S03]  /*1420*/  LDSM.16.M88.4 R88, [R217+0x4000] ;  /* 0x00400000d958783b */ /* 0x000e660000000200 */
[C---:B----4-:R-:W-:Y:S08]  /*1430*/  HMMA.16816.F32.BF16 R56, R84.reuse, R80, R56 ;  /* 0x000000505438723c */ /* 0x050ff00000041838 */
        /* <DEDUP_REMOVED lines=9> */
[C---:B------:R-:W-:Y:S01]  /*14d0*/  HMMA.16816.F32.BF16 R40, R60.reuse, R82, R40 ;  /* 0x000000523c28723c */ /* 0x040fe20000041828 */
[----:B------:R-:W4:Y:S07]  /*14e0*/  LDSM.16.M88.4 R80, [R214+0x2000] ;  /* 0x00200000d650783b */ /* 0x000f2e0000000200 */
[C---:B------:R-:W-:Y:S08]  /*14f0*/  HMMA.16816.F32.BF16 R172, R60.reuse, R76, R172 ;  /* 0x0000004c3cac723c */ /* 0x040ff000000418ac */
[C---:B------:R-:W-:Y:S01]  /*1500*/  HMMA.16816.F32.BF16 R64, R60.reuse, R78, R64 ;  /* 0x0000004e3c40723c */ /* 0x040fe20000041840 */
[----:B------:R-:W1:Y:S07]  /*1510*/  LDSM.16.M88.4 R76, [R214+0x2400] ;  /* 0x00240000d64c783b */ /* 0x000e6e0000000200 */
[C---:B------:R-:W-:Y:S08]  /*1520*/  HMMA.16816.F32.BF16 R52, R60.reuse, R72, R52 ;  /* 0x000000483c34723c */ /* 0x040ff00000041834 */
[C---:B------:R-:W-:Y:S01]  /*1530*/  HMMA.16816.F32.BF16 R48, R60.reuse, R74, R48 ;  /* 0x0000004a3c30723c */ /* 0x040fe20000041830 */
[----:B------:R-:W2:Y:S07]  /*1540*/  LDSM.16.M88.4 R72, [R214+0x2800] ;  /* 0x00280000d648783b */ /* 0x000eae0000000200 */
[C---:B------:R-:W-:Y:S08]  /*1550*/  HMMA.16816.F32.BF16 R36, R60.reuse, R68, R36 ;  /* 0x000000443c24723c */ /* 0x040ff00000041824 */
[----:B------:R-:W-:Y:S01]  /*1560*/  HMMA.16816.F32.BF16 R32, R60, R70, R32 ;  /* 0x000000463c20723c */ /* 0x000fe20000041820 */
[----:B------:R-:W3:Y:S04]  /*1570*/  LDSM.16.M88.4 R68, [R214+0x2c00] ;  /* 0x002c0000d644783b */ /* 0x000ee80000000200 */
[----:B------:R-:W4:Y:S01]  /*1580*/  LDSM.16.M88.4 R60, [R215+0x4000] ;  /* 0x00400000d73c783b */ /* 0x000f220000000200 */
[----:B------:R-:W-:-:S04]  /*1590*/  DEPBAR.LE SB0, 0x0 ;  /* 0x000080000000791a */ /* 0x000fc80000000000 */
[C---:B-1----:R-:W-:Y:S08]  /*15a0*/  HMMA.16816.F32.BF16 R56, R108.reuse, R104, R56 ;  /* 0x000000686c38723c */ /* 0x042ff00000041838 */
[C---:B------:R-:W-:Y:S08]  /*15b0*/  HMMA.16816.F32.BF16 R4, R108.reuse, R106, R4 ;  /* 0x0000006a6c04723c */ /* 0x040ff00000041804 */
[C---:B--2---:R-:W-:Y:S08]  /*15c0*/  HMMA.16816.F32.BF16 R24, R108.reuse, R100, R24 ;  /* 0x000000646c18723c */ /* 0x044ff00000041818 */
[C---:B------:R-:W-:Y:S08]  /*15d0*/  HMMA.16816.F32.BF16 R16, R108.reuse, R102, R16 ;  /* 0x000000666c10723c */ /* 0x040ff00000041810 */
[C---:B---3--:R-:W-:Y:S08]  /*15e0*/  HMMA.16816.F32.BF16 R28, R108.reuse, R96, R28 ;  /* 0x000000606c1c723c */ /* 0x048ff0000004181c */
[C---:B------:R-:W-:Y:S08]  /*15f0*/  HMMA.16816.F32.BF16 R8, R108.reuse, R98, R8 ;  /* 0x000000626c08723c */ /* 0x040ff00000041808 */
[C---:B-----5:R-:W-:Y:S08]  /*1600*/  HMMA.16816.F32.BF16 R20, R108.reuse, R92, R20 ;  /* 0x0000005c6c14723c */ /* 0x060ff00000041814 */
[----:B------:R-:W-:Y:S08]  /*1610*/  HMMA.16816.F32.BF16 R12, R108, R94, R12 ;  /* 0x0000005e6c0c723c */ /* 0x000ff0000004180c */
[C---:B------:R-:W-:Y:S08]  /*1620*/  HMMA.16816.F32.BF16 R44, R88.reuse, R104, R44 ;  /* 0x00000068582c723c */ /* 0x040ff0000004182c */
[C---:B------:R-:W-:Y:S08]  /*1630*/  HMMA.16816.F32.BF16 R40, R88.reuse, R106, R40 ;  /* 0x0000006a5828723c */ /* 0x040ff00000041828 */
[C---:B------:R-:W-:Y:S08]  /*1640*/  HMMA.16816.F32.BF16 R172, R88.reuse, R100, R172 ;  /* 0x0000006458ac723c */ /* 0x040ff000000418ac */
[C---:B------:R-:W-:Y:S08]  /*1650*/  HMMA.16816.F32.BF16 R64, R88.reuse, R102, R64 ;  /* 0x000000665840723c */ /* 0x040ff00000041840 */
[C---:B------:R-:W-:Y:S08]  /*1660*/  HMMA.16816.F32.BF16 R52, R88.reuse, R96, R52 ;  /* 0x000000605834723c */ /* 0x040ff00000041834 */
[C---:B------:R-:W-:Y:S08]  /*1670*/  HMMA.16816.F32.BF16 R48, R88.reuse, R98, R48 ;  /* 0x000000625830723c */ /* 0x040ff00000041830 */
[C---:B------:R-:W-:Y:S08]  /*1680*/  HMMA.16816.F32.BF16 R36, R88.reuse, R92, R36 ;  /* 0x0000005c5824723c */ /* 0x040ff00000041824 */
[----:B------:R-:W-:Y:S08]  /*1690*/  HMMA.16816.F32.BF16 R32, R88, R94, R32 ;  /* 0x0000005e5820723c */ /* 0x000ff00000041820 */
[C---:B----4-:R-:W-:Y:S08]  /*16a0*/  HMMA.16816.F32.BF16 R56, R84.reuse, R80, R56 ;  /* 0x000000505438723c */ /* 0x050ff00000041838 */
[C---:B------:R-:W-:Y:S08]  /*16b0*/  HMMA.16816.F32.BF16 R4, R84.reuse, R82, R4 ;  /* 0x000000525404723c */ /* 0x040ff00000041804 */
[C---:B------:R-:W-:Y:S08]  /*16c0*/  HMMA.16816.F32.BF16 R24, R84.reuse, R76, R24 ;  /* 0x0000004c5418723c */ /* 0x040ff00000041818 */
[C---:B------:R-:W-:Y:S08]  /*16d0*/  HMMA.16816.F32.BF16 R16, R84.reuse, R78, R16 ;  /* 0x0000004e5410723c */ /* 0x040ff00000041810 */
[C---:B------:R-:W-:Y:S08]  /*16e0*/  HMMA.16816.F32.BF16 R28, R84.reuse, R72, R28 ;  /* 0x00000048541c723c */ /* 0x040ff0000004181c */
[C---:B------:R-:W-:Y:S08]  /*16f0*/  HMMA.16816.F32.BF16 R8, R84.reuse, R74, R8 ;  /* 0x0000004a5408723c */ /* 0x040ff00000041808 */
[C---:B------:R-:W-:Y:S08]  /*1700*/  HMMA.16816.F32.BF16 R20, R84.reuse, R68, R20 ;  /* 0x000000445414723c */ /* 0x040ff00000041814 */
        /* <DEDUP_REMOVED lines=9> */
[----:B------:R-:W-:Y:S06]  /*17a0*/  BAR.SYNC.DEFER_BLOCKING 0x0 ;  /* 0x0000000000007b1d */ /* 0x000fec0000010000 */
[----:B------:R-:W-:Y:S05]  /*17b0*/  @!P0 BRA `(.L_x_27) ;  /* 0x0000017000008947 */ /* 0x000fea0003800000 */
[----:B------:R-:W-:Y:S01]  /*17c0*/  LEA.HI.SX32 R63, R164, 0xfffffffe, 0x1a ;  /* 0xfffffffea43f7811 */ /* 0x000fe200078fd2ff */
[----:B------:R-:W-:-:S03]  /*17d0*/  IMAD.SHL.U32 R61, R112, 0x20, RZ ;  /* 0x00000020703d7824 */ /* 0x000fc600078e00ff */
[----:B------:R-:W-:Y:S01]  /*17e0*/  SHF.R.S32.HI R60, RZ, 0x1f, R63 ;  /* 0x0000001fff3c7819 */ /* 0x000fe2000001143f */
[----:B------:R-:W-:Y:S02]  /*17f0*/  IMAD R3, R219, R63, RZ ;  /* 0x0000003fdb037224 */ /* 0x000fe400078e02ff */
[----:B------:R-:W-:-:S04]  /*1800*/  IMAD.WIDE.U32 R62, R63, R220, R228 ;  /* 0x000000dc3f3e7225 */ /* 0x000fc800078e00e4 */
[----:B------:R-:W-:Y:S01]  /*1810*/  IMAD R60, R60, R220, R3 ;  /* 0x000000dc3c3c7224 */ /* 0x000fe200078e0203 */
[----:B------:R-:W-:Y:S01]  /*1820*/  LEA R68, P2, R62, c[0x0][0x168], 0x1 ;  /* 0x00005a003e447a11 */ /* 0x000fe200078408ff */
[----:B------:R-:W-:Y:S02]  /*1830*/  IMAD.MOV.U32 R3, RZ, RZ, 0x5 ;  /* 0x00000005ff037424 */ /* 0x000fe400078e00ff */
[----:B------:R-:W-:Y:S01]  /*1840*/  IMAD.IADD R60, R63, 0x1, R60 ;  /* 0x000000013f3c7824 */ /* 0x000fe200078e023c */
[----:B------:R-:W-:Y:S02]  /*1850*/  LEA R70, P1, R61, R68, 0x1 ;  /* 0x000000443d467211 */ /* 0x000fe400078208ff */
[----:B------:R-:W-:Y:S02]  /*1860*/  SHF.L.U64.HI R112, R112, R3, c[0x0][0x19c] ;  /* 0x0000670070707619 */ /* 0x000fe40000010203 */
        /* <DEDUP_REMOVED lines=12> */
.L_x_27:
        /* <DEDUP_REMOVED lines=15> */
[----:B-1----:R-:W-:Y:S02]  /*1a20*/  FMNMX.FTZ R68, R30, R63, !PT ;  /* 0x0000003f1e447209 */ /* 0x002fe40007810000 */
[----:B------:R-:W-:Y:S02]  /*1a30*/  FMNMX.FTZ R3, R29, R60, !PT ;  /* 0x0000003c1d037209 */ /* 0x000fe40007810000 */
[----:B------:R-:W-:Y:S02]  /*1a40*/  SHF.L.U32 R213, R2, 0x1, RZ ;  /* 0x0000000102d57819 */ /* 0x000fe400000006ff */
[----:B------:R-:W-:Y:S02]  /*1a50*/  FMNMX.FTZ R60, R8, R3, !PT ;  /* 0x00000003083c7209 */ /* 0x000fe40007810000 */
[----:B------:R-:W-:Y:S01]  /*1a60*/  IADD3 R212, R0, R213, RZ ;  /* 0x000000d500d47210 */ /* 0x000fe20007ffe0ff */
        /* <DEDUP_REMOVED lines=10> */
[----:B------:R-:W-:-:S02]  /*1b10*/  FMNMX.FTZ R61, R31, R68, !PT ;  /* 0x000000441f3d7209 */ /* 0x000fc40007810000 */
[----:B------:R-:W-:Y:S02]  /*1b20*/  FMNMX.FTZ R60, R13, R60, !PT ;  /* 0x0000003c0d3c7209 */ /* 0x000fe40007810000 */
[----:B------:R-:W-:Y:S02]  /*1b30*/  FMNMX.FTZ R3, R41, R62, !PT ;  /* 0x0000003e29037209 */ /* 0x000fe40007810000 */
[----:B------:R-:W-:Y:S01]  /*1b40*/  FMNMX.FTZ R68, R10, R61, !PT ;  /* 0x0000003d0a447209 */ /* 0x000fe20007810000 */
[----:B------:R-:W1:Y:S01]  /*1b50*/  SHFL.BFLY PT, R63, R60, 0x2, 0x1f ;  /* 0x0c401f003c3f7f89 */ /* 0x000e6200000e0000 */
        /* <DEDUP_REMOVED lines=28> */
[----:B------:R-:W-:Y:S02]  /*1d20*/  FMNMX.FTZ R61, R55, R62, !PT ;  /* 0x0000003e373d7209 */ /* 0x000fe40007810000 */
[----:B--2---:R-:W-:Y:S01]  /*1d30*/  FMNMX.FTZ R166, R63, R166, !PT ;  /* 0x000000a63fa67209 */ /* 0x004fe20007810000 */
[----:B------:R-:W1:Y:S01]  /*1d40*/  SHFL.BFLY PT, R165, R60, 0x1, 0x1f ;  /* 0x0c201f003ca57f89 */ /* 0x000e6200000e0000 */
[----:B------:R-:W-:-:S02]  /*1d50*/  FMNMX.FTZ R62, R50, R61, !PT ;  /* 0x0000003d323e7209 */ /* 0x000fc40007810000 */
[C---:B------:R-:W-:Y:S01]  /*1d60*/  FSETP.NEU.FTZ.AND P1, PT, R166.reuse, -INF , PT ;  /* 0xff800000a600780b */ /* 0x040fe20003f3d000 */
[----:B------:R-:W-:Y:S01]  /*1d70*/  FMUL.FTZ R197, R166, c[0x0][0x23c] ;  /* 0x00008f00a6c57a20 */ /* 0x000fe20000410000 */
[----:B------:R-:W-:Y:S02]  /*1d80*/  FMNMX.FTZ R61, R51, R62, !PT ;  /* 0x0000003e333d7209 */ /* 0x000fe40007810000 */
[----:B------:R-:W-:Y:S02]  /*1d90*/  FMNMX.FTZ R3, R33, R68, !PT ;  /* 0x0000004421037209 */ /* 0x000fe40007810000 */
[----:B------:R-:W-:Y:S01]  /*1da0*/  FMNMX.FTZ R62, R38, R61, !PT ;  /* 0x0000003d263e7209 */ /* 0x000fe20007810000 */
[----:B------:R-:W-:Y:S01]  /*1db0*/  LDSM.16.MT88.4 R68, [R213+0x9000] ;  /* 0x00900000d544783b */ /* 0x000fe20000004200 */
[----:B------:R-:W-:Y:S02]  /*1dc0*/  FSEL R197, R197, RZ, P1 ;  /* 0x000000ffc5c57208 */ /* 0x000fe40000800000 */
[----:B------:R-:W-:Y:S01]  /*1dd0*/  FMNMX.FTZ R61, R39, R62, !PT ;  /* 0x0000003e273d7209 */ /* 0x000fe20007810000 */
[----:B------:R-:W2:Y:S02]  /*1de0*/  SHFL.BFLY PT, R168, R3, 0x2, 0x1f ;  /* 0x0c401f0003a87f89 */ /* 0x000ea400000e0000 */
[--C-:B------:R-:W-:Y:S01]  /*1df0*/  FFMA.FTZ R176, R56, c[0x0][0x23c], -R197.reuse ;  /* 0x00008f0038b07a23 */ /* 0x100fe200000108c5 */
[----:B------:R-:W-:Y:S01]  /*1e00*/  FMNMX.FTZ R56, R34, R61, !PT ;  /* 0x0000003d22387209 */ /* 0x000fe20007810000 */
[----:B------:R-:W-:-:S02]  /*1e10*/  FFMA.FTZ R171, R57, c[0x0][0x23c], -R197 ;  /* 0x00008f0039ab7a23 */ /* 0x000fc400000108c5 */
[--C-:B------:R-:W-:Y:S01]  /*1e20*/  FFMA.FTZ R170, R4, c[0x0][0x23c], -R197.reuse ;  /* 0x00008f0004aa7a23 */ /* 0x100fe200000108c5 */
[----:B------:R-:W-:Y:S01]  /*1e30*/  FMNMX.FTZ R167, R35, R56, !PT ;  /* 0x0000003823a77209 */ /* 0x000fe20007810000 */
[----:B------:R-:W-:Y:S01]  /*1e40*/  MUFU.EX2 R176, R176 ;  /* 0x000000b000b07308 */ /* 0x000fe20000000800 */
[--C-:B------:R-:W-:Y:S01]  /*1e50*/  FFMA.FTZ R187, R24, c[0x0][0x23c], -R197.reuse ;  /* 0x00008f0018bb7a23 */ /* 0x100fe200000108c5 */
[----:B-1----:R-:W-:Y:S01]  /*1e60*/  FMNMX.FTZ R165, R60, R165, !PT ;  /* 0x000000a53ca57209 */ /* 0x002fe20007810000 */
[--C-:B------:R-:W-:Y:S01]  /*1e70*/  FFMA.FTZ R186, R25, c[0x0][0x23c], -R197.reuse ;  /* 0x00008f0019ba7a23 */ /* 0x100fe200000108c5 */
[----:B------:R-:W1:Y:S01]  /*1e80*/  SHFL.BFLY PT, R56, R167, 0x2, 0x1f ;  /* 0x0c401f00a7387f89 */ /* 0x000e6200000e0000 */
[--C-:B------:R-:W-:Y:S01]  /*1e90*/  FFMA.FTZ R188, R16, c[0x0][0x23c], -R197.reuse ;  /* 0x00008f0010bc7a23 */ /* 0x100fe200000108c5 */
[C---:B------:R-:W-:Y:S01]  /*1ea0*/  FSETP.NEU.FTZ.AND P1, PT, R165.reuse, -INF , PT ;  /* 0xff800000a500780b */ /* 0x040fe20003f3d000 */
[----:B------:R-:W-:Y:S01]  /*1eb0*/  FMUL.FTZ R196, R165, c[0x0][0x23c] ;  /* 0x00008f00a5c47a20 */ /* 0x000fe20000410000 */
[----:B------:R-:W3:Y:S01]  /*1ec0*/  MUFU.EX2 R171, R171 ;  /* 0x000000ab00ab7308 */ /* 0x000ee20000000800 */
[--C-:B------:R-:W-:Y:S01]  /*1ed0*/  FFMA.FTZ R189, R17, c[0x0][0x23c], -R197.reuse ;  /* 0x00008f0011bd7a23 */ /* 0x100fe200000108c5 */
[----:B------:R-:W-:Y:S01]  /*1ee0*/  LDSM.16.MT88.4 R60, [R213+0x9400] ;  /* 0x00940000d53c783b */ /* 0x000fe20000004200 */
[----:B------:R-:W-:Y:S01]  /*1ef0*/  FFMA.FTZ R235, R13, c[0x0][0x23c], -R197 ;  /* 0x00008f000deb7a23 */ /* 0x000fe200000108c5 */
[----:B------:R-:W-:-:S02]  /*1f00*/  FSEL R196, R196, RZ, P1 ;  /* 0x000000ffc4c47208 */ /* 0x000fc40000800000 */
[----:B--2---:R-:W-:Y:S01]  /*1f10*/  FMNMX.FTZ R168, R3, R168, !PT ;  /* 0x000000a803a87209 */ /* 0x004fe20007810000 */
[----:B------:R-:W-:Y:S01]  /*1f20*/  FFMA.FTZ R3, R5, c[0x0][0x23c], -R197 ;  /* 0x00008f0005037a23 */ /* 0x000fe200000108c5 */
[----:B------:R-:W-:Y:S01]  /*1f30*/  MUFU.EX2 R170, R170 ;  /* 0x000000aa00aa7308 */ /* 0x000fe20000000800 */
[--C-:B------:R-:W-:Y:S02]  /*1f40*/  FFMA.FTZ R177, R6, c[0x0][0x23c], -R196.reuse ;  /* 0x00008f0006b17a23 */ /* 0x100fe400000108c4 */
[----:B------:R-:W2:Y:S01]  /*1f50*/  SHFL.BFLY PT, R57, R168, 0x1, 0x1f ;  /* 0x0c201f00a8397f89 */ /* 0x000ea200000e0000 */
[--C-:B------:R-:W-:Y:S02]  /*1f60*/  FFMA.FTZ R0, R7, c[0x0][0x23c], -R196.reuse ;  /* 0x00008f0007007a23 */ /* 0x100fe400000108c4 */
[--C-:B------:R-:W-:Y:S01]  /*1f70*/  FFMA.FTZ R169, R58, c[0x0][0x23c], -R196.reuse ;  /* 0x00008f003aa97a23 */ /* 0x100fe200000108c4 */
[----:B------:R-:W-:Y:S01]  /*1f80*/  LDSM.16.MT88.4 R4, [R212+0xb000] ;  /* 0x00b00000d404783b */ /* 0x000fe20000004200 */
[--C-:B------:R-:W-:Y:S01]  /*1f90*/  FFMA.FTZ R178, R59, c[0x0][0x23c], -R196.reuse ;  /* 0x00008f003bb27a23 */ /* 0x100fe200000108c4 */
[----:B------:R-:W4:Y:S01]  /*1fa0*/  MUFU.EX2 R3, R3 ;  /* 0x0000000300037308 */ /* 0x000f220000000800 */
[----:B-1----:R-:W-:Y:S01]  /*1fb0*/  FMNMX.FTZ R167, R167, R56, !PT ;  /* 0x00000038a7a77209 */ /* 0x002fe20007810000 */
[--C-:B------:R-:W-:Y:S01]  /*1fc0*/  FFMA.FTZ R191, R26, c[0x0][0x23c], -R196.reuse ;  /* 0x00008f001abf7a23 */ /* 0x100fe200000108c4 */
[----:B---3--:R-:W-:Y:S01]  /*1fd0*/  F2FP.BF16.PACK_AB R132, R171, R176 ;  /* 0x000000b0ab84723e */ /* 0x008fe200000010ff */
[----:B------:R-:W-:-:S02]  /*1fe0*/  FFMA.FTZ R190, R27, c[0x0][0x23c], -R196 ;  /* 0x00008f001bbe7a23 */ /* 0x000fc400000108c4 */
[----:B------:R-:W1:Y:S01]  /*1ff0*/  SHFL.BFLY PT, R2, R167, 0x1, 0x1f ;  /* 0x0c201f00a7027f89 */ /* 0x000e6200000e0000 */
[--C-:B------:R-:W-:Y:S01]  /*2000*/  FFMA.FTZ R192, R18, c[0x0][0x23c], -R196.reuse ;  /* 0x00008f0012c07a23 */ /* 0x100fe200000108c4 */
[----:B------:R-:W-:Y:S01]  /*2010*/  MUFU.EX2 R169, R169 ;  /* 0x000000a900a97308 */ /* 0x000fe20000000800 */
[--C-:B------:R-:W-:Y:S01]  /*2020*/  FFMA.FTZ R193, R19, c[0x0][0x23c], -R196.reuse ;  /* 0x00008f0013c17a23 */ /* 0x100fe200000108c4 */
[----:B------:R-:W-:Y:S01]  /*2030*/  LDSM.16.MT88.4 R24, [R212+0xa400] ;  /* 0x00a40000d418783b */ /* 0x000fe20000004200 */
[--C-:B------:R-:W-:Y:S02]  /*2040*/  FFMA.FTZ R198, R10, c[0x0][0x23c], -R196.reuse ;  /* 0x00008f000ac67a23 */ /* 0x100fe400000108c4 */
[--C-:B------:R-:W-:Y:S01]  /*2050*/  FFMA.FTZ R199, R11, c[0x0][0x23c], -R196.reuse ;  /* 0x00008f000bc77a23 */ /* 0x100fe200000108c4 */
[----:B------:R-:W-:Y:S01]  /*2060*/  LDSM.16.MT88.4 R16, [R213+0xb400] ;  /* 0x00b40000d510783b */ /* 0x000fe20000004200 */
[----:B------:R-:W-:Y:S01]  /*2070*/  FADD.FTZ R171, R176, R171 ;  /* 0x000000abb0ab7221 */ /* 0x000fe20000010000 */
[----:B------:R-:W3:Y:S01]  /*2080*/  MUFU.EX2 R178, R178 ;  /* 0x000000b200b27308 */ /* 0x000ee20000000800 */
[----:B----4-:R-:W-:Y:S01]  /*2090*/  F2FP.BF16.PACK_AB R134, R3, R170 ;  /* 0x000000aa0386723e */ /* 0x010fe200000010ff */
[----:B------:R-:W-:Y:S01]  /*20a0*/  FFMA.FTZ R233, R15, c[0x0][0x23c], -R196 ;  /* 0x00008f000fe97a23 */ /* 0x000fe200000108c4 */
[----:B--2---:R-:W-:Y:S01]  /*20b0*/  FMNMX.FTZ R168, R168, R57, !PT ;  /* 0x00000039a8a87209 */ /* 0x004fe20007810000 */
[----:B------:R-:W-:Y:S01]  /*20c0*/  FADD.FTZ R170, R170, R171 ;  /* 0x000000abaaaa7221 */ /* 0x000fe20000010000 */
[----:B------:R-:W-:Y:S02]  /*20d0*/  LDSM.16.MT88.4 R56, [R212+0xb400] ;  /* 0x00b40000d438783b */ /* 0x000fe40000004200 */
[C---:B------:R-:W-:Y:S01]  /*20e0*/  FSETP.NEU.FTZ.AND P1, PT, R168.reuse, -INF , PT ;  /* 0xff800000a800780b */ /* 0x040fe20003f3d000 */
[----:B------:R-:W-:Y:S01]  /*20f0*/  FMUL.FTZ R195, R168, c[0x0][0x23c] ;  /* 0x00008f00a8c37a20 */ /* 0x000fe20000410000 */
[----:B------:R-:W-:Y:S01]  /*2100*/  MUFU.EX2 R177, R177 ;  /* 0x000000b100b17308 */ /* 0x000fe20000000800 */
[----:B------:R-:W-:-:S03]  /*2110*/  FADD.FTZ R170, R3, R170 ;  /* 0x000000aa03aa7221 */ /* 0x000fc60000010000 */
[----:B------:R-:W-:Y:S02]  /*2120*/  FSEL R195, R195, RZ, P1 ;  /* 0x000000ffc3c37208 */ /* 0x000fe40000800000 */
[----:B-1----:R-:W-:Y:S02]  /*2130*/  FMNMX.FTZ R167, R167, R2, !PT ;  /* 0x00000002a7a77209 */ /* 0x002fe40007810000 */
[----:B------:R-:W1:Y:S01]  /*2140*/  MUFU.EX2 R0, R0 ;  /* 0x0000000000007308 */ /* 0x000e620000000800 */
[--C-:B------:R-:W-:Y:S01]  /*2150*/  FFMA.FTZ R185, R44, c[0x0][0x23c], -R195.reuse ;  /* 0x00008f002cb97a23 */ /* 0x100fe200000108c3 */
[C---:B------:R-:W-:Y:S01]  /*2160*/  FSETP.NEU.FTZ.AND P1, PT, R167.reuse, -INF , PT ;  /* 0xff800000a700780b */ /* 0x040fe20003f3d000 */
[----:B------:R-:W-:Y:S01]  /*2170*/  FMUL.FTZ R194, R167, c[0x0][0x23c] ;  /* 0x00008f00a7c27a20 */ /* 0x000fe20000410000 */
[----:B---3--:R-:W-:Y:S01]  /*2180*/  F2FP.BF16.PACK_AB R133, R178, R169 ;  /* 0x000000a9b285723e */ /* 0x008fe200000010ff */
[--C-:B------:R-:W-:Y:S02]  /*2190*/  FFMA.FTZ R184, R45, c[0x0][0x23c], -R195.reuse ;  /* 0x00008f002db87a23 */ /* 0x100fe400000108c3 */
[--C-:B------:R-:W-:Y:S01]  /*21a0*/  FFMA.FTZ R181, R40, c[0x0][0x23c], -R195.reuse ;  /* 0x00008f0028b57a23 */ /* 0x100fe200000108c3 */
[----:B------:R-:W-:Y:S01]  /*21b0*/  FSEL R194, R194, RZ, P1 ;  /* 0x000000ffc2c27208 */ /* 0x000fe20000800000 */
[--C-:B------:R-:W-:Y:S01]  /*21c0*/  FFMA.FTZ R180, R41, c[0x0][0x23c], -R195.reuse ;  /* 0x00008f0029b47a23 */ /* 0x100fe200000108c3 */
[----:B------:R-:W-:Y:S01]  /*21d0*/  MUFU.EX2 R185, R185 ;  /* 0x000000b900b97308 */ /* 0x000fe20000000800 */
[----:B------:R-:W-:-:S02]  /*21e0*/  FFMA.FTZ R172, R172, c[0x0][0x23c], -R195 ;  /* 0x00008f00acac7a23 */ /* 0x000fc400000108c3 */
[--C-:B------:R-:W-:Y:S02]  /*21f0*/  FFMA.FTZ R183, R46, c[0x0][0x23c], -R194.reuse ;  /* 0x00008f002eb77a23 */ /* 0x100fe400000108c2 */
[--C-:B------:R-:W-:Y:S01]  /*2200*/  FFMA.FTZ R182, R47, c[0x0][0x23c], -R194.reuse ;  /* 0x00008f002fb67a23 */ /* 0x100fe200000108c2 */
[----:B-1----:R-:W-:Y:S01]  /*2210*/  F2FP.BF16.PACK_AB R135, R0, R177 ;  /* 0x000000b10087723e */ /* 0x002fe200000010ff */
[--C-:B------:R-:W-:Y:S01]  /*2220*/  FFMA.FTZ R179, R42, c[0x0][0x23c], -R194.reuse ;  /* 0x00008f002ab37a23 */ /* 0x100fe200000108c2 */
[----:B------:R-:W1:Y:S01]  /*2230*/  MUFU.EX2 R184, R184 ;  /* 0x000000b800b87308 */ /* 0x000e620000000800 */
[----:B------:R-:W-:Y:S01]  /*2240*/  FFMA.FTZ R2, R43, c[0x0][0x23c], -R194 ;  /* 0x00008f002b027a23 */ /* 0x000fe200000108c2 */
[----:B------:R-:W2:Y:S01]  /*2250*/  LDSM.16.MT88.4 R44, [R212+0x9400] ;  /* 0x00940000d42c783b */ /* 0x000ea20000004200 */
[--C-:B------:R-:W-:Y:S02]  /*2260*/  FFMA.FTZ R173, R173, c[0x0][0x23c], -R195.reuse ;  /* 0x00008f00adad7a23 */ /* 0x100fe400000108c3 */
[----:B------:R-:W-:Y:S01]  /*2270*/  HMMA.16816.F32.BF16 R156, R132, R68, RZ ;  /* 0x00000044849c723c */ /* 0x000fe200000418ff */
[----:B------:R-:W3:Y:S01]  /*2280*/  LDSM.16.MT88.4 R40, [R213+0xa400] ;  /* 0x00a40000d528783b */ /* 0x000ee20000004200 */
[--C-:B------:R-:W-:Y:S01]  /*2290*/  FFMA.FTZ R64, R64, c[0x0][0x23c], -R195.reuse ;  /* 0x00008f0040407a23 */ /* 0x100fe200000108c3 */
[----:B------:R-:W-:Y:S01]  /*22a0*/  MUFU.EX2 R181, R181 ;  /* 0x000000b500b57308 */ /* 0x000fe20000000800 */
[----:B------:R-:W-:-:S02]  /*22b0*/  FFMA.FTZ R65, R65, c[0x0][0x23c], -R195 ;  /* 0x00008f0041417a23 */ /* 0x000fc400000108c3 */
[--C-:B------:R-:W-:Y:S02]  /*22c0*/  FFMA.FTZ R174, R174, c[0x0][0x23c], -R194.reuse ;  /* 0x00008f00aeae7a23 */ /* 0x100fe400000108c2 */
[C---:B------:R-:W-:Y:S01]  /*22d0*/  HMMA.16816.F32.BF16 R76, R132.reuse, R84, RZ ;  /* 0x00000054844c723c */ /* 0x040fe200000418ff */
[--C-:B------:R-:W-:Y:S02]  /*22e0*/  FFMA.FTZ R175, R175, c[0x0][0x23c], -R194.reuse ;  /* 0x00008f00afaf7a23 */ /* 0x100fe400000108c2 */
[----:B------:R-:W4:Y:S01]  /*22f0*/  MUFU.EX2 R180, R180 ;  /* 0x000000b400b47308 */ /* 0x000f220000000800 */
[----:B-1----:R-:W-:Y:S01]  /*2300*/  F2FP.BF16.PACK_AB R136, R184, R185 ;  /* 0x000000b9b888723e */ /* 0x002fe200000010ff */
[--C-:B------:R-:W-:Y:S02]  /*2310*/  FFMA.FTZ R66, R66, c[0x0][0x23c], -R194.reuse ;  /* 0x00008f0042427a23 */ /* 0x100fe400000108c2 */
[----:B------:R-:W-:Y:S01]  /*2320*/  FFMA.FTZ R67, R67, c[0x0][0x23c], -R194 ;  /* 0x00008f0043437a23 */ /* 0x000fe200000108c2 */
[----:B------:R-:W-:Y:S01]  /*2330*/  HMMA.16816.F32.BF16 R92, R132, R100, RZ ;  /* 0x00000064845c723c */ /* 0x000fe200000418ff */
[----:B------:R-:W-:-:S02]  /*2340*/  FFMA.FTZ R52, R52, c[0x0][0x23c], -R195 ;  /* 0x00008f0034347a23 */ /* 0x000fc400000108c3 */
[----:B------:R-:W-:Y:S01]  /*2350*/  MUFU.EX2 R183, R183 ;  /* 0x000000b700b77308 */ /* 0x000fe20000000800 */
[--C-:B------:R-:W-:Y:S02]  /*2360*/  FFMA.FTZ R53, R53, c[0x0][0x23c], -R195.reuse ;  /* 0x00008f0035357a23 */ /* 0x100fe400000108c3 */
[--C-:B------:R-:W-:Y:S02]  /*2370*/  FFMA.FTZ R48, R48, c[0x0][0x23c], -R195.reuse ;  /* 0x00008f0030307a23 */ /* 0x100fe400000108c3 */
[----:B------:R-:W-:Y:S01]  /*2380*/  HMMA.16816.F32.BF16 R104, R132, R112, RZ ;  /* 0x000000708468723c */ /* 0x000fe200000418ff */
[----:B------:R-:W-:Y:S02]  /*2390*/  FFMA.FTZ R49, R49, c[0x0][0x23c], -R195 ;  /* 0x00008f0031317a23 */ /* 0x000fe400000108c3 */
[----:B------:R-:W1:Y:S01]  /*23a0*/  MUFU.EX2 R182, R182 ;  /* 0x000000b600b67308 */ /* 0x000e620000000800 */
[----:B----4-:R-:W-:Y:S01]  /*23b0*/  F2FP.BF16.PACK_AB R138, R180, R181 ;  /* 0x000000b5b48a723e */ /* 0x010fe200000010ff */
[----:B------:R-:W-:-:S02]  /*23c0*/  FFMA.FTZ R54, R54, c[0x0][0x23c], -R194 ;  /* 0x00008f0036367a23 */ /* 0x000fc400000108c2 */
[--C-:B------:R-:W-:Y:S01]  /*23d0*/  FFMA.FTZ R55, R55, c[0x0][0x23c], -R194.reuse ;  /* 0x00008f0037377a23 */ /* 0x100fe200000108c2 */
[C---:B------:R-:W-:Y:S01]  /*23e0*/  HMMA.16816.F32.BF16 R116, R132.reuse, R124, RZ ;  /* 0x0000007c8474723c */ /* 0x040fe200000418ff */
[--C-:B------:R-:W-:Y:S02]  /*23f0*/  FFMA.FTZ R50, R50, c[0x0][0x23c], -R194.reuse ;  /* 0x00008f0032327a23 */ /* 0x100fe400000108c2 */
[----:B------:R-:W-:Y:S01]  /*2400*/  MUFU.EX2 R179, R179 ;  /* 0x000000b300b37308 */ /* 0x000fe20000000800 */
[----:B------:R-:W-:Y:S02]  /*2410*/  FFMA.FTZ R51, R51, c[0x0][0x23c], -R194 ;  /* 0x00008f0033337a23 */ /* 0x000fe400000108c2 */
[----:B------:R-:W-:Y:S02]  /*2420*/  FADD.FTZ R184, R185, R184 ;  /* 0x000000b8b9b87221 */ /* 0x000fe40000010000 */
[----:B------:R-:W-:Y:S01]  /*2430*/  HMMA.16816.F32.BF16 R128, R132, R4, RZ ;  /* 0x000000048480723c */ /* 0x000fe200000418ff */
[----:B------:R-:W-:-:S02]  /*2440*/  FADD.FTZ R178, R169, R178 ;  /* 0x000000b2a9b27221 */ /* 0x000fc40000010000 */
[----:B------:R-:W4:Y:S01]  /*2450*/  MUFU.EX2 R2, R2 ;  /* 0x0000000200027308 */ /* 0x000f220000000800 */
[----:B-1----:R-:W-:Y:S01]  /*2460*/  F2FP.BF16.PACK_AB R137, R182, R183 ;  /* 0x000000b7b689723e */ /* 0x002fe200000010ff */
[----:B------:R-:W-:Y:S02]  /*2470*/  FADD.FTZ R182, R183, R182 ;  /* 0x000000b6b7b67221 */ /* 0x000fe40000010000 */
[----:B------:R-:W-:Y:S01]  /*2480*/  FADD.FTZ R181, R181, R184 ;  /* 0x000000b8b5b57221 */ /* 0x000fe20000010000 */
[----:B------:R-:W-:Y:S01]  /*2490*/  HMMA.16816.F32.BF16 R152, R132, R70, RZ ;  /* 0x000000468498723c */ /* 0x000fe200000418ff */
[----:B------:R-:W-:Y:S02]  /*24a0*/  FADD.FTZ R177, R177, R178 ;  /* 0x000000b2b1b17221 */ /* 0x000fe40000010000 */
[----:B------:R-:W-:Y:S01]  /*24b0*/  MUFU.EX2 R187, R187 ;  /* 0x000000bb00bb7308 */ /* 0x000fe20000000800 */
[----:B------:R-:W-:Y:S02]  /*24c0*/  FADD.FTZ R181, R180, R181 ;  /* 0x000000b5b4b57221 */ /* 0x000fe40000010000 */
[----:B------:R-:W-:-:S02]  /*24d0*/  FADD.FTZ R0, R0, R177 ;  /* 0x000000b100007221 */ /* 0x000fc40000010000 */
[C---:B------:R-:W-:Y:S01]  /*24e0*/  HMMA.16816.F32.BF16 R80, R132.reuse, R86, RZ ;  /* 0x000000568450723c */ /* 0x040fe200000418ff */
[----:B------:R-:W-:Y:S01]  /*24f0*/  FFMA.FTZ R237, R33, c[0x0][0x23c], -R195 ;  /* 0x00008f0021ed7a23 */ /* 0x000fe200000108c3 */
[----:B----4-:R-:W-:Y:S01]  /*2500*/  F2FP.BF16.PACK_AB R139, R2, R179 ;  /* 0x000000b3028b723e */ /* 0x010fe200000010ff */
[----:B------:R-:W1:Y:S01]  /*2510*/  MUFU.EX2 R186, R186 ;  /* 0x000000ba00ba7308 */ /* 0x000e620000000800 */
[----:B------:R-:W-:Y:S02]  /*2520*/  FADD.FTZ R179, R179, R182 ;  /* 0x000000b6b3b37221 */ /* 0x000fe40000010000 */
[----:B------:R-:W-:Y:S02]  /*2530*/  FFMA.FTZ R33, R38, c[0x0][0x23c], -R194 ;  /* 0x00008f0026217a23 */ /* 0x000fe400000108c2 */
[----:B------:R-:W-:Y:S01]  /*2540*/  HMMA.16816.F32.BF16 R96, R132, R102, RZ ;  /* 0x000000668460723c */ /* 0x000fe200000418ff */
[----:B------:R-:W-:Y:S02]  /*2550*/  FADD.FTZ R179, R2, R179 ;  /* 0x000000b302b37221 */ /* 0x000fe40000010000 */
[--C-:B------:R-:W-:Y:S01]  /*2560*/  FFMA.FTZ R36, R36, c[0x0][0x23c], -R195.reuse ;  /* 0x00008f0024247a23 */ /* 0x100fe200000108c3 */
[----:B------:R-:W-:Y:S01]  /*2570*/  MUFU.EX2 R188, R188 ;  /* 0x000000bc00bc7308 */ /* 0x000fe20000000800 */
[----:B------:R-:W-:-:S02]  /*2580*/  FFMA.FTZ R37, R37, c[0x0][0x23c], -R195 ;  /* 0x00008f0025257a23 */ /* 0x000fc400000108c3 */
[--C-:B------:R-:W-:Y:S01]  /*2590*/  FFMA.FTZ R38, R39, c[0x0][0x23c], -R194.reuse ;  /* 0x00008f0027267a23 */ /* 0x100fe200000108c2 */
[----:B------:R-:W-:Y:S01]  /*25a0*/  HMMA.16816.F32.BF16 R108, R132, R114, RZ ;  /* 0x00000072846c723c */ /* 0x000fe200000418ff */
[----:B------:R-:W-:Y:S02]  /*25b0*/  FFMA.FTZ R32, R32, c[0x0][0x23c], -R195 ;  /* 0x00008f0020207a23 */ /* 0x000fe400000108c3 */
[--C-:B------:R-:W-:Y:S01]  /*25c0*/  FFMA.FTZ R34, R34, c[0x0][0x23c], -R194.reuse ;  /* 0x00008f0022227a23 */ /* 0x100fe200000108c2 */
[----:B------:R-:W-:Y:S01]  /*25d0*/  MUFU.EX2 R189, R189 ;  /* 0x000000bd00bd7308 */ /* 0x000fe20000000800 */
[----:B------:R-:W-:-:S03]  /*25e0*/  FFMA.FTZ R35, R35, c[0x0][0x23c], -R194 ;  /* 0x00008f0023237a23 */ /* 0x000fc600000108c2 */
[C---:B------:R-:W-:Y:S04]  /*25f0*/  HMMA.16816.F32.BF16 R120, R132.reuse, R126, RZ ;  /* 0x0000007e8478723c */ /* 0x040fe800000418ff */
[----:B------:R-:W-:Y:S04]  /*2600*/  MUFU.EX2 R191, R191 ;  /* 0x000000bf00bf7308 */ /* 0x000fe80000000800 */
[----:B------:R-:W-:Y:S04]  /*2610*/  HMMA.16816.F32.BF16 R132, R132, R6, RZ ;  /* 0x000000068484723c */ /* 0x000fe800000418ff */
[----:B------:R-:W4:Y:S04]  /*2620*/  MUFU.EX2 R190, R190 ;  /* 0x000000be00be7308 */ /* 0x000f280000000800 */
[C---:B------:R-:W-:Y:S04]  /*2630*/  HMMA.16816.F32.BF16 R160, R136.reuse, R68, RZ ;  /* 0x0000004488a0723c */ /* 0x040fe800000418ff */
[----:B------:R-:W-:Y:S04]  /*2640*/  MUFU.EX2 R192, R192 ;  /* 0x000000c000c07308 */ /* 0x000fe80000000800 */
[C---:B------:R-:W-:Y:S04]  /*2650*/  HMMA.16816.F32.BF16 R68, R136.reuse, R70, RZ ;  /* 0x000000468844723c */ /* 0x040fe800000418ff */
[----:B------:R-:W5:Y:S04]  /*2660*/  MUFU.EX2 R193, R193 ;  /* 0x000000c100c17308 */ /* 0x000f680000000800 */
[C---:B------:R-:W-:Y:S04]  /*2670*/  HMMA.16816.F32.BF16 R72, R136.reuse, R84, RZ ;  /* 0x000000548848723c */ /* 0x040fe800000418ff */
[----:B------:R-:W-:Y:S04]  /*2680*/  MUFU.EX2 R172, R172 ;  /* 0x000000ac00ac7308 */ /* 0x000fe80000000800 */
[C---:B------:R-:W-:Y:S04]  /*2690*/  HMMA.16816.F32.BF16 R88, R136.reuse, R100, RZ ;  /* 0x000000648858723c */ /* 0x040fe800000418ff */
[----:B------:R-:W1:Y:S04]  /*26a0*/  MUFU.EX2 R173, R173 ;  /* 0x000000ad00ad7308 */ /* 0x000e680000000800 */
[C---:B------:R-:W-:Y:S04]  /*26b0*/  HMMA.16816.F32.BF16 R148, R136.reuse, R112, RZ ;  /* 0x000000708894723c */ /* 0x040fe800000418ff */
[----:B------:R-:W-:Y:S04]  /*26c0*/  MUFU.EX2 R64, R64 ;  /* 0x0000004000407308 */ /* 0x000fe80000000800 */
[C---:B------:R-:W-:Y:S04]  /*26d0*/  HMMA.16816.F32.BF16 R144, R136.reuse, R124, RZ ;  /* 0x0000007c8890723c */ /* 0x040fe800000418ff */
[----:B------:R-:W-:Y:S04]  /*26e0*/  MUFU.EX2 R65, R65 ;  /* 0x0000004100417308 */ /* 0x000fe80000000800 */
[C---:B------:R-:W-:Y:S04]  /*26f0*/  HMMA.16816.F32.BF16 R140, R136.reuse, R4, RZ ;  /* 0x00000004888c723c */ /* 0x040fe800000418ff */
[----:B------:R-:W-:Y:S03]  /*2700*/  MUFU.EX2 R174, R174 ;  /* 0x000000ae00ae7308 */ /* 0x000fe60000000800 */
[----:B-1----:R-:W-:Y:S01]  /*2710*/  F2FP.BF16.PACK_AB R4, R186, R187 ;  /* 0x000000bbba04723e */ /* 0x002fe200000010ff */
[----:B------:R-:W-:Y:S01]  /*2720*/  HMMA.16816.F32.BF16 R84, R136, R86, RZ ;  /* 0x000000568854723c */ /* 0x000fe200000418ff */
[----:B----4-:R-:W-:Y:S01]  /*2730*/  F2FP.BF16.PACK_AB R5, R190, R191 ;  /* 0x000000bfbe05723e */ /* 0x010fe200000010ff */
[----:B------:R-:W-:-:S02]  /*2740*/  FADD.FTZ R187, R187, R170 ;  /* 0x000000aabbbb7221 */ /* 0x000fc40000010000 */
[----:B------:R-:W1:Y:S01]  /*2750*/  MUFU.EX2 R175, R175 ;  /* 0x000000af00af7308 */ /* 0x000e620000000800 */
[----:B------:R-:W-:Y:S02]  /*2760*/  FADD.FTZ R191, R191, R0 ;  /* 0x00000000bfbf7221 */ /* 0x000fe40000010000 */
[----:B------:R-:W-:Y:S01]  /*2770*/  FADD.FTZ R187, R186, R187 ;  /* 0x000000bbbabb7221 */ /* 0x000fe20000010000 */
[----:B------:R-:W-:Y:S01]  /*2780*/  HMMA.16816.F32.BF16 R100, R136, R102, RZ ;  /* 0x000000668864723c */ /* 0x000fe200000418ff */
[----:B------:R-:W-:-:S03]  /*2790*/  FADD.FTZ R191, R190, R191 ;  /* 0x000000bfbebf7221 */ /* 0x000fc60000010000 */
[----:B------:R-:W-:Y:S04]  /*27a0*/  MUFU.EX2 R66, R66 ;  /* 0x0000004200427308 */ /* 0x000fe80000000800 */
[C---:B------:R-:W-:Y:S04]  /*27b0*/  HMMA.16816.F32.BF16 R112, R136.reuse, R114, RZ ;  /* 0x000000728870723c */ /* 0x040fe800000418ff */
[----:B------:R-:W4:Y:S04]  /*27c0*/  MUFU.EX2 R67, R67 ;  /* 0x0000004300437308 */ /* 0x000f280000000800 */
[C---:B------:R-:W-:Y:S04]  /*27d0*/  HMMA.16816.F32.BF16 R124, R136.reuse, R126, RZ ;  /* 0x0000007e887c723c */ /* 0x040fe800000418ff */
[----:B------:R-:W-:Y:S04]  /*27e0*/  MUFU.EX2 R198, R198 ;  /* 0x000000c600c67308 */ /* 0x000fe80000000800 */
[----:B------:R-:W-:Y:S04]  /*27f0*/  HMMA.16816.F32.BF16 R136, R136, R6, RZ ;  /* 0x000000068888723c */ /* 0x000fe800000418ff */
[----:B------:R-:W-:Y:S03]  /*2800*/  MUFU.EX2 R199, R199 ;  /* 0x000000c700c77308 */ /* 0x000fe60000000800 */
[----:B------:R-:W-:Y:S01]  /*2810*/  F2FP.BF16.PACK_AB R6, R189, R188 ;  /* 0x000000bcbd06723e */ /* 0x000fe200000010ff */
[----:B------:R-:W-:Y:S01]  /*2820*/  FADD.FTZ R188, R188, R187 ;  /* 0x000000bbbcbc7221 */ /* 0x000fe20000010000 */
[----:B-----5:R-:W-:Y:S01]  /*2830*/  F2FP.BF16.PACK_AB R7, R193, R192 ;  /* 0x000000c0c107723e */ /* 0x020fe200000010ff */
[----:B------:R-:W-:-:S02]  /*2840*/  FADD.FTZ R192, R192, R191 ;  /* 0x000000bfc0c07221 */ /* 0x000fc40000010000 */
[----:B------:R-:W-:Y:S01]  /*2850*/  MUFU.EX2 R52, R52 ;  /* 0x0000003400347308 */ /* 0x000fe20000000800 */
[----:B------:R-:W-:Y:S02]  /*2860*/  FADD.FTZ R189, R189, R188 ;  /* 0x000000bcbdbd7221 */ /* 0x000fe40000010000 */
[----:B------:R-:W-:Y:S01]  /*2870*/  FADD.FTZ R193, R193, R192 ;  /* 0x000000c0c1c17221 */ /* 0x000fe20000010000 */
[C---:B------:R-:W-:Y:S04]  /*2880*/  HMMA.16816.F32.BF16 R156, R4.reuse, R60, R156 ;  /* 0x0000003c049c723c */ /* 0x040fe8000004189c */
[----:B------:R-:W-:Y:S04]  /*2890*/  MUFU.EX2 R53, R53 ;  /* 0x0000003500357308 */ /* 0x000fe80000000800 */
[C---:B--2---:R-:W-:Y:S04]  /*28a0*/  HMMA.16816.F32.BF16 R76, R4.reuse, R44, R76 ;  /* 0x0000002c044c723c */ /* 0x044fe8000004184c */
[----:B------:R-:W-:Y:S04]  /*28b0*/  MUFU.EX2 R48, R48 ;  /* 0x0000003000307308 */ /* 0x000fe80000000800 */
[C---:B---3--:R-:W-:Y:S04]  /*28c0*/  HMMA.16816.F32.BF16 R92, R4.reuse, R40, R92 ;  /* 0x00000028045c723c */ /* 0x048fe8000004185c */
[----:B------:R-:W-:Y:S04]  /*28d0*/  MUFU.EX2 R49, R49 ;  /* 0x0000003100317308 */ /* 0x000fe80000000800 */
[C---:B------:R-:W-:Y:S04]  /*28e0*/  HMMA.16816.F32.BF16 R104, R4.reuse, R24, R104 ;  /* 0x000000180468723c */ /* 0x040fe80000041868 */
        /* <DEDUP_REMOVED lines=15> */
[----:B------:R-:W-:Y:S04]  /*29e0*/  HMMA.16816.F32.BF16 R132, R4, R58, R132 ;  /* 0x0000003a0484723c */ /* 0x000fe80000041884 */
[----:B------:R-:W-:Y:S03]  /*29f0*/  MUFU.EX2 R33, R33 ;  /* 0x0000002100217308 */ /* 0x000fe60000000800 */
[----:B------:R-:W-:Y:S01]  /*2a00*/  F2FP.BF16.PACK_AB R4, R173, R172 ;  /* 0x000000acad04723e */ /* 0x000fe200000010ff */
[----:B------:R-:W-:Y:S01]  /*2a10*/  FADD.FTZ R172, R172, R181 ;  /* 0x000000b5acac7221 */ /* 0x000fe20000010000 */
[----:B-1----:R-:W-:Y:S01]  /*2a20*/  F2FP.BF16.PACK_AB R5, R175, R174 ;  /* 0x000000aeaf05723e */ /* 0x002fe200000010ff */
[----:B------:R-:W-:Y:S01]  /*2a30*/  FADD.FTZ R174, R174, R179 ;  /* 0x000000b3aeae7221 */ /* 0x000fe20000010000 */
[----:B------:R-:W-:Y:S01]  /*2a40*/  F2FP.BF16.PACK_AB R6, R65, R64 ;  /* 0x000000404106723e */ /* 0x000fe200000010ff */
[----:B------:R-:W-:Y:S01]  /*2a50*/  FADD.FTZ R173, R173, R172 ;  /* 0x000000acadad7221 */ /* 0x000fe20000010000 */
[----:B----4-:R-:W-:Y:S01]  /*2a60*/  F2FP.BF16.PACK_AB R7, R67, R66 ;  /* 0x000000424307723e */ /* 0x010fe200000010ff */
[----:B------:R-:W-:Y:S01]  /*2a70*/  FADD.FTZ R175, R175, R174 ;  /* 0x000000aeafaf7221 */ /* 0x000fe20000010000 */
[----:B------:R-:W-:Y:S01]  /*2a80*/  MUFU.EX2 R38, R38 ;  /* 0x0000002600267308 */ /* 0x000fe20000000800 */
[----:B------:R-:W-:-:S02]  /*2a90*/  FADD.FTZ R64, R64, R173 ;  /* 0x000000ad40407221 */ /* 0x000fc40000010000 */
[----:B------:R-:W-:Y:S02]  /*2aa0*/  FADD.FTZ R66, R66, R175 ;  /* 0x000000af42427221 */ /* 0x000fe40000010000 */
[C---:B------:R-:W-:Y:S01]  /*2ab0*/  HMMA.16816.F32.BF16 R160, R4.reuse, R60, R160 ;  /* 0x0000003c04a0723c */ /* 0x040fe200000418a0 */
[----:B------:R-:W-:Y:S02]  /*2ac0*/  FADD.FTZ R65, R65, R64 ;  /* 0x0000004041417221 */ /* 0x000fe40000010000 */
[----:B------:R-:W-:Y:S01]  /*2ad0*/  FADD.FTZ R67, R67, R66 ;  /* 0x0000004243437221 */ /* 0x000fe20000010000 */
[----:B------:R-:W-:Y:S03]  /*2ae0*/  MUFU.EX2 R32, R32 ;  /* 0x0000002000207308 */ /* 0x000fe60000000800 */
[--C-:B------:R-:W-:Y:S01]  /*2af0*/  FFMA.FTZ R60, R28, c[0x0][0x23c], -R197.reuse ;  /* 0x00008f001c3c7a23 */ /* 0x100fe200000108c5 */
[----:B------:R-:W-:Y:S01]  /*2b00*/  HMMA.16816.F32.BF16 R140, R4, R56, R140 ;  /* 0x00000038048c723c */ /* 0x000fe2000004188c */
[----:B------:R-:W-:-:S03]  /*2b10*/  FFMA.FTZ R61, R29, c[0x0][0x23c], -R197 ;  /* 0x00008f001d3d7a23 */ /* 0x000fc600000108c5 */
[----:B------:R-:W-:Y:S03]  /*2b20*/  MUFU.EX2 R237, R237 ;  /* 0x000000ed00ed7308 */ /* 0x000fe60000000800 */
[--C-:B------:R-:W-:Y:S01]  /*2b30*/  FFMA.FTZ R56, R8, c[0x0][0x23c], -R197.reuse ;  /* 0x00008f0008387a23 */ /* 0x100fe200000108c5 */
[C---:B------:R-:W-:Y:S01]  /*2b40*/  HMMA.16816.F32.BF16 R68, R4.reuse, R62, R68 ;  /* 0x0000003e0444723c */ /* 0x040fe20000041844 */
[----:B------:R-:W-:Y:S02]  /*2b50*/  FFMA.FTZ R57, R9, c[0x0][0x23c], -R197 ;  /* 0x00008f0009397a23 */ /* 0x000fe400000108c5 */
[----:B------:R-:W-:Y:S01]  /*2b60*/  LDSM.16.MT88.4 R8, [R212+0xb800] ;  /* 0x00b80000d408783b */ /* 0x000fe20000004200 */
[----:B------:R-:W-:Y:S03]  /*2b70*/  MUFU.EX2 R60, R60 ;  /* 0x0000003c003c7308 */ /* 0x000fe60000000800 */
[--C-:B------:R-:W-:Y:S01]  /*2b80*/  FFMA.FTZ R62, R30, c[0x0][0x23c], -R196.reuse ;  /* 0x00008f001e3e7a23 */ /* 0x100fe200000108c4 */
[----:B------:R-:W-:Y:S01]  /*2b90*/  HMMA.16816.F32.BF16 R72, R4, R44, R72 ;  /* 0x0000002c0448723c */ /* 0x000fe20000041848 */
[----:B------:R-:W-:-:S02]  /*2ba0*/  FFMA.FTZ R63, R31, c[0x0][0x23c], -R196 ;  /* 0x00008f001f3f7a23 */ /* 0x000fc400000108c4 */
[----:B------:R-:W-:Y:S01]  /*2bb0*/  LDSM.16.MT88.4 R28, [R213+0xa800] ;  /* 0x00a80000d51c783b */ /* 0x000fe20000004200 */
[----:B------:R-:W1:Y:S04]  /*2bc0*/  MUFU.EX2 R61, R61 ;  /* 0x0000003d003d7308 */ /* 0x000e680000000800 */
[C---:B------:R-:W-:Y:S04]  /*2bd0*/  HMMA.16816.F32.BF16 R88, R4.reuse, R40, R88 ;  /* 0x000000280458723c */ /* 0x040fe80000041858 */
[----:B------:R-:W-:Y:S04]  /*2be0*/  MUFU.EX2 R56, R56 ;  /* 0x0000003800387308 */ /* 0x000fe80000000800 */
[C---:B------:R-:W-:Y:S04]  /*2bf0*/  HMMA.16816.F32.BF16 R148, R4.reuse, R24, R148 ;  /* 0x000000180494723c */ /* 0x040fe80000041894 */
[----:B------:R-:W-:Y:S04]  /*2c00*/  MUFU.EX2 R57, R57 ;  /* 0x0000003900397308 */ /* 0x000fe80000000800 */
[C---:B------:R-:W-:Y:S04]  /*2c10*/  HMMA.16816.F32.BF16 R144, R4.reuse, R16, R144 ;  /* 0x000000100490723c */ /* 0x040fe80000041890 */
[----:B------:R-:W-:Y:S04]  /*2c20*/  MUFU.EX2 R62, R62 ;  /* 0x0000003e003e7308 */ /* 0x000fe80000000800 */
[C---:B------:R-:W-:Y:S01]  /*2c30*/  HMMA.16816.F32.BF16 R84, R4.reuse, R46, R84 ;  /* 0x0000002e0454723c */ /* 0x040fe20000041854 */
[----:B------:R-:W2:Y:S03]  /*2c40*/  LDSM.16.MT88.4 R44, [R213+0x9800] ;  /* 0x00980000d52c783b */ /* 0x000ea60000004200 */
[----:B------:R-:W3:Y:S04]  /*2c50*/  MUFU.EX2 R63, R63 ;  /* 0x0000003f003f7308 */ /* 0x000ee80000000800 */
[C---:B------:R-:W-:Y:S01]  /*2c60*/  HMMA.16816.F32.BF16 R100, R4.reuse, R42, R100 ;  /* 0x0000002a0464723c */ /* 0x040fe20000041864 */
[----:B------:R-:W4:Y:S03]  /*2c70*/  LDSM.16.MT88.4 R40, [R212+0x9800] ;  /* 0x00980000d428783b */ /* 0x000f260000004200 */
[----:B------:R-:W-:Y:S04]  /*2c80*/  MUFU.EX2 R34, R34 ;  /* 0x0000002200227308 */ /* 0x000fe80000000800 */
[C---:B------:R-:W-:Y:S01]  /*2c90*/  HMMA.16816.F32.BF16 R112, R4.reuse, R26, R112 ;  /* 0x0000001a0470723c */ /* 0x040fe20000041870 */
[----:B------:R-:W5:Y:S03]  /*2ca0*/  LDSM.16.MT88.4 R24, [R212+0xa800] ;  /* 0x00a80000d418783b */ /* 0x000f660000004200 */
[----:B------:R-:W-:Y:S04]  /*2cb0*/  MUFU.EX2 R35, R35 ;  /* 0x0000002300237308 */ /* 0x000fe80000000800 */
[C---:B------:R-:W-:Y:S01]  /*2cc0*/  HMMA.16816.F32.BF16 R124, R4.reuse, R18, R124 ;  /* 0x00000012047c723c */ /* 0x040fe2000004187c */
[----:B------:R-:W5:Y:S07]  /*2cd0*/  LDSM.16.MT88.4 R16, [R213+0xb800] ;  /* 0x00b80000d510783b */ /* 0x000f6e0000004200 */
[----:B------:R-:W-:Y:S07]  /*2ce0*/  HMMA.16816.F32.BF16 R136, R4, R58, R136 ;  /* 0x0000003a0488723c */ /* 0x000fee0000041888 */
[----:B-1----:R-:W-:Y:S01]  /*2cf0*/  F2FP.BF16.PACK_AB R4, R61, R60 ;  /* 0x0000003c3d04723e */ /* 0x002fe200000010ff */
[----:B------:R-:W-:Y:S01]  /*2d00*/  FADD.FTZ R60, R60, R189 ;  /* 0x000000bd3c3c7221 */ /* 0x000fe20000010000 */
[----:B---3--:R-:W-:Y:S01]  /*2d10*/  F2FP.BF16.PACK_AB R5, R63, R62 ;  /* 0x0000003e3f05723e */ /* 0x008fe200000010ff */
[----:B------:R-:W-:Y:S01]  /*2d20*/  FADD.FTZ R62, R62, R193 ;  /* 0x000000c13e3e7221 */ /* 0x000fe20000010000 */
[----:B------:R-:W-:Y:S01]  /*2d30*/  F2FP.BF16.PACK_AB R6, R57, R56 ;  /* 0x000000383906723e */ /* 0x000fe200000010ff */
[----:B------:R-:W-:Y:S01]  /*2d40*/  FADD.FTZ R61, R61, R60 ;  /* 0x0000003c3d3d7221 */ /* 0x000fe20000010000 */
[----:B------:R-:W-:Y:S01]  /*2d50*/  F2FP.BF16.PACK_AB R7, R199, R198 ;  /* 0x000000c6c707723e */ /* 0x000fe200000010ff */
[----:B------:R-:W-:-:S02]  /*2d60*/  FADD.FTZ R63, R63, R62 ;  /* 0x0000003e3f3f7221 */ /* 0x000fc40000010000 */
[----:B------:R-:W-:Y:S02]  /*2d70*/  FADD.FTZ R56, R56, R61 ;  /* 0x0000003d38387221 */ /* 0x000fe40000010000 */
[----:B------:R-:W-:Y:S02]  /*2d80*/  FADD.FTZ R198, R198, R63 ;  /* 0x0000003fc6c67221 */ /* 0x000fe40000010000 */
[----:B--2---:R-:W-:Y:S01]  /*2d90*/  HMMA.16816.F32.BF16 R156, R4, R44, R156 ;  /* 0x0000002c049c723c */ /* 0x004fe2000004189c */
[----:B------:R-:W-:Y:S02]  /*2da0*/  FADD.FTZ R57, R57, R56 ;  /* 0x0000003839397221 */ /* 0x000fe40000010000 */
[----:B------:R-:W-:-:S05]  /*2db0*/  FADD.FTZ R198, R199, R198 ;  /* 0x000000c6c7c67221 */ /* 0x000fca0000010000 */
[C---:B----4-:R-:W-:Y:S08]  /*2dc0*/  HMMA.16816.F32.BF16 R76, R4.reuse, R40, R76 ;  /* 0x00000028044c723c */ /* 0x050ff0000004184c */
[C---:B------:R-:W-:Y:S08]  /*2dd0*/  HMMA.16816.F32.BF16 R92, R4.reuse, R28, R92 ;  /* 0x0000001c045c723c */ /* 0x040ff0000004185c */
[C---:B-----5:R-:W-:Y:S08]  /*2de0*/  HMMA.16816.F32.BF16 R104, R4.reuse, R24, R104 ;  /* 0x000000180468723c */ /* 0x060ff00000041868 */
[C---:B------:R-:W-:Y:S08]  /*2df0*/  HMMA.16816.F32.BF16 R116, R4.reuse, R16, R116 ;  /* 0x000000100474723c */ /* 0x040ff00000041874 */
[C---:B------:R-:W-:Y:S08]  /*2e00*/  HMMA.16816.F32.BF16 R128, R4.reuse, R8, R128 ;  /* 0x000000080480723c */ /* 0x040ff00000041880 */
[C---:B------:R-:W-:Y:S08]  /*2e10*/  HMMA.16816.F32.BF16 R152, R4.reuse, R46, R152 ;  /* 0x0000002e0498723c */ /* 0x040ff00000041898 */
[C---:B------:R-:W-:Y:S08]  /*2e20*/  HMMA.16816.F32.BF16 R80, R4.reuse, R42, R80 ;  /* 0x0000002a0450723c */ /* 0x040ff00000041850 */
[C---:B------:R-:W-:Y:S08]  /*2e30*/  HMMA.16816.F32.BF16 R96, R4.reuse, R30, R96 ;  /* 0x0000001e0460723c */ /* 0x040ff00000041860 */
[C---:B------:R-:W-:Y:S08]  /*2e40*/  HMMA.16816.F32.BF16 R108, R4.reuse, R26, R108 ;  /* 0x0000001a046c723c */ /* 0x040ff0000004186c */
[C---:B------:R-:W-:Y:S08]  /*2e50*/  HMMA.16816.F32.BF16 R120, R4.reuse, R18, R120 ;  /* 0x000000120478723c */ /* 0x040ff00000041878 */
[----:B------:R-:W-:Y:S07]  /*2e60*/  HMMA.16816.F32.BF16 R132, R4, R10, R132 ;  /* 0x0000000a0484723c */ /* 0x000fee0000041884 */
[----:B------:R-:W-:Y:S01]  /*2e70*/  F2FP.BF16.PACK_AB R4, R53, R52 ;  /* 0x000000343504723e */ /* 0x000fe200000010ff */
[----:B------:R-:W-:Y:S01]  /*2e80*/  FADD.FTZ R52, R52, R65 ;  /* 0x0000004134347221 */ /* 0x000fe20000010000 */
[----:B------:R-:W-:Y:S01]  /*2e90*/  F2FP.BF16.PACK_AB R5, R55, R54 ;  /* 0x000000363705723e */ /* 0x000fe200000010ff */
[----:B------:R-:W-:Y:S01]  /*2ea0*/  FADD.FTZ R54, R54, R67 ;  /* 0x0000004336367221 */ /* 0x000fe20000010000 */
[----:B------:R-:W-:Y:S01]  /*2eb0*/  F2FP.BF16.PACK_AB R6, R49, R48 ;  /* 0x000000303106723e */ /* 0x000fe200000010ff */
[----:B------:R-:W-:Y:S01]  /*2ec0*/  FADD.FTZ R53, R53, R52 ;  /* 0x0000003435357221 */ /* 0x000fe20000010000 */
[----:B------:R-:W-:Y:S01]  /*2ed0*/  F2FP.BF16.PACK_AB R7, R51, R50 ;  /* 0x000000323307723e */ /* 0x000fe200000010ff */
[----:B------:R-:W-:-:S02]  /*2ee0*/  FADD.FTZ R55, R55, R54 ;  /* 0x0000003637377221 */ /* 0x000fc40000010000 */
[----:B------:R-:W-:Y:S02]  /*2ef0*/  FADD.FTZ R48, R48, R53 ;  /* 0x0000003530307221 */ /* 0x000fe40000010000 */
[----:B------:R-:W-:Y:S02]  /*2f00*/  FADD.FTZ R50, R50, R55 ;  /* 0x0000003732327221 */ /* 0x000fe40000010000 */
[----:B------:R-:W-:Y:S01]  /*2f10*/  HMMA.16816.F32.BF16 R160, R4, R44, R160 ;  /* 0x0000002c04a0723c */ /* 0x000fe200000418a0 */
[----:B------:R-:W-:Y:S02]  /*2f20*/  FADD.FTZ R49, R49, R48 ;  /* 0x0000003031317221 */ /* 0x000fe40000010000 */
[----:B------:R-:W-:-:S04]  /*2f30*/  FADD.FTZ R50, R51, R50 ;  /* 0x0000003233327221 */ /* 0x000fc80000010000 */
[--C-:B------:R-:W-:Y:S01]  /*2f40*/  FFMA.FTZ R44, R23, c[0x0][0x23c], -R196.reuse ;  /* 0x00008f00172c7a23 */ /* 0x100fe200000108c4 */
[C---:B------:R-:W-:Y:S05]  /*2f50*/  HMMA.16816.F32.BF16 R68, R4.reuse, R46, R68 ;  /* 0x0000002e0444723c */ /* 0x040fea0000041844 */
[----:B------:R-:W-:Y:S02]  /*2f60*/  MUFU.EX2 R44, R44 ;  /* 0x0000002c002c7308 */ /* 0x000fe40000000800 */
[----:B------:R-:W-:Y:S01]  /*2f70*/  FFMA.FTZ R46, R14, c[0x0][0x23c], -R196 ;  /* 0x00008f000e2e7a23 */ /* 0x000fe200000108c4 */
[C---:B------:R-:W-:Y:S05]  /*2f80*/  HMMA.16816.F32.BF16 R72, R4.reuse, R40, R72 ;  /* 0x000000280448723c */ /* 0x040fea0000041848 */
[----:B------:R-:W-:Y:S02]  /*2f90*/  MUFU.EX2 R46, R46 ;  /* 0x0000002e002e7308 */ /* 0x000fe40000000800 */
[--C-:B------:R-:W-:Y:S01]  /*2fa0*/  FFMA.FTZ R40, R20, c[0x0][0x23c], -R197.reuse ;  /* 0x00008f0014287a23 */ /* 0x100fe200000108c5 */
[----:B------:R-:W-:Y:S01]  /*2fb0*/  HMMA.16816.F32.BF16 R84, R4, R42, R84 ;  /* 0x0000002a0454723c */ /* 0x000fe20000041854 */
[----:B------:R-:W-:-:S04]  /*2fc0*/  FFMA.FTZ R41, R21, c[0x0][0x23c], -R197 ;  /* 0x00008f0015297a23 */ /* 0x000fc800000108c5 */
[----:B------:R-:W-:Y:S02]  /*2fd0*/  MUFU.EX2 R40, R40 ;  /* 0x0000002800287308 */ /* 0x000fe40000000800 */
[----:B------:R-:W-:Y:S01]  /*2fe0*/  FFMA.FTZ R42, R12, c[0x0][0x23c], -R197 ;  /* 0x00008f000c2a7a23 */ /* 0x000fe200000108c5 */
[C---:B------:R-:W-:Y:S01]  /*2ff0*/  HMMA.16816.F32.BF16 R88, R4.reuse, R28, R88 ;  /* 0x0000001c0458723c */ /* 0x040fe20000041858 */
[----:B------:R-:W-:Y:S01]  /*3000*/  FFMA.FTZ R43, R22, c[0x0][0x23c], -R196 ;  /* 0x00008f00162b7a23 */ /* 0x000fe200000108c4 */
[----:B------:R-:W-:Y:S03]  /*3010*/  LDSM.16.MT88.4 R12, [R213+0xbc00] ;  /* 0x00bc0000d50c783b */ /* 0x000fe60000004200 */
[----:B------:R-:W1:Y:S01]  /*3020*/  MUFU.EX2 R41, R41 ;  /* 0x0000002900297308 */ /* 0x000e620000000800 */
[----:B------:R-:W-:Y:S02]  /*3030*/  LDSM.16.MT88.4 R20, [R213+0xac00] ;  /* 0x00ac0000d514783b */ /* 0x000fe40000004200 */
[C---:B------:R-:W-:Y:S02]  /*3040*/  HMMA.16816.F32.BF16 R100, R4.reuse, R30, R100 ;  /* 0x0000001e0464723c */ /* 0x040fe40000041864 */
[----:B------:R-:W2:Y:S03]  /*3050*/  LDSM.16.MT88.4 R28, [R213+0x9c00] ;  /* 0x009c0000d51c783b */ /* 0x000ea60000004200 */
[----:B------:R-:W-:Y:S03]  /*3060*/  MUFU.EX2 R42, R42 ;  /* 0x0000002a002a7308 */ /* 0x000fe60000000800 */
[C---:B------:R-:W-:Y:S05]  /*3070*/  HMMA.16816.F32.BF16 R148, R4.reuse, R24, R148 ;  /* 0x000000180494723c */ /* 0x040fea0000041894 */
[----:B------:R-:W3:Y:S03]  /*3080*/  MUFU.EX2 R43, R43 ;  /* 0x0000002b002b7308 */ /* 0x000ee60000000800 */
[C---:B------:R-:W-:Y:S01]  /*3090*/  HMMA.16816.F32.BF16 R112, R4.reuse, R26, R112 ;  /* 0x0000001a0470723c */ /* 0x040fe20000041870 */
[----:B------:R-:W4:Y:S07]  /*30a0*/  LDSM.16.MT88.4 R24, [R212+0x9c00] ;  /* 0x009c0000d418783b */ /* 0x000f2e0000004200 */
[C---:B------:R-:W-:Y:S08]  /*30b0*/  HMMA.16816.F32.BF16 R144, R4.reuse, R16, R144 ;  /* 0x000000100490723c */ /* 0x040ff00000041890 */
[C---:B------:R-:W-:Y:S01]  /*30c0*/  HMMA.16816.F32.BF16 R124, R4.reuse, R18, R124 ;  /* 0x00000012047c723c */ /* 0x040fe2000004187c */
[----:B------:R-:W5:Y:S07]  /*30d0*/  LDSM.16.MT88.4 R16, [R212+0xac00] ;  /* 0x00ac0000d410783b */ /* 0x000f6e0000004200 */
[C---:B------:R-:W-:Y:S08]  /*30e0*/  HMMA.16816.F32.BF16 R140, R4.reuse, R8, R140 ;  /* 0x00000008048c723c */ /* 0x040ff0000004188c */
[----:B------:R-:W-:Y:S01]  /*30f0*/  HMMA.16816.F32.BF16 R136, R4, R10, R136 ;  /* 0x0000000a0488723c */ /* 0x000fe20000041888 */
[----:B------:R-:W5:Y:S06]  /*3100*/  LDSM.16.MT88.4 R8, [R212+0xbc00] ;  /* 0x00bc0000d408783b */ /* 0x000f6c0000004200 */
[----:B-1----:R-:W-:Y:S01]  /*3110*/  F2FP.BF16.PACK_AB R4, R41, R40 ;  /* 0x000000282904723e */ /* 0x002fe200000010ff */
[----:B------:R-:W-:Y:S01]  /*3120*/  FADD.FTZ R40, R40, R57 ;  /* 0x0000003928287221 */ /* 0x000fe20000010000 */
[C---:B---3--:R-:W-:Y:S01]  /*3130*/  F2FP.BF16.PACK_AB R5, R44.reuse, R43 ;  /* 0x0000002b2c05723e */ /* 0x048fe200000010ff */
        /* <DEDUP_REMOVED lines=10> */
[C---:B------:R-:W-:Y:S08]  /*31e0*/  HMMA.16816.F32.BF16 R152, R4.reuse, R30, R152 ;  /* 0x0000001e0498723c */ /* 0x040ff00000041898 */
[C---:B----4-:R-:W-:Y:S08]  /*31f0*/  HMMA.16816.F32.BF16 R76, R4.reuse, R24, R76 ;  /* 0x00000018044c723c */ /* 0x050ff0000004184c */
[C---:B------:R-:W-:Y:S08]  /*3200*/  HMMA.16816.F32.BF16 R80, R4.reuse, R26, R80 ;  /* 0x0000001a0450723c */ /* 0x040ff00000041850 */
[C---:B------:R-:W-:Y:S08]  /*3210*/  HMMA.16816.F32.BF16 R92, R4.reuse, R20, R92 ;  /* 0x00000014045c723c */ /* 0x040ff0000004185c */
[C---:B------:R-:W-:Y:S08]  /*3220*/  HMMA.16816.F32.BF16 R96, R4.reuse, R22, R96 ;  /* 0x000000160460723c */ /* 0x040ff00000041860 */
[C---:B-----5:R-:W-:Y:S08]  /*3230*/  HMMA.16816.F32.BF16 R104, R4.reuse, R16, R104 ;  /* 0x000000100468723c */ /* 0x060ff00000041868 */
[C---:B------:R-:W-:Y:S08]  /*3240*/  HMMA.16816.F32.BF16 R108, R4.reuse, R18, R108 ;  /* 0x00000012046c723c */ /* 0x040ff0000004186c */
[C---:B------:R-:W-:Y:S08]  /*3250*/  HMMA.16816.F32.BF16 R116, R4.reuse, R12, R116 ;  /* 0x0000000c0474723c */ /* 0x040ff00000041874 */
[C---:B------:R-:W-:Y:S08]  /*3260*/  HMMA.16816.F32.BF16 R120, R4.reuse, R14, R120 ;  /* 0x0000000e0478723c */ /* 0x040ff00000041878 */
[C---:B------:R-:W-:Y:S08]  /*3270*/  HMMA.16816.F32.BF16 R128, R4.reuse, R8, R128 ;  /* 0x000000080480723c */ /* 0x040ff00000041880 */
[----:B------:R-:W-:Y:S07]  /*3280*/  HMMA.16816.F32.BF16 R132, R4, R10, R132 ;  /* 0x0000000a0484723c */ /* 0x000fee0000041884 */
[----:B------:R-:W-:Y:S01]  /*3290*/  F2FP.BF16.PACK_AB R4, R37, R36 ;  /* 0x000000242504723e */ /* 0x000fe200000010ff */
[----:B------:R-:W-:Y:S01]  /*32a0*/  FADD.FTZ R36, R36, R49 ;  /* 0x0000003124247221 */ /* 0x000fe20000010000 */
[C---:B------:R-:W-:Y:S01]  /*32b0*/  F2FP.BF16.PACK_AB R5, R38.reuse, R33 ;  /* 0x000000212605723e */ /* 0x040fe200000010ff */
        /* <DEDUP_REMOVED lines=9> */
[----:B------:R-:W-:-:S05]  /*3350*/  FADD.FTZ R232, R35, R34 ;  /* 0x0000002223e87221 */ /* 0x000fca0000010000 */
[C---:B------:R-:W-:Y:S08]  /*3360*/  HMMA.16816.F32.BF16 R68, R4.reuse, R30, R68 ;  /* 0x0000001e0444723c */ /* 0x040ff00000041844 */
        /* <DEDUP_REMOVED lines=10> */
[----:B------:R-:W-:Y:S01]  /*3410*/  @!UPT UIADD3 URZ, URZ, URZ, URZ ;  /* 0x0000003f3f3ff290 */ /* 0x000fe2000fffe03f */
[----:B------:R-:W-:Y:S11]  /*3420*/  @!P0 BRA `(.L_x_28) ;  /* 0x00002e2000008947 */ /* 0x000ff60003800000 */
[----:B------:R-:W-:Y:S01]  /*3430*/  LEA.HI.SX32 R231, R164, 0xfffffffe, 0x1a ;  /* 0xfffffffea4e77811 */ /* 0x000fe200078fd2ff */
[----:B------:R-:W-:Y:S01]  /*3440*/  IMAD.MOV.U32 R2, RZ, RZ, R167 ;  /* 0x000000ffff027224 */ /* 0x000fe200078e00a7 */
[----:B------:R-:W-:Y:S01]  /*3450*/  MOV R0, R165 ;  /* 0x000000a500007202 */ /* 0x000fe20000000f00 */
[----:B------:R-:W-:Y:S01]  /*3460*/  IMAD.MOV.U32 R3, RZ, RZ, R168 ;  /* 0x000000ffff037224 */ /* 0x000fe200078e00a8 */
[----:B------:R-:W-:Y:S01]  /*3470*/  MOV R169, R166 ;  /* 0x000000a600a97202 */ /* 0x000fe20000000f00 */
[----:B------:R-:W-:Y:S06]  /*3480*/  BRA `(.L_x_29) ;  /* 0x0000017000007947 */ /* 0x000fec0003800000 */
.L_x_31:
[----:B------:R-:W-:Y:S04]  /*3490*/  IADD3 R165, R231, -0x1, RZ ;  /* 0xffffffffe7a57810 */ /* 0x000fe80007ffe0ff */
[----:B------:R-:W-:Y:S01]  /*34a0*/  SHF.R.S32.HI R164, RZ, 0x1f, R165 ;  /* 0x0000001fffa47819 */ /* 0x000fe200000114a5 */
[C---:B------:R-:W-:Y:S04]  /*34b0*/  IMAD.WIDE.U32 R166, R165.reuse, c[0x0][0x198], RZ ;  /* 0x00006600a5a67a25 */ /* 0x040fe800078e00ff */
[----:B------:R-:W-:Y:S04]  /*34c0*/  IMAD R164, R164, c[0x0][0x198], RZ ;  /* 0x00006600a4a47a24 */ /* 0x000fe800078e02ff */
[----:B------:R-:W-:Y:S01]  /*34d0*/  IMAD R164, R165, c[0x0][0x19c], R164 ;  /* 0x00006700a5a47a24 */ /* 0x000fe200078e02a4 */
[C---:B------:R-:W-:Y:S03]  /*34e0*/  LEA R165, P1, R166.reuse, R226, 0x6 ;  /* 0x000000e2a6a57211 */ /* 0x040fe600078230ff */
[----:B------:R-:W-:Y:S01]  /*34f0*/  IMAD.IADD R167, R167, 0x1, R164 ;  /* 0x00000001a7a77824 */ /* 0x000fe200078e02a4 */
[C---:B------:R-:W-:Y:S04]  /*3500*/  LEA R170, P2, R165.reuse, c[0x0][0x168], 0x1 ;  /* 0x00005a00a5aa7a11 */ /* 0x040fe800078408ff */
[----:B------:R-:W-:Y:S02]  /*3510*/  LEA.HI.X R166, R166, R229, R167, 0x6, P1 ;  /* 0x000000e5a6a67211 */ /* 0x000fe400008f34a7 */
[----:B------:R-:W-:Y:S02]  /*3520*/  IADD3 R172, P1, R220, R170, RZ ;  /* 0x000000aadcac7210 */ /* 0x000fe40007f3e0ff */
[----:B------:R-:W-:Y:S05]  /*3530*/  LEA.HI.X R171, R165, c[0x0][0x16c], R166, 0x1, P2 ;  /* 0x00005b00a5ab7a11 */ /* 0x000fea00010f0ca6 */
[----:B------:R-:W-:Y:S01]  /*3540*/  @!PT LDS RZ, [RZ] ;  /* 0x00000000fffff984 */ /* 0x000fe20000000800 */
[----:B------:R-:W-:Y:S01]  /*3550*/  @!PT LDS RZ, [RZ] ;  /* 0x00000000fffff984 */ /* 0x000fe20000000800 */
[----:B------:R-:W-:Y:S01]  /*3560*/  @!PT LDS RZ, [RZ] ;  /* 0x00000000fffff984 */ /* 0x000fe20000000800 */
[----:B------:R1:W-:Y:S01]  /*3570*/  LDGSTS.E.BYPASS.LTC128B.128 [R223+0x6000], [R170.64] ;  /* 0x06000000aadf7fae */ /* 0x0003e2000b901d48 */
[----:B------:R-:W-:Y:S03]  /*3580*/  IMAD.X R173, R219, 0x1, R171, P1 ;  /* 0x00000001dbad7824 */ /* 0x000fe600008e06ab */
[----:B------:R1:W-:Y:S04]  /*3590*/  LDGSTS.E.BYPASS.LTC128B.128 [R223+0x7000], [R170.64+0x40] ;  /* 0x07000040aadf7fae */ /* 0x0003e8000b901d48 */
[----:B------:R1:W-:Y:S04]  /*35a0*/  LDGSTS.E.BYPASS.LTC128B.128 [R223+0x8000], [R170.64+0x80] ;  /* 0x08000080aadf7fae */ /* 0x0003e8000b901d48 */
[----:B------:R1:W-:Y:S04]  /*35b0*/  LDGSTS.E.BYPASS.LTC128B.128 [R223+0x6800], [R172.64] ;  /* 0x06800000acdf7fae */ /* 0x0003e8000b901d48 */
[----:B------:R1:W-:Y:S04]  /*35c0*/  LDGSTS.E.BYPASS.LTC128B.128 [R223+0x7800], [R172.64+0x40] ;  /* 0x07800040acdf7fae */ /* 0x0003e8000b901d48 */
[----:B------:R1:W-:Y:S04]  /*35d0*/  LDGSTS.E.BYPASS.LTC128B.128 [R223+0x8800], [R172.64+0x80] ;  /* 0x08800080acdf7fae */ /* 0x0003e8000b901d48 */
[----:B------:R-:W0:Y:S01]  /*35e0*/  LDGDEPBAR ;  /* 0x00000000000079af */ /* 0x000e220000000000 */
[----:B------:R-:W-:-:S05]  /*35f0*/  BRA `(.L_x_30) ;  /* 0x000009f000007947 */ /* 0x000fca0003800000 */
.L_x_29:
        /* <DEDUP_REMOVED lines=10> */
[----:B------:R-:W-:Y:S02]  /*36a0*/  IADD3 R238, P0, R222, R240, RZ ;  /* 0x000000f0deee7210 */ /* 0x000fe40007f1e0ff */
[----:B------:R-:W-:Y:S05]  /*36b0*/  LEA.HI.X R241, R170, c[0x0][0x174], R171, 0x1, P1 ;  /* 0x00005d00aaf17a11 */ /* 0x000fea00008f0cab */
[----:B------:R-:W-:Y:S01]  /*36c0*/  @!PT LDS RZ, [RZ] ;  /* 0x00000000fffff984 */ /* 0x000fe20000000800 */
[----:B------:R-:W-:Y:S01]  /*36d0*/  @!PT LDS RZ, [RZ] ;  /* 0x00000000fffff984 */ /* 0x000fe20000000800 */
[----:B------:R-:W-:Y:S01]  /*36e0*/  @!PT LDS RZ, [RZ] ;  /* 0x00000000fffff984 */ /* 0x000fe20000000800 */
[----:B------:R1:W-:Y:S01]  /*36f0*/  LDGSTS.E.BYPASS.LTC128B.128 [R223+0x9000], [R240.64] ;  /* 0x09000000f0df7fae */ /* 0x0003e2000b901d48 */
[----:B------:R-:W-:Y:S01]  /*3700*/  IMAD.X R239, R221, 0x1, R241, P0 ;  /* 0x00000001ddef7824 */ /* 0x000fe200000e06f1 */
[----:B------:R-:W-:Y:S05]  /*3710*/  ISETP.GT.AND P0, PT, R231, RZ, PT ;  /* 0x000000ffe700720c */ /* 0x000fea0003f04270 */
[----:B------:R1:W-:Y:S07]  /*3720*/  LDGSTS.E.BYPASS.LTC128B.128 [R223+0xa000], [R240.64+0x40] ;  /* 0x0a000040f0df7fae */ /* 0x0003ee000b901d48 */
[----:B------:R1:W-:Y:S07]  /*3730*/  LDGSTS.E.BYPASS.LTC128B.128 [R223+0xb000], [R240.64+0x80] ;  /* 0x0b000080f0df7fae */ /* 0x0003ee000b901d48 */
[----:B------:R1:W-:Y:S07]  /*3740*/  LDGSTS.E.BYPASS.LTC128B.128 [R223+0x9800], [R238.64] ;  /* 0x09800000eedf7fae */ /* 0x0003ee000b901d48 */
[----:B------:R1:W-:Y:S07]  /*3750*/  LDGSTS.E.BYPASS.LTC128B.128 [R223+0xa800], [R238.64+0x40] ;  /* 0x0a800040eedf7fae */ /* 0x0003ee000b901d48 */
[----:B------:R1:W-:Y:S07]  /*3760*/  LDGSTS.E.BYPASS.LTC128B.128 [R223+0xb800], [R238.64+0x80] ;  /* 0x0b800080eedf7fae */ /* 0x0003ee000b901d48 */
[----:B------:R-:W-:Y:S07]  /*3770*/  LDSM.16.M88.4 R164, [R217] ;  /* 0x00000000d9a4783b */ /* 0x000fee0000000200 */
[----:B------:R-:W2:Y:S07]  /*3780*/  LDSM.16.M88.4 R172, [R216] ;  /* 0x00000000d8ac783b */ /* 0x000eae0000000200 */
        /* <DEDUP_REMOVED lines=8> */
[----:B------:R-:W2:Y:S03]  /*3810*/  LDSM.16.M88.4 R196, [R214] ;  /* 0x00000000d6c4783b */ /* 0x000ea60000000200 */
        /* <DEDUP_REMOVED lines=8> */
[-C--:B------:R-:W-:Y:S08]  /*38a0*/  HMMA.16816.F32.BF16 R28, R176, R182.reuse, RZ ;  /* 0x000000b6b01c723c */ /* 0x080ff000000418ff */
[C---:B------:R-:W-:Y:S01]  /*38b0*/  HMMA.16816.F32.BF16 R32, R164.reuse, R182, RZ ;  /* 0x000000b6a420723c */ /* 0x040fe200000418ff */
[----:B------:R-:W-:Y:S07]  /*38c0*/  LDSM.16.M88.4 R180, [R217+0x3000] ;  /* 0x00300000d9b4783b */ /* 0x000fee0000000200 */
[-C--:B-----5:R-:W-:Y:S08]  /*38d0*/  HMMA.16816.F32.BF16 R36, R164, R184.reuse, RZ ;  /* 0x000000b8a424723c */ /* 0x0a0ff000000418ff */
[C---:B------:R-:W-:Y:S08]  /*38e0*/  HMMA.16816.F32.BF16 R40, R176.reuse, R184, RZ ;  /* 0x000000b8b028723c */ /* 0x040ff000000418ff */
[-C--:B------:R-:W-:Y:S08]  /*38f0*/  HMMA.16816.F32.BF16 R44, R176, R186.reuse, RZ ;  /* 0x000000bab02c723c */ /* 0x080ff000000418ff */
[C---:B------:R-:W-:Y:S01]  /*3900*/  HMMA.16816.F32.BF16 R48, R164.reuse, R186, RZ ;  /* 0x000000baa430723c */ /* 0x040fe200000418ff */
[----:B------:R-:W-:Y:S07]  /*3910*/  LDSM.16.M88.4 R184, [R216+0x1400] ;  /* 0x00140000d8b8783b */ /* 0x000fee0000000200 */
[-C--:B-1----:R-:W-:Y:S08]  /*3920*/  HMMA.16816.F32.BF16 R52, R164, R188.reuse, RZ ;  /* 0x000000bca434723c */ /* 0x082ff000000418ff */
[C---:B------:R-:W-:Y:S08]  /*3930*/  HMMA.16816.F32.BF16 R56, R176.reuse, R188, RZ ;  /* 0x000000bcb038723c */ /* 0x040ff000000418ff */
[-C--:B------:R-:W-:Y:S01]  /*3940*/  HMMA.16816.F32.BF16 R60, R176, R190.reuse, RZ ;  /* 0x000000beb03c723c */ /* 0x080fe200000418ff */
[----:B------:R-:W-:Y:S07]  /*3950*/  LDSM.16.M88.4 R176, [R216+0x1000] ;  /* 0x00100000d8b0783b */ /* 0x000fee0000000200 */
[----:B------:R-:W-:Y:S01]  /*3960*/  HMMA.16816.F32.BF16 R64, R164, R190, RZ ;  /* 0x000000bea440723c */ /* 0x000fe200000418ff */
[----:B------:R-:W1:Y:S07]  /*3970*/  LDSM.16.M88.4 R164, [R217+0x2000] ;  /* 0x00200000d9a4783b */ /* 0x000e6e0000000200 */
[-C--:B--2---:R-:W-:Y:S01]  /*3980*/  HMMA.16816.F32.BF16 R4, R192, R196.reuse, R4 ;  /* 0x000000c4c004723c */ /* 0x084fe20000041804 */
[----:B------:R-:W-:Y:S07]  /*3990*/  LDSM.16.M88.4 R188, [R216+0x1c00] ;  /* 0x001c0000d8bc783b */ /* 0x000fee0000000200 */
[C---:B---3--:R-:W-:Y:S08]  /*39a0*/  HMMA.16816.F32.BF16 R8, R200.reuse, R196, R8 ;  /* 0x000000c4c808723c */ /* 0x048ff00000041808 */
[-C--:B------:R-:W-:Y:S08]  /*39b0*/  HMMA.16816.F32.BF16 R12, R200, R198.reuse, R12 ;  /* 0x000000c6c80c723c */ /* 0x080ff0000004180c */
[C---:B------:R-:W-:Y:S01]  /*39c0*/  HMMA.16816.F32.BF16 R16, R192.reuse, R198, R16 ;  /* 0x000000c6c010723c */ /* 0x040fe20000041810 */
[----:B------:R-:W-:Y:S07]  /*39d0*/  LDSM.16.M88.4 R196, [R214+0x1000] ;  /* 0x00100000d6c4783b */ /* 0x000fee0000000200 */
[-C--:B------:R-:W-:Y:S08]  /*39e0*/  HMMA.16816.F32.BF16 R20, R192, R172.reuse, R20 ;  /* 0x000000acc014723c */ /* 0x080ff00000041814 */
[C---:B------:R-:W-:Y:S08]  /*39f0*/  HMMA.16816.F32.BF16 R24, R200.reuse, R172, R24 ;  /* 0x000000acc818723c */ /* 0x040ff00000041818 */
[-C--:B------:R-:W-:Y:S08]  /*3a00*/  HMMA.16816.F32.BF16 R28, R200, R174.reuse, R28 ;  /* 0x000000aec81c723c */ /* 0x080ff0000004181c */
[C---:B------:R-:W-:Y:S01]  /*3a10*/  HMMA.16816.F32.BF16 R32, R192.reuse, R174, R32 ;  /* 0x000000aec020723c */ /* 0x040fe20000041820 */
[----:B------:R-:W2:Y:S07]  /*3a20*/  LDSM.16.M88.4 R172, [R216+0x1800] ;  /* 0x00180000d8ac783b */ /* 0x000eae0000000200 */
        /* <DEDUP_REMOVED lines=10> */
[----:B------:R-:W3:Y:S07]  /*3ad0*/  LDSM.16.M88.4 R192, [R215+0x2000] ;  /* 0x00200000d7c0783b */ /* 0x000eee0000000200 */
[-C--:B-1----:R-:W-:Y:S01]  /*3ae0*/  HMMA.16816.F32.BF16 R4, R164, R176.reuse, R4 ;  /* 0x000000b0a404723c */ /* 0x082fe20000041804 */
[----:B------:R-:W-:Y:S07]  /*3af0*/  LDSM.16.M88.4 R208, [R214+0x1c00] ;  /* 0x001c0000d6d0783b */ /* 0x000fee0000000200 */
[C---:B------:R-:W-:Y:S08]  /*3b00*/  HMMA.16816.F32.BF16 R8, R180.reuse, R176, R8 ;  /* 0x000000b0b408723c */ /* 0x040ff00000041808 */
[-C--:B------:R-:W-:Y:S08]  /*3b10*/  HMMA.16816.F32.BF16 R12, R180, R178.reuse, R12 ;  /* 0x000000b2b40c723c */ /* 0x080ff0000004180c */
[C---:B------:R-:W-:Y:S01]  /*3b20*/  HMMA.16816.F32.BF16 R16, R164.reuse, R178, R16 ;  /* 0x000000b2a410723c */ /* 0x040fe20000041810 */
[----:B------:R-:W1:Y:S07]  /*3b30*/  LDSM.16.M88.4 R176, [R214+0x1400] ;  /* 0x00140000d6b0783b */ /* 0x000e6e0000000200 */
[-C--:B------:R-:W-:Y:S08]  /*3b40*/  HMMA.16816.F32.BF16 R20, R164, R184.reuse, R20 ;  /* 0x000000b8a414723c */ /* 0x080ff00000041814 */
[C---:B------:R-:W-:Y:S08]  /*3b50*/  HMMA.16816.F32.BF16 R24, R180.reuse, R184, R24 ;  /* 0x000000b8b418723c */ /* 0x040ff00000041818 */
[-C--:B------:R-:W-:Y:S08]  /*3b60*/  HMMA.16816.F32.BF16 R28, R180, R186.reuse, R28 ;  /* 0x000000bab41c723c */ /* 0x080ff0000004181c */
[C---:B------:R-:W-:Y:S01]  /*3b70*/  HMMA.16816.F32.BF16 R32, R164.reuse, R186, R32 ;  /* 0x000000baa420723c */ /* 0x040fe20000041820 */
[----:B------:R-:W-:Y:S07]  /*3b80*/  LDSM.16.M88.4 R184, [R216+0x2800] ;  /* 0x00280000d8b8783b */ /* 0x000fee0000000200 */
[-C--:B--2---:R-:W-:Y:S08]  /*3b90*/  HMMA.16816.F32.BF16 R36, R164, R172.reuse, R36 ;  /* 0x000000aca424723c */ /* 0x084ff00000041824 */
        /* <DEDUP_REMOVED lines=10> */
[-C--:B---3--:R-:W-:Y:S01]  /*3c40*/  HMMA.16816.F32.BF16 R4, R192, R196.reuse, R4 ;  /* 0x000000c4c004723c */ /* 0x088fe20000041804 */
[----:B------:R-:W-:Y:S07]  /*3c50*/  LDSM.16.M88.4 R188, [R216+0x2c00] ;  /* 0x002c0000d8bc783b */ /* 0x000fee0000000200 */
[C---:B------:R-:W-:Y:S08]  /*3c60*/  HMMA.16816.F32.BF16 R8, R200.reuse, R196, R8 ;  /* 0x000000c4c808723c */ /* 0x040ff00000041808 */
[-C--:B------:R-:W-:Y:S08]  /*3c70*/  HMMA.16816.F32.BF16 R12, R200, R198.reuse, R12 ;  /* 0x000000c6c80c723c */ /* 0x080ff0000004180c */
[C---:B------:R-:W-:Y:S01]  /*3c80*/  HMMA.16816.F32.BF16 R16, R192.reuse, R198, R16 ;  /* 0x000000c6c010723c */ /* 0x040fe20000041810 */
[----:B------:R-:W-:Y:S07]  /*3c90*/  LDSM.16.M88.4 R196, [R214+0x2000] ;  /* 0x00200000d6c4783b */ /* 0x000fee0000000200 */
[-C--:B-1----:R-:W-:Y:S08]  /*3ca0*/  HMMA.16816.F32.BF16 R20, R192, R176.reuse, R20 ;  /* 0x000000b0c014723c */ /* 0x082ff00000041814 */
        /* <DEDUP_REMOVED lines=15> */
[-C--:B--2---:R-:W-:Y:S01]  /*3da0*/  HMMA.16816.F32.BF16 R4, R164, R172.reuse, R4 ;  /* 0x000000aca404723c */ /* 0x084fe20000041804 */
[----:B------:R-:W2:Y:S07]  /*3db0*/  LDSM.16.M88.4 R208, [R214+0x2800] ;  /* 0x00280000d6d0783b */ /* 0x000eae0000000200 */
[C---:B------:R-:W-:Y:S08]  /*3dc0*/  HMMA.16816.F32.BF16 R8, R180.reuse, R172, R8 ;  /* 0x000000acb408723c */ /* 0x040ff00000041808 */
[-C--:B------:R-:W-:Y:S08]  /*3dd0*/  HMMA.16816.F32.BF16 R12, R180, R174.reuse, R12 ;  /* 0x000000aeb40c723c */ /* 0x080ff0000004180c */
[C---:B------:R-:W-:Y:S01]  /*3de0*/  HMMA.16816.F32.BF16 R16, R164.reuse, R174, R16 ;  /* 0x000000aea410723c */ /* 0x040fe20000041810 */
[----:B------:R-:W4:Y:S01]  /*3df0*/  LDSM.16.M88.4 R172, [R214+0x2c00] ;  /* 0x002c0000d6ac783b */ /* 0x000f220000000200 */
[----:B------:R-:W-:Y:S06]  /*3e00*/  DEPBAR.LE SB0, 0x0 ;  /* 0x000080000000791a */ /* 0x000fec0000000000 */
[-C--:B-1----:R-:W-:Y:S01]  /*3e10*/  HMMA.16816.F32.BF16 R20, R164, R176.reuse, R20 ;  /* 0x000000b0a414723c */ /* 0x082fe20000041814 */
[----:B------:R-:W-:Y:S07]  /*3e20*/  BAR.SYNC.DEFER_BLOCKING 0x0 ;  /* 0x0000000000007b1d */ /* 0x000fee0000010000 */
[C---:B------:R-:W-:Y:S08]  /*3e30*/  HMMA.16816.F32.BF16 R24, R180.reuse, R176, R24 ;  /* 0x000000b0b418723c */ /* 0x040ff00000041818 */
[-C--:B------:R-:W-:Y:S08]  /*3e40*/  HMMA.16816.F32.BF16 R28, R180, R178.reuse, R28 ;  /* 0x000000b2b41c723c */ /* 0x080ff0000004181c */
        /* <DEDUP_REMOVED lines=8> */
[----:B------:R-:W-:Y:S08]  /*3ed0*/  HMMA.16816.F32.BF16 R64, R164, R190, R64 ;  /* 0x000000bea440723c */ /* 0x000ff00000041840 */
[-C--:B---3--:R-:W-:Y:S08]  /*3ee0*/  HMMA.16816.F32.BF16 R4, R192, R196.reuse, R4 ;  /* 0x000000c4c004723c */ /* 0x088ff00000041804 */
        /* <DEDUP_REMOVED lines=11> */
[-C--:B----4-:R-:W-:Y:S08]  /*3fa0*/  HMMA.16816.F32.BF16 R52, R192, R172.reuse, R52 ;  /* 0x000000acc034723c */ /* 0x090ff00000041834 */
[C---:B------:R-:W-:Y:S08]  /*3fb0*/  HMMA.16816.F32.BF16 R56, R200.reuse, R172, R56 ;  /* 0x000000acc838723c */ /* 0x040ff00000041838 */
[-C--:B------:R-:W-:Y:S08]  /*3fc0*/  HMMA.16816.F32.BF16 R60, R200, R174.reuse, R60 ;  /* 0x000000aec83c723c */ /* 0x080ff0000004183c */
[----:B------:R-:W-:Y:S01]  /*3fd0*/  HMMA.16816.F32.BF16 R64, R192, R174, R64 ;  /* 0x000000aec040723c */ /* 0x000fe20000041840 */
[----:B------:R-:W-:-:S07]  /*3fe0*/  @P0 BRA `(.L_x_31) ;  /* 0xfffff4a000000947 */ /* 0x000fce000383ffff */
.L_x_30:
[----:B------:R-:W-:Y:S01]  /*3ff0*/  FMNMX.FTZ R164, R4, R3, !PT ;  /* 0x0000000304a47209 */ /* 0x000fe20007810000 */
[----:B------:R-:W-:Y:S01]  /*4000*/  LDSM.16.MT88.4 R176, [R212+0x9000] ;  /* 0x00900000d4b0783b */ /* 0x000fe20000004200 */
        /* <DEDUP_REMOVED lines=60> */
[----:B------:R-:W-:Y:S01]  /*43d0*/  FMNMX.FTZ R165, R59, R172, !PT ;  /* 0x000000ac3ba57209 */ /* 0x000fe20007810000 */
[----:B------:R-:W2:Y:S01]  /*43e0*/  SHFL.BFLY PT, R167, R170, 0x2, 0x1f ;  /* 0x0c401f00aaa77f89 */ /* 0x000ea200000e0000 */
[----:B------:R-:W-:Y:S02]  /*43f0*/  FMNMX.FTZ R166, R61, R164, !PT ;  /* 0x000000a43da67209 */ /* 0x000fe40007810000 */
[----:B------:R-:W-:Y:S02]  /*4400*/  FMNMX.FTZ R164, R62, R165, !PT ;  /* 0x000000a53ea47209 */ /* 0x000fe40007810000 */
[----:B------:R-:W-:Y:S02]  /*4410*/  IADD3 R231, R231, -0x1, RZ ;  /* 0xffffffffe7e77810 */ /* 0x000fe40007ffe0ff */
[----:B------:R-:W-:Y:S01]  /*4420*/  FMNMX.FTZ R171, R63, R164, !PT ;  /* 0x000000a43fab7209 */ /* 0x000fe20007810000 */
[----:B------:R-:W3:Y:S08]  /*4430*/  SHFL.BFLY PT, R165, R166, 0x2, 0x1f ;  /* 0x0c401f00a6a57f89 */ /* 0x000ef000000e0000 */
[----:B------:R-:W4:Y:S01]  /*4440*/  SHFL.BFLY PT, R164, R171, 0x2, 0x1f ;  /* 0x0c401f00aba47f89 */ /* 0x000f2200000e0000 */
[----:B-1----:R-:W-:Y:S07]  /*4450*/  FMNMX.FTZ R175, R168, R175, !PT ;  /* 0x000000afa8af7209 */ /* 0x002fee0007810000 */
[----:B------:R-:W1:Y:S01]  /*4460*/  SHFL.BFLY PT, R168, R175, 0x1, 0x1f ;  /* 0x0c201f00afa87f89 */ /* 0x000e6200000e0000 */
[----:B--2---:R-:W-:Y:S02]  /*4470*/  FMNMX.FTZ R174, R170, R167, !PT ;  /* 0x000000a7aaae7209 */ /* 0x004fe40007810000 */
[----:B---3--:R-:W-:Y:S05]  /*4480*/  FMNMX.FTZ R173, R166, R165, !PT ;  /* 0x000000a5a6ad7209 */ /* 0x008fea0007810000 */
[----:B------:R-:W2:Y:S01]  /*4490*/  SHFL.BFLY PT, R167, R174, 0x1, 0x1f ;  /* 0x0c201f00aea77f89 */ /* 0x000ea200000e0000 */
[----:B----4-:R-:W-:Y:S07]  /*44a0*/  FMNMX.FTZ R170, R171, R164, !PT ;  /* 0x000000a4abaa7209 */ /* 0x010fee0007810000 */
[----:B------:R-:W3:Y:S01]  /*44b0*/  SHFL.BFLY PT, R172, R173, 0x1, 0x1f ;  /* 0x0c201f00adac7f89 */ /* 0x000ee200000e0000 */
[----:B-1----:R-:W-:Y:S07]  /*44c0*/  FMNMX.FTZ R168, R175, R168, !PT ;  /* 0x000000a8afa87209 */ /* 0x002fee0007810000 */
[----:B------:R-:W1:Y:S01]  /*44d0*/  SHFL.BFLY PT, R165, R170, 0x1, 0x1f ;  /* 0x0c201f00aaa57f89 */ /* 0x000e6200000e0000 */
[C---:B------:R-:W-:Y:S01]  /*44e0*/  FSETP.NEU.FTZ.AND P1, PT, R168.reuse, -INF , PT ;  /* 0xff800000a800780b */ /* 0x040fe20003f3d000 */
[C---:B------:R-:W-:Y:S02]  /*44f0*/  FADD.FTZ R166, -R168.reuse, R3 ;  /* 0x00000003a8a67221 */ /* 0x040fe40000010100 */
[----:B------:R-:W-:Y:S01]  /*4500*/  FMUL.FTZ R194, R168, c[0x0][0x23c] ;  /* 0x00008f00a8c27a20 */ /* 0x000fe20000410000 */
[----:B--2---:R-:W-:Y:S01]  /*4510*/  FMNMX.FTZ R167, R174, R167, !PT ;  /* 0x000000a7aea77209 */ /* 0x004fe20007810000 */
[----:B------:R-:W-:Y:S03]  /*4520*/  FMUL.FTZ R164, R166, c[0x0][0x23c] ;  /* 0x00008f00a6a47a20 */ /* 0x000fe60000410000 */
[----:B------:R-:W-:Y:S01]  /*4530*/  FSEL R194, R194, RZ, P1 ;  /* 0x000000ffc2c27208 */ /* 0x000fe20000800000 */
[C---:B------:R-:W-:Y:S01]  /*4540*/  FADD.FTZ R2, -R167.reuse, R2 ;  /* 0x00000002a7027221 */ /* 0x040fe20000010100 */
[C---:B------:R-:W-:Y:S01]  /*4550*/  FSETP.NEU.FTZ.AND P1, PT, R167.reuse, -INF , PT ;  /* 0xff800000a700780b */ /* 0x040fe20003f3d000 */
[----:B------:R-:W-:Y:S01]  /*4560*/  FMUL.FTZ R193, R167, c[0x0][0x23c] ;  /* 0x00008f00a7c17a20 */ /* 0x000fe20000410000 */
[----:B---3--:R-:W-:Y:S01]  /*4570*/  FMNMX.FTZ R166, R173, R172, !PT ;  /* 0x000000acada67209 */ /* 0x008fe20007810000 */
[----:B------:R-:W-:Y:S01]  /*4580*/  FMUL.FTZ R3, R2, c[0x0][0x23c] ;  /* 0x00008f0002037a20 */ /* 0x000fe20000410000 */
[----:B------:R-:W2:Y:S01]  /*4590*/  MUFU.EX2 R164, R164 ;  /* 0x000000a400a47308 */ /* 0x000ea20000000800 */
[--C-:B------:R-:W-:Y:S01]  /*45a0*/  FFMA.FTZ R172, R5, c[0x0][0x23c], -R194.reuse ;  /* 0x00008f0005ac7a23 */ /* 0x100fe200000108c2 */
[----:B------:R-:W-:Y:S01]  /*45b0*/  FSEL R193, R193, RZ, P1 ;  /* 0x000000ffc1c17208 */ /* 0x000fe20000800000 */
[C---:B------:R-:W-:Y:S01]  /*45c0*/  FADD.FTZ R2, -R166.reuse, R169 ;  /* 0x000000a9a6027221 */ /* 0x040fe20000010100 */
[----:B------:R-:W-:Y:S01]  /*45d0*/  FSETP.NEU.FTZ.AND P1, PT, R166, -INF , PT ;  /* 0xff800000a600780b */ /* 0x000fe20003f3d000 */
[----:B------:R-:W-:Y:S01]  /*45e0*/  FFMA.FTZ R171, R4, c[0x0][0x23c], -R194 ;  /* 0x00008f0004ab7a23 */ /* 0x000fe200000108c2 */
[----:B-1----:R-:W-:Y:S01]  /*45f0*/  FMNMX.FTZ R165, R170, R165, !PT ;  /* 0x000000a5aaa57209 */ /* 0x002fe20007810000 */
[----:B------:R-:W-:Y:S02]  /*4600*/  FMUL.FTZ R170, R2, c[0x0][0x23c] ;  /* 0x00008f0002aa7a20 */ /* 0x000fe40000410000 */
[----:B------:R-:W-:Y:S01]  /*4610*/  FMUL.FTZ R191, R166, c[0x0][0x23c] ;  /* 0x00008f00a6bf7a20 */ /* 0x000fe20000410000 */
[----:B------:R-:W1:Y:S01]  /*4620*/  MUFU.EX2 R3, R3 ;  /* 0x0000000300037308 */ /* 0x000e620000000800 */
[C---:B------:R-:W-:Y:S02]  /*4630*/  FADD.FTZ R169, -R165.reuse, R0 ;  /* 0x00000000a5a97221 */ /* 0x040fe40000010100 */
[----:B------:R-:W-:Y:S01]  /*4640*/  FMUL.FTZ R189, R165, c[0x0][0x23c] ;  /* 0x00008f00a5bd7a20 */ /* 0x000fe20000410000 */
[----:B------:R-:W-:Y:S01]  /*4650*/  FSEL R191, R191, RZ, P1 ;  /* 0x000000ffbfbf7208 */ /* 0x000fe20000800000 */
[----:B------:R-:W-:Y:S01]  /*4660*/  FMUL.FTZ R0, R169, c[0x0][0x23c] ;  /* 0x00008f00a9007a20 */ /* 0x000fe20000410000 */
[----:B------:R-:W-:Y:S01]  /*4670*/  FSETP.NEU.FTZ.AND P1, PT, R165, -INF , PT ;  /* 0xff800000a500780b */ /* 0x000fe20003f3d000 */
[--C-:B------:R-:W-:Y:S02]  /*4680*/  FFMA.FTZ R180, R17, c[0x0][0x23c], -R194.reuse ;  /* 0x00008f0011b47a23 */ /* 0x100fe400000108c2 */
[--C-:B------:R-:W-:Y:S01]  /*4690*/  FFMA.FTZ R182, R19, c[0x0][0x23c], -R193.reuse ;  /* 0x00008f0013b67a23 */ /* 0x100fe200000108c1 */
[----:B------:R-:W3:Y:S01]  /*46a0*/  MUFU.EX2 R2, R170 ;  /* 0x000000aa00027308 */ /* 0x000ee20000000800 */
[--C-:B------:R-:W-:Y:S01]  /*46b0*/  FFMA.FTZ R5, R6, c[0x0][0x23c], -R193.reuse ;  /* 0x00008f0006057a23 */ /* 0x100fe200000108c1 */
[----:B------:R-:W-:Y:S01]  /*46c0*/  FSEL R189, R189, RZ, P1 ;  /* 0x000000ffbdbd7208 */ /* 0x000fe20000800000 */
[----:B------:R-:W-:Y:S02]  /*46d0*/  FFMA.FTZ R6, R7, c[0x0][0x23c], -R193 ;  /* 0x00008f0007067a23 */ /* 0x000fe400000108c1 */
[--C-:B------:R-:W-:Y:S02]  /*46e0*/  FFMA.FTZ R7, R16, c[0x0][0x23c], -R194.reuse ;  /* 0x00008f0010077a23 */ /* 0x100fe400000108c2 */
[--C-:B------:R-:W-:Y:S02]  /*46f0*/  FFMA.FTZ R181, R8, c[0x0][0x23c], -R191.reuse ;  /* 0x00008f0008b57a23 */ /* 0x100fe400000108bf */
[----:B------:R-:W-:Y:S01]  /*4700*/  FFMA.FTZ R184, R9, c[0x0][0x23c], -R191 ;  /* 0x00008f0009b87a23 */ /* 0x000fe200000108bf */
[----:B------:R4:W-:Y:S01]  /*4710*/  MUFU.EX2 R170, R172 ;  /* 0x000000ac00aa7308 */ /* 0x0009e20000000800 */
[--C-:B------:R-:W-:Y:S02]  /*4720*/  FFMA.FTZ R183, R10, c[0x0][0x23c], -R189.reuse ;  /* 0x00008f000ab77a23 */ /* 0x100fe400000108bd */
[----:B------:R-:W-:Y:S02]  /*4730*/  FFMA.FTZ R186, R11, c[0x0][0x23c], -R189 ;  /* 0x00008f000bba7a23 */ /* 0x000fe400000108bd */
[--C-:B------:R-:W-:Y:S02]  /*4740*/  FFMA.FTZ R185, R12, c[0x0][0x23c], -R191.reuse ;  /* 0x00008f000cb97a23 */ /* 0x100fe400000108bf */
[----:B------:R-:W-:Y:S02]  /*4750*/  FFMA.FTZ R188, R13, c[0x0][0x23c], -R191 ;  /* 0x00008f000dbc7a23 */ /* 0x000fe400000108bf */
[--C-:B------:R-:W-:Y:S01]  /*4760*/  FFMA.FTZ R187, R14, c[0x0][0x23c], -R189.reuse ;  /* 0x00008f000ebb7a23 */ /* 0x100fe200000108bd */
[----:B------:R-:W5:Y:S01]  /*4770*/  MUFU.EX2 R169, R171 ;  /* 0x000000ab00a97308 */ /* 0x000f620000000800 */
[----:B------:R-:W-:Y:S02]  /*4780*/  FFMA.FTZ R190, R15, c[0x0][0x23c], -R189 ;  /* 0x00008f000fbe7a23 */ /* 0x000fe400000108bd */
[C---:B--2---:R-:W-:Y:S02]  /*4790*/  FMUL.FTZ R8, R164.reuse, R160 ;  /* 0x000000a0a4087220 */ /* 0x044fe40000410000 */
[----:B------:R-:W-:Y:S02]  /*47a0*/  FMUL.FTZ R9, R164, R161 ;  /* 0x000000a1a4097220 */ /* 0x000fe40000410000 */
[C---:B-1----:R-:W-:Y:S02]  /*47b0*/  FMUL.FTZ R10, R3.reuse, R162 ;  /* 0x000000a2030a7220 */ /* 0x042fe40000410000 */
[----:B------:R-:W-:Y:S01]  /*47c0*/  FMUL.FTZ R11, R3, R163 ;  /* 0x000000a3030b7220 */ /* 0x000fe20000410000 */
[----:B------:R-:W-:Y:S01]  /*47d0*/  MUFU.EX2 R5, R5 ;  /* 0x0000000500057308 */ /* 0x000fe20000000800 */
[C---:B---3--:R-:W-:Y:S02]  /*47e0*/  FMUL.FTZ R12, R2.reuse, R156 ;  /* 0x0000009c020c7220 */ /* 0x048fe40000410000 */
[C---:B------:R-:W-:Y:S01]  /*47f0*/  FMUL.FTZ R13, R2.reuse, R157 ;  /* 0x0000009d020d7220 */ /* 0x040fe20000410000 */
[----:B----4-:R-:W1:Y:S01]  /*4800*/  LDSM.16.MT88.4 R172, [R213+0x9000] ;  /* 0x00900000d5ac783b */ /* 0x010e620000004200 */
[C---:B------:R-:W-:Y:S02]  /*4810*/  FMUL.FTZ R16, R2.reuse, R152 ;  /* 0x0000009802107220 */ /* 0x040fe40000410000 */
[----:B------:R-:W-:Y:S02]  /*4820*/  FMUL.FTZ R17, R2, R153 ;  /* 0x0000009902117220 */ /* 0x000fe40000410000 */
[--C-:B------:R-:W-:Y:S01]  /*4830*/  FFMA.FTZ R202, R36, c[0x0][0x23c], -R194.reuse ;  /* 0x00008f0024ca7a23 */ /* 0x100fe200000108c2 */
[----:B------:R-:W2:Y:S01]  /*4840*/  MUFU.EX2 R6, R6 ;  /* 0x0000000600067308 */ /* 0x000ea20000000800 */
[--C-:B------:R-:W-:Y:S02]  /*4850*/  FFMA.FTZ R203, R37, c[0x0][0x23c], -R194.reuse ;  /* 0x00008f0025cb7a23 */ /* 0x100fe400000108c2 */
[--C-:B------:R-:W-:Y:S01]  /*4860*/  FFMA.FTZ R204, R38, c[0x0][0x23c], -R193.reuse ;  /* 0x00008f0026cc7a23 */ /* 0x100fe200000108c1 */
[----:B-----5:R-:W-:Y:S01]  /*4870*/  F2FP.BF16.PACK_AB R160, R170, R169 ;  /* 0x000000a9aaa0723e */ /* 0x020fe200000010ff */
[--C-:B------:R-:W-:Y:S02]  /*4880*/  FFMA.FTZ R171, R18, c[0x0][0x23c], -R193.reuse ;  /* 0x00008f0012ab7a23 */ /* 0x100fe400000108c1 */
[--C-:B------:R-:W-:Y:S02]  /*4890*/  FFMA.FTZ R205, R39, c[0x0][0x23c], -R193.reuse ;  /* 0x00008f0027cd7a23 */ /* 0x100fe400000108c1 */
[----:B------:R-:W-:Y:S01]  /*48a0*/  LDSM.16.MT88.4 R36, [R213+0xb400] ;  /* 0x00b40000d524783b */ /* 0x000fe20000004200 */
[----:B------:R-:W-:Y:S01]  /*48b0*/  MUFU.EX2 R7, R7 ;  /* 0x0000000700077308 */ /* 0x000fe20000000800 */
[--C-:B------:R-:W-:Y:S02]  /*48c0*/  FFMA.FTZ R206, R48, c[0x0][0x23c], -R194.reuse ;  /* 0x00008f0030ce7a23 */ /* 0x100fe400000108c2 */
[--C-:B------:R-:W-:Y:S02]  /*48d0*/  FFMA.FTZ R207, R49, c[0x0][0x23c], -R194.reuse ;  /* 0x00008f0031cf7a23 */ /* 0x100fe400000108c2 */
[--C-:B------:R-:W-:Y:S02]  /*48e0*/  FFMA.FTZ R208, R50, c[0x0][0x23c], -R193.reuse ;  /* 0x00008f0032d07a23 */ /* 0x100fe400000108c1 */
[----:B------:R-:W-:Y:S02]  /*48f0*/  FFMA.FTZ R209, R51, c[0x0][0x23c], -R193 ;  /* 0x00008f0033d17a23 */ /* 0x000fe400000108c1 */
[----:B------:R-:W-:Y:S01]  /*4900*/  LDSM.16.MT88.4 R48, [R212+0xb400] ;  /* 0x00b40000d430783b */ /* 0x000fe20000004200 */
[----:B------:R-:W3:Y:S01]  /*4910*/  MUFU.EX2 R180, R180 ;  /* 0x000000b400b47308 */ /* 0x000ee20000000800 */
[--C-:B------:R-:W-:Y:S02]  /*4920*/  FFMA.FTZ R210, R40, c[0x0][0x23c], -R191.reuse ;  /* 0x00008f0028d27a23 */ /* 0x100fe400000108bf */
[----:B------:R-:W-:Y:S01]  /*4930*/  FFMA.FTZ R211, R41, c[0x0][0x23c], -R191 ;  /* 0x00008f0029d37a23 */ /* 0x000fe200000108bf */
[----:B--2---:R-:W-:Y:S01]  /*4940*/  F2FP.BF16.PACK_AB R161, R6, R5 ;  /* 0x0000000506a1723e */ /* 0x004fe200000010ff */
[--C-:B------:R-:W-:Y:S02]  /*4950*/  FFMA.FTZ R234, R42, c[0x0][0x23c], -R189.reuse ;  /* 0x00008f002aea7a23 */ /* 0x100fe400000108bd */
[----:B------:R-:W-:Y:S02]  /*4960*/  FFMA.FTZ R239, R43, c[0x0][0x23c], -R189 ;  /* 0x00008f002bef7a23 */ /* 0x000fe400000108bd */
[----:B------:R-:W-:Y:S01]  /*4970*/  LDSM.16.MT88.4 R40, [R213+0x9800] ;  /* 0x00980000d528783b */ /* 0x000fe20000004200 */
[----:B------:R-:W-:Y:S01]  /*4980*/  MUFU.EX2 R171, R171 ;  /* 0x000000ab00ab7308 */ /* 0x000fe20000000800 */
[--C-:B------:R-:W-:Y:S02]  /*4990*/  FFMA.FTZ R240, R52, c[0x0][0x23c], -R194.reuse ;  /* 0x00008f0034f07a23 */ /* 0x100fe400000108c2 */
[--C-:B------:R-:W-:Y:S02]  /*49a0*/  FFMA.FTZ R245, R53, c[0x0][0x23c], -R194.reuse ;  /* 0x00008f0035f57a23 */ /* 0x100fe400000108c2 */
[--C-:B------:R-:W-:Y:S02]  /*49b0*/  FFMA.FTZ R242, R54, c[0x0][0x23c], -R193.reuse ;  /* 0x00008f0036f27a23 */ /* 0x100fe400000108c1 */
[----:B------:R-:W-:Y:S02]  /*49c0*/  FFMA.FTZ R247, R55, c[0x0][0x23c], -R193 ;  /* 0x00008f0037f77a23 */ /* 0x000fe400000108c1 */
[----:B------:R-:W-:Y:S01]  /*49d0*/  LDSM.16.MT88.4 R52, [R213+0xb800] ;  /* 0x00b80000d534783b */ /* 0x000fe20000004200 */
[----:B------:R-:W2:Y:S01]  /*49e0*/  MUFU.EX2 R182, R182 ;  /* 0x000000b600b67308 */ /* 0x000ea20000000800 */
[--C-:B------:R-:W-:Y:S02]  /*49f0*/  FFMA.FTZ R244, R58, c[0x0][0x23c], -R189.reuse ;  /* 0x00008f003af47a23 */ /* 0x100fe400000108bd */
[----:B------:R-:W-:Y:S01]  /*4a00*/  FFMA.FTZ R249, R59, c[0x0][0x23c], -R189 ;  /* 0x00008f003bf97a23 */ /* 0x000fe200000108bd */
[----:B---3--:R-:W-:Y:S01]  /*4a10*/  F2FP.BF16.PACK_AB R162, R180, R7 ;  /* 0x00000007b4a2723e */ /* 0x008fe200000010ff */
[----:B------:R-:W-:Y:S02]  /*4a20*/  FFMA.FTZ R246, R60, c[0x0][0x23c], -R191 ;  /* 0x00008f003cf67a23 */ /* 0x000fe400000108bf */
[--C-:B------:R-:W-:Y:S02]  /*4a30*/  FFMA.FTZ R248, R62, c[0x0][0x23c], -R189.reuse ;  /* 0x00008f003ef87a23 */ /* 0x100fe400000108bd */
[C---:B------:R-:W-:Y:S01]  /*4a40*/  FMUL.FTZ R68, R164.reuse, R68 ;  /* 0x00000044a4447220 */ /* 0x040fe20000410000 */
[----:B------:R-:W3:Y:S01]  /*4a50*/  MUFU.EX2 R0, R0 ;  /* 0x0000000000007308 */ /* 0x000ee20000000800 */
[C---:B------:R-:W-:Y:S02]  /*4a60*/  FMUL.FTZ R69, R164.reuse, R69 ;  /* 0x00000045a4457220 */ /* 0x040fe40000410000 */
[C---:B------:R-:W-:Y:S02]  /*4a70*/  FMUL.FTZ R70, R3.reuse, R70 ;  /* 0x0000004603467220 */ /* 0x040fe40000410000 */
[C---:B------:R-:W-:Y:S02]  /*4a80*/  FMUL.FTZ R71, R3.reuse, R71 ;  /* 0x0000004703477220 */ /* 0x040fe40000410000 */
[C---:B------:R-:W-:Y:S02]  /*4a90*/  FMUL.FTZ R88, R164.reuse, R88 ;  /* 0x00000058a4587220 */ /* 0x040fe40000410000 */
[----:B------:R-:W-:Y:S01]  /*4aa0*/  FMUL.FTZ R89, R164, R89 ;  /* 0x00000059a4597220 */ /* 0x000fe20000410000 */
[----:B------:R-:W-:Y:S01]  /*4ab0*/  MUFU.EX2 R181, R181 ;  /* 0x000000b500b57308 */ /* 0x000fe20000000800 */
[C---:B------:R-:W-:Y:S02]  /*4ac0*/  FMUL.FTZ R90, R3.reuse, R90 ;  /* 0x0000005a035a7220 */ /* 0x040fe40000410000 */
[C---:B------:R-:W-:Y:S01]  /*4ad0*/  FMUL.FTZ R91, R3.reuse, R91 ;  /* 0x0000005b035b7220 */ /* 0x040fe20000410000 */
[----:B--2---:R-:W-:Y:S01]  /*4ae0*/  F2FP.BF16.PACK_AB R163, R182, R171 ;  /* 0x000000abb6a3723e */ /* 0x004fe200000010ff */
[C---:B------:R-:W-:Y:S02]  /*4af0*/  FMUL.FTZ R92, R2.reuse, R92 ;  /* 0x0000005c025c7220 */ /* 0x040fe40000410000 */
[C---:B------:R-:W-:Y:S02]  /*4b00*/  FMUL.FTZ R93, R2.reuse, R93 ;  /* 0x0000005d025d7220 */ /* 0x040fe40000410000 */
[----:B------:R-:W-:Y:S01]  /*4b10*/  FMUL.FTZ R96, R2, R96 ;  /* 0x0000006002607220 */ /* 0x000fe20000410000 */
[----:B------:R-:W2:Y:S01]  /*4b20*/  MUFU.EX2 R184, R184 ;  /* 0x000000b800b87308 */ /* 0x000ea20000000800 */
[-C--:B-1----:R-:W-:Y:S05]  /*4b30*/  HMMA.16816.F32.BF16 R8, R160, R172.reuse, R8 ;  /* 0x000000aca008723c */ /* 0x082fea0000041808 */
[C---:B---3--:R-:W-:Y:S02]  /*4b40*/  FMUL.FTZ R14, R0.reuse, R158 ;  /* 0x0000009e000e7220 */ /* 0x048fe40000410000 */
[C---:B------:R-:W-:Y:S02]  /*4b50*/  FMUL.FTZ R15, R0.reuse, R159 ;  /* 0x0000009f000f7220 */ /* 0x040fe40000410000 */
[----:B------:R-:W-:Y:S03]  /*4b60*/  MUFU.EX2 R183, R183 ;  /* 0x000000b700b77308 */ /* 0x000fe60000000800 */
[C---:B------:R-:W-:Y:S02]  /*4b70*/  FMUL.FTZ R18, R0.reuse, R154 ;  /* 0x0000009a00127220 */ /* 0x040fe40000410000 */
[C---:B------:R-:W-:Y:S02]  /*4b80*/  FMUL.FTZ R19, R0.reuse, R155 ;  /* 0x0000009b00137220 */ /* 0x040fe40000410000 */
[----:B------:R-:W1:Y:S01]  /*4b90*/  LDSM.16.MT88.4 R152, [R213+0xa000] ;  /* 0x00a00000d598783b */ /* 0x000e620000004200 */
[C---:B------:R-:W-:Y:S02]  /*4ba0*/  FMUL.FTZ R94, R0.reuse, R94 ;  /* 0x0000005e005e7220 */ /* 0x040fe40000410000 */
[----:B------:R-:W3:Y:S01]  /*4bb0*/  MUFU.EX2 R186, R186 ;  /* 0x000000ba00ba7308 */ /* 0x000ee20000000800 */
[----:B------:R-:W-:Y:S02]  /*4bc0*/  FMUL.FTZ R95, R0, R95 ;  /* 0x0000005f005f7220 */ /* 0x000fe40000410000 */
[----:B------:R-:W-:Y:S01]  /*4bd0*/  FMUL.FTZ R97, R2, R97 ;  /* 0x0000006102617220 */ /* 0x000fe20000410000 */
[----:B--2---:R-:W-:Y:S01]  /*4be0*/  F2FP.BF16.PACK_AB R156, R184, R181 ;  /* 0x000000b5b89c723e */ /* 0x004fe200000010ff */
[C---:B------:R-:W-:Y:S02]  /*4bf0*/  FMUL.FTZ R98, R0.reuse, R98 ;  /* 0x0000006200627220 */ /* 0x040fe40000410000 */
[----:B------:R-:W-:Y:S02]  /*4c00*/  FMUL.FTZ R99, R0, R99 ;  /* 0x0000006300637220 */ /* 0x000fe40000410000 */
[C---:B------:R-:W-:Y:S01]  /*4c10*/  FMUL.FTZ R100, R164.reuse, R100 ;  /* 0x00000064a4647220 */ /* 0x040fe20000410000 */
[----:B------:R-:W-:Y:S01]  /*4c20*/  MUFU.EX2 R185, R185 ;  /* 0x000000b900b97308 */ /* 0x000fe20000000800 */
[----:B------:R-:W-:Y:S02]  /*4c30*/  FMUL.FTZ R101, R164, R101 ;  /* 0x00000065a4657220 */ /* 0x000fe40000410000 */
[C---:B------:R-:W-:Y:S02]  /*4c40*/  FMUL.FTZ R102, R3.reuse, R102 ;  /* 0x0000006603667220 */ /* 0x040fe40000410000 */
[----:B------:R-:W-:Y:S02]  /*4c50*/  FMUL.FTZ R103, R3, R103 ;  /* 0x0000006703677220 */ /* 0x000fe40000410000 */
[--C-:B------:R-:W-:Y:S02]  /*4c60*/  FFMA.FTZ R192, R32, c[0x0][0x23c], -R194.reuse ;  /* 0x00008f0020c07a23 */ /* 0x100fe400000108c2 */
[C---:B------:R-:W-:Y:S01]  /*4c70*/  FMUL.FTZ R32, R164.reuse, R144 ;  /* 0x00000090a4207220 */ /* 0x040fe20000410000 */
[----:B------:R-:W2:Y:S01]  /*4c80*/  MUFU.EX2 R188, R188 ;  /* 0x000000bc00bc7308 */ /* 0x000ea20000000800 */
[--C-:B------:R-:W-:Y:S02]  /*4c90*/  FFMA.FTZ R195, R33, c[0x0][0x23c], -R194.reuse ;  /* 0x00008f0021c37a23 */ /* 0x100fe400000108c2 */
[----:B------:R-:W-:Y:S01]  /*4ca0*/  FMUL.FTZ R33, R164, R145 ;  /* 0x00000091a4217220 */ /* 0x000fe20000410000 */
[----:B---3--:R-:W-:Y:S01]  /*4cb0*/  F2FP.BF16.PACK_AB R157, R186, R183 ;  /* 0x000000b7ba9d723e */ /* 0x008fe200000010ff */
[C---:B------:R-:W-:Y:S02]  /*4cc0*/  FMUL.FTZ R116, R2.reuse, R116 ;  /* 0x0000007402747220 */ /* 0x040fe40000410000 */
[----:B------:R-:W-:Y:S02]  /*4cd0*/  FMUL.FTZ R117, R2, R117 ;  /* 0x0000007502757220 */ /* 0x000fe40000410000 */
[C---:B------:R-:W-:Y:S01]  /*4ce0*/  FMUL.FTZ R118, R0.reuse, R118 ;  /* 0x0000007600767220 */ /* 0x040fe20000410000 */
[----:B------:R-:W-:Y:S01]  /*4cf0*/  MUFU.EX2 R187, R187 ;  /* 0x000000bb00bb7308 */ /* 0x000fe20000000800 */
[----:B------:R-:W-:Y:S02]  /*4d00*/  FMUL.FTZ R119, R0, R119 ;  /* 0x0000007700777220 */ /* 0x000fe40000410000 */
[C---:B------:R-:W-:Y:S02]  /*4d10*/  FMUL.FTZ R120, R2.reuse, R120 ;  /* 0x0000007802787220 */ /* 0x040fe40000410000 */
[----:B------:R-:W-:Y:S02]  /*4d20*/  FMUL.FTZ R121, R2, R121 ;  /* 0x0000007902797220 */ /* 0x000fe40000410000 */
[C---:B------:R-:W-:Y:S02]  /*4d30*/  FMUL.FTZ R122, R0.reuse, R122 ;  /* 0x0000007a007a7220 */ /* 0x040fe40000410000 */
[----:B------:R-:W-:Y:S01]  /*4d40*/  FMUL.FTZ R123, R0, R123 ;  /* 0x0000007b007b7220 */ /* 0x000fe20000410000 */
[----:B------:R-:W3:Y:S01]  /*4d50*/  MUFU.EX2 R190, R190 ;  /* 0x000000be00be7308 */ /* 0x000ee20000000800 */
[C---:B------:R-:W-:Y:S02]  /*4d60*/  FMUL.FTZ R124, R164.reuse, R124 ;  /* 0x0000007ca47c7220 */ /* 0x040fe40000410000 */
[----:B------:R-:W-:Y:S01]  /*4d70*/  FMUL.FTZ R125, R164, R125 ;  /* 0x0000007da47d7220 */ /* 0x000fe20000410000 */
[----:B--2---:R-:W-:Y:S01]  /*4d80*/  F2FP.BF16.PACK_AB R158, R188, R185 ;  /* 0x000000b9bc9e723e */ /* 0x004fe200000010ff */
[C---:B------:R-:W-:Y:S02]  /*4d90*/  FMUL.FTZ R126, R3.reuse, R126 ;  /* 0x0000007e037e7220 */ /* 0x040fe40000410000 */
[C---:B------:R-:W-:Y:S02]  /*4da0*/  FMUL.FTZ R127, R3.reuse, R127 ;  /* 0x0000007f037f7220 */ /* 0x040fe40000410000 */
[--C-:B------:R-:W-:Y:S01]  /*4db0*/  FFMA.FTZ R196, R26, c[0x0][0x23c], -R189.reuse ;  /* 0x00008f001ac47a23 */ /* 0x100fe200000108bd */
[----:B------:R-:W-:Y:S01]  /*4dc0*/  MUFU.EX2 R210, R210 ;  /* 0x000000d200d27308 */ /* 0x000fe20000000800 */
[----:B------:R-:W-:Y:S02]  /*4dd0*/  FMUL.FTZ R26, R3, R142 ;  /* 0x0000008e031a7220 */ /* 0x000fe40000410000 */
[----:B------:R-:W-:Y:S02]  /*4de0*/  FFMA.FTZ R197, R27, c[0x0][0x23c], -R189 ;  /* 0x00008f001bc57a23 */ /* 0x000fe400000108bd */
[----:B------:R-:W-:Y:S02]  /*4df0*/  FMUL.FTZ R27, R3, R143 ;  /* 0x0000008f031b7220 */ /* 0x000fe40000410000 */
[--C-:B------:R-:W-:Y:S02]  /*4e00*/  FFMA.FTZ R198, R28, c[0x0][0x23c], -R191.reuse ;  /* 0x00008f001cc67a23 */ /* 0x100fe400000108bf */
[----:B------:R-:W-:Y:S01]  /*4e10*/  FFMA.FTZ R199, R29, c[0x0][0x23c], -R191 ;  /* 0x00008f001dc77a23 */ /* 0x000fe200000108bf */
[----:B------:R-:W2:Y:S01]  /*4e20*/  MUFU.EX2 R211, R211 ;  /* 0x000000d300d37308 */ /* 0x000ea20000000800 */
[--C-:B------:R-:W-:Y:S02]  /*4e30*/  FFMA.FTZ R200, R30, c[0x0][0x23c], -R189.reuse ;  /* 0x00008f001ec87a23 */ /* 0x100fe400000108bd */
[----:B------:R-:W-:Y:S01]  /*4e40*/  FFMA.FTZ R201, R31, c[0x0][0x23c], -R189 ;  /* 0x00008f001fc97a23 */ /* 0x000fe200000108bd */
[----:B---3--:R-:W-:Y:S01]  /*4e50*/  F2FP.BF16.PACK_AB R159, R190, R187 ;  /* 0x000000bbbe9f723e */ /* 0x008fe200000010ff */
[--C-:B------:R-:W-:Y:S02]  /*4e60*/  FFMA.FTZ R236, R44, c[0x0][0x23c], -R191.reuse ;  /* 0x00008f002cec7a23 */ /* 0x100fe400000108bf */
[----:B------:R-:W-:Y:S02]  /*4e70*/  FFMA.FTZ R241, R45, c[0x0][0x23c], -R191 ;  /* 0x00008f002df17a23 */ /* 0x000fe400000108bf */
[--C-:B------:R-:W-:Y:S01]  /*4e80*/  FFMA.FTZ R238, R46, c[0x0][0x23c], -R189.reuse ;  /* 0x00008f002eee7a23 */ /* 0x100fe200000108bd */
[----:B------:R-:W-:Y:S01]  /*4e90*/  MUFU.EX2 R234, R234 ;  /* 0x000000ea00ea7308 */ /* 0x000fe20000000800 */
[C---:B------:R-:W-:Y:S04]  /*4ea0*/  HMMA.16816.F32.BF16 R12, R156.reuse, R172, R12 ;  /* 0x000000ac9c0c723c */ /* 0x040fe8000004180c */
[--C-:B------:R-:W-:Y:S02]  /*4eb0*/  FFMA.FTZ R243, R47, c[0x0][0x23c], -R189.reuse ;  /* 0x00008f002ff37a23 */ /* 0x100fe400000108bd */
[----:B------:R-:W-:Y:S02]  /*4ec0*/  FFMA.FTZ R189, R63, c[0x0][0x23c], -R189 ;  /* 0x00008f003fbd7a23 */ /* 0x000fe400000108bd */
[-C--:B------:R-:W-:Y:S01]  /*4ed0*/  HMMA.16816.F32.BF16 R16, R156, R174.reuse, R16 ;  /* 0x000000ae9c10723c */ /* 0x080fe20000041810 */
[----:B------:R-:W3:Y:S03]  /*4ee0*/  MUFU.EX2 R239, R239 ;  /* 0x000000ef00ef7308 */ /* 0x000ee60000000800 */
[C---:B------:R-:W-:Y:S01]  /*4ef0*/  FMUL.FTZ R72, R164.reuse, R72 ;  /* 0x00000048a4487220 */ /* 0x040fe20000410000 */
[----:B--2---:R-:W-:Y:S01]  /*4f00*/  F2FP.BF16.PACK_AB R44, R211, R210 ;  /* 0x000000d2d32c723e */ /* 0x004fe200000010ff */
[C---:B------:R-:W-:Y:S02]  /*4f10*/  FMUL.FTZ R73, R164.reuse, R73 ;  /* 0x00000049a4497220 */ /* 0x040fe40000410000 */
[C---:B------:R-:W-:Y:S01]  /*4f20*/  HMMA.16816.F32.BF16 R68, R160.reuse, R174, R68 ;  /* 0x000000aea044723c */ /* 0x040fe20000041844 */
[----:B------:R-:W2:Y:S02]  /*4f30*/  LDSM.16.MT88.4 R172, [R212+0xa000] ;  /* 0x00a00000d4ac783b */ /* 0x000ea40000004200 */
[----:B------:R-:W-:Y:S01]  /*4f40*/  MUFU.EX2 R236, R236 ;  /* 0x000000ec00ec7308 */ /* 0x000fe20000000800 */
[C---:B------:R-:W-:Y:S02]  /*4f50*/  FMUL.FTZ R74, R3.reuse, R74 ;  /* 0x0000004a034a7220 */ /* 0x040fe40000410000 */
[----:B------:R-:W-:Y:S02]  /*4f60*/  FMUL.FTZ R75, R3, R75 ;  /* 0x0000004b034b7220 */ /* 0x000fe40000410000 */
[C---:B------:R-:W-:Y:S04]  /*4f70*/  FMUL.FTZ R84, R164.reuse, R84 ;  /* 0x00000054a4547220 */ /* 0x040fe80000410000 */
[----:B------:R-:W-:Y:S01]  /*4f80*/  FMUL.FTZ R85, R164, R85 ;  /* 0x00000055a4557220 */ /* 0x000fe20000410000 */
[-C--:B------:R-:W-:Y:S01]  /*4f90*/  HMMA.16816.F32.BF16 R72, R160, R176.reuse, R72 ;  /* 0x000000b0a048723c */ /* 0x080fe20000041848 */
[----:B------:R-:W4:Y:S02]  /*4fa0*/  MUFU.EX2 R241, R241 ;  /* 0x000000f100f17308 */ /* 0x000f240000000800 */
[C---:B------:R-:W-:Y:S01]  /*4fb0*/  FMUL.FTZ R76, R2.reuse, R76 ;  /* 0x0000004c024c7220 */ /* 0x040fe20000410000 */
[----:B---3--:R-:W-:Y:S01]  /*4fc0*/  F2FP.BF16.PACK_AB R45, R239, R234 ;  /* 0x000000eaef2d723e */ /* 0x008fe200000010ff */
[----:B------:R-:W-:Y:S02]  /*4fd0*/  FMUL.FTZ R77, R2, R77 ;  /* 0x0000004d024d7220 */ /* 0x000fe40000410000 */
[C---:B------:R-:W-:Y:S02]  /*4fe0*/  FMUL.FTZ R78, R0.reuse, R78 ;  /* 0x0000004e004e7220 */ /* 0x040fe40000410000 */
[----:B------:R-:W-:Y:S02]  /*4ff0*/  FMUL.FTZ R79, R0, R79 ;  /* 0x0000004f004f7220 */ /* 0x000fe40000410000 */
[----:B------:R-:W-:Y:S01]  /*5000*/  MUFU.EX2 R238, R238 ;  /* 0x000000ee00ee7308 */ /* 0x000fe20000000800 */
[C---:B------:R-:W-:Y:S02]  /*5010*/  FMUL.FTZ R86, R3.reuse, R86 ;  /* 0x0000005603567220 */ /* 0x040fe40000410000 */
[----:B------:R-:W-:Y:S02]  /*5020*/  FMUL.FTZ R87, R3, R87 ;  /* 0x0000005703577220 */ /* 0x000fe40000410000 */
[C---:B------:R-:W-:Y:S04]  /*5030*/  HMMA.16816.F32.BF16 R76, R156.reuse, R176, R76 ;  /* 0x000000b09c4c723c */ /* 0x040fe8000004184c */
[C---:B------:R-:W-:Y:S01]  /*5040*/  FMUL.FTZ R80, R2.reuse, R80 ;  /* 0x0000005002507220 */ /* 0x040fe20000410000 */
[----:B------:R-:W3:Y:S01]  /*5050*/  MUFU.EX2 R243, R243 ;  /* 0x000000f300f37308 */ /* 0x000ee20000000800 */
[----:B------:R-:W-:Y:S02]  /*5060*/  FMUL.FTZ R81, R2, R81 ;  /* 0x0000005102517220 */ /* 0x000fe40000410000 */
[C---:B------:R-:W-:Y:S01]  /*5070*/  FMUL.FTZ R82, R0.reuse, R82 ;  /* 0x0000005200527220 */ /* 0x040fe20000410000 */
[----:B----4-:R-:W-:Y:S03]  /*5080*/  F2FP.BF16.PACK_AB R46, R241, R236 ;  /* 0x000000ecf12e723e */ /* 0x010fe600000010ff */
[----:B------:R-:W-:Y:S02]  /*5090*/  FMUL.FTZ R83, R0, R83 ;  /* 0x0000005300537220 */ /* 0x000fe40000410000 */
[--C-:B------:R-:W-:Y:S01]  /*50a0*/  FFMA.FTZ R176, R20, c[0x0][0x23c], -R194.reuse ;  /* 0x00008f0014b07a23 */ /* 0x100fe200000108c2 */
[----:B------:R-:W-:Y:S01]  /*50b0*/  MUFU.EX2 R192, R192 ;  /* 0x000000c000c07308 */ /* 0x000fe20000000800 */
[C---:B------:R-:W-:Y:S02]  /*50c0*/  FMUL.FTZ R20, R164.reuse, R148 ;  /* 0x00000094a4147220 */ /* 0x040fe40000410000 */
[--C-:B------:R-:W-:Y:S01]  /*50d0*/  FFMA.FTZ R177, R21, c[0x0][0x23c], -R194.reuse ;  /* 0x00008f0015b17a23 */ /* 0x100fe200000108c2 */
[-C--:B------:R-:W-:Y:S03]  /*50e0*/  HMMA.16816.F32.BF16 R80, R156, R178.reuse, R80 ;  /* 0x000000b29c50723c */ /* 0x080fe60000041850 */
[----:B------:R-:W-:Y:S02]  /*50f0*/  FMUL.FTZ R21, R164, R149 ;  /* 0x00000095a4157220 */ /* 0x000fe40000410000 */
[C---:B------:R-:W-:Y:S01]  /*5100*/  FMUL.FTZ R104, R2.reuse, R104 ;  /* 0x0000006802687220 */ /* 0x040fe20000410000 */
[----:B------:R-:W-:Y:S01]  /*5110*/  MUFU.EX2 R176, R176 ;  /* 0x000000b000b07308 */ /* 0x000fe20000000800 */
[----:B------:R-:W-:Y:S01]  /*5120*/  FMUL.FTZ R105, R2, R105 ;  /* 0x0000006902697220 */ /* 0x000fe20000410000 */
[C---:B------:R-:W-:Y:S04]  /*5130*/  HMMA.16816.F32.BF16 R84, R160.reuse, R178, R84 ;  /* 0x000000b2a054723c */ /* 0x040fe80000041854 */
[----:B---3--:R-:W-:Y:S01]  /*5140*/  F2FP.BF16.PACK_AB R47, R243, R238 ;  /* 0x000000eef32f723e */ /* 0x008fe200000010ff */
[----:B------:R-:W-:Y:S02]  /*5150*/  FMUL.FTZ R106, R0, R106 ;  /* 0x0000006a006a7220 */ /* 0x000fe40000410000 */
[--C-:B------:R-:W-:Y:S01]  /*5160*/  FFMA.FTZ R178, R22, c[0x0][0x23c], -R193.reuse ;  /* 0x00008f0016b27a23 */ /* 0x100fe200000108c1 */
[-C--:B-1----:R-:W-:Y:S01]  /*5170*/  HMMA.16816.F32.BF16 R88, R160, R152.reuse, R88 ;  /* 0x00000098a058723c */ /* 0x082fe20000041858 */
[----:B------:R-:W1:Y:S03]  /*5180*/  MUFU.EX2 R177, R177 ;  /* 0x000000b100b17308 */ /* 0x000e660000000800 */
[----:B------:R-:W-:Y:S02]  /*5190*/  FMUL.FTZ R22, R3, R150 ;  /* 0x0000009603167220 */ /* 0x000fe40000410000 */
[--C-:B------:R-:W-:Y:S02]  /*51a0*/  FFMA.FTZ R179, R23, c[0x0][0x23c], -R193.reuse ;  /* 0x00008f0017b37a23 */ /* 0x100fe400000108c1 */
[C---:B------:R-:W-:Y:S03]  /*51b0*/  HMMA.16816.F32.BF16 R92, R156.reuse, R152, R92 ;  /* 0x000000989c5c723c */ /* 0x040fe6000004185c */
[----:B------:R-:W-:Y:S01]  /*51c0*/  MUFU.EX2 R178, R178 ;  /* 0x000000b200b27308 */ /* 0x000fe20000000800 */
[C---:B------:R-:W-:Y:S02]  /*51d0*/  FMUL.FTZ R23, R3.reuse, R151 ;  /* 0x0000009703177220 */ /* 0x040fe40000410000 */
[----:B------:R-:W3:Y:S01]  /*51e0*/  LDSM.16.MT88.4 R148, [R213+0xb000] ;  /* 0x00b00000d594783b */ /* 0x000ee20000004200 */
[----:B------:R-:W-:Y:S01]  /*51f0*/  FMUL.FTZ R107, R0, R107 ;  /* 0x0000006b006b7220 */ /* 0x000fe20000410000 */
[-C--:B------:R-:W-:Y:S04]  /*5200*/  HMMA.16816.F32.BF16 R96, R156, R154.reuse, R96 ;  /* 0x0000009a9c60723c */ /* 0x080fe80000041860 */
[C---:B------:R-:W-:Y:S01]  /*5210*/  FMUL.FTZ R108, R2.reuse, R108 ;  /* 0x0000006c026c7220 */ /* 0x040fe20000410000 */
[----:B------:R-:W4:Y:S01]  /*5220*/  MUFU.EX2 R179, R179 ;  /* 0x000000b300b37308 */ /* 0x000f220000000800 */
[----:B------:R-:W-:Y:S02]  /*5230*/  FMUL.FTZ R109, R2, R109 ;  /* 0x0000006d026d7220 */ /* 0x000fe40000410000 */
[C---:B------:R-:W-:Y:S01]  /*5240*/  HMMA.16816.F32.BF16 R100, R160.reuse, R154, R100 ;  /* 0x0000009aa064723c */ /* 0x040fe20000041864 */
[----:B------:R-:W-:Y:S03]  /*5250*/  LDSM.16.MT88.4 R152, [R213+0xa400] ;  /* 0x00a40000d598783b */ /* 0x000fe60000004200 */
[C---:B------:R-:W-:Y:S02]  /*5260*/  FMUL.FTZ R110, R0.reuse, R110 ;  /* 0x0000006e006e7220 */ /* 0x040fe40000410000 */
[----:B------:R-:W-:Y:S01]  /*5270*/  FMUL.FTZ R111, R0, R111 ;  /* 0x0000006f006f7220 */ /* 0x000fe20000410000 */
[----:B------:R-:W5:Y:S01]  /*5280*/  MUFU.EX2 R195, R195 ;  /* 0x000000c300c37308 */ /* 0x000f620000000800 */
[-C--:B--2---:R-:W-:Y:S04]  /*5290*/  HMMA.16816.F32.BF16 R20, R160, R172.reuse, R20 ;  /* 0x000000aca014723c */ /* 0x084fe80000041814 */
[C---:B------:R-:W-:Y:S02]  /*52a0*/  FMUL.FTZ R112, R164.reuse, R112 ;  /* 0x00000070a4707220 */ /* 0x040fe40000410000 */
[----:B------:R-:W-:Y:S02]  /*52b0*/  FMUL.FTZ R113, R164, R113 ;  /* 0x00000071a4717220 */ /* 0x000fe40000410000 */
[C---:B------:R-:W-:Y:S01]  /*52c0*/  HMMA.16816.F32.BF16 R104, R156.reuse, R172, R104 ;  /* 0x000000ac9c68723c */ /* 0x040fe20000041868 */
[----:B------:R-:W-:Y:S03]  /*52d0*/  MUFU.EX2 R196, R196 ;  /* 0x000000c400c47308 */ /* 0x000fe60000000800 */
[C---:B------:R-:W-:Y:S02]  /*52e0*/  FMUL.FTZ R114, R3.reuse, R114 ;  /* 0x0000007203727220 */ /* 0x040fe40000410000 */
[C---:B------:R-:W-:Y:S02]  /*52f0*/  FMUL.FTZ R115, R3.reuse, R115 ;  /* 0x0000007303737220 */ /* 0x040fe40000410000 */
[-C--:B------:R-:W-:Y:S03]  /*5300*/  HMMA.16816.F32.BF16 R108, R156, R174.reuse, R108 ;  /* 0x000000ae9c6c723c */ /* 0x080fe6000004186c */
[----:B------:R-:W-:Y:S01]  /*5310*/  MUFU.EX2 R197, R197 ;  /* 0x000000c500c57308 */ /* 0x000fe20000000800 */
[--C-:B------:R-:W-:Y:S02]  /*5320*/  FFMA.FTZ R172, R34, c[0x0][0x23c], -R193.reuse ;  /* 0x00008f0022ac7a23 */ /* 0x100fe400000108c1 */
[----:B------:R-:W-:Y:S02]  /*5330*/  FMUL.FTZ R34, R3, R146 ;  /* 0x0000009203227220 */ /* 0x000fe40000410000 */
[C---:B------:R-:W-:Y:S04]  /*5340*/  HMMA.16816.F32.BF16 R112, R160.reuse, R174, R112 ;  /* 0x000000aea070723c */ /* 0x040fe80000041870 */
[----:B------:R-:W-:Y:S01]  /*5350*/  FFMA.FTZ R173, R35, c[0x0][0x23c], -R193 ;  /* 0x00008f0023ad7a23 */ /* 0x000fe200000108c1 */
[----:B------:R-:W-:Y:S01]  /*5360*/  MUFU.EX2 R172, R172 ;  /* 0x000000ac00ac7308 */ /* 0x000fe20000000800 */
[----:B------:R-:W-:Y:S02]  /*5370*/  FMUL.FTZ R35, R3, R147 ;  /* 0x0000009303237220 */ /* 0x000fe40000410000 */
[----:B------:R-:W2:Y:S01]  /*5380*/  LDSM.16.MT88.4 R144, [R212+0xb000] ;  /* 0x00b00000d490783b */ /* 0x000ea20000004200 */
[--C-:B------:R-:W-:Y:S03]  /*5390*/  FFMA.FTZ R174, R24, c[0x0][0x23c], -R191.reuse ;  /* 0x00008f0018ae7a23 */ /* 0x100fe600000108bf */
[C---:B------:R-:W-:Y:S01]  /*53a0*/  FMUL.FTZ R24, R164.reuse, R140 ;  /* 0x0000008ca4187220 */ /* 0x040fe20000410000 */
[-C--:B---3--:R-:W-:Y:S02]  /*53b0*/  HMMA.16816.F32.BF16 R32, R160, R148.reuse, R32 ;  /* 0x00000094a020723c */ /* 0x088fe40000041820 */
[----:B------:R-:W3:Y:S01]  /*53c0*/  MUFU.EX2 R173, R173 ;  /* 0x000000ad00ad7308 */ /* 0x000ee20000000800 */
[----:B------:R-:W-:Y:S02]  /*53d0*/  FFMA.FTZ R175, R25, c[0x0][0x23c], -R191 ;  /* 0x00008f0019af7a23 */ /* 0x000fe400000108bf */
[----:B------:R-:W-:Y:S02]  /*53e0*/  FMUL.FTZ R25, R164, R141 ;  /* 0x0000008da4197220 */ /* 0x000fe40000410000 */
[----:B------:R-:W3:Y:S01]  /*53f0*/  LDSM.16.MT88.4 R140, [R213+0x9400] ;  /* 0x00940000d58c783b */ /* 0x000ee20000004200 */
[C---:B------:R-:W-:Y:S04]  /*5400*/  HMMA.16816.F32.BF16 R116, R156.reuse, R148, R116 ;  /* 0x000000949c74723c */ /* 0x040fe80000041874 */
[C---:B------:R-:W-:Y:S01]  /*5410*/  FMUL.FTZ R128, R2.reuse, R128 ;  /* 0x0000008002807220 */ /* 0x040fe20000410000 */
[----:B------:R-:W-:Y:S01]  /*5420*/  MUFU.EX2 R174, R174 ;  /* 0x000000ae00ae7308 */ /* 0x000fe20000000800 */
[----:B------:R-:W-:Y:S02]  /*5430*/  FMUL.FTZ R129, R2, R129 ;  /* 0x0000008102817220 */ /* 0x000fe40000410000 */
[-C--:B------:R-:W-:Y:S04]  /*5440*/  HMMA.16816.F32.BF16 R120, R156, R150.reuse, R120 ;  /* 0x000000969c78723c */ /* 0x080fe80000041878 */
[C---:B------:R-:W-:Y:S02]  /*5450*/  FMUL.FTZ R130, R0.reuse, R130 ;  /* 0x0000008200827220 */ /* 0x040fe40000410000 */
[----:B------:R-:W-:Y:S01]  /*5460*/  FMUL.FTZ R131, R0, R131 ;  /* 0x0000008300837220 */ /* 0x000fe20000410000 */
[----:B------:R-:W3:Y:S01]  /*5470*/  MUFU.EX2 R175, R175 ;  /* 0x000000af00af7308 */ /* 0x000ee20000000800 */
[C---:B------:R-:W-:Y:S01]  /*5480*/  HMMA.16816.F32.BF16 R124, R160.reuse, R150, R124 ;  /* 0x00000096a07c723c */ /* 0x040fe2000004187c */
[----:B------:R-:W3:Y:S03]  /*5490*/  LDSM.16.MT88.4 R148, [R212+0x9400] ;  /* 0x00940000d494783b */ /* 0x000ee60000004200 */
[C---:B------:R-:W-:Y:S02]  /*54a0*/  FMUL.FTZ R132, R2.reuse, R132 ;  /* 0x0000008402847220 */ /* 0x040fe40000410000 */
[----:B------:R-:W-:Y:S02]  /*54b0*/  FMUL.FTZ R133, R2, R133 ;  /* 0x0000008502857220 */ /* 0x000fe40000410000 */
[C---:B------:R-:W-:Y:S01]  /*54c0*/  FMUL.FTZ R134, R0.reuse, R134 ;  /* 0x0000008600867220 */ /* 0x040fe20000410000 */
[----:B------:R-:W-:Y:S01]  /*54d0*/  MUFU.EX2 R198, R198 ;  /* 0x000000c600c67308 */ /* 0x000fe20000000800 */
[-C--:B--2---:R-:W-:Y:S03]  /*54e0*/  HMMA.16816.F32.BF16 R24, R160, R144.reuse, R24 ;  /* 0x00000090a018723c */ /* 0x084fe60000041818 */
[----:B------:R-:W-:Y:S02]  /*54f0*/  FMUL.FTZ R135, R0, R135 ;  /* 0x0000008700877220 */ /* 0x000fe40000410000 */
[C---:B------:R-:W-:Y:S01]  /*5500*/  FMUL.FTZ R28, R164.reuse, R136 ;  /* 0x00000088a41c7220 */ /* 0x040fe20000410000 */
[----:B-1----:R-:W-:Y:S01]  /*5510*/  F2FP.BF16.PACK_AB R136, R177, R176 ;  /* 0x000000b0b188723e */ /* 0x002fe200000010ff */
[----:B------:R-:W-:Y:S01]  /*5520*/  FMUL.FTZ R29, R164, R137 ;  /* 0x00000089a41d7220 */ /* 0x000fe20000410000 */
[C---:B------:R-:W-:Y:S01]  /*5530*/  HMMA.16816.F32.BF16 R128, R156.reuse, R144, R128 ;  /* 0x000000909c80723c */ /* 0x040fe20000041880 */
[----:B------:R-:W1:Y:S03]  /*5540*/  MUFU.EX2 R199, R199 ;  /* 0x000000c700c77308 */ /* 0x000e660000000800 */
[----:B----4-:R-:W-:Y:S01]  /*5550*/  F2FP.BF16.PACK_AB R137, R179, R178 ;  /* 0x000000b2b389723e */ /* 0x010fe200000010ff */
[----:B------:R-:W-:Y:S01]  /*5560*/  FMUL.FTZ R30, R3, R138 ;  /* 0x0000008a031e7220 */ /* 0x000fe20000410000 */
[----:B-----5:R-:W-:Y:S01]  /*5570*/  F2FP.BF16.PACK_AB R138, R195, R192 ;  /* 0x000000c0c38a723e */ /* 0x020fe200000010ff */
[----:B------:R-:W-:Y:S01]  /*5580*/  FMUL.FTZ R31, R3, R139 ;  /* 0x0000008b031f7220 */ /* 0x000fe20000410000 */
[-C--:B------:R-:W-:Y:S03]  /*5590*/  HMMA.16816.F32.BF16 R132, R156, R146.reuse, R132 ;  /* 0x000000929c84723c */ /* 0x080fe60000041884 */
[----:B------:R-:W-:Y:S01]  /*55a0*/  MUFU.EX2 R200, R200 ;  /* 0x000000c800c87308 */ /* 0x000fe20000000800 */
[----:B---3--:R-:W-:Y:S01]  /*55b0*/  F2FP.BF16.PACK_AB R139, R173, R172 ;  /* 0x000000acad8b723e */ /* 0x008fe200000010ff */
[--C-:B------:R-:W-:Y:S01]  /*55c0*/  FFMA.FTZ R64, R64, c[0x0][0x23c], -R194.reuse ;  /* 0x00008f0040407a23 */ /* 0x100fe200000108c2 */
[----:B------:R-:W-:Y:S01]  /*55d0*/  F2FP.BF16.PACK_AB R144, R175, R174 ;  /* 0x000000aeaf90723e */ /* 0x000fe200000010ff */
[----:B------:R-:W-:Y:S01]  /*55e0*/  FFMA.FTZ R194, R65, c[0x0][0x23c], -R194 ;  /* 0x00008f0041c27a23 */ /* 0x000fe200000108c2 */
[----:B------:R-:W-:Y:S04]  /*55f0*/  HMMA.16816.F32.BF16 R28, R160, R146, R28 ;  /* 0x00000092a01c723c */ /* 0x000fe8000004181c */
[----:B------:R-:W-:Y:S01]  /*5600*/  F2FP.BF16.PACK_AB R145, R197, R196 ;  /* 0x000000c4c591723e */ /* 0x000fe200000010ff */
[----:B------:R-:W2:Y:S01]  /*5610*/  MUFU.EX2 R201, R201 ;  /* 0x000000c900c97308 */ /* 0x000ea20000000800 */
[--C-:B------:R-:W-:Y:S02]  /*5620*/  FFMA.FTZ R66, R66, c[0x0][0x23c], -R193.reuse ;  /* 0x00008f0042427a23 */ /* 0x100fe400000108c1 */
[-C--:B------:R-:W-:Y:S05]  /*5630*/  HMMA.16816.F32.BF16 R8, R136, R140.reuse, R8 ;  /* 0x0000008c8808723c */ /* 0x080fea0000041808 */
[----:B-1----:R-:W-:Y:S01]  /*5640*/  F2FP.BF16.PACK_AB R146, R199, R198 ;  /* 0x000000c6c792723e */ /* 0x002fe200000010ff */
[----:B------:R-:W-:Y:S01]  /*5650*/  FFMA.FTZ R193, R67, c[0x0][0x23c], -R193 ;  /* 0x00008f0043c17a23 */ /* 0x000fe200000108c1 */
[----:B------:R1:W-:Y:S01]  /*5660*/  MUFU.EX2 R65, R194 ;  /* 0x000000c200417308 */ /* 0x0003e20000000800 */
[----:B------:R-:W-:Y:S04]  /*5670*/  FFMA.FTZ R67, R56, c[0x0][0x23c], -R191 ;  /* 0x00008f0038437a23 */ /* 0x000fe800000108bf */
[----:B------:R-:W-:Y:S02]  /*5680*/  FFMA.FTZ R169, R164, R237, R169 ;  /* 0x000000eda4a97223 */ /* 0x000fe400000100a9 */
[----:B------:R-:W-:Y:S01]  /*5690*/  FFMA.FTZ R5, R3, R232, R5 ;  /* 0x000000e803057223 */ /* 0x000fe20000010005 */
[----:B------:R-:W-:Y:S01]  /*56a0*/  MOV R3, R168 ;  /* 0x000000a800037202 */ /* 0x000fe20000000f00 */
[----:B------:R-:W-:Y:S01]  /*56b0*/  FFMA.FTZ R181, R2, R235, R181 ;  /* 0x000000eb02b57223 */ /* 0x000fe200000100b5 */
[----:B------:R-:W-:Y:S01]  /*56c0*/  MUFU.EX2 R202, R202 ;  /* 0x000000ca00ca7308 */ /* 0x000fe20000000800 */
[----:B------:R-:W-:Y:S01]  /*56d0*/  FFMA.FTZ R183, R0, R233, R183 ;  /* 0x000000e900b77223 */ /* 0x000fe200000100b7 */
[----:B------:R-:W-:Y:S01]  /*56e0*/  MOV R0, R165 ;  /* 0x000000a500007202 */ /* 0x000fe20000000f00 */
[----:B------:R-:W-:Y:S01]  /*56f0*/  FADD.FTZ R170, R170, R169 ;  /* 0x000000a9aaaa7221 */ /* 0x000fe20000010000 */
[----:B--2---:R-:W-:Y:S01]  /*5700*/  F2FP.BF16.PACK_AB R147, R201, R200 ;  /* 0x000000c8c993723e */ /* 0x004fe200000010ff */
[----:B------:R-:W-:Y:S01]  /*5710*/  FADD.FTZ R6, R6, R5 ;  /* 0x0000000506067221 */ /* 0x000fe20000010000 */
[----:B------:R-:W-:Y:S01]  /*5720*/  MOV R2, R167 ;  /* 0x000000a700027202 */ /* 0x000fe20000000f00 */
[----:B------:R-:W-:Y:S01]  /*5730*/  FADD.FTZ R184, R184, R181 ;  /* 0x000000b5b8b87221 */ /* 0x000fe20000010000 */
[----:B------:R-:W-:Y:S01]  /*5740*/  MOV R169, R166 ;  /* 0x000000a600a97202 */ /* 0x000fe20000000f00 */
[----:B------:R-:W-:Y:S01]  /*5750*/  FADD.FTZ R186, R186, R183 ;  /* 0x000000b7baba7221 */ /* 0x000fe20000010000 */
[----:B------:R-:W2:Y:S01]  /*5760*/  MUFU.EX2 R203, R203 ;  /* 0x000000cb00cb7308 */ /* 0x000ea20000000800 */
[C---:B------:R-:W-:Y:S04]  /*5770*/  HMMA.16816.F32.BF16 R12, R144.reuse, R140, R12 ;  /* 0x0000008c900c723c */ /* 0x040fe8000004180c */
[--C-:B-1----:R-:W-:Y:S02]  /*5780*/  FFMA.FTZ R194, R57, c[0x0][0x23c], -R191.reuse ;  /* 0x00008f0039c27a23 */ /* 0x102fe400000108bf */
[----:B------:R-:W-:Y:S01]  /*5790*/  LDSM.16.MT88.4 R56, [R213+0xac00] ;  /* 0x00ac0000d538783b */ /* 0x000fe20000004200 */
[----:B------:R-:W-:Y:S01]  /*57a0*/  FFMA.FTZ R191, R61, c[0x0][0x23c], -R191 ;  /* 0x00008f003dbf7a23 */ /* 0x000fe200000108bf */
[-C--:B------:R-:W-:Y:S01]  /*57b0*/  HMMA.16816.F32.BF16 R16, R144, R142.reuse, R16 ;  /* 0x0000008e9010723c */ /* 0x080fe20000041810 */
[----:B------:R-:W-:Y:S03]  /*57c0*/  MUFU.EX2 R204, R204 ;  /* 0x000000cc00cc7308 */ /* 0x000fe60000000800 */
[----:B------:R-:W-:Y:S02]  /*57d0*/  FADD.FTZ R7, R7, R170 ;  /* 0x000000aa07077221 */ /* 0x000fe40000010000 */
[----:B------:R-:W-:Y:S01]  /*57e0*/  LDSM.16.MT88.4 R60, [R212+0xac00] ;  /* 0x00ac0000d43c783b */ /* 0x000fe20000004200 */
[----:B------:R-:W-:Y:S01]  /*57f0*/  FADD.FTZ R171, R171, R6 ;  /* 0x00000006abab7221 */ /* 0x000fe20000010000 */
[C---:B------:R-:W-:Y:S03]  /*5800*/  HMMA.16816.F32.BF16 R68, R136.reuse, R142, R68 ;  /* 0x0000008e8844723c */ /* 0x040fe60000041844 */
[----:B------:R-:W1:Y:S01]  /*5810*/  MUFU.EX2 R205, R205 ;  /* 0x000000cd00cd7308 */ /* 0x000e620000000800 */
[----:B------:R-:W-:Y:S02]  /*5820*/  FADD.FTZ R185, R185, R184 ;  /* 0x000000b8b9b97221 */ /* 0x000fe40000010000 */
[----:B------:R-:W3:Y:S01]  /*5830*/  LDSM.16.MT88.4 R140, [R212+0xa400] ;  /* 0x00a40000d48c783b */ /* 0x000ee20000004200 */
[----:B------:R-:W-:Y:S01]  /*5840*/  FADD.FTZ R187, R187, R186 ;  /* 0x000000babbbb7221 */ /* 0x000fe20000010000 */
[-C--:B------:R-:W-:Y:S04]  /*5850*/  HMMA.16816.F32.BF16 R72, R136, R148.reuse, R72 ;  /* 0x000000948848723c */ /* 0x080fe80000041848 */
[----:B------:R-:W-:Y:S01]  /*5860*/  FADD.FTZ R7, R180, R7 ;  /* 0x00000007b4077221 */ /* 0x000fe20000010000 */
[----:B------:R-:W-:Y:S01]  /*5870*/  MUFU.EX2 R206, R206 ;  /* 0x000000ce00ce7308 */ /* 0x000fe20000000800 */
[----:B------:R-:W-:Y:S02]  /*5880*/  FADD.FTZ R171, R182, R171 ;  /* 0x000000abb6ab7221 */ /* 0x000fe40000010000 */
[C---:B------:R-:W-:Y:S04]  /*5890*/  HMMA.16816.F32.BF16 R76, R144.reuse, R148, R76 ;  /* 0x00000094904c723c */ /* 0x040fe8000004184c */
[----:B------:R-:W-:Y:S02]  /*58a0*/  FADD.FTZ R185, R188, R185 ;  /* 0x000000b9bcb97221 */ /* 0x000fe40000010000 */
[----:B------:R-:W-:Y:S01]  /*58b0*/  FADD.FTZ R187, R190, R187 ;  /* 0x000000bbbebb7221 */ /* 0x000fe20000010000 */
[----:B------:R-:W4:Y:S01]  /*58c0*/  MUFU.EX2 R207, R207 ;  /* 0x000000cf00cf7308 */ /* 0x000f220000000800 */
[-C--:B------:R-:W-:Y:S04]  /*58d0*/  HMMA.16816.F32.BF16 R80, R144, R150.reuse, R80 ;  /* 0x000000969050723c */ /* 0x080fe80000041850 */
[----:B------:R-:W-:Y:S02]  /*58e0*/  FADD.FTZ R176, R176, R7 ;  /* 0x00000007b0b07221 */ /* 0x000fe40000010000 */
[----:B------:R-:W-:Y:S02]  /*58f0*/  FADD.FTZ R178, R178, R171 ;  /* 0x000000abb2b27221 */ /* 0x000fe40000010000 */
[C---:B------:R-:W-:Y:S01]  /*5900*/  HMMA.16816.F32.BF16 R84, R136.reuse, R150, R84 ;  /* 0x000000968854723c */ /* 0x040fe20000041854 */
[----:B------:R-:W-:Y:S03]  /*5910*/  MUFU.EX2 R208, R208 ;  /* 0x000000d000d07308 */ /* 0x000fe60000000800 */
[----:B------:R-:W-:Y:S02]  /*5920*/  FADD.FTZ R174, R174, R185 ;  /* 0x000000b9aeae7221 */ /* 0x000fe40000010000 */
[----:B------:R-:W-:Y:S02]  /*5930*/  FADD.FTZ R196, R196, R187 ;  /* 0x000000bbc4c47221 */ /* 0x000fe40000010000 */
[-C--:B------:R-:W-:Y:S03]  /*5940*/  HMMA.16816.F32.BF16 R88, R136, R152.reuse, R88 ;  /* 0x000000988858723c */ /* 0x080fe60000041858 */
[----:B------:R-:W5:Y:S01]  /*5950*/  MUFU.EX2 R209, R209 ;  /* 0x000000d100d17308 */ /* 0x000f620000000800 */
[----:B------:R-:W-:Y:S02]  /*5960*/  FADD.FTZ R177, R177, R176 ;  /* 0x000000b0b1b17221 */ /* 0x000fe40000010000 */
[----:B------:R-:W-:Y:S02]  /*5970*/  FADD.FTZ R179, R179, R178 ;  /* 0x000000b2b3b37221 */ /* 0x000fe40000010000 */
[C---:B------:R-:W-:Y:S04]  /*5980*/  HMMA.16816.F32.BF16 R92, R144.reuse, R152, R92 ;  /* 0x00000098905c723c */ /* 0x040fe8000004185c */
[----:B------:R-:W-:Y:S01]  /*5990*/  FADD.FTZ R175, R175, R174 ;  /* 0x000000aeafaf7221 */ /* 0x000fe20000010000 */
[----:B------:R-:W-:Y:S01]  /*59a0*/  MUFU.EX2 R240, R240 ;  /* 0x000000f000f07308 */ /* 0x000fe20000000800 */
[----:B------:R-:W-:Y:S02]  /*59b0*/  FADD.FTZ R197, R197, R196 ;  /* 0x000000c4c5c57221 */ /* 0x000fe40000010000 */
[-C--:B------:R-:W-:Y:S04]  /*59c0*/  HMMA.16816.F32.BF16 R96, R144, R154.reuse, R96 ;  /* 0x0000009a9060723c */ /* 0x080fe80000041860 */
[----:B------:R-:W-:Y:S02]  /*59d0*/  FADD.FTZ R192, R192, R177 ;  /* 0x000000b1c0c07221 */ /* 0x000fe40000010000 */
[----:B------:R-:W-:Y:S01]  /*59e0*/  FADD.FTZ R172, R172, R179 ;  /* 0x000000b3acac7221 */ /* 0x000fe20000010000 */
[----:B------:R-:W1:Y:S01]  /*59f0*/  MUFU.EX2 R245, R245 ;  /* 0x000000f500f57308 */ /* 0x000e620000000800 */
[C---:B------:R-:W-:Y:S04]  /*5a00*/  HMMA.16816.F32.BF16 R100, R136.reuse, R154, R100 ;  /* 0x0000009a8864723c */ /* 0x040fe80000041864 */
[----:B------:R-:W-:Y:S02]  /*5a10*/  FADD.FTZ R198, R198, R175 ;  /* 0x000000afc6c67221 */ /* 0x000fe40000010000 */
[----:B------:R-:W-:Y:S02]  /*5a20*/  FADD.FTZ R200, R200, R197 ;  /* 0x000000c5c8c87221 */ /* 0x000fe40000010000 */
[-C--:B---3--:R-:W-:Y:S01]  /*5a30*/  HMMA.16816.F32.BF16 R20, R136, R140.reuse, R20 ;  /* 0x0000008c8814723c */ /* 0x088fe20000041814 */
[----:B------:R-:W-:Y:S03]  /*5a40*/  MUFU.EX2 R242, R242 ;  /* 0x000000f200f27308 */ /* 0x000fe60000000800 */
[----:B------:R-:W-:Y:S02]  /*5a50*/  FADD.FTZ R195, R195, R192 ;  /* 0x000000c0c3c37221 */ /* 0x000fe40000010000 */
[----:B------:R-:W-:Y:S02]  /*5a60*/  FADD.FTZ R173, R173, R172 ;  /* 0x000000acadad7221 */ /* 0x000fe40000010000 */
[C---:B------:R-:W-:Y:S03]  /*5a70*/  HMMA.16816.F32.BF16 R104, R144.reuse, R140, R104 ;  /* 0x0000008c9068723c */ /* 0x040fe60000041868 */
[----:B------:R-:W3:Y:S01]  /*5a80*/  MUFU.EX2 R247, R247 ;  /* 0x000000f700f77308 */ /* 0x000ee20000000800 */
[----:B------:R-:W-:Y:S02]  /*5a90*/  FADD.FTZ R199, R199, R198 ;  /* 0x000000c6c7c77221 */ /* 0x000fe40000010000 */
[----:B------:R-:W-:Y:S02]  /*5aa0*/  FADD.FTZ R201, R201, R200 ;  /* 0x000000c8c9c97221 */ /* 0x000fe40000010000 */
[-C--:B------:R-:W-:Y:S04]  /*5ab0*/  HMMA.16816.F32.BF16 R108, R144, R142.reuse, R108 ;  /* 0x0000008e906c723c */ /* 0x080fe8000004186c */
[----:B------:R-:W-:Y:S01]  /*5ac0*/  FADD.FTZ R210, R210, R199 ;  /* 0x000000c7d2d27221 */ /* 0x000fe20000010000 */
[----:B------:R-:W1:Y:S01]  /*5ad0*/  MUFU.EX2 R64, R64 ;  /* 0x0000004000407308 */ /* 0x000e620000000800 */
[----:B------:R-:W-:Y:S02]  /*5ae0*/  FADD.FTZ R234, R234, R201 ;  /* 0x000000c9eaea7221 */ /* 0x000fe40000010000 */
[C---:B------:R-:W-:Y:S01]  /*5af0*/  HMMA.16816.F32.BF16 R112, R136.reuse, R142, R112 ;  /* 0x0000008e8870723c */ /* 0x040fe20000041870 */
[----:B------:R-:W3:Y:S03]  /*5b00*/  LDSM.16.MT88.4 R140, [R212+0x9800] ;  /* 0x00980000d48c783b */ /* 0x000ee60000004200 */
[----:B------:R-:W-:Y:S02]  /*5b10*/  FADD.FTZ R211, R211, R210 ;  /* 0x000000d2d3d37221 */ /* 0x000fe40000010000 */
[----:B------:R-:W-:Y:S01]  /*5b20*/  FADD.FTZ R239, R239, R234 ;  /* 0x000000eaefef7221 */ /* 0x000fe20000010000 */
[----:B------:R-:W-:Y:S01]  /*5b30*/  MUFU.EX2 R66, R66 ;  /* 0x0000004200427308 */ /* 0x000fe20000000800 */
[-C--:B------:R-:W-:Y:S04]  /*5b40*/  HMMA.16816.F32.BF16 R32, R136, R36.reuse, R32 ;  /* 0x000000248820723c */ /* 0x080fe80000041820 */
[----:B------:R-:W-:Y:S02]  /*5b50*/  FADD.FTZ R236, R236, R211 ;  /* 0x000000d3ecec7221 */ /* 0x000fe40000010000 */
[----:B------:R-:W-:Y:S02]  /*5b60*/  FADD.FTZ R238, R238, R239 ;  /* 0x000000efeeee7221 */ /* 0x000fe40000010000 */
[C---:B------:R-:W-:Y:S01]  /*5b70*/  HMMA.16816.F32.BF16 R116, R144.reuse, R36, R116 ;  /* 0x000000249074723c */ /* 0x040fe20000041874 */
[----:B------:R-:W3:Y:S03]  /*5b80*/  MUFU.EX2 R193, R193 ;  /* 0x000000c100c17308 */ /* 0x000ee60000000800 */
[----:B------:R-:W-:Y:S02]  /*5b90*/  FADD.FTZ R236, R241, R236 ;  /* 0x000000ecf1ec7221 */ /* 0x000fe40000010000 */
[----:B------:R-:W-:Y:S01]  /*5ba0*/  FADD.FTZ R243, R243, R238 ;  /* 0x000000eef3f37221 */ /* 0x000fe20000010000 */
[----:B--2---:R-:W-:Y:S01]  /*5bb0*/  F2FP.BF16.PACK_AB R36, R203, R202 ;  /* 0x000000cacb24723e */ /* 0x004fe200000010ff */
[-C--:B------:R-:W-:Y:S03]  /*5bc0*/  HMMA.16816.F32.BF16 R120, R144, R38.reuse, R120 ;  /* 0x000000269078723c */ /* 0x080fe60000041878 */
[----:B------:R-:W-:Y:S01]  /*5bd0*/  MUFU.EX2 R67, R67 ;  /* 0x0000004300437308 */ /* 0x000fe20000000800 */
[----:B-1----:R-:W-:Y:S01]  /*5be0*/  F2FP.BF16.PACK_AB R37, R205, R204 ;  /* 0x000000cccd25723e */ /* 0x002fe200000010ff */
[----:B------:R-:W-:Y:S02]  /*5bf0*/  FADD.FTZ R202, R202, R195 ;  /* 0x000000c3caca7221 */ /* 0x000fe40000010000 */
[----:B------:R-:W-:Y:S01]  /*5c00*/  FADD.FTZ R204, R204, R173 ;  /* 0x000000adcccc7221 */ /* 0x000fe20000010000 */
[C---:B------:R-:W-:Y:S04]  /*5c10*/  HMMA.16816.F32.BF16 R124, R136.reuse, R38, R124 ;  /* 0x00000026887c723c */ /* 0x040fe8000004187c */
[----:B------:R-:W-:Y:S01]  /*5c20*/  FADD.FTZ R203, R203, R202 ;  /* 0x000000cacbcb7221 */ /* 0x000fe20000010000 */
[----:B------:R-:W1:Y:S01]  /*5c30*/  MUFU.EX2 R194, R194 ;  /* 0x000000c200c27308 */ /* 0x000e620000000800 */
[----:B------:R-:W-:Y:S01]  /*5c40*/  FADD.FTZ R205, R205, R204 ;  /* 0x000000cccdcd7221 */ /* 0x000fe20000010000 */
[----:B----4-:R-:W-:Y:S01]  /*5c50*/  F2FP.BF16.PACK_AB R38, R207, R206 ;  /* 0x000000cecf26723e */ /* 0x010fe200000010ff */
[-C--:B------:R-:W-:Y:S04]  /*5c60*/  HMMA.16816.F32.BF16 R24, R136, R48.reuse, R24 ;  /* 0x000000308818723c */ /* 0x080fe80000041818 */
[----:B-----5:R-:W-:Y:S01]  /*5c70*/  F2FP.BF16.PACK_AB R39, R209, R208 ;  /* 0x000000d0d127723e */ /* 0x020fe200000010ff */
[----:B------:R-:W-:Y:S02]  /*5c80*/  FADD.FTZ R206, R206, R203 ;  /* 0x000000cbcece7221 */ /* 0x000fe40000010000 */
[----:B------:R-:W-:Y:S01]  /*5c90*/  MUFU.EX2 R244, R244 ;  /* 0x000000f400f47308 */ /* 0x000fe20000000800 */
[C---:B------:R-:W-:Y:S04]  /*5ca0*/  HMMA.16816.F32.BF16 R128, R144.reuse, R48, R128 ;  /* 0x000000309080723c */ /* 0x040fe80000041880 */
[----:B------:R-:W-:Y:S02]  /*5cb0*/  FADD.FTZ R208, R208, R205 ;  /* 0x000000cdd0d07221 */ /* 0x000fe40000010000 */
[----:B------:R-:W-:Y:S02]  /*5cc0*/  FADD.FTZ R207, R207, R206 ;  /* 0x000000cecfcf7221 */ /* 0x000fe40000010000 */
[-C--:B------:R-:W-:Y:S01]  /*5cd0*/  HMMA.16816.F32.BF16 R132, R144, R50.reuse, R132 ;  /* 0x000000329084723c */ /* 0x080fe20000041884 */
[----:B------:R-:W2:Y:S03]  /*5ce0*/  MUFU.EX2 R249, R249 ;  /* 0x000000f900f97308 */ /* 0x000ea60000000800 */
[----:B------:R-:W-:Y:S04]  /*5cf0*/  FADD.FTZ R209, R209, R208 ;  /* 0x000000d0d1d17221 */ /* 0x000fe80000010000 */
[----:B------:R-:W-:Y:S01]  /*5d00*/  HMMA.16816.F32.BF16 R28, R136, R50, R28 ;  /* 0x00000032881c723c */ /* 0x000fe2000004181c */
[----:B------:R-:W4:Y:S02]  /*5d10*/  LDSM.16.MT88.4 R48, [R213+0xa800] ;  /* 0x00a80000d530783b */ /* 0x000f240000004200 */
[----:B------:R-:W-:Y:S04]  /*5d20*/  MUFU.EX2 R246, R246 ;  /* 0x000000f600f67308 */ /* 0x000fe80000000800 */
[----:B------:R-:W-:Y:S01]  /*5d30*/  F2FP.BF16.PACK_AB R136, R245, R240 ;  /* 0x000000f0f588723e */ /* 0x000fe200000010ff */
[-C--:B------:R-:W-:Y:S05]  /*5d40*/  HMMA.16816.F32.BF16 R8, R36, R40.reuse, R8 ;  /* 0x000000282408723c */ /* 0x080fea0000041808 */
[----:B---3--:R-:W-:Y:S01]  /*5d50*/  F2FP.BF16.PACK_AB R137, R247, R242 ;  /* 0x000000f2f789723e */ /* 0x008fe200000010ff */
[----:B------:R-:W3:Y:S01]  /*5d60*/  MUFU.EX2 R191, R191 ;  /* 0x000000bf00bf7308 */ /* 0x000ee20000000800 */
[----:B------:R-:W-:Y:S01]  /*5d70*/  F2FP.BF16.PACK_AB R138, R65, R64 ;  /* 0x00000040418a723e */ /* 0x000fe200000010ff */
[C---:B------:R-:W-:Y:S04]  /*5d80*/  HMMA.16816.F32.BF16 R12, R44.reuse, R40, R12 ;  /* 0x000000282c0c723c */ /* 0x040fe8000004180c */
[----:B------:R-:W-:Y:S01]  /*5d90*/  F2FP.BF16.PACK_AB R139, R193, R66 ;  /* 0x00000042c18b723e */ /* 0x000fe200000010ff */
[----:B------:R-:W-:Y:S02]  /*5da0*/  FADD.FTZ R240, R240, R207 ;  /* 0x000000cff0f07221 */ /* 0x000fe40000010000 */
[----:B------:R-:W-:Y:S01]  /*5db0*/  FADD.FTZ R242, R242, R209 ;  /* 0x000000d1f2f27221 */ /* 0x000fe20000010000 */
[-C--:B------:R-:W-:Y:S01]  /*5dc0*/  HMMA.16816.F32.BF16 R16, R44, R42.reuse, R16 ;  /* 0x0000002a2c10723c */ /* 0x080fe20000041810 */
[----:B------:R-:W-:Y:S03]  /*5dd0*/  MUFU.EX2 R248, R248 ;  /* 0x000000f800f87308 */ /* 0x000fe60000000800 */
[----:B------:R-:W-:Y:S02]  /*5de0*/  FADD.FTZ R245, R245, R240 ;  /* 0x000000f0f5f57221 */ /* 0x000fe40000010000 */
[----:B------:R-:W-:Y:S02]  /*5df0*/  FADD.FTZ R247, R247, R242 ;  /* 0x000000f2f7f77221 */ /* 0x000fe40000010000 */
[C---:B------:R-:W-:Y:S01]  /*5e00*/  HMMA.16816.F32.BF16 R68, R36.reuse, R42, R68 ;  /* 0x0000002a2444723c */ /* 0x040fe20000041844 */
[----:B------:R-:W5:Y:S02]  /*5e10*/  LDSM.16.MT88.4 R40, [R212+0xa800] ;  /* 0x00a80000d428783b */ /* 0x000f640000004200 */
[----:B------:R-:W1:Y:S01]  /*5e20*/  MUFU.EX2 R189, R189 ;  /* 0x000000bd00bd7308 */ /* 0x000e620000000800 */
[----:B------:R-:W-:Y:S02]  /*5e30*/  FADD.FTZ R64, R64, R245 ;  /* 0x000000f540407221 */ /* 0x000fe40000010000 */
[----:B------:R-:W-:Y:S02]  /*5e40*/  FADD.FTZ R66, R66, R247 ;  /* 0x000000f742427221 */ /* 0x000fe40000010000 */
[-C--:B------:R-:W-:Y:S04]  /*5e50*/  HMMA.16816.F32.BF16 R72, R36, R140.reuse, R72 ;  /* 0x0000008c2448723c */ /* 0x080fe80000041848 */
[----:B------:R-:W-:Y:S02]  /*5e60*/  FADD.FTZ R237, R65, R64 ;  /* 0x0000004041ed7221 */ /* 0x000fe40000010000 */
[----:B------:R-:W-:Y:S02]  /*5e70*/  FADD.FTZ R232, R193, R66 ;  /* 0x00000042c1e87221 */ /* 0x000fe40000010000 */
[C---:B------:R-:W-:Y:S08]  /*5e80*/  HMMA.16816.F32.BF16 R76, R44.reuse, R140, R76 ;  /* 0x0000008c2c4c723c */ /* 0x040ff0000004184c */
[-C--:B------:R-:W-:Y:S08]  /*5e90*/  HMMA.16816.F32.BF16 R80, R44, R142.reuse, R80 ;  /* 0x0000008e2c50723c */ /* 0x080ff00000041850 */
[C---:B------:R-:W-:Y:S08]  /*5ea0*/  HMMA.16816.F32.BF16 R84, R36.reuse, R142, R84 ;  /* 0x0000008e2454723c */ /* 0x040ff00000041854 */
[-C--:B----4-:R-:W-:Y:S08]  /*5eb0*/  HMMA.16816.F32.BF16 R88, R36, R48.reuse, R88 ;  /* 0x000000302458723c */ /* 0x090ff00000041858 */
[C---:B------:R-:W-:Y:S08]  /*5ec0*/  HMMA.16816.F32.BF16 R92, R44.reuse, R48, R92 ;  /* 0x000000302c5c723c */ /* 0x040ff0000004185c */
[-C--:B------:R-:W-:Y:S08]  /*5ed0*/  HMMA.16816.F32.BF16 R96, R44, R50.reuse, R96 ;  /* 0x000000322c60723c */ /* 0x080ff00000041860 */
[C---:B------:R-:W-:Y:S01]  /*5ee0*/  HMMA.16816.F32.BF16 R100, R36.reuse, R50, R100 ;  /* 0x000000322464723c */ /* 0x040fe20000041864 */
[----:B------:R-:W4:Y:S07]  /*5ef0*/  LDSM.16.MT88.4 R48, [R212+0xb800] ;  /* 0x00b80000d430783b */ /* 0x000f2e0000004200 */
[-C--:B-----5:R-:W-:Y:S08]  /*5f00*/  HMMA.16816.F32.BF16 R20, R36, R40.reuse, R20 ;  /* 0x000000282414723c */ /* 0x0a0ff00000041814 */
[C---:B------:R-:W-:Y:S08]  /*5f10*/  HMMA.16816.F32.BF16 R104, R44.reuse, R40, R104 ;  /* 0x000000282c68723c */ /* 0x040ff00000041868 */
[-C--:B------:R-:W-:Y:S08]  /*5f20*/  HMMA.16816.F32.BF16 R108, R44, R42.reuse, R108 ;  /* 0x0000002a2c6c723c */ /* 0x080ff0000004186c */
[C---:B------:R-:W-:Y:S01]  /*5f30*/  HMMA.16816.F32.BF16 R112, R36.reuse, R42, R112 ;  /* 0x0000002a2470723c */ /* 0x040fe20000041870 */
[----:B------:R-:W5:Y:S07]  /*5f40*/  LDSM.16.MT88.4 R40, [R213+0x9c00] ;  /* 0x009c0000d528783b */ /* 0x000f6e0000004200 */
[-C--:B------:R-:W-:Y:S08]  /*5f50*/  HMMA.16816.F32.BF16 R32, R36, R52.reuse, R32 ;  /* 0x000000342420723c */ /* 0x080ff00000041820 */
[C---:B------:R-:W-:Y:S08]  /*5f60*/  HMMA.16816.F32.BF16 R116, R44.reuse, R52, R116 ;  /* 0x000000342c74723c */ /* 0x040ff00000041874 */
[-C--:B------:R-:W-:Y:S08]  /*5f70*/  HMMA.16816.F32.BF16 R120, R44, R54.reuse, R120 ;  /* 0x000000362c78723c */ /* 0x080ff00000041878 */
[C---:B------:R-:W-:Y:S01]  /*5f80*/  HMMA.16816.F32.BF16 R124, R36.reuse, R54, R124 ;  /* 0x00000036247c723c */ /* 0x040fe2000004187c */
[----:B------:R-:W2:Y:S07]  /*5f90*/  LDSM.16.MT88.4 R52, [R212+0x9c00] ;  /* 0x009c0000d434783b */ /* 0x000eae0000004200 */
[-C--:B----4-:R-:W-:Y:S08]  /*5fa0*/  HMMA.16816.F32.BF16 R24, R36, R48.reuse, R24 ;  /* 0x000000302418723c */ /* 0x090ff00000041818 */
[C---:B------:R-:W-:Y:S08]  /*5fb0*/  HMMA.16816.F32.BF16 R128, R44.reuse, R48, R128 ;  /* 0x000000302c80723c */ /* 0x040ff00000041880 */
[-C--:B------:R-:W-:Y:S01]  /*5fc0*/  HMMA.16816.F32.BF16 R132, R44, R50.reuse, R132 ;  /* 0x000000322c84723c */ /* 0x080fe20000041884 */
[----:B------:R-:W4:Y:S07]  /*5fd0*/  LDSM.16.MT88.4 R44, [R213+0xbc00] ;  /* 0x00bc0000d52c783b */ /* 0x000f2e0000004200 */
[----:B------:R-:W-:Y:S07]  /*5fe0*/  HMMA.16816.F32.BF16 R28, R36, R50, R28 ;  /* 0x00000032241c723c */ /* 0x000fee000004181c */
[----:B-1----:R-:W-:Y:S01]  /*5ff0*/  F2FP.BF16.PACK_AB R36, R194, R67 ;  /* 0x00000043c224723e */ /* 0x002fe200000010ff */
[-C--:B-----5:R-:W-:Y:S01]  /*6000*/  HMMA.16816.F32.BF16 R160, R136, R40.reuse, R8 ;  /* 0x0000002888a0723c */ /* 0x0a0fe20000041808 */
[----:B------:R-:W1:Y:S04]  /*6010*/  LDSM.16.MT88.4 R8, [R212+0xbc00] ;  /* 0x00bc0000d408783b */ /* 0x000e680000004200 */
[----:B--2---:R-:W-:Y:S01]  /*6020*/  F2FP.BF16.PACK_AB R37, R249, R244 ;  /* 0x000000f4f925723e */ /* 0x004fe200000010ff */
[----:B------:R-:W-:Y:S01]  /*6030*/  FADD.FTZ R67, R67, R236 ;  /* 0x000000ec43437221 */ /* 0x000fe20000010000 */
[----:B---3--:R-:W-:Y:S01]  /*6040*/  F2FP.BF16.PACK_AB R38, R191, R246 ;  /* 0x000000f6bf26723e */ /* 0x008fe200000010ff */
[----:B------:R-:W-:Y:S01]  /*6050*/  FADD.FTZ R244, R244, R243 ;  /* 0x000000f3f4f47221 */ /* 0x000fe20000010000 */
[----:B------:R-:W-:Y:S03]  /*6060*/  F2FP.BF16.PACK_AB R39, R189, R248 ;  /* 0x000000f8bd27723e */ /* 0x000fe600000010ff */
        /* <DEDUP_REMOVED lines=21> */
[-C--:B----4-:R-:W-:Y:S08]  /*61c0*/  HMMA.16816.F32.BF16 R144, R136, R44.reuse, R32 ;  /* 0x0000002c8890723c */ /* 0x090ff00000041820 */
[C---:B------:R-:W-:Y:S08]  /*61d0*/  HMMA.16816.F32.BF16 R116, R36.reuse, R44, R116 ;  /* 0x0000002c2474723c */ /* 0x040ff00000041874 */
[-C--:B------:R-:W-:Y:S08]  /*61e0*/  HMMA.16816.F32.BF16 R120, R36, R46.reuse, R120 ;  /* 0x0000002e2478723c */ /* 0x080ff00000041878 */
[C---:B------:R-:W-:Y:S08]  /*61f0*/  HMMA.16816.F32.BF16 R124, R136.reuse, R46, R124 ;  /* 0x0000002e887c723c */ /* 0x040ff0000004187c */
[-C--:B-1----:R-:W-:Y:S08]  /*6200*/  HMMA.16816.F32.BF16 R140, R136, R8.reuse, R24 ;  /* 0x00000008888c723c */ /* 0x082ff00000041818 */
[C---:B------:R-:W-:Y:S08]  /*6210*/  HMMA.16816.F32.BF16 R128, R36.reuse, R8, R128 ;  /* 0x000000082480723c */ /* 0x040ff00000041880 */
[-C--:B------:R-:W-:Y:S08]  /*6220*/  HMMA.16816.F32.BF16 R132, R36, R10.reuse, R132 ;  /* 0x0000000a2484723c */ /* 0x080ff00000041884 */
[----:B------:R-:W-:Y:S01]  /*6230*/  HMMA.16816.F32.BF16 R136, R136, R10, R28 ;  /* 0x0000000a8888723c */ /* 0x000fe2000004181c */
[----:B------:R-:W-:-:S07]  /*6240*/  @P0 BRA `(.L_x_29) ;  /* 0xffffd3b000000947 */ /* 0x000fce000383ffff */
.L_x_28:
[----:B------:R-:W1:Y:S01]  /*6250*/  SHFL.BFLY PT, R0, R237, 0x2, 0x1f ;  /* 0x0c401f00ed007f89 */ /* 0x000e6200000e0000 */
[----:B------:R-:W-:Y:S01]  /*6260*/  ULDC.U8 UR4, c[0x0][0x329] ;  /* 0x0000ca4000047ab9 */ /* 0x000fe20000000000 */
[----:B------:R-:W-:Y:S01]  /*6270*/  MOV R12, 0x3f800000 ;  /* 0x3f800000000c7802 */ /* 0x000fe20000000f00 */
[----:B------:R-:W-:Y:S01]  /*6280*/  ULDC.U8 UR5, c[0x0][0x328] ;  /* 0x0000ca0000057ab9 */ /* 0x000fe20000000000 */
[----:B------:R-:W2:Y:S01]  /*6290*/  SHFL.BFLY PT, R3, R232, 0x2, 0x1f ;  /* 0x0c401f00e8037f89 */ /* 0x000ea200000e0000 */
[----:B------:R-:W-:Y:S01]  /*62a0*/  ISETP.NE.AND P0, PT, RZ, UR4, PT ;  /* 0x00000004ff007c0c */ /* 0x000fe2000bf05270 */
[----:B------:R-:W-:Y:S01]  /*62b0*/  BSSY B0, `(.L_x_32) ;  /* 0x000015c000007945 */ /* 0x000fe20003800000 */
[----:B------:R-:W-:Y:S01]  /*62c0*/  ISETP.NE.AND P1, PT, RZ, UR5, PT ;  /* 0x00000005ff007c0c */ /* 0x000fe2000bf25270 */
[----:B------:R-:W3:Y:S04]  /*62d0*/  SHFL.BFLY PT, R2, R233, 0x2, 0x1f ;  /* 0x0c401f00e9027f89 */ /* 0x000ee800000e0000 */
[----:B------:R-:W4:Y:S04]  /*62e0*/  SHFL.BFLY PT, R4, R235, 0x2, 0x1f ;  /* 0x0c401f00eb047f89 */ /* 0x000f2800000e0000 */
[----:B------:R-:W5:Y:S02]  /*62f0*/  S2R R5, SR_TID.X ;  /* 0x0000000000057919 */ /* 0x000f640000002100 */
[----:B------:R-:W-:-:S05]  /*6300*/  @P0 MOV R10, c[0x0][0x210] ;  /* 0x00008400000a0a02 */ /* 0x000fca0000000f00 */
[----:B------:R-:W-:Y:S02]  /*6310*/  @P0 IMAD R10, R10, c[0x0][0x214], RZ ;  /* 0x000085000a0a0a24 */ /* 0x000fe400078e02ff */
[----:B-1----:R-:W-:Y:S02]  /*6320*/  FADD.FTZ R11, R0, R237 ;  /* 0x000000ed000b7221 */ /* 0x002fe40000010000 */
[----:B--2---:R-:W-:-:S03]  /*6330*/  FADD.FTZ R0, R3, R232 ;  /* 0x000000e803007221 */ /* 0x004fc60000010000 */
[----:B------:R-:W1:Y:S01]  /*6340*/  SHFL.BFLY PT, R8, R11, 0x1, 0x1f ;  /* 0x0c201f000b087f89 */ /* 0x000e6200000e0000 */
[----:B---3--:R-:W-:-:S03]  /*6350*/  FADD.FTZ R3, R2, R233 ;  /* 0x000000e902037221 */ /* 0x008fc60000010000 */
[----:B------:R-:W2:Y:S01]  /*6360*/  SHFL.BFLY PT, R7, R0, 0x1, 0x1f ;  /* 0x0c201f0000077f89 */ /* 0x000ea200000e0000 */
[----:B----4-:R-:W-:-:S03]  /*6370*/  FADD.FTZ R9, R4, R235 ;  /* 0x000000eb04097221 */ /* 0x010fc60000010000 */
[----:B------:R-:W3:Y:S01]  /*6380*/  SHFL.BFLY PT, R4, R3, 0x1, 0x1f ;  /* 0x0c201f0003047f89 */ /* 0x000ee200000e0000 */
[----:B-----5:R-:W-:-:S03]  /*6390*/  SHF.R.S32.HI R14, RZ, 0x1f, R5 ;  /* 0x0000001fff0e7819 */ /* 0x020fc60000011405 */
[----:B------:R-:W4:Y:S01]  /*63a0*/  SHFL.BFLY PT, R6, R9, 0x1, 0x1f ;  /* 0x0c201f0009067f89 */ /* 0x000f2200000e0000 */
[-C--:B------:R-:W-:Y:S01]  /*63b0*/  LEA.HI R2, R14, R5.reuse, RZ, 0x2 ;  /* 0x000000050e027211 */ /* 0x080fe200078f10ff */
[----:B-1----:R-:W-:Y:S01]  /*63c0*/  FADD.FTZ R8, R11, R8 ;  /* 0x000000080b087221 */ /* 0x002fe20000010000 */
[----:B------:R-:W-:Y:S01]  /*63d0*/  MOV R11, 0x3f800000 ;  /* 0x3f800000000b7802 */ /* 0x000fe20000000f00 */
[----:B--2---:R-:W-:Y:S01]  /*63e0*/  FADD.FTZ R7, R0, R7 ;  /* 0x0000000700077221 */ /* 0x004fe20000010000 */
[----:B------:R-:W-:Y:S02]  /*63f0*/  LOP3.LUT R0, R2, 0xfffffffc, RZ, 0xc0, !PT ;  /* 0xfffffffc02007812 */ /* 0x000fe400078ec0ff */
[----:B------:R-:W-:Y:S01]  /*6400*/  SHF.R.S32.HI R2, RZ, 0x2, R2 ;  /* 0x00000002ff027819 */ /* 0x000fe20000011402 */
[----:B---3--:R-:W-:Y:S01]  /*6410*/  FADD.FTZ R4, R3, R4 ;  /* 0x0000000403047221 */ /* 0x008fe20000010000 */
[----:B------:R-:W-:Y:S02]  /*6420*/  FSETP.NE.FTZ.AND P5, PT, R7, RZ, PT ;  /* 0x000000ff0700720b */ /* 0x000fe40003fb5000 */
[----:B------:R-:W-:Y:S01]  /*6430*/  LEA.HI R3, R14, R5, RZ, 0x5 ;  /* 0x000000050e037211 */ /* 0x000fe200078f28ff */
[----:B----4-:R-:W-:Y:S01]  /*6440*/  FADD.FTZ R6, R9, R6 ;  /* 0x0000000609067221 */ /* 0x010fe20000010000 */
[----:B------:R-:W-:-:S02]  /*6450*/  FSETP.NE.FTZ.AND P3, PT, R4, RZ, PT ;  /* 0x000000ff0400720b */ /* 0x000fc40003f75000 */
[----:B------:R-:W-:Y:S02]  /*6460*/  @!P0 MOV R9, c[0x0][0x214] ;  /* 0x0000850000098a02 */ /* 0x000fe40000000f00 */
[----:B------:R-:W-:Y:S02]  /*6470*/  FSETP.NE.FTZ.AND P4, PT, R6, RZ, PT ;  /* 0x000000ff0600720b */ /* 0x000fe40003f95000 */
[----:B------:R-:W-:Y:S02]  /*6480*/  @!P0 SEL R10, R9, c[0x0][0x234], !P1 ;  /* 0x00008d00090a8a07 */ /* 0x000fe40004800000 */
[----:B------:R-:W-:Y:S01]  /*6490*/  MOV R9, 0x3f800000 ;  /* 0x3f80000000097802 */ /* 0x000fe20000000f00 */
[----:B------:R-:W1:Y:S01]  /*64a0*/  @P5 MUFU.RCP R12, R7 ;  /* 0x00000007000c5308 */ /* 0x000e620000001000 */
[----:B------:R-:W-:Y:S02]  /*64b0*/  FSETP.NE.FTZ.AND P6, PT, R8, RZ, PT ;  /* 0x000000ff0800720b */ /* 0x000fe40003fd5000 */
[----:B------:R-:W-:-:S02]  /*64c0*/  IADD3 R0, -R0, R5, RZ ;  /* 0x0000000500007210 */ /* 0x000fc40007ffe1ff */
[----:B------:R-:W-:Y:S02]  /*64d0*/  MOV R5, 0x3f800000 ;  /* 0x3f80000000057802 */ /* 0x000fe40000000f00 */
[----:B------:R-:W-:Y:S01]  /*64e0*/  SHF.R.S32.HI R15, RZ, 0x5, R3 ;  /* 0x00000005ff0f7819 */ /* 0x000fe20000011403 */
[----:B------:R-:W2:Y:S01]  /*64f0*/  @P3 MUFU.RCP R9, R4 ;  /* 0x0000000400093308 */ /* 0x000ea20000001000 */
[----:B------:R-:W-:Y:S01]  /*6500*/  ISETP.NE.OR P1, PT, RZ, UR4, !P1 ;  /* 0x00000004ff007c0c */ /* 0x000fe2000cf25670 */
[----:B-1----:R-:W-:-:S06]  /*6510*/  FMUL.FTZ R162, R12, R162 ;  /* 0x000000a20ca27220 */ /* 0x002fcc0000410000 */
[----:B------:R-:W1:Y:S01]  /*6520*/  @P4 MUFU.RCP R5, R6 ;  /* 0x0000000600054308 */ /* 0x000e620000001000 */
[C---:B------:R-:W-:Y:S02]  /*6530*/  FMUL.FTZ R163, R12.reuse, R163 ;  /* 0x000000a30ca37220 */ /* 0x040fe40000410000 */
[C---:B------:R-:W-:Y:S02]  /*6540*/  FMUL.FTZ R70, R12.reuse, R70 ;  /* 0x000000460c467220 */ /* 0x040fe40000410000 */
[----:B------:R-:W-:Y:S01]  /*6550*/  FMUL.FTZ R71, R12, R71 ;  /* 0x000000470c477220 */ /* 0x000fe20000410000 */
[----:B------:R-:W-:Y:S01]  /*6560*/  F2FP.BF16.PACK_AB R162, R163, R162 ;  /* 0x000000a2a3a2723e */ /* 0x000fe200000010ff */
[C---:B--2---:R-:W-:Y:S01]  /*6570*/  FMUL.FTZ R159, R9.reuse, R159 ;  /* 0x0000009f099f7220 */ /* 0x044fe20000410000 */
[----:B------:R-:W2:Y:S01]  /*6580*/  @P6 MUFU.RCP R11, R8 ;  /* 0x00000008000b6308 */ /* 0x000ea20000001000 */
[----:B------:R-:W-:Y:S01]  /*6590*/  FMUL.FTZ R158, R9, R158 ;  /* 0x0000009e099e7220 */ /* 0x000fe20000410000 */
[----:B------:R-:W-:Y:S01]  /*65a0*/  F2FP.BF16.PACK_AB R70, R71, R70 ;  /* 0x000000464746723e */ /* 0x000fe200000010ff */
[----:B------:R-:W-:-:S02]  /*65b0*/  FMUL.FTZ R155, R9, R155 ;  /* 0x0000009b099b7220 */ /* 0x000fc40000410000 */
[----:B------:R-:W-:Y:S01]  /*65c0*/  FMUL.FTZ R154, R9, R154 ;  /* 0x0000009a099a7220 */ /* 0x000fe20000410000 */
[----:B------:R-:W-:Y:S01]  /*65d0*/  F2FP.BF16.PACK_AB R158, R159, R158 ;  /* 0x0000009e9f9e723e */ /* 0x000fe200000010ff */
[C---:B------:R-:W-:Y:S01]  /*65e0*/  FMUL.FTZ R79, R9.reuse, R79 ;  /* 0x0000004f094f7220 */ /* 0x040fe20000410000 */
[----:B------:R-:W3:Y:S01]  /*65f0*/  @P6 MUFU.LG2 R8, R8 ;  /* 0x0000000800086308 */ /* 0x000ee20000000c00 */
[----:B------:R-:W-:Y:S01]  /*6600*/  FMUL.FTZ R78, R9, R78 ;  /* 0x0000004e094e7220 */ /* 0x000fe20000410000 */
[----:B------:R-:W-:Y:S01]  /*6610*/  F2FP.BF16.PACK_AB R154, R155, R154 ;  /* 0x0000009a9b9a723e */ /* 0x000fe200000010ff */
[C---:B------:R-:W-:Y:S02]  /*6620*/  FMUL.FTZ R83, R9.reuse, R83 ;  /* 0x0000005309537220 */ /* 0x040fe40000410000 */
[----:B------:R-:W-:Y:S01]  /*6630*/  FMUL.FTZ R82, R9, R82 ;  /* 0x0000005209527220 */ /* 0x000fe20000410000 */
[----:B------:R-:W-:Y:S01]  /*6640*/  F2FP.BF16.PACK_AB R78, R79, R78 ;  /* 0x0000004e4f4e723e */ /* 0x000fe200000010ff */
[C---:B------:R-:W-:Y:S01]  /*6650*/  FMUL.FTZ R95, R9.reuse, R95 ;  /* 0x0000005f095f7220 */ /* 0x040fe20000410000 */
[----:B------:R-:W4:Y:S01]  /*6660*/  @P5 MUFU.LG2 R7, R7 ;  /* 0x0000000700075308 */ /* 0x000f220000000c00 */
[----:B------:R-:W-:Y:S01]  /*6670*/  FMUL.FTZ R94, R9, R94 ;  /* 0x0000005e095e7220 */ /* 0x000fe20000410000 */
[----:B------:R-:W-:Y:S01]  /*6680*/  F2FP.BF16.PACK_AB R82, R83, R82 ;  /* 0x000000525352723e */ /* 0x000fe200000010ff */
[----:B------:R-:W-:-:S02]  /*6690*/  FMUL.FTZ R99, R9, R99 ;  /* 0x0000006309637220 */ /* 0x000fc40000410000 */
[----:B------:R-:W-:Y:S01]  /*66a0*/  FMUL.FTZ R98, R9, R98 ;  /* 0x0000006209627220 */ /* 0x000fe20000410000 */
[----:B------:R-:W-:Y:S01]  /*66b0*/  F2FP.BF16.PACK_AB R94, R95, R94 ;  /* 0x0000005e5f5e723e */ /* 0x000fe200000010ff */
[C---:B------:R-:W-:Y:S01]  /*66c0*/  FMUL.FTZ R107, R9.reuse, R107 ;  /* 0x0000006b096b7220 */ /* 0x040fe20000410000 */
[----:B------:R-:W5:Y:S01]  /*66d0*/  @P4 MUFU.LG2 R6, R6 ;  /* 0x0000000600064308 */ /* 0x000f620000000c00 */
[----:B------:R-:W-:Y:S01]  /*66e0*/  FMUL.FTZ R106, R9, R106 ;  /* 0x0000006a096a7220 */ /* 0x000fe20000410000 */
[----:B------:R-:W-:Y:S01]  /*66f0*/  F2FP.BF16.PACK_AB R98, R99, R98 ;  /* 0x000000626362723e */ /* 0x000fe200000010ff */
[C---:B------:R-:W-:Y:S02]  /*6700*/  FMUL.FTZ R111, R9.reuse, R111 ;  /* 0x0000006f096f7220 */ /* 0x040fe40000410000 */
[----:B------:R-:W-:Y:S01]  /*6710*/  FMUL.FTZ R110, R9, R110 ;  /* 0x0000006e096e7220 */ /* 0x000fe20000410000 */
[----:B------:R-:W-:Y:S01]  /*6720*/  F2FP.BF16.PACK_AB R106, R107, R106 ;  /* 0x0000006a6b6a723e */ /* 0x000fe200000010ff */
[C---:B------:R-:W-:Y:S01]  /*6730*/  FMUL.FTZ R119, R9.reuse, R119 ;  /* 0x0000007709777220 */ /* 0x040fe20000410000 */
[----:B------:R-:W1:Y:S01]  /*6740*/  @P3 MUFU.LG2 R4, R4 ;  /* 0x0000000400043308 */ /* 0x000e620000000c00 */
        /* <DEDUP_REMOVED lines=13> */
[C---:B------:R-:W-:Y:S01]  /*6820*/  FMUL.FTZ R75, R12.reuse, R75 ;  /* 0x0000004b0c4b7220 */ /* 0x040fe20000410000 */
[----:B------:R-:W-:Y:S01]  /*6830*/  LEA.HI R9, R9, R2, RZ, 0x3 ;  /* 0x0000000209097211 */ /* 0x000fe200078f18ff */
[C---:B------:R-:W-:Y:S01]  /*6840*/  FMUL.FTZ R86, R12.reuse, R86 ;  /* 0x000000560c567220 */ /* 0x040fe20000410000 */
[----:B------:R-:W-:Y:S01]  /*6850*/  F2FP.BF16.PACK_AB R134, R135, R134 ;  /* 0x000000868786723e */ /* 0x000fe200000010ff */
[C---:B------:R-:W-:Y:S01]  /*6860*/  FMUL.FTZ R87, R12.reuse, R87 ;  /* 0x000000570c577220 */ /* 0x040fe20000410000 */
[----:B------:R-:W-:Y:S01]  /*6870*/  LOP3.LUT R9, R9, 0xfffffff8, RZ, 0xc0, !PT ;  /* 0xfffffff809097812 */ /* 0x000fe200078ec0ff */
[C---:B------:R-:W-:Y:S01]  /*6880*/  FMUL.FTZ R90, R12.reuse, R90 ;  /* 0x0000005a0c5a7220 */ /* 0x040fe20000410000 */
[----:B------:R-:W-:Y:S01]  /*6890*/  F2FP.BF16.PACK_AB R74, R75, R74 ;  /* 0x0000004a4b4a723e */ /* 0x000fe200000010ff */
[----:B------:R-:W-:Y:S01]  /*68a0*/  FMUL.FTZ R91, R12, R91 ;  /* 0x0000005b0c5b7220 */ /* 0x000fe20000410000 */
[----:B------:R-:W-:Y:S01]  /*68b0*/  IADD3 R9, R2, -R9, RZ ;  /* 0x8000000902097210 */ /* 0x000fe20007ffe0ff */
[C---:B------:R-:W-:Y:S01]  /*68c0*/  FMUL.FTZ R102, R12.reuse, R102 ;  /* 0x000000660c667220 */ /* 0x040fe20000410000 */
[----:B------:R-:W-:Y:S01]  /*68d0*/  F2FP.BF16.PACK_AB R86, R87, R86 ;  /* 0x000000565756723e */ /* 0x000fe200000010ff */
        /* <DEDUP_REMOVED lines=19> */
[----:B------:R-:W-:Y:S01]  /*6a10*/  LEA.HI R12, R9, R9, RZ, 0x1 ;  /* 0x00000009090c7211 */ /* 0x000fe200078f08ff */
[----:B-1----:R-:W-:Y:S01]  /*6a20*/  FMUL.FTZ R156, R5, R156 ;  /* 0x0000009c059c7220 */ /* 0x002fe20000410000 */
[----:B------:R-:W-:Y:S01]  /*6a30*/  F2FP.BF16.PACK_AB R142, R143, R142 ;  /* 0x0000008e8f8e723e */ /* 0x000fe200000010ff */
[C---:B------:R-:W-:Y:S01]  /*6a40*/  FMUL.FTZ R157, R5.reuse, R157 ;  /* 0x0000009d059d7220 */ /* 0x040fe20000410000 */
[----:B------:R-:W-:Y:S01]  /*6a50*/  SHF.R.S32.HI R13, RZ, 0x1, R12 ;  /* 0x00000001ff0d7819 */ /* 0x000fe2000001140c */
[C---:B------:R-:W-:Y:S01]  /*6a60*/  FMUL.FTZ R152, R5.reuse, R152 ;  /* 0x0000009805987220 */ /* 0x040fe20000410000 */
        /* <DEDUP_REMOVED lines=9> */
[C---:B------:R-:W-:Y:S01]  /*6b00*/  FMUL.FTZ R81, R5.reuse, R81 ;  /* 0x0000005105517220 */ /* 0x040fe20000410000 */
[----:B------:R-:W-:Y:S01]  /*6b10*/  LEA R9, R12, R9, 0x4 ;  /* 0x000000090c097211 */ /* 0x000fe200078e20ff */
[----:B------:R-:W-:Y:S01]  /*6b20*/  FMUL.FTZ R92, R5, R92 ;  /* 0x0000005c055c7220 */ /* 0x000fe20000410000 */
[----:B------:R-:W-:Y:S01]  /*6b30*/  LOP3.LUT R12, R13, 0x1, RZ, 0xc0, !PT ;  /* 0x000000010d0c7812 */ /* 0x000fe200078ec0ff */
[C---:B------:R-:W-:Y:S01]  /*6b40*/  FMUL.FTZ R93, R5.reuse, R93 ;  /* 0x0000005d055d7220 */ /* 0x040fe20000410000 */
[----:B------:R-:W-:Y:S01]  /*6b50*/  LEA.HI R14, R14, R14, RZ, 0x1d ;  /* 0x0000000e0e0e7211 */ /* 0x000fe200078fe8ff */
[C---:B------:R-:W-:Y:S01]  /*6b60*/  FMUL.FTZ R96, R5.reuse, R96 ;  /* 0x0000006005607220 */ /* 0x040fe20000410000 */
[----:B------:R-:W-:Y:S01]  /*6b70*/  ISETP.NE.U32.AND P2, PT, R12, 0x1, PT ;  /* 0x000000010c00780c */ /* 0x000fe20003f45070 */
[----:B------:R-:W-:Y:S01]  /*6b80*/  FMUL.FTZ R97, R5, R97 ;  /* 0x0000006105617220 */ /* 0x000fe20000410000 */
[----:B------:R-:W-:Y:S01]  /*6b90*/  LEA R9, R9, R14, 0x1 ;  /* 0x0000000e09097211 */ /* 0x000fe200078e08ff */
[----:B------:R-:W-:Y:S01]  /*6ba0*/  FMUL.FTZ R104, R5, R104 ;  /* 0x0000006805687220 */ /* 0x000fe20000410000 */
[----:B------:R-:W-:Y:S01]  /*6bb0*/  F2FP.BF16.PACK_AB R156, R157, R156 ;  /* 0x0000009c9d9c723e */ /* 0x000fe200000010ff */
[----:B------:R-:W-:Y:S01]  /*6bc0*/  FMUL.FTZ R105, R5, R105 ;  /* 0x0000006905697220 */ /* 0x000fe20000410000 */
[----:B------:R-:W-:Y:S01]  /*6bd0*/  SHF.L.U32 R9, R9, 0x1, RZ ;  /* 0x0000000109097819 */ /* 0x000fe200000006ff */
[----:B------:R-:W-:Y:S01]  /*6be0*/  FMUL.FTZ R108, R5, R108 ;  /* 0x0000006c056c7220 */ /* 0x000fe20000410000 */
[----:B------:R-:W-:Y:S01]  /*6bf0*/  F2FP.BF16.PACK_AB R152, R153, R152 ;  /* 0x000000989998723e */ /* 0x000fe200000010ff */
[----:B------:R-:W-:Y:S01]  /*6c00*/  FMUL.FTZ R109, R5, R109 ;  /* 0x0000006d056d7220 */ /* 0x000fe20000410000 */
[----:B------:R-:W-:Y:S01]  /*6c10*/  IADD3 R17, R9, -0x10, RZ ;  /* 0xfffffff009117810 */ /* 0x000fe20007ffe0ff */
[C---:B------:R-:W-:Y:S01]  /*6c20*/  FMUL.FTZ R116, R5.reuse, R116 ;  /* 0x0000007405747220 */ /* 0x040fe20000410000 */
[----:B------:R-:W-:Y:S01]  /*6c30*/  STS [R9+0x200], R162 ;  /* 0x000200a209007388 */ /* 0x000fe20000000800 */
[----:B------:R-:W-:Y:S01]  /*6c40*/  FMUL.FTZ R117, R5, R117 ;  /* 0x0000007505757220 */ /* 0x000fe20000410000 */
[----:B------:R-:W-:Y:S01]  /*6c50*/  @P2 IADD3 R17, R9, 0x10, RZ ;  /* 0x0000001009112810 */ /* 0x000fe20007ffe0ff */
[----:B------:R-:W-:Y:S01]  /*6c60*/  FMUL.FTZ R120, R5, R120 ;  /* 0x0000007805787220 */ /* 0x000fe20000410000 */
[----:B------:R-:W-:Y:S01]  /*6c70*/  LOP3.LUT P2, RZ, R13, 0x2, RZ, 0xc0, !PT ;  /* 0x000000020dff7812 */ /* 0x000fe2000784c0ff */
[----:B------:R-:W-:Y:S01]  /*6c80*/  FMUL.FTZ R121, R5, R121 ;  /* 0x0000007905797220 */ /* 0x000fe20000410000 */
[----:B------:R-:W-:Y:S01]  /*6c90*/  F2FP.BF16.PACK_AB R76, R77, R76 ;  /* 0x0000004c4d4c723e */ /* 0x000fe200000010ff */
        /* <DEDUP_REMOVED lines=8> */
[----:B--2---:R-:W-:Y:S01]  /*6d20*/  FMUL.FTZ R160, R11, R160 ;  /* 0x000000a00ba07220 */ /* 0x004fe20000410000 */
[----:B------:R-:W-:Y:S01]  /*6d30*/  F2FP.BF16.PACK_AB R108, R109, R108 ;  /* 0x0000006c6d6c723e */ /* 0x000fe200000010ff */
[----:B------:R-:W-:Y:S01]  /*6d40*/  FMUL.FTZ R161, R11, R161 ;  /* 0x000000a10ba17220 */ /* 0x000fe20000410000 */
[----:B------:R-:W-:Y:S01]  /*6d50*/  F2FP.BF16.PACK_AB R132, R5, R132 ;  /* 0x000000840584723e */ /* 0x000fe200000010ff */
[C---:B------:R-:W-:Y:S01]  /*6d60*/  FMUL.FTZ R68, R11.reuse, R68 ;  /* 0x000000440b447220 */ /* 0x040fe20000410000 */
[----:B------:R-:W-:Y:S01]  /*6d70*/  MOV R5, 0x20 ;  /* 0x0000002000057802 */ /* 0x000fe20000000f00 */
[----:B------:R-:W-:Y:S01]  /*6d80*/  FMUL.FTZ R69, R11, R69 ;  /* 0x000000450b457220 */ /* 0x000fe20000410000 */
[----:B------:R-:W-:Y:S01]  /*6d90*/  F2FP.BF16.PACK_AB R160, R161, R160 ;  /* 0x000000a0a1a0723e */ /* 0x000fe200000010ff */
[----:B------:R-:W-:Y:S01]  /*6da0*/  FMUL.FTZ R72, R11, R72 ;  /* 0x000000480b487220 */ /* 0x000fe20000410000 */
[----:B------:R-:W-:Y:S01]  /*6db0*/  SEL R12, R5, 0xffffffe0, !P2 ;  /* 0xffffffe0050c7807 */ /* 0x000fe20005000000 */
[----:B------:R-:W-:Y:S01]  /*6dc0*/  FMUL.FTZ R73, R11, R73 ;  /* 0x000000490b497220 */ /* 0x000fe20000410000 */
[----:B------:R-:W-:Y:S01]  /*6dd0*/  F2FP.BF16.PACK_AB R68, R69, R68 ;  /* 0x000000444544723e */ /* 0x000fe200000010ff */
[----:B------:R-:W-:Y:S01]  /*6de0*/  FMUL.FTZ R84, R11, R84 ;  /* 0x000000540b547220 */ /* 0x000fe20000410000 */
[----:B------:R-:W-:Y:S01]  /*6df0*/  IADD3 R19, R9, R12, RZ ;  /* 0x0000000c09137210 */ /* 0x000fe20007ffe0ff */
[----:B------:R-:W-:Y:S01]  /*6e00*/  FMUL.FTZ R85, R11, R85 ;  /* 0x000000550b557220 */ /* 0x000fe20000410000 */
[----:B------:R-:W-:Y:S01]  /*6e10*/  F2FP.BF16.PACK_AB R72, R73, R72 ;  /* 0x000000484948723e */ /* 0x000fe200000010ff */
[C---:B------:R-:W-:Y:S01]  /*6e20*/  FMUL.FTZ R88, R11.reuse, R88 ;  /* 0x000000580b587220 */ /* 0x040fe20000410000 */
[----:B------:R-:W-:Y:S01]  /*6e30*/  STS [R9], R160 ;  /* 0x000000a009007388 */ /* 0x000fe20000000800 */
[----:B------:R-:W-:Y:S01]  /*6e40*/  FMUL.FTZ R89, R11, R89 ;  /* 0x000000590b597220 */ /* 0x000fe20000410000 */
[----:B------:R-:W-:Y:S01]  /*6e50*/  F2FP.BF16.PACK_AB R84, R85, R84 ;  /* 0x000000545554723e */ /* 0x000fe200000010ff */
[C---:B------:R-:W-:Y:S01]  /*6e60*/  FMUL.FTZ R100, R11.reuse, R100 ;  /* 0x000000640b647220 */ /* 0x040fe20000410000 */
[----:B------:R-:W-:Y:S01]  /*6e70*/  IADD3 R13, R12, R17, RZ ;  /* 0x000000110c0d7210 */ /* 0x000fe20007ffe0ff */
[C---:B------:R-:W-:Y:S01]  /*6e80*/  FMUL.FTZ R101, R11.reuse, R101 ;  /* 0x000000650b657220 */ /* 0x040fe20000410000 */
[----:B------:R1:W-:Y:S01]  /*6e90*/  STS [R17], R68 ;  /* 0x0000004411007388 */ /* 0x0003e20000000800 */
[----:B------:R-:W-:Y:S01]  /*6ea0*/  FMUL.FTZ R148, R11, R148 ;  /* 0x000000940b947220 */ /* 0x000fe20000410000 */
[----:B------:R-:W-:Y:S01]  /*6eb0*/  F2FP.BF16.PACK_AB R88, R89, R88 ;  /* 0x000000585958723e */ /* 0x000fe200000010ff */
[C---:B------:R-:W-:Y:S01]  /*6ec0*/  FMUL.FTZ R149, R11.reuse, R149 ;  /* 0x000000950b957220 */ /* 0x040fe20000410000 */
[----:B------:R-:W-:Y:S01]  /*6ed0*/  STS [R17+0x200], R70 ;  /* 0x0002004611007388 */ /* 0x000fe20000000800 */
        /* <DEDUP_REMOVED lines=18> */
[----:B------:R-:W-:Y:S01]  /*7000*/  FMUL.FTZ R11, R11, R137 ;  /* 0x000000890b0b7220 */ /* 0x000fe20000410000 */
[----:B------:R-:W-:Y:S01]  /*7010*/  STS [R19], R72 ;  /* 0x0000004813007388 */ /* 0x000fe20000000800 */
[----:B------:R-:W-:Y:S01]  /*7020*/  F2FP.BF16.PACK_AB R116, R117, R116 ;  /* 0x000000747574723e */ /* 0x000fe200000010ff */
[----:B---3--:R-:W-:Y:S01]  /*7030*/  @P6 FMUL.FTZ R65, R8, 0.69314718246459960938 ;  /* 0x3f31721808416820 */ /* 0x008fe20000410000 */
[----:B------:R-:W-:Y:S01]  /*7040*/  F2FP.BF16.PACK_AB R120, R121, R120 ;  /* 0x000000787978723e */ /* 0x000fe200000010ff */
[----:B------:R-:W-:Y:S01]  /*7050*/  STS [R19+0x200], R74 ;  /* 0x0002004a13007388 */ /* 0x000fe20000000800 */
[----:B------:R-:W-:Y:S01]  /*7060*/  F2FP.BF16.PACK_AB R140, R141, R140 ;  /* 0x0000008c8d8c723e */ /* 0x000fe200000010ff */
[----:B-1----:R-:W-:Y:S01]  /*7070*/  CS2R R68, SRZ ;  /* 0x0000000000447805 */ /* 0x002fe2000001ff00 */
[----:B------:R-:W-:Y:S01]  /*7080*/  F2FP.BF16.PACK_AB R136, R11, R136 ;  /* 0x000000880b88723e */ /* 0x000fe200000010ff */
[----:B------:R-:W-:Y:S01]  /*7090*/  STS [R13], R84 ;  /* 0x000000540d007388 */ /* 0x000fe20000000800 */
[----:B------:R-:W-:Y:S01]  /*70a0*/  F2FP.BF16.PACK_AB R138, R139, R138 ;  /* 0x0000008a8b8a723e */ /* 0x000fe200000010ff */
[----:B----4-:R-:W-:Y:S01]  /*70b0*/  @P5 FMUL.FTZ R66, R7, 0.69314718246459960938 ;  /* 0x3f31721807425820 */ /* 0x010fe20000410000 */
[----:B------:R-:W-:Y:S01]  /*70c0*/  F2FP.BF16.PACK_AB R128, R129, R128 ;  /* 0x000000808180723e */ /* 0x000fe200000010ff */
[----:B------:R-:W-:Y:S01]  /*70d0*/  STS [R13+0x200], R86 ;  /* 0x000200560d007388 */ /* 0x000fe20000000800 */
[----:B------:R-:W-:Y:S01]  /*70e0*/  @P0 MOV R12, 0x1 ;  /* 0x00000001000c0802 */ /* 0x000fe20000000f00 */
[----:B------:R-:W-:Y:S01]  /*70f0*/  @!P0 IMAD R12, R10, c[0x0][0x1c0], RZ ;  /* 0x000070000a0c8a24 */ /* 0x000fe200078e02ff */
[----:B------:R-:W-:Y:S01]  /*7100*/  LOP3.LUT P2, RZ, R230, 0x3, RZ, 0xc0, !PT ;  /* 0x00000003e6ff7812 */ /* 0x000fe2000784c0ff */
[----:B------:R-:W-:Y:S01]  /*7110*/  STS [R19+0x1000], R76 ;  /* 0x0010004c13007388 */ /* 0x000fe20000000800 */
[----:B-----5:R-:W-:-:S02]  /*7120*/  @P4 FMUL.FTZ R7, R6, 0.69314718246459960938 ;  /* 0x3f31721806074820 */ /* 0x020fc40000410000 */
[----:B------:R-:W-:Y:S01]  /*7130*/  @P3 FMUL.FTZ R6, R4, 0.69314718246459960938 ;  /* 0x3f31721804063820 */ /* 0x000fe20000410000 */
[----:B------:R-:W-:Y:S04]  /*7140*/  STS [R19+0x1200], R78 ;  /* 0x0012004e13007388 */ /* 0x000fe80000000800 */
        /* <DEDUP_REMOVED lines=23> */
[----:B------:R1:W-:Y:S04]  /*72c0*/  STS [R9+0x5200], R118 ;  /* 0x0052007609007388 */ /* 0x0003e80000000800 */
        /* <DEDUP_REMOVED lines=10> */
[----:B------:R-:W-:Y:S06]  /*7370*/  BAR.SYNC.DEFER_BLOCKING 0x0 ;  /* 0x0000000000007b1d */ /* 0x000fec0000010000 */
[----:B------:R-:W3:Y:S04]  /*7380*/  S2R R11, SR_CTAID.Y ;  /* 0x00000000000b7919 */ /* 0x000ee80000002600 */
[----:B------:R-:W4:Y:S04]  /*7390*/  S2R R5, SR_CTAID.X ;  /* 0x0000000000057919 */ /* 0x000f280000002500 */
[----:B-1----:R-:W1:Y:S01]  /*73a0*/  S2R R9, SR_CTAID.Z ;  /* 0x0000000000097919 */ /* 0x002e620000002700 */
[----:B--2---:R-:W-:Y:S01]  /*73b0*/  MOV R13, 0x7f800000 ;  /* 0x7f800000000d7802 */ /* 0x004fe20000000f00 */
[----:B------:R-:W-:-:S02]  /*73c0*/  @P6 FFMA.FTZ R13, R168, c[0x0][0x238], R65 ;  /* 0x00008e00a80d6a23 */ /* 0x000fc40000010041 */
[----:B------:R2:W2:Y:S04]  /*73d0*/  LDS.128 R56, [R223] ;  /* 0x00000000df387984 */ /* 0x0004a80000000c00 */
[----:B------:R2:W2:Y:S01]  /*73e0*/  LDS.128 R52, [R223+0x800] ;  /* 0x00080000df347984 */ /* 0x0004a20000000c00 */
[C---:B---3--:R-:W-:Y:S01]  /*73f0*/  IMAD R64, R11.reuse, R12, RZ ;  /* 0x0000000c0b407224 */ /* 0x048fe200078e02ff */
[----:B------:R-:W-:Y:S02]  /*7400*/  @P0 MOV R12, c[0x0][0x210] ;  /* 0x00008400000c0a02 */ /* 0x000fe40000000f00 */
[----:B------:R3:W2:Y:S01]  /*7410*/  LDS.128 R48, [R223+0x1000] ;  /* 0x00100000df307984 */ /* 0x0006a20000000c00 */
[----:B------:R-:W-:Y:S01]  /*7420*/  @!P0 MOV R12, 0x1 ;  /* 0x00000001000c8802 */ /* 0x000fe20000000f00 */
[----:B------:R-:W-:Y:S01]  /*7430*/  @!P1 IMAD R14, R11, c[0x0][0x214], RZ ;  /* 0x000085000b0e9a24 */ /* 0x000fe200078e02ff */
[----:B------:R-:W-:Y:S01]  /*7440*/  SEL R64, R64, RZ, P1 ;  /* 0x000000ff40407207 */ /* 0x000fe20000800000 */
[----:B------:R3:W2:Y:S02]  /*7450*/  LDS.128 R44, [R223+0x1800] ;  /* 0x00180000df2c7984 */ /* 0x0006a40000000c00 */
[----:B----4-:R-:W-:Y:S01]  /*7460*/  IMAD R8, R5, R12, RZ ;  /* 0x0000000c05087224 */ /* 0x010fe200078e02ff */
[----:B------:R-:W-:Y:S01]  /*7470*/  @!P1 MOV R68, R14 ;  /* 0x0000000e00449202 */ /* 0x000fe20000000f00 */
[----:B------:R3:W4:Y:S01]  /*7480*/  LDS.128 R40, [R223+0x2000] ;  /* 0x00200000df287984 */ /* 0x0007220000000c00 */
[----:B-1----:R-:W-:Y:S01]  /*7490*/  IMAD R65, R9, R10, R64 ;  /* 0x0000000a09417224 */ /* 0x002fe200078e0240 */
[----:B------:R-:W-:-:S02]  /*74a0*/  @!P1 SHF.R.S32.HI R69, RZ, 0x1f, R14 ;  /* 0x0000001fff459819 */ /* 0x000fc4000001140e */
[----:B------:R3:W1:Y:S01]  /*74b0*/  LDS.128 R36, [R223+0x2800] ;  /* 0x00280000df247984 */ /* 0x0006620000000c00 */
[----:B------:R-:W-:Y:S02]  /*74c0*/  SHF.L.U32 R8, R8, 0x7, RZ ;  /* 0x0000000708087819 */ /* 0x000fe400000006ff */
[----:B------:R-:W-:Y:S01]  /*74d0*/  MOV R64, 0x7f800000 ;  /* 0x7f80000000407802 */ /* 0x000fe20000000f00 */
[----:B------:R3:W1:Y:S01]  /*74e0*/  LDS.128 R32, [R223+0x3000] ;  /* 0x00300000df207984 */ /* 0x0006620000000c00 */
[--C-:B------:R-:W-:Y:S01]  /*74f0*/  IADD3 R4, P1, P0, R8, R68, R65.reuse ;  /* 0x0000004408047210 */ /* 0x100fe2000783e041 */
[----:B------:R-:W-:Y:S01]  /*7500*/  @P5 FFMA.FTZ R64, R167, c[0x0][0x238], R66 ;  /* 0x00008e00a7405a23 */ /* 0x000fe20000010042 */
[----:B------:R-:W-:Y:S01]  /*7510*/  SHF.R.S32.HI R8, RZ, 0x1f, R8 ;  /* 0x0000001fff087819 */ /* 0x000fe20000011408 */
[----:B------:R3:W1:Y:S01]  /*7520*/  LDS.128 R28, [R223+0x3800] ;  /* 0x00380000df1c7984 */ /* 0x0006620000000c00 */
[----:B------:R-:W-:Y:S02]  /*7530*/  SHF.R.S32.HI R65, RZ, 0x1f, R65 ;  /* 0x0000001fff417819 */ /* 0x000fe40000011441 */
[----:B------:R-:W-:Y:S01]  /*7540*/  MOV R10, 0x7f800000 ;  /* 0x7f800000000a7802 */ /* 0x000fe20000000f00 */
[----:B------:R3:W1:Y:S01]  /*7550*/  LDS.128 R24, [R223+0x4000] ;  /* 0x00400000df187984 */ /* 0x0006620000000c00 */
[----:B------:R-:W-:Y:S01]  /*7560*/  MOV R14, 0x7f800000 ;  /* 0x7f800000000e7802 */ /* 0x000fe20000000f00 */
[----:B------:R-:W-:Y:S01]  /*7570*/  @P4 FFMA.FTZ R10, R166, c[0x0][0x238], R7 ;  /* 0x00008e00a60a4a23 */ /* 0x000fe20000010007 */
[----:B------:R-:W-:Y:S01]  /*7580*/  IADD3.X R8, R8, R69, R65, P1, P0 ;  /* 0x0000004508087210 */ /* 0x000fe20000fe0441 */
[----:B------:R3:W1:Y:S01]  /*7590*/  LDS.128 R20, [R223+0x4800] ;  /* 0x00480000df147984 */ /* 0x0006620000000c00 */
[----:B------:R-:W-:-:S03]  /*75a0*/  @P3 FFMA.FTZ R14, R165, c[0x0][0x238], R6 ;  /* 0x00008e00a50e3a23 */ /* 0x000fc60000010006 */
[----:B------:R3:W1:Y:S04]  /*75b0*/  LDS.128 R16, [R223+0x5000] ;  /* 0x00500000df107984 */ /* 0x0006680000000c00 */
[----:B------:R3:W1:Y:S01]  /*75c0*/  LDS.128 R60, [R223+0x5800] ;  /* 0x00580000df3c7984 */ /* 0x0006620000000c00 */
[----:B------:R-:W-:Y:S05]  /*75d0*/  @P2 BRA `(.L_x_33) ;  /* 0x0000029000002947 */ /* 0x000fea0003800000 */
[----:B------:R-:W-:Y:S01]  /*75e0*/  SHF.R.S32.HI R66, RZ, 0x1f, R15 ;  /* 0x0000001fff427819 */ /* 0x000fe2000001140f */
[----:B------:R-:W-:Y:S01]  /*75f0*/  IMAD.MOV.U32 R6, RZ, RZ, c[0x0][0x214] ;  /* 0x00008500ff067624 */ /* 0x000fe200078e00ff */
[----:B------:R-:W-:Y:S02]  /*7600*/  SHF.R.S32.HI R69, RZ, 0x1f, R230 ;  /* 0x0000001fff457819 */ /* 0x000fe400000114e6 */
[----:B------:R-:W-:Y:S01]  /*7610*/  LEA.HI R66, R66, R15, RZ, 0x2 ;  /* 0x0000000f42427211 */ /* 0x000fe200078f10ff */
[----:B------:R-:W-:Y:S01]  /*7620*/  IMAD R6, R5, -0x80, R6 ;  /* 0xffffff8005067824 */ /* 0x000fe200078e0206 */
[----:B------:R-:W-:-:S02]  /*7630*/  LEA.HI R69, R69, R230, RZ, 0x2 ;  /* 0x000000e645457211 */ /* 0x000fc400078f10ff */
        /* <DEDUP_REMOVED lines=13> */
[----:B------:R-:W-:Y:S01]  /*7710*/  @!P5 IMAD R65, R65, R12, RZ ;  /* 0x0000000c4141d224 */ /* 0x000fe200078e02ff */
[----:B------:R-:W-:Y:S01]  /*7720*/  @!P6 LEA.HI.X.SX32 R6, R69, R8, 0x1, P0 ;  /* 0x000000084506e211 */ /* 0x000fe200000f0eff */
        /* <DEDUP_REMOVED lines=20> */
.L_x_33:
[----:B------:R-:W-:Y:S05]  /*7870*/  BSYNC B0 ;  /* 0x0000000000007941 */ /* 0x000fea0003800000 */
.L_x_32:
[----:B------:R-:W-:Y:S01]  /*7880*/  IMAD.SHL.U32 R6, R0, 0x8, RZ ;  /* 0x0000000800067824 */ /* 0x000fe200078e00ff */
[----:B------:R-:W-:Y:S01]  /*7890*/  SHF.R.S32.HI R4, RZ, 0x1f, R11 ;  /* 0x0000001fff047819 */ /* 0x000fe2000001140b */
[----:B------:R-:W-:Y:S01]  /*78a0*/  ULDC.64 UR4, c[0x0][0x1e8] ;  /* 0x00007a0000047ab9 */ /* 0x000fe20000000a00 */
[----:B------:R-:W-:Y:S01]  /*78b0*/  SHF.R.S32.HI R0, RZ, 0x1f, R9 ;  /* 0x0000001fff007819 */ /* 0x000fe20000011409 */
[----:B------:R-:W-:Y:S01]  /*78c0*/  USHF.L.U32 UR7, UR4, 0x6, URZ ;  /* 0x0000000604077899 */ /* 0x000fe2000800063f */
[----:B------:R-:W-:Y:S01]  /*78d0*/  SHF.R.S32.HI R7, RZ, 0x1f, R6 ;  /* 0x0000001fff077819 */ /* 0x000fe20000011406 */
[----:B------:R-:W-:Y:S01]  /*78e0*/  IMAD R4, R4, c[0x0][0x1e0], RZ ;  /* 0x0000780004047a24 */ /* 0x000fe200078e02ff */
[----:B------:R-:W-:Y:S01]  /*78f0*/  SHF.R.S32.HI R3, RZ, 0x1f, R2 ;  /* 0x0000001fff037819 */ /* 0x000fe20000011402 */
[----:B------:R-:W-:Y:S01]  /*7900*/  IMAD R0, R0, c[0x0][0x1f0], RZ ;  /* 0x00007c0000007a24 */ /* 0x000fe200078e02ff */
[----:B------:R-:W-:Y:S01]  /*7910*/  UMOV UR6, 0x6 ;  /* 0x0000000600067882 */ /* 0x000fe20000000000 */
[C---:B------:R-:W-:Y:S01]  /*7920*/  IMAD R4, R11.reuse, c[0x0][0x1e4], R4 ;  /* 0x000079000b047a24 */ /* 0x040fe200078e0204 */
[----:B------:R-:W-:Y:S01]  /*7930*/  USHF.L.U64.HI UR5, UR4, UR6, UR5 ;  /* 0x0000000604057299 */ /* 0x000fe20008010205 */
[----:B------:R-:W-:-:S04]  /*7940*/  IMAD.WIDE.U32 R6, R11, c[0x0][0x1e0], R6 ;  /* 0x000078000b067a25 */ /* 0x000fc800078e0006 */
[----:B------:R-:W-:Y:S02]  /*7950*/  IMAD.IADD R7, R7, 0x1, R4 ;  /* 0x0000000107077824 */ /* 0x000fe400078e0204 */
[C---:B------:R-:W-:Y:S02]  /*7960*/  IMAD R0, R9.reuse, c[0x0][0x1f4], R0 ;  /* 0x00007d0009007a24 */ /* 0x040fe400078e0200 */
[----:B------:R-:W-:-:S04]  /*7970*/  IMAD.WIDE.U32 R6, R9, c[0x0][0x1f0], R6 ;  /* 0x00007c0009067a25 */ /* 0x000fc800078e0006 */
[----:B------:R-:W-:Y:S01]  /*7980*/  IMAD.WIDE R4, R5, 0x80, R2 ;  /* 0x0000008005047825 */ /* 0x000fe200078e0202 */
[----:B------:R-:W-:-:S03]  /*7990*/  IADD3 R7, R7, R0, RZ ;  /* 0x0000000007077210 */ /* 0x000fc60007ffe0ff */
[----:B------:R-:W-:-:S04]  /*79a0*/  IMAD R2, R5, c[0x0][0x1e8], RZ ;  /* 0x00007a0005027a24 */ /* 0x000fc800078e02ff */
[C---:B------:R-:W-:Y:S02]  /*79b0*/  IMAD R2, R4.reuse, c[0x0][0x1ec], R2 ;  /* 0x00007b0004027a24 */ /* 0x040fe400078e0202 */
[----:B------:R-:W-:-:S04]  /*79c0*/  IMAD.WIDE.U32 R4, R4, c[0x0][0x1e8], R6 ;  /* 0x00007a0004047a25 */ /* 0x000fc800078e0006 */
[----:B------:R-:W-:Y:S01]  /*79d0*/  IMAD.IADD R2, R5, 0x1, R2 ;  /* 0x0000000105027824 */ /* 0x000fe200078e0202 */
[----:B------:R-:W-:-:S04]  /*79e0*/  LEA R6, P0, R4, c[0x0][0x1d0], 0x1 ;  /* 0x0000740004067a11 */ /* 0x000fc800078008ff */
[----:B------:R-:W-:Y:S02]  /*79f0*/  LEA.HI.X R7, R4, c[0x0][0x1d4], R2, 0x1, P0 ;  /* 0x0000750004077a11 */ /* 0x000fe400000f0c02 */
[----:B------:R-:W-:-:S03]  /*7a00*/  IADD3 R4, P0, R6, UR7, RZ ;  /* 0x0000000706047c10 */ /* 0x000fc6000ff1e0ff */
[----:B--2---:R-:W-:Y:S01]  /*7a10*/  STG.E.128 [R6.64], R56 ;  /* 0x0000003806007986 */ /* 0x004fe2000c101d08 */
[----:B------:R-:W-:Y:S02]  /*7a20*/  IADD3.X R5, R7, UR5, RZ, P0, !PT ;  /* 0x0000000507057c10 */ /* 0x000fe400087fe4ff */
[----:B------:R-:W-:Y:S01]  /*7a30*/  IADD3 R2, P0, R4, UR7, RZ ;  /* 0x0000000704027c10 */ /* 0x000fe2000ff1e0ff */
[----:B----4-:R-:W-:Y:S03]  /*7a40*/  STG.E.128 [R6.64+0x40], R40 ;  /* 0x0000402806007986 */ /* 0x010fe6000c101d08 */
[----:B------:R-:W-:Y:S01]  /*7a50*/  IADD3.X R3, R5, UR5, RZ, P0, !PT ;  /* 0x0000000505037c10 */ /* 0x000fe200087fe4ff */
[----:B-1----:R-:W-:Y:S01]  /*7a60*/  STG.E.128 [R6.64+0x80], R24 ;  /* 0x0000801806007986 */ /* 0x002fe2000c101d08 */
[----:B------:R-:W-:-:S03]  /*7a70*/  IADD3 R8, P0, R2, UR7, RZ ;  /* 0x0000000702087c10 */ /* 0x000fc6000ff1e0ff */
[----:B------:R-:W-:Y:S01]  /*7a80*/  STG.E.128 [R4.64], R52 ;  /* 0x0000003404007986 */ /* 0x000fe2000c101d08 */
[----:B------:R-:W-:-:S03]  /*7a90*/  IADD3.X R9, R3, UR5, RZ, P0, !PT ;  /* 0x0000000503097c10 */ /* 0x000fc600087fe4ff */
[----:B------:R-:W-:Y:S04]  /*7aa0*/  STG.E.128 [R4.64+0x40], R36 ;  /* 0x0000402404007986 */ /* 0x000fe8000c101d08 */
[----:B------:R-:W-:Y:S04]  /*7ab0*/  STG.E.128 [R4.64+0x80], R20 ;  /* 0x0000801404007986 */ /* 0x000fe8000c101d08 */
[----:B------:R-:W-:Y:S04]  /*7ac0*/  STG.E.128 [R2.64], R48 ;  /* 0x0000003002007986 */ /* 0x000fe8000c101d08 */
[----:B------:R-:W-:Y:S04]  /*7ad0*/  STG.E.128 [R2.64+0x40], R32 ;  /* 0x0000402002007986 */ /* 0x000fe8000c101d08 */
[----:B------:R-:W-:Y:S04]  /*7ae0*/  STG.E.128 [R2.64+0x80], R16 ;  /* 0x0000801002007986 */ /* 0x000fe8000c101d08 */
[----:B------:R-:W-:Y:S04]  /*7af0*/  STG.E.128 [R8.64], R44 ;  /* 0x0000002c08007986 */ /* 0x000fe8000c101d08 */
[----:B------:R-:W-:Y:S04]  /*7b00*/  STG.E.128 [R8.64+0x40], R28 ;  /* 0x0000401c08007986 */ /* 0x000fe8000c101d08 */
[----:B------:R-:W-:Y:S01]  /*7b10*/  STG.E.128 [R8.64+0x80], R60 ;  /* 0x0000803c08007986 */ /* 0x000fe2000c101d08 */
[----:B------:R-:W-:Y:S05]  /*7b20*/  EXIT ;  /* 0x000000000000794d */ /* 0x000fea0003800000 */
.L_x_34:
        /* <DEDUP_REMOVED lines=13> */
.L_x_1026:


//--------------------- .text._ZN5flash16flash_fwd_kernelI23Flash_fwd_kernel_traitsILi96ELi128ELi64ELi4ELb0ELb0EN7cutlass10bfloat16_tE19Flash_kernel_traitsILi96ELi128ELi64ELi4ES3_EELb0ELb0ELb0ELb0ELb0ELb0ELb0ELb0EEEvNS_16Flash_fwd_paramsE --------------------------
	.section	.text._ZN5flash16flash_fwd_kernelI23Flash_fwd_kernel_traitsILi96ELi128ELi64ELi4ELb0ELb0EN7cutlass10bfloat16_tE19Flash_kernel_traitsILi96ELi128ELi64ELi4ES3_EELb0ELb0ELb0ELb0ELb0ELb0ELb0ELb0EEEvNS_16Flash_fwd_paramsE,"ax",@progbits
	.sectioninfo	@"SHI_REGISTERS=255"
	.align	128
        .global         _ZN5flash16flash_fwd_kernelI23Flash_fwd_kernel_traitsILi96ELi128ELi64ELi4ELb0ELb0EN7cutlass10bfloat16_tE19Flash_kernel_traitsILi96ELi128ELi64ELi4ES3_EELb0ELb0ELb0ELb0ELb0ELb0ELb0ELb0EEEvNS_16Flash_fwd_paramsE
        .type           _ZN5flash16flash_fwd_kernelI23Flash_fwd_kernel_traitsILi96ELi128ELi64ELi4ELb0ELb0EN7cutlass10bfloat16_tE19Flash_kernel_traitsILi96ELi128ELi64ELi4ES3_EELb0ELb0ELb0ELb0ELb0ELb0ELb0ELb0EEEvNS_16Flash_fwd_paramsE,@function
        .size           _ZN5flash16flash_fwd_kernelI23Flash_fwd_kernel_traitsILi96ELi128ELi64ELi4ELb0ELb0EN7cutlass10bfloat16_tE19Flash_kernel_traitsILi96ELi128ELi64ELi4ES3_EELb0ELb0ELb0ELb0ELb0ELb0ELb0ELb0EEEvNS_16Flash_fwd_paramsE,(.L_x_1027 - _ZN5flash16flash_fwd_kernelI23Flash_fwd_kernel_traitsILi96ELi128ELi64ELi4ELb0ELb0EN7cutlass10bfloat16_tE19Flash_kernel_traitsILi96ELi128ELi64ELi4ES3_EELb0ELb0ELb0ELb0ELb0ELb0ELb0ELb0EEEvNS_16Flash_fwd_paramsE)
        .other          _ZN5flash16flash_fwd_kernelI23Flash_fwd_kernel_traitsILi96ELi128ELi64ELi4ELb0ELb0EN7cutlass10bfloat16_tE19Flash_kernel_traitsILi96ELi128ELi64ELi4ES3_EELb0ELb0ELb0ELb0ELb0ELb0ELb0ELb0EEEvNS_16Flash_fwd_paramsE,@"STO_CUDA_ENTRY STV_DEFAULT"
_ZN5flash16flash_fwd_kernelI23Flash_fwd_kernel_traitsILi96ELi128ELi64ELi4ELb0ELb0EN7cutlass10bfloat16_tE19Flash_kernel_traitsILi96ELi128ELi64ELi4ES3_EELb0ELb0ELb0ELb0ELb0ELb0ELb0ELb0EEEvNS_16Flash_fwd_paramsE:
.text._ZN5flash16flash_fwd_kernelI23Flash_fwd_kernel_traitsILi96ELi128ELi64ELi4ELb0ELb0EN7cutlass10bfloat16_tE19Flash_kernel_traitsILi96ELi128ELi64ELi4ES3_EELb0ELb0ELb0ELb0ELb0ELb0ELb0ELb0EEEvNS_16Flash_fwd_paramsE:
        /* <DEDUP_REMOVED lines=35> */
.L_x_35:
[----:B---34-:R-:W-:Y:S02]  /*0230*/  MOV R0, c[0x0][0x218] ;  /* 0x0000860000007a02 */ /* 0x018fe40000000f00 */
.L_x_36:
        /* <DEDUP_REMOVED lines=44> */
.L_x_38:
[----:B------:R-:W-:Y:S02]  /*0500*/  IABS R4, c[0x0][0x1c8] ;  /* 0x0000720000047a13 */ /* 0x000fe40000000000 */
[----:B------:R-:W-:Y:S02]  /*0510*/  IABS R5, R13 ;  /* 0x0000000d00057213 */ /* 0x000fe40000000000 */
[----:B------:R-:W1:Y:S01]  /*0520*/  I2F.RP R2, R4 ;  /* 0x0000000400027306 */ /* 0x000e620000209400 */
[----:B------:R-:W-:-:S07]  /*0530*/  SHF.R.S32.HI R7, RZ, 0x1f, R13 ;  /* 0x0000001fff077819 */ /* 0x000fce000001140d */
[----:B-1----:R-:W1:Y:S02]  /*0540*/  MUFU.RCP R2, R2 ;  /* 0x0000000200027308 */ /* 0x002e640000001000 */
[----:B-1----:R-:W-:-:S06]  /*0550*/  IADD3 R2, R2, 0xffffffe, RZ ;  /* 0x0ffffffe02027810 */ /* 0x002fcc0007ffe0ff */
[----:B------:R-:W1:Y:S02]  /*0560*/  F2I.FTZ.U32.TRUNC.NTZ R3, R2 ;  /* 0x0000000200037305 */ /* 0x000e64000021f000 */
[----:B-1----:R-:W-:Y:S02]  /*0570*/  IMAD.MOV R0, RZ, RZ, -R3 ;  /* 0x000000ffff007224 */ /* 0x002fe400078e0a03 */
[----:B------:R-:W-:Y:S02]  /*0580*/  IMAD.MOV.U32 R2, RZ, RZ, RZ ;  /* 0x000000ffff027224 */ /* 0x000fe400078e00ff */
[----:B------:R-:W-:-:S04]  /*0590*/  IMAD R0, R0, R4, RZ ;  /* 0x0000000400007224 */ /* 0x000fc800078e02ff */
[----:B------:R-:W-:-:S04]  /*05a0*/  IMAD.HI.U32 R0, R3, R0, R2 ;  /* 0x0000000003007227 */ /* 0x000fc800078e0002 */
[----:B------:R-:W-:-:S04]  /*05b0*/  IMAD.MOV.U32 R3, RZ, RZ, R5 ;  /* 0x000000ffff037224 */ /* 0x000fc800078e0005 */
        /* <DEDUP_REMOVED lines=30> */
.L_x_39:
[----:B------:R-:W-:Y:S01]  /*07a0*/  SHF.R.S32.HI R5, RZ, 0x1f, R148 ;  /* 0x0000001fff057819 */ /* 0x000fe20000011494 */
[----:B------:R-:W-:Y:S01]  /*07b0*/  IMAD.IADD R251, R15, 0x1, -R251 ;  /* 0x000000010ffb7824 */ /* 0x000fe200078e0afb */
[----:B------:R-:W-:Y:S01]  /*07c0*/  SHF.R.S32.HI R6, RZ, 0x1f, R8 ;  /* 0x0000001fff067819 */ /* 0x000fe20000011408 */
[----:B------:R-:W-:Y:S01]  /*07d0*/  IMAD R15, R7, c[0x0][0x1a8], RZ ;  /* 0x00006a00070f7a24 */ /* 0x000fe200078e02ff */
[CC--:B------:R-:W-:Y:S01]  /*07e0*/  LEA.HI R3, R5.reuse, R148.reuse, RZ, 0x2 ;  /* 0x0000009405037211 */ /* 0x0c0fe200078f10ff */
[----:B------:R-:W-:Y:S01]  /*07f0*/  BSSY B0, `(.L_x_40) ;  /* 0x0000061000007945 */ /* 0x000fe20003800000 */
        /* <DEDUP_REMOVED lines=8> */
[----:B------:R-:W-:Y:S01]  /*0880*/  LEA.HI R3, R3, R244, RZ, 0x1 ;  /* 0x000000f403037211 */ /* 0x000fe200078f08ff */
[----:B------:R-:W-:Y:S01]  /*0890*/  IMAD.SHL.U32 R236, R2, 0x8, RZ ;  /* 0x0000000802ec7824 */ /* 0x000fe200078e00ff */
[----:B------:R-:W-:Y:S02]  /*08a0*/  LEA.HI R19, R5, R148, RZ, 0x5 ;  /* 0x0000009405137211 */ /* 0x000fe400078f28ff */
[----:B------:R-:W-:-:S02]  /*08b0*/  LOP3.LUT R0, R0, 0xc0, RZ, 0xc0, !PT ;  /* 0x000000c000007812 */ /* 0x000fc400078ec0ff */
[----:B------:R-:W-:Y:S02]  /*08c0*/  LOP3.LUT R3, R3, 0x7fffffe, RZ, 0xc0, !PT ;  /* 0x07fffffe03037812 */ /* 0x000fe400078ec0ff */
[----:B------:R-:W-:Y:S02]  /*08d0*/  LOP3.LUT R4, R0, 0x18, R236, 0xf8, !PT ;  /* 0x0000001800047812 */ /* 0x000fe400078ef8ec */
[----:B------:R-:W-:Y:S01]  /*08e0*/  SHF.R.U32.HI R2, RZ, 0x3, R0 ;  /* 0x00000003ff027819 */ /* 0x000fe20000011600 */
[----:B------:R-:W-:Y:S01]  /*08f0*/  IMAD.IADD R3, R244, 0x1, -R3 ;  /* 0x00000001f4037824 */ /* 0x000fe200078e0a03 */
[----:B------:R-:W-:Y:S02]  /*0900*/  LOP3.LUT R0, R22, 0xfffffff0, RZ, 0xc0, !PT ;  /* 0xfffffff016007812 */ /* 0x000fe400078ec0ff */
[----:B------:R-:W-:Y:S02]  /*0910*/  SHF.R.S32.HI R23, RZ, 0x5, R19 ;  /* 0x00000005ff177819 */ /* 0x000fe40000011413 */
[----:B------:R-:W-:Y:S01]  /*0920*/  LOP3.LUT R4, R4, R2, RZ, 0x3c, !PT ;  /* 0x0000000204047212 */ /* 0x000fe200078e3cff */
[----:B------:R-:W-:Y:S01]  /*0930*/  IMAD.IADD R18, R148, 0x1, -R0 ;  /* 0x0000000194127824 */ /* 0x000fe200078e0a00 */
[----:B------:R-:W-:Y:S01]  /*0940*/  IADD3 R2, P0, R236, R9, RZ ;  /* 0x00000009ec027210 */ /* 0x000fe20007f1e0ff */
[----:B------:R-:W-:Y:S01]  /*0950*/  IMAD R0, R23, 0x8, R3 ;  /* 0x0000000817007824 */ /* 0x000fe200078e0203 */
[----:B------:R-:W-:-:S02]  /*0960*/  SHF.R.S32.HI R237, RZ, 0x1f, R236 ;  /* 0x0000001fffed7819 */ /* 0x000fc400000114ec */
[----:B------:R-:W-:Y:S01]  /*0970*/  LEA.HI R20, R18, R18, RZ, 0x1 ;  /* 0x0000001212147211 */ /* 0x000fe200078f08ff */
[----:B------:R-:W-:Y:S01]  /*0980*/  IMAD.U32 R222, R0, 0x20, R4 ;  /* 0x0000002000de7824 */ /* 0x000fe200078e0004 */
[----:B------:R-:W-:Y:S01]  /*0990*/  SHF.R.S32.HI R245, RZ, 0x1f, R244 ;  /* 0x0000001ffff57819 */ /* 0x000fe200000114f4 */
[----:B------:R-:W-:Y:S01]  /*09a0*/  IMAD.X R3, R237, 0x1, R10, P0 ;  /* 0x00000001ed037824 */ /* 0x000fe200000e060a */
[----:B------:R-:W-:Y:S01]  /*09b0*/  SHF.R.S32.HI R7, RZ, 0x1, R20 ;  /* 0x00000001ff077819 */ /* 0x000fe20000011414 */
[----:B------:R-:W-:Y:S01]  /*09c0*/  IMAD.WIDE.U32 R4, R244, c[0x0][0x198], R236 ;  /* 0x00006600f4047a25 */ /* 0x000fe200078e00ec */
[----:B------:R-:W-:Y:S02]  /*09d0*/  SHF.R.S32.HI R0, RZ, 0x1f, R20 ;  /* 0x0000001fff007819 */ /* 0x000fe40000011414 */
[----:B------:R-:W-:Y:S01]  /*09e0*/  IADD3 R249, R236, 0x20, RZ ;  /* 0x00000020ecf97810 */ /* 0x000fe20007ffe0ff */
[----:B------:R-:W-:Y:S01]  /*09f0*/  IMAD.WIDE.U32 R12, R13, c[0x0][0x1a8], R2 ;  /* 0x00006a000d0c7a25 */ /* 0x000fe200078e0002 */
[----:B------:R-:W-:-:S02]  /*0a00*/  LEA.HI R0, R0, R7, RZ, 0x2 ;  /* 0x0000000700007211 */ /* 0x000fc400078f10ff */
[----:B------:R-:W-:Y:S01]  /*0a10*/  IADD3 R4, P1, R16, R4, RZ ;  /* 0x0000000410047210 */ /* 0x000fe20007f3e0ff */
[----:B------:R-:W-:Y:S01]  /*0a20*/  IMAD R10, R245, c[0x0][0x1a0], RZ ;  /* 0x00006800f50a7a24 */ /* 0x000fe200078e02ff */
[----:B------:R-:W-:Y:S01]  /*0a30*/  LOP3.LUT R0, R0, 0xfffffffc, RZ, 0xc0, !PT ;  /* 0xfffffffc00007812 */ /* 0x000fe200078ec0ff */
[----:B------:R-:W-:Y:S01]  /*0a40*/  IMAD.WIDE.U32 R2, R244, c[0x0][0x1a0], R236 ;  /* 0x00006800f4027a25 */ /* 0x000fe200078e00ec */
[----:B------:R-:W-:-:S03]  /*0a50*/  IADD3 R250, R236, 0x40, RZ ;  /* 0x00000040ecfa7810 */ /* 0x000fc60007ffe0ff */
[----:B------:R-:W-:Y:S01]  /*0a60*/  IMAD.IADD R16, R7, 0x1, -R0 ;  /* 0x0000000107107824 */ /* 0x000fe200078e0a00 */
[----:B------:R-:W-:Y:S01]  /*0a70*/  IADD3 R2, P0, R11, R2, RZ ;  /* 0x000000020b027210 */ /* 0x000fe20007f1e0ff */
[----:B------:R-:W-:Y:S02]  /*0a80*/  IMAD R0, R244, c[0x0][0x1a4], R10 ;  /* 0x00006900f4007a24 */ /* 0x000fe400078e020a */
[----:B------:R-:W-:Y:S02]  /*0a90*/  IMAD R9, R245, c[0x0][0x198], RZ ;  /* 0x00006600f5097a24 */ /* 0x000fe400078e02ff */
[----:B------:R-:W-:Y:S01]  /*0aa0*/  IMAD R7, R6, c[0x0][0x1b0], RZ ;  /* 0x00006c0006077a24 */ /* 0x000fe200078e02ff */
[----:B------:R-:W-:Y:S01]  /*0ab0*/  IADD3.X R3, R14, R3, R0, P0, !PT ;  /* 0x000000030e037210 */ /* 0x000fe200007fe400 */
[----:B------:R-:W-:Y:S01]  /*0ac0*/  IMAD R9, R244, c[0x0][0x19c], R9 ;  /* 0x00006700f4097a24 */ /* 0x000fe200078e0209 */
[----:B------:R-:W-:Y:S01]  /*0ad0*/  LOP3.LUT R0, R19, 0xffffffe0, RZ, 0xc0, !PT ;  /* 0xffffffe013007812 */ /* 0x000fe200078ec0ff */
[----:B------:R-:W-:Y:S01]  /*0ae0*/  IMAD R6, R6, c[0x0][0x1b8], RZ ;  /* 0x00006e0006067a24 */ /* 0x000fe200078e02ff */
[----:B------:R-:W-:Y:S01]  /*0af0*/  ISETP.GE.AND P0, PT, R244, R251, PT ;  /* 0x000000fbf400720c */ /* 0x000fe20003f06270 */
[----:B------:R-:W-:Y:S01]  /*0b00*/  IMAD R7, R8, c[0x0][0x1b4], R7 ;  /* 0x00006d0008077a24 */ /* 0x000fe200078e0207 */
[----:B------:R-:W-:Y:S01]  /*0b10*/  IADD3.X R5, R17, R5, R9, P1, !PT ;  /* 0x0000000511057210 */ /* 0x000fe20000ffe409 */
[----:B------:R-:W-:Y:S01]  /*0b20*/  IMAD.IADD R0, R148, 0x1, -R0 ;  /* 0x0000000194007824 */ /* 0x000fe200078e0a00 */
[----:B------:R-:W-:Y:S01]  /*0b30*/  LOP3.LUT P1, RZ, R16, 0x2, RZ, 0xc0, !PT ;  /* 0x0000000210ff7812 */ /* 0x000fe2000782c0ff */
[----:B------:R-:W-:-:S02]  /*0b40*/  IMAD R6, R8, c[0x0][0x1bc], R6 ;  /* 0x00006f0008067a24 */ /* 0x000fc400078e0206 */
[C---:B------:R-:W-:Y:S01]  /*0b50*/  IMAD.WIDE.U32 R242, R8.reuse, c[0x0][0x1b0], R4 ;  /* 0x00006c0008f27a25 */ /* 0x040fe200078e0004 */
[----:B------:R1:W-:Y:S03]  /*0b60*/  STL [R1+0x4], R0 ;  /* 0x0000040001007387 */ /* 0x0003e60000100800 */
[----:B------:R-:W-:Y:S02]  /*0b70*/  IMAD.MOV.U32 R4, RZ, RZ, 0x10 ;  /* 0x00000010ff047424 */ /* 0x000fe400078e00ff */
[----:B------:R-:W-:-:S03]  /*0b80*/  IMAD.WIDE.U32 R240, R8, c[0x0][0x1b8], R2 ;  /* 0x00006e0008f07a25 */ /* 0x000fc600078e0002 */
[----:B------:R-:W-:Y:S01]  /*0b90*/  SEL R4, R4, 0xfffffff0, !P1 ;  /* 0xfffffff004047807 */ /* 0x000fe20004800000 */
[----:B------:R-:W-:-:S04]  /*0ba0*/  IMAD.WIDE R246, R246, 0x80, R244 ;  /* 0x00000080f6f67825 */ /* 0x000fc800078e02f4 */
[----:B------:R-:W-:Y:S02]  /*0bb0*/  IMAD.SHL.U32 R222, R222, 0x2, RZ ;  /* 0x00000002dede7824 */ /* 0x000fe400078e00ff */
[----:B------:R-:W-:Y:S02]  /*0bc0*/  IMAD.IADD R11, R13, 0x1, R15 ;  /* 0x000000010d0b7824 */ /* 0x000fe400078e020f */
[----:B------:R-:W-:Y:S02]  /*0bd0*/  IMAD.IADD R239, R243, 0x1, R7 ;  /* 0x00000001f3ef7824 */ /* 0x000fe400078e0207 */
[----:B------:R-:W-:Y:S01]  /*0be0*/  IMAD.IADD R235, R241, 0x1, R6 ;  /* 0x00000001f1eb7824 */ /* 0x000fe200078e0206 */
[----:B------:R-:W-:Y:S05]  /*0bf0*/  @P0 BRA `(.L_x_41) ;  /* 0x0000020000000947 */ /* 0x000fea0003800000 */
[----:B------:R-:W-:Y:S01]  /*0c00*/  ISETP.GE.AND P4, PT, R236, c[0x0][0x220], PT ;  /* 0x00008800ec007a0c */ /* 0x000fe20003f86270 */
[----:B-1----:R-:W-:Y:S01]  /*0c10*/  IMAD R0, R247, c[0x0][0x190], RZ ;  /* 0x00006400f7007a24 */ /* 0x002fe200078e02ff */
[----:B------:R-:W-:Y:S01]  /*0c20*/  ISETP.GE.AND P3, PT, R249, c[0x0][0x220], PT ;  /* 0x00008800f9007a0c */ /* 0x000fe20003f66270 */
[----:B------:R-:W-:Y:S01]  /*0c30*/  IMAD.MOV.U32 R10, RZ, RZ, R12 ;  /* 0x000000ffff0a7224 */ /* 0x000fe200078e000c */
[----:B------:R-:W-:Y:S01]  /*0c40*/  ISETP.GE.AND P2, PT, R250, c[0x0][0x220], PT ;  /* 0x00008800fa007a0c */ /* 0x000fe20003f46270 */
[----:B------:R-:W-:-:S02]  /*0c50*/  IMAD R0, R246, c[0x0][0x194], R0 ;  /* 0x00006500f6007a24 */ /* 0x000fc400078e0200 */
[----:B------:R-:W-:-:S04]  /*0c60*/  IMAD.WIDE.U32 R8, R246, c[0x0][0x190], R10 ;  /* 0x00006400f6087a25 */ /* 0x000fc800078e000a */
[----:B------:R-:W-:Y:S02]  /*0c70*/  IMAD.IADD R0, R9, 0x1, R0 ;  /* 0x0000000109007824 */ /* 0x000fe400078e0200 */
[C---:B------:R-:W-:Y:S01]  /*0c80*/  @!P4 LEA R6, P1, R8.reuse, c[0x0][0x160], 0x1 ;  /* 0x000058000806ca11 */ /* 0x040fe200078208ff */
[----:B------:R1:W-:Y:S01]  /*0c90*/  @P4 STS [R222], RZ ;  /* 0x000000ffde004388 */ /* 0x0003e20000000800 */
[C---:B------:R-:W-:Y:S02]  /*0ca0*/  @!P3 LEA R2, P0, R8.reuse, c[0x0][0x160], 0x1 ;  /* 0x000058000802ba11 */ /* 0x040fe400078008ff */
[C-C-:B------:R-:W-:Y:S01]  /*0cb0*/  @!P4 LEA.HI.X R7, R8.reuse, c[0x0][0x164], R0.reuse, 0x1, P1 ;  /* 0x000059000807ca11 */ /* 0x140fe200008f0c00 */
[----:B------:R1:W-:Y:S01]  /*0cc0*/  @P4 STS [R222+0x4], RZ ;  /* 0x000004ffde004388 */ /* 0x0003e20000000800 */
[----:B------:R-:W-:-:S03]  /*0cd0*/  @!P3 LEA.HI.X R3, R8, c[0x0][0x164], R0, 0x1, P0 ;  /* 0x000059000803ba11 */ /* 0x000fc600000f0c00 */
[----:B------:R1:W-:Y:S04]  /*0ce0*/  @P4 STS.64 [R222+0x8], RZ ;  /* 0x000008ffde004388 */ /* 0x0003e80000000a00 */
[----:B------:R-:W-:Y:S01]  /*0cf0*/  @!PT LDS RZ, [RZ] ;  /* 0x00000000fffff984 */ /* 0x000fe20000000800 */
[----:B------:R-:W-:Y:S01]  /*0d00*/  @!PT LDS RZ, [RZ] ;  /* 0x00000000fffff984 */ /* 0x000fe20000000800 */
[----:B------:R-:W-:Y:S01]  /*0d10*/  @!PT LDS RZ, [RZ] ;  /* 0x00000000fffff984 */ /* 0x000fe20000000800 */
[----:B------:R1:W-:Y:S04]  /*0d20*/  @!P4 LDGSTS.E.BYPASS.LTC128B.128 [R222], [R6.64] ;  /* 0x0000000006decfae */ /* 0x0003e8000b901d4a */
[----:B------:R1:W-:Y:S04]  /*0d30*/  @P3 STS.128 [R222+0x2000], RZ ;  /* 0x002000ffde003388 */ /* 0x0003e80000000c00 */
[----:B------:R-:W-:Y:S01]  /*0d40*/  @!PT LDS RZ, [RZ] ;  /* 0x00000000fffff984 */ /* 0x000fe20000000800 */
[----:B------:R-:W-:Y:S01]  /*0d50*/  @!PT LDS RZ, [RZ] ;  /* 0x00000000fffff984 */ /* 0x000fe20000000800 */
[----:B------:R-:W-:Y:S01]  /*0d60*/  @!PT LDS RZ, [RZ] ;  /* 0x00000000fffff984 */ /* 0x000fe20000000800 */
[----:B------:R1:W-:Y:S04]  /*0d70*/  @!P3 LDGSTS.E.BYPASS.LTC128B.128 [R222+0x2000], [R2.64+0x40] ;  /* 0x0200004002debfae */ /* 0x0003e8000b901d4a */
[----:B------:R1:W-:Y:S01]  /*0d80*/  @P2 STS.128 [R222+0x4000], RZ ;  /* 0x004000ffde002388 */ /* 0x0003e20000000c00 */
[----:B------:R-:W-:Y:S05]  /*0d90*/  @P2 BRA `(.L_x_41) ;  /* 0x0000006000002947 */ /* 0x000fea0003800000 */
[----:B-1----:R-:W-:-:S04]  /*0da0*/  LEA R2, P0, R8, c[0x0][0x160], 0x1 ;  /* 0x0000580008027a11 */ /* 0x002fc800078008ff */
[----:B------:R-:W-:-:S05]  /*0db0*/  LEA.HI.X R3, R8, c[0x0][0x164], R0, 0x1, P0 ;  /* 0x0000590008037a11 */ /* 0x000fca00000f0c00 */
[----:B------:R-:W-:Y:S01]  /*0dc0*/  @!PT LDS RZ, [RZ] ;  /* 0x00000000fffff984 */ /* 0x000fe20000000800 */
[----:B------:R-:W-:Y:S01]  /*0dd0*/  @!PT LDS RZ, [RZ] ;  /* 0x00000000fffff984 */ /* 0x000fe20000000800 */
[----:B------:R-:W-:Y:S01]  /*0de0*/  @!PT LDS RZ, [RZ] ;  /* 0x00000000fffff984 */ /* 0x000fe20000000800 */
[----:B------:R1:W-:Y:S04]  /*0df0*/  LDGSTS.E.BYPASS.LTC128B.128 [R222+0x4000], [R2.64+0x80] ;  /* 0x0400008002de7fae */ /* 0x0003e8000b901d4a */
.L_x_41:
[----:B------:R-:W-:Y:S05]  /*0e00*/  BSYNC B0 ;  /* 0x0000000000007941 */ /* 0x000fea0003800000 */
.L_x_40:
[----:B------:R-:W-:Y:S01]  /*0e10*/  IADD3 R14, R244, 0x20, RZ ;  /* 0x00000020f40e7810 */ /* 0x000fe20007ffe0ff */
[----:B------:R-:W-:Y:S03]  /*0e20*/  BSSY B0, `(.L_x_42) ;  /* 0x0000025000007945 */ /* 0x000fe60003800000 */
[----:B------:R-:W-:Y:S01]  /*0e30*/  ISETP.GE.AND P0, PT, R14, R251, PT ;  /* 0x000000fb0e00720c */ /* 0x000fe20003f06270 */
[----:B------:R2:W-:-:S12]  /*0e40*/  STL [R1], R14 ;  /* 0x0000000e01007387 */ /* 0x0005d80000100800 */
[----:B------:R-:W-:Y:S05]  /*0e50*/  @P0 BRA `(.L_x_43) ;  /* 0x0000021000000947 */ /* 0x000fea0003800000 */
[----:B------:R-:W-:Y:S01]  /*0e60*/  IADD3 R5, P0, R246, 0x20, RZ ;  /* 0x00000020f6057810 */ /* 0x000fe20007f1e0ff */
[----:B-1----:R-:W-:Y:S01]  /*0e70*/  IMAD.MOV.U32 R2, RZ, RZ, R12 ;  /* 0x000000ffff027224 */ /* 0x002fe200078e000c */
[----:B------:R-:W-:Y:S01]  /*0e80*/  ISETP.GE.AND P3, PT, R236, c[0x0][0x220], PT ;  /* 0x00008800ec007a0c */ /* 0x000fe20003f66270 */
[----:B------:R-:W-:Y:S01]  /*0e90*/  IMAD.MOV.U32 R3, RZ, RZ, R11 ;  /* 0x000000ffff037224 */ /* 0x000fe200078e000b */
[----:B------:R-:W-:Y:S01]  /*0ea0*/  ISETP.GE.AND P2, PT, R249, c[0x0][0x220], PT ;  /* 0x00008800f9007a0c */ /* 0x000fe20003f46270 */
[----:B------:R-:W-:Y:S01]  /*0eb0*/  IMAD.X R0, RZ, RZ, R247, P0 ;  /* 0x000000ffff007224 */ /* 0x000fe200000e06f7 */
[----:B------:R-:W-:Y:S01]  /*0ec0*/  ISETP.GE.AND P0, PT, R250, c[0x0][0x220], PT ;  /* 0x00008800fa007a0c */ /* 0x000fe20003f06270 */
[----:B------:R-:W-:-:S04]  /*0ed0*/  IMAD.WIDE.U32 R2, R5, c[0x0][0x190], R2 ;  /* 0x0000640005027a25 */ /* 0x000fc800078e0002 */
[----:B------:R-:W-:-:S04]  /*0ee0*/  IMAD R0, R0, c[0x0][0x190], RZ ;  /* 0x0000640000007a24 */ /* 0x000fc800078e02ff */
[----:B------:R-:W-:Y:S01]  /*0ef0*/  IMAD R0, R5, c[0x0][0x194], R0 ;  /* 0x0000650005007a24 */ /* 0x000fe200078e0200 */
[C---:B------:R-:W-:Y:S01]  /*0f00*/  @!P3 LEA R8, P4, R2.reuse, c[0x0][0x160], 0x1 ;  /* 0x000058000208ba11 */ /* 0x040fe200078808ff */
[----:B------:R1:W-:Y:S01]  /*0f10*/  @P3 STS.128 [R222+0x800], RZ ;  /* 0x000800ffde003388 */ /* 0x0003e20000000c00 */
[----:B------:R-:W-:Y:S01]  /*0f20*/  @!P2 LEA R6, P1, R2, c[0x0][0x160], 0x1 ;  /* 0x000058000206aa11 */ /* 0x000fe200078208ff */
[----:B------:R-:W-:-:S05]  /*0f30*/  IMAD.IADD R0, R3, 0x1, R0 ;  /* 0x0000000103007824 */ /* 0x000fca00078e0200 */
[C-C-:B------:R-:W-:Y:S02]  /*0f40*/  @!P3 LEA.HI.X R9, R2.reuse, c[0x0][0x164], R0.reuse, 0x1, P4 ;  /* 0x000059000209ba11 */ /* 0x140fe400020f0c00 */
[----:B------:R-:W-:-:S03]  /*0f50*/  @!P2 LEA.HI.X R7, R2, c[0x0][0x164], R0, 0x1, P1 ;  /* 0x000059000207aa11 */ /* 0x000fc600008f0c00 */
[----:B------:R-:W-:Y:S01]  /*0f60*/  @!PT LDS RZ, [RZ] ;  /* 0x00000000fffff984 */ /* 0x000fe20000000800 */
[----:B------:R-:W-:Y:S01]  /*0f70*/  @!PT LDS RZ, [RZ] ;  /* 0x00000000fffff984 */ /* 0x000fe20000000800 */
[----:B------:R-:W-:Y:S01]  /*0f80*/  @!PT LDS RZ, [RZ] ;  /* 0x00000000fffff984 */ /* 0x000fe20000000800 */
[----:B------:R1:W-:Y:S04]  /*0f90*/  @!P3 LDGSTS.E.BYPASS.LTC128B.128 [R222+0x800], [R8.64] ;  /* 0x0080000008debfae */ /* 0x0003e8000b901d4a */
        /* <DEDUP_REMOVED lines=13> */
.L_x_43:
[----:B------:R-:W-:Y:S05]  /*1070*/  BSYNC B0 ;  /* 0x0000000000007941 */ /* 0x000fea0003800000 */
.L_x_42:
[----:B-1----:R-:W-:Y:S01]  /*1080*/  IADD3 R0, R244, 0x40, RZ ;  /* 0x00000040f4007810 */ /* 0x002fe20007ffe0ff */
[----:B------:R-:W-:Y:S03]  /*1090*/  BSSY B0, `(.L_x_44) ;  /* 0x0000025000007945 */ /* 0x000fe60003800000 */
[----:B------:R-:W-:Y:S01]  /*10a0*/  ISETP.GE.AND P0, PT, R0, R251, PT ;  /* 0x000000fb0000720c */ /* 0x000fe20003f06270 */
[----:B------:R1:W-:-:S12]  /*10b0*/  STL [R1+0xc], R0 ;  /* 0x00000c0001007387 */ /* 0x0003d80000100800 */
[----:B------:R-:W-:Y:S05]  /*10c0*/  @P0 BRA `(.L_x_45) ;  /* 0x0000021000000947 */ /* 0x000fea0003800000 */
[----:B------:R-:W-:Y:S01]  /*10d0*/  IADD3 R5, P0, R246, 0x40, RZ ;  /* 0x00000040f6057810 */ /* 0x000fe20007f1e0ff */
[----:B------:R-:W-:Y:S01]  /*10e0*/  IMAD.MOV.U32 R2, RZ, RZ, R12 ;  /* 0x000000ffff027224 */ /* 0x000fe200078e000c */
[----:B------:R-:W-:Y:S01]  /*10f0*/  ISETP.GE.AND P3, PT, R236, c[0x0][0x220], PT ;  /* 0x00008800ec007a0c */ /* 0x000fe20003f66270 */
[----:B------:R-:W-:Y:S01]  /*1100*/  IMAD.MOV.U32 R3, RZ, RZ, R11 ;  /* 0x000000ffff037224 */ /* 0x000fe200078e000b */
[----:B------:R-:W-:Y:S01]  /*1110*/  ISETP.GE.AND P2, PT, R249, c[0x0][0x220], PT ;  /* 0x00008800f9007a0c */ /* 0x000fe20003f46270 */
[----:B-1----:R-:W-:Y:S01]  /*1120*/  IMAD.X R0, RZ, RZ, R247, P0 ;  /* 0x000000ffff007224 */ /* 0x002fe200000e06f7 */
        /* <DEDUP_REMOVED lines=27> */
.L_x_45:
[----:B------:R-:W-:Y:S05]  /*12e0*/  BSYNC B0 ;  /* 0x0000000000007941 */ /* 0x000fea0003800000 */
.L_x_44:
[----:B-1----:R-:W-:Y:S01]  /*12f0*/  IADD3 R0, R244, 0x60, RZ ;  /* 0x00000060f4007810 */ /* 0x002fe20007ffe0ff */
[----:B------:R-:W-:Y:S01]  /*1300*/  UMOV UR7, 0x6 ;  /* 0x0000000600077882 */ /* 0x000fe20000000000 */
[----:B------:R-:W-:Y:S01]  /*1310*/  BSSY B0, `(.L_x_46) ;  /* 0x0000028000007945 */ /* 0x000fe20003800000 */
[----:B------:R-:W-:Y:S01]  /*1320*/  ULDC.64 UR4, c[0x0][0x198] ;  /* 0x0000660000047ab9 */ /* 0x000fe20000000a00 */
[----:B------:R-:W-:Y:S01]  /*1330*/  ISETP.GE.AND P0, PT, R0, R251, PT ;  /* 0x000000fb0000720c */ /* 0x000fe20003f06270 */
[----:B------:R1:W-:Y:S01]  /*1340*/  STL [R1+0x8], R0 ;  /* 0x0000080001007387 */ /* 0x0003e20000100800 */
[----:B------:R-:W-:Y:S02]  /*1350*/  USHF.L.U64.HI UR7, UR4, UR7, UR5 ;  /* 0x0000000704077299 */ /* 0x000fe40008010205 */
[----:B------:R-:W-:-:S09]  /*1360*/  USHF.L.U32 UR8, UR4, 0x6, URZ ;  /* 0x0000000604087899 */ /* 0x000fd2000800063f */
        /* <DEDUP_REMOVED lines=34> */
.L_x_47:
[----:B------:R-:W-:Y:S05]  /*1590*/  BSYNC B0 ;  /* 0x0000000000007941 */ /* 0x000fea0003800000 */
.L_x_46:
[----:B------:R-:W-:Y:S01]  /*15a0*/  LEA.HI.SX32 R37, R223, 0xffffffff, 0x1a ;  /* 0xffffffffdf257811 */ /* 0x000fe200078fd2ff */
[----:B------:R-:W-:Y:S01]  /*15b0*/  BSSY B0, `(.L_x_48) ;  /* 0x0000025000007945 */ /* 0x000fe20003800000 */
[----:B------:R-:W-:Y:S02]  /*15c0*/  MOV R238, R242 ;  /* 0x000000f200ee7202 */ /* 0x000fe40000000f00 */
[----:B------:R-:W-:Y:S01]  /*15d0*/  SHF.R.S32.HI R5, RZ, 0x1f, R37 ;  /* 0x0000001fff057819 */ /* 0x000fe20000011425 */
[C---:B------:R-:W-:Y:S02]  /*15e0*/  IMAD R10, R37.reuse, -0x40, R36 ;  /* 0xffffffc0250a7824 */ /* 0x040fe400078e0224 */
[C---:B-1----:R-:W-:Y:S02]  /*15f0*/  IMAD R0, R37.reuse, UR7, RZ ;  /* 0x0000000725007c24 */ /* 0x042fe4000f8e02ff */
[----:B------:R-:W-:Y:S01]  /*1600*/  IMAD.WIDE.U32 R2, R37, UR8, R238 ;  /* 0x0000000825027c25 */ /* 0x000fe2000f8e00ee */
[----:B------:R-:W-:-:S03]  /*1610*/  ISETP.GE.AND P0, PT, R244, R10, PT ;  /* 0x0000000af400720c */ /* 0x000fc60003f06270 */
[----:B------:R-:W-:-:S05]  /*1620*/  IMAD R0, R5, UR8, R0 ;  /* 0x0000000805007c24 */ /* 0x000fca000f8e0200 */
[----:B------:R-:W-:-:S05]  /*1630*/  IADD3 R0, R3, R0, RZ ;  /* 0x0000000003007210 */ /* 0x000fca0007ffe0ff */
[----:B------:R-:W-:Y:S05]  /*1640*/  @P0 BRA `(.L_x_49) ;  /* 0x000001b000000947 */ /* 0x000fea0003800000 */
[----:B------:R-:W-:Y:S02]  /*1650*/  ISETP.GE.AND P3, PT, R236, c[0x0][0x220], PT ;  /* 0x00008800ec007a0c */ /* 0x000fe40003f66270 */
[----:B------:R-:W-:Y:S02]  /*1660*/  ISETP.GE.AND P2, PT, R249, c[0x0][0x220], PT ;  /* 0x00008800f9007a0c */ /* 0x000fe40003f46270 */
[----:B------:R-:W-:-:S09]  /*1670*/  ISETP.GE.AND P0, PT, R250, c[0x0][0x220], PT ;  /* 0x00008800fa007a0c */ /* 0x000fd20003f06270 */
[C---:B------:R-:W-:Y:S01]  /*1680*/  @!P3 LEA R8, P4, R2.reuse, c[0x0][0x168], 0x1 ;  /* 0x00005a000208ba11 */ /* 0x040fe200078808ff */
[----:B------:R1:W-:Y:S01]  /*1690*/  @P3 STS [R222+0x6000], RZ ;  /* 0x006000ffde003388 */ /* 0x0003e20000000800 */
        /* <DEDUP_REMOVED lines=22> */
.L_x_49:
[----:B------:R-:W-:Y:S05]  /*1800*/  BSYNC B0 ;  /* 0x0000000000007941 */ /* 0x000fea0003800000 */
.L_x_48:
[----:B------:R-:W-:Y:S01]  /*1810*/  ISETP.GE.AND P0, PT, R14, R10, PT ;  /* 0x0000000a0e00720c */ /* 0x000fe20003f06270 */
[----:B------:R-:W-:Y:S01]  /*1820*/  UMOV UR6, 0x5 ;  /* 0x0000000500067882 */ /* 0x000fe20000000000 */
[----:B------:R-:W-:Y:S01]  /*1830*/  BSSY B0, `(.L_x_50) ;  /* 0x0000020000007945 */ /* 0x000fe20003800000 */
[----:B------:R-:W-:Y:S02]  /*1840*/  ULDC UR5, c[0x0][0x19c] ;  /* 0x0000670000057ab9 */ /* 0x000fe40000000800 */
[----:B------:R-:W-:Y:S02]  /*1850*/  USHF.L.U32 UR9, UR4, 0x5, URZ ;  /* 0x0000000504097899 */ /* 0x000fe4000800063f */
[----:B------:R-:W-:-:S06]  /*1860*/  USHF.L.U64.HI UR5, UR4, UR6, UR5 ;  /* 0x0000000604057299 */ /* 0x000fcc0008010205 */
[----:B------:R-:W-:Y:S05]  /*1870*/  @P0 BRA `(.L_x_51) ;  /* 0x000001b000000947 */ /* 0x000fea0003800000 */
[----:B------:R-:W-:Y:S02]  /*1880*/  ISETP.GE.AND P3, PT, R236, c[0x0][0x220], PT ;  /* 0x00008800ec007a0c */ /* 0x000fe40003f66270 */
[----:B------:R-:W-:Y:S02]  /*1890*/  ISETP.GE.AND P2, PT, R249, c[0x0][0x220], PT ;  /* 0x00008800f9007a0c */ /* 0x000fe40003f46270 */
[----:B------:R-:W-:Y:S02]  /*18a0*/  IADD3 R2, P1, R2, UR9, RZ ;  /* 0x0000000902027c10 */ /* 0x000fe4000ff3e0ff */
[----:B------:R-:W-:Y:S02]  /*18b0*/  ISETP.GE.AND P0, PT, R250, c[0x0][0x220], PT ;  /* 0x00008800fa007a0c */ /* 0x000fe40003f06270 */
[----:B------:R-:W-:-:S05]  /*18c0*/  IADD3.X R0, R0, UR5, RZ, P1, !PT ;  /* 0x0000000500007c10 */ /* 0x000fca0008ffe4ff */
[C---:B-1----:R-:W-:Y:S01]  /*18d0*/  @!P3 LEA R8, P4, R2.reuse, c[0x0][0x168], 0x1 ;  /* 0x00005a000208ba11 */ /* 0x042fe200078808ff */
[----:B------:R1:W-:Y:S01]  /*18e0*/  @P3 STS.128 [R222+0x6800], RZ ;  /* 0x006800ffde003388 */ /* 0x0003e20000000c00 */
[C---:B------:R-:W-:Y:S02]  /*18f0*/  @!P2 LEA R6, P1, R2.reuse, c[0x0][0x168], 0x1 ;  /* 0x00005a000206aa11 */ /* 0x040fe400078208ff */
        /* <DEDUP_REMOVED lines=19> */
.L_x_51:
[----:B------:R-:W-:Y:S05]  /*1a30*/  BSYNC B0 ;  /* 0x0000000000007941 */ /* 0x000fea0003800000 */
.L_x_50:
[----:B------:R-:W0:Y:S01]  /*1a40*/  LDGDEPBAR ;  /* 0x00000000000079af */ /* 0x000e220000000000 */
[----:B------:R-:W-:Y:S01]  /*1a50*/  ISETP.GE.AND P1, PT, R244, R10, PT ;  /* 0x0000000af400720c */ /* 0x000fe20003f26270 */
[----:B------:R-:W-:Y:S01]  /*1a60*/  IMAD R0, R5, c[0x0][0x1a0], RZ ;  /* 0x0000680005007a24 */ /* 0x000fe200078e02ff */
[----:B------:R-:W-:Y:S01]  /*1a70*/  BSSY B0, `(.L_x_52) ;  /* 0x0000029000007945 */ /* 0x000fe20003800000 */
[----:B------:R-:W-:-:S04]  /*1a80*/  IMAD.WIDE.U32 R2, R37, c[0x0][0x1a0], RZ ;  /* 0x0000680025027a25 */ /* 0x000fc800078e00ff */
[----:B------:R-:W-:Y:S01]  /*1a90*/  IMAD R5, R37, c[0x0][0x1a4], R0 ;  /* 0x0000690025057a24 */ /* 0x000fe200078e0200 */
[----:B------:R-:W-:-:S04]  /*1aa0*/  LEA R0, P0, R2, R240, 0x6 ;  /* 0x000000f002007211 */ /* 0x000fc800078030ff */
[----:B------:R-:W-:-:S04]  /*1ab0*/  IADD3 R5, R3, R5, RZ ;  /* 0x0000000503057210 */ /* 0x000fc80007ffe0ff */
[----:B------:R-:W-:Y:S01]  /*1ac0*/  LEA.HI.X R5, R2, R235, R5, 0x6, P0 ;  /* 0x000000eb02057211 */ /* 0x000fe200000f3405 */
[----:B------:R-:W-:-:S04]  /*1ad0*/  DEPBAR.LE SB0, 0x0 ;  /* 0x000080000000791a */ /* 0x000fc80000000000 */
[----:B------:R-:W-:Y:S06]  /*1ae0*/  BAR.SYNC.DEFER_BLOCKING 0x0 ;  /* 0x0000000000007b1d */ /* 0x000fec0000010000 */
[----:B------:R3:W-:Y:S04]  /*1af0*/  @P1 STS [R222+0x9000], RZ ;  /* 0x009000ffde001388 */ /* 0x0007e80000000800 */
[----:B------:R3:W-:Y:S04]  /*1b00*/  @P1 STS [R222+0x9004], RZ ;  /* 0x009004ffde001388 */ /* 0x0007e80000000800 */
[----:B------:R3:W-:Y:S04]  /*1b10*/  @P1 STS.64 [R222+0x9008], RZ ;  /* 0x009008ffde001388 */ /* 0x0007e80000000a00 */
[----:B------:R3:W-:Y:S04]  /*1b20*/  @P1 STS.128 [R222+0xa000], RZ ;  /* 0x00a000ffde001388 */ /* 0x0007e80000000c00 */
[----:B------:R3:W-:Y:S01]  /*1b30*/  @P1 STS.128 [R222+0xb000], RZ ;  /* 0x00b000ffde001388 */ /* 0x0007e20000000c00 */
[----:B------:R-:W-:Y:S05]  /*1b40*/  @P1 BRA `(.L_x_53) ;  /* 0x000001b000001947 */ /* 0x000fea0003800000 */
[----:B------:R-:W-:Y:S02]  /*1b50*/  ISETP.GE.AND P3, PT, R236, c[0x0][0x220], PT ;  /* 0x00008800ec007a0c */ /* 0x000fe40003f66270 */
[----:B------:R-:W-:-:S02]  /*1b60*/  ISETP.GE.AND P2, PT, R249, c[0x0][0x220], PT ;  /* 0x00008800f9007a0c */ /* 0x000fc40003f46270 */
[----:B------:R-:W-:-:S09]  /*1b70*/  ISETP.GE.AND P0, PT, R250, c[0x0][0x220], PT ;  /* 0x00008800fa007a0c */ /* 0x000fd20003f06270 */
[C---:B-1----:R-:W-:Y:S01]  /*1b80*/  @!P3 LEA R6, P4, R0.reuse, c[0x0][0x170], 0x1 ;  /* 0x00005c000006ba11 */ /* 0x042fe200078808ff */
        /* <DEDUP_REMOVED lines=23> */
.L_x_53:
[----:B------:R-:W-:Y:S05]  /*1d00*/  BSYNC B0 ;  /* 0x0000000000007941 */ /* 0x000fea0003800000 */
.L_x_52:
[----:B------:R-:W-:Y:S01]  /*1d10*/  ISETP.GE.AND P0, PT, R14, R10, PT ;  /* 0x0000000a0e00720c */ /* 0x000fe20003f06270 */
[----:B------:R-:W-:Y:S01]  /*1d20*/  BSSY B0, `(.L_x_54) ;  /* 0x0000023000007945 */ /* 0x000fe20003800000 */
[----:B------:R-:W-:-:S11]  /*1d30*/  MOV R17, 0x20 ;  /* 0x0000002000117802 */ /* 0x000fd60000000f00 */
[----:B------:R4:W-:Y:S04]  /*1d40*/  @P0 STS.128 [R222+0x9800], RZ ;  /* 0x009800ffde000388 */ /* 0x0009e80000000c00 */
[----:B------:R4:W-:Y:S04]  /*1d50*/  @P0 STS.128 [R222+0xa800], RZ ;  /* 0x00a800ffde000388 */ /* 0x0009e80000000c00 */
[----:B------:R4:W-:Y:S01]  /*1d60*/  @P0 STS.128 [R222+0xb800], RZ ;  /* 0x00b800ffde000388 */ /* 0x0009e20000000c00 */
[----:B------:R-:W-:Y:S05]  /*1d70*/  @P0 BRA `(.L_x_55) ;  /* 0x000001d000000947 */ /* 0x000fea0003800000 */
[----:B------:R-:W-:Y:S01]  /*1d80*/  ISETP.GE.AND P3, PT, R236, c[0x0][0x220], PT ;  /* 0x00008800ec007a0c */ /* 0x000fe20003f66270 */
[----:B-1----:R-:W-:Y:S01]  /*1d90*/  IMAD.WIDE.U32 R2, R17, c[0x0][0x1a0], RZ ;  /* 0x0000680011027a25 */ /* 0x002fe200078e00ff */
[----:B------:R-:W-:-:S03]  /*1da0*/  ISETP.GE.AND P2, PT, R249, c[0x0][0x220], PT ;  /* 0x00008800f9007a0c */ /* 0x000fc60003f46270 */
[----:B------:R-:W-:Y:S01]  /*1db0*/  IMAD R6, R17, c[0x0][0x1a4], RZ ;  /* 0x0000690011067a24 */ /* 0x000fe200078e02ff */
[----:B------:R-:W-:-:S04]  /*1dc0*/  IADD3 R0, P0, R0, R2, RZ ;  /* 0x0000000200007210 */ /* 0x000fc80007f1e0ff */
[----:B------:R-:W-:Y:S02]  /*1dd0*/  IADD3.X R5, R5, R3, R6, P0, !PT ;  /* 0x0000000305057210 */ /* 0x000fe400007fe406 */
[----:B------:R-:W-:Y:S01]  /*1de0*/  ISETP.GE.AND P0, PT, R250, c[0x0][0x220], PT ;  /* 0x00008800fa007a0c */ /* 0x000fe20003f06270 */
[----:B------:R1:W-:Y:S01]  /*1df0*/  @P3 STS.128 [R222+0x9800], RZ ;  /* 0x009800ffde003388 */ /* 0x0003e20000000c00 */
[C---:B------:R-:W-:Y:S02]  /*1e00*/  @!P3 LEA R6, P4, R0.reuse, c[0x0][0x170], 0x1 ;  /* 0x00005c000006ba11 */ /* 0x040fe400078808ff */
        /* <DEDUP_REMOVED lines=20> */
.L_x_55:
[----:B------:R-:W-:Y:S05]  /*1f50*/  BSYNC B0 ;  /* 0x0000000000007941 */ /* 0x000fea0003800000 */
.L_x_54:
[----:B-1----:R-:W-:Y:S01]  /*1f60*/  LOP3.LUT R2, R24, 0xfffffff8, RZ, 0xc0, !PT ;  /* 0xfffffff818027812 */ /* 0x002fe200078ec0ff */
[----:B------:R-:W-:Y:S01]  /*1f70*/  IMAD.SHL.U32 R5, R16, 0x40, RZ ;  /* 0x0000004010057824 */ /* 0x000fe200078e00ff */
[----:B------:R-:W-:Y:S01]  /*1f80*/  SHF.R.S32.HI R8, RZ, 0x4, R22 ;  /* 0x00000004ff087819 */ /* 0x000fe20000011416 */
[----:B------:R-:W0:Y:S01]  /*1f90*/  LDGDEPBAR ;  /* 0x00000000000079af */ /* 0x000e220000000000 */
[----:B------:R-:W-:Y:S01]  /*1fa0*/  LOP3.LUT R3, R20, 0x7fffffe, RZ, 0xc0, !PT ;  /* 0x07fffffe14037812 */ /* 0x000fe200078ec0ff */
[----:B------:R-:W-:Y:S01]  /*1fb0*/  IMAD.IADD R2, R148, 0x1, -R2 ;  /* 0x0000000194027824 */ /* 0x000fe200078e0a02 */
[----:B------:R-:W-:Y:S02]  /*1fc0*/  LEA.HI R6, R22, R8, RZ, 0x1 ;  /* 0x0000000816067211 */ /* 0x000fe400078f08ff */
[----:B------:R-:W-:Y:S01]  /*1fd0*/  SHF.R.S32.HI R7, RZ, 0x1f, R18 ;  /* 0x0000001fff077819 */ /* 0x000fe20000011412 */
[----:B------:R-:W-:Y:S01]  /*1fe0*/  IMAD.IADD R39, R18, 0x1, -R3 ;  /* 0x0000000112277824 */ /* 0x000fe200078e0a03 */
[----:B------:R-:W-:-:S02]  /*1ff0*/  LEA.HI R0, R2, R2, RZ, 0x1 ;  /* 0x0000000202007211 */ /* 0x000fc400078f08ff */
[----:B------:R-:W-:Y:S02]  /*2000*/  LOP3.LUT R6, R6, 0xfffffffe, RZ, 0xc0, !PT ;  /* 0xfffffffe06067812 */ /* 0x000fe400078ec0ff */
[----:B------:R-:W-:Y:S02]  /*2010*/  LOP3.LUT R3, R0, 0x3fffffe, RZ, 0xc0, !PT ;  /* 0x03fffffe00037812 */ /* 0x000fe400078ec0ff */
[----:B------:R-:W-:Y:S01]  /*2020*/  SHF.R.S32.HI R16, RZ, 0x1, R0 ;  /* 0x00000001ff107819 */ /* 0x000fe20000011400 */
[----:B------:R-:W-:Y:S01]  /*2030*/  IMAD.IADD R8, R8, 0x1, -R6 ;  /* 0x0000000108087824 */ /* 0x000fe200078e0a06 */
[----:B------:R-:W-:Y:S01]  /*2040*/  LEA.HI R7, R7, R18, RZ, 0x3 ;  /* 0x0000001207077211 */ /* 0x000fe200078f18ff */
[----:B------:R-:W-:Y:S01]  /*2050*/  IMAD.IADD R9, R2, 0x1, -R3 ;  /* 0x0000000102097824 */ /* 0x000fe200078e0a03 */
[----:B------:R-:W-:Y:S01]  /*2060*/  LOP3.LUT R2, R5, 0xc0, RZ, 0xc0, !PT ;  /* 0x000000c005027812 */ /* 0x000fe200078ec0ff */
[C---:B------:R-:W-:Y:S01]  /*2070*/  IMAD.SHL.U32 R0, R16.reuse, 0x40, RZ ;  /* 0x0000004010007824 */ /* 0x040fe200078e00ff */
[----:B------:R-:W-:Y:S01]  /*2080*/  LOP3.LUT P0, RZ, R16, 0x2, RZ, 0xc0, !PT ;  /* 0x0000000210ff7812 */ /* 0x000fe2000780c0ff */
[----:B------:R-:W-:-:S02]  /*2090*/  IMAD.SHL.U32 R3, R7, 0x20, RZ ;  /* 0x0000002007037824 */ /* 0x000fc400078e00ff */
[----:B------:R-:W-:Y:S01]  /*20a0*/  IMAD.SHL.U32 R5, R8, 0x8, RZ ;  /* 0x0000000808057824 */ /* 0x000fe200078e00ff */
[----:B------:R-:W-:Y:S01]  /*20b0*/  LOP3.LUT R0, R0, 0xc0, RZ, 0xc0, !PT ;  /* 0x000000c000007812 */ /* 0x000fe200078ec0ff */
[----:B------:R-:W-:Y:S01]  /*20c0*/  IMAD.SHL.U32 R7, R21, 0x8, RZ ;  /* 0x0000000815077824 */ /* 0x000fe200078e00ff */
[----:B------:R-:W-:Y:S02]  /*20d0*/  LOP3.LUT R38, R3, 0xffffff00, RZ, 0xc0, !PT ;  /* 0xffffff0003267812 */ /* 0x000fe400078ec0ff */
[----:B------:R-:W-:Y:S02]  /*20e0*/  LOP3.LUT R6, R2, 0x8, R5, 0xf8, !PT ;  /* 0x0000000802067812 */ /* 0x000fe400078ef805 */
[----:B------:R-:W-:Y:S01]  /*20f0*/  LOP3.LUT R5, R0, 0x8, R7, 0xf8, !PT ;  /* 0x0000000800057812 */ /* 0x000fe200078ef807 */
[----:B------:R-:W-:Y:S01]  /*2100*/  IMAD R7, R8, 0x8, R9 ;  /* 0x0000000808077824 */ /* 0x000fe200078e0209 */
[----:B------:R-:W-:Y:S01]  /*2110*/  SHF.R.U32.HI R3, RZ, 0x3, R2 ;  /* 0x00000003ff037819 */ /* 0x000fe20000011602 */
[----:B------:R-:W-:Y:S01]  /*2120*/  IMAD R2, R23, 0x200, R38 ;  /* 0x0000020017027824 */ /* 0x000fe200078e0226 */
[----:B------:R-:W-:-:S02]  /*2130*/  SHF.R.U32.HI R0, RZ, 0x3, R0 ;  /* 0x00000003ff007819 */ /* 0x000fc40000011600 */
[----:B------:R-:W-:Y:S01]  /*2140*/  LOP3.LUT R150, R6, R3, RZ, 0x3c, !PT ;  /* 0x0000000306967212 */ /* 0x000fe200078e3cff */
[----:B------:R-:W-:Y:S01]  /*2150*/  IMAD R2, R39, 0x20, R2 ;  /* 0x0000002027027824 */ /* 0x000fe200078e0202 */
[----:B------:R-:W-:Y:S01]  /*2160*/  LOP3.LUT R0, R5, R0, RZ, 0x3c, !PT ;  /* 0x0000000005007212 */ /* 0x000fe200078e3cff */
[----:B------:R-:W-:Y:S02]  /*2170*/  IMAD R6, R39, 0x20, R38 ;  /* 0x0000002027067824 */ /* 0x000fe400078e0226 */
[----:B------:R-:W-:Y:S02]  /*2180*/  IMAD.IADD R2, R150, 0x1, R2 ;  /* 0x0000000196027824 */ /* 0x000fe400078e0202 */
[----:B------:R-:W-:Y:S02]  /*2190*/  IMAD.U32 R0, R7, 0x20, R0 ;  /* 0x0000002007007824 */ /* 0x000fe400078e0000 */
[----:B------:R-:W-:Y:S02]  /*21a0*/  IMAD.SHL.U32 R220, R2, 0x2, RZ ;  /* 0x0000000202dc7824 */ /* 0x000fe400078e00ff */
[----:B------:R-:W-:Y:S01]  /*21b0*/  IMAD.SHL.U32 R217, R0, 0x2, RZ ;  /* 0x0000000200d97824 */ /* 0x000fe200078e00ff */
[----:B------:R-:W-:Y:S01]  /*21c0*/  SEL R0, R17, 0xffffffe0, !P0 ;  /* 0xffffffe011007807 */ /* 0x000fe20004000000 */
[----:B------:R-:W-:Y:S01]  /*21d0*/  IMAD R221, R4, 0x2, R220 ;  /* 0x0000000204dd7824 */ /* 0x000fe200078e02dc */
[----:B------:R-:W-:Y:S03]  /*21e0*/  LDSM.16.M88.4 R8, [R220+0x1000] ;  /* 0x00100000dc08783b */ /* 0x000fe60000000200 */
[----:B------:R-:W-:Y:S01]  /*21f0*/  IMAD.IADD R219, R217, 0x1, R0 ;  /* 0x00000001d9db7824 */ /* 0x000fe200078e0200 */
[----:B--2---:R-:W1:Y:S01]  /*2200*/  LDSM.16.M88.4 R12, [R217+0x6000] ;  /* 0x00600000d90c783b */ /* 0x004e620000000200 */
[----:B------:R-:W-:-:S03]  /*2210*/  IMAD.SHL.U32 R0, R148, 0x2, RZ ;  /* 0x0000000294007824 */ /* 0x000fc600078e00ff */
[----:B------:R-:W2:Y:S02]  /*2220*/  LDSM.16.M88.4 R24, [R217+0x6400] ;  /* 0x00640000d918783b */ /* 0x000ea40000000200 */
[----:B------:R-:W-:Y:S02]  /*2230*/  LOP3.LUT R0, R0, 0x6, RZ, 0xc0, !PT ;  /* 0x0000000600007812 */ /* 0x000fe400078ec0ff */
[----:B------:R-:W5:Y:S03]  /*2240*/  LDSM.16.M88.4 R28, [R217+0x6800] ;  /* 0x00680000d91c783b */ /* 0x000f660000000200 */
[----:B------:R-:W-:Y:S01]  /*2250*/  IMAD R0, R37, 0x40, R0 ;  /* 0x0000004025007824 */ /* 0x000fe200078e0200 */
[----:B------:R-:W3:Y:S04]  /*2260*/  LDSM.16.M88.4 R48, [R217+0x6c00] ;  /* 0x006c0000d930783b */ /* 0x000ee80000000200 */
[----:B------:R-:W4:Y:S01]  /*2270*/  LDSM.16.M88.4 R20, [R220] ;  /* 0x00000000dc14783b */ /* 0x000f220000000200 */
[----:B------:R-:W-:-:S02]  /*2280*/  IADD3 R2, R0, 0x1, RZ ;  /* 0x0000000100027810 */ /* 0x000fc40007ffe0ff */
[-C--:B------:R-:W-:Y:S01]  /*2290*/  ISETP.GE.AND P1, PT, R0, R36.reuse, PT ;  /* 0x000000240000720c */ /* 0x080fe20003f26270 */
[----:B------:R-:W-:Y:S01]  /*22a0*/  LDSM.16.M88.4 R16, [R221+0x1000] ;  /* 0x00100000dd10783b */ /* 0x000fe20000000200 */
[-C--:B------:R-:W-:Y:S02]  /*22b0*/  ISETP.GE.AND P5, PT, R2, R36.reuse, PT ;  /* 0x000000240200720c */ /* 0x080fe40003fa6270 */
[C---:B------:R-:W-:Y:S01]  /*22c0*/  IADD3 R2, R0.reuse, 0x10, RZ ;  /* 0x0000001000027810 */ /* 0x040fe20007ffe0ff */
[----:B------:R-:W3:Y:S01]  /*22d0*/  LDSM.16.M88.4 R52, [R219+0x6000] ;  /* 0x00600000db34783b */ /* 0x000ee20000000200 */
[----:B------:R-:W-:Y:S02]  /*22e0*/  IADD3 R5, R0, 0x8, RZ ;  /* 0x0000000800057810 */ /* 0x000fe40007ffe0ff */
[----:B------:R-:W-:Y:S01]  /*22f0*/  ISETP.GE.AND P4, PT, R2, R36, PT ;  /* 0x000000240200720c */ /* 0x000fe20003f86270 */
[----:B------:R-:W3:Y:S01]  /*2300*/  LDSM.16.M88.4 R40, [R219+0x6800] ;  /* 0x00680000db28783b */ /* 0x000ee20000000200 */
[----:B------:R-:W-:-:S02]  /*2310*/  IADD3 R2, R0, 0x18, RZ ;  /* 0x0000001800027810 */ /* 0x000fc40007ffe0ff */
[----:B------:R-:W-:Y:S01]  /*2320*/  IADD3 R3, R0, 0x9, RZ ;  /* 0x0000000900037810 */ /* 0x000fe20007ffe0ff */
[----:B------:R-:W3:Y:S01]  /*2330*/  LDSM.16.M88.4 R44, [R219+0x6400] ;  /* 0x00640000db2c783b */ /* 0x000ee20000000200 */
[-C--:B------:R-:W-:Y:S02]  /*2340*/  ISETP.GE.AND P2, PT, R2, R36.reuse, PT ;  /* 0x000000240200720c */ /* 0x080fe40003f46270 */
[C---:B------:R-:W-:Y:S01]  /*2350*/  IADD3 R2, R0.reuse, 0x19, RZ ;  /* 0x0000001900027810 */ /* 0x040fe20007ffe0ff */
[----:B------:R-:W4:Y:S01]  /*2360*/  LDSM.16.M88.4 R32, [R219+0x6c00] ;  /* 0x006c0000db20783b */ /* 0x000f220000000200 */
[-C--:B------:R-:W-:Y:S02]  /*2370*/  ISETP.GE.AND P0, PT, R5, R36.reuse, PT ;  /* 0x000000240500720c */ /* 0x080fe40003f06270 */
[----:B------:R-:W-:Y:S01]  /*2380*/  ISETP.GE.AND P6, PT, R3, R36, PT ;  /* 0x000000240300720c */ /* 0x000fe20003fc6270 */
[----:B-1----:R-:W-:Y:S01]  /*2390*/  HMMA.16816.F32.BF16 R64, R8, R12, RZ ;  /* 0x0000000c0840723c */ /* 0x002fe200000418ff */
[----:B------:R-:W-:Y:S01]  /*23a0*/  LDSM.16.M88.4 R56, [R217+0x7400] ;  /* 0x00740000d938783b */ /* 0x000fe20000000200 */
[----:B------:R-:W-:-:S03]  /*23b0*/  IADD3 R5, R0, 0x11, RZ ;  /* 0x0000001100057810 */ /* 0x000fc60007ffe0ff */
[----:B------:R-:W-:Y:S01]  /*23c0*/  LDSM.16.M88.4 R88, [R217+0x7800] ;  /* 0x00780000d958783b */ /* 0x000fe20000000200 */
[----:B------:R-:W-:Y:S02]  /*23d0*/  ISETP.GE.AND P3, PT, R5, R36, PT ;  /* 0x000000240500720c */ /* 0x000fe40003f66270 */
[C---:B------:R-:W-:Y:S01]  /*23e0*/  HMMA.16816.F32.BF16 R80, R8.reuse, R14, RZ ;  /* 0x0000000e0850723c */ /* 0x040fe200000418ff */
[----:B------:R-:W-:Y:S07]  /*23f0*/  LDSM.16.M88.4 R96, [R217+0x7c00] ;  /* 0x007c0000d960783b */ /* 0x000fee0000000200 */
[C---:B--2---:R-:W-:Y:S08]  /*2400*/  HMMA.16816.F32.BF16 R60, R8.reuse, R24, RZ ;  /* 0x00000018083c723c */ /* 0x044ff000000418ff */
[C---:B-----5:R-:W-:Y:S08]  /*2410*/  HMMA.16816.F32.BF16 R68, R8.reuse, R28, RZ ;  /* 0x0000001c0844723c */ /* 0x060ff000000418ff */
[C---:B---3--:R-:W-:Y:S08]  /*2420*/  HMMA.16816.F32.BF16 R72, R8.reuse, R48, RZ ;  /* 0x000000300848723c */ /* 0x048ff000000418ff */
[C---:B------:R-:W-:Y:S08]  /*2430*/  HMMA.16816.F32.BF16 R76, R8.reuse, R26, RZ ;  /* 0x0000001a084c723c */ /* 0x040ff000000418ff */
[C---:B------:R-:W-:Y:S08]  /*2440*/  HMMA.16816.F32.BF16 R100, R8.reuse, R30, RZ ;  /* 0x0000001e0864723c */ /* 0x040ff000000418ff */
[----:B------:R-:W-:Y:S01]  /*2450*/  HMMA.16816.F32.BF16 R92, R8, R50, RZ ;  /* 0x00000032085c723c */ /* 0x000fe200000418ff */
[----:B------:R-:W1:Y:S07]  /*2460*/  LDSM.16.M88.4 R8, [R221] ;  /* 0x00000000dd08783b */ /* 0x000e6e0000000200 */
[C---:B----4-:R-:W-:Y:S08]  /*2470*/  HMMA.16816.F32.BF16 R128, R20.reuse, R12, RZ ;  /* 0x0000000c1480723c */ /* 0x050ff000000418ff */
[C---:B------:R-:W-:Y:S01]  /*2480*/  HMMA.16816.F32.BF16 R132, R20.reuse, R14, RZ ;  /* 0x0000000e1484723c */ /* 0x040fe200000418ff */
[----:B------:R-:W2:Y:S07]  /*2490*/  LDSM.16.M88.4 R12, [R220+0x3000] ;  /* 0x00300000dc0c783b */ /* 0x000eae0000000200 */
[C---:B------:R-:W-:Y:S08]  /*24a0*/  HMMA.16816.F32.BF16 R116, R20.reuse, R24, RZ ;  /* 0x000000181474723c */ /* 0x040ff000000418ff */
[C---:B------:R-:W-:Y:S01]  /*24b0*/  HMMA.16816.F32.BF16 R124, R20.reuse, R26, RZ ;  /* 0x0000001a147c723c */ /* 0x040fe200000418ff */
[----:B------:R-:W3:Y:S07]  /*24c0*/  LDSM.16.M88.4 R24, [R217+0x7000] ;  /* 0x00700000d918783b */ /* 0x000eee0000000200 */
[C---:B------:R-:W-:Y:S08]  /*24d0*/  HMMA.16816.F32.BF16 R112, R20.reuse, R28, RZ ;  /* 0x0000001c1470723c */ /* 0x040ff000000418ff */
[C---:B------:R-:W-:Y:S08]  /*24e0*/  HMMA.16816.F32.BF16 R120, R20.reuse, R30, RZ ;  /* 0x0000001e1478723c */ /* 0x040ff000000418ff */
[C---:B------:R-:W-:Y:S08]  /*24f0*/  HMMA.16816.F32.BF16 R104, R20.reuse, R48, RZ ;  /* 0x000000301468723c */ /* 0x040ff000000418ff */
[----:B------:R-:W-:Y:S01]  /*2500*/  HMMA.16816.F32.BF16 R108, R20, R50, RZ ;  /* 0x00000032146c723c */ /* 0x000fe200000418ff */
[----:B------:R-:W4:Y:S07]  /*2510*/  LDSM.16.M88.4 R20, [R220+0x2000] ;  /* 0x00200000dc14783b */ /* 0x000f2e0000000200 */
        /* <DEDUP_REMOVED lines=18> */
[----:B------:R-:W5:Y:S03]  /*2640*/  LDSM.16.M88.4 R32, [R219+0x7400] ;  /* 0x00740000db20783b */ /* 0x000f660000000200 */
[C---:B--2---:R-:W-:Y:S01]  /*2650*/  HMMA.16816.F32.BF16 R132, R12.reuse, R56, R28 ;  /* 0x000000380c84723c */ /* 0x044fe2000004181c */
[----:B------:R-:W2:Y:S07]  /*2660*/  LDSM.16.M88.4 R28, [R219+0x7800] ;  /* 0x00780000db1c783b */ /* 0x000eae0000000200 */
[C---:B---3--:R-:W-:Y:S08]  /*2670*/  HMMA.16816.F32.BF16 R52, R12.reuse, R24, R84 ;  /* 0x000000180c34723c */ /* 0x048ff00000041854 */
[C---:B------:R-:W-:Y:S08]  /*2680*/  HMMA.16816.F32.BF16 R136, R12.reuse, R88, R64 ;  /* 0x000000580c88723c */ /* 0x040ff00000041840 */
[C---:B------:R-:W-:Y:S08]  /*2690*/  HMMA.16816.F32.BF16 R144, R12.reuse, R96, R68 ;  /* 0x000000600c90723c */ /* 0x040ff00000041844 */
[C---:B------:R-:W-:Y:S08]  /*26a0*/  HMMA.16816.F32.BF16 R112, R12.reuse, R26, R80 ;  /* 0x0000001a0c70723c */ /* 0x040ff00000041850 */
[C---:B------:R-:W-:Y:S08]  /*26b0*/  HMMA.16816.F32.BF16 R124, R12.reuse, R58, R76 ;  /* 0x0000003a0c7c723c */ /* 0x040ff0000004184c */
[C---:B------:R-:W-:Y:S08]  /*26c0*/  HMMA.16816.F32.BF16 R108, R12.reuse, R90, R72 ;  /* 0x0000005a0c6c723c */ /* 0x040ff00000041848 */
[----:B------:R-:W-:Y:S01]  /*26d0*/  HMMA.16816.F32.BF16 R104, R12, R98, R60 ;  /* 0x000000620c68723c */ /* 0x000fe2000004183c */
[----:B------:R-:W3:Y:S07]  /*26e0*/  LDSM.16.M88.4 R12, [R221+0x2000] ;  /* 0x00200000dd0c783b */ /* 0x000eee0000000200 */
[C---:B----4-:R-:W-:Y:S01]  /*26f0*/  HMMA.16816.F32.BF16 R100, R20.reuse, R24, R48 ;  /* 0x000000181464723c */ /* 0x050fe20000041830 */
[----:B------:R-:W-:Y:S07]  /*2700*/  LDSM.16.M88.4 R48, [R217+0x8800] ;  /* 0x00880000d930783b */ /* 0x000fee0000000200 */
[C---:B------:R-:W-:Y:S01]  /*2710*/  HMMA.16816.F32.BF16 R84, R20.reuse, R26, R16 ;  /* 0x0000001a1454723c */ /* 0x040fe20000041810 */
[----:B------:R-:W4:Y:S04]  /*2720*/  LDSM.16.M88.4 R24, [R219+0x7c00] ;  /* 0x007c0000db18783b */ /* 0x000f280000000200 */
[----:B------:R-:W-:Y:S03]  /*2730*/  LDSM.16.M88.4 R16, [R220+0x5000] ;  /* 0x00500000dc10783b */ /* 0x000fe60000000200 */
[C---:B------:R-:W-:Y:S08]  /*2740*/  HMMA.16816.F32.BF16 R72, R20.reuse, R88, R128 ;  /* 0x000000581448723c */ /* 0x040ff00000041880 */
[C---:B------:R-:W-:Y:S08]  /*2750*/  HMMA.16816.F32.BF16 R80, R20.reuse, R56, R92 ;  /* 0x000000381450723c */ /* 0x040ff0000004185c */
[C---:B------:R-:W-:Y:S01]  /*2760*/  HMMA.16816.F32.BF16 R76, R20.reuse, R58, R44 ;  /* 0x0000003a144c723c */ /* 0x040fe2000004182c */
[----:B------:R-:W2:Y:S04]  /*2770*/  LDSM.16.M88.4 R56, [R217+0x8000] ;  /* 0x00800000d938783b */ /* 0x000ea80000000200 */
[----:B------:R-:W-:Y:S03]  /*2780*/  LDSM.16.M88.4 R44, [R217+0x8c00] ;  /* 0x008c0000d92c783b */ /* 0x000fe60000000200 */
[C---:B------:R-:W-:Y:S08]  /*2790*/  HMMA.16816.F32.BF16 R64, R20.reuse, R96, R140 ;  /* 0x000000601440723c */ /* 0x040ff0000004188c */
[C---:B------:R-:W-:Y:S08]  /*27a0*/  HMMA.16816.F32.BF16 R60, R20.reuse, R98, R116 ;  /* 0x00000062143c723c */ /* 0x040ff00000041874 */
[----:B------:R-:W-:Y:S01]  /*27b0*/  HMMA.16816.F32.BF16 R68, R20, R90, R120 ;  /* 0x0000005a1444723c */ /* 0x000fe20000041878 */
[----:B------:R-:W4:Y:S07]  /*27c0*/  LDSM.16.M88.4 R20, [R220+0x4000] ;  /* 0x00400000dc14783b */ /* 0x000f2e0000000200 */
[C---:B-1----:R-:W-:Y:S01]  /*27d0*/  HMMA.16816.F32.BF16 R88, R8.reuse, R40, R52 ;  /* 0x000000280858723c */ /* 0x042fe20000041834 */
[----:B------:R-:W1:Y:S07]  /*27e0*/  LDSM.16.M88.4 R52, [R217+0x8400] ;  /* 0x00840000d934783b */ /* 0x000e6e0000000200 */
[C---:B-----5:R-:W-:Y:S08]  /*27f0*/  HMMA.16816.F32.BF16 R128, R8.reuse, R34, R124 ;  /* 0x000000220880723c */ /* 0x060ff0000004187c */
[----:B--2---:R-:W-:Y:S08]  /*2800*/  HMMA.16816.F32.BF16 R124, R8, R30, R108 ;  /* 0x0000001e087c723c */ /* 0x004ff0000004186c */
[C---:B---3--:R-:W-:Y:S08]  /*2810*/  HMMA.16816.F32.BF16 R108, R12.reuse, R40, R100 ;  /* 0x000000280c6c723c */ /* 0x048ff00000041864 */
[-C--:B------:R-:W-:Y:S08]  /*2820*/  HMMA.16816.F32.BF16 R100, R12, R42.reuse, R84 ;  /* 0x0000002a0c64723c */ /* 0x080ff00000041854 */
[----:B------:R-:W-:Y:S08]  /*2830*/  HMMA.16816.F32.BF16 R112, R8, R42, R112 ;  /* 0x0000002a0870723c */ /* 0x000ff00000041870 */
[----:B------:R-:W-:Y:S08]  /*2840*/  HMMA.16816.F32.BF16 R84, R12, R28, R72 ;  /* 0x0000001c0c54723c */ /* 0x000ff00000041848 */
[C---:B------:R-:W-:Y:S08]  /*2850*/  HMMA.16816.F32.BF16 R132, R8.reuse, R32, R132 ;  /* 0x000000200884723c */ /* 0x040ff00000041884 */
[C---:B------:R-:W-:Y:S08]  /*2860*/  HMMA.16816.F32.BF16 R136, R8.reuse, R28, R136 ;  /* 0x0000001c0888723c */ /* 0x040ff00000041888 */
[C---:B----4-:R-:W-:Y:S08]  /*2870*/  HMMA.16816.F32.BF16 R120, R8.reuse, R24, R144 ;  /* 0x000000180878723c */ /* 0x050ff00000041890 */
[----:B------:R-:W-:Y:S01]  /*2880*/  HMMA.16816.F32.BF16 R116, R8, R26, R104 ;  /* 0x0000001a0874723c */ /* 0x000fe20000041868 */
[----:B------:R-:W-:Y:S07]  /*2890*/  LDSM.16.M88.4 R8, [R221+0x5000] ;  /* 0x00500000dd08783b */ /* 0x000fee0000000200 */
[C---:B------:R-:W-:Y:S08]  /*28a0*/  HMMA.16816.F32.BF16 R92, R12.reuse, R34, R76 ;  /* 0x000000220c5c723c */ /* 0x040ff0000004184c */
[C---:B------:R-:W-:Y:S08]  /*28b0*/  HMMA.16816.F32.BF16 R72, R12.reuse, R24, R64 ;  /* 0x000000180c48723c */ /* 0x040ff00000041840 */
[C---:B------:R-:W-:Y:S01]  /*28c0*/  HMMA.16816.F32.BF16 R40, R12.reuse, R26, R60 ;  /* 0x0000001a0c28723c */ /* 0x040fe2000004183c */
[----:B------:R-:W2:Y:S07]  /*28d0*/  LDSM.16.M88.4 R24, [R219+0x8000] ;  /* 0x00800000db18783b */ /* 0x000eae0000000200 */
[C---:B------:R-:W-:Y:S08]  /*28e0*/  HMMA.16816.F32.BF16 R96, R12.reuse, R32, R80 ;  /* 0x000000200c60723c */ /* 0x040ff00000041850 */
[----:B------:R-:W-:Y:S01]  /*28f0*/  HMMA.16816.F32.BF16 R76, R12, R30, R68 ;  /* 0x0000001e0c4c723c */ /* 0x000fe20000041844 */
[----:B------:R-:W3:Y:S04]  /*2900*/  LDSM.16.M88.4 R12, [R221+0x4000] ;  /* 0x00400000dd0c783b */ /* 0x000ee80000000200 */
[----:B------:R-:W4:Y:S03]  /*2910*/  LDSM.16.M88.4 R28, [R219+0x8400] ;  /* 0x00840000db1c783b */ /* 0x000f260000000200 */
[-C--:B------:R-:W-:Y:S08]  /*2920*/  HMMA.16816.F32.BF16 R64, R16, R56.reuse, R88 ;  /* 0x000000381040723c */ /* 0x080ff00000041858 */
[----:B------:R-:W-:Y:S08]  /*2930*/  HMMA.16816.F32.BF16 R32, R20, R56, R108 ;  /* 0x000000381420723c */ /* 0x000ff0000004186c */
[C---:B------:R-:W-:Y:S08]  /*2940*/  HMMA.16816.F32.BF16 R68, R16.reuse, R58, R112 ;  /* 0x0000003a1044723c */ /* 0x040ff00000041870 */
[C---:B-1----:R-:W-:Y:S08]  /*2950*/  HMMA.16816.F32.BF16 R80, R16.reuse, R52, R132 ;  /* 0x000000341050723c */ /* 0x042ff00000041884 */
[C---:B------:R-:W-:Y:S08]  /*2960*/  HMMA.16816.F32.BF16 R104, R16.reuse, R54, R128 ;  /* 0x000000361068723c */ /* 0x040ff00000041880 */
[C---:B------:R-:W-:Y:S08]  /*2970*/  HMMA.16816.F32.BF16 R136, R16.reuse, R48, R136 ;  /* 0x000000301088723c */ /* 0x040ff00000041888 */
        /* <DEDUP_REMOVED lines=11> */
[----:B------:R-:W5:Y:S01]  /*2a30*/  LDSM.16.M88.4 R20, [R219+0x8c00] ;  /* 0x008c0000db14783b */ /* 0x000f620000000200 */
[----:B------:R-:W-:-:S06]  /*2a40*/  DEPBAR.LE SB0, 0x0 ;  /* 0x000080000000791a */ /* 0x000fcc0000000000 */
[-C--:B--2---:R-:W-:Y:S08]  /*2a50*/  HMMA.16816.F32.BF16 R72, R8, R24.reuse, R64 ;  /* 0x000000180848723c */ /* 0x084ff00000041840 */
[----:B---3--:R-:W-:Y:S08]  /*2a60*/  HMMA.16816.F32.BF16 R32, R12, R24, R32 ;  /* 0x000000180c20723c */ /* 0x008ff00000041820 */
[-C--:B------:R-:W-:Y:S08]  /*2a70*/  HMMA.16816.F32.BF16 R52, R8, R26.reuse, R68 ;  /* 0x0000001a0834723c */ /* 0x080ff00000041844 */
[----:B------:R-:W-:Y:S01]  /*2a80*/  HMMA.16816.F32.BF16 R24, R12, R26, R56 ;  /* 0x0000001a0c18723c */ /* 0x000fe20000041838 */
[----:B------:R-:W-:-:S02]  /*2a90*/  FSEL R69, R74, -INF , !P1 ;  /* 0xff8000004a457808 */ /* 0x000fc40004800000 */
[----:B------:R-:W-:Y:S02]  /*2aa0*/  FSEL R39, R72, -INF , !P1 ;  /* 0xff80000048277808 */ /* 0x000fe40004800000 */
[----:B------:R-:W-:Y:S02]  /*2ab0*/  FSEL R37, R73, -INF , !P5 ;  /* 0xff80000049257808 */ /* 0x000fe40006800000 */
[----:B------:R-:W-:Y:S01]  /*2ac0*/  FSEL R68, R75, -INF , !P5 ;  /* 0xff8000004b447808 */ /* 0x000fe20006800000 */
[----:B----4-:R-:W-:Y:S01]  /*2ad0*/  HMMA.16816.F32.BF16 R60, R12, R28, R60 ;  /* 0x0000001c0c3c723c */ /* 0x010fe2000004183c */
[----:B------:R-:W-:Y:S02]  /*2ae0*/  FSEL R74, R34, -INF , !P1 ;  /* 0xff800000224a7808 */ /* 0x000fe40004800000 */
[----:B------:R-:W-:Y:S02]  /*2af0*/  FSEL R71, R32, -INF , !P1 ;  /* 0xff80000020477808 */ /* 0x000fe40004800000 */
[----:B------:R-:W-:-:S02]  /*2b00*/  ISETP.GE.AND P1, PT, R2, R36, PT ;  /* 0x000000240200720c */ /* 0x000fc40003f26270 */
[----:B------:R-:W-:Y:S01]  /*2b10*/  IADD3 R2, R0, 0x20, RZ ;  /* 0x0000002000027810 */ /* 0x000fe20007ffe0ff */
[----:B------:R-:W-:Y:S01]  /*2b20*/  HMMA.16816.F32.BF16 R44, R8, R28, R80 ;  /* 0x0000001c082c723c */ /* 0x000fe20000041850 */
[----:B------:R-:W-:Y:S02]  /*2b30*/  FSEL R73, R35, -INF , !P5 ;  /* 0xff80000023497808 */ /* 0x000fe40006800000 */
[----:B------:R-:W-:Y:S02]  /*2b40*/  FSEL R70, R33, -INF , !P5 ;  /* 0xff80000021467808 */ /* 0x000fe40006800000 */
[----:B------:R-:W-:Y:S02]  /*2b50*/  ISETP.GE.AND P5, PT, R2, R36, PT ;  /* 0x000000240200720c */ /* 0x000fe40003fa6270 */
[----:B------:R-:W-:Y:S01]  /*2b60*/  IADD3 R2, R0, 0x21, RZ ;  /* 0x0000002100027810 */ /* 0x000fe20007ffe0ff */
[----:B-1----:R-:W-:Y:S01]  /*2b70*/  HMMA.16816.F32.BF16 R56, R12, R16, R84 ;  /* 0x000000100c38723c */ /* 0x002fe20000041854 */
[----:B------:R-:W-:-:S02]  /*2b80*/  FSEL R54, R54, -INF , !P0 ;  /* 0xff80000036367808 */ /* 0x000fc40004000000 */
[----:B------:R-:W-:Y:S02]  /*2b90*/  FSEL R52, R52, -INF , !P0 ;  /* 0xff80000034347808 */ /* 0x000fe40004000000 */
[----:B------:R-:W-:Y:S02]  /*2ba0*/  FSEL R80, R26, -INF , !P0 ;  /* 0xff8000001a507808 */ /* 0x000fe40004000000 */
[----:B------:R-:W-:Y:S01]  /*2bb0*/  FSEL R72, R24, -INF , !P0 ;  /* 0xff80000018487808 */ /* 0x000fe20004000000 */
[----:B------:R-:W-:Y:S01]  /*2bc0*/  HMMA.16816.F32.BF16 R40, R8, R16, R136 ;  /* 0x000000100828723c */ /* 0x000fe20000041888 */
[----:B------:R-:W-:Y:S02]  /*2bd0*/  ISETP.GE.AND P0, PT, R2, R36, PT ;  /* 0x000000240200720c */ /* 0x000fe40003f06270 */
[----:B------:R-:W-:Y:S02]  /*2be0*/  IADD3 R2, R0, 0x28, RZ ;  /* 0x0000002800027810 */ /* 0x000fe40007ffe0ff */
[----:B------:R-:W-:-:S02]  /*2bf0*/  FSEL R38, R53, -INF , !P6 ;  /* 0xff80000035267808 */ /* 0x000fc40007000000 */
[----:B------:R-:W-:Y:S01]  /*2c00*/  FSEL R75, R27, -INF , !P6 ;  /* 0xff8000001b4b7808 */ /* 0x000fe20007000000 */
[-C--:B------:R-:W-:Y:S01]  /*2c10*/  HMMA.16816.F32.BF16 R64, R8, R30.reuse, R104 ;  /* 0x0000001e0840723c */ /* 0x080fe20000041868 */
[----:B------:R-:W-:Y:S02]  /*2c20*/  FSEL R53, R25, -INF , !P6 ;  /* 0xff80000019357808 */ /* 0x000fe40007000000 */
[----:B------:R-:W-:Y:S02]  /*2c30*/  FSEL R55, R55, -INF , !P6 ;  /* 0xff80000037377808 */ /* 0x000fe40007000000 */
[----:B------:R-:W-:Y:S02]  /*2c40*/  ISETP.GE.AND P6, PT, R2, R36, PT ;  /* 0x000000240200720c */ /* 0x000fe40003fc6270 */
[----:B------:R-:W-:Y:S01]  /*2c50*/  IADD3 R2, R0, 0x29, RZ ;  /* 0x0000002900027810 */ /* 0x000fe20007ffe0ff */
[----:B------:R-:W-:Y:S01]  /*2c60*/  HMMA.16816.F32.BF16 R48, R12, R30, R88 ;  /* 0x0000001e0c30723c */ /* 0x000fe20000041858 */
[----:B------:R-:W-:-:S02]  /*2c70*/  FSEL R149, R62, -INF , !P4 ;  /* 0xff8000003e957808 */ /* 0x000fc40006000000 */
[----:B------:R-:W-:Y:S02]  /*2c80*/  FSEL R62, R44, -INF , !P4 ;  /* 0xff8000002c3e7808 */ /* 0x000fe40006000000 */
[----:B------:R-:W-:Y:S02]  /*2c90*/  FSEL R137, R60, -INF , !P4 ;  /* 0xff8000003c897808 */ /* 0x000fe40006000000 */
[----:B------:R-:W-:Y:S01]  /*2ca0*/  FSEL R47, R47, -INF , !P3 ;  /* 0xff8000002f2f7808 */ /* 0x000fe20005800000 */
[----:B------:R-:W-:Y:S01]  /*2cb0*/  HMMA.16816.F32.BF16 R32, R8, R18, R124 ;  /* 0x000000120820723c */ /* 0x000fe2000004187c */
[----:B------:R-:W-:Y:S02]  /*2cc0*/  FSEL R148, R63, -INF , !P3 ;  /* 0xff8000003f947808 */ /* 0x000fe40005800000 */
[----:B------:R-:W-:Y:S02]  /*2cd0*/  FSEL R133, R61, -INF , !P3 ;  /* 0xff8000003d857808 */ /* 0x000fe40005800000 */
[----:B------:R-:W-:-:S02]  /*2ce0*/  FSEL R186, R58, -INF , !P5 ;  /* 0xff8000003aba7808 */ /* 0x000fc40006800000 */
[----:B------:R-:W-:Y:S01]  /*2cf0*/  FSEL R126, R46, -INF , !P4 ;  /* 0xff8000002e7e7808 */ /* 0x000fe20006000000 */
[C---:B-----5:R-:W-:Y:S01]  /*2d00*/  HMMA.16816.F32.BF16 R28, R8.reuse, R20, R120 ;  /* 0x00000014081c723c */ /* 0x060fe20000041878 */
[----:B------:R-:W-:Y:S02]  /*2d10*/  ISETP.GE.AND P4, PT, R2, R36, PT ;  /* 0x000000240200720c */ /* 0x000fe40003f86270 */
[----:B------:R-:W-:Y:S02]  /*2d20*/  IADD3 R2, R0, 0x30, RZ ;  /* 0x0000003000027810 */ /* 0x000fe40007ffe0ff */
[----:B------:R-:W-:Y:S02]  /*2d30*/  FSEL R46, R45, -INF , !P3 ;  /* 0xff8000002d2e7808 */ /* 0x000fe40005800000 */
[----:B------:R-:W-:Y:S01]  /*2d40*/  FSEL R175, R42, -INF , !P5 ;  /* 0xff8000002aaf7808 */ /* 0x000fe20006800000 */
[----:B------:R-:W-:Y:S01]  /*2d50*/  HMMA.16816.F32.BF16 R24, R8, R22, R116 ;  /* 0x000000160818723c */ /* 0x000fe20000041874 */
[----:B------:R-:W-:-:S02]  /*2d60*/  FSEL R167, R40, -INF , !P5 ;  /* 0xff80000028a77808 */ /* 0x000fc40006800000 */
[----:B------:R-:W-:Y:S02]  /*2d70*/  FSEL R178, R56, -INF , !P5 ;  /* 0xff80000038b27808 */ /* 0x000fe40006800000 */
[----:B------:R-:W-:Y:S02]  /*2d80*/  ISETP.GE.AND P3, PT, R2, R36, PT ;  /* 0x000000240200720c */ /* 0x000fe40003f66270 */
[----:B------:R-:W-:Y:S01]  /*2d90*/  ISETP.GE.AND P5, PT, R36, 0x41, PT ;  /* 0x000000412400780c */ /* 0x000fe20003fa6270 */
[----:B------:R-:W-:Y:S01]  /*2da0*/  HMMA.16816.F32.BF16 R16, R12, R18, R96 ;  /* 0x000000120c10723c */ /* 0x000fe20000041860 */
[----:B------:R-:W-:Y:S02]  /*2db0*/  IADD3 R2, R0, 0x31, RZ ;  /* 0x0000003100027810 */ /* 0x000fe40007ffe0ff */
[----:B------:R-:W-:Y:S02]  /*2dc0*/  FSEL R125, R66, -INF , !P2 ;  /* 0xff800000427d7808 */ /* 0x000fe40005000000 */
[----:B------:R-:W-:-:S02]  /*2dd0*/  FSEL R45, R64, -INF , !P2 ;  /* 0xff800000402d7808 */ /* 0x000fc40005000000 */
[----:B------:R-:W-:Y:S01]  /*2de0*/  FSEL R139, R50, -INF , !P2 ;  /* 0xff800000328b7808 */ /* 0x000fe20005000000 */
[C---:B------:R-:W-:Y:S01]  /*2df0*/  HMMA.16816.F32.BF16 R8, R12.reuse, R20, R92 ;  /* 0x000000140c08723c */ /* 0x040fe2000004185c */
[----:B------:R-:W-:Y:S02]  /*2e00*/  FSEL R132, R48, -INF , !P2 ;  /* 0xff80000030847808 */ /* 0x000fe40005000000 */
[----:B------:R-:W-:Y:S02]  /*2e10*/  ISETP.GE.AND P2, PT, R2, R36, PT ;  /* 0x000000240200720c */ /* 0x000fe40003f46270 */
[C---:B------:R-:W-:Y:S02]  /*2e20*/  IADD3 R2, R0.reuse, 0x38, RZ ;  /* 0x0000003800027810 */ /* 0x040fe40007ffe0ff */
[----:B------:R-:W-:Y:S01]  /*2e30*/  IADD3 R0, R0, 0x39, RZ ;  /* 0x0000003900007810 */ /* 0x000fe20007ffe0ff */
[----:B------:R-:W-:Y:S01]  /*2e40*/  HMMA.16816.F32.BF16 R12, R12, R22, R76 ;  /* 0x000000160c0c723c */ /* 0x000fe2000004184c */
        /* <DEDUP_REMOVED lines=8> */
[-C--:B------:R-:W-:Y:S02]  /*2ed0*/  ISETP.GE.AND P1, PT, R2, R36.reuse, PT ;  /* 0x000000240200720c */ /* 0x080fe40003f26270 */
[----:B------:R-:W-:Y:S01]  /*2ee0*/  ISETP.GE.AND P0, PT, R0, R36, PT ;  /* 0x000000240000720c */ /* 0x000fe20003f06270 */
[----:B------:R-:W-:Y:S01]  /*2ef0*/  IMAD.IADD R0, R150, 0x1, R6 ;  /* 0x0000000196007824 */ /* 0x000fe200078e0206 */
        /* <DEDUP_REMOVED lines=23> */
[----:B------:R-:W-:Y:S01]  /*3070*/  FSEL R199, R13, -INF , !P0 ;  /* 0xff8000000dc77808 */ /* 0x000fe20004000000 */
[----:B------:R-:W-:Y:S06]  /*3080*/  BAR.SYNC.DEFER_BLOCKING 0x0 ;  /* 0x0000000000007b1d */ /* 0x000fec0000010000 */
[----:B------:R-:W-:Y:S05]  /*3090*/  @!P5 BRA `(.L_x_56) ;  /* 0x000003b00000d947 */ /* 0x000fea0003800000 */
[----:B------:R-:W-:Y:S01]  /*30a0*/  LEA.HI.SX32 R2, R223, 0xfffffffe, 0x1a ;  /* 0xfffffffedf027811 */ /* 0x000fe200078fd2ff */
[----:B------:R-:W-:Y:S01]  /*30b0*/  BSSY B0, `(.L_x_57) ;  /* 0x0000038000007945 */ /* 0x000fe20003800000 */
[----:B------:R-:W-:-:S02]  /*30c0*/  ISETP.GE.AND P4, PT, R236, c[0x0][0x220], PT ;  /* 0x00008800ec007a0c */ /* 0x000fc40003f86270 */
[----:B------:R-:W-:Y:S01]  /*30d0*/  SHF.R.S32.HI R6, RZ, 0x1f, R2 ;  /* 0x0000001fff067819 */ /* 0x000fe20000011402 */
[C---:B------:R-:W-:Y:S01]  /*30e0*/  IMAD R5, R2.reuse, UR7, RZ ;  /* 0x0000000702057c24 */ /* 0x040fe2000f8e02ff */
[----:B------:R-:W-:Y:S01]  /*30f0*/  ISETP.GE.AND P3, PT, R249, c[0x0][0x220], PT ;  /* 0x00008800f9007a0c */ /* 0x000fe20003f66270 */
[----:B------:R-:W-:Y:S01]  /*3100*/  IMAD.WIDE.U32 R2, R2, UR8, R238 ;  /* 0x0000000802027c25 */ /* 0x000fe2000f8e00ee */
[----:B------:R-:W-:-:S03]  /*3110*/  ISETP.GE.AND P1, PT, R250, c[0x0][0x220], PT ;  /* 0x00008800fa007a0c */ /* 0x000fc60003f26270 */
[----:B------:R-:W-:-:S04]  /*3120*/  IMAD R5, R6, UR8, R5 ;  /* 0x0000000806057c24 */ /* 0x000fc8000f8e0205 */
[----:B------:R-:W-:Y:S01]  /*3130*/  IMAD.IADD R5, R3, 0x1, R5 ;  /* 0x0000000103057824 */ /* 0x000fe200078e0205 */
[C---:B------:R-:W-:Y:S01]  /*3140*/  @!P4 LEA R14, P6, R2.reuse, c[0x0][0x168], 0x1 ;  /* 0x00005a00020eca11 */ /* 0x040fe200078c08ff */
[----:B------:R1:W-:Y:S02]  /*3150*/  @P4 STS [R222+0x6000], RZ ;  /* 0x006000ffde004388 */ /* 0x0003e40000000800 */
[C---:B------:R-:W-:Y:S02]  /*3160*/  @!P3 LEA R12, P2, R2.reuse, c[0x0][0x168], 0x1 ;  /* 0x00005a00020cba11 */ /* 0x040fe400078408ff */
[C---:B------:R-:W-:Y:S01]  /*3170*/  @!P1 LEA R10, P0, R2.reuse, c[0x0][0x168], 0x1 ;  /* 0x00005a00020a9a11 */ /* 0x040fe200078008ff */
[----:B------:R1:W-:Y:S01]  /*3180*/  @P4 STS [R222+0x6004], RZ ;  /* 0x006004ffde004388 */ /* 0x0003e20000000800 */
[C-C-:B------:R-:W-:Y:S02]  /*3190*/  @!P4 LEA.HI.X R15, R2.reuse, c[0x0][0x16c], R5.reuse, 0x1, P6 ;  /* 0x00005b00020fca11 */ /* 0x140fe400030f0c05 */
[C---:B------:R-:W-:Y:S01]  /*31a0*/  IADD3 R3, P6, R2.reuse, UR9, RZ ;  /* 0x0000000902037c10 */ /* 0x040fe2000ffde0ff */
[----:B------:R1:W-:Y:S01]  /*31b0*/  @P4 STS.64 [R222+0x6008], RZ ;  /* 0x006008ffde004388 */ /* 0x0003e20000000a00 */
[----:B------:R-:W-:-:S02]  /*31c0*/  @!P3 LEA.HI.X R13, R2, c[0x0][0x16c], R5, 0x1, P2 ;  /* 0x00005b00020dba11 */ /* 0x000fc400010f0c05 */
[----:B------:R-:W-:Y:S01]  /*31d0*/  @!P1 LEA.HI.X R11, R2, c[0x0][0x16c], R5, 0x1, P0 ;  /* 0x00005b00020b9a11 */ /* 0x000fe200000f0c05 */
[----:B------:R-:W-:Y:S01]  /*31e0*/  @!PT LDS RZ, [RZ] ;  /* 0x00000000fffff984 */ /* 0x000fe20000000800 */
[----:B------:R-:W-:Y:S01]  /*31f0*/  @!PT LDS RZ, [RZ] ;  /* 0x00000000fffff984 */ /* 0x000fe20000000800 */
[----:B------:R-:W-:Y:S01]  /*3200*/  @!PT LDS RZ, [RZ] ;  /* 0x00000000fffff984 */ /* 0x000fe20000000800 */
[----:B------:R1:W-:Y:S01]  /*3210*/  @!P4 LDGSTS.E.BYPASS.LTC128B.128 [R222+0x6000], [R14.64] ;  /* 0x060000000edecfae */ /* 0x0003e2000b901d4a */
[----:B------:R-:W-:Y:S02]  /*3220*/  @!P4 LEA R8, P2, R3, c[0x0][0x168], 0x1 ;  /* 0x00005a000308ca11 */ /* 0x000fe400078408ff */
[----:B------:R-:W-:Y:S01]  /*3230*/  IADD3.X R2, R5, UR5, RZ, P6, !PT ;  /* 0x0000000505027c10 */ /* 0x000fe2000b7fe4ff */
[----:B------:R1:W-:Y:S01]  /*3240*/  @P3 STS.128 [R222+0x7000], RZ ;  /* 0x007000ffde003388 */ /* 0x0003e20000000c00 */
[C---:B------:R-:W-:Y:S02]  /*3250*/  @!P3 LEA R6, P0, R3.reuse, c[0x0][0x168], 0x1 ;  /* 0x00005a000306ba11 */ /* 0x040fe400078008ff */
[C-C-:B------:R-:W-:Y:S01]  /*3260*/  @!P4 LEA.HI.X R9, R3.reuse, c[0x0][0x16c], R2.reuse, 0x1, P2 ;  /* 0x00005b000309ca11 */ /* 0x140fe200010f0c02 */
[----:B------:R-:W-:Y:S01]  /*3270*/  @!PT LDS RZ, [RZ] ;  /* 0x00000000fffff984 */ /* 0x000fe20000000800 */
[----:B------:R-:W-:Y:S01]  /*3280*/  @!PT LDS RZ, [RZ] ;  /* 0x00000000fffff984 */ /* 0x000fe20000000800 */
[----:B------:R-:W-:Y:S01]  /*3290*/  @!PT LDS RZ, [RZ] ;  /* 0x00000000fffff984 */ /* 0x000fe20000000800 */
[----:B------:R1:W-:Y:S01]  /*32a0*/  @!P3 LDGSTS.E.BYPASS.LTC128B.128 [R222+0x7000], [R12.64+0x40] ;  /* 0x070000400cdebfae */ /* 0x0003e2000b901d4a */
[----:B------:R-:W-:-:S03]  /*32b0*/  @!P3 LEA.HI.X R7, R3, c[0x0][0x16c], R2, 0x1, P0 ;  /* 0x00005b000307ba11 */ /* 0x000fc600000f0c02 */
[----:B------:R1:W-:Y:S04]  /*32c0*/  @P1 STS.128 [R222+0x8000], RZ ;  /* 0x008000ffde001388 */ /* 0x0003e80000000c00 */
[----:B------:R-:W-:Y:S01]  /*32d0*/  @!PT LDS RZ, [RZ] ;  /* 0x00000000fffff984 */ /* 0x000fe20000000800 */
[----:B------:R-:W-:Y:S01]  /*32e0*/  @!PT LDS RZ, [RZ] ;  /* 0x00000000fffff984 */ /* 0x000fe20000000800 */
[----:B------:R-:W-:Y:S01]  /*32f0*/  @!PT LDS RZ, [RZ] ;  /* 0x00000000fffff984 */ /* 0x000fe20000000800 */
[----:B------:R1:W-:Y:S04]  /*3300*/  @!P1 LDGSTS.E.BYPASS.LTC128B.128 [R222+0x8000], [R10.64+0x80] ;  /* 0x080000800ade9fae */ /* 0x0003e8000b901d4a */
[----:B------:R1:W-:Y:S04]  /*3310*/  @P4 STS.128 [R222+0x6800], RZ ;  /* 0x006800ffde004388 */ /* 0x0003e80000000c00 */
        /* <DEDUP_REMOVED lines=17> */
.L_x_58:
[----:B------:R-:W-:Y:S05]  /*3430*/  BSYNC B0 ;  /* 0x0000000000007941 */ /* 0x000fea0003800000 */
.L_x_57:
[----:B------:R-:W0:Y:S02]  /*3440*/  LDGDEPBAR ;  /* 0x00000000000079af */ /* 0x000e240000000000 */
.L_x_56:
[----:B------:R-:W-:Y:S02]  /*3450*/  FMNMX.FTZ R2, R39, R37, !PT ;  /* 0x0000002527027209 */ /* 0x000fe40007810000 */
[----:B------:R-:W-:Y:S02]  /*3460*/  FMNMX.FTZ R5, R71, R70, !PT ;  /* 0x0000004647057209 */ /* 0x000fe40007810000 */
[----:B------:R-:W-:Y:S02]  /*3470*/  FMNMX.FTZ R2, R52, R2, !PT ;  /* 0x0000000234027209 */ /* 0x000fe40007810000 */
[----:B------:R-:W-:Y:S02]  /*3480*/  FMNMX.FTZ R5, R72, R5, !PT ;  /* 0x0000000548057209 */ /* 0x000fe40007810000 */
[----:B------:R-:W-:Y:S02]  /*3490*/  FMNMX.FTZ R2, R38, R2, !PT ;  /* 0x0000000226027209 */ /* 0x000fe40007810000 */
[----:B------:R-:W-:-:S02]  /*34a0*/  SHF.L.U32 R216, R0, 0x1, RZ ;  /* 0x0000000100d87819 */ /* 0x000fc400000006ff */
        /* <DEDUP_REMOVED lines=29> */
[----:B-1----:R-:W1:Y:S01]  /*3680*/  SHFL.BFLY PT, R7, R134, 0x2, 0x1f ;  /* 0x0c401f0086077f89 */ /* 0x002e6200000e0000 */
        /* <DEDUP_REMOVED lines=44> */
[----:B-1----:R-:W-:Y:S02]  /*3950*/  FMNMX.FTZ R7, R3, R7, !PT ;  /* 0x0000000703077209 */ /* 0x002fe40007810000 */
[----:B--2---:R-:W-:Y:S01]  /*3960*/  FMNMX.FTZ R3, R6, R8, !PT ;  /* 0x0000000806037209 */ /* 0x004fe20007810000 */
[--C-:B------:R-:W-:Y:S01]  /*3970*/  FFMA.FTZ R6, R52, c[0x0][0x23c], -R12.reuse ;  /* 0x00008f0034067a23 */ /* 0x100fe2000001080c */
[----:B------:R-:W1:Y:S02]  /*3980*/  SHFL.BFLY PT, R8, R5, 0x2, 0x1f ;  /* 0x0c401f0005087f89 */ /* 0x000e6400000e0000 */
[----:B------:R-:W-:Y:S01]  /*3990*/  FSETP.NEU.FTZ.AND P0, PT, R3, -INF , PT ;  /* 0xff8000000300780b */ /* 0x000fe20003f1d000 */
[----:B------:R2:W-:Y:S01]  /*39a0*/  MUFU.EX2 R151, R6 ;  /* 0x0000000600977308 */ /* 0x0005e20000000800 */
[----:B------:R-:W4:Y:S01]  /*39b0*/  SHFL.BFLY PT, R9, R7, 0x1, 0x1f ;  /* 0x0c201f0007097f89 */ /* 0x000f2200000e0000 */
[----:B---3--:R-:W-:-:S06]  /*39c0*/  FFMA.FTZ R2, R37, c[0x0][0x23c], -R12 ;  /* 0x00008f0025027a23 */ /* 0x008fcc000001080c */
[----:B------:R3:W-:Y:S01]  /*39d0*/  MUFU.EX2 R209, R2 ;  /* 0x0000000200d17308 */ /* 0x0007e20000000800 */
[----:B--2---:R-:W-:Y:S02]  /*39e0*/  FFMA.FTZ R6, R38, c[0x0][0x23c], -R12 ;  /* 0x00008f0026067a23 */ /* 0x004fe4000001080c */
[----:B------:R-:W-:Y:S05]  /*39f0*/  LDSM.16.MT88.4 R36, [R218+0xb000] ;  /* 0x00b00000da24783b */ /* 0x000fea0000004200 */
[----:B------:R2:W-:Y:S01]  /*3a00*/  MUFU.EX2 R156, R6 ;  /* 0x00000006009c7308 */ /* 0x0005e20000000800 */
[----:B-1----:R-:W-:Y:S01]  /*3a10*/  FMNMX.FTZ R5, R5, R8, !PT ;  /* 0x0000000805057209 */ /* 0x002fe20007810000 */
[----:B---3--:R-:W-:Y:S01]  /*3a20*/  FMUL.FTZ R2, R3, c[0x0][0x23c] ;  /* 0x00008f0003027a20 */ /* 0x008fe20000410000 */
[----:B----4-:R-:W-:-:S04]  /*3a30*/  FMNMX.FTZ R136, R7, R9, !PT ;  /* 0x0000000907887209 */ /* 0x010fc80007810000 */
[----:B------:R-:W-:Y:S02]  /*3a40*/  FSEL R2, R2, RZ, P0 ;  /* 0x000000ff02027208 */ /* 0x000fe40000000000 */
[----:B------:R-:W-:-:S03]  /*3a50*/  FSETP.NEU.FTZ.AND P0, PT, R136, -INF , PT ;  /* 0xff8000008800780b */ /* 0x000fc60003f1d000 */
[--C-:B------:R-:W-:Y:S02]  /*3a60*/  FFMA.FTZ R0, R68, c[0x0][0x23c], -R2.reuse ;  /* 0x00008f0044007a23 */ /* 0x100fe40000010802 */
[--C-:B--2---:R-:W-:Y:S02]  /*3a70*/  FFMA.FTZ R6, R69, c[0x0][0x23c], -R2.reuse ;  /* 0x00008f0045067a23 */ /* 0x104fe40000010802 */
[----:B------:R1:W-:Y:S01]  /*3a80*/  MUFU.EX2 R207, R0 ;  /* 0x0000000000cf7308 */ /* 0x0003e20000000800 */
[----:B------:R-:W-:-:S07]  /*3a90*/  FFMA.FTZ R4, R55, c[0x0][0x23c], -R2 ;  /* 0x00008f0037047a23 */ /* 0x000fce0000010802 */
[----:B------:R2:W-:Y:S01]  /*3aa0*/  MUFU.EX2 R210, R6 ;  /* 0x0000000600d27308 */ /* 0x0005e20000000800 */
[----:B-1----:R-:W-:-:S07]  /*3ab0*/  FFMA.FTZ R0, R54, c[0x0][0x23c], -R2 ;  /* 0x00008f0036007a23 */ /* 0x002fce0000010802 */
[----:B------:R-:W-:Y:S01]  /*3ac0*/  MUFU.EX2 R183, R4 ;  /* 0x0000000400b77308 */ /* 0x000fe20000000800 */
[----:B--2---:R-:W1:Y:S07]  /*3ad0*/  SHFL.BFLY PT, R6, R5, 0x1, 0x1f ;  /* 0x0c201f0005067f89 */ /* 0x004e6e00000e0000 */
[----:B------:R2:W3:Y:S02]  /*3ae0*/  MUFU.EX2 R150, R0 ;  /* 0x0000000000967308 */ /* 0x0004e40000000800 */
[----:B--2---:R-:W-:Y:S01]  /*3af0*/  FMUL.FTZ R0, R136, c[0x0][0x23c] ;  /* 0x00008f0088007a20 */ /* 0x004fe20000410000 */
[----:B---3--:R-:W-:-:S04]  /*3b00*/  F2FP.BF16.PACK_AB R7, R183, R150 ;  /* 0x00000096b707723e */ /* 0x008fc800000010ff */
[----:B------:R-:W-:Y:S02]  /*3b10*/  FSEL R0, R0, RZ, P0 ;  /* 0x000000ff00007208 */ /* 0x000fe40000000000 */
[----:B-1----:R-:W-:Y:S02]  /*3b20*/  FMNMX.FTZ R135, R5, R6, !PT ;  /* 0x0000000605877209 */ /* 0x002fe40007810000 */
[----:B------:R-:W-:Y:S01]  /*3b30*/  F2FP.BF16.PACK_AB R6, R156, R151 ;  /* 0x000000979c06723e */ /* 0x000fe200000010ff */
[--C-:B------:R-:W-:Y:S01]  /*3b40*/  FFMA.FTZ R4, R71, c[0x0][0x23c], -R0.reuse ;  /* 0x00008f0047047a23 */ /* 0x100fe20000010800 */
[C---:B------:R-:W-:Y:S01]  /*3b50*/  FSETP.NEU.FTZ.AND P0, PT, R135.reuse, -INF , PT ;  /* 0xff8000008700780b */ /* 0x040fe20003f1d000 */
[----:B------:R-:W-:Y:S01]  /*3b60*/  FMUL.FTZ R8, R135, c[0x0][0x23c] ;  /* 0x00008f0087087a20 */ /* 0x000fe20000410000 */
[----:B------:R-:W-:Y:S01]  /*3b70*/  F2FP.BF16.PACK_AB R5, R207, R210 ;  /* 0x000000d2cf05723e */ /* 0x000fe200000010ff */
[----:B------:R1:W-:Y:S01]  /*3b80*/  MUFU.EX2 R15, R4 ;  /* 0x00000004000f7308 */ /* 0x0003e20000000800 */
[----:B------:R-:W-:-:S02]  /*3b90*/  FFMA.FTZ R9, R72, c[0x0][0x23c], -R0 ;  /* 0x00008f0048097a23 */ /* 0x000fc40000010800 */
[----:B------:R-:W-:Y:S01]  /*3ba0*/  FSEL R13, R8, RZ, P0 ;  /* 0x000000ff080d7208 */ /* 0x000fe20000000000 */
[----:B------:R-:W-:-:S04]  /*3bb0*/  FFMA.FTZ R8, R53, c[0x0][0x23c], -R0 ;  /* 0x00008f0035087a23 */ /* 0x000fc80000010800 */
[----:B------:R2:W-:Y:S01]  /*3bc0*/  MUFU.EX2 R233, R8 ;  /* 0x0000000800e97308 */ /* 0x0005e20000000800 */
[----:B-1----:R-:W-:-:S07]  /*3bd0*/  FFMA.FTZ R4, R70, c[0x0][0x23c], -R0 ;  /* 0x00008f0046047a23 */ /* 0x002fce0000010800 */
[----:B------:R-:W1:Y:S01]  /*3be0*/  MUFU.EX2 R211, R9 ;  /* 0x0000000900d37308 */ /* 0x000e620000000800 */
[----:B--2---:R-:W-:-:S07]  /*3bf0*/  FFMA.FTZ R8, R74, c[0x0][0x23c], -R13 ;  /* 0x00008f004a087a23 */ /* 0x004fce000001080d */
[----:B------:R2:W-:Y:S08]  /*3c00*/  MUFU.EX2 R14, R4 ;  /* 0x00000004000e7308 */ /* 0x0005f00000000800 */
[----:B------:R3:W-:Y:S01]  /*3c10*/  MUFU.EX2 R234, R8 ;  /* 0x0000000800ea7308 */ /* 0x0007e20000000800 */
[----:B-1----:R-:W-:Y:S02]  /*3c20*/  F2FP.BF16.PACK_AB R10, R233, R211 ;  /* 0x000000d3e90a723e */ /* 0x002fe400000010ff */
[----:B--2---:R-:W-:-:S07]  /*3c30*/  F2FP.BF16.PACK_AB R4, R209, R208 ;  /* 0x000000d0d104723e */ /* 0x004fce00000010ff */
[----:B------:R-:W-:Y:S01]  /*3c40*/  HMMA.16816.F32.BF16 R112, R4, R24, RZ ;  /* 0x000000180470723c */ /* 0x000fe200000418ff */
[----:B---3--:R-:W-:-:S04]  /*3c50*/  FFMA.FTZ R8, R73, c[0x0][0x23c], -R13 ;  /* 0x00008f0049087a23 */ /* 0x008fc8000001080d */
[----:B------:R1:W2:Y:S03]  /*3c60*/  MUFU.EX2 R232, R8 ;  /* 0x0000000800e87308 */ /* 0x0002a60000000800 */
[C---:B------:R-:W-:Y:S08]  /*3c70*/  HMMA.16816.F32.BF16 R108, R4.reuse, R16, RZ ;  /* 0x00000010046c723c */ /* 0x040ff000000418ff */
[----:B------:R-:W-:Y:S01]  /*3c80*/  HMMA.16816.F32.BF16 R104, R4, R20, RZ ;  /* 0x000000140468723c */ /* 0x000fe200000418ff */
[----:B-1----:R-:W-:Y:S01]  /*3c90*/  FFMA.FTZ R8, R80, c[0x0][0x23c], -R13 ;  /* 0x00008f0050087a23 */ /* 0x002fe2000001080d */
[----:B--2---:R-:W-:-:S06]  /*3ca0*/  F2FP.BF16.PACK_AB R9, R232, R234 ;  /* 0x000000eae809723e */ /* 0x004fcc00000010ff */
[C---:B------:R-:W-:Y:S01]  /*3cb0*/  HMMA.16816.F32.BF16 R100, R4.reuse, R28, RZ ;  /* 0x0000001c0464723c */ /* 0x040fe200000418ff */
[----:B------:R1:W-:Y:S07]  /*3cc0*/  MUFU.EX2 R212, R8 ;  /* 0x0000000800d47308 */ /* 0x0003ee0000000800 */
[C---:B------:R-:W-:Y:S08]  /*3cd0*/  HMMA.16816.F32.BF16 R96, R4.reuse, R32, RZ ;  /* 0x000000200460723c */ /* 0x040ff000000418ff */
[----:B------:R-:W-:Y:S01]  /*3ce0*/  HMMA.16816.F32.BF16 R92, R4, R36, RZ ;  /* 0x00000024045c723c */ /* 0x000fe200000418ff */
[----:B-1----:R-:W-:-:S04]  /*3cf0*/  FFMA.FTZ R8, R75, c[0x0][0x23c], -R13 ;  /* 0x00008f004b087a23 */ /* 0x002fc8000001080d */
[----:B------:R1:W2:Y:S03]  /*3d00*/  MUFU.EX2 R182, R8 ;  /* 0x0000000800b67308 */ /* 0x0002a60000000800 */
[C---:B------:R-:W-:Y:S08]  /*3d10*/  HMMA.16816.F32.BF16 R88, R4.reuse, R26, RZ ;  /* 0x0000001a0458723c */ /* 0x040ff000000418ff */
[----:B------:R-:W-:Y:S01]  /*3d20*/  HMMA.16816.F32.BF16 R84, R4, R18, RZ ;  /* 0x000000120454723c */ /* 0x000fe200000418ff */
[----:B-1----:R-:W-:-:S02]  /*3d30*/  F2FP.BF16.PACK_AB R8, R14, R15 ;  /* 0x0000000f0e08723e */ /* 0x002fc400000010ff */
[----:B--2---:R-:W-:-:S05]  /*3d40*/  F2FP.BF16.PACK_AB R11, R182, R212 ;  /* 0x000000d4b60b723e */ /* 0x004fca00000010ff */
[C---:B------:R-:W-:Y:S08]  /*3d50*/  HMMA.16816.F32.BF16 R80, R4.reuse, R22, RZ ;  /* 0x000000160450723c */ /* 0x040ff000000418ff */
[C---:B------:R-:W-:Y:S08]  /*3d60*/  HMMA.16816.F32.BF16 R76, R4.reuse, R30, RZ ;  /* 0x0000001e044c723c */ /* 0x040ff000000418ff */
[C---:B------:R-:W-:Y:S08]  /*3d70*/  HMMA.16816.F32.BF16 R72, R4.reuse, R34, RZ ;  /* 0x000000220448723c */ /* 0x040ff000000418ff */
[----:B------:R-:W-:Y:S07]  /*3d80*/  HMMA.16816.F32.BF16 R64, R4, R38, RZ ;  /* 0x000000260440723c */ /* 0x000fee00000418ff */
[--C-:B------:R-:W-:Y:S01]  /*3d90*/  FFMA.FTZ R4, R62, c[0x0][0x23c], -R12.reuse ;  /* 0x00008f003e047a23 */ /* 0x100fe2000001080c */
[C---:B------:R-:W-:Y:S03]  /*3da0*/  HMMA.16816.F32.BF16 R68, R8.reuse, R24, RZ ;  /* 0x000000180844723c */ /* 0x040fe600000418ff */
[----:B------:R1:W-:Y:S05]  /*3db0*/  MUFU.EX2 R181, R4 ;  /* 0x0000000400b57308 */ /* 0x0003ea0000000800 */
        /* <DEDUP_REMOVED lines=10> */
[----:B------:R-:W1:Y:S01]  /*3e60*/  LDSM.16.MT88.4 R20, [R218+0x9400] ;  /* 0x00940000da14783b */ /* 0x000e620000004200 */
[----:B------:R3:W4:Y:S06]  /*3e70*/  MUFU.EX2 R157, R4 ;  /* 0x00000004009d7308 */ /* 0x00072c0000000800 */
[C---:B------:R-:W-:Y:S08]  /*3e80*/  HMMA.16816.F32.BF16 R52, R8.reuse, R28, RZ ;  /* 0x0000001c0834723c */ /* 0x040ff000000418ff */
[----:B------:R-:W-:Y:S01]  /*3e90*/  HMMA.16816.F32.BF16 R140, R8, R30, RZ ;  /* 0x0000001e088c723c */ /* 0x000fe200000418ff */
[----:B------:R-:W5:Y:S01]  /*3ea0*/  LDSM.16.MT88.4 R28, [R218+0xa400] ;  /* 0x00a40000da1c783b */ /* 0x000f620000004200 */
[----:B---3--:R-:W-:-:S04]  /*3eb0*/  FFMA.FTZ R4, R44, c[0x0][0x23c], -R12 ;  /* 0x00008f002c047a23 */ /* 0x008fc8000001080c */
[----:B------:R3:W1:Y:S02]  /*3ec0*/  MUFU.EX2 R205, R4 ;  /* 0x0000000400cd7308 */ /* 0x0006640000000800 */
[C---:B------:R-:W-:Y:S08]  /*3ed0*/  HMMA.16816.F32.BF16 R48, R8.reuse, R32, RZ ;  /* 0x000000200830723c */ /* 0x040ff000000418ff */
[----:B------:R-:W-:Y:S01]  /*3ee0*/  HMMA.16816.F32.BF16 R144, R8, R34, RZ ;  /* 0x000000220890723c */ /* 0x000fe200000418ff */
[----:B------:R-:W1:Y:S01]  /*3ef0*/  LDSM.16.MT88.4 R32, [R216+0xb400] ;  /* 0x00b40000d820783b */ /* 0x000e620000004200 */
[----:B---3--:R-:W-:-:S06]  /*3f00*/  FFMA.FTZ R4, R126, c[0x0][0x23c], -R2 ;  /* 0x00008f007e047a23 */ /* 0x008fcc0000010802 */
[----:B------:R-:W-:Y:S01]  /*3f10*/  HMMA.16816.F32.BF16 R152, R8, R38, RZ ;  /* 0x000000260898723c */ /* 0x000fe200000418ff */
[----:B------:R3:W-:Y:S02]  /*3f20*/  MUFU.EX2 R252, R4 ;  /* 0x0000000400fc7308 */ /* 0x0007e40000000800 */
[----:B---3--:R-:W-:-:S05]  /*3f30*/  FFMA.FTZ R4, R47, c[0x0][0x23c], -R2 ;  /* 0x00008f002f047a23 */ /* 0x008fca0000010802 */
[----:B------:R-:W-:Y:S01]  /*3f40*/  HMMA.16816.F32.BF16 R44, R8, R36, RZ ;  /* 0x00000024082c723c */ /* 0x000fe200000418ff */
[----:B------:R-:W3:Y:S06]  /*3f50*/  MUFU.EX2 R40, R4 ;  /* 0x0000000400287308 */ /* 0x000eec0000000800 */
[----:B------:R-:W-:Y:S01]  /*3f60*/  FFMA.FTZ R8, R132, c[0x0][0x23c], -R0 ;  /* 0x00008f0084087a23 */ /* 0x000fe20000010800 */
[----:B----4-:R-:W-:Y:S01]  /*3f70*/  MOV R10, R157 ;  /* 0x0000009d000a7202 */ /* 0x010fe20000000f00 */
[----:B------:R-:W-:Y:S01]  /*3f80*/  IMAD.MOV.U32 R36, RZ, RZ, R151 ;  /* 0x000000ffff247224 */ /* 0x000fe200078e0097 */
[----:B------:R-:W-:Y:S01]  /*3f90*/  MOV R9, R210 ;  /* 0x000000d200097202 */ /* 0x000fe20000000f00 */
[----:B------:R4:W-:Y:S01]  /*3fa0*/  MUFU.EX2 R231, R8 ;  /* 0x0000000800e77308 */ /* 0x0009e20000000800 */
[----:B-1----:R-:W-:-:S02]  /*3fb0*/  F2FP.BF16.PACK_AB R6, R205, R10 ;  /* 0x0000000acd06723e */ /* 0x002fc400000010ff */
[----:B------:R-:W-:Y:S01]  /*3fc0*/  MOV R11, R208 ;  /* 0x000000d0000b7202 */ /* 0x000fe20000000f00 */
[----:B---3--:R-:W-:Y:S02]  /*3fd0*/  IMAD.MOV.U32 R37, RZ, RZ, R40 ;  /* 0x000000ffff257224 */ /* 0x008fe400078e0028 */
[----:B------:R-:W1:Y:S01]  /*3fe0*/  LDSM.16.MT88.4 R40, [R218+0xb400] ;  /* 0x00b40000da28783b */ /* 0x000e620000004200 */
[----:B------:R-:W-:Y:S02]  /*3ff0*/  FFMA.FTZ R4, R125, c[0x0][0x23c], -R2 ;  /* 0x00008f007d047a23 */ /* 0x000fe40000010802 */
[----:B------:R-:W-:Y:S02]  /*4000*/  F2FP.BF16.PACK_AB R5, R37, R252 ;  /* 0x000000fc2505723e */ /* 0x000fe400000010ff */
[----:B------:R3:W-:Y:S01]  /*4010*/  MUFU.EX2 R206, R4 ;  /* 0x0000000400ce7308 */ /* 0x0007e20000000800 */
[----:B------:R-:W-:Y:S01]  /*4020*/  MOV R132, R37 ;  /* 0x0000002500847202 */ /* 0x000fe20000000f00 */
[----:B----4-:R-:W-:-:S06]  /*4030*/  FFMA.FTZ R8, R127, c[0x0][0x23c], -R0 ;  /* 0x00008f007f087a23 */ /* 0x010fcc0000010800 */
[----:B------:R4:W-:Y:S01]  /*4040*/  MUFU.EX2 R228, R8 ;  /* 0x0000000800e47308 */ /* 0x0009e20000000800 */
[----:B---3--:R-:W-:-:S07]  /*4050*/  FFMA.FTZ R4, R124, c[0x0][0x23c], -R2 ;  /* 0x00008f007c047a23 */ /* 0x008fce0000010802 */
[----:B------:R3:W1:Y:S01]  /*4060*/  MUFU.EX2 R204, R4 ;  /* 0x0000000400cc7308 */ /* 0x0006620000000800 */
[----:B----4-:R-:W-:-:S07]  /*4070*/  FFMA.FTZ R8, R149, c[0x0][0x23c], -R13 ;  /* 0x00008f0095087a23 */ /* 0x010fce000001080d */
[----:B------:R4:W-:Y:S01]  /*4080*/  MUFU.EX2 R226, R8 ;  /* 0x0000000800e27308 */ /* 0x0009e20000000800 */
[----:B---3--:R-:W-:Y:S01]  /*4090*/  FFMA.FTZ R4, R137, c[0x0][0x23c], -R0 ;  /* 0x00008f0089047a23 */ /* 0x008fe20000010800 */
[----:B-1----:R-:W-:Y:S02]  /*40a0*/  F2FP.BF16.PACK_AB R7, R204, R206 ;  /* 0x000000cecc07723e */ /* 0x002fe400000010ff */
[----:B------:R-:W-:-:S04]  /*40b0*/  MOV R137, R156 ;  /* 0x0000009c00897202 */ /* 0x000fc80000000f00 */
[----:B------:R1:W-:Y:S01]  /*40c0*/  MUFU.EX2 R230, R4 ;  /* 0x0000000400e67308 */ /* 0x0003e20000000800 */
[----:B----4-:R-:W-:-:S07]  /*40d0*/  FFMA.FTZ R8, R148, c[0x0][0x23c], -R13 ;  /* 0x00008f0094087a23 */ /* 0x010fce000001080d */
[----:B------:R3:W-:Y:S01]  /*40e0*/  MUFU.EX2 R227, R8 ;  /* 0x0000000800e37308 */ /* 0x0007e20000000800 */
[----:B-1----:R-:W-:Y:S01]  /*40f0*/  FFMA.FTZ R4, R133, c[0x0][0x23c], -R0 ;  /* 0x00008f0085047a23 */ /* 0x002fe20000010800 */
[----:B------:R-:W-:-:S06]  /*4100*/  MOV R133, R150 ;  /* 0x0000009600857202 */ /* 0x000fcc0000000f00 */
[----:B------:R1:W4:Y:S01]  /*4110*/  MUFU.EX2 R229, R4 ;  /* 0x0000000400e57308 */ /* 0x0003220000000800 */
[----:B---3--:R-:W-:Y:S01]  /*4120*/  FFMA.FTZ R8, R139, c[0x0][0x23c], -R13 ;  /* 0x00008f008b087a23 */ /* 0x008fe2000001080d */
[----:B------:R-:W-:-:S06]  /*4130*/  MOV R139, R204 ;  /* 0x000000cc008b7202 */ /* 0x000fcc0000000f00 */
[----:B------:R3:W-:Y:S01]  /*4140*/  MUFU.EX2 R225, R8 ;  /* 0x0000000800e17308 */ /* 0x0007e20000000800 */
[----:B-1----:R-:W-:-:S07]  /*4150*/  F2FP.BF16.PACK_AB R4, R180, R181 ;  /* 0x000000b5b404723e */ /* 0x002fce00000010ff */
[----:B--2---:R-:W-:Y:S01]  /*4160*/  HMMA.16816.F32.BF16 R160, R4, R24, R112 ;  /* 0x0000001804a0723c */ /* 0x004fe20000041870 */
[----:B---3--:R-:W-:Y:S01]  /*4170*/  FFMA.FTZ R8, R138, c[0x0][0x23c], -R13 ;  /* 0x00008f008a087a23 */ /* 0x008fe2000001080d */
[----:B------:R-:W-:-:S03]  /*4180*/  MOV R138, R205 ;  /* 0x000000cd008a7202 */ /* 0x000fc60000000f00 */
[----:B------:R1:W2:Y:S03]  /*4190*/  MUFU.EX2 R224, R8 ;  /* 0x0000000800e07308 */ /* 0x0002a60000000800 */
[C---:B------:R-:W-:Y:S08]  /*41a0*/  HMMA.16816.F32.BF16 R168, R4.reuse, R20, R108 ;  /* 0x0000001404a8723c */ /* 0x040ff0000004186c */
[----:B------:R-:W-:Y:S01]  /*41b0*/  HMMA.16816.F32.BF16 R156, R4, R16, R104 ;  /* 0x00000010049c723c */ /* 0x000fe20000041868 */
[----:B-1----:R-:W-:Y:S01]  /*41c0*/  FFMA.FTZ R8, R167, c[0x0][0x23c], -R12 ;  /* 0x00008f00a7087a23 */ /* 0x002fe2000001080c */
[----:B------:R-:W-:-:S06]  /*41d0*/  MOV R167, R207 ;  /* 0x000000cf00a77202 */ /* 0x000fcc0000000f00 */
[C---:B-----5:R-:W-:Y:S01]  /*41e0*/  HMMA.16816.F32.BF16 R124, R4.reuse, R28, R100 ;  /* 0x0000001c047c723c */ /* 0x060fe20000041864 */
[----:B------:R1:W-:Y:S07]  /*41f0*/  MUFU.EX2 R215, R8 ;  /* 0x0000000800d77308 */ /* 0x0003ee0000000800 */
[C---:B------:R-:W-:Y:S08]  /*4200*/  HMMA.16816.F32.BF16 R112, R4.reuse, R32, R96 ;  /* 0x000000200470723c */ /* 0x040ff00000041860 */
[----:B------:R-:W-:Y:S01]  /*4210*/  HMMA.16816.F32.BF16 R108, R4, R40, R92 ;  /* 0x00000028046c723c */ /* 0x000fe2000004185c */
[----:B-1----:R-:W-:Y:S01]  /*4220*/  FFMA.FTZ R8, R166, c[0x0][0x23c], -R12 ;  /* 0x00008f00a6087a23 */ /* 0x002fe2000001080c */
[----:B------:R-:W-:-:S03]  /*4230*/  MOV R166, R211 ;  /* 0x000000d300a67202 */ /* 0x000fc60000000f00 */
[----:B------:R1:W3:Y:S03]  /*4240*/  MUFU.EX2 R214, R8 ;  /* 0x0000000800d67308 */ /* 0x0002e60000000800 */
[C---:B------:R-:W-:Y:S08]  /*4250*/  HMMA.16816.F32.BF16 R148, R4.reuse, R26, R88 ;  /* 0x0000001a0494723c */ /* 0x040ff00000041858 */
[----:B------:R-:W-:Y:S01]  /*4260*/  HMMA.16816.F32.BF16 R104, R4, R22, R84 ;  /* 0x000000160468723c */ /* 0x000fe20000041854 */
[----:B-1----:R-:W-:-:S02]  /*4270*/  FFMA.FTZ R8, R164, c[0x0][0x23c], -R12 ;  /* 0x00008f00a4087a23 */ /* 0x002fc4000001080c */
[----:B------:R-:W-:-:S05]  /*4280*/  IMAD.MOV.U32 R164, RZ, RZ, R212 ;  /* 0x000000ffffa47224 */ /* 0x000fca00078e00d4 */
[C---:B------:R-:W-:Y:S01]  /*4290*/  HMMA.16816.F32.BF16 R100, R4.reuse, R18, R80 ;  /* 0x000000120464723c */ /* 0x040fe20000041850 */
[----:B------:R1:W-:Y:S07]  /*42a0*/  MUFU.EX2 R213, R8 ;  /* 0x0000000800d57308 */ /* 0x0003ee0000000800 */
[C---:B------:R-:W-:Y:S07]  /*42b0*/  HMMA.16816.F32.BF16 R96, R4.reuse, R30, R76 ;  /* 0x0000001e0460723c */ /* 0x040fee000004184c */
[----:B------:R-:W-:Y:S01]  /*42c0*/  MOV R79, R183 ;  /* 0x000000b7004f7202 */ /* 0x000fe20000000f00 */
[----:B------:R-:W-:Y:S01]  /*42d0*/  HMMA.16816.F32.BF16 R92, R4, R34, R72 ;  /* 0x00000022045c723c */ /* 0x000fe20000041848 */
[----:B-1----:R-:W-:Y:S01]  /*42e0*/  FFMA.FTZ R8, R165, c[0x0][0x23c], -R12 ;  /* 0x00008f00a5087a23 */ /* 0x002fe2000001080c */
[----:B------:R-:W-:Y:S01]  /*42f0*/  MOV R77, R181 ;  /* 0x000000b5004d7202 */ /* 0x000fe20000000f00 */
[----:B------:R-:W-:Y:S01]  /*4300*/  IMAD.MOV.U32 R78, RZ, RZ, R182 ;  /* 0x000000ffff4e7224 */ /* 0x000fe200078e00b6 */
[----:B------:R-:W-:Y:S01]  /*4310*/  MOV R76, R180 ;  /* 0x000000b4004c7202 */ /* 0x000fe20000000f00 */
[----:B------:R1:W-:Y:S01]  /*4320*/  MUFU.EX2 R212, R8 ;  /* 0x0000000800d47308 */ /* 0x0003e20000000800 */
[----:B------:R-:W-:-:S02]  /*4330*/  IMAD.MOV.U32 R165, RZ, RZ, R79 ;  /* 0x000000ffffa57224 */ /* 0x000fc400078e004f */
[----:B------:R-:W-:Y:S07]  /*4340*/  HMMA.16816.F32.BF16 R88, R4, R42, R64 ;  /* 0x0000002a0458723c */ /* 0x000fee0000041840 */
[----:B----4-:R-:W-:Y:S02]  /*4350*/  F2FP.BF16.PACK_AB R4, R229, R230 ;  /* 0x000000e6e504723e */ /* 0x010fe400000010ff */
[----:B------:R-:W-:Y:S02]  /*4360*/  F2FP.BF16.PACK_AB R5, R227, R226 ;  /* 0x000000e2e305723e */ /* 0x000fe400000010ff */
[----:B------:R-:W-:Y:S01]  /*4370*/  F2FP.BF16.PACK_AB R6, R228, R231 ;  /* 0x000000e7e406723e */ /* 0x000fe200000010ff */
[----:B-1----:R-:W-:Y:S01]  /*4380*/  FFMA.FTZ R8, R175, c[0x0][0x23c], -R2 ;  /* 0x00008f00af087a23 */ /* 0x002fe20000010802 */
[----:B--2---:R-:W-:-:S03]  /*4390*/  F2FP.BF16.PACK_AB R7, R224, R225 ;  /* 0x000000e1e007723e */ /* 0x004fc600000010ff */
[----:B------:R1:W-:Y:S04]  /*43a0*/  MUFU.EX2 R211, R8 ;  /* 0x0000000800d37308 */ /* 0x0003e80000000800 */
[C---:B------:R-:W-:Y:S08]  /*43b0*/  HMMA.16816.F32.BF16 R80, R4.reuse, R20, R60 ;  /* 0x000000140450723c */ /* 0x040ff0000004183c */
[----:B------:R-:W-:Y:S01]  /*43c0*/  HMMA.16816.F32.BF16 R60, R4, R26, R128 ;  /* 0x0000001a043c723c */ /* 0x000fe20000041880 */
[----:B-1----:R-:W-:-:S06]  /*43d0*/  FFMA.FTZ R8, R173, c[0x0][0x23c], -R2 ;  /* 0x00008f00ad087a23 */ /* 0x002fcc0000010802 */
[----:B------:R-:W-:Y:S01]  /*43e0*/  IMAD.MOV.U32 R130, RZ, RZ, R133 ;  /* 0x000000ffff827224 */ /* 0x000fe200078e0085 */
[----:B------:R1:W2:Y:S01]  /*43f0*/  MUFU.EX2 R210, R8 ;  /* 0x0000000800d27308 */ /* 0x0002a20000000800 */
[----:B------:R-:W-:Y:S01]  /*4400*/  IMAD.MOV.U32 R133, RZ, RZ, R209 ;  /* 0x000000ffff857224 */ /* 0x000fe200078e00d1 */
[----:B------:R-:W-:Y:S01]  /*4410*/  HMMA.16816.F32.BF16 R84, R4, R24, R68 ;  /* 0x000000180454723c */ /* 0x000fe20000041844 */
[----:B------:R-:W-:Y:S01]  /*4420*/  IMAD.MOV.U32 R129, RZ, RZ, R206 ;  /* 0x000000ffff817224 */ /* 0x000fe200078e00ce */
[----:B------:R-:W-:Y:S01]  /*4430*/  MOV R131, R36 ;  /* 0x0000002400837202 */ /* 0x000fe20000000f00 */
[----:B------:R-:W4:Y:S01]  /*4440*/  LDSM.16.MT88.4 R24, [R216+0x9800] ;  /* 0x00980000d818783b */ /* 0x000f220000004200 */
[----:B------:R-:W-:-:S03]  /*4450*/  MOV R128, R137 ;  /* 0x0000008900807202 */ /* 0x000fc60000000f00 */
[----:B------:R-:W-:Y:S01]  /*4460*/  LDSM.16.MT88.4 R36, [R218+0xb800] ;  /* 0x00b80000da24783b */ /* 0x000fe20000004200 */
[----:B------:R-:W-:Y:S01]  /*4470*/  HMMA.16816.F32.BF16 R64, R4, R32, R48 ;  /* 0x000000200440723c */ /* 0x000fe20000041830 */
[----:B-1----:R-:W-:-:S07]  /*4480*/  FFMA.FTZ R8, R172, c[0x0][0x23c], -R2 ;  /* 0x00008f00ac087a23 */ /* 0x002fce0000010802 */
[C---:B------:R-:W-:Y:S01]  /*4490*/  HMMA.16816.F32.BF16 R72, R4.reuse, R16, R56 ;  /* 0x000000100448723c */ /* 0x040fe20000041838 */
[----:B------:R1:W-:Y:S07]  /*44a0*/  MUFU.EX2 R208, R8 ;  /* 0x0000000800d07308 */ /* 0x0003ee0000000800 */
[C---:B------:R-:W-:Y:S08]  /*44b0*/  HMMA.16816.F32.BF16 R68, R4.reuse, R28, R52 ;  /* 0x0000001c0444723c */ /* 0x040ff00000041834 */
[----:B------:R-:W-:Y:S01]  /*44c0*/  HMMA.16816.F32.BF16 R180, R4, R40, R44 ;  /* 0x0000002804b4723c */ /* 0x000fe2000004182c */
[----:B-1----:R-:W-:-:S04]  /*44d0*/  FFMA.FTZ R8, R174, c[0x0][0x23c], -R2 ;  /* 0x00008f00ae087a23 */ /* 0x002fc80000010802 */
[----:B------:R1:W5:Y:S03]  /*44e0*/  MUFU.EX2 R209, R8 ;  /* 0x0000000800d17308 */ /* 0x0003660000000800 */
[C---:B------:R-:W-:Y:S01]  /*44f0*/  HMMA.16816.F32.BF16 R48, R4.reuse, R18, R116 ;  /* 0x000000120430723c */ /* 0x040fe20000041874 */
[----:B------:R-:W2:Y:S07]  /*4500*/  LDSM.16.MT88.4 R16, [R218+0x9800] ;  /* 0x00980000da10783b */ /* 0x000eae0000004200 */
[----:B------:R-:W-:Y:S01]  /*4510*/  HMMA.16816.F32.BF16 R52, R4, R22, R120 ;  /* 0x000000160434723c */ /* 0x000fe20000041878 */
[----:B------:R-:W4:Y:S01]  /*4520*/  LDSM.16.MT88.4 R20, [R216+0xa800] ;  /* 0x00a80000d814783b */ /* 0x000f220000004200 */
[----:B-1----:R-:W-:-:S05]  /*4530*/  FFMA.FTZ R8, R178, c[0x0][0x23c], -R0 ;  /* 0x00008f00b2087a23 */ /* 0x002fca0000010800 */
[----:B------:R-:W-:Y:S01]  /*4540*/  MOV R123, R77 ;  /* 0x0000004d007b7202 */ /* 0x000fe20000000f00 */
[----:B------:R-:W-:Y:S01]  /*4550*/  HMMA.16816.F32.BF16 R44, R4, R30, R140 ;  /* 0x0000001e042c723c */ /* 0x000fe2000004188c */
[----:B------:R-:W1:Y:S01]  /*4560*/  LDSM.16.MT88.4 R28, [R218+0xa800] ;  /* 0x00a80000da1c783b */ /* 0x000e620000004200 */
[----:B------:R3:W-:Y:S01]  /*4570*/  MUFU.EX2 R207, R8 ;  /* 0x0000000800cf7308 */ /* 0x0007e20000000800 */
[----:B------:R-:W-:-:S05]  /*4580*/  IMAD.MOV.U32 R122, RZ, RZ, R76 ;  /* 0x000000ffff7a7224 */ /* 0x000fca00078e004c */
[C---:B------:R-:W-:Y:S01]  /*4590*/  HMMA.16816.F32.BF16 R56, R4.reuse, R34, R144 ;  /* 0x000000220438723c */ /* 0x040fe20000041890 */
[----:B------:R-:W1:Y:S07]  /*45a0*/  LDSM.16.MT88.4 R32, [R216+0xb800] ;  /* 0x00b80000d820783b */ /* 0x000e6e0000004200 */
[----:B------:R-:W-:Y:S01]  /*45b0*/  HMMA.16816.F32.BF16 R40, R4, R42, R152 ;  /* 0x0000002a0428723c */ /* 0x000fe20000041898 */
[----:B------:R-:W-:Y:S01]  /*45c0*/  LDSM.16.MT88.4 R152, [R216+0x9c00] ;  /* 0x009c0000d898783b */ /* 0x000fe20000004200 */
[----:B---3--:R-:W-:-:S04]  /*45d0*/  FFMA.FTZ R8, R179, c[0x0][0x23c], -R0 ;  /* 0x00008f00b3087a23 */ /* 0x008fc80000010800 */
[----:B------:R3:W1:Y:S01]  /*45e0*/  MUFU.EX2 R206, R8 ;  /* 0x0000000800ce7308 */ /* 0x0006620000000800 */
[----:B------:R-:W-:Y:S02]  /*45f0*/  F2FP.BF16.PACK_AB R4, R214, R215 ;  /* 0x000000d7d604723e */ /* 0x000fe400000010ff */
[----:B--2---:R-:W-:Y:S02]  /*4600*/  F2FP.BF16.PACK_AB R5, R210, R211 ;  /* 0x000000d3d205723e */ /* 0x004fe400000010ff */
[----:B------:R-:W-:Y:S02]  /*4610*/  F2FP.BF16.PACK_AB R6, R212, R213 ;  /* 0x000000d5d406723e */ /* 0x000fe400000010ff */
[----:B-----5:R-:W-:-:S07]  /*4620*/  F2FP.BF16.PACK_AB R7, R209, R208 ;  /* 0x000000d0d107723e */ /* 0x020fce00000010ff */
[----:B----4-:R-:W-:Y:S01]  /*4630*/  HMMA.16816.F32.BF16 R140, R4, R24, R160 ;  /* 0x00000018048c723c */ /* 0x010fe200000418a0 */
[----:B---3--:R-:W-:-:S04]  /*4640*/  FFMA.FTZ R8, R176, c[0x0][0x23c], -R0 ;  /* 0x00008f00b0087a23 */ /* 0x008fc80000010800 */
[----:B------:R2:W-:Y:S03]  /*4650*/  MUFU.EX2 R205, R8 ;  /* 0x0000000800cd7308 */ /* 0x0005e60000000800 */
[C---:B------:R-:W-:Y:S08]  /*4660*/  HMMA.16816.F32.BF16 R168, R4.reuse, R16, R168 ;  /* 0x0000001004a8723c */ /* 0x040ff000000418a8 */
[----:B------:R-:W-:Y:S01]  /*4670*/  HMMA.16816.F32.BF16 R172, R4, R20, R156 ;  /* 0x0000001404ac723c */ /* 0x000fe2000004189c */
[----:B--2---:R-:W-:-:S07]  /*4680*/  FFMA.FTZ R8, R177, c[0x0][0x23c], -R0 ;  /* 0x00008f00b1087a23 */ /* 0x004fce0000010800 */
[C---:B-1----:R-:W-:Y:S01]  /*4690*/  HMMA.16816.F32.BF16 R124, R4.reuse, R28, R124 ;  /* 0x0000001c047c723c */ /* 0x042fe2000004187c */
[----:B------:R1:W-:Y:S07]  /*46a0*/  MUFU.EX2 R204, R8 ;  /* 0x0000000800cc7308 */ /* 0x0003ee0000000800 */
[C---:B------:R-:W-:Y:S08]  /*46b0*/  HMMA.16816.F32.BF16 R112, R4.reuse, R32, R112 ;  /* 0x000000200470723c */ /* 0x040ff00000041870 */
[----:B------:R-:W-:Y:S01]  /*46c0*/  HMMA.16816.F32.BF16 R176, R4, R36, R108 ;  /* 0x0000002404b0723c */ /* 0x000fe2000004186c */
[----:B------:R-:W-:Y:S01]  /*46d0*/  LDSM.16.MT88.4 R108, [R218+0xac00] ;  /* 0x00ac0000da6c783b */ /* 0x000fe20000004200 */
[----:B-1----:R-:W-:-:S04]  /*46e0*/  FFMA.FTZ R8, R186, c[0x0][0x23c], -R13 ;  /* 0x00008f00ba087a23 */ /* 0x002fc8000001080d */
[----:B------:R1:W-:Y:S02]  /*46f0*/  MUFU.EX2 R186, R8 ;  /* 0x0000000800ba7308 */ /* 0x0003e40000000800 */
[C---:B------:R-:W-:Y:S08]  /*4700*/  HMMA.16816.F32.BF16 R148, R4.reuse, R26, R148 ;  /* 0x0000001a0494723c */ /* 0x040ff00000041894 */
[----:B------:R-:W-:Y:S01]  /*4710*/  HMMA.16816.F32.BF16 R100, R4, R22, R100 ;  /* 0x000000160464723c */ /* 0x000fe20000041864 */
[----:B-1----:R-:W-:-:S02]  /*4720*/  FFMA.FTZ R8, R187, c[0x0][0x23c], -R13 ;  /* 0x00008f00bb087a23 */ /* 0x002fc4000001080d */
[----:B------:R-:W-:-:S05]  /*4730*/  IMAD.MOV.U32 R187, RZ, RZ, R139 ;  /* 0x000000ffffbb7224 */ /* 0x000fca00078e008b */
[C---:B------:R-:W-:Y:S01]  /*4740*/  HMMA.16816.F32.BF16 R116, R4.reuse, R34, R92 ;  /* 0x000000220474723c */ /* 0x040fe2000004185c */
[----:B------:R1:W2:Y:S07]  /*4750*/  MUFU.EX2 R139, R8 ;  /* 0x00000008008b7308 */ /* 0x0002ae0000000800 */
[----:B------:R-:W-:Y:S01]  /*4760*/  HMMA.16816.F32.BF16 R144, R4, R38, R88 ;  /* 0x000000260490723c */ /* 0x000fe20000041858 */
[----:B-1----:R-:W-:Y:S01]  /*4770*/  FFMA.FTZ R8, R184, c[0x0][0x23c], -R13 ;  /* 0x00008f00b8087a23 */ /* 0x002fe2000001080d */
[----:B------:R-:W-:-:S03]  /*4780*/  MOV R184, R138 ;  /* 0x0000008a00b87202 */ /* 0x000fc60000000f00 */
[----:B------:R1:W-:Y:S02]  /*4790*/  MUFU.EX2 R138, R8 ;  /* 0x00000008008a7308 */ /* 0x0003e40000000800 */
[----:B-1----:R-:W-:Y:S01]  /*47a0*/  FFMA.FTZ R8, R185, c[0x0][0x23c], -R13 ;  /* 0x00008f00b9087a23 */ /* 0x002fe2000001080d */
[----:B------:R-:W-:Y:S02]  /*47b0*/  MOV R185, R129 ;  /* 0x0000008100b97202 */ /* 0x000fe40000000f00 */
[----:B------:R-:W-:-:S03]  /*47c0*/  MOV R129, R78 ;  /* 0x0000004e00817202 */ /* 0x000fc60000000f00 */
[----:B------:R1:W3:Y:S01]  /*47d0*/  MUFU.EX2 R137, R8 ;  /* 0x0000000800897308 */ /* 0x0002e20000000800 */
[C---:B------:R-:W-:Y:S08]  /*47e0*/  HMMA.16816.F32.BF16 R76, R4.reuse, R18, R104 ;  /* 0x00000012044c723c */ /* 0x040ff00000041868 */
[----:B------:R-:W-:Y:S01]  /*47f0*/  HMMA.16816.F32.BF16 R104, R4, R30, R96 ;  /* 0x0000001e0468723c */ /* 0x000fe20000041860 */
[----:B------:R-:W-:Y:S01]  /*4800*/  LDSM.16.MT88.4 R96, [R216+0xac00] ;  /* 0x00ac0000d860783b */ /* 0x000fe20000004200 */
[----:B-1----:R-:W-:Y:S01]  /*4810*/  FFMA.FTZ R8, R188, c[0x0][0x23c], -R12 ;  /* 0x00008f00bc087a23 */ /* 0x002fe2000001080c */
[----:B------:R-:W-:Y:S01]  /*4820*/  MOV R188, R10 ;  /* 0x0000000a00bc7202 */ /* 0x000fe20000000f00 */
[----:B------:R-:W-:Y:S01]  /*4830*/  IMAD.MOV.U32 R10, RZ, RZ, R11 ;  /* 0x000000ffff0a7224 */ /* 0x000fe200078e000b */
[----:B------:R-:W-:-:S02]  /*4840*/  MOV R11, R133 ;  /* 0x00000085000b7202 */ /* 0x000fc40000000f00 */
[----:B------:R1:W-:Y:S01]  /*4850*/  MUFU.EX2 R133, R8 ;  /* 0x0000000800857308 */ /* 0x0003e20000000800 */
[----:B------:R-:W-:Y:S02]  /*4860*/  F2FP.BF16.PACK_AB R4, R206, R207 ;  /* 0x000000cfce04723e */ /* 0x000fe400000010ff */
[----:B--2---:R-:W-:Y:S02]  /*4870*/  F2FP.BF16.PACK_AB R5, R139, R186 ;  /* 0x000000ba8b05723e */ /* 0x004fe400000010ff */
[----:B------:R-:W-:Y:S02]  /*4880*/  F2FP.BF16.PACK_AB R6, R204, R205 ;  /* 0x000000cdcc06723e */ /* 0x000fe400000010ff */
[----:B---3--:R-:W-:-:S07]  /*4890*/  F2FP.BF16.PACK_AB R7, R137, R138 ;  /* 0x0000008a8907723e */ /* 0x008fce00000010ff */
[----:B------:R-:W-:Y:S01]  /*48a0*/  HMMA.16816.F32.BF16 R160, R4, R24, R84 ;  /* 0x0000001804a0723c */ /* 0x000fe20000041854 */
[----:B-1----:R-:W-:Y:S01]  /*48b0*/  FFMA.FTZ R8, R189, c[0x0][0x23c], -R12 ;  /* 0x00008f00bd087a23 */ /* 0x002fe2000001080c */
[----:B------:R-:W-:-:S03]  /*48c0*/  MOV R189, R132 ;  /* 0x0000008400bd7202 */ /* 0x000fc60000000f00 */
[----:B------:R1:W2:Y:S03]  /*48d0*/  MUFU.EX2 R132, R8 ;  /* 0x0000000800847308 */ /* 0x0002a60000000800 */
[C---:B------:R-:W-:Y:S08]  /*48e0*/  HMMA.16816.F32.BF16 R84, R4.reuse, R20, R72 ;  /* 0x000000140454723c */ /* 0x040ff00000041848 */
[----:B------:R-:W-:Y:S01]  /*48f0*/  HMMA.16816.F32.BF16 R52, R4, R18, R52 ;  /* 0x000000120434723c */ /* 0x000fe20000041834 */
[----:B-1----:R-:W-:Y:S01]  /*4900*/  FFMA.FTZ R8, R190, c[0x0][0x23c], -R12 ;  /* 0x00008f00be087a23 */ /* 0x002fe2000001080c */
[----:B------:R-:W-:-:S06]  /*4910*/  MOV R190, R165 ;  /* 0x000000a500be7202 */ /* 0x000fcc0000000f00 */
[C---:B------:R-:W-:Y:S01]  /*4920*/  HMMA.16816.F32.BF16 R56, R4.reuse, R34, R56 ;  /* 0x000000220438723c */ /* 0x040fe20000041838 */
[----:B------:R1:W-:Y:S06]  /*4930*/  MUFU.EX2 R21, R8 ;  /* 0x0000000800157308 */ /* 0x0003ec0000000800 */
[----:B------:R-:W-:Y:S01]  /*4940*/  IMAD.MOV.U32 R35, RZ, RZ, R234 ;  /* 0x000000ffff237224 */ /* 0x000fe200078e00ea */
[----:B------:R-:W-:Y:S01]  /*4950*/  HMMA.16816.F32.BF16 R60, R4, R26, R60 ;  /* 0x0000001a043c723c */ /* 0x000fe2000004183c */
[----:B------:R-:W-:-:S07]  /*4960*/  MOV R34, R232 ;  /* 0x000000e800227202 */ /* 0x000fce0000000f00 */
[----:B------:R-:W-:Y:S01]  /*4970*/  HMMA.16816.F32.BF16 R24, R4, R16, R80 ;  /* 0x000000100418723c */ /* 0x000fe20000041850 */
[----:B------:R-:W3:Y:S01]  /*4980*/  LDSM.16.MT88.4 R80, [R218+0x9c00] ;  /* 0x009c0000da50783b */ /* 0x000ee20000004200 */
[----:B-1----:R-:W-:Y:S01]  /*4990*/  FFMA.FTZ R8, R191, c[0x0][0x23c], -R12 ;  /* 0x00008f00bf087a23 */ /* 0x002fe2000001080c */
[----:B------:R-:W-:-:S03]  /*49a0*/  MOV R191, R233 ;  /* 0x000000e900bf7202 */ /* 0x000fc60000000f00 */
[----:B------:R1:W4:Y:S02]  /*49b0*/  MUFU.EX2 R233, R8 ;  /* 0x0000000800e97308 */ /* 0x0003240000000800 */
[C---:B------:R-:W-:Y:S07]  /*49c0*/  HMMA.16816.F32.BF16 R64, R4.reuse, R32, R64 ;  /* 0x000000200440723c */ /* 0x040fee0000041840 */
[----:B------:R-:W-:Y:S01]  /*49d0*/  IMAD.MOV.U32 R33, RZ, RZ, R166 ;  /* 0x000000ffff217224 */ /* 0x000fe200078e00a6 */
[----:B------:R-:W-:Y:S01]  /*49e0*/  MOV R32, R167 ;  /* 0x000000a700207202 */ /* 0x000fe20000000f00 */
[----:B------:R-:W-:Y:S04]  /*49f0*/  HMMA.16816.F32.BF16 R48, R4, R22, R48 ;  /* 0x000000160430723c */ /* 0x000fe80000041830 */
[----:B------:R-:W-:-:S02]  /*4a00*/  FADD.FTZ R9, R9, R32 ;  /* 0x0000002009097221 */ /* 0x000fc40000010000 */
[----:B-1----:R-:W-:Y:S01]  /*4a10*/  FFMA.FTZ R8, R192, c[0x0][0x23c], -R2 ;  /* 0x00008f00c0087a23 */ /* 0x002fe20000010802 */
[----:B------:R-:W-:Y:S01]  /*4a20*/  MOV R192, R164 ;  /* 0x000000a400c07202 */ /* 0x000fe20000000f00 */
[C---:B------:R-:W-:Y:S01]  /*4a30*/  HMMA.16816.F32.BF16 R156, R4.reuse, R28, R68 ;  /* 0x0000001c049c723c */ /* 0x040fe20000041844 */
[----:B------:R-:W-:Y:S01]  /*4a40*/  MOV R22, R123 ;  /* 0x0000007b00167202 */ /* 0x000fe20000000f00 */
[----:B------:R1:W-:Y:S01]  /*4a50*/  MUFU.EX2 R20, R8 ;  /* 0x0000000800147308 */ /* 0x0003e20000000800 */
[----:B------:R-:W-:Y:S02]  /*4a60*/  IMAD.MOV.U32 R23, RZ, RZ, R122 ;  /* 0x000000ffff177224 */ /* 0x000fe400078e007a */
[----:B------:R-:W-:Y:S02]  /*4a70*/  LDSM.16.MT88.4 R120, [R216+0xbc00] ;  /* 0x00bc0000d878783b */ /* 0x000fe40000004200 */
[----:B------:R-:W-:Y:S01]  /*4a80*/  IMAD.MOV.U32 R29, RZ, RZ, R128 ;  /* 0x000000ffff1d7224 */ /* 0x000fe200078e0080 */
[----:B------:R-:W-:Y:S01]  /*4a90*/  HMMA.16816.F32.BF16 R44, R4, R30, R44 ;  /* 0x0000001e042c723c */ /* 0x000fe2000004182c */
[----:B------:R-:W-:-:S02]  /*4aa0*/  MOV R28, R129 ;  /* 0x00000081001c7202 */ /* 0x000fc40000000f00 */
[----:B--2---:R-:W-:-:S04]  /*4ab0*/  F2FP.BF16.PACK_AB R128, R132, R133 ;  /* 0x000000858480723e */ /* 0x004fc800000010ff */
[----:B------:R-:W-:Y:S01]  /*4ac0*/  IMAD.MOV.U32 R31, RZ, RZ, R130 ;  /* 0x000000ffff1f7224 */ /* 0x000fe200078e0082 */
[C---:B------:R-:W-:Y:S01]  /*4ad0*/  HMMA.16816.F32.BF16 R164, R4.reuse, R36, R180 ;  /* 0x0000002404a4723c */ /* 0x040fe200000418b4 */
[----:B------:R-:W-:Y:S01]  /*4ae0*/  MOV R30, R131 ;  /* 0x00000083001e7202 */ /* 0x000fe20000000f00 */
[--C-:B-1----:R-:W-:Y:S01]  /*4af0*/  FFMA.FTZ R8, R194, c[0x0][0x23c], -R2.reuse ;  /* 0x00008f00c2087a23 */ /* 0x102fe20000010802 */
[----:B------:R-:W-:Y:S01]  /*4b00*/  MOV R194, R10 ;  /* 0x0000000a00c27202 */ /* 0x000fe20000000f00 */
[----:B------:R-:W-:Y:S01]  /*4b10*/  FADD.FTZ R9, R31, R9 ;  /* 0x000000091f097221 */ /* 0x000fe20000010000 */
[----:B----4-:R-:W-:Y:S01]  /*4b20*/  F2FP.BF16.PACK_AB R130, R233, R21 ;  /* 0x00000015e982723e */ /* 0x010fe200000010ff */
[----:B------:R1:W2:Y:S02]  /*4b30*/  MUFU.EX2 R19, R8 ;  /* 0x0000000800137308 */ /* 0x0002a40000000800 */
[----:B------:R-:W-:Y:S01]  /*4b40*/  HMMA.16816.F32.BF16 R40, R4, R38, R40 ;  /* 0x000000260428723c */ /* 0x000fe20000041828 */
[----:B------:R-:W4:Y:S01]  /*4b50*/  LDSM.16.MT88.4 R4, [R218+0xbc00] ;  /* 0x00bc0000da04783b */ /* 0x000f220000004200 */
[--C-:B-1----:R-:W-:Y:S01]  /*4b60*/  FFMA.FTZ R8, R193, c[0x0][0x23c], -R2.reuse ;  /* 0x00008f00c1087a23 */ /* 0x102fe20000010802 */
[----:B------:R-:W-:Y:S01]  /*4b70*/  MOV R193, R11 ;  /* 0x0000000b00c17202 */ /* 0x000fe20000000f00 */
[----:B------:R-:W-:Y:S01]  /*4b80*/  FFMA.FTZ R2, R195, c[0x0][0x23c], -R2 ;  /* 0x00008f00c3027a23 */ /* 0x000fe20000010802 */
[----:B------:R-:W-:Y:S01]  /*4b90*/  MOV R195, R14 ;  /* 0x0000000e00c37202 */ /* 0x000fe20000000f00 */
[----:B------:R1:W-:Y:S01]  /*4ba0*/  MUFU.EX2 R18, R8 ;  /* 0x0000000800127308 */ /* 0x0003e20000000800 */
[----:B--2---:R-:W-:-:S07]  /*4bb0*/  F2FP.BF16.PACK_AB R129, R19, R20 ;  /* 0x000000141381723e */ /* 0x004fce00000010ff */
[----:B------:R2:W5:Y:S01]  /*4bc0*/  MUFU.EX2 R234, R2 ;  /* 0x0000000200ea7308 */ /* 0x0005620000000800 */
[----:B-1----:R-:W-:Y:S01]  /*4bd0*/  MOV R8, R15 ;  /* 0x0000000f00087202 */ /* 0x002fe20000000f00 */
[----:B--2---:R-:W-:Y:S01]  /*4be0*/  FFMA.FTZ R2, R197, c[0x0][0x23c], -R0 ;  /* 0x00008f00c5027a23 */ /* 0x004fe20000010800 */
[----:B-----5:R-:W-:-:S05]  /*4bf0*/  F2FP.BF16.PACK_AB R131, R234, R18 ;  /* 0x00000012ea83723e */ /* 0x020fca00000010ff */
[----:B------:R1:W-:Y:S02]  /*4c00*/  MUFU.EX2 R17, R2 ;  /* 0x0000000200117308 */ /* 0x0003e40000000800 */
[C---:B---3--:R-:W-:Y:S08]  /*4c10*/  HMMA.16816.F32.BF16 R72, R128.reuse, R80, R168 ;  /* 0x000000508048723c */ /* 0x048ff000000418a8 */
[----:B------:R-:W-:Y:S01]  /*4c20*/  HMMA.16816.F32.BF16 R92, R128, R98, R100 ;  /* 0x00000062805c723c */ /* 0x000fe20000041864 */
[----:B-1----:R-:W-:-:S04]  /*4c30*/  FFMA.FTZ R2, R196, c[0x0][0x23c], -R0 ;  /* 0x00008f00c4027a23 */ /* 0x002fc80000010800 */
[----:B------:R1:W2:Y:S03]  /*4c40*/  MUFU.EX2 R16, R2 ;  /* 0x0000000200107308 */ /* 0x0002a60000000800 */
[C---:B------:R-:W-:Y:S08]  /*4c50*/  HMMA.16816.F32.BF16 R100, R128.reuse, R108, R124 ;  /* 0x0000006c8064723c */ /* 0x040ff0000004187c */
[----:B----4-:R-:W-:Y:S01]  /*4c60*/  HMMA.16816.F32.BF16 R124, R128, R4, R176 ;  /* 0x00000004807c723c */ /* 0x010fe200000418b0 */
[--C-:B-1----:R-:W-:Y:S01]  /*4c70*/  FFMA.FTZ R2, R198, c[0x0][0x23c], -R0.reuse ;  /* 0x00008f00c6027a23 */ /* 0x102fe20000010800 */
[----:B--2---:R-:W-:Y:S01]  /*4c80*/  F2FP.BF16.PACK_AB R168, R16, R17 ;  /* 0x0000001110a8723e */ /* 0x004fe200000010ff */
[----:B------:R-:W-:-:S05]  /*4c90*/  FFMA.FTZ R0, R199, c[0x0][0x23c], -R0 ;  /* 0x00008f00c7007a23 */ /* 0x000fca0000010800 */
[C---:B------:R-:W-:Y:S01]  /*4ca0*/  HMMA.16816.F32.BF16 R140, R128.reuse, R152, R140 ;  /* 0x00000098808c723c */ /* 0x040fe2000004188c */
[----:B------:R1:W-:Y:S07]  /*4cb0*/  MUFU.EX2 R15, R2 ;  /* 0x00000002000f7308 */ /* 0x0003ee0000000800 */
[C---:B------:R-:W-:Y:S01]  /*4cc0*/  HMMA.16816.F32.BF16 R148, R128.reuse, R154, R148 ;  /* 0x0000009a8094723c */ /* 0x040fe20000041894 */
[----:B------:R2:W3:Y:S07]  /*4cd0*/  MUFU.EX2 R14, R0 ;  /* 0x00000000000e7308 */ /* 0x0004ee0000000800 */
[----:B------:R-:W-:Y:S01]  /*4ce0*/  HMMA.16816.F32.BF16 R76, R128, R82, R76 ;  /* 0x00000052804c723c */ /* 0x000fe2000004184c */
[----:B-1----:R-:W-:-:S04]  /*4cf0*/  FADD.FTZ R2, R35, R34 ;  /* 0x0000002223027221 */ /* 0x002fc80000010000 */
[----:B------:R-:W-:-:S03]  /*4d00*/  FADD.FTZ R2, R192, R2 ;  /* 0x00000002c0027221 */ /* 0x000fc60000010000 */
[C---:B------:R-:W-:Y:S01]  /*4d10*/  HMMA.16816.F32.BF16 R88, R128.reuse, R96, R172 ;  /* 0x000000608058723c */ /* 0x040fe200000418ac */
[----:B--2---:R-:W-:Y:S01]  /*4d20*/  FFMA.FTZ R0, R201, c[0x0][0x23c], -R13 ;  /* 0x00008f00c9007a23 */ /* 0x004fe2000001080d */
[----:B---3--:R-:W-:Y:S01]  /*4d30*/  F2FP.BF16.PACK_AB R170, R14, R15 ;  /* 0x0000000f0eaa723e */ /* 0x008fe200000010ff */
[----:B------:R-:W-:Y:S02]  /*4d40*/  FADD.FTZ R2, R28, R2 ;  /* 0x000000021c027221 */ /* 0x000fe40000010000 */
[----:B------:R1:W-:Y:S02]  /*4d50*/  MUFU.EX2 R12, R0 ;  /* 0x00000000000c7308 */ /* 0x0003e40000000800 */
[----:B------:R-:W-:Y:S01]  /*4d60*/  FADD.FTZ R2, R226, R2 ;  /* 0x00000002e2027221 */ /* 0x000fe20000010000 */
[----:B------:R-:W-:Y:S03]  /*4d70*/  HMMA.16816.F32.BF16 R104, R128, R110, R104 ;  /* 0x0000006e8068723c */ /* 0x000fe60000041868 */
[----:B------:R-:W-:-:S05]  /*4d80*/  FADD.FTZ R2, R227, R2 ;  /* 0x00000002e3027221 */ /* 0x000fca0000010000 */
[----:B------:R-:W-:Y:S01]  /*4d90*/  HMMA.16816.F32.BF16 R112, R128, R120, R112 ;  /* 0x000000788070723c */ /* 0x000fe20000041870 */
[----:B-1----:R-:W-:-:S07]  /*4da0*/  FFMA.FTZ R0, R203, c[0x0][0x23c], -R13 ;  /* 0x00008f00cb007a23 */ /* 0x002fce000001080d */
[C---:B------:R-:W-:Y:S01]  /*4db0*/  HMMA.16816.F32.BF16 R116, R128.reuse, R122, R116 ;  /* 0x0000007a8074723c */ /* 0x040fe20000041874 */
[----:B------:R1:W2:Y:S07]  /*4dc0*/  MUFU.EX2 R11, R0 ;  /* 0x00000000000b7308 */ /* 0x0002ae0000000800 */
[----:B------:R-:W-:Y:S01]  /*4dd0*/  HMMA.16816.F32.BF16 R128, R128, R6, R144 ;  /* 0x000000068080723c */ /* 0x000fe20000041890 */
[----:B-1----:R-:W-:Y:S01]  /*4de0*/  FFMA.FTZ R0, R200, c[0x0][0x23c], -R13 ;  /* 0x00008f00c8007a23 */ /* 0x002fe2000001080d */
[----:B--2---:R-:W-:-:S03]  /*4df0*/  F2FP.BF16.PACK_AB R169, R11, R12 ;  /* 0x0000000c0ba9723e */ /* 0x004fc600000010ff */
[----:B------:R1:W-:Y:S02]  /*4e00*/  MUFU.EX2 R10, R0 ;  /* 0x00000000000a7308 */ /* 0x0003e40000000800 */
[----:B-1----:R-:W-:-:S06]  /*4e10*/  FFMA.FTZ R0, R202, c[0x0][0x23c], -R13 ;  /* 0x00008f00ca007a23 */ /* 0x002fcc000001080d */
[----:B------:R1:W2:Y:S02]  /*4e20*/  MUFU.EX2 R232, R0 ;  /* 0x0000000000e87308 */ /* 0x0002a40000000800 */
[----:B-1----:R-:W-:Y:S01]  /*4e30*/  FADD.FTZ R0, R8, R195 ;  /* 0x000000c308007221 */ /* 0x002fe20000010000 */
[----:B--2---:R-:W-:Y:S01]  /*4e40*/  F2FP.BF16.PACK_AB R171, R232, R10 ;  /* 0x0000000ae8ab723e */ /* 0x004fe200000010ff */
[----:B------:R-:W-:Y:S02]  /*4e50*/  FADD.FTZ R8, R194, R193 ;  /* 0x000000c1c2087221 */ /* 0x000fe40000010000 */
[----:B------:R-:W-:Y:S02]  /*4e60*/  FADD.FTZ R0, R33, R0 ;  /* 0x0000000021007221 */ /* 0x000fe40000010000 */
[----:B------:R-:W-:Y:S02]  /*4e70*/  FADD.FTZ R8, R30, R8 ;  /* 0x000000081e087221 */ /* 0x000fe40000010000 */
[----:B------:R-:W-:Y:S01]  /*4e80*/  FADD.FTZ R0, R191, R0 ;  /* 0x00000000bf007221 */ /* 0x000fe20000010000 */
[----:B------:R-:W-:Y:S03]  /*4e90*/  HMMA.16816.F32.BF16 R164, R168, R4, R164 ;  /* 0x00000004a8a4723c */ /* 0x000fe600000418a4 */
[----:B------:R-:W-:-:S04]  /*4ea0*/  FADD.FTZ R0, R230, R0 ;  /* 0x00000000e6007221 */ /* 0x000fc80000010000 */
        /* <DEDUP_REMOVED lines=55> */
[----:B------:R-:W-:Y:S02]  /*5220*/  FADD.FTZ R232, R232, R4 ;  /* 0x00000004e8e87221 */ /* 0x000fe40000010000 */
[----:B------:R-:W-:Y:S02]  /*5230*/  FADD.FTZ R233, R233, R2 ;  /* 0x00000002e9e97221 */ /* 0x000fe40000010000 */
[----:B------:R-:W-:Y:S01]  /*5240*/  FADD.FTZ R234, R234, R0 ;  /* 0x00000000eaea7221 */ /* 0x000fe20000010000 */
[----:B------:R-:W-:Y:S05]  /*5250*/  @!P5 BRA `(.L_x_59) ;  /* 0x000032900000d947 */ /* 0x000fea0003800000 */
[----:B------:R-:W-:Y:S01]  /*5260*/  LEA.HI.SX32 R223, R223, 0xfffffffe, 0x1a ;  /* 0xfffffffedfdf7811 */ /* 0x000fe200078fd2ff */
[----:B------:R-:W-:Y:S01]  /*5270*/  IMAD.MOV.U32 R137, RZ, RZ, R135 ;  /* 0x000000ffff897224 */ /* 0x000fe200078e0087 */
[----:B------:R-:W-:Y:S01]  /*5280*/  MOV R139, R3 ;  /* 0x00000003008b7202 */ /* 0x000fe20000000f00 */
[----:B------:R-:W-:Y:S01]  /*5290*/  IMAD.MOV.U32 R132, RZ, RZ, R136 ;  /* 0x000000ffff847224 */ /* 0x000fe200078e0088 */
[----:B------:R-:W-:Y:S01]  /*52a0*/  ISETP.GE.AND P4, PT, R236, c[0x0][0x220], PT ;  /* 0x00008800ec007a0c */ /* 0x000fe20003f86270 */
[----:B------:R-:W-:Y:S01]  /*52b0*/  IMAD.MOV.U32 R138, RZ, RZ, R134 ;  /* 0x000000ffff8a7224 */ /* 0x000fe200078e0086 */
[----:B------:R-:W-:-:S02]  /*52c0*/  ISETP.GE.AND P3, PT, R249, c[0x0][0x220], PT ;  /* 0x00008800f9007a0c */ /* 0x000fc40003f66270 */
[----:B------:R-:W-:Y:S02]  /*52d0*/  ISETP.GE.AND P2, PT, R250, c[0x0][0x220], PT ;  /* 0x00008800fa007a0c */ /* 0x000fe40003f46270 */
[----:B------:R-:W-:Y:S01]  /*52e0*/  MOV R252, c[0x0][0x1a0] ;  /* 0x0000680000fc7a02 */ /* 0x000fe20000000f00 */
[----:B------:R-:W-:Y:S05]  /*52f0*/  BRA `(.L_x_60) ;  /* 0x0000038000007947 */ /* 0x000fea0003800000 */
.L_x_62:
[----:B------:R1:W-:Y:S01]  /*5300*/  @P4 STS [R222+0x6000], RZ ;  /* 0x006000ffde004388 */ /* 0x0003e20000000800 */
[----:B------:R-:W-:Y:S03]  /*5310*/  IADD3 R0, R223, -0x1, RZ ;  /* 0xffffffffdf007810 */ /* 0x000fe60007ffe0ff */
[----:B------:R1:W-:Y:S01]  /*5320*/  @P4 STS [R222+0x6004], RZ ;  /* 0x006004ffde004388 */ /* 0x0003e20000000800 */
[----:B------:R-:W-:Y:S01]  /*5330*/  SHF.R.S32.HI R133, RZ, 0x1f, R0 ;  /* 0x0000001fff857819 */ /* 0x000fe20000011400 */
[C---:B------:R-:W-:Y:S02]  /*5340*/  IMAD.WIDE.U32 R2, R0.reuse, c[0x0][0x198], RZ ;  /* 0x0000660000027a25 */ /* 0x040fe400078e00ff */
[----:B------:R1:W-:Y:S02]  /*5350*/  @P4 STS.64 [R222+0x6008], RZ ;  /* 0x006008ffde004388 */ /* 0x0003e40000000a00 */
[----:B------:R-:W-:Y:S04]  /*5360*/  IMAD R133, R133, c[0x0][0x198], RZ ;  /* 0x0000660085857a24 */ /* 0x000fe800078e02ff */
[----:B------:R-:W-:Y:S01]  /*5370*/  IMAD R133, R0, c[0x0][0x19c], R133 ;  /* 0x0000670000857a24 */ /* 0x000fe200078e0285 */
[----:B------:R-:W-:Y:S03]  /*5380*/  LEA R0, P1, R2, R242, 0x6 ;  /* 0x000000f202007211 */ /* 0x000fe600078230ff */
[----:B------:R-:W-:Y:S01]  /*5390*/  IMAD.IADD R3, R3, 0x1, R133 ;  /* 0x0000000103037824 */ /* 0x000fe200078e0285 */
[C---:B------:R-:W-:Y:S02]  /*53a0*/  @!P4 LEA R180, P0, R0.reuse, c[0x0][0x168], 0x1 ;  /* 0x00005a0000b4ca11 */ /* 0x040fe400078008ff */
[----:B------:R-:W-:Y:S02]  /*53b0*/  @!P3 LEA R176, P6, R0, c[0x0][0x168], 0x1 ;  /* 0x00005a0000b0ba11 */ /* 0x000fe400078c08ff */
[----:B------:R-:W-:Y:S02]  /*53c0*/  LEA.HI.X R3, R2, R239, R3, 0x6, P1 ;  /* 0x000000ef02037211 */ /* 0x000fe400008f3403 */
[C---:B------:R-:W-:Y:S02]  /*53d0*/  IADD3 R2, P1, R0.reuse, UR9, RZ ;  /* 0x0000000900027c10 */ /* 0x040fe4000ff3e0ff */
[C-C-:B------:R-:W-:Y:S02]  /*53e0*/  @!P4 LEA.HI.X R181, R0.reuse, c[0x0][0x16c], R3.reuse, 0x1, P0 ;  /* 0x00005b0000b5ca11 */ /* 0x140fe400000f0c03 */
[C-C-:B------:R-:W-:Y:S02]  /*53f0*/  @!P3 LEA.HI.X R177, R0.reuse, c[0x0][0x16c], R3.reuse, 0x1, P6 ;  /* 0x00005b0000b1ba11 */ /* 0x140fe400030f0c03 */
[----:B------:R-:W-:Y:S01]  /*5400*/  @!P2 LEA R174, P0, R0, c[0x0][0x168], 0x1 ;  /* 0x00005a0000aeaa11 */ /* 0x000fe200078008ff */
[----:B------:R-:W-:Y:S01]  /*5410*/  @!PT LDS RZ, [RZ] ;  /* 0x00000000fffff984 */ /* 0x000fe20000000800 */
[----:B------:R-:W-:Y:S01]  /*5420*/  @!PT LDS RZ, [RZ] ;  /* 0x00000000fffff984 */ /* 0x000fe20000000800 */
[----:B------:R-:W-:Y:S01]  /*5430*/  @!PT LDS RZ, [RZ] ;  /* 0x00000000fffff984 */ /* 0x000fe20000000800 */
[----:B------:R1:W-:Y:S01]  /*5440*/  @!P4 LDGSTS.E.BYPASS.LTC128B.128 [R222+0x6000], [R180.64] ;  /* 0x06000000b4decfae */ /* 0x0003e2000b901d4a */
[----:B------:R-:W-:Y:S02]  /*5450*/  @!P4 LEA R178, P6, R2, c[0x0][0x168], 0x1 ;  /* 0x00005a0002b2ca11 */ /* 0x000fe400078c08ff */
[----:B------:R-:W-:Y:S01]  /*5460*/  @!P2 LEA.HI.X R175, R0, c[0x0][0x16c], R3, 0x1, P0 ;  /* 0x00005b0000afaa11 */ /* 0x000fe200000f0c03 */
[----:B------:R1:W-:Y:S01]  /*5470*/  @P3 STS.128 [R222+0x7000], RZ ;  /* 0x007000ffde003388 */ /* 0x0003e20000000c00 */
[C---:B------:R-:W-:Y:S02]  /*5480*/  @!P2 LEA R134, P0, R2.reuse, c[0x0][0x168], 0x1 ;  /* 0x00005a000286aa11 */ /* 0x040fe400078008ff */
[----:B------:R-:W-:Y:S01]  /*5490*/  IADD3.X R3, R3, UR5, RZ, P1, !PT ;  /* 0x0000000503037c10 */ /* 0x000fe20008ffe4ff */
[----:B------:R-:W-:Y:S01]  /*54a0*/  @!PT LDS RZ, [RZ] ;  /* 0x00000000fffff984 */ /* 0x000fe20000000800 */
[----:B------:R-:W-:Y:S01]  /*54b0*/  @!PT LDS RZ, [RZ] ;  /* 0x00000000fffff984 */ /* 0x000fe20000000800 */
[----:B------:R-:W-:Y:S01]  /*54c0*/  @!PT LDS RZ, [RZ] ;  /* 0x00000000fffff984 */ /* 0x000fe20000000800 */
[----:B------:R1:W-:Y:S01]  /*54d0*/  @!P3 LDGSTS.E.BYPASS.LTC128B.128 [R222+0x7000], [R176.64+0x40] ;  /* 0x07000040b0debfae */ /* 0x0003e2000b901d4a */
[C---:B------:R-:W-:Y:S02]  /*54e0*/  @!P3 LEA R172, P1, R2.reuse, c[0x0][0x168], 0x1 ;  /* 0x00005a0002acba11 */ /* 0x040fe400078208ff */
[C-C-:B------:R-:W-:Y:S01]  /*54f0*/  @!P4 LEA.HI.X R179, R2.reuse, c[0x0][0x16c], R3.reuse, 0x1, P6 ;  /* 0x00005b0002b3ca11 */ /* 0x140fe200030f0c03 */
[----:B------:R1:W-:Y:S01]  /*5500*/  @P2 STS.128 [R222+0x8000], RZ ;  /* 0x008000ffde002388 */ /* 0x0003e20000000c00 */
[C-C-:B------:R-:W-:Y:S02]  /*5510*/  @!P3 LEA.HI.X R173, R2.reuse, c[0x0][0x16c], R3.reuse, 0x1, P1 ;  /* 0x00005b0002adba11 */ /* 0x140fe400008f0c03 */
[----:B------:R-:W-:Y:S01]  /*5520*/  @!P2 LEA.HI.X R135, R2, c[0x0][0x16c], R3, 0x1, P0 ;  /* 0x00005b000287aa11 */ /* 0x000fe200000f0c03 */
        /* <DEDUP_REMOVED lines=18> */
[----:B------:R1:W-:Y:S04]  /*5650*/  @!P2 LDGSTS.E.BYPASS.LTC128B.128 [R222+0x8800], [R134.64+0x80] ;  /* 0x0880008086deafae */ /* 0x0003e8000b901d4a */
[----:B------:R-:W0:Y:S01]  /*5660*/  LDGDEPBAR ;  /* 0x00000000000079af */ /* 0x000e220000000000 */
[----:B------:R-:W-:-:S05]  /*5670*/  BRA `(.L_x_61) ;  /* 0x00000c1000007947 */ /* 0x000fca0003800000 */
.L_x_60:
[----:B------:R-:W-:Y:S04]  /*5680*/  DEPBAR.LE SB0, 0x0 ;  /* 0x000080000000791a */ /* 0x000fe80000000000 */
[----:B------:R-:W-:Y:S01]  /*5690*/  BAR.SYNC.DEFER_BLOCKING 0x0 ;  /* 0x0000000000007b1d */ /* 0x000fe20000010000 */
[----:B------:R-:W-:Y:S01]  /*56a0*/  SHF.R.S32.HI R0, RZ, 0x1f, R223 ;  /* 0x0000001fff007819 */ /* 0x000fe200000114df */
[C---:B------:R-:W-:Y:S04]  /*56b0*/  IMAD.WIDE.U32 R4, R223.reuse, c[0x0][0x1a0], RZ ;  /* 0x00006800df047a25 */ /* 0x040fe800078e00ff */
[----:B------:R-:W-:Y:S02]  /*56c0*/  IMAD R0, R0, c[0x0][0x1a0], RZ ;  /* 0x0000680000007a24 */ /* 0x000fe400078e02ff */
[----:B------:R-:W-:Y:S02]  /*56d0*/  IMAD.MOV.U32 R6, RZ, RZ, c[0x0][0x1a4] ;  /* 0x00006900ff067624 */ /* 0x000fe400078e00ff */
[----:B------:R-:W-:Y:S01]  /*56e0*/  IMAD R2, R223, c[0x0][0x1a4], R0 ;  /* 0x00006900df027a24 */ /* 0x000fe200078e0200 */
[----:B------:R-:W-:Y:S03]  /*56f0*/  LEA R0, P0, R4, R240, 0x6 ;  /* 0x000000f004007211 */ /* 0x000fe600078030ff */
[----:B------:R-:W-:Y:S01]  /*5700*/  IMAD.IADD R3, R5, 0x1, R2 ;  /* 0x0000000105037824 */ /* 0x000fe200078e0202 */
[C---:B------:R-:W-:Y:S02]  /*5710*/  @!P4 LEA R16, P1, R0.reuse, c[0x0][0x170], 0x1 ;  /* 0x00005c000010ca11 */ /* 0x040fe400078208ff */
[----:B------:R-:W-:Y:S02]  /*5720*/  @!P2 LEA R10, P5, R0, c[0x0][0x170], 0x1 ;  /* 0x00005c00000aaa11 */ /* 0x000fe400078a08ff */
[----:B------:R-:W-:Y:S02]  /*5730*/  LEA.HI.X R3, R4, R235, R3, 0x6, P0 ;  /* 0x000000eb04037211 */ /* 0x000fe400000f3403 */
[C---:B------:R-:W-:Y:S02]  /*5740*/  @!P3 LEA R12, P0, R0.reuse, c[0x0][0x170], 0x1 ;  /* 0x00005c00000cba11 */ /* 0x040fe400078008ff */
[C-C-:B------:R-:W-:Y:S01]  /*5750*/  @!P4 LEA.HI.X R17, R0.reuse, c[0x0][0x174], R3.reuse, 0x1, P1 ;  /* 0x00005d000011ca11 */ /* 0x140fe200008f0c03 */
[----:B------:R-:W-:Y:S01]  /*5760*/  @P4 STS [R222+0x9000], RZ ;  /* 0x009000ffde004388 */ /* 0x000fe20000000800 */
[C-C-:B------:R-:W-:Y:S02]  /*5770*/  @!P3 LEA.HI.X R13, R0.reuse, c[0x0][0x174], R3.reuse, 0x1, P0 ;  /* 0x00005d00000dba11 */ /* 0x140fe400000f0c03 */
[----:B------:R-:W-:Y:S02]  /*5780*/  @!P2 LEA.HI.X R11, R0, c[0x0][0x174], R3, 0x1, P5 ;  /* 0x00005d00000baa11 */ /* 0x000fe400028f0c03 */
[C---:B------:R-:W-:Y:S01]  /*5790*/  LEA R2, P6, R252.reuse, R0, 0x5 ;  /* 0x00000000fc027211 */ /* 0x040fe200078c28ff */
[----:B------:R-:W-:Y:S01]  /*57a0*/  @P4 STS [R222+0x9004], RZ ;  /* 0x009004ffde004388 */ /* 0x000fe20000000800 */
[----:B------:R-:W-:Y:S02]  /*57b0*/  ISETP.GT.AND P5, PT, R223, RZ, PT ;  /* 0x000000ffdf00720c */ /* 0x000fe40003fa4270 */
[----:B------:R-:W-:Y:S02]  /*57c0*/  LEA.HI.X R4, R252, R3, R6, 0x5, P6 ;  /* 0x00000003fc047211 */ /* 0x000fe400030f2c06 */
[C---:B------:R-:W-:Y:S01]  /*57d0*/  @!P4 LEA R14, P6, R2.reuse, c[0x0][0x170], 0x1 ;  /* 0x00005c00020eca11 */ /* 0x040fe200078c08ff */
[----:B------:R-:W-:Y:S01]  /*57e0*/  @P4 STS.64 [R222+0x9008], RZ ;  /* 0x009008ffde004388 */ /* 0x000fe20000000a00 */
[C---:B------:R-:W-:Y:S02]  /*57f0*/  @!P3 LEA R8, P1, R2.reuse, c[0x0][0x170], 0x1 ;  /* 0x00005c000208ba11 */ /* 0x040fe400078208ff */
[C-C-:B------:R-:W-:Y:S02]  /*5800*/  @!P4 LEA.HI.X R15, R2.reuse, c[0x0][0x174], R4.reuse, 0x1, P6 ;  /* 0x00005d00020fca11 */ /* 0x140fe400030f0c04 */
[C-C-:B------:R-:W-:Y:S01]  /*5810*/  @!P3 LEA.HI.X R9, R2.reuse, c[0x0][0x174], R4.reuse, 0x1, P1 ;  /* 0x00005d000209ba11 */ /* 0x140fe200008f0c04 */
[----:B------:R-:W-:Y:S01]  /*5820*/  @!PT LDS RZ, [RZ] ;  /* 0x00000000fffff984 */ /* 0x000fe20000000800 */
[----:B------:R-:W-:Y:S01]  /*5830*/  @!PT LDS RZ, [RZ] ;  /* 0x00000000fffff984 */ /* 0x000fe20000000800 */
[----:B------:R-:W-:Y:S01]  /*5840*/  @!PT LDS RZ, [RZ] ;  /* 0x00000000fffff984 */ /* 0x000fe20000000800 */
[----:B------:R1:W-:Y:S01]  /*5850*/  @!P4 LDGSTS.E.BYPASS.LTC128B.128 [R222+0x9000], [R16.64] ;  /* 0x0900000010decfae */ /* 0x0003e2000b901d4a */
[C---:B------:R-:W-:Y:S04]  /*5860*/  @!P2 LEA R6, P0, R2.reuse, c[0x0][0x170], 0x1 ;  /* 0x00005c000206aa11 */ /* 0x040fe800078008ff */
[----:B------:R-:W-:Y:S01]  /*5870*/  @!P2 LEA.HI.X R7, R2, c[0x0][0x174], R4, 0x1, P0 ;  /* 0x00005d000207aa11 */ /* 0x000fe200000f0c04 */
[----:B------:R-:W-:Y:S06]  /*5880*/  @P3 STS.128 [R222+0xa000], RZ ;  /* 0x00a000ffde003388 */ /* 0x000fec0000000c00 */
[----:B------:R-:W-:Y:S01]  /*5890*/  @!PT LDS RZ, [RZ] ;  /* 0x00000000fffff984 */ /* 0x000fe20000000800 */
[----:B------:R-:W-:Y:S01]  /*58a0*/  @!PT LDS RZ, [RZ] ;  /* 0x00000000fffff984 */ /* 0x000fe20000000800 */
[----:B------:R-:W-:Y:S01]  /*58b0*/  @!PT LDS RZ, [RZ] ;  /* 0x00000000fffff984 */ /* 0x000fe20000000800 */
[----:B------:R2:W-:Y:S06]  /*58c0*/  @!P3 LDGSTS.E.BYPASS.LTC128B.128 [R222+0xa000], [R12.64+0x40] ;  /* 0x0a0000400cdebfae */ /* 0x0005ec000b901d4a */
        /* <DEDUP_REMOVED lines=9> */
[----:B------:R2:W-:Y:S06]  /*5960*/  @!P4 LDGSTS.E.BYPASS.LTC128B.128 [R222+0x9800], [R14.64] ;  /* 0x098000000edecfae */ /* 0x0005ec000b901d4a */
        /* <DEDUP_REMOVED lines=10> */
[----:B------:R-:W-:Y:S06]  /*5a10*/  LDSM.16.M88.4 R64, [R220] ;  /* 0x00000000dc40783b */ /* 0x000fec0000000200 */
[----:B-1----:R-:W4:Y:S06]  /*5a20*/  LDSM.16.M88.4 R16, [R217+0x6000] ;  /* 0x00600000d910783b */ /* 0x002f2c0000000200 */
[----:B------:R-:W3:Y:S06]  /*5a30*/  LDSM.16.M88.4 R60, [R220+0x1000] ;  /* 0x00100000dc3c783b */ /* 0x000eec0000000200 */
[----:B------:R-:W1:Y:S06]  /*5a40*/  LDSM.16.M88.4 R32, [R217+0x6400] ;  /* 0x00640000d920783b */ /* 0x000e6c0000000200 */
[----:B------:R-:W0:Y:S06]  /*5a50*/  LDGDEPBAR ;  /* 0x00000000000079af */ /* 0x000e2c0000000000 */
[----:B------:R-:W5:Y:S06]  /*5a60*/  LDSM.16.M88.4 R48, [R217+0x6800] ;  /* 0x00680000d930783b */ /* 0x000f6c0000000200 */
[----:B------:R-:W1:Y:S06]  /*5a70*/  LDSM.16.M88.4 R172, [R217+0x6c00] ;  /* 0x006c0000d9ac783b */ /* 0x000e6c0000000200 */
[----:B------:R-:W-:Y:S01]  /*5a80*/  LDSM.16.M88.4 R176, [R221] ;  /* 0x00000000ddb0783b */ /* 0x000fe20000000200 */
[-C--:B----4-:R-:W-:Y:S05]  /*5a90*/  HMMA.16816.F32.BF16 R4, R64, R16.reuse, RZ ;  /* 0x000000104004723c */ /* 0x090fea00000418ff */
[----:B------:R-:W4:Y:S03]  /*5aa0*/  LDSM.16.M88.4 R180, [R219+0x6000] ;  /* 0x00600000dbb4783b */ /* 0x000f260000000200 */
[C---:B---3--:R-:W-:Y:S03]  /*5ab0*/  HMMA.16816.F32.BF16 R8, R60.reuse, R16, RZ ;  /* 0x000000103c08723c */ /* 0x048fe600000418ff */
[----:B------:R-:W3:Y:S06]  /*5ac0*/  LDSM.16.M88.4 R184, [R221+0x1000] ;  /* 0x00100000ddb8783b */ /* 0x000eec0000000200 */
[----:B------:R-:W3:Y:S01]  /*5ad0*/  LDSM.16.M88.4 R188, [R219+0x6400] ;  /* 0x00640000dbbc783b */ /* 0x000ee20000000200 */
[-C--:B--2---:R-:W-:Y:S05]  /*5ae0*/  HMMA.16816.F32.BF16 R12, R60, R18.reuse, RZ ;  /* 0x000000123c0c723c */ /* 0x084fea00000418ff */
[----:B------:R-:W2:Y:S03]  /*5af0*/  LDSM.16.M88.4 R192, [R219+0x6800] ;  /* 0x00680000dbc0783b */ /* 0x000ea60000000200 */
[C---:B------:R-:W-:Y:S03]  /*5b00*/  HMMA.16816.F32.BF16 R16, R64.reuse, R18, RZ ;  /* 0x000000124010723c */ /* 0x040fe600000418ff */
[----:B------:R-:W2:Y:S05]  /*5b10*/  LDSM.16.M88.4 R196, [R219+0x6c00] ;  /* 0x006c0000dbc4783b */ /* 0x000eaa0000000200 */
[-C--:B-1----:R-:W-:Y:S01]  /*5b20*/  HMMA.16816.F32.BF16 R20, R64, R32.reuse, RZ ;  /* 0x000000204014723c */ /* 0x082fe200000418ff */
[----:B------:R-:W-:Y:S06]  /*5b30*/  LDSM.16.M88.4 R200, [R217+0x7000] ;  /* 0x00700000d9c8783b */ /* 0x000fec0000000200 */
[----:B------:R-:W-:Y:S01]  /*5b40*/  LDSM.16.M88.4 R204, [R220+0x3000] ;  /* 0x00300000dccc783b */ /* 0x000fe20000000200 */
[C---:B------:R-:W-:Y:S05]  /*5b50*/  HMMA.16816.F32.BF16 R24, R60.reuse, R32, RZ ;  /* 0x000000203c18723c */ /* 0x040fea00000418ff */
[----:B------:R-:W-:Y:S03]  /*5b60*/  LDSM.16.M88.4 R208, [R219+0x7800] ;  /* 0x00780000dbd0783b */ /* 0x000fe60000000200 */
[-C--:B------:R-:W-:Y:S03]  /*5b70*/  HMMA.16816.F32.BF16 R28, R60, R34.reuse, RZ ;  /* 0x000000223c1c723c */ /* 0x080fe600000418ff */
[----:B------:R-:W-:Y:S05]  /*5b80*/  LDSM.16.M88.4 R212, [R219+0x7c00] ;  /* 0x007c0000dbd4783b */ /* 0x000fea0000000200 */
[C---:B------:R-:W-:Y:S08]  /*5b90*/  HMMA.16816.F32.BF16 R32, R64.reuse, R34, RZ ;  /* 0x000000224020723c */ /* 0x040ff000000418ff */
[-C--:B-----5:R-:W-:Y:S08]  /*5ba0*/  HMMA.16816.F32.BF16 R36, R64, R48.reuse, RZ ;  /* 0x000000304024723c */ /* 0x0a0ff000000418ff */
[C---:B------:R-:W-:Y:S08]  /*5bb0*/  HMMA.16816.F32.BF16 R40, R60.reuse, R48, RZ ;  /* 0x000000303c28723c */ /* 0x040ff000000418ff */
[-C--:B------:R-:W-:Y:S08]  /*5bc0*/  HMMA.16816.F32.BF16 R44, R60, R50.reuse, RZ ;  /* 0x000000323c2c723c */ /* 0x080ff000000418ff */
[C---:B------:R-:W-:Y:S08]  /*5bd0*/  HMMA.16816.F32.BF16 R48, R64.reuse, R50, RZ ;  /* 0x000000324030723c */ /* 0x040ff000000418ff */
[-C--:B------:R-:W-:Y:S08]  /*5be0*/  HMMA.16816.F32.BF16 R52, R64, R172.reuse, RZ ;  /* 0x000000ac4034723c */ /* 0x080ff000000418ff */
[C---:B------:R-:W-:Y:S08]  /*5bf0*/  HMMA.16816.F32.BF16 R56, R60.reuse, R172, RZ ;  /* 0x000000ac3c38723c */ /* 0x040ff000000418ff */
[-C--:B------:R-:W-:Y:S08]  /*5c00*/  HMMA.16816.F32.BF16 R60, R60, R174.reuse, RZ ;  /* 0x000000ae3c3c723c */ /* 0x080ff000000418ff */
[----:B------:R-:W-:Y:S01]  /*5c10*/  HMMA.16816.F32.BF16 R64, R64, R174, RZ ;  /* 0x000000ae4040723c */ /* 0x000fe200000418ff */
[----:B------:R-:W1:Y:S07]  /*5c20*/  LDSM.16.M88.4 R172, [R220+0x2000] ;  /* 0x00200000dcac783b */ /* 0x000e6e0000000200 */
[-C--:B----4-:R-:W-:Y:S08]  /*5c30*/  HMMA.16816.F32.BF16 R4, R176, R180.reuse, R4 ;  /* 0x000000b4b004723c */ /* 0x090ff00000041804 */
[C---:B---3--:R-:W-:Y:S08]  /*5c40*/  HMMA.16816.F32.BF16 R8, R184.reuse, R180, R8 ;  /* 0x000000b4b808723c */ /* 0x048ff00000041808 */
[-C--:B------:R-:W-:Y:S08]  /*5c50*/  HMMA.16816.F32.BF16 R12, R184, R182.reuse, R12 ;  /* 0x000000b6b80c723c */ /* 0x080ff0000004180c */
[C---:B------:R-:W-:Y:S01]  /*5c60*/  HMMA.16816.F32.BF16 R16, R176.reuse, R182, R16 ;  /* 0x000000b6b010723c */ /* 0x040fe20000041810 */
[----:B------:R-:W3:Y:S07]  /*5c70*/  LDSM.16.M88.4 R180, [R217+0x7400] ;  /* 0x00740000d9b4783b */ /* 0x000eee0000000200 */
        /* <DEDUP_REMOVED lines=13> */
[----:B------:R-:W2:Y:S07]  /*5d50*/  LDSM.16.M88.4 R184, [R217+0x7800] ;  /* 0x00780000d9b8783b */ /* 0x000eae0000000200 */
[----:B------:R-:W-:Y:S01]  /*5d60*/  HMMA.16816.F32.BF16 R64, R176, R198, R64 ;  /* 0x000000c6b040723c */ /* 0x000fe20000041840 */
[----:B------:R-:W4:Y:S06]  /*5d70*/  LDSM.16.M88.4 R176, [R221+0x2000] ;  /* 0x00200000ddb0783b */ /* 0x000f2c0000000200 */
[----:B------:R-:W5:Y:S01]  /*5d80*/  LDSM.16.M88.4 R196, [R221+0x3000] ;  /* 0x00300000ddc4783b */ /* 0x000f620000000200 */
[-C--:B-1----:R-:W-:Y:S08]  /*5d90*/  HMMA.16816.F32.BF16 R4, R172, R200.reuse, R4 ;  /* 0x000000c8ac04723c */ /* 0x082ff00000041804 */
[C---:B------:R-:W-:Y:S08]  /*5da0*/  HMMA.16816.F32.BF16 R8, R204.reuse, R200, R8 ;  /* 0x000000c8cc08723c */ /* 0x040ff00000041808 */
[-C--:B------:R-:W-:Y:S08]  /*5db0*/  HMMA.16816.F32.BF16 R12, R204, R202.reuse, R12 ;  /* 0x000000cacc0c723c */ /* 0x080ff0000004180c */
[C---:B------:R-:W-:Y:S01]  /*5dc0*/  HMMA.16816.F32.BF16 R16, R172.reuse, R202, R16 ;  /* 0x000000caac10723c */ /* 0x040fe20000041810 */
[----:B------:R-:W1:Y:S07]  /*5dd0*/  LDSM.16.M88.4 R200, [R219+0x7400] ;  /* 0x00740000dbc8783b */ /* 0x000e6e0000000200 */
[-C--:B---3--:R-:W-:Y:S08]  /*5de0*/  HMMA.16816.F32.BF16 R20, R172, R180.reuse, R20 ;  /* 0x000000b4ac14723c */ /* 0x088ff00000041814 */
        /* <DEDUP_REMOVED lines=14> */
[----:B------:R-:W2:Y:S06]  /*5ed0*/  LDSM.16.M88.4 R172, [R220+0x4000] ;  /* 0x00400000dcac783b */ /* 0x000eac0000000200 */
[----:B------:R-:W3:Y:S01]  /*5ee0*/  LDSM.16.M88.4 R188, [R217+0x8400] ;  /* 0x00840000d9bc783b */ /* 0x000ee20000000200 */
[-C--:B----4-:R-:W-:Y:S08]  /*5ef0*/  HMMA.16816.F32.BF16 R4, R176, R192.reuse, R4 ;  /* 0x000000c0b004723c */ /* 0x090ff00000041804 */
[C---:B-----5:R-:W-:Y:S08]  /*5f00*/  HMMA.16816.F32.BF16 R8, R196.reuse, R192, R8 ;  /* 0x000000c0c408723c */ /* 0x060ff00000041808 */
[-C--:B------:R-:W-:Y:S08]  /*5f10*/  HMMA.16816.F32.BF16 R12, R196, R194.reuse, R12 ;  /* 0x000000c2c40c723c */ /* 0x080ff0000004180c */
[C---:B------:R-:W-:Y:S01]  /*5f20*/  HMMA.16816.F32.BF16 R16, R176.reuse, R194, R16 ;  /* 0x000000c2b010723c */ /* 0x040fe20000041810 */
[----:B------:R-:W4:Y:S07]  /*5f30*/  LDSM.16.M88.4 R192, [R217+0x8800] ;  /* 0x00880000d9c0783b */ /* 0x000f2e0000000200 */
[-C--:B-1----:R-:W-:Y:S08]  /*5f40*/  HMMA.16816.F32.BF16 R20, R176, R200.reuse, R20 ;  /* 0x000000c8b014723c */ /* 0x082ff00000041814 */
        /* <DEDUP_REMOVED lines=12> */
[----:B------:R-:W1:Y:S07]  /*6010*/  LDSM.16.M88.4 R196, [R217+0x8c00] ;  /* 0x008c0000d9c4783b */ /* 0x000e6e0000000200 */
[----:B------:R-:W-:Y:S01]  /*6020*/  HMMA.16816.F32.BF16 R64, R176, R214, R64 ;  /* 0x000000d6b040723c */ /* 0x000fe20000041840 */
[----:B------:R-:W5:Y:S06]  /*6030*/  LDSM.16.M88.4 R176, [R221+0x4000] ;  /* 0x00400000ddb0783b */ /* 0x000f6c0000000200 */
[----:B------:R-:W1:Y:S01]  /*6040*/  LDSM.16.M88.4 R212, [R219+0x8800] ;  /* 0x00880000dbd4783b */ /* 0x000e620000000200 */
[-C--:B--2---:R-:W-:Y:S08]  /*6050*/  HMMA.16816.F32.BF16 R4, R172, R180.reuse, R4 ;  /* 0x000000b4ac04723c */ /* 0x084ff00000041804 */
[C---:B------:R-:W-:Y:S08]  /*6060*/  HMMA.16816.F32.BF16 R8, R184.reuse, R180, R8 ;  /* 0x000000b4b808723c */ /* 0x040ff00000041808 */
[-C--:B------:R-:W-:Y:S08]  /*6070*/  HMMA.16816.F32.BF16 R12, R184, R182.reuse, R12 ;  /* 0x000000b6b80c723c */ /* 0x080ff0000004180c */
[C---:B------:R-:W-:Y:S01]  /*6080*/  HMMA.16816.F32.BF16 R16, R172.reuse, R182, R16 ;  /* 0x000000b6ac10723c */ /* 0x040fe20000041810 */
[----:B------:R-:W2:Y:S01]  /*6090*/  LDSM.16.M88.4 R180, [R219+0x8c00] ;  /* 0x008c0000dbb4783b */ /* 0x000ea20000000200 */
[----:B------:R-:W-:Y:S05]  /*60a0*/  DEPBAR.LE SB0, 0x0 ;  /* 0x000080000000791a */ /* 0x000fea0000000000 */
[----:B------:R-:W-:Y:S01]  /*60b0*/  BAR.SYNC.DEFER_BLOCKING 0x0 ;  /* 0x0000000000007b1d */ /* 0x000fe20000010000 */
[-C--:B---3--:R-:W-:Y:S08]  /*60c0*/  HMMA.16816.F32.BF16 R20, R172, R188.reuse, R20 ;  /* 0x000000bcac14723c */ /* 0x088ff00000041814 */
        /* <DEDUP_REMOVED lines=26> */
[----:B------:R-:W-:Y:S01]  /*6270*/  HMMA.16816.F32.BF16 R64, R176, R182, R64 ;  /* 0x000000b6b040723c */ /* 0x000fe20000041840 */
[----:B------:R-:W-:-:S07]  /*6280*/  @P5 BRA `(.L_x_62) ;  /* 0xfffff07000005947 */ /* 0x000fce000383ffff */
.L_x_61:
[----:B------:R-:W-:Y:S01]  /*6290*/  FMNMX.FTZ R0, R4, R132, !PT ;  /* 0x0000008404007209 */ /* 0x000fe20007810000 */
[----:B-1----:R-:W-:Y:S01]  /*62a0*/  LDSM.16.MT88.4 R176, [R218+0x9000] ;  /* 0x00900000dab0783b */ /* 0x002fe20000004200 */
[----:B------:R-:W-:Y:S02]  /*62b0*/  IADD3 R223, R223, -0x1, RZ ;  /* 0xffffffffdfdf7810 */ /* 0x000fe40007ffe0ff */
        /* <DEDUP_REMOVED lines=547> */
.L_x_59:
[----:B------:R-:W2:Y:S01]  /*84f0*/  LDL R172, [R1+0x4] ;  /* 0x0000040001ac7983 */ /* 0x000ea20000100800 */
        /* <DEDUP_REMOVED lines=147> */
[----:B------:R-:W-:Y:S01]  /*8e30*/  FMUL.FTZ R146, R4, R146 ;  /* 0x0000009204927220 */ /* 0x000fe20000410000 */
        /* <DEDUP_REMOVED lines=112> */
[----:B------:R-:W-:Y:S01]  /*9540*/  STS [R5+0x4200], R13 ;  /* 0x0042000d05007388 */ /* 0x000fe20000000800 */
[----:B----4-:R-:W-:-:S03]  /*9550*/  MOV R17, 0x7f800000 ;  /* 0x7f80000000117802 */ /* 0x010fc60000000f00 */
[----:B------:R1:W-:Y:S04]  /*9560*/  STS [R4+0x4000], R9 ;  /* 0x0040000904007388 */ /* 0x0003e80000000800 */
[----:B------:R-:W-:Y:S01]  /*9570*/  STS [R4+0x4200], R8 ;  /* 0x0042000804007388 */ /* 0x000fe20000000800 */
[----:B---3--:R-:W-:Y:S01]  /*9580*/  @P1 MOV R0, 0x1 ;  /* 0x0000000100001802 */ /* 0x008fe20000000f00 */
[----:B------:R-:W-:Y:S02]  /*9590*/  @!P1 IMAD R0, R10, c[0x0][0x1c0], RZ ;  /* 0x000070000a009a24 */ /* 0x000fe400078e02ff */
[----:B------:R-:W-:Y:S01]  /*95a0*/  STS [R5+0x5000], R12 ;  /* 0x0050000c05007388 */ /* 0x000fe20000000800 */
[----:B-----5:R-:W-:-:S03]  /*95b0*/  MOV R16, 0x7f800000 ;  /* 0x7f80000000107802 */ /* 0x020fc60000000f00 */
[----:B------:R3:W-:Y:S01]  /*95c0*/  STS [R5+0x5200], R11 ;  /* 0x0052000b05007388 */ /* 0x0007e20000000800 */
[----:B--2---:R-:W-:Y:S03]  /*95d0*/  @P5 MUFU.LG2 R15, R50 ;  /* 0x00000032000f5308 */ /* 0x004fe60000000c00 */
[----:B------:R2:W-:Y:S04]  /*95e0*/  STS [R4+0x5000], R7 ;  /* 0x0050000704007388 */ /* 0x0005e80000000800 */
[----:B------:R4:W-:Y:S01]  /*95f0*/  STS [R4+0x5200], R6 ;  /* 0x0052000604007388 */ /* 0x0009e20000000800 */
[----:B------:R-:W-:Y:S03]  /*9600*/  @P4 MUFU.LG2 R14, R132 ;  /* 0x00000084000e4308 */ /* 0x000fe60000000c00 */
[----:B------:R-:W-:Y:S06]  /*9610*/  BAR.SYNC.DEFER_BLOCKING 0x0 ;  /* 0x0000000000007b1d */ /* 0x000fec0000010000 */
[----:B------:R-:W5:Y:S04]  /*9620*/  S2R R26, SR_CTAID.Y ;  /* 0x00000000001a7919 */ /* 0x000f680000002600 */
[----:B-1----:R-:W1:Y:S01]  /*9630*/  S2R R9, SR_CTAID.X ;  /* 0x0000000000097919 */ /* 0x002e620000002500 */
[----:B---3--:R-:W-:Y:S03]  /*9640*/  @P3 MUFU.LG2 R11, R133 ;  /* 0x00000085000b3308 */ /* 0x008fe60000000c00 */
[----:B------:R-:W3:Y:S05]  /*9650*/  S2R R19, SR_CTAID.Z ;  /* 0x0000000000137919 */ /* 0x000eea0000002700 */
[----:B--2---:R-:W2:Y:S01]  /*9660*/  @P6 MUFU.LG2 R7, R49 ;  /* 0x0000003100076308 */ /* 0x004ea20000000c00 */
[----:B----4-:R-:W-:Y:S01]  /*9670*/  @P1 MOV R6, c[0x0][0x210] ;  /* 0x0000840000061a02 */ /* 0x010fe20000000f00 */
[----:B------:R4:W4:Y:S01]  /*9680*/  LDS.128 R32, [R222] ;  /* 0x00000000de207984 */ /* 0x0009220000000c00 */
[----:B------:R-:W-:-:S03]  /*9690*/  @!P1 MOV R6, 0x1 ;  /* 0x0000000100069802 */ /* 0x000fc60000000f00 */
[----:B------:R2:W4:Y:S01]  /*96a0*/  LDS.128 R44, [R222+0x800] ;  /* 0x00080000de2c7984 */ /* 0x0005220000000c00 */
[----:B-----5:R-:W-:Y:S01]  /*96b0*/  @!P0 SHF.R.S32.HI R4, RZ, 0x1f, R26 ;  /* 0x0000001fff048819 */ /* 0x020fe2000001141a */
[C---:B------:R-:W-:Y:S02]  /*96c0*/  @!P2 IMAD R2, R26.reuse, c[0x0][0x214], RZ ;  /* 0x000085001a02aa24 */ /* 0x040fe400078e02ff */
[----:B------:R4:W4:Y:S01]  /*96d0*/  LDS.128 R56, [R222+0x1000] ;  /* 0x00100000de387984 */ /* 0x0009220000000c00 */
[----:B------:R-:W-:Y:S02]  /*96e0*/  IMAD R0, R26, R0, RZ ;  /* 0x000000001a007224 */ /* 0x000fe400078e02ff */
[----:B------:R-:W-:Y:S01]  /*96f0*/  @!P0 IMAD R4, R4, c[0x0][0x1e0], RZ ;  /* 0x0000780004048a24 */ /* 0x000fe200078e02ff */
[----:B------:R4:W4:Y:S01]  /*9700*/  LDS.128 R68, [R222+0x1800] ;  /* 0x00180000de447984 */ /* 0x0009220000000c00 */
[----:B------:R-:W-:Y:S01]  /*9710*/  @!P2 SEL R2, R2, R248, !P0 ;  /* 0x000000f80202a207 */ /* 0x000fe20004000000 */
[----:B------:R-:W-:Y:S01]  /*9720*/  @!P0 IMAD.WIDE.U32 R12, R26, c[0x0][0x1e0], RZ ;  /* 0x000078001a0c8a25 */ /* 0x000fe200078e00ff */
[----:B------:R-:W-:Y:S01]  /*9730*/  SEL R0, R0, RZ, P2 ;  /* 0x000000ff00007207 */ /* 0x000fe20001000000 */
[----:B------:R4:W4:Y:S02]  /*9740*/  LDS.128 R28, [R222+0x2000] ;  /* 0x00200000de1c7984 */ /* 0x0009240000000c00 */
[----:B------:R-:W-:Y:S01]  /*9750*/  @!P0 IMAD R8, R26, c[0x0][0x1e4], R4 ;  /* 0x000079001a088a24 */ /* 0x000fe200078e0204 */
[----:B------:R-:W-:Y:S01]  /*9760*/  @!P0 MOV R137, R12 ;  /* 0x0000000c00898202 */ /* 0x000fe20000000f00 */
[----:B------:R4:W4:Y:S01]  /*9770*/  LDS.128 R40, [R222+0x2800] ;  /* 0x00280000de287984 */ /* 0x0009220000000c00 */
[----:B------:R-:W-:Y:S01]  /*9780*/  CS2R R4, SRZ ;  /* 0x0000000000047805 */ /* 0x000fe2000001ff00 */
[----:B---3--:R-:W-:Y:S01]  /*9790*/  IMAD R0, R19, R10, R0 ;  /* 0x0000000a13007224 */ /* 0x008fe200078e0200 */
[----:B------:R-:W-:Y:S01]  /*97a0*/  @!P2 SHF.R.S32.HI R5, RZ, 0x1f, R2 ;  /* 0x0000001fff05a819 */ /* 0x000fe20000011402 */
[----:B------:R3:W3:Y:S01]  /*97b0*/  LDS.128 R52, [R222+0x3000] ;  /* 0x00300000de347984 */ /* 0x0006e20000000c00 */
[----:B------:R-:W-:Y:S01]  /*97c0*/  @!P2 MOV R4, R2 ;  /* 0x000000020004a202 */ /* 0x000fe20000000f00 */
[----:B-1----:R-:W-:Y:S01]  /*97d0*/  IMAD R2, R9, R6, RZ ;  /* 0x0000000609027224 */ /* 0x002fe200078e02ff */
[----:B------:R-:W-:Y:S01]  /*97e0*/  LOP3.LUT P2, RZ, R172, 0x3, RZ, 0xc0, !PT ;  /* 0x00000003acff7812 */ /* 0x000fe2000784c0ff */
[----:B------:R1:W1:Y:S01]  /*97f0*/  LDS.128 R64, [R222+0x3800] ;  /* 0x00380000de407984 */ /* 0x0002620000000c00 */
[----:B--2---:R-:W-:Y:S01]  /*9800*/  @P6 FMUL.FTZ R7, R7, 0.69314718246459960938 ;  /* 0x3f31721807076820 */ /* 0x004fe20000410000 */
[----:B------:R-:W-:Y:S01]  /*9810*/  @!P0 IADD3 R138, R13, R8, RZ ;  /* 0x000000080d8a8210 */ /* 0x000fe20007ffe0ff */
[----:B------:R-:W-:Y:S01]  /*9820*/  @P5 FMUL.FTZ R8, R15, 0.69314718246459960938 ;  /* 0x3f3172180f085820 */ /* 0x000fe20000410000 */
[----:B------:R2:W1:Y:S01]  /*9830*/  LDS.128 R20, [R222+0x4000] ;  /* 0x00400000de147984 */ /* 0x0004620000000c00 */
[----:B------:R-:W-:Y:S01]  /*9840*/  SHF.L.U32 R9, R2, 0x7, RZ ;  /* 0x0000000702097819 */ /* 0x000fe200000006ff */
[----:B------:R-:W-:Y:S01]  /*9850*/  @P6 FFMA.FTZ R18, R136, c[0x0][0x238], R7 ;  /* 0x00008e0088126a23 */ /* 0x000fe20000010007 */
[----:B------:R-:W-:Y:S01]  /*9860*/  MOV R13, 0x7f800000 ;  /* 0x7f800000000d7802 */ /* 0x000fe20000000f00 */
[----:B------:R2:W1:Y:S01]  /*9870*/  LDS.128 R36, [R222+0x4800] ;  /* 0x00480000de247984 */ /* 0x0004620000000c00 */
[--C-:B------:R-:W-:Y:S01]  /*9880*/  IADD3 R10, P1, P0, R9, R4, R0.reuse ;  /* 0x00000004090a7210 */ /* 0x100fe2000783e000 */
[----:B------:R-:W-:Y:S01]  /*9890*/  @P4 FMUL.FTZ R7, R14, 0.69314718246459960938 ;  /* 0x3f3172180e074820 */ /* 0x000fe20000410000 */
[----:B------:R-:W-:Y:S01]  /*98a0*/  SHF.R.S32.HI R4, RZ, 0x1f, R9 ;  /* 0x0000001fff047819 */ /* 0x000fe20000011409 */
[----:B------:R2:W1:Y:S01]  /*98b0*/  LDS.128 R48, [R222+0x5000] ;  /* 0x00500000de307984 */ /* 0x0004620000000c00 */
[----:B------:R-:W-:Y:S01]  /*98c0*/  @P3 FMUL.FTZ R2, R11, 0.69314718246459960938 ;  /* 0x3f3172180b023820 */ /* 0x000fe20000410000 */
[----:B------:R-:W-:Y:S01]  /*98d0*/  SHF.R.S32.HI R0, RZ, 0x1f, R0 ;  /* 0x0000001fff007819 */ /* 0x000fe20000011400 */
[----:B------:R-:W-:Y:S01]  /*98e0*/  @P5 FFMA.FTZ R17, R135, c[0x0][0x238], R8 ;  /* 0x00008e0087115a23 */ /* 0x000fe20000010008 */
[----:B------:R2:W1:Y:S01]  /*98f0*/  LDS.128 R60, [R222+0x5800] ;  /* 0x00580000de3c7984 */ /* 0x0004620000000c00 */
        /* <DEDUP_REMOVED lines=43> */
.L_x_64:
[----:B------:R-:W-:Y:S05]  /*9bb0*/  BSYNC B0 ;  /* 0x0000000000007941 */ /* 0x000fea0003800000 */
.L_x_63:
[----:B--2---:R-:W-:Y:S01]  /*9bc0*/  IADD3 R2, P0, R236, R137, RZ ;  /* 0x00000089ec027210 */ /* 0x004fe20007f1e0ff */
        /* <DEDUP_REMOVED lines=9> */
[----:B------:R-:W-:Y:S01]  /*9c60*/  IMAD R0, R247, c[0x0][0x1e8], RZ ;  /* 0x00007a00f7007a24 */ /* 0x000fe200078e02ff */
[----:B------:R-:W-:Y:S01]  /*9c70*/  ISETP.GE.AND P3, PT, R236, c[0x0][0x220], PT ;  /* 0x00008800ec007a0c */ /* 0x000fe20003f66270 */
[----:B------:R-:W-:Y:S01]  /*9c80*/  IMAD.MOV.U32 R6, RZ, RZ, R8 ;  /* 0x000000ffff067224 */ /* 0x000fe200078e0008 */
[----:B------:R-:W-:Y:S01]  /*9c90*/  ISETP.GE.AND P2, PT, R249, c[0x0][0x220], PT ;  /* 0x00008800f9007a0c */ /* 0x000fe20003f46270 */
[----:B------:R-:W-:Y:S01]  /*9ca0*/  IMAD R0, R246, c[0x0][0x1ec], R0 ;  /* 0x00007b00f6007a24 */ /* 0x000fe200078e0200 */
[----:B------:R-:W-:Y:S01]  /*9cb0*/  ISETP.GE.AND P1, PT, R250, c[0x0][0x220], PT ;  /* 0x00008800fa007a0c */ /* 0x000fe20003f26270 */
[----:B------:R-:W-:-:S04]  /*9cc0*/  IMAD.WIDE.U32 R4, R246, c[0x0][0x1e8], R6 ;  /* 0x00007a00f6047a25 */ /* 0x000fc800078e0006 */
[----:B------:R-:W-:Y:S01]  /*9cd0*/  IMAD.IADD R0, R5, 0x1, R0 ;  /* 0x0000000105007824 */ /* 0x000fe200078e0200 */
[----:B------:R-:W-:-:S04]  /*9ce0*/  LEA R2, P0, R4, c[0x0][0x1d0], 0x1 ;  /* 0x0000740004027a11 */ /* 0x000fc800078008ff */
[----:B------:R-:W-:-:S05]  /*9cf0*/  LEA.HI.X R3, R4, c[0x0][0x1d4], R0, 0x1, P0 ;  /* 0x0000750004037a11 */ /* 0x000fca00000f0c00 */
[----:B----4-:R2:W-:Y:S04]  /*9d00*/  @!P3 STG.E.128 [R2.64], R32 ;  /* 0x000000200200b986 */ /* 0x0105e8000c101d0a */
[----:B------:R2:W-:Y:S04]  /*9d10*/  @!P2 STG.E.128 [R2.64+0x40], R28 ;  /* 0x0000401c0200a986 */ /* 0x0005e8000c101d0a */
[----:B-1----:R2:W-:Y:S02]  /*9d20*/  @!P1 STG.E.128 [R2.64+0x80], R20 ;  /* 0x0000801402009986 */ /* 0x0025e4000c101d0a */
.L_x_66:
[----:B------:R-:W-:Y:S05]  /*9d30*/  BSYNC B0 ;  /* 0x0000000000007941 */ /* 0x000fea0003800000 */
.L_x_65:
[----:B------:R-:W5:Y:S01]  /*9d40*/  LDL.LU R0, [R1] ;  /* 0x0000000001007983 */ /* 0x000f620000300800 */
[----:B------:R-:W-:Y:S01]  /*9d50*/  BSSY B0, `(.L_x_67) ;  /* 0x0000013000007945 */ /* 0x000fe20003800000 */
[----:B-----5:R-:W-:-:S13]  /*9d60*/  ISETP.GE.AND P0, PT, R0, R251, PT ;  /* 0x000000fb0000720c */ /* 0x020fda0003f06270 */
[----:B------:R-:W-:Y:S05]  /*9d70*/  @P0 BRA `(.L_x_68) ;  /* 0x0000010000000947 */ /* 0x000fea0003800000 */
[----:B------:R-:W-:Y:S01]  /*9d80*/  IADD3 R10, P0, R246, 0x20, RZ ;  /* 0x00000020f60a7810 */ /* 0x000fe20007f1e0ff */
[----:B--2---:R-:W-:Y:S01]  /*9d90*/  IMAD.MOV.U32 R2, RZ, RZ, R8 ;  /* 0x000000ffff027224 */ /* 0x004fe200078e0008 */
[----:B------:R-:W-:Y:S02]  /*9da0*/  MOV R3, R7 ;  /* 0x0000000700037202 */ /* 0x000fe40000000f00 */
[----:B------:R-:W-:Y:S01]  /*9db0*/  ISETP.GE.AND P2, PT, R236, c[0x0][0x220], PT ;  /* 0x00008800ec007a0c */ /* 0x000fe20003f46270 */
[----:B------:R-:W-:Y:S01]  /*9dc0*/  IMAD.X R0, RZ, RZ, R247, P0 ;  /* 0x000000ffff007224 */ /* 0x000fe200000e06f7 */
[----:B------:R-:W-:Y:S01]  /*9dd0*/  ISETP.GE.AND P1, PT, R249, c[0x0][0x220], PT ;  /* 0x00008800f9007a0c */ /* 0x000fe20003f26270 */
[----:B------:R-:W-:Y:S01]  /*9de0*/  IMAD.WIDE.U32 R4, R10, c[0x0][0x1e8], R2 ;  /* 0x00007a000a047a25 */ /* 0x000fe200078e0002 */
[----:B------:R-:W-:-:S03]  /*9df0*/  ISETP.GE.AND P0, PT, R250, c[0x0][0x220], PT ;  /* 0x00008800fa007a0c */ /* 0x000fc60003f06270 */
[----:B------:R-:W-:Y:S01]  /*9e00*/  IMAD R0, R0, c[0x0][0x1e8], RZ ;  /* 0x00007a0000007a24 */ /* 0x000fe200078e02ff */
[----:B------:R-:W-:-:S03]  /*9e10*/  LEA R2, P3, R4, c[0x0][0x1d0], 0x1 ;  /* 0x0000740004027a11 */ /* 0x000fc600078608ff */
[----:B------:R-:W-:-:S04]  /*9e20*/  IMAD R0, R10, c[0x0][0x1ec], R0 ;  /* 0x00007b000a007a24 */ /* 0x000fc800078e0200 */
[----:B------:R-:W-:-:S05]  /*9e30*/  IMAD.IADD R0, R5, 0x1, R0 ;  /* 0x0000000105007824 */ /* 0x000fca00078e0200 */
[----:B------:R-:W-:-:S05]  /*9e40*/  LEA.HI.X R3, R4, c[0x0][0x1d4], R0, 0x1, P3 ;  /* 0x0000750004037a11 */ /* 0x000fca00018f0c00 */
[----:B----4-:R2:W-:Y:S04]  /*9e50*/  @!P2 STG.E.128 [R2.64], R44 ;  /* 0x0000002c0200a986 */ /* 0x0105e8000c101d0a */
[----:B------:R2:W-:Y:S04]  /*9e60*/  @!P1 STG.E.128 [R2.64+0x40], R40 ;  /* 0x0000402802009986 */ /* 0x0005e8000c101d0a */
[----:B-1----:R2:W-:Y:S02]  /*9e70*/  @!P0 STG.E.128 [R2.64+0x80], R36 ;  /* 0x0000802402008986 */ /* 0x0025e4000c101d0a */
.L_x_68:
[----:B------:R-:W-:Y:S05]  /*9e80*/  BSYNC B0 ;  /* 0x0000000000007941 */ /* 0x000fea0003800000 */
.L_x_67:
[----:B------:R-:W5:Y:S01]  /*9e90*/  LDL.LU R0, [R1+0xc] ;  /* 0x00000c0001007983 */ /* 0x000f620000300800 */
        /* <DEDUP_REMOVED lines=17> */
[----:B---3--:R2:W-:Y:S04]  /*9fb0*/  @!P1 STG.E.128 [R2.64+0x40], R52 ;  /* 0x0000403402009986 */ /* 0x0085e8000c101d0a */
[----:B-1----:R2:W-:Y:S02]  /*9fc0*/  @!P0 STG.E.128 [R2.64+0x80], R48 ;  /* 0x0000803002008986 */ /* 0x0025e4000c101d0a */
.L_x_70:
[----:B------:R-:W-:Y:S05]  /*9fd0*/  BSYNC B0 ;  /* 0x0000000000007941 */ /* 0x000fea0003800000 */
.L_x_69:
[----:B------:R-:W5:Y:S02]  /*9fe0*/  LDL.LU R0, [R1+0x8] ;  /* 0x0000080001007983 */ /* 0x000f640000300800 */
[----:B-----5:R-:W-:-:S13]  /*9ff0*/  ISETP.GE.AND P0, PT, R0, R251, PT ;  /* 0x000000fb0000720c */ /* 0x020fda0003f06270 */
[----:B------:R-:W-:Y:S05]  /*a000*/  @P0 EXIT ;  /* 0x000000000000094d */ /* 0x000fea0003800000 */
[----:B------:R-:W-:Y:S01]  /*a010*/  IADD3 R6, P0, R246, 0x60, RZ ;  /* 0x00000060f6067810 */ /* 0x000fe20007f1e0ff */
[----:B--2---:R-:W-:Y:S01]  /*a020*/  IMAD.MOV.U32 R2, RZ, RZ, R8 ;  /* 0x000000ffff027224 */ /* 0x004fe200078e0008 */
[----:B------:R-:W-:Y:S02]  /*a030*/  MOV R3, R7 ;  /* 0x0000000700037202 */ /* 0x000fe40000000f00 */
[----:B------:R-:W-:Y:S01]  /*a040*/  ISETP.GE.AND P1, PT, R236, c[0x0][0x220], PT ;  /* 0x00008800ec007a0c */ /* 0x000fe20003f26270 */
[----:B------:R-:W-:Y:S01]  /*a050*/  IMAD.X R0, RZ, RZ, R247, P0 ;  /* 0x000000ffff007224 */ /* 0x000fe200000e06f7 */
[----:B------:R-:W-:Y:S01]  /*a060*/  ISETP.GE.AND P0, PT, R249, c[0x0][0x220], PT ;  /* 0x00008800f9007a0c */ /* 0x000fe20003f06270 */
[----:B------:R-:W-:-:S04]  /*a070*/  IMAD.WIDE.U32 R4, R6, c[0x0][0x1e8], R2 ;  /* 0x00007a0006047a25 */ /* 0x000fc800078e0002 */
[----:B------:R-:W-:Y:S01]  /*a080*/  IMAD R0, R0, c[0x0][0x1e8], RZ ;  /* 0x00007a0000007a24 */ /* 0x000fe200078e02ff */
[----:B------:R-:W-:-:S03]  /*a090*/  LEA R2, P2, R4, c[0x0][0x1d0], 0x1 ;  /* 0x0000740004027a11 */ /* 0x000fc600078408ff */
[----:B------:R-:W-:-:S04]  /*a0a0*/  IMAD R0, R6, c[0x0][0x1ec], R0 ;  /* 0x00007b0006007a24 */ /* 0x000fc800078e0200 */
[----:B------:R-:W-:-:S05]  /*a0b0*/  IMAD.IADD R0, R5, 0x1, R0 ;  /* 0x0000000105007824 */ /* 0x000fca00078e0200 */
[----:B------:R-:W-:-:S05]  /*a0c0*/  LEA.HI.X R3, R4, c[0x0][0x1d4], R0, 0x1, P2 ;  /* 0x0000750004037a11 */ /* 0x000fca00010f0c00 */
[----:B-1----:R1:W-:Y:S01]  /*a0d0*/  @!P0 STG.E.128 [R2.64+0x40], R64 ;  /* 0x0000404002008986 */ /* 0x0023e2000c101d0a */
[----:B------:R-:W-:-:S03]  /*a0e0*/  ISETP.GE.AND P0, PT, R250, c[0x0][0x220], PT ;  /* 0x00008800fa007a0c */ /* 0x000fc60003f06270 */
[----:B----4-:R1:W-:Y:S10]  /*a0f0*/  @!P1 STG.E.128 [R2.64], R68 ;  /* 0x0000004402009986 */ /* 0x0103f4000c101d0a */
[----:B------:R-:W-:Y:S05]  /*a100*/  @P0 EXIT ;  /* 0x000000000000094d */ /* 0x000fea0003800000 */
[----:B------:R-:W-:Y:S01]  /*a110*/  STG.E.128 [R2.64+0x80], R60 ;  /* 0x0000803c02007986 */ /* 0x000fe2000c101d0a */
[----:B------:R-:W-:Y:S05]  /*a120*/  EXIT ;  /* 0x000000000000794d */ /* 0x000fea0003800000 */
.L_x_37:
[----:B------:R-:W2:Y:S01]  /*a130*/  LDC.U8 R2, c[0x0][0x329] ;  /* 0x0000ca40ff027b82 */ /* 0x000ea20000000000 */
[----:B------:R-:W-:Y:S01]  /*a140*/  ISETP.NE.AND P3, PT, R248, -0x1, PT ;  /* 0xfffffffff800780c */ /* 0x000fe20003f65270 */
[----:B------:R-:W-:Y:S01]  /*a150*/  BSSY B0, `(.L_x_71) ;  /* 0x0000043000007945 */ /* 0x000fe20003800000 */
[----:B------:R-:W-:-:S02]  /*a160*/  SHF.R.S32.HI R10, RZ, 0x1f, R148 ;  /* 0x0000001fff0a7819 */ /* 0x000fc40000011494 */
[----:B------:R-:W-:Y:S02]  /*a170*/  IADD3 R15, -R251, R15, RZ ;  /* 0x0000000ffb0f7210 */ /* 0x000fe40007ffe1ff */
[----:B------:R-:W-:Y:S01]  /*a180*/  LEA.HI R10, R10, R148, RZ, 0x2 ;  /* 0x000000940a0a7211 */ /* 0x000fe200078f10ff */
[----:B------:R-:W3:Y:S03]  /*a190*/  LDC.U8 R3, c[0x0][0x328] ;  /* 0x0000ca00ff037b82 */ /* 0x000ee60000000000 */
[----:B------:R-:W-:Y:S02]  /*a1a0*/  LOP3.LUT R8, R10, 0xfffffffc, RZ, 0xc0, !PT ;  /* 0xfffffffc0a087812 */ /* 0x000fe400078ec0ff */
[----:B------:R-:W-:Y:S02]  /*a1b0*/  SHF.R.S32.HI R10, RZ, 0x2, R10 ;  /* 0x00000002ff0a7819 */ /* 0x000fe4000001140a */
[----:B-1----:R-:W-:Y:S01]  /*a1c0*/  @!P3 SHF.R.S32.HI R5, RZ, 0x1f, R12 ;  /* 0x0000001fff05b819 */ /* 0x002fe2000001140c */
[----:B------:R-:W-:Y:S01]  /*a1d0*/  IMAD.IADD R20, R148, 0x1, -R8 ;  /* 0x0000000194147824 */ /* 0x000fe200078e0a08 */
[----:B------:R-:W-:-:S02]  /*a1e0*/  SHF.R.S32.HI R8, RZ, 0x1f, R13 ;  /* 0x0000001fff087819 */ /* 0x000fc4000001140d */
[----:B------:R-:W-:Y:S01]  /*a1f0*/  SHF.R.S32.HI R11, RZ, 0x1f, R10 ;  /* 0x0000001fff0b7819 */ /* 0x000fe2000001140a */
[----:B------:R-:W-:Y:S02]  /*a200*/  @!P3 IMAD R6, R5, c[0x0][0x1e0], RZ ;  /* 0x000078000506ba24 */ /* 0x000fe400078e02ff */
[----:B------:R-:W-:Y:S01]  /*a210*/  IMAD.SHL.U32 R14, R20, 0x8, RZ ;  /* 0x00000008140e7824 */ /* 0x000fe200078e00ff */
[----:B--2---:R-:W-:Y:S01]  /*a220*/  ISETP.NE.AND P1, PT, R2, RZ, PT ;  /* 0x000000ff0200720c */ /* 0x004fe20003f25270 */
[----:B------:R-:W-:Y:S02]  /*a230*/  @!P3 IMAD R6, R12, c[0x0][0x1e4], R6 ;  /* 0x000079000c06ba24 */ /* 0x000fe400078e0206 */
[----:B------:R-:W-:Y:S01]  /*a240*/  IMAD R8, R8, c[0x0][0x1f0], RZ ;  /* 0x00007c0008087a24 */ /* 0x000fe200078e02ff */
[C---:B------:R-:W-:Y:S02]  /*a250*/  IADD3 R24, R14.reuse, 0x20, RZ ;  /* 0x000000200e187810 */ /* 0x040fe40007ffe0ff */
[----:B------:R-:W-:Y:S01]  /*a260*/  IADD3 R23, R14, 0x40, RZ ;  /* 0x000000400e177810 */ /* 0x000fe20007ffe0ff */
[----:B------:R-:W-:Y:S01]  /*a270*/  IMAD R8, R13, c[0x0][0x1f4], R8 ;  /* 0x00007d000d087a24 */ /* 0x000fe200078e0208 */
[----:B---3--:R-:W-:-:S04]  /*a280*/  ISETP.NE.AND P0, PT, R3, RZ, PT ;  /* 0x000000ff0300720c */ /* 0x008fc80003f05270 */
[----:B------:R-:W-:Y:S01]  /*a290*/  ISETP.NE.OR P2, PT, R2, RZ, !P0 ;  /* 0x000000ff0200720c */ /* 0x000fe20004745670 */
[----:B------:R-:W-:Y:S02]  /*a2a0*/  @P1 IMAD.MOV.U32 R0, RZ, RZ, c[0x0][0x210] ;  /* 0x00008400ff001624 */ /* 0x000fe400078e00ff */
[----:B------:R-:W-:Y:S02]  /*a2b0*/  @!P1 IMAD.MOV.U32 R4, RZ, RZ, c[0x0][0x214] ;  /* 0x00008500ff049624 */ /* 0x000fe400078e00ff */
[----:B------:R-:W-:Y:S02]  /*a2c0*/  @P1 IMAD R0, R0, c[0x0][0x214], RZ ;  /* 0x0000850000001a24 */ /* 0x000fe400078e02ff */
[----:B------:R-:W-:Y:S01]  /*a2d0*/  @P3 IMAD.WIDE.U32 R2, R248, c[0x0][0x1e8], RZ ;  /* 0x00007a00f8023a25 */ /* 0x000fe200078e00ff */
[----:B------:R-:W-:Y:S02]  /*a2e0*/  @!P1 SEL R0, R4, c[0x0][0x234], !P0 ;  /* 0x00008d0004009a07 */ /* 0x000fe40004000000 */
[----:B------:R-:W-:Y:S01]  /*a2f0*/  ISETP.NE.OR P0, PT, R248, -0x1, P2 ;  /* 0xfffffffff800780c */ /* 0x000fe20001705670 */
[----:B------:R-:W-:-:S02]  /*a300*/  @P1 IMAD.MOV.U32 R4, RZ, RZ, 0x1 ;  /* 0x00000001ff041424 */ /* 0x000fc400078e00ff */
[----:B------:R-:W-:Y:S02]  /*a310*/  @!P1 IMAD R4, R0, c[0x0][0x1c0], RZ ;  /* 0x0000700000049a24 */ /* 0x000fe400078e02ff */
[----:B------:R-:W-:Y:S02]  /*a320*/  @P3 IMAD R7, R248, c[0x0][0x1ec], R3 ;  /* 0x00007b00f8073a24 */ /* 0x000fe400078e0203 */
[C---:B------:R-:W-:Y:S02]  /*a330*/  IMAD R3, R12.reuse, R4, RZ ;  /* 0x000000040c037224 */ /* 0x040fe400078e02ff */
[----:B------:R-:W-:-:S03]  /*a340*/  @!P3 IMAD.WIDE.U32 R4, R12, c[0x0][0x1e0], RZ ;  /* 0x000078000c04ba25 */ /* 0x000fc600078e00ff */
[----:B------:R-:W-:Y:S01]  /*a350*/  SEL R3, R3, RZ, P2 ;  /* 0x000000ff03037207 */ /* 0x000fe20001000000 */
[----:B------:R-:W-:Y:S01]  /*a360*/  @!P0 IMAD R248, R12, c[0x0][0x214], RZ ;  /* 0x000085000cf88a24 */ /* 0x000fe200078e02ff */
[----:B------:R-:W-:Y:S01]  /*a370*/  @!P3 MOV R2, R4 ;  /* 0x000000040002b202 */ /* 0x000fe20000000f00 */
[----:B------:R-:W-:Y:S02]  /*a380*/  @!P3 IMAD.IADD R7, R5, 0x1, R6 ;  /* 0x000000010507b824 */ /* 0x000fe400078e0206 */
[----:B------:R-:W-:Y:S01]  /*a390*/  IMAD R6, R13, R0, R3 ;  /* 0x000000000d067224 */ /* 0x000fe200078e0203 */
[----:B------:R-:W-:Y:S01]  /*a3a0*/  IADD3 R4, P0, R14, R2, RZ ;  /* 0x000000020e047210 */ /* 0x000fe20007f1e0ff */
[----:B------:R-:W-:Y:S01]  /*a3b0*/  @P1 IMAD.MOV.U32 R19, RZ, RZ, c[0x0][0x210] ;  /* 0x00008400ff131624 */ /* 0x000fe200078e00ff */
[----:B------:R-:W-:Y:S01]  /*a3c0*/  CS2R R2, SRZ ;  /* 0x0000000000027805 */ /* 0x000fe2000001ff00 */
[----:B------:R-:W-:Y:S01]  /*a3d0*/  @!P1 IMAD.MOV.U32 R19, RZ, RZ, 0x1 ;  /* 0x00000001ff139424 */ /* 0x000fe200078e00ff */
[----:B------:R-:W-:-:S02]  /*a3e0*/  @!P2 SHF.R.S32.HI R3, RZ, 0x1f, R248 ;  /* 0x0000001fff03a819 */ /* 0x000fc400000114f8 */
[----:B------:R-:W-:Y:S01]  /*a3f0*/  @!P2 MOV R2, R248 ;  /* 0x000000f80002a202 */ /* 0x000fe20000000f00 */
[----:B------:R-:W-:Y:S01]  /*a400*/  IMAD R0, R251, R19, RZ ;  /* 0x00000013fb007224 */ /* 0x000fe200078e02ff */
[----:B------:R-:W-:Y:S02]  /*a410*/  ISETP.GE.AND P2, PT, R10, R15, PT ;  /* 0x0000000f0a00720c */ /* 0x000fe40003f46270 */
[----:B------:R-:W-:Y:S02]  /*a420*/  LEA.HI.X.SX32 R5, R14, R7, 0x1, P0 ;  /* 0x000000070e057211 */ /* 0x000fe400000f0eff */
[----:B------:R-:W-:-:S03]  /*a430*/  IADD3 R22, P1, P0, R0, R2, R6 ;  /* 0x0000000200167210 */ /* 0x000fc6000783e006 */
[----:B------:R-:W-:Y:S01]  /*a440*/  IMAD.WIDE.U32 R12, R13, c[0x0][0x1f0], R4 ;  /* 0x00007c000d0c7a25 */ /* 0x000fe200078e0004 */
[----:B------:R-:W-:Y:S02]  /*a450*/  SHF.R.S32.HI R4, RZ, 0x1f, R0 ;  /* 0x0000001fff047819 */ /* 0x000fe40000011400 */
[----:B------:R-:W-:Y:S01]  /*a460*/  SHF.R.S32.HI R0, RZ, 0x1f, R6 ;  /* 0x0000001fff007819 */ /* 0x000fe20000011406 */
[----:B------:R-:W-:-:S03]  /*a470*/  IMAD.WIDE R6, R246, 0x80, R10 ;  /* 0x00000080f6067825 */ /* 0x000fc600078e020a */
[----:B------:R-:W-:Y:S01]  /*a480*/  IADD3.X R21, R4, R3, R0, P1, P0 ;  /* 0x0000000304157210 */ /* 0x000fe20000fe0400 */
[----:B------:R-:W-:Y:S01]  /*a490*/  IMAD.IADD R9, R8, 0x1, R13 ;  /* 0x0000000108097824 */ /* 0x000fe200078e020d */
[----:B------:R-:W-:Y:S05]  /*a4a0*/  @P2 BRA `(.L_x_72) ;  /* 0x000000d000002947 */ /* 0x000fea0003800000 */
[----:B------:R-:W-:Y:S01]  /*a4b0*/  IMAD R0, R7, c[0x0][0x1e8], RZ ;  /* 0x00007a0007007a24 */ /* 0x000fe200078e02ff */
[----:B------:R-:W-:Y:S01]  /*a4c0*/  ISETP.GE.AND P2, PT, R14, c[0x0][0x220], PT ;  /* 0x000088000e007a0c */ /* 0x000fe20003f46270 */
[----:B------:R-:W-:Y:S01]  /*a4d0*/  IMAD.MOV.U32 R8, RZ, RZ, R12 ;  /* 0x000000ffff087224 */ /* 0x000fe200078e000c */
[----:B------:R-:W-:Y:S01]  /*a4e0*/  ISETP.GE.AND P1, PT, R24, c[0x0][0x220], PT ;  /* 0x0000880018007a0c */ /* 0x000fe20003f26270 */
[C---:B------:R-:W-:Y:S01]  /*a4f0*/  IMAD R0, R6.reuse, c[0x0][0x1ec], R0 ;  /* 0x00007b0006007a24 */ /* 0x040fe200078e0200 */
[----:B------:R-:W-:Y:S01]  /*a500*/  ISETP.GE.AND P0, PT, R23, c[0x0][0x220], PT ;  /* 0x0000880017007a0c */ /* 0x000fe20003f06270 */
[----:B------:R-:W-:-:S04]  /*a510*/  IMAD.WIDE.U32 R4, R6, c[0x0][0x1e8], R8 ;  /* 0x00007a0006047a25 */ /* 0x000fc800078e0008 */
[----:B------:R-:W-:Y:S01]  /*a520*/  IMAD.IADD R0, R5, 0x1, R0 ;  /* 0x0000000105007824 */ /* 0x000fe200078e0200 */
[----:B------:R-:W-:-:S04]  /*a530*/  LEA R2, P3, R4, c[0x0][0x1d0], 0x1 ;  /* 0x0000740004027a11 */ /* 0x000fc800078608ff */
[----:B------:R-:W-:-:S05]  /*a540*/  LEA.HI.X R3, R4, c[0x0][0x1d4], R0, 0x1, P3 ;  /* 0x0000750004037a11 */ /* 0x000fca00018f0c00 */
[----:B------:R1:W-:Y:S04]  /*a550*/  @!P2 STG.E.128 [R2.64], RZ ;  /* 0x000000ff0200a986 */ /* 0x0003e8000c101d0a */
[----:B------:R1:W-:Y:S04]  /*a560*/  @!P1 STG.E.128 [R2.64+0x40], RZ ;  /* 0x000040ff02009986 */ /* 0x0003e8000c101d0a */
[----:B------:R1:W-:Y:S02]  /*a570*/  @!P0 STG.E.128 [R2.64+0x80], RZ ;  /* 0x000080ff02008986 */ /* 0x0003e4000c101d0a */
.L_x_72:
[----:B------:R-:W-:Y:S05]  /*a580*/  BSYNC B0 ;  /* 0x0000000000007941 */ /* 0x000fea0003800000 */
.L_x_71:
[----:B------:R-:W-:Y:S01]  /*a590*/  IADD3 R18, R10, 0x20, RZ ;  /* 0x000000200a127810 */ /* 0x000fe20007ffe0ff */
[----:B------:R-:W-:Y:S03]  /*a5a0*/  BSSY B0, `(.L_x_73) ;  /* 0x0000013000007945 */ /* 0x000fe60003800000 */
[----:B------:R-:W-:-:S13]  /*a5b0*/  ISETP.GE.AND P0, PT, R18, R15, PT ;  /* 0x0000000f1200720c */ /* 0x000fda0003f06270 */
[----:B------:R-:W-:Y:S05]  /*a5c0*/  @P0 BRA `(.L_x_74) ;  /* 0x0000010000000947 */ /* 0x000fea0003800000 */
[----:B------:R-:W-:Y:S01]  /*a5d0*/  IADD3 R0, P0, R6, 0x20, RZ ;  /* 0x0000002006007810 */ /* 0x000fe20007f1e0ff */
[----:B------:R-:W-:Y:S01]  /*a5e0*/  IMAD.MOV.U32 R4, RZ, RZ, R12 ;  /* 0x000000ffff047224 */ /* 0x000fe200078e000c */
[----:B------:R-:W-:Y:S02]  /*a5f0*/  MOV R5, R9 ;  /* 0x0000000900057202 */ /* 0x000fe40000000f00 */
[----:B------:R-:W-:Y:S01]  /*a600*/  ISETP.GE.AND P2, PT, R14, c[0x0][0x220], PT ;  /* 0x000088000e007a0c */ /* 0x000fe20003f46270 */
[----:B-1----:R-:W-:Y:S01]  /*a610*/  IMAD.X R2, RZ, RZ, R7, P0 ;  /* 0x000000ffff027224 */ /* 0x002fe200000e0607 */
[----:B------:R-:W-:Y:S01]  /*a620*/  ISETP.GE.AND P1, PT, R24, c[0x0][0x220], PT ;  /* 0x0000880018007a0c */ /* 0x000fe20003f26270 */
[----:B------:R-:W-:Y:S01]  /*a630*/  IMAD.WIDE.U32 R4, R0, c[0x0][0x1e8], R4 ;  /* 0x00007a0000047a25 */ /* 0x000fe200078e0004 */
[----:B------:R-:W-:-:S03]  /*a640*/  ISETP.GE.AND P0, PT, R23, c[0x0][0x220], PT ;  /* 0x0000880017007a0c */ /* 0x000fc60003f06270 */
[----:B------:R-:W-:-:S04]  /*a650*/  IMAD R2, R2, c[0x0][0x1e8], RZ ;  /* 0x00007a0002027a24 */ /* 0x000fc800078e02ff */
[----:B------:R-:W-:Y:S01]  /*a660*/  IMAD R0, R0, c[0x0][0x1ec], R2 ;  /* 0x00007b0000007a24 */ /* 0x000fe200078e0202 */
[----:B------:R-:W-:-:S03]  /*a670*/  LEA R2, P3, R4, c[0x0][0x1d0], 0x1 ;  /* 0x0000740004027a11 */ /* 0x000fc600078608ff */
[----:B------:R-:W-:-:S05]  /*a680*/  IMAD.IADD R0, R5, 0x1, R0 ;  /* 0x0000000105007824 */ /* 0x000fca00078e0200 */
[----:B------:R-:W-:-:S05]  /*a690*/  LEA.HI.X R3, R4, c[0x0][0x1d4], R0, 0x1, P3 ;  /* 0x0000750004037a11 */ /* 0x000fca00018f0c00 */
[----:B------:R1:W-:Y:S04]  /*a6a0*/  @!P2 STG.E.128 [R2.64], RZ ;  /* 0x000000ff0200a986 */ /* 0x0003e8000c101d0a */
[----:B------:R1:W-:Y:S04]  /*a6b0*/  @!P1 STG.E.128 [R2.64+0x40], RZ ;  /* 0x000040ff02009986 */ /* 0x0003e8000c101d0a */
[----:B------:R1:W-:Y:S02]  /*a6c0*/  @!P0 STG.E.128 [R2.64+0x80], RZ ;  /* 0x000080ff02008986 */ /* 0x0003e4000c101d0a */
.L_x_74:
[----:B------:R-:W-:Y:S05]  /*a6d0*/  BSYNC B0 ;  /* 0x0000000000007941 */ /* 0x000fea0003800000 */
.L_x_73:
        /* <DEDUP_REMOVED lines=20> */
.L_x_76:
[----:B------:R-:W-:Y:S05]  /*a820*/  BSYNC B0 ;  /* 0x0000000000007941 */ /* 0x000fea0003800000 */
.L_x_75:
[----:B------:R-:W-:Y:S01]  /*a830*/  IADD3 R17, R10, 0x60, RZ ;  /* 0x000000600a117810 */ /* 0x000fe20007ffe0ff */
[----:B------:R-:W-:Y:S03]  /*a840*/  BSSY B0, `(.L_x_77) ;  /* 0x0000013000007945 */ /* 0x000fe60003800000 */
[----:B------:R-:W-:-:S13]  /*a850*/  ISETP.GE.AND P0, PT, R17, R15, PT ;  /* 0x0000000f1100720c */ /* 0x000fda0003f06270 */
[----:B------:R-:W-:Y:S05]  /*a860*/  @P0 BRA `(.L_x_78) ;  /* 0x0000010000000947 */ /* 0x000fea0003800000 */
[----:B------:R-:W-:Y:S01]  /*a870*/  IADD3 R0, P0, R6, 0x60, RZ ;  /* 0x0000006006007810 */ /* 0x000fe20007f1e0ff */
[----:B-1----:R-:W-:Y:S01]  /*a880*/  IMAD.MOV.U32 R2, RZ, RZ, R12 ;  /* 0x000000ffff027224 */ /* 0x002fe200078e000c */
        /* <DEDUP_REMOVED lines=11> */
[----:B------:R1:W-:Y:S04]  /*a940*/  @!P2 STG.E.128 [R2.64], RZ ;  /* 0x000000ff0200a986 */ /* 0x0003e8000c101d0a */
[----:B------:R1:W-:Y:S04]  /*a950*/  @!P1 STG.E.128 [R2.64+0x40], RZ ;  /* 0x000040ff02009986 */ /* 0x0003e8000c101d0a */
[----:B------:R1:W-:Y:S02]  /*a960*/  @!P0 STG.E.128 [R2.64+0x80], RZ ;  /* 0x000080ff02008986 */ /* 0x0003e4000c101d0a */
.L_x_78:
[----:B------:R-:W-:Y:S05]  /*a970*/  BSYNC B0 ;  /* 0x0000000000007941 */ /* 0x000fea0003800000 */
.L_x_77:
[----:B------:R-:W-:-:S04]  /*a980*/  ISETP.NE.AND P6, PT, R20, RZ, PT ;  /* 0x000000ff1400720c */ /* 0x000fc80003fc5270 */
        /* <DEDUP_REMOVED lines=34> */
.L_x_79:
        /* <DEDUP_REMOVED lines=13> */
.L_x_1027:


//--------------------- .text._ZN5flash16flash_fwd_kernelI23Flash_fwd_kernel_traitsILi96ELi128ELi64ELi4ELb0ELb0EN7cutlass10bfloat16_tE19Flash_kernel_traitsILi96ELi128ELi64ELi4ES3_EELb0ELb0ELb0ELb1ELb0ELb0ELb0ELb0EEEvNS_16Flash_fwd_paramsE --------------------------
	.section	.text._ZN5flash16flash_fwd_kernelI23Flash_fwd_kernel_traitsILi96ELi128ELi64ELi4ELb0ELb0EN7cutlass10bfloat16_tE19Flash_kernel_traitsILi96ELi128ELi64ELi4ES3_EELb0ELb0ELb0ELb1ELb0ELb0ELb0ELb0EEEvNS_16Flash_fwd_paramsE,"ax",@progbits
	.sectioninfo	@"SHI_REGISTERS=255"
	.align	128
        .global         _ZN5flash16flash_fwd_kernelI23Flash_fwd_kernel_traitsILi96ELi128ELi64ELi4ELb0ELb0EN7cutlass10bfloat16_tE19Flash_kernel_traitsILi96ELi128ELi64ELi4ES3_EELb0ELb0ELb0ELb1ELb0ELb0ELb0ELb0EEEvNS_16Flash_fwd_paramsE
        .type           _ZN5flash16flash_fwd_kernelI23Flash_fwd_kernel_traitsILi96ELi128ELi64ELi4ELb0ELb0EN7cutlass10bfloat16_tE19Flash_kernel_traitsILi96ELi128ELi64ELi4ES3_EELb0ELb0ELb0ELb1ELb0ELb0ELb0ELb0EEEvNS_16Flash_fwd_paramsE,@function
        .size           _ZN5flash16flash_fwd_kernelI23Flash_fwd_kernel_traitsILi96ELi128ELi64ELi4ELb0ELb0EN7cutlass10bfloat16_tE19Flash_kernel_traitsILi96ELi128ELi64ELi4ES3_EELb0ELb0ELb0ELb1ELb0ELb0ELb0ELb0EEEvNS_16Flash_fwd_paramsE,(.L_x_1028 - _ZN5flash16flash_fwd_kernelI23Flash_fwd_kernel_traitsILi96ELi128ELi64ELi4ELb0ELb0EN7cutlass10bfloat16_tE19Flash_kernel_traitsILi96ELi128ELi64ELi4ES3_EELb0ELb0ELb0ELb1ELb0ELb0ELb0ELb0EEEvNS_16Flash_fwd_paramsE)
        .other          _ZN5flash16flash_fwd_kernelI23Flash_fwd_kernel_traitsILi96ELi128ELi64ELi4ELb0ELb0EN7cutlass10bfloat16_tE19Flash_kernel_traitsILi96ELi128ELi64ELi4ES3_EELb0ELb0ELb0ELb1ELb0ELb0ELb0ELb0EEEvNS_16Flash_fwd_paramsE,@"STO_CUDA_ENTRY STV_DEFAULT"
_ZN5flash16flash_fwd_kernelI23Flash_fwd_kernel_traitsILi96ELi128ELi64ELi4ELb0ELb0EN7cutlass10bfloat16_tE19Flash_kernel_traitsILi96ELi128ELi64ELi4ES3_EELb0ELb0ELb0ELb1ELb0ELb0ELb0ELb0EEEvNS_16Flash_fwd_paramsE:
.text._ZN5flash16flash_fwd_kernelI23Flash_fwd_kernel_traitsILi96ELi128ELi64ELi4ELb0ELb0EN7cutlass10bfloat16_tE19Flash_kernel_traitsILi96ELi128ELi64ELi4ES3_EELb0ELb0ELb0ELb1ELb0ELb0ELb0ELb0EEEvNS_16Flash_fwd_paramsE:
        /* <DEDUP_REMOVED lines=35> */
.L_x_80:
[----:B---34-:R-:W-:Y:S02]  /*0230*/  MOV R0, c[0x0][0x218] ;  /* 0x0000860000007a02 */ /* 0x018fe40000000f00 */
.L_x_81:
        /* <DEDUP_REMOVED lines=12> */
[----:B------:R-:W-:-:S13]  /*0300*/  ISETP.GE.AND P0, PT, R132, 0x1, PT ;  /* 0x000000018400780c */ /* 0x000fda0003f06270 */
[----:B------:R-:W-:Y:S05]  /*0310*/  @!P0 BRA `(.L_x_82) ;  /* 0x0000bf6000008947 */ /* 0x000fea0003800000 */
[----:B------:R-:W-:Y:S02]  /*0320*/  ISETP.NE.AND P1, PT, R252, -0x1, PT ;  /* 0xfffffffffc00780c */ /* 0x000fe40003f25270 */
[----:B------:R-:W-:Y:S02]  /*0330*/  ISETP.NE.AND P0, PT, R8, -0x1, PT ;  /* 0xffffffff0800780c */ /* 0x000fe40003f05270 */
[----:B------:R-:W-:-:S09]  /*0340*/  SHF.R.S32.HI R19, RZ, 0x1f, R18 ;  /* 0x0000001fff137819 */ /* 0x000fd20000011412 */
        /* <DEDUP_REMOVED lines=25> */
.L_x_83:
        /* <DEDUP_REMOVED lines=10> */
[----:B------:R-:W-:Y:S02]  /*0580*/  IMAD.MOV.U32 R2, RZ, RZ, R4 ;  /* 0x000000ffff027224 */ /* 0x000fe400078e0004 */
[----:B------:R-:W-:Y:S02]  /*0590*/  @P0 IMAD.IADD R4, R7, 0x1, R8 ;  /* 0x0000000107040824 */ /* 0x000fe400078e0208 */
[----:B------:R-:W-:-:S05]  /*05a0*/  IMAD.HI.U32 R0, R0, R2, RZ ;  /* 0x0000000200007227 */ /* 0x000fca00078e00ff */
[----:B------:R-:W-:-:S05]  /*05b0*/  IADD3 R3, -R0, RZ, RZ ;  /* 0x000000ff00037210 */ /* 0x000fca0007ffe1ff */
[----:B------:R-:W-:-:S05]  /*05c0*/  IMAD R2, R5, R3, R2 ;  /* 0x0000000305027224 */ /* 0x000fca00078e0202 */
[----:B------:R-:W-:-:S13]  /*05d0*/  ISETP.GT.U32.AND P2, PT, R5, R2, PT ;  /* 0x000000020500720c */ /* 0x000fda0003f44070 */
[----:B------:R-:W-:Y:S01]  /*05e0*/  @!P2 IMAD.IADD R2, R2, 0x1, -R5 ;  /* 0x000000010202a824 */ /* 0x000fe200078e0a05 */
[----:B------:R-:W-:Y:S02]  /*05f0*/  @!P2 IADD3 R0, R0, 0x1, RZ ;  /* 0x000000010000a810 */ /* 0x000fe40007ffe0ff */
[----:B------:R-:W-:Y:S02]  /*0600*/  ISETP.NE.AND P2, PT, RZ, c[0x0][0x1c8], PT ;  /* 0x00007200ff007a0c */ /* 0x000fe40003f45270 */
[----:B------:R-:W-:Y:S02]  /*0610*/  ISETP.GE.U32.AND P3, PT, R2, R5, PT ;  /* 0x000000050200720c */ /* 0x000fe40003f66070 */
        /* <DEDUP_REMOVED lines=21> */
.L_x_84:
[----:B------:R-:W-:Y:S01]  /*0770*/  SHF.R.S32.HI R4, RZ, 0x1f, R196 ;  /* 0x0000001fff047819 */ /* 0x000fe200000114c4 */
[----:B------:R-:W-:Y:S01]  /*0780*/  IMAD.IADD R26, R203, 0x1, -R234 ;  /* 0x00000001cb1a7824 */ /* 0x000fe200078e0aea */
[----:B------:R-:W-:Y:S02]  /*0790*/  BSSY B0, `(.L_x_85) ;  /* 0x0000066000007945 */ /* 0x000fe40003800000 */
[CC--:B------:R-:W-:Y:S02]  /*07a0*/  LEA.HI R3, R4.reuse, R196.reuse, RZ, 0x2 ;  /* 0x000000c404037211 */ /* 0x0c0fe400078f10ff */
[----:B------:R-:W-:Y:S01]  /*07b0*/  LEA.HI R24, R4, R196, RZ, 0x3 ;  /* 0x000000c404187211 */ /* 0x000fe200078f18ff */
[----:B------:R1:W-:Y:S01]  /*07c0*/  STL [R1+0x8], R26 ;  /* 0x0000081a01007387 */ /* 0x0003e20000100800 */
        /* <DEDUP_REMOVED lines=12> */
[----:B------:R-:W-:Y:S01]  /*0890*/  SHF.R.S32.HI R135, RZ, 0x5, R20 ;  /* 0x00000005ff877819 */ /* 0x000fe20000011414 */
[----:B------:R-:W-:Y:S01]  /*08a0*/  IMAD.IADD R2, R248, 0x1, -R2 ;  /* 0x00000001f8027824 */ /* 0x000fe200078e0a02 */
[----:B------:R-:W-:Y:S02]  /*08b0*/  SHF.R.U32.HI R0, RZ, 0x3, R0 ;  /* 0x00000003ff007819 */ /* 0x000fe40000011600 */
[----:B------:R-:W-:Y:S01]  /*08c0*/  LOP3.LUT R4, R23, 0xfffffff0, RZ, 0xc0, !PT ;  /* 0xfffffff017047812 */ /* 0x000fe200078ec0ff */
[----:B------:R-:W-:Y:S01]  /*08d0*/  IMAD R2, R135, 0x8, R2 ;  /* 0x0000000887027824 */ /* 0x000fe200078e0202 */
[----:B------:R-:W-:-:S02]  /*08e0*/  LOP3.LUT R0, R3, R0, RZ, 0x3c, !PT ;  /* 0x0000000003007212 */ /* 0x000fc400078e3cff */
[----:B------:R-:W-:Y:S01]  /*08f0*/  SHF.R.S32.HI R249, RZ, 0x1f, R248 ;  /* 0x0000001ffff97819 */ /* 0x000fe200000114f8 */
[----:B------:R-:W-:Y:S01]  /*0900*/  IMAD.IADD R16, R196, 0x1, -R4 ;  /* 0x00000001c4107824 */ /* 0x000fe200078e0a04 */
[----:B------:R-:W-:Y:S01]  /*0910*/  SHF.R.S32.HI R241, RZ, 0x1f, R240 ;  /* 0x0000001ffff17819 */ /* 0x000fe200000114f0 */
[----:B------:R-:W-:Y:S01]  /*0920*/  IMAD.U32 R226, R2, 0x20, R0 ;  /* 0x0000002002e27824 */ /* 0x000fe200078e0000 */
[----:B------:R-:W-:Y:S01]  /*0930*/  IADD3 R205, R240, 0x20, RZ ;  /* 0x00000020f0cd7810 */ /* 0x000fe20007ffe0ff */
[----:B------:R-:W-:Y:S01]  /*0940*/  IMAD R0, R249, c[0x0][0x198], RZ ;  /* 0x00006600f9007a24 */ /* 0x000fe200078e02ff */
[----:B------:R-:W-:Y:S01]  /*0950*/  LEA.HI R21, R16, R16, RZ, 0x1 ;  /* 0x0000001010157211 */ /* 0x000fe200078f08ff */
[----:B------:R-:W-:Y:S01]  /*0960*/  IMAD.WIDE.U32 R4, R248, c[0x0][0x198], R240 ;  /* 0x00006600f8047a25 */ /* 0x000fe200078e00f0 */
[----:B------:R-:W-:Y:S01]  /*0970*/  IADD3 R204, R240, 0x40, RZ ;  /* 0x00000040f0cc7810 */ /* 0x000fe20007ffe0ff */
[----:B------:R1:W-:Y:S01]  /*0980*/  STL [R1], R205 ;  /* 0x000000cd01007387 */ /* 0x0003e20000100800 */
[--C-:B------:R-:W-:Y:S01]  /*0990*/  SHF.R.S32.HI R6, RZ, 0x1, R21.reuse ;  /* 0x00000001ff067819 */ /* 0x100fe20000011415 */
[C---:B------:R-:W-:Y:S01]  /*09a0*/  IMAD R7, R248.reuse, c[0x0][0x19c], R0 ;  /* 0x00006700f8077a24 */ /* 0x040fe200078e0200 */
[----:B------:R-:W-:Y:S01]  /*09b0*/  IADD3 R4, P0, R13, R4, RZ ;  /* 0x000000040d047210 */ /* 0x000fe20007f1e0ff */
[----:B------:R-:W-:Y:S01]  /*09c0*/  IMAD R10, R249, c[0x0][0x1a0], RZ ;  /* 0x00006800f90a7a24 */ /* 0x000fe200078e02ff */
[----:B------:R-:W-:Y:S01]  /*09d0*/  SHF.R.S32.HI R9, RZ, 0x1f, R21 ;  /* 0x0000001fff097819 */ /* 0x000fe20000011415 */
[----:B------:R-:W-:Y:S01]  /*09e0*/  IMAD.WIDE.U32 R2, R248, c[0x0][0x1a0], R240 ;  /* 0x00006800f8027a25 */ /* 0x000fe200078e00f0 */
[----:B------:R-:W-:Y:S01]  /*09f0*/  IADD3.X R5, R14, R5, R7, P0, !PT ;  /* 0x000000050e057210 */ /* 0x000fe200007fe407 */
[----:B------:R1:W-:Y:S01]  /*0a00*/  STL [R1+0x4], R204 ;  /* 0x000004cc01007387 */ /* 0x0003e20000100800 */
[----:B------:R-:W-:Y:S01]  /*0a10*/  SHF.R.S32.HI R0, RZ, 0x1f, R8 ;  /* 0x0000001fff007819 */ /* 0x000fe20000011408 */
[----:B------:R-:W-:Y:S01]  /*0a20*/  IMAD R7, R248, c[0x0][0x1a4], R10 ;  /* 0x00006900f8077a24 */ /* 0x000fe200078e020a */
[----:B------:R-:W-:Y:S01]  /*0a30*/  IADD3 R2, P0, R11, R2, RZ ;  /* 0x000000020b027210 */ /* 0x000fe20007f1e0ff */
[----:B------:R-:W-:Y:S01]  /*0a40*/  IMAD.WIDE.U32 R246, R8, c[0x0][0x1b0], R4 ;  /* 0x00006c0008f67a25 */ /* 0x000fe200078e0004 */
[----:B------:R-:W-:-:S02]  /*0a50*/  LEA.HI R9, R9, R6, RZ, 0x2 ;  /* 0x0000000609097211 */ /* 0x000fc400078f10ff */
[----:B------:R-:W-:Y:S01]  /*0a60*/  IADD3.X R3, R12, R3, R7, P0, !PT ;  /* 0x000000030c037210 */ /* 0x000fe200007fe407 */
[----:B------:R-:W-:Y:S01]  /*0a70*/  IMAD.MOV.U32 R5, RZ, RZ, 0x10 ;  /* 0x00000010ff057424 */ /* 0x000fe200078e00ff */
[----:B------:R-:W-:Y:S01]  /*0a80*/  LOP3.LUT R10, R9, 0xfffffffc, RZ, 0xc0, !PT ;  /* 0xfffffffc090a7812 */ /* 0x000fe200078ec0ff */
[----:B------:R-:W-:Y:S01]  /*0a90*/  IMAD R9, R0, c[0x0][0x1b0], RZ ;  /* 0x00006c0000097a24 */ /* 0x000fe200078e02ff */
[----:B------:R-:W-:Y:S01]  /*0aa0*/  LOP3.LUT R4, R20, 0xffffffe0, RZ, 0xc0, !PT ;  /* 0xffffffe014047812 */ /* 0x000fe200078ec0ff */
[----:B------:R-:W-:Y:S01]  /*0ab0*/  IMAD.WIDE.U32 R244, R8, c[0x0][0x1b8], R2 ;  /* 0x00006e0008f47a25 */ /* 0x000fe200078e0002 */
[----:B------:R-:W-:-:S03]  /*0ac0*/  IADD3 R2, P0, R240, R15, RZ ;  /* 0x0000000ff0027210 */ /* 0x000fc60007f1e0ff */
[----:B------:R-:W-:Y:S02]  /*0ad0*/  IMAD R0, R0, c[0x0][0x1b8], RZ ;  /* 0x00006e0000007a24 */ /* 0x000fe400078e02ff */
[----:B------:R-:W-:Y:S01]  /*0ae0*/  IMAD.X R3, R241, 0x1, R17, P0 ;  /* 0x00000001f1037824 */ /* 0x000fe200000e0611 */
[----:B------:R-:W-:Y:S01]  /*0af0*/  ISETP.GE.AND P0, PT, R248, R26, PT ;  /* 0x0000001af800720c */ /* 0x000fe20003f06270 */
[----:B------:R-:W-:Y:S02]  /*0b00*/  IMAD.IADD R14, R6, 0x1, -R10 ;  /* 0x00000001060e7824 */ /* 0x000fe400078e0a0a */
[----:B------:R-:W-:Y:S02]  /*0b10*/  IMAD R6, R8, c[0x0][0x1bc], R0 ;  /* 0x00006f0008067a24 */ /* 0x000fe400078e0200 */
[----:B------:R-:W-:Y:S01]  /*0b20*/  IMAD R0, R19, c[0x0][0x1a8], RZ ;  /* 0x00006a0013007a24 */ /* 0x000fe200078e02ff */
[----:B------:R-:W-:Y:S01]  /*0b30*/  LOP3.LUT P1, RZ, R14, 0x2, RZ, 0xc0, !PT ;  /* 0x000000020eff7812 */ /* 0x000fe2000782c0ff */
[----:B------:R-:W-:-:S02]  /*0b40*/  IMAD R9, R8, c[0x0][0x1b4], R9 ;  /* 0x00006d0008097a24 */ /* 0x000fc400078e0209 */
[C---:B------:R-:W-:Y:S02]  /*0b50*/  IMAD R0, R18.reuse, c[0x0][0x1ac], R0 ;  /* 0x00006b0012007a24 */ /* 0x040fe400078e0200 */
[----:B------:R-:W-:-:S04]  /*0b60*/  IMAD.WIDE.U32 R12, R18, c[0x0][0x1a8], R2 ;  /* 0x00006a00120c7a25 */ /* 0x000fc800078e0002 */
[----:B------:R-:W-:Y:S01]  /*0b70*/  IMAD.IADD R41, R196, 0x1, -R4 ;  /* 0x00000001c4297824 */ /* 0x000fe200078e0a04 */
[----:B------:R-:W-:Y:S01]  /*0b80*/  SEL R4, R5, 0xfffffff0, !P1 ;  /* 0xfffffff005047807 */ /* 0x000fe20004800000 */
[----:B------:R-:W-:-:S04]  /*0b90*/  IMAD.WIDE R250, R250, 0x80, R248 ;  /* 0x00000080fafa7825 */ /* 0x000fc800078e02f8 */
[----:B------:R-:W-:Y:S02]  /*0ba0*/  IMAD.SHL.U32 R226, R226, 0x2, RZ ;  /* 0x00000002e2e27824 */ /* 0x000fe400078e00ff */
[----:B------:R-:W-:Y:S02]  /*0bb0*/  IMAD.IADD R11, R13, 0x1, R0 ;  /* 0x000000010d0b7824 */ /* 0x000fe400078e0200 */
[----:B------:R-:W-:Y:S02]  /*0bc0*/  IMAD.IADD R243, R247, 0x1, R9 ;  /* 0x00000001f7f37824 */ /* 0x000fe400078e0209 */
[----:B------:R-:W-:Y:S01]  /*0bd0*/  IMAD.IADD R239, R245, 0x1, R6 ;  /* 0x00000001f5ef7824 */ /* 0x000fe200078e0206 */
[----:B------:R-:W-:Y:S05]  /*0be0*/  @P0 BRA `(.L_x_86) ;  /* 0x0000020000000947 */ /* 0x000fea0003800000 */
[----:B-1----:R-:W-:Y:S01]  /*0bf0*/  ISETP.GE.AND P4, PT, R240, c[0x0][0x220], PT ;  /* 0x00008800f0007a0c */ /* 0x002fe20003f86270 */
[----:B------:R-:W-:Y:S01]  /*0c00*/  IMAD R0, R251, c[0x0][0x190], RZ ;  /* 0x00006400fb007a24 */ /* 0x000fe200078e02ff */
        /* <DEDUP_REMOVED lines=30> */
.L_x_86:
[----:B-1----:R-:W-:Y:S05]  /*0df0*/  BSYNC B0 ;  /* 0x0000000000007941 */ /* 0x002fea0003800000 */
.L_x_85:
[----:B------:R-:W-:Y:S01]  /*0e00*/  IADD3 R15, R248, 0x20, RZ ;  /* 0x00000020f80f7810 */ /* 0x000fe20007ffe0ff */
        /* <DEDUP_REMOVED lines=31> */
[----:B--2---:R-:W-:-:S04]  /*1000*/  LEA R6, P0, R2, c[0x0][0x160], 0x1 ;  /* 0x0000580002067a11 */ /* 0x004fc800078008ff */
[----:B------:R-:W-:-:S05]  /*1010*/  LEA.HI.X R7, R2, c[0x0][0x164], R0, 0x1, P0 ;  /* 0x0000590002077a11 */ /* 0x000fca00000f0c00 */
[----:B------:R-:W-:Y:S01]  /*1020*/  @!PT LDS RZ, [RZ] ;  /* 0x00000000fffff984 */ /* 0x000fe20000000800 */
[----:B------:R-:W-:Y:S01]  /*1030*/  @!PT LDS RZ, [RZ] ;  /* 0x00000000fffff984 */ /* 0x000fe20000000800 */
[----:B------:R-:W-:Y:S01]  /*1040*/  @!PT LDS RZ, [RZ] ;  /* 0x00000000fffff984 */ /* 0x000fe20000000800 */
[----:B------:R2:W-:Y:S04]  /*1050*/  LDGSTS.E.BYPASS.LTC128B.128 [R226+0x4800], [R6.64+0x80] ;  /* 0x0480008006e27fae */ /* 0x0005e8000b901d4a */
.L_x_88:
[----:B------:R-:W-:Y:S05]  /*1060*/  BSYNC B0 ;  /* 0x0000000000007941 */ /* 0x000fea0003800000 */
.L_x_87:
        /* <DEDUP_REMOVED lines=10> */
[----:B---3--:R-:W-:Y:S01]  /*1110*/  IMAD.X R0, RZ, RZ, R251, P0 ;  /* 0x000000ffff007224 */ /* 0x008fe200000e06fb */
[----:B------:R-:W-:Y:S01]  /*1120*/  ISETP.GE.AND P0, PT, R204, c[0x0][0x220], PT ;  /* 0x00008800cc007a0c */ /* 0x000fe20003f06270 */
[----:B------:R-:W-:-:S04]  /*1130*/  IMAD.WIDE.U32 R2, R5, c[0x0][0x190], R2 ;  /* 0x0000640005027a25 */ /* 0x000fc800078e0002 */
[----:B------:R-:W-:-:S04]  /*1140*/  IMAD R0, R0, c[0x0][0x190], RZ ;  /* 0x0000640000007a24 */ /* 0x000fc800078e02ff */
[----:B------:R-:W-:Y:S01]  /*1150*/  IMAD R0, R5, c[0x0][0x194], R0 ;  /* 0x0000650005007a24 */ /* 0x000fe200078e0200 */
[C---:B--2---:R-:W-:Y:S01]  /*1160*/  @!P3 LEA R8, P4, R2.reuse, c[0x0][0x160], 0x1 ;  /* 0x000058000208ba11 */ /* 0x044fe200078808ff */
        /* <DEDUP_REMOVED lines=22> */
.L_x_90:
[----:B------:R-:W-:Y:S05]  /*12d0*/  BSYNC B0 ;  /* 0x0000000000007941 */ /* 0x000fea0003800000 */
.L_x_89:
[----:B------:R-:W-:Y:S01]  /*12e0*/  IADD3 R2, R248, 0x60, RZ ;  /* 0x00000060f8027810 */ /* 0x000fe20007ffe0ff */
[----:B------:R-:W-:Y:S01]  /*12f0*/  UMOV UR7, 0x6 ;  /* 0x0000000600077882 */ /* 0x000fe20000000000 */
[----:B---3--:R-:W-:Y:S01]  /*1300*/  IADD3 R0, R132, 0x3f, RZ ;  /* 0x0000003f84007810 */ /* 0x008fe20007ffe0ff */
[----:B------:R-:W-:Y:S01]  /*1310*/  ULDC.64 UR4, c[0x0][0x198] ;  /* 0x0000660000047ab9 */ /* 0x000fe20000000a00 */
[----:B------:R-:W-:Y:S01]  /*1320*/  ISETP.GE.AND P0, PT, R2, R26, PT ;  /* 0x0000001a0200720c */ /* 0x000fe20003f06270 */
[----:B------:R3:W-:Y:S01]  /*1330*/  STL [R1+0x14], R2 ;  /* 0x0000140201007387 */ /* 0x0007e20000100800 */
[----:B------:R-:W-:Y:S01]  /*1340*/  USHF.L.U64.HI UR7, UR4, UR7, UR5 ;  /* 0x0000000704077299 */ /* 0x000fe20008010205 */
[----:B------:R-:W-:Y:S01]  /*1350*/  BSSY B0, `(.L_x_91) ;  /* 0x0000026000007945 */ /* 0x000fe20003800000 */
[----:B------:R-:W-:Y:S01]  /*1360*/  USHF.L.U32 UR8, UR4, 0x6, URZ ;  /* 0x0000000604087899 */ /* 0x000fe2000800063f */
[----:B---3--:R-:W-:-:S04]  /*1370*/  SHF.R.S32.HI R2, RZ, 0x1f, R0 ;  /* 0x0000001fff027819 */ /* 0x008fc80000011400 */
[----:B------:R-:W-:-:S04]  /*1380*/  LEA.HI R227, R2, R0, RZ, 0x6 ;  /* 0x0000000002e37211 */ /* 0x000fc800078f30ff */
        /* <DEDUP_REMOVED lines=8> */
[----:B--2---:R-:W-:-:S04]  /*1410*/  IMAD.WIDE.U32 R8, R5, c[0x0][0x190], R2 ;  /* 0x0000640005087a25 */ /* 0x004fc800078e0002 */
        /* <DEDUP_REMOVED lines=25> */
.L_x_92:
[----:B------:R-:W-:Y:S05]  /*15b0*/  BSYNC B0 ;  /* 0x0000000000007941 */ /* 0x000fea0003800000 */
.L_x_91:
[----:B------:R-:W-:Y:S01]  /*15c0*/  LEA.HI.SX32 R40, R227, 0xffffffff, 0x1a ;  /* 0xffffffffe3287811 */ /* 0x000fe200078fd2ff */
[----:B------:R-:W-:Y:S01]  /*15d0*/  BSSY B0, `(.L_x_93) ;  /* 0x0000025000007945 */ /* 0x000fe20003800000 */
[----:B------:R-:W-:Y:S02]  /*15e0*/  MOV R242, R246 ;  /* 0x000000f600f27202 */ /* 0x000fe40000000f00 */
[----:B------:R-:W-:Y:S01]  /*15f0*/  SHF.R.S32.HI R5, RZ, 0x1f, R40 ;  /* 0x0000001fff057819 */ /* 0x000fe20000011428 */
[C---:B------:R-:W-:Y:S02]  /*1600*/  IMAD R10, R40.reuse, -0x40, R132 ;  /* 0xffffffc0280a7824 */ /* 0x040fe400078e0284 */
[C---:B------:R-:W-:Y:S02]  /*1610*/  IMAD R0, R40.reuse, UR7, RZ ;  /* 0x0000000728007c24 */ /* 0x040fe4000f8e02ff */
[----:B--2---:R-:W-:Y:S01]  /*1620*/  IMAD.WIDE.U32 R2, R40, UR8, R242 ;  /* 0x0000000828027c25 */ /* 0x004fe2000f8e00f2 */
        /* <DEDUP_REMOVED lines=31> */
.L_x_94:
[----:B------:R-:W-:Y:S05]  /*1820*/  BSYNC B0 ;  /* 0x0000000000007941 */ /* 0x000fea0003800000 */
.L_x_93:
        /* <DEDUP_REMOVED lines=12> */
[C---:B--2---:R-:W-:Y:S01]  /*18f0*/  @!P3 LEA R8, P4, R2.reuse, c[0x0][0x168], 0x1 ;  /* 0x00005a000208ba11 */ /* 0x044fe200078808ff */
        /* <DEDUP_REMOVED lines=21> */
.L_x_96:
[----:B------:R-:W-:Y:S05]  /*1a50*/  BSYNC B0 ;  /* 0x0000000000007941 */ /* 0x000fea0003800000 */
.L_x_95:
[----:B------:R-:W-:Y:S01]  /*1a60*/  ISETP.NE.U32.AND P2, PT, RZ, c[0x0][0x318], PT ;  /* 0x0000c600ff007a0c */ /* 0x000fe20003f45070 */
[----:B------:R-:W0:Y:S03]  /*1a70*/  LDGDEPBAR ;  /* 0x00000000000079af */ /* 0x000e260000000000 */
[----:B------:R-:W-:-:S13]  /*1a80*/  ISETP.NE.AND.EX P2, PT, RZ, c[0x0][0x31c], PT, P2 ;  /* 0x0000c700ff007a0c */ /* 0x000fda0003f45320 */
[----:B------:R-:W-:Y:S01]  /*1a90*/  @P2 SHF.R.S32.HI R0, RZ, 0x1f, R25 ;  /* 0x0000001fff002819 */ /* 0x000fe20000011419 */
[----:B------:R-:W-:-:S04]  /*1aa0*/  @P2 IMAD.WIDE.U32 R2, R25, c[0x0][0x320], R18 ;  /* 0x0000c80019022a25 */ /* 0x000fc800078e0012 */
[----:B------:R-:W-:Y:S01]  /*1ab0*/  @P2 IMAD R0, R0, c[0x0][0x320], RZ ;  /* 0x0000c80000002a24 */ /* 0x000fe200078e02ff */
[----:B--2---:R-:W-:Y:S01]  /*1ac0*/  @P2 LEA R6, P0, R2, c[0x0][0x318], 0x2 ;  /* 0x0000c60002062a11 */ /* 0x004fe200078010ff */
[----:B------:R-:W-:-:S04]  /*1ad0*/  DEPBAR.LE SB0, 0x0 ;  /* 0x000080000000791a */ /* 0x000fc80000000000 */
[----:B------:R-:W-:-:S04]  /*1ae0*/  @P2 IMAD R0, R25, c[0x0][0x324], R0 ;  /* 0x0000c90019002a24 */ /* 0x000fc800078e0200 */
[----:B------:R-:W-:-:S05]  /*1af0*/  @P2 IMAD.IADD R0, R3, 0x1, R0 ;  /* 0x0000000103002824 */ /* 0x000fca00078e0200 */
[----:B------:R-:W-:-:S05]  /*1b00*/  @P2 LEA.HI.X R7, R2, c[0x0][0x31c], R0, 0x2, P0 ;  /* 0x0000c70002072a11 */ /* 0x000fca00000f1400 */
[----:B------:R2:W3:Y:S04]  /*1b10*/  @P2 LDG.E R6, [R6.64] ;  /* 0x0000000a06062981 */ /* 0x0004e8000c1e1900 */
[----:B------:R-:W-:Y:S01]  /*1b20*/  BAR.SYNC.DEFER_BLOCKING 0x0 ;  /* 0x0000000000007b1d */ /* 0x000fe20000010000 */
[----:B------:R-:W-:Y:S01]  /*1b30*/  ISETP.GE.AND P1, PT, R248, R10, PT ;  /* 0x0000000af800720c */ /* 0x000fe20003f26270 */
[----:B------:R-:W-:Y:S01]  /*1b40*/  IMAD R0, R5, c[0x0][0x1a0], RZ ;  /* 0x0000680005007a24 */ /* 0x000fe200078e02ff */
[----:B------:R-:W-:Y:S01]  /*1b50*/  MOV R133, RZ ;  /* 0x000000ff00857202 */ /* 0x000fe20000000f00 */
[C---:B------:R-:W-:Y:S02]  /*1b60*/  IMAD.WIDE.U32 R2, R40.reuse, c[0x0][0x1a0], RZ ;  /* 0x0000680028027a25 */ /* 0x040fe400078e00ff */
[----:B------:R-:W-:Y:S02]  /*1b70*/  BSSY B0, `(.L_x_97) ;  /* 0x0000028000007945 */ /* 0x000fe40003800000 */
[----:B------:R-:W-:Y:S01]  /*1b80*/  IMAD R5, R40, c[0x0][0x1a4], R0 ;  /* 0x0000690028057a24 */ /* 0x000fe200078e0200 */
[----:B------:R-:W-:-:S03]  /*1b90*/  LEA R0, P0, R2, R244, 0x6 ;  /* 0x000000f402007211 */ /* 0x000fc600078030ff */
[----:B------:R-:W-:-:S05]  /*1ba0*/  IMAD.IADD R5, R3, 0x1, R5 ;  /* 0x0000000103057824 */ /* 0x000fca00078e0205 */
[----:B------:R-:W-:Y:S01]  /*1bb0*/  LEA.HI.X R5, R2, R239, R5, 0x6, P0 ;  /* 0x000000ef02057211 */ /* 0x000fe200000f3405 */
[----:B--2---:R-:W3:Y:S01]  /*1bc0*/  @P2 MUFU.RCP R7, c[0x0][0x238] ;  /* 0x00008e0000072b08 */ /* 0x004ee20000001000 */
[----:B------:R2:W-:Y:S04]  /*1bd0*/  @P1 STS [R226+0x9000], RZ ;  /* 0x009000ffe2001388 */ /* 0x0005e80000000800 */
[----:B------:R2:W-:Y:S04]  /*1be0*/  @P1 STS [R226+0x9004], RZ ;  /* 0x009004ffe2001388 */ /* 0x0005e80000000800 */
[----:B------:R2:W-:Y:S04]  /*1bf0*/  @P1 STS.64 [R226+0x9008], RZ ;  /* 0x009008ffe2001388 */ /* 0x0005e80000000a00 */
[----:B------:R2:W-:Y:S04]  /*1c00*/  @P1 STS.128 [R226+0xa000], RZ ;  /* 0x00a000ffe2001388 */ /* 0x0005e80000000c00 */
[----:B------:R2:W-:Y:S01]  /*1c10*/  @P1 STS.128 [R226+0xb000], RZ ;  /* 0x00b000ffe2001388 */ /* 0x0005e20000000c00 */
[----:B---3--:R-:W-:Y:S01]  /*1c20*/  @P2 FMUL.FTZ R133, R6, R7 ;  /* 0x0000000706852220 */ /* 0x008fe20000410000 */
[----:B------:R-:W-:Y:S05]  /*1c30*/  @P1 BRA `(.L_x_98) ;  /* 0x000001b000001947 */ /* 0x000fea0003800000 */
[----:B--2---:R-:W-:Y:S02]  /*1c40*/  ISETP.GE.AND P3, PT, R240, c[0x0][0x220], PT ;  /* 0x00008800f0007a0c */ /* 0x004fe40003f66270 */
[----:B------:R-:W-:-:S02]  /*1c50*/  ISETP.GE.AND P2, PT, R205, c[0x0][0x220], PT ;  /* 0x00008800cd007a0c */ /* 0x000fc40003f46270 */
        /* <DEDUP_REMOVED lines=25> */
.L_x_98:
[----:B--2---:R-:W-:Y:S05]  /*1df0*/  BSYNC B0 ;  /* 0x0000000000007941 */ /* 0x004fea0003800000 */
.L_x_97:
        /* <DEDUP_REMOVED lines=8> */
[----:B------:R-:W-:Y:S01]  /*1e80*/  IMAD.WIDE.U32 R2, R36, c[0x0][0x1a0], RZ ;  /* 0x0000680024027a25 */ /* 0x000fe200078e00ff */
        /* <DEDUP_REMOVED lines=21> */
[----:B---3--:R-:W-:-:S04]  /*1fe0*/  LEA R2, P0, R0, c[0x0][0x170], 0x1 ;  /* 0x00005c0000027a11 */ /* 0x008fc800078008ff */
[----:B------:R-:W-:-:S05]  /*1ff0*/  LEA.HI.X R3, R0, c[0x0][0x174], R5, 0x1, P0 ;  /* 0x00005d0000037a11 */ /* 0x000fca00000f0c05 */
[----:B------:R-:W-:Y:S01]  /*2000*/  @!PT LDS RZ, [RZ] ;  /* 0x00000000fffff984 */ /* 0x000fe20000000800 */
[----:B------:R-:W-:Y:S01]  /*2010*/  @!PT LDS RZ, [RZ] ;  /* 0x00000000fffff984 */ /* 0x000fe20000000800 */
[----:B------:R-:W-:Y:S01]  /*2020*/  @!PT LDS RZ, [RZ] ;  /* 0x00000000fffff984 */ /* 0x000fe20000000800 */
[----:B------:R3:W-:Y:S04]  /*2030*/  LDGSTS.E.BYPASS.LTC128B.128 [R226+0xb800], [R2.64+0x80] ;  /* 0x0b80008002e27fae */ /* 0x0007e8000b901d4a */
.L_x_100:
[----:B------:R-:W-:Y:S05]  /*2040*/  BSYNC B0 ;  /* 0x0000000000007941 */ /* 0x000fea0003800000 */
.L_x_99:
[----:B---3--:R-:W-:Y:S01]  /*2050*/  LOP3.LUT R2, R24, 0xfffffff8, RZ, 0xc0, !PT ;  /* 0xfffffff818027812 */ /* 0x008fe200078ec0ff */
        /* <DEDUP_REMOVED lines=32> */
[----:B------:R-:W-:Y:S02]  /*2260*/  IMAD.SHL.U32 R6, R196, 0x2, RZ ;  /* 0x00000002c4067824 */ /* 0x000fe400078e00ff */
[----:B------:R-:W-:Y:S02]  /*2270*/  IMAD.IADD R2, R191, 0x1, R2 ;  /* 0x00000001bf027824 */ /* 0x000fe400078e0202 */
[----:B------:R-:W-:Y:S01]  /*2280*/  IMAD.U32 R0, R7, 0x20, R0 ;  /* 0x0000002007007824 */ /* 0x000fe200078e0000 */
[----:B------:R-:W-:Y:S01]  /*2290*/  LOP3.LUT R6, R6, 0x6, RZ, 0xc0, !PT ;  /* 0x0000000606067812 */ /* 0x000fe200078ec0ff */
[----:B------:R-:W-:Y:S02]  /*22a0*/  IMAD.SHL.U32 R224, R2, 0x2, RZ ;  /* 0x0000000202e07824 */ /* 0x000fe400078e00ff */
[----:B------:R-:W-:Y:S01]  /*22b0*/  IMAD.SHL.U32 R221, R0, 0x2, RZ ;  /* 0x0000000200dd7824 */ /* 0x000fe200078e00ff */
[----:B------:R-:W-:Y:S01]  /*22c0*/  SEL R0, R36, 0xffffffe0, !P0 ;  /* 0xffffffe024007807 */ /* 0x000fe20004000000 */
[----:B------:R-:W-:Y:S01]  /*22d0*/  IMAD R225, R4, 0x2, R224 ;  /* 0x0000000204e17824 */ /* 0x000fe200078e02e0 */
[----:B-1----:R-:W-:Y:S01]  /*22e0*/  LDSM.16.M88.4 R12, [R224] ;  /* 0x00000000e00c783b */ /* 0x002fe20000000200 */
[----:B------:R-:W-:-:S02]  /*22f0*/  IMAD R6, R40, 0x40, R6 ;  /* 0x0000004028067824 */ /* 0x000fc400078e0206 */
[----:B------:R-:W-:Y:S01]  /*2300*/  IMAD.IADD R223, R221, 0x1, R0 ;  /* 0x00000001dddf7824 */ /* 0x000fe200078e0200 */
[----:B------:R-:W1:Y:S01]  /*2310*/  LDSM.16.M88.4 R16, [R221+0x6000] ;  /* 0x00600000dd10783b */ /* 0x000e620000000200 */
[----:B------:R-:W-:Y:S02]  /*2320*/  SHF.R.S32.HI R0, RZ, 0x1f, R41 ;  /* 0x0000001fff007819 */ /* 0x000fe40000011429 */
[----:B------:R-:W-:Y:S01]  /*2330*/  IADD3 R134, R6, 0x11, RZ ;  /* 0x0000001106867810 */ /* 0x000fe20007ffe0ff */
[----:B------:R-:W3:Y:S01]  /*2340*/  LDSM.16.M88.4 R8, [R224+0x1000] ;  /* 0x00100000e008783b */ /* 0x000ee20000000200 */
[----:B------:R-:W-:Y:S02]  /*2350*/  LEA.HI R0, R0, R41, RZ, 0x2 ;  /* 0x0000002900007211 */ /* 0x000fe400078f10ff */
[----:B------:R-:W-:Y:S01]  /*2360*/  IADD3 R7, R6, 0x18, RZ ;  /* 0x0000001806077810 */ /* 0x000fe20007ffe0ff */
[----:B------:R-:W4:Y:S01]  /*2370*/  LDSM.16.M88.4 R28, [R221+0x6400] ;  /* 0x00640000dd1c783b */ /* 0x000f220000000200 */
[----:B------:R-:W-:-:S02]  /*2380*/  SHF.R.S32.HI R42, RZ, 0x2, R0 ;  /* 0x00000002ff2a7819 */ /* 0x000fc40000011400 */
[C---:B------:R-:W-:Y:S01]  /*2390*/  IADD3 R148, R6.reuse, 0x28, RZ ;  /* 0x0000002806947810 */ /* 0x040fe20007ffe0ff */
[----:B------:R-:W5:Y:S01]  /*23a0*/  LDSM.16.M88.4 R24, [R221+0x6800] ;  /* 0x00680000dd18783b */ /* 0x000f620000000200 */
[C---:B------:R-:W-:Y:S01]  /*23b0*/  IADD3 R149, R6.reuse, 0x29, RZ ;  /* 0x0000002906957810 */ /* 0x040fe20007ffe0ff */
[----:B------:R-:W-:Y:S01]  /*23c0*/  IMAD R0, R135, 0x10, R42 ;  /* 0x0000001087007824 */ /* 0x000fe200078e022a */
[C---:B------:R-:W-:Y:S01]  /*23d0*/  IADD3 R150, R6.reuse, 0x30, RZ ;  /* 0x0000003006967810 */ /* 0x040fe20007ffe0ff */
[----:B------:R-:W2:Y:S01]  /*23e0*/  LDSM.16.M88.4 R32, [R221+0x6c00] ;  /* 0x006c0000dd20783b */ /* 0x000ea20000000200 */
[----:B------:R-:W-:Y:S01]  /*23f0*/  IADD3 R157, R6, 0x31, RZ ;  /* 0x00000031069d7810 */ /* 0x000fe20007ffe0ff */
[----:B------:R-:W-:Y:S01]  /*2400*/  IMAD.IADD R234, R234, 0x1, R0 ;  /* 0x00000001eaea7824 */ /* 0x000fe200078e0200 */
[C---:B------:R-:W-:Y:S01]  /*2410*/  IADD3 R156, R6.reuse, 0x38, RZ ;  /* 0x00000038069c7810 */ /* 0x040fe20007ffe0ff */
[----:B------:R-:W-:Y:S01]  /*2420*/  LDSM.16.M88.4 R36, [R223+0x6000] ;  /* 0x00600000df24783b */ /* 0x000fe20000000200 */
[----:B------:R-:W-:-:S02]  /*2430*/  IADD3 R151, R6, 0x39, RZ ;  /* 0x0000003906977810 */ /* 0x000fc40007ffe0ff */
[----:B------:R-:W-:Y:S01]  /*2440*/  IADD3 R0, R132, R234, -R203 ;  /* 0x000000ea84007210 */ /* 0x000fe20007ffe8cb */
[----:B------:R-:W-:Y:S01]  /*2450*/  LDSM.16.M88.4 R44, [R223+0x6400] ;  /* 0x00640000df2c783b */ /* 0x000fe20000000200 */
[-C--:B------:R-:W-:Y:S02]  /*2460*/  ISETP.GE.AND P1, PT, R6, R132.reuse, PT ;  /* 0x000000840600720c */ /* 0x080fe40003f26270 */
[-C--:B------:R-:W-:Y:S01]  /*2470*/  ISETP.GE.AND P2, PT, R7, R132.reuse, PT ;  /* 0x000000840700720c */ /* 0x080fe20003f46270 */
[----:B------:R-:W-:Y:S01]  /*2480*/  LDSM.16.M88.4 R56, [R223+0x6800] ;  /* 0x00680000df38783b */ /* 0x000fe20000000200 */
[----:B------:R-:W-:Y:S01]  /*2490*/  IMAD.IADD R2, R0, 0x1, -R6 ;  /* 0x0000000100027824 */ /* 0x000fe200078e0a06 */
[----:B------:R-:W-:Y:S02]  /*24a0*/  ISETP.GE.AND P3, PT, R134, R132, PT ;  /* 0x000000848600720c */ /* 0x000fe40003f66270 */
[----:B------:R-:W-:Y:S02]  /*24b0*/  LDSM.16.M88.4 R52, [R223+0x6c00] ;  /* 0x006c0000df34783b */ /* 0x000fe40000000200 */
[----:B------:R-:W-:-:S02]  /*24c0*/  IABS R2, R2 ;  /* 0x0000000200027213 */ /* 0x000fc40000000000 */
[----:B------:R-:W-:Y:S03]  /*24d0*/  LDSM.16.M88.4 R20, [R225] ;  /* 0x00000000e114783b */ /* 0x000fe60000000200 */
[----:B------:R-:W-:Y:S01]  /*24e0*/  IMAD.MOV.U32 R3, RZ, RZ, R2 ;  /* 0x000000ffff037224 */ /* 0x000fe200078e0002 */
[-C--:B-1----:R-:W-:Y:S01]  /*24f0*/  HMMA.16816.F32.BF16 R116, R12, R16.reuse, RZ ;  /* 0x000000100c74723c */ /* 0x082fe200000418ff */
[----:B------:R-:W-:Y:S02]  /*2500*/  LDSM.16.M88.4 R60, [R221+0x7800] ;  /* 0x00780000dd3c783b */ /* 0x000fe40000000200 */
[----:B------:R1:W-:Y:S02]  /*2510*/  I2F R158, R3 ;  /* 0x00000003009e7306 */ /* 0x0003e40000201400 */
[----:B------:R-:W-:Y:S03]  /*2520*/  LDSM.16.M88.4 R48, [R221+0x7c00] ;  /* 0x007c0000dd30783b */ /* 0x000fe60000000200 */
[C---:B---3--:R-:W-:Y:S01]  /*2530*/  HMMA.16816.F32.BF16 R92, R8.reuse, R16, RZ ;  /* 0x00000010085c723c */ /* 0x048fe200000418ff */
[----:B------:R-:W-:Y:S07]  /*2540*/  STL [R1+0x10], R42 ;  /* 0x0000102a01007387 */ /* 0x000fee0000100800 */
[-C--:B------:R-:W-:Y:S08]  /*2550*/  HMMA.16816.F32.BF16 R88, R8, R18.reuse, RZ ;  /* 0x000000120858723c */ /* 0x080ff000000418ff */
[----:B------:R-:W-:Y:S01]  /*2560*/  HMMA.16816.F32.BF16 R136, R12, R18, RZ ;  /* 0x000000120c88723c */ /* 0x000fe200000418ff */
[----:B------:R-:W3:Y:S07]  /*2570*/  LDSM.16.M88.4 R16, [R225+0x1000] ;  /* 0x00100000e110783b */ /* 0x000eee0000000200 */
[C---:B----4-:R-:W-:Y:S08]  /*2580*/  HMMA.16816.F32.BF16 R84, R8.reuse, R28, RZ ;  /* 0x0000001c0854723c */ /* 0x050ff000000418ff */
[C---:B------:R-:W-:Y:S08]  /*2590*/  HMMA.16816.F32.BF16 R80, R8.reuse, R30, RZ ;  /* 0x0000001e0850723c */ /* 0x040ff000000418ff */
[C---:B-----5:R-:W-:Y:S08]  /*25a0*/  HMMA.16816.F32.BF16 R76, R8.reuse, R24, RZ ;  /* 0x00000018084c723c */ /* 0x060ff000000418ff */
[C---:B--2---:R-:W-:Y:S08]  /*25b0*/  HMMA.16816.F32.BF16 R64, R8.reuse, R32, RZ ;  /* 0x000000200840723c */ /* 0x044ff000000418ff */
[C---:B------:R-:W-:Y:S08]  /*25c0*/  HMMA.16816.F32.BF16 R68, R8.reuse, R26, RZ ;  /* 0x0000001a0844723c */ /* 0x040ff000000418ff */
[----:B------:R-:W-:Y:S01]  /*25d0*/  HMMA.16816.F32.BF16 R72, R8, R34, RZ ;  /* 0x000000220848723c */ /* 0x000fe200000418ff */
[----:B------:R-:W-:Y:S07]  /*25e0*/  LDSM.16.M88.4 R8, [R224+0x3000] ;  /* 0x00300000e008783b */ /* 0x000fee0000000200 */
[C---:B------:R-:W-:Y:S08]  /*25f0*/  HMMA.16816.F32.BF16 R96, R12.reuse, R28, RZ ;  /* 0x0000001c0c60723c */ /* 0x040ff000000418ff */
[C---:B------:R-:W-:Y:S01]  /*2600*/  HMMA.16816.F32.BF16 R104, R12.reuse, R30, RZ ;  /* 0x0000001e0c68723c */ /* 0x040fe200000418ff */
[----:B------:R-:W2:Y:S07]  /*2610*/  LDSM.16.M88.4 R28, [R221+0x7000] ;  /* 0x00700000dd1c783b */ /* 0x000eae0000000200 */
[C---:B------:R-:W-:Y:S08]  /*2620*/  HMMA.16816.F32.BF16 R112, R12.reuse, R24, RZ ;  /* 0x000000180c70723c */ /* 0x040ff000000418ff */
[C---:B------:R-:W-:Y:S01]  /*2630*/  HMMA.16816.F32.BF16 R140, R12.reuse, R26, RZ ;  /* 0x0000001a0c8c723c */ /* 0x040fe200000418ff */
[----:B------:R-:W4:Y:S07]  /*2640*/  LDSM.16.M88.4 R24, [R221+0x7400] ;  /* 0x00740000dd18783b */ /* 0x000f2e0000000200 */
[C---:B------:R-:W-:Y:S08]  /*2650*/  HMMA.16816.F32.BF16 R108, R12.reuse, R32, RZ ;  /* 0x000000200c6c723c */ /* 0x040ff000000418ff */
[----:B------:R-:W-:Y:S01]  /*2660*/  HMMA.16816.F32.BF16 R128, R12, R34, RZ ;  /* 0x000000220c80723c */ /* 0x000fe200000418ff */
[----:B------:R-:W5:Y:S07]  /*2670*/  LDSM.16.M88.4 R12, [R224+0x2000] ;  /* 0x00200000e00c783b */ /* 0x000f6e0000000200 */
[C---:B---3--:R-:W-:Y:S08]  /*2680*/  HMMA.16816.F32.BF16 R124, R16.reuse, R36, R92 ;  /* 0x00000024107c723c */ /* 0x048ff0000004185c */
        /* <DEDUP_REMOVED lines=9> */
[----:B------:R-:W-:Y:S08]  /*2720*/  HMMA.16816.F32.BF16 R44, R20, R56, R112 ;  /* 0x00000038142c723c */ /* 0x000ff00000041870 */
[C---:B--2---:R-:W-:Y:S08]  /*2730*/  HMMA.16816.F32.BF16 R76, R8.reuse, R28, R124 ;  /* 0x0000001c084c723c */ /* 0x044ff0000004187c */
[C---:B----4-:R-:W-:Y:S08]  /*2740*/  HMMA.16816.F32.BF16 R92, R8.reuse, R24, R92 ;  /* 0x00000018085c723c */ /* 0x050ff0000004185c */
[C---:B------:R-:W-:Y:S08]  /*2750*/  HMMA.16816.F32.BF16 R120, R8.reuse, R60, R120 ;  /* 0x0000003c0878723c */ /* 0x040ff00000041878 */
[C---:B------:R-:W-:Y:S08]  /*2760*/  HMMA.16816.F32.BF16 R100, R8.reuse, R48, R100 ;  /* 0x000000300864723c */ /* 0x040ff00000041864 */
[C---:B------:R-:W-:Y:S08]  /*2770*/  HMMA.16816.F32.BF16 R84, R8.reuse, R30, R84 ;  /* 0x0000001e0854723c */ /* 0x040ff00000041854 */
[C---:B------:R-:W-:Y:S08]  /*2780*/  HMMA.16816.F32.BF16 R88, R8.reuse, R26, R88 ;  /* 0x0000001a0858723c */ /* 0x040ff00000041858 */
[C---:B------:R-:W-:Y:S08]  /*2790*/  HMMA.16816.F32.BF16 R80, R8.reuse, R62, R80 ;  /* 0x0000003e0850723c */ /* 0x040ff00000041850 */
[----:B------:R-:W-:Y:S01]  /*27a0*/  HMMA.16816.F32.BF16 R72, R8, R50, R72 ;  /* 0x000000320848723c */ /* 0x000fe20000041848 */
[----:B------:R-:W-:Y:S07]  /*27b0*/  LDSM.16.M88.4 R8, [R225+0x3000] ;  /* 0x00300000e108783b */ /* 0x000fee0000000200 */
[C---:B-----5:R-:W-:Y:S08]  /*27c0*/  HMMA.16816.F32.BF16 R64, R12.reuse, R24, R64 ;  /* 0x000000180c40723c */ /* 0x060ff00000041840 */
[----:B------:R-:W-:Y:S01]  /*27d0*/  HMMA.16816.F32.BF16 R104, R12, R26, R16 ;  /* 0x0000001a0c68723c */ /* 0x000fe20000041810 */
[----:B------:R-:W2:Y:S04]  /*27e0*/  LDSM.16.M88.4 R24, [R223+0x7800] ;  /* 0x00780000df18783b */ /* 0x000ea80000000200 */
[----:B------:R-:W3:Y:S03]  /*27f0*/  LDSM.16.M88.4 R16, [R223+0x7000] ;  /* 0x00700000df10783b */ /* 0x000ee60000000200 */
[C---:B------:R-:W-:Y:S07]  /*2800*/  HMMA.16816.F32.BF16 R56, R20.reuse, R58, R140 ;  /* 0x0000003a1438723c */ /* 0x040fee000004188c */
[C---:B------:R-:W-:Y:S01]  /*2810*/  IADD3 R143, R6.reuse, 0x1, RZ ;  /* 0x00000001068f7810 */ /* 0x040fe20007ffe0ff */
[----:B------:R-:W-:Y:S01]  /*2820*/  HMMA.16816.F32.BF16 R68, R20, R36, R116 ;  /* 0x000000241444723c */ /* 0x000fe20000041874 */
[----:B------:R-:W-:-:S02]  /*2830*/  IADD3 R142, R6, 0x8, RZ ;  /* 0x00000008068e7810 */ /* 0x000fc40007ffe0ff */
[----:B------:R-:W-:Y:S01]  /*2840*/  IADD3 R141, R6, 0x9, RZ ;  /* 0x00000009068d7810 */ /* 0x000fe20007ffe0ff */
[----:B------:R-:W-:Y:S01]  /*2850*/  IMAD.IADD R5, R0, 0x1, -R143 ;  /* 0x0000000100057824 */ /* 0x000fe200078e0a8f */
[----:B------:R-:W-:Y:S02]  /*2860*/  IADD3 R140, R6, 0x10, RZ ;  /* 0x00000010068c7810 */ /* 0x000fe40007ffe0ff */
[-C--:B------:R-:W-:Y:S01]  /*2870*/  ISETP.GE.AND P0, PT, R143, R132.reuse, PT ;  /* 0x000000848f00720c */ /* 0x080fe20003f06270 */
[C---:B------:R-:W-:Y:S01]  /*2880*/  HMMA.16816.F32.BF16 R32, R20.reuse, R38, R136 ;  /* 0x000000261420723c */ /* 0x040fe20000041888 */
[----:B------:R-:W-:Y:S01]  /*2890*/  IABS R2, R5 ;  /* 0x0000000500027213 */ /* 0x000fe20000000000 */
[----:B------:R-:W-:Y:S01]  /*28a0*/  IMAD.IADD R5, R0, 0x1, -R142 ;  /* 0x0000000100057824 */ /* 0x000fe200078e0a8e */
[-C--:B------:R-:W-:Y:S02]  /*28b0*/  ISETP.GE.AND P5, PT, R142, R132.reuse, PT ;  /* 0x000000848e00720c */ /* 0x080fe40003fa6270 */
[-C--:B------:R-:W-:Y:S01]  /*28c0*/  ISETP.GE.AND P6, PT, R141, R132.reuse, PT ;  /* 0x000000848d00720c */ /* 0x080fe20003fc6270 */
[----:B-1----:R-:W-:Y:S01]  /*28d0*/  IMAD.MOV.U32 R3, RZ, RZ, R2 ;  /* 0x000000ffff037224 */ /* 0x002fe200078e0002 */
[----:B------:R-:W-:Y:S01]  /*28e0*/  IABS R2, R5 ;  /* 0x0000000500027213 */ /* 0x000fe20000000000 */
[----:B------:R-:W-:Y:S01]  /*28f0*/  IMAD.IADD R5, R0, 0x1, -R141 ;  /* 0x0000000100057824 */ /* 0x000fe200078e0a8d */
[----:B------:R-:W-:Y:S01]  /*2900*/  HMMA.16816.F32.BF16 R36, R20, R52, R108 ;  /* 0x000000341424723c */ /* 0x000fe2000004186c */
[----:B------:R1:W-:Y:S01]  /*2910*/  I2F R159, R3 ;  /* 0x00000003009f7306 */ /* 0x0003e20000201400 */
[----:B------:R-:W-:-:S06]  /*2920*/  ISETP.GE.AND P4, PT, R140, R132, PT ;  /* 0x000000848c00720c */ /* 0x000fcc0003f86270 */
[----:B------:R-:W-:Y:S01]  /*2930*/  HMMA.16816.F32.BF16 R52, R20, R54, R128 ;  /* 0x000000361434723c */ /* 0x000fe20000041880 */
[----:B------:R-:W-:Y:S07]  /*2940*/  LDSM.16.M88.4 R20, [R223+0x7400] ;  /* 0x00740000df14783b */ /* 0x000fee0000000200 */
[----:B------:R-:W-:Y:S01]  /*2950*/  HMMA.16816.F32.BF16 R96, R12, R62, R56 ;  /* 0x0000003e0c60723c */ /* 0x000fe20000041838 */
[----:B-1----:R-:W-:Y:S01]  /*2960*/  IMAD.MOV.U32 R3, RZ, RZ, R2 ;  /* 0x000000ffff037224 */ /* 0x002fe200078e0002 */
[----:B------:R-:W-:Y:S01]  /*2970*/  IABS R2, R5 ;  /* 0x0000000500027213 */ /* 0x000fe20000000000 */
[----:B------:R-:W-:-:S02]  /*2980*/  IMAD.IADD R5, R0, 0x1, -R140 ;  /* 0x0000000100057824 */ /* 0x000fc400078e0a8c */
[----:B------:R1:W-:Y:S03]  /*2990*/  I2F R176, R3 ;  /* 0x0000000300b07306 */ /* 0x0003e60000201400 */
[----:B--2---:R-:W-:Y:S07]  /*29a0*/  HMMA.16816.F32.BF16 R56, R8, R24, R120 ;  /* 0x000000180838723c */ /* 0x004fee0000041878 */
[C---:B------:R-:W-:Y:S01]  /*29b0*/  IADD3 R120, R6.reuse, 0x19, RZ ;  /* 0x0000001906787810 */ /* 0x040fe20007ffe0ff */
[----:B------:R-:W-:Y:S01]  /*29c0*/  HMMA.16816.F32.BF16 R68, R12, R28, R68 ;  /* 0x0000001c0c44723c */ /* 0x000fe20000041844 */
[----:B------:R-:W-:-:S02]  /*29d0*/  IADD3 R122, R6, 0x20, RZ ;  /* 0x00000020067a7810 */ /* 0x000fc40007ffe0ff */
[----:B------:R-:W-:Y:S01]  /*29e0*/  IADD3 R123, R6, 0x21, RZ ;  /* 0x00000021067b7810 */ /* 0x000fe20007ffe0ff */
[----:B-1----:R-:W-:Y:S01]  /*29f0*/  IMAD.MOV.U32 R3, RZ, RZ, R2 ;  /* 0x000000ffff037224 */ /* 0x002fe200078e0002 */
[----:B------:R-:W-:Y:S01]  /*2a00*/  IABS R2, R5 ;  /* 0x0000000500027213 */ /* 0x000fe20000000000 */
[C---:B------:R-:W-:Y:S02]  /*2a10*/  IMAD.IADD R5, R0.reuse, 0x1, -R134 ;  /* 0x0000000100057824 */ /* 0x040fe400078e0a86 */
[C---:B------:R-:W-:Y:S01]  /*2a20*/  HMMA.16816.F32.BF16 R28, R12.reuse, R30, R32 ;  /* 0x0000001e0c1c723c */ /* 0x040fe20000041820 */
[----:B------:R1:W-:Y:S01]  /*2a30*/  I2F R177, R3 ;  /* 0x0000000300b17306 */ /* 0x0003e20000201400 */
[----:B------:R-:W2:Y:S06]  /*2a40*/  LDSM.16.M88.4 R32, [R223+0x7c00] ;  /* 0x007c0000df20783b */ /* 0x000eac0000000200 */
[C---:B------:R-:W-:Y:S08]  /*2a50*/  HMMA.16816.F32.BF16 R136, R12.reuse, R48, R36 ;  /* 0x000000300c88723c */ /* 0x040ff00000041824 */
[----:B------:R-:W-:Y:S01]  /*2a60*/  HMMA.16816.F32.BF16 R36, R12, R60, R44 ;  /* 0x0000003c0c24723c */ /* 0x000fe2000004182c */
[----:B-1----:R-:W-:Y:S01]  /*2a70*/  IMAD.MOV.U32 R3, RZ, RZ, R2 ;  /* 0x000000ffff037224 */ /* 0x002fe200078e0002 */
[----:B------:R-:W-:Y:S01]  /*2a80*/  IABS R2, R5 ;  /* 0x0000000500027213 */ /* 0x000fe20000000000 */
[----:B------:R-:W-:-:S02]  /*2a90*/  IMAD.IADD R5, R0, 0x1, -R7 ;  /* 0x0000000100057824 */ /* 0x000fc400078e0a07 */
[----:B------:R1:W-:Y:S03]  /*2aa0*/  I2F R178, R3 ;  /* 0x0000000300b27306 */ /* 0x0003e60000201400 */
[----:B------:R-:W-:Y:S01]  /*2ab0*/  HMMA.16816.F32.BF16 R108, R12, R50, R52 ;  /* 0x000000320c6c723c */ /* 0x000fe20000041834 */
[----:B------:R-:W4:Y:S07]  /*2ac0*/  LDSM.16.M88.4 R12, [R225+0x2000] ;  /* 0x00200000e10c783b */ /* 0x000f2e0000000200 */
[----:B---3--:R-:W-:Y:S01]  /*2ad0*/  HMMA.16816.F32.BF16 R112, R8, R16, R76 ;  /* 0x000000100870723c */ /* 0x008fe2000004184c */
[----:B-1----:R-:W-:Y:S01]  /*2ae0*/  IMAD.MOV.U32 R3, RZ, RZ, R2 ;  /* 0x000000ffff037224 */ /* 0x002fe200078e0002 */
[----:B------:R-:W-:Y:S01]  /*2af0*/  IABS R2, R5 ;  /* 0x0000000500027213 */ /* 0x000fe20000000000 */
[----:B------:R-:W-:-:S05]  /*2b00*/  IMAD.IADD R5, R0, 0x1, -R123 ;  /* 0x0000000100057824 */ /* 0x000fca00078e0a7b */
[C---:B------:R-:W-:Y:S01]  /*2b10*/  HMMA.16816.F32.BF16 R128, R8.reuse, R18, R84 ;  /* 0x000000120880723c */ /* 0x040fe20000041854 */
[----:B------:R1:W-:Y:S07]  /*2b20*/  I2F R185, R3 ;  /* 0x0000000300b97306 */ /* 0x0003ee0000201400 */
[C---:B--2---:R-:W-:Y:S01]  /*2b30*/  HMMA.16816.F32.BF16 R48, R8.reuse, R34, R72 ;  /* 0x000000220830723c */ /* 0x044fe20000041848 */
[----:B------:R2:W-:Y:S07]  /*2b40*/  I2F R188, R2 ;  /* 0x0000000200bc7306 */ /* 0x0005ee0000201400 */
[----:B------:R-:W-:Y:S01]  /*2b50*/  HMMA.16816.F32.BF16 R124, R8, R20, R92 ;  /* 0x00000014087c723c */ /* 0x000fe2000004185c */
[----:B-1----:R-:W-:-:S05]  /*2b60*/  IMAD.IADD R3, R0, 0x1, -R120 ;  /* 0x0000000100037824 */ /* 0x002fca00078e0a78 */
[----:B------:R-:W-:Y:S02]  /*2b70*/  IABS R3, R3 ;  /* 0x0000000300037213 */ /* 0x000fe40000000000 */
[C---:B------:R-:W-:Y:S01]  /*2b80*/  HMMA.16816.F32.BF16 R116, R8.reuse, R22, R88 ;  /* 0x000000160874723c */ /* 0x040fe20000041858 */
[C---:B--2---:R-:W-:Y:S01]  /*2b90*/  IMAD.IADD R2, R0.reuse, 0x1, -R122 ;  /* 0x0000000100027824 */ /* 0x044fe200078e0a7a */
[----:B------:R1:W-:Y:S04]  /*2ba0*/  I2F R186, R3 ;  /* 0x0000000300ba7306 */ /* 0x0003e80000201400 */
[----:B------:R-:W-:Y:S02]  /*2bb0*/  IABS R2, R2 ;  /* 0x0000000200027213 */ /* 0x000fe40000000000 */
[C---:B------:R-:W-:Y:S08]  /*2bc0*/  HMMA.16816.F32.BF16 R100, R8.reuse, R32, R100 ;  /* 0x000000200864723c */ /* 0x040ff00000041864 */
[----:B------:R-:W-:Y:S01]  /*2bd0*/  HMMA.16816.F32.BF16 R52, R8, R26, R80 ;  /* 0x0000001a0834723c */ /* 0x000fe20000041850 */
[----:B------:R-:W-:Y:S01]  /*2be0*/  LDSM.16.M88.4 R8, [R224+0x5000] ;  /* 0x00500000e008783b */ /* 0x000fe20000000200 */
[----:B-1----:R-:W-:Y:S01]  /*2bf0*/  IMAD.MOV.U32 R3, RZ, RZ, R2 ;  /* 0x000000ffff037224 */ /* 0x002fe200078e0002 */
[----:B------:R-:W-:Y:S01]  /*2c00*/  IABS R2, R5 ;  /* 0x0000000500027213 */ /* 0x000fe20000000000 */
[----:B------:R-:W-:-:S02]  /*2c10*/  IMAD.IADD R5, R0, 0x1, -R148 ;  /* 0x0000000100057824 */ /* 0x000fc400078e0a94 */
[----:B------:R1:W-:Y:S02]  /*2c20*/  I2F R184, R3 ;  /* 0x0000000300b87306 */ /* 0x0003e40000201400 */
[C---:B----4-:R-:W-:Y:S08]  /*2c30*/  HMMA.16816.F32.BF16 R60, R12.reuse, R20, R64 ;  /* 0x000000140c3c723c */ /* 0x050ff00000041840 */
[----:B------:R-:W-:Y:S01]  /*2c40*/  HMMA.16816.F32.BF16 R72, R12, R22, R104 ;  /* 0x000000160c48723c */ /* 0x000fe20000041868 */
[----:B------:R-:W2:Y:S01]  /*2c50*/  LDSM.16.M88.4 R20, [R221+0x8400] ;  /* 0x00840000dd14783b */ /* 0x000ea20000000200 */
[----:B-1----:R-:W-:Y:S01]  /*2c60*/  IMAD.MOV.U32 R3, RZ, RZ, R2 ;  /* 0x000000ffff037224 */ /* 0x002fe200078e0002 */
[----:B------:R-:W-:Y:S01]  /*2c70*/  IABS R2, R5 ;  /* 0x0000000500027213 */ /* 0x000fe20000000000 */
[----:B------:R-:W-:-:S04]  /*2c80*/  IMAD.IADD R5, R0, 0x1, -R149 ;  /* 0x0000000100057824 */ /* 0x000fc800078e0a95 */
[C---:B------:R-:W-:Y:S01]  /*2c90*/  HMMA.16816.F32.BF16 R44, R12.reuse, R16, R68 ;  /* 0x000000100c2c723c */ /* 0x040fe20000041844 */
[----:B------:R1:W-:Y:S06]  /*2ca0*/  I2F R195, R3 ;  /* 0x0000000300c37306 */ /* 0x0003ec0000201400 */
[C---:B------:R-:W-:Y:S01]  /*2cb0*/  IADD3 R17, R0.reuse, 0x8, RZ ;  /* 0x0000000800117810 */ /* 0x040fe20007ffe0ff */
[C---:B------:R-:W-:Y:S01]  /*2cc0*/  HMMA.16816.F32.BF16 R40, R12.reuse, R18, R28 ;  /* 0x000000120c28723c */ /* 0x040fe2000004181c */
[C---:B------:R-:W-:Y:S01]  /*2cd0*/  IADD3 R16, R0.reuse, 0x40, RZ ;  /* 0x0000004000107810 */ /* 0x040fe20007ffe0ff */
[----:B------:R-:W3:Y:S05]  /*2ce0*/  LDSM.16.M88.4 R28, [R221+0x8000] ;  /* 0x00800000dd1c783b */ /* 0x000eea0000000200 */
[----:B------:R-:W-:Y:S01]  /*2cf0*/  IADD3 R18, R0, 0x48, RZ ;  /* 0x0000004800127810 */ /* 0x000fe20007ffe0ff */
[----:B------:R-:W-:Y:S01]  /*2d00*/  HMMA.16816.F32.BF16 R84, R12, R32, R136 ;  /* 0x000000200c54723c */ /* 0x000fe20000041888 */
[----:B-1----:R-:W-:Y:S01]  /*2d10*/  IMAD.MOV.U32 R3, RZ, RZ, R2 ;  /* 0x000000ffff037224 */ /* 0x002fe200078e0002 */
[----:B------:R-:W-:-:S02]  /*2d20*/  IABS R2, R5 ;  /* 0x0000000500027213 */ /* 0x000fc40000000000 */
[C---:B------:R-:W-:Y:S01]  /*2d30*/  IADD3 R5, R0.reuse, -R150, RZ ;  /* 0x8000009600057210 */ /* 0x040fe20007ffe0ff */
[----:B------:R1:W-:Y:S03]  /*2d40*/  I2F R194, R3 ;  /* 0x0000000300c27306 */ /* 0x0003e60000201400 */
[----:B------:R-:W-:Y:S01]  /*2d50*/  HMMA.16816.F32.BF16 R76, R12, R24, R36 ;  /* 0x000000180c4c723c */ /* 0x000fe20000041824 */
[----:B------:R-:W4:Y:S07]  /*2d60*/  LDSM.16.M88.4 R36, [R221+0x8800] ;  /* 0x00880000dd24783b */ /* 0x000f2e0000000200 */
[----:B--2---:R-:W-:Y:S01]  /*2d70*/  HMMA.16816.F32.BF16 R160, R8, R22, R116 ;  /* 0x0000001608a0723c */ /* 0x004fe20000041874 */
[----:B-1----:R-:W-:Y:S01]  /*2d80*/  IMAD.MOV.U32 R3, RZ, RZ, R2 ;  /* 0x000000ffff037224 */ /* 0x002fe200078e0002 */
[----:B------:R-:W-:Y:S01]  /*2d90*/  IABS R2, R5 ;  /* 0x0000000500027213 */ /* 0x000fe20000000000 */
[----:B------:R-:W-:-:S05]  /*2da0*/  IMAD.IADD R5, R0, 0x1, -R157 ;  /* 0x0000000100057824 */ /* 0x000fca00078e0a9d */
[C---:B------:R-:W-:Y:S01]  /*2db0*/  HMMA.16816.F32.BF16 R80, R12.reuse, R26, R96 ;  /* 0x0000001a0c50723c */ /* 0x040fe20000041860 */
[----:B------:R1:W-:Y:S01]  /*2dc0*/  I2F R193, R3 ;  /* 0x0000000300c17306 */ /* 0x0003e20000201400 */
[----:B------:R-:W-:Y:S06]  /*2dd0*/  LDSM.16.M88.4 R24, [R223+0x8000] ;  /* 0x00800000df18783b */ /* 0x000fec0000000200 */
[----:B------:R-:W-:Y:S01]  /*2de0*/  HMMA.16816.F32.BF16 R88, R12, R34, R108 ;  /* 0x000000220c58723c */ /* 0x000fe2000004186c */
[----:B------:R-:W2:Y:S04]  /*2df0*/  LDSM.16.M88.4 R12, [R224+0x4000] ;  /* 0x00400000e00c783b */ /* 0x000ea80000000200 */
[----:B------:R-:W5:Y:S03]  /*2e00*/  LDSM.16.M88.4 R32, [R221+0x8c00] ;  /* 0x008c0000dd20783b */ /* 0x000f660000000200 */
[----:B---3--:R-:W-:Y:S01]  /*2e10*/  HMMA.16816.F32.BF16 R92, R8, R28, R112 ;  /* 0x0000001c085c723c */ /* 0x008fe20000041870 */
[----:B-1----:R-:W-:Y:S01]  /*2e20*/  IMAD.MOV.U32 R3, RZ, RZ, R2 ;  /* 0x000000ffff037224 */ /* 0x002fe200078e0002 */
[----:B------:R-:W-:Y:S01]  /*2e30*/  IABS R2, R5 ;  /* 0x0000000500027213 */ /* 0x000fe20000000000 */
[----:B------:R-:W-:-:S02]  /*2e40*/  IMAD.IADD R5, R0, 0x1, -R156 ;  /* 0x0000000100057824 */ /* 0x000fc400078e0a9c */
[----:B------:R1:W-:Y:S03]  /*2e50*/  I2F R190, R3 ;  /* 0x0000000300be7306 */ /* 0x0003e60000201400 */
[C---:B------:R-:W-:Y:S08]  /*2e60*/  HMMA.16816.F32.BF16 R152, R8.reuse, R20, R124 ;  /* 0x000000140898723c */ /* 0x040ff0000004187c */
[----:B----4-:R-:W-:Y:S01]  /*2e70*/  HMMA.16816.F32.BF16 R164, R8, R36, R56 ;  /* 0x0000002408a4723c */ /* 0x010fe20000041838 */
[----:B-1----:R-:W-:Y:S01]  /*2e80*/  IMAD.MOV.U32 R3, RZ, RZ, R2 ;  /* 0x000000ffff037224 */ /* 0x002fe200078e0002 */
[----:B------:R-:W-:Y:S01]  /*2e90*/  IABS R2, R5 ;  /* 0x0000000500027213 */ /* 0x000fe20000000000 */
[----:B------:R-:W-:-:S05]  /*2ea0*/  IMAD.IADD R5, R18, 0x1, -R120 ;  /* 0x0000000112057824 */ /* 0x000fca00078e0a78 */
[C---:B------:R-:W-:Y:S01]  /*2eb0*/  HMMA.16816.F32.BF16 R128, R8.reuse, R30, R128 ;  /* 0x0000001e0880723c */ /* 0x040fe20000041880 */
[----:B------:R1:W-:Y:S07]  /*2ec0*/  I2F R189, R3 ;  /* 0x0000000300bd7306 */ /* 0x0003ee0000201400 */
[----:B------:R-:W-:Y:S01]  /*2ed0*/  HMMA.16816.F32.BF16 R168, R8, R38, R52 ;  /* 0x0000002608a8723c */ /* 0x000fe20000041834 */
[----:B------:R3:W-:Y:S07]  /*2ee0*/  I2F R139, R2 ;  /* 0x00000002008b7306 */ /* 0x0007ee0000201400 */
[----:B--2---:R-:W-:Y:S01]  /*2ef0*/  HMMA.16816.F32.BF16 R60, R12, R20, R60 ;  /* 0x000000140c3c723c */ /* 0x004fe2000004183c */
[----:B-1----:R-:W-:-:S05]  /*2f00*/  IMAD.IADD R3, R0, 0x1, -R151 ;  /* 0x0000000100037824 */ /* 0x002fca00078e0a97 */
[----:B------:R-:W-:Y:S02]  /*2f10*/  IABS R3, R3 ;  /* 0x0000000300037213 */ /* 0x000fe40000000000 */
[----:B------:R-:W-:Y:S01]  /*2f20*/  HMMA.16816.F32.BF16 R56, R12, R22, R72 ;  /* 0x000000160c38723c */ /* 0x000fe20000041848 */
[--C-:B---3--:R-:W-:Y:S01]  /*2f30*/  IMAD.IADD R2, R17, 0x1, -R6.reuse ;  /* 0x0000000111027824 */ /* 0x108fe200078e0a06 */
[----:B------:R1:W-:Y:S01]  /*2f40*/  I2F R137, R3 ;  /* 0x0000000300897306 */ /* 0x0003e20000201400 */
[----:B------:R-:W2:Y:S03]  /*2f50*/  LDSM.16.M88.4 R20, [R225+0x5000] ;  /* 0x00500000e114783b */ /* 0x000ea60000000200 */
[----:B------:R-:W-:Y:S02]  /*2f60*/  IABS R2, R2 ;  /* 0x0000000200027213 */ /* 0x000fe40000000000 */
[C---:B-----5:R-:W-:Y:S02]  /*2f70*/  HMMA.16816.F32.BF16 R172, R8.reuse, R32, R100 ;  /* 0x0000002008ac723c */ /* 0x060fe40000041864 */
[----:B------:R3:W-:Y:S06]  /*2f80*/  I2F R136, R2 ;  /* 0x0000000200887306 */ /* 0x0007ec0000201400 */
[----:B------:R-:W-:Y:S01]  /*2f90*/  HMMA.16816.F32.BF16 R180, R8, R34, R48 ;  /* 0x0000002208b4723c */ /* 0x000fe20000041830 */
[----:B------:R-:W4:Y:S01]  /*2fa0*/  LDSM.16.M88.4 R8, [R225+0x4000] ;  /* 0x00400000e108783b */ /* 0x000f220000000200 */
[----:B-1----:R-:W-:-:S05]  /*2fb0*/  IMAD.IADD R3, R16, 0x1, -R6 ;  /* 0x0000000110037824 */ /* 0x002fca00078e0a06 */
[----:B------:R-:W-:Y:S01]  /*2fc0*/  IABS R0, R3 ;  /* 0x0000000300007213 */ /* 0x000fe20000000000 */
[----:B------:R-:W-:Y:S01]  /*2fd0*/  IMAD.IADD R3, R18, 0x1, -R6 ;  /* 0x0000000112037824 */ /* 0x000fe200078e0a06 */
[C---:B------:R-:W-:Y:S03]  /*2fe0*/  HMMA.16816.F32.BF16 R68, R12.reuse, R28, R44 ;  /* 0x0000001c0c44723c */ /* 0x040fe6000004182c */
[----:B---3--:R-:W-:Y:S01]  /*2ff0*/  IMAD.MOV.U32 R2, RZ, RZ, R0 ;  /* 0x000000ffff027224 */ /* 0x008fe200078e0000 */
[----:B------:R-:W-:Y:S01]  /*3000*/  IABS R0, R3 ;  /* 0x0000000300007213 */ /* 0x000fe20000000000 */
[--C-:B------:R-:W-:Y:S02]  /*3010*/  IMAD.IADD R3, R17, 0x1, -R143.reuse ;  /* 0x0000000111037824 */ /* 0x100fe400078e0a8f */
[----:B------:R1:W3:Y:S01]  /*3020*/  I2F R121, R2 ;  /* 0x0000000200797306 */ /* 0x0002e20000201400 */
[C---:B------:R-:W-:Y:S08]  /*3030*/  HMMA.16816.F32.BF16 R52, R12.reuse, R36, R76 ;  /* 0x000000240c34723c */ /* 0x040ff0000004184c */
[----:B------:R-:W-:Y:S01]  /*3040*/  HMMA.16816.F32.BF16 R44, R12, R38, R80 ;  /* 0x000000260c2c723c */ /* 0x000fe20000041850 */
[----:B------:R-:W5:Y:S01]  /*3050*/  LDSM.16.M88.4 R36, [R223+0x8400] ;  /* 0x00840000df24783b */ /* 0x000f620000000200 */
[----:B-1----:R-:W-:Y:S01]  /*3060*/  IMAD.MOV.U32 R2, RZ, RZ, R0 ;  /* 0x000000ffff027224 */ /* 0x002fe200078e0000 */
[----:B------:R-:W-:Y:S01]  /*3070*/  IABS R0, R3 ;  /* 0x0000000300007213 */ /* 0x000fe20000000000 */
[----:B------:R-:W-:-:S04]  /*3080*/  IMAD.IADD R3, R16, 0x1, -R143 ;  /* 0x0000000110037824 */ /* 0x000fc800078e0a8f */
[----:B--2---:R-:W-:Y:S01]  /*3090*/  HMMA.16816.F32.BF16 R48, R20, R24, R92 ;  /* 0x000000181430723c */ /* 0x004fe2000004185c */
[----:B------:R1:W-:Y:S07]  /*30a0*/  I2F R105, R2 ;  /* 0x0000000200697306 */ /* 0x0003ee0000201400 */
[C---:B------:R-:W-:Y:S08]  /*30b0*/  HMMA.16816.F32.BF16 R64, R12.reuse, R30, R40 ;  /* 0x0000001e0c40723c */ /* 0x040ff00000041828 */
[----:B------:R-:W-:Y:S01]  /*30c0*/  HMMA.16816.F32.BF16 R40, R12, R32, R84 ;  /* 0x000000200c28723c */ /* 0x000fe20000041854 */
[----:B-1----:R-:W-:Y:S01]  /*30d0*/  IMAD.MOV.U32 R2, RZ, RZ, R0 ;  /* 0x000000ffff027224 */ /* 0x002fe200078e0000 */
[----:B------:R-:W-:Y:S01]  /*30e0*/  IABS R0, R3 ;  /* 0x0000000300007213 */ /* 0x000fe20000000000 */
[----:B------:R-:W-:-:S02]  /*30f0*/  IMAD.IADD R3, R18, 0x1, -R143 ;  /* 0x0000000112037824 */ /* 0x000fc400078e0a8f */
[----:B------:R1:W-:Y:S03]  /*3100*/  I2F R118, R2 ;  /* 0x0000000200767306 */ /* 0x0003e60000201400 */
[----:B------:R-:W-:Y:S01]  /*3110*/  HMMA.16816.F32.BF16 R12, R12, R34, R88 ;  /* 0x000000220c0c723c */ /* 0x000fe20000041858 */
[----:B------:R-:W2:Y:S01]  /*3120*/  LDSM.16.M88.4 R32, [R223+0x8800] ;  /* 0x00880000df20783b */ /* 0x000ea20000000200 */
[----:B---3--:R-:W-:-:S05]  /*3130*/  FFMA.FTZ R6, R121, -R133, R48 ;  /* 0x8000008579067223 */ /* 0x008fca0000010030 */
[----:B------:R-:W-:Y:S01]  /*3140*/  FSEL R88, R6, -INF , !P1 ;  /* 0xff80000006587808 */ /* 0x000fe20004800000 */
[----:B----4-:R-:W-:Y:S01]  /*3150*/  HMMA.16816.F32.BF16 R28, R8, R24, R68 ;  /* 0x00000018081c723c */ /* 0x010fe20000041844 */
[----:B------:R-:W3:Y:S01]  /*3160*/  LDSM.16.M88.4 R68, [R223+0x8c00] ;  /* 0x008c0000df44783b */ /* 0x000ee20000000200 */
[----:B------:R-:W-:-:S04]  /*3170*/  DEPBAR.LE SB0, 0x0 ;  /* 0x000080000000791a */ /* 0x000fc80000000000 */
[----:B-1----:R-:W-:Y:S01]  /*3180*/  IMAD.MOV.U32 R2, RZ, RZ, R0 ;  /* 0x000000ffff027224 */ /* 0x002fe200078e0000 */
[----:B------:R-:W-:Y:S01]  /*3190*/  IABS R0, R3 ;  /* 0x0000000300007213 */ /* 0x000fe20000000000 */
[C---:B------:R-:W-:Y:S01]  /*31a0*/  IMAD.IADD R3, R17.reuse, 0x1, -R142 ;  /* 0x0000000111037824 */ /* 0x040fe200078e0a8e */
[C---:B-----5:R-:W-:Y:S01]  /*31b0*/  HMMA.16816.F32.BF16 R72, R8.reuse, R36, R60 ;  /* 0x000000240848723c */ /* 0x060fe2000004183c */
[----:B------:R1:W4:Y:S07]  /*31c0*/  I2F R116, R2 ;  /* 0x0000000200747306 */ /* 0x00032e0000201400 */
[C---:B------:R-:W-:Y:S08]  /*31d0*/  HMMA.16816.F32.BF16 R64, R8.reuse, R26, R64 ;  /* 0x0000001a0840723c */ /* 0x040ff00000041840 */
[----:B------:R-:W-:Y:S01]  /*31e0*/  HMMA.16816.F32.BF16 R80, R8, R38, R56 ;  /* 0x000000260850723c */ /* 0x000fe20000041838 */
[----:B-1----:R-:W-:Y:S01]  /*31f0*/  IMAD.MOV.U32 R2, RZ, RZ, R0 ;  /* 0x000000ffff027224 */ /* 0x002fe200078e0000 */
[----:B------:R-:W-:Y:S01]  /*3200*/  IABS R0, R3 ;  /* 0x0000000300007213 */ /* 0x000fe20000000000 */
[----:B------:R-:W-:-:S02]  /*3210*/  IMAD.IADD R3, R17, 0x1, -R141 ;  /* 0x0000000111037824 */ /* 0x000fc400078e0a8d */
[----:B------:R1:W-:Y:S01]  /*3220*/  I2F R113, R2 ;  /* 0x0000000200717306 */ /* 0x0003e20000201400 */
[----:B----4-:R-:W-:Y:S02]  /*3230*/  FFMA.FTZ R6, R116, -R133, R49 ;  /* 0x8000008574067223 */ /* 0x010fe40000010031 */
[C---:B--2---:R-:W-:Y:S03]  /*3240*/  HMMA.16816.F32.BF16 R100, R8.reuse, R32, R52 ;  /* 0x000000200864723c */ /* 0x044fe60000041834 */
[----:B------:R-:W-:Y:S02]  /*3250*/  FSEL R84, R6, -INF , !P0 ;  /* 0xff80000006547808 */ /* 0x000fe40004000000 */
[----:B------:R2:W-:Y:S03]  /*3260*/  I2F R117, R0 ;  /* 0x0000000000757306 */ /* 0x0005e60000201400 */
[----:B---3--:R-:W-:Y:S01]  /*3270*/  HMMA.16816.F32.BF16 R108, R8, R70, R12 ;  /* 0x00000046086c723c */ /* 0x008fe2000004180c */
[----:B-1----:R-:W-:-:S07]  /*3280*/  IMAD.IADD R2, R16, 0x1, -R142 ;  /* 0x0000000110027824 */ /* 0x002fce00078e0a8e */
[----:B------:R-:W-:Y:S01]  /*3290*/  HMMA.16816.F32.BF16 R12, R20, R26, R128 ;  /* 0x0000001a140c723c */ /* 0x000fe20000041880 */
[----:B------:R-:W-:Y:S01]  /*32a0*/  IABS R2, R2 ;  /* 0x0000000200027213 */ /* 0x000fe20000000000 */
[----:B--2---:R-:W-:-:S03]  /*32b0*/  IMAD.IADD R0, R18, 0x1, -R142 ;  /* 0x0000000112007824 */ /* 0x004fc600078e0a8e */
[----:B------:R1:W-:Y:S03]  /*32c0*/  I2F R114, R2 ;  /* 0x0000000200727306 */ /* 0x0003e60000201400 */
[----:B------:R-:W-:Y:S01]  /*32d0*/  HMMA.16816.F32.BF16 R144, R8, R34, R44 ;  /* 0x000000220890723c */ /* 0x000fe2000004182c */
[----:B------:R-:W-:-:S07]  /*32e0*/  IABS R0, R0 ;  /* 0x0000000000007213 */ /* 0x000fce0000000000 */
[----:B------:R-:W-:Y:S01]  /*32f0*/  HMMA.16816.F32.BF16 R124, R8, R68, R40 ;  /* 0x00000044087c723c */ /* 0x000fe20000041828 */
[----:B-1----:R-:W-:Y:S01]  /*3300*/  IMAD.MOV.U32 R2, RZ, RZ, R0 ;  /* 0x000000ffff027224 */ /* 0x002fe200078e0000 */
[----:B------:R-:W-:Y:S01]  /*3310*/  IABS R0, R3 ;  /* 0x0000000300007213 */ /* 0x000fe20000000000 */
[----:B------:R-:W-:-:S05]  /*3320*/  IMAD.IADD R3, R16, 0x1, -R141 ;  /* 0x0000000110037824 */ /* 0x000fca00078e0a8d */
[----:B------:R-:W-:Y:S01]  /*3330*/  HMMA.16816.F32.BF16 R24, R20, R36, R152 ;  /* 0x000000241418723c */ /* 0x000fe20000041898 */
[----:B------:R1:W2:Y:S01]  /*3340*/  I2F R106, R2 ;  /* 0x00000002006a7306 */ /* 0x0002a20000201400 */
[-C--:B------:R-:W-:Y:S02]  /*3350*/  FFMA.FTZ R9, R176, -R133.reuse, R64 ;  /* 0x80000085b0097223 */ /* 0x080fe40000010040 */
[----:B------:R-:W-:-:S03]  /*3360*/  FFMA.FTZ R8, R158, -R133, R28 ;  /* 0x800000859e087223 */ /* 0x000fc6000001001c */
[----:B------:R-:W-:Y:S01]  /*3370*/  FSEL R95, R9, -INF , !P5 ;  /* 0xff800000095f7808 */ /* 0x000fe20006800000 */
[----:B------:R-:W-:Y:S01]  /*3380*/  HMMA.16816.F32.BF16 R44, R20, R32, R164 ;  /* 0x00000020142c723c */ /* 0x000fe200000418a4 */
[----:B------:R-:W-:-:S05]  /*3390*/  FFMA.FTZ R9, R178, -R133, R72 ;  /* 0x80000085b2097223 */ /* 0x000fca0000010048 */
[----:B------:R-:W-:Y:S02]  /*33a0*/  FSEL R143, R9, -INF , !P4 ;  /* 0xff800000098f7808 */ /* 0x000fe40006000000 */
[C---:B------:R-:W-:Y:S01]  /*33b0*/  HMMA.16816.F32.BF16 R52, R20.reuse, R34, R168 ;  /* 0x000000221434723c */ /* 0x040fe200000418a8 */
[----:B-1----:R-:W-:Y:S01]  /*33c0*/  IMAD.MOV.U32 R2, RZ, RZ, R0 ;  /* 0x000000ffff027224 */ /* 0x002fe200078e0000 */
[----:B------:R-:W-:Y:S01]  /*33d0*/  IABS R0, R3 ;  /* 0x0000000300007213 */ /* 0x000fe20000000000 */
[----:B------:R-:W-:Y:S02]  /*33e0*/  IMAD.IADD R3, R18, 0x1, -R141 ;  /* 0x0000000112037824 */ /* 0x000fe400078e0a8d */
[----:B------:R1:W3:Y:S01]  /*33f0*/  I2F R115, R2 ;  /* 0x0000000200737306 */ /* 0x0002e20000201400 */
[----:B--2---:R-:W-:Y:S02]  /*3400*/  FFMA.FTZ R6, R106, -R133, R14 ;  /* 0x800000856a067223 */ /* 0x004fe4000001000e */
[----:B------:R-:W-:Y:S03]  /*3410*/  HMMA.16816.F32.BF16 R32, R20, R70, R180 ;  /* 0x000000461420723c */ /* 0x000fe600000418b4 */
[----:B------:R-:W-:Y:S01]  /*3420*/  FSEL R86, R6, -INF , !P5 ;  /* 0xff80000006567808 */ /* 0x000fe20006800000 */
[----:B-1----:R-:W-:Y:S01]  /*3430*/  IMAD.MOV.U32 R2, RZ, RZ, R0 ;  /* 0x000000ffff027224 */ /* 0x002fe200078e0000 */
[----:B------:R-:W-:Y:S01]  /*3440*/  IABS R0, R3 ;  /* 0x0000000300007213 */ /* 0x000fe20000000000 */
[----:B------:R-:W-:-:S02]  /*3450*/  IMAD.IADD R3, R17, 0x1, -R140 ;  /* 0x0000000111037824 */ /* 0x000fc400078e0a8c */
[----:B------:R1:W-:Y:S01]  /*3460*/  I2F R107, R2 ;  /* 0x00000002006b7306 */ /* 0x0003e20000201400 */
[----:B---3--:R-:W-:-:S05]  /*3470*/  FFMA.FTZ R6, R115, -R133, R67 ;  /* 0x8000008573067223 */ /* 0x008fca0000010043 */
[----:B------:R-:W-:Y:S01]  /*3480*/  FSEL R116, R6, -INF , !P6 ;  /* 0xff80000006747808 */ /* 0x000fe20007000000 */
[----:B------:R-:W-:Y:S02]  /*3490*/  IMAD.IADD R6, R17, 0x1, -R150 ;  /* 0x0000000111067824 */ /* 0x000fe400078e0a96 */
[----:B-1----:R-:W-:Y:S01]  /*34a0*/  IMAD.MOV.U32 R2, RZ, RZ, R0 ;  /* 0x000000ffff027224 */ /* 0x002fe200078e0000 */
[----:B------:R-:W-:Y:S01]  /*34b0*/  IABS R0, R3 ;  /* 0x0000000300007213 */ /* 0x000fe20000000000 */
[--C-:B------:R-:W-:Y:S02]  /*34c0*/  IMAD.IADD R3, R16, 0x1, -R140.reuse ;  /* 0x0000000110037824 */ /* 0x100fe400078e0a8c */
[----:B------:R1:W-:Y:S02]  /*34d0*/  I2F R99, R2 ;  /* 0x0000000200637306 */ /* 0x0003e40000201400 */
[----:B-1----:R-:W-:Y:S02]  /*34e0*/  MOV R2, R0 ;  /* 0x0000000000027202 */ /* 0x002fe40000000f00 */
[----:B------:R-:W-:Y:S01]  /*34f0*/  IABS R0, R3 ;  /* 0x0000000300007213 */ /* 0x000fe20000000000 */
[----:B------:R-:W-:-:S03]  /*3500*/  IMAD.IADD R3, R18, 0x1, -R140 ;  /* 0x0000000112037824 */ /* 0x000fc600078e0a8c */
[----:B------:R1:W-:Y:S02]  /*3510*/  I2F R112, R2 ;  /* 0x0000000200707306 */ /* 0x0003e40000201400 */
[----:B-1----:R-:W-:Y:S01]  /*3520*/  IMAD.MOV.U32 R2, RZ, RZ, R0 ;  /* 0x000000ffff027224 */ /* 0x002fe200078e0000 */
[----:B------:R-:W-:Y:S01]  /*3530*/  IABS R0, R3 ;  /* 0x0000000300007213 */ /* 0x000fe20000000000 */
[----:B------:R-:W-:-:S04]  /*3540*/  IMAD.IADD R3, R17, 0x1, -R134 ;  /* 0x0000000111037824 */ /* 0x000fc800078e0a86 */
[----:B------:R1:W-:Y:S02]  /*3550*/  I2F R98, R2 ;  /* 0x0000000200627306 */ /* 0x0003e40000201400 */
[----:B-1----:R-:W-:Y:S01]  /*3560*/  IMAD.MOV.U32 R2, RZ, RZ, R0 ;  /* 0x000000ffff027224 */ /* 0x002fe200078e0000 */
[----:B------:R-:W-:Y:S01]  /*3570*/  IABS R0, R3 ;  /* 0x0000000300007213 */ /* 0x000fe20000000000 */
[----:B------:R-:W-:-:S04]  /*3580*/  IMAD.IADD R3, R17, 0x1, -R7 ;  /* 0x0000000111037824 */ /* 0x000fc800078e0a07 */
[----:B------:R1:W-:Y:S08]  /*3590*/  I2F R97, R2 ;  /* 0x0000000200617306 */ /* 0x0003f00000201400 */
[----:B------:R2:W-:Y:S01]  /*35a0*/  I2F R104, R0 ;  /* 0x0000000000687306 */ /* 0x0005e20000201400 */
[----:B-1----:R-:W-:-:S05]  /*35b0*/  IMAD.IADD R2, R16, 0x1, -R134 ;  /* 0x0000000110027824 */ /* 0x002fca00078e0a86 */
[----:B------:R-:W-:Y:S01]  /*35c0*/  IABS R2, R2 ;  /* 0x0000000200027213 */ /* 0x000fe20000000000 */
[----:B--2---:R-:W-:-:S03]  /*35d0*/  IMAD.IADD R0, R18, 0x1, -R134 ;  /* 0x0000000112007824 */ /* 0x004fc600078e0a86 */
[----:B------:R1:W-:Y:S02]  /*35e0*/  I2F R96, R2 ;  /* 0x0000000200607306 */ /* 0x0003e40000201400 */
[----:B------:R-:W-:-:S05]  /*35f0*/  IABS R0, R0 ;  /* 0x0000000000007213 */ /* 0x000fca0000000000 */
[----:B-1----:R-:W-:Y:S01]  /*3600*/  IMAD.MOV.U32 R2, RZ, RZ, R0 ;  /* 0x000000ffff027224 */ /* 0x002fe200078e0000 */
[----:B------:R-:W-:Y:S01]  /*3610*/  IABS R0, R3 ;  /* 0x0000000300007213 */ /* 0x000fe20000000000 */
[--C-:B------:R-:W-:Y:S02]  /*3620*/  IMAD.IADD R3, R16, 0x1, -R7.reuse ;  /* 0x0000000110037824 */ /* 0x100fe400078e0a07 */
[----:B------:R1:W-:Y:S02]  /*3630*/  I2F R19, R2 ;  /* 0x0000000200137306 */ /* 0x0003e40000201400 */
[----:B-1----:R-:W-:Y:S01]  /*3640*/  IMAD.MOV.U32 R2, RZ, RZ, R0 ;  /* 0x000000ffff027224 */ /* 0x002fe200078e0000 */
[----:B------:R-:W-:Y:S01]  /*3650*/  IABS R0, R3 ;  /* 0x0000000300007213 */ /* 0x000fe20000000000 */
[----:B------:R-:W-:-:S04]  /*3660*/  IMAD.IADD R3, R18, 0x1, -R7 ;  /* 0x0000000112037824 */ /* 0x000fc800078e0a07 */
[----:B------:R1:W-:Y:S01]  /*3670*/  I2F R92, R2 ;  /* 0x00000002005c7306 */ /* 0x0003e20000201400 */
[----:B------:R-:W-:-:S05]  /*3680*/  FFMA.FTZ R7, R136, -R133, R30 ;  /* 0x8000008588077223 */ /* 0x000fca000001001e */
[----:B------:R-:W-:Y:S01]  /*3690*/  FSEL R121, R7, -INF , !P1 ;  /* 0xff80000007797808 */ /* 0x000fe20004800000 */
[----:B------:R-:W-:-:S05]  /*36a0*/  FFMA.FTZ R7, R118, -R133, R31 ;  /* 0x8000008576077223 */ /* 0x000fca000001001f */
[----:B------:R-:W-:Y:S01]  /*36b0*/  FSEL R119, R7, -INF , !P0 ;  /* 0xff80000007777808 */ /* 0x000fe20004000000 */
[----:B------:R-:W-:Y:S02]  /*36c0*/  FFMA.FTZ R7, R114, -R133, R12 ;  /* 0x8000008572077223 */ /* 0x000fe4000001000c */
[----:B-1----:R-:W-:Y:S01]  /*36d0*/  IMAD.MOV.U32 R2, RZ, RZ, R0 ;  /* 0x000000ffff027224 */ /* 0x002fe200078e0000 */
[----:B------:R-:W-:Y:S01]  /*36e0*/  IABS R0, R3 ;  /* 0x0000000300007213 */ /* 0x000fe20000000000 */
[----:B------:R-:W-:Y:S02]  /*36f0*/  IMAD.IADD R3, R17, 0x1, -R120 ;  /* 0x0000000111037824 */ /* 0x000fe400078e0a78 */
[----:B------:R1:W-:Y:S02]  /*3700*/  I2F R91, R2 ;  /* 0x00000002005b7306 */ /* 0x0003e40000201400 */
[----:B-1----:R-:W-:Y:S01]  /*3710*/  IMAD.MOV.U32 R2, RZ, RZ, R0 ;  /* 0x000000ffff027224 */ /* 0x002fe200078e0000 */
[----:B------:R-:W-:-:S02]  /*3720*/  IABS R0, R3 ;  /* 0x0000000300007213 */ /* 0x000fc40000000000 */
[----:B------:R-:W-:-:S03]  /*3730*/  SHF.R.S32.HI R3, RZ, 0x1f, R135 ;  /* 0x0000001fff037819 */ /* 0x000fc60000011487 */
[----:B------:R1:W-:Y:S08]  /*3740*/  I2F R89, R2 ;  /* 0x0000000200597306 */ /* 0x0003f00000201400 */
[----:B------:R2:W3:Y:S01]  /*3750*/  I2F R85, R0 ;  /* 0x0000000000557306 */ /* 0x0004e20000201400 */
[----:B-1----:R-:W-:-:S05]  /*3760*/  IMAD.IADD R2, R16, 0x1, -R120 ;  /* 0x0000000110027824 */ /* 0x002fca00078e0a78 */
[----:B------:R-:W-:Y:S02]  /*3770*/  IABS R2, R2 ;  /* 0x0000000200027213 */ /* 0x000fe40000000000 */
[----:B--2---:R-:W-:Y:S01]  /*3780*/  LEA.HI R0, R3, R135, RZ, 0x2 ;  /* 0x0000008703007211 */ /* 0x004fe200078f10ff */
[----:B---3--:R-:W-:Y:S02]  /*3790*/  FFMA.FTZ R14, R85, -R133, R83 ;  /* 0x80000085550e7223 */ /* 0x008fe40000010053 */
[----:B------:R-:W-:Y:S01]  /*37a0*/  IMAD.MOV.U32 R3, RZ, RZ, R2 ;  /* 0x000000ffff037224 */ /* 0x000fe200078e0002 */
[----:B------:R-:W-:Y:S02]  /*37b0*/  LOP3.LUT R2, R0, 0xfffffffc, RZ, 0xc0, !PT ;  /* 0xfffffffc00027812 */ /* 0x000fe400078ec0ff */
[----:B------:R-:W-:Y:S01]  /*37c0*/  IABS R0, R5 ;  /* 0x0000000500007213 */ /* 0x000fe20000000000 */
[----:B------:R1:W-:Y:S01]  /*37d0*/  I2F R78, R3 ;  /* 0x00000003004e7306 */ /* 0x0003e20000201400 */
[----:B------:R-:W-:-:S02]  /*37e0*/  IMAD.IADD R5, R16, 0x1, -R123 ;  /* 0x0000000110057824 */ /* 0x000fc400078e0a7b */
[----:B------:R-:W-:-:S05]  /*37f0*/  IMAD.IADD R2, R135, 0x1, -R2 ;  /* 0x0000000187027824 */ /* 0x000fca00078e0a02 */
[----:B------:R2:W-:Y:S01]  /*3800*/  STL [R1+0x1c], R2 ;  /* 0x00001c0201007387 */ /* 0x0005e20000100800 */
[----:B-1----:R-:W-:Y:S02]  /*3810*/  IMAD.IADD R3, R17, 0x1, -R122 ;  /* 0x0000000111037824 */ /* 0x002fe400078e0a7a */
[----:B--2---:R-:W-:-:S03]  /*3820*/  IMAD.MOV.U32 R2, RZ, RZ, R0 ;  /* 0x000000ffff027224 */ /* 0x004fc600078e0000 */
[----:B------:R-:W-:Y:S01]  /*3830*/  IABS R0, R3 ;  /* 0x0000000300007213 */ /* 0x000fe20000000000 */
[----:B------:R-:W-:Y:S01]  /*3840*/  IMAD.IADD R3, R17, 0x1, -R123 ;  /* 0x0000000111037824 */ /* 0x000fe200078e0a7b */
[----:B------:R1:W2:Y:S08]  /*3850*/  I2F R76, R2 ;  /* 0x00000002004c7306 */ /* 0x0002b00000201400 */
[----:B------:R3:W-:Y:S01]  /*3860*/  I2F R63, R0 ;  /* 0x00000000003f7306 */ /* 0x0007e20000201400 */
[----:B-1----:R-:W-:-:S05]  /*3870*/  IMAD.IADD R2, R16, 0x1, -R122 ;  /* 0x0000000110027824 */ /* 0x002fca00078e0a7a */
[----:B------:R-:W-:Y:S01]  /*3880*/  IABS R2, R2 ;  /* 0x0000000200027213 */ /* 0x000fe20000000000 */
[----:B---3--:R-:W-:-:S03]  /*3890*/  IMAD.IADD R0, R18, 0x1, -R122 ;  /* 0x0000000112007824 */ /* 0x008fc600078e0a7a */
[----:B------:R1:W-:Y:S02]  /*38a0*/  I2F R61, R2 ;  /* 0x00000002003d7306 */ /* 0x0003e40000201400 */
[----:B------:R-:W-:-:S06]  /*38b0*/  IABS R0, R0 ;  /* 0x0000000000007213 */ /* 0x000fcc0000000000 */
[----:B------:R3:W-:Y:S01]  /*38c0*/  I2F R59, R0 ;  /* 0x00000000003b7306 */ /* 0x0007e20000201400 */
[----:B-1----:R-:W-:Y:S01]  /*38d0*/  IABS R2, R3 ;  /* 0x0000000300027213 */ /* 0x002fe20000000000 */
[-C--:B------:R-:W-:Y:S01]  /*38e0*/  FFMA.FTZ R3, R105, -R133.reuse, R50 ;  /* 0x8000008569037223 */ /* 0x080fe20000010032 */
[----:B------:R-:W-:Y:S01]  /*38f0*/  FSEL R105, R8, -INF , !P1 ;  /* 0xff80000008697808 */ /* 0x000fe20004800000 */
[----:B------:R-:W-:-:S04]  /*3900*/  FFMA.FTZ R8, R159, -R133, R29 ;  /* 0x800000859f087223 */ /* 0x000fc8000001001d */
[----:B------:R1:W4:Y:S01]  /*3910*/  I2F R79, R2 ;  /* 0x00000002004f7306 */ /* 0x0003220000201400 */
[C---:B------:R-:W-:Y:S01]  /*3920*/  HMMA.16816.F32.BF16 R28, R20.reuse, R38, R160 ;  /* 0x00000026141c723c */ /* 0x040fe200000418a0 */
[----:B------:R-:W-:Y:S01]  /*3930*/  FSEL R90, R3, -INF , !P1 ;  /* 0xff800000035a7808 */ /* 0x000fe20004800000 */
[----:B------:R-:W-:Y:S01]  /*3940*/  IMAD.IADD R3, R18, 0x1, -R123 ;  /* 0x0000000112037824 */ /* 0x000fe200078e0a7b */
[----:B---3--:R-:W-:Y:S01]  /*3950*/  IABS R0, R5 ;  /* 0x0000000500007213 */ /* 0x008fe20000000000 */
[-C--:B------:R-:W-:Y:S01]  /*3960*/  FFMA.FTZ R5, R113, -R133.reuse, R51 ;  /* 0x8000008571057223 */ /* 0x080fe20000010033 */
[----:B------:R-:W-:Y:S01]  /*3970*/  FSEL R94, R8, -INF , !P0 ;  /* 0xff800000085e7808 */ /* 0x000fe20004000000 */
[-C--:B------:R-:W-:Y:S01]  /*3980*/  FFMA.FTZ R8, R117, -R133.reuse, R66 ;  /* 0x8000008575087223 */ /* 0x080fe20000010042 */
[----:B------:R-:W-:Y:S01]  /*3990*/  FSEL R66, R7, -INF , !P5 ;  /* 0xff80000007427808 */ /* 0x000fe20006800000 */
[-C--:B------:R-:W-:Y:S01]  /*39a0*/  FFMA.FTZ R7, R177, -R133.reuse, R65 ;  /* 0x80000085b1077223 */ /* 0x080fe20000010041 */
[----:B------:R-:W-:Y:S01]  /*39b0*/  FSEL R87, R5, -INF , !P0 ;  /* 0xff80000005577808 */ /* 0x000fe20004000000 */
[----:B------:R-:W-:Y:S01]  /*39c0*/  IMAD.IADD R5, R18, 0x1, -R148 ;  /* 0x0000000112057824 */ /* 0x000fe200078e0a94 */
[----:B------:R-:W-:Y:S01]  /*39d0*/  FSEL R118, R8, -INF , !P5 ;  /* 0xff80000008767808 */ /* 0x000fe20006800000 */
[----:B------:R-:W-:Y:S01]  /*39e0*/  FFMA.FTZ R8, R112, -R133, R74 ;  /* 0x8000008570087223 */ /* 0x000fe2000001004a */
[----:B------:R-:W-:Y:S01]  /*39f0*/  HMMA.16816.F32.BF16 R48, R20, R68, R172 ;  /* 0x000000441430723c */ /* 0x000fe200000418ac */
[----:B------:R-:W-:Y:S01]  /*3a00*/  FSEL R93, R7, -INF , !P6 ;  /* 0xff800000075d7808 */ /* 0x000fe20007000000 */
[----:B-1----:R-:W-:Y:S01]  /*3a10*/  IMAD.MOV.U32 R2, RZ, RZ, R0 ;  /* 0x000000ffff027224 */ /* 0x002fe200078e0000 */
[----:B------:R-:W-:Y:S01]  /*3a20*/  IABS R0, R3 ;  /* 0x0000000300007213 */ /* 0x000fe20000000000 */
[----:B------:R-:W-:Y:S01]  /*3a30*/  IMAD.IADD R3, R17, 0x1, -R148 ;  /* 0x0000000111037824 */ /* 0x000fe200078e0a94 */
[----:B------:R-:W-:Y:S01]  /*3a40*/  FSEL R155, R8, -INF , !P4 ;  /* 0xff800000089b7808 */ /* 0x000fe20006000000 */
[----:B------:R1:W3:Y:S01]  /*3a50*/  I2F R77, R2 ;  /* 0x00000002004d7306 */ /* 0x0002e20000201400 */
[-C--:B------:R-:W-:Y:S01]  /*3a60*/  FFMA.FTZ R7, R98, -R133.reuse, R24 ;  /* 0x8000008562077223 */ /* 0x080fe20000010018 */
[-C--:B------:R-:W-:Y:S01]  /*3a70*/  ISETP.GE.AND P1, PT, R120, R132.reuse, PT ;  /* 0x000000847800720c */ /* 0x080fe20003f26270 */
[----:B------:R-:W-:Y:S01]  /*3a80*/  FFMA.FTZ R24, R186, -R133, R81 ;  /* 0x80000085ba187223 */ /* 0x000fe20000010051 */
[----:B------:R-:W-:Y:S01]  /*3a90*/  IABS R3, R3 ;  /* 0x0000000300037213 */ /* 0x000fe20000000000 */
[-C--:B------:R-:W-:Y:S01]  /*3aa0*/  FFMA.FTZ R10, R89, -R133.reuse, R30 ;  /* 0x80000085590a7223 */ /* 0x080fe2000001001e */
[----:B------:R-:W-:Y:S01]  /*3ab0*/  ISETP.GE.AND P5, PT, R123, R132, PT ;  /* 0x000000847b00720c */ /* 0x000fe20003fa6270 */
[-C--:B--2---:R-:W-:Y:S01]  /*3ac0*/  FFMA.FTZ R8, R76, -R133.reuse, R31 ;  /* 0x800000854c087223 */ /* 0x084fe2000001001f */
[----:B------:R-:W2:Y:S01]  /*3ad0*/  I2F R64, R0 ;  /* 0x0000000000407306 */ /* 0x000ea20000201400 */
[----:B------:R-:W-:Y:S01]  /*3ae0*/  FSEL R140, R24, -INF , !P1 ;  /* 0xff800000188c7808 */ /* 0x000fe20004800000 */
[-C--:B------:R-:W-:Y:S01]  /*3af0*/  FFMA.FTZ R31, R195, -R133.reuse, R101 ;  /* 0x80000085c31f7223 */ /* 0x080fe20000010065 */
[----:B------:R-:W-:Y:S01]  /*3b00*/  FSEL R134, R10, -INF , !P2 ;  /* 0xff8000000a867808 */ /* 0x000fe20005000000 */
[-C--:B----4-:R-:W-:Y:S01]  /*3b10*/  FFMA.FTZ R24, R79, -R133.reuse, R103 ;  /* 0x800000854f187223 */ /* 0x090fe20000010067 */
[----:B------:R-:W-:Y:S01]  /*3b20*/  FSEL R138, R8, -INF , !P1 ;  /* 0xff800000088a7808 */ /* 0x000fe20004800000 */
[-C--:B------:R-:W-:Y:S01]  /*3b30*/  FFMA.FTZ R11, R91, -R133.reuse, R28 ;  /* 0x800000855b0b7223 */ /* 0x080fe2000001001c */
[----:B------:R-:W-:Y:S01]  /*3b40*/  FSEL R120, R7, -INF , !P4 ;  /* 0xff80000007787808 */ /* 0x000fe20006000000 */
[----:B-1----:R-:W-:Y:S01]  /*3b50*/  IMAD.IADD R2, R16, 0x1, -R148 ;  /* 0x0000000110027824 */ /* 0x002fe200078e0a94 */
[----:B------:R1:W4:Y:S01]  /*3b60*/  I2F R62, R3 ;  /* 0x00000003003e7306 */ /* 0x0003220000201400 */
[-C--:B---3--:R-:W-:Y:S01]  /*3b70*/  FFMA.FTZ R23, R77, -R133.reuse, R45 ;  /* 0x800000854d177223 */ /* 0x088fe2000001002d */
[----:B------:R-:W-:Y:S01]  /*3b80*/  FSEL R173, R31, -INF , !P5 ;  /* 0xff8000001fad7808 */ /* 0x000fe20006800000 */
[-C--:B------:R-:W-:Y:S01]  /*3b90*/  FFMA.FTZ R7, R185, -R133.reuse, R73 ;  /* 0x80000085b9077223 */ /* 0x080fe20000010049 */
[----:B------:R-:W-:Y:S01]  /*3ba0*/  FSEL R177, R24, -INF , !P5 ;  /* 0xff80000018b17808 */ /* 0x000fe20006800000 */
[-C--:B------:R-:W-:Y:S01]  /*3bb0*/  FFMA.FTZ R12, R78, -R133.reuse, R29 ;  /* 0x800000854e0c7223 */ /* 0x080fe2000001001d */
[----:B------:R-:W-:Y:S01]  /*3bc0*/  FSEL R169, R23, -INF , !P5 ;  /* 0xff80000017a97808 */ /* 0x000fe20006800000 */
[-C--:B--2---:R-:W-:Y:S01]  /*3bd0*/  FFMA.FTZ R22, R64, -R133.reuse, R47 ;  /* 0x8000008540167223 */ /* 0x084fe2000001002f */
[----:B------:R-:W-:Y:S01]  /*3be0*/  IABS R0, R2 ;  /* 0x0000000200007213 */ /* 0x000fe20000000000 */
[-C--:B------:R-:W-:Y:S01]  /*3bf0*/  FFMA.FTZ R9, R61, -R133.reuse, R44 ;  /* 0x800000853d097223 */ /* 0x080fe2000001002c */
[----:B------:R-:W-:Y:S01]  /*3c00*/  FSEL R142, R7, -INF , !P3 ;  /* 0xff800000078e7808 */ /* 0x000fe20005800000 */
[-C--:B------:R-:W-:Y:S01]  /*3c10*/  FFMA.FTZ R7, R59, -R133.reuse, R46 ;  /* 0x800000853b077223 */ /* 0x080fe2000001002e */
[----:B------:R-:W-:Y:S01]  /*3c20*/  MOV R2, R0 ;  /* 0x0000000000027202 */ /* 0x000fe20000000f00 */
[----:B------:R-:W-:Y:S01]  /*3c30*/  FFMA.FTZ R30, R194, -R133, R144 ;  /* 0x80000085c21e7223 */ /* 0x000fe20000010090 */
[----:B------:R-:W-:Y:S01]  /*3c40*/  IABS R0, R5 ;  /* 0x0000000500007213 */ /* 0x000fe20000000000 */
[----:B------:R-:W-:Y:S01]  /*3c50*/  IMAD.IADD R5, R17, 0x1, -R149 ;  /* 0x0000000111057824 */ /* 0x000fe200078e0a95 */
[----:B------:R2:W-:Y:S01]  /*3c60*/  I2F R60, R2 ;  /* 0x00000002003c7306 */ /* 0x0005e20000201400 */
[-C--:B-1----:R-:W-:Y:S01]  /*3c70*/  FFMA.FTZ R3, R107, -R133.reuse, R13 ;  /* 0x800000856b037223 */ /* 0x082fe2000001000d */
[----:B------:R-:W-:Y:S01]  /*3c80*/  FSEL R170, R22, -INF , !P5 ;  /* 0xff80000016aa7808 */ /* 0x000fe20006800000 */
[----:B------:R-:W-:Y:S01]  /*3c90*/  FFMA.FTZ R13, R63, -R133, R102 ;  /* 0x800000853f0d7223 */ /* 0x000fe20000010066 */
[----:B------:R-:W-:Y:S01]  /*3ca0*/  IABS R5, R5 ;  /* 0x0000000500057213 */ /* 0x000fe20000000000 */
[-C--:B------:R-:W-:Y:S01]  /*3cb0*/  FFMA.FTZ R29, R193, -R133.reuse, R145 ;  /* 0x80000085c11d7223 */ /* 0x080fe20000010091 */
[----:B------:R-:W-:Y:S01]  /*3cc0*/  FSEL R65, R3, -INF , !P6 ;  /* 0xff80000003417808 */ /* 0x000fe20007000000 */
[-C--:B------:R-:W-:Y:S01]  /*3cd0*/  FFMA.FTZ R28, R190, -R133.reuse, R124 ;  /* 0x80000085be1c7223 */ /* 0x080fe2000001007c */
[----:B------:R1:W-:Y:S01]  /*3ce0*/  I2F R58, R0 ;  /* 0x00000000003a7306 */ /* 0x0003e20000201400 */
[----:B------:R-:W-:Y:S01]  /*3cf0*/  IMAD.MOV.U32 R3, RZ, RZ, R5 ;  /* 0x000000ffff037224 */ /* 0x000fe200078e0005 */
[----:B------:R-:W-:Y:S01]  /*3d00*/  ISETP.GE.AND P5, PT, R132, 0x41, PT ;  /* 0x000000418400780c */ /* 0x000fe20003fa6270 */
[----:B------:R-:W-:Y:S01]  /*3d10*/  IMAD.IADD R5, R18, 0x1, -R149 ;  /* 0x0000000112057824 */ /* 0x000fe200078e0a95 */
[----:B------:R-:W-:Y:S01]  /*3d20*/  ISETP.GE.AND P0, PT, R122, R132, PT ;  /* 0x000000847a00720c */ /* 0x000fe20003f06270 */
[-C--:B----4-:R-:W-:Y:S01]  /*3d30*/  FFMA.FTZ R20, R62, -R133.reuse, R146 ;  /* 0x800000853e147223 */ /* 0x090fe20000010092 */
[----:B------:R-:W-:Y:S01]  /*3d40*/  FSEL R46, R11, -INF , !P2 ;  /* 0xff8000000b2e7808 */ /* 0x000fe20005000000 */
[-C--:B--2---:R-:W-:Y:S01]  /*3d50*/  FFMA.FTZ R2, R99, -R133.reuse, R15 ;  /* 0x8000008563027223 */ /* 0x084fe2000001000f */
[----:B------:R2:W-:Y:S01]  /*3d60*/  I2F R57, R3 ;  /* 0x0000000300397306 */ /* 0x0005e20000201400 */
[----:B------:R-:W-:Y:S01]  /*3d70*/  FFMA.FTZ R15, R92, -R133, R82 ;  /* 0x800000855c0f7223 */ /* 0x000fe20000010052 */
[----:B------:R-:W-:-:S02]  /*3d80*/  FSEL R152, R14, -INF , !P1 ;  /* 0xff8000000e987808 */ /* 0x000fc40004800000 */
[----:B------:R-:W-:Y:S02]  /*3d90*/  FSEL R67, R2, -INF , !P6 ;  /* 0xff80000002437808 */ /* 0x000fe40007000000 */
[----:B------:R-:W-:Y:S01]  /*3da0*/  FSEL R153, R15, -INF , !P2 ;  /* 0xff8000000f997808 */ /* 0x000fe20005000000 */
[----:B-1----:R-:W-:Y:S01]  /*3db0*/  IMAD.IADD R0, R16, 0x1, -R149 ;  /* 0x0000000110007824 */ /* 0x002fe200078e0a95 */
[----:B------:R-:W-:Y:S02]  /*3dc0*/  FSEL R44, R12, -INF , !P1 ;  /* 0xff8000000c2c7808 */ /* 0x000fe40004800000 */
[----:B------:R-:W-:Y:S02]  /*3dd0*/  FSEL R192, R13, -INF , !P0 ;  /* 0xff8000000dc07808 */ /* 0x000fe40004000000 */
[----:B------:R-:W-:Y:S02]  /*3de0*/  IABS R2, R0 ;  /* 0x0000000000027213 */ /* 0x000fe40000000000 */
[----:B------:R-:W-:Y:S01]  /*3df0*/  IABS R0, R5 ;  /* 0x0000000500007213 */ /* 0x000fe20000000000 */
[-C--:B------:R-:W-:Y:S01]  /*3e00*/  FFMA.FTZ R5, R97, -R133.reuse, R26 ;  /* 0x8000008561057223 */ /* 0x080fe2000001001a */
[----:B------:R-:W-:Y:S01]  /*3e10*/  FSEL R176, R9, -INF , !P0 ;  /* 0xff80000009b07808 */ /* 0x000fe20004000000 */
[----:B--2---:R-:W-:Y:S01]  /*3e20*/  IMAD.MOV.U32 R3, RZ, RZ, R2 ;  /* 0x000000ffff037224 */ /* 0x004fe200078e0002 */
[----:B------:R-:W-:Y:S01]  /*3e30*/  BAR.SYNC.DEFER_BLOCKING 0x0 ;  /* 0x0000000000007b1d */ /* 0x000fe20000010000 */
[----:B------:R-:W-:Y:S01]  /*3e40*/  IMAD.MOV.U32 R2, RZ, RZ, R0 ;  /* 0x000000ffff027224 */ /* 0x000fe200078e0000 */
[----:B------:R-:W-:Y:S01]  /*3e50*/  IABS R0, R6 ;  /* 0x0000000600007213 */ /* 0x000fe20000000000 */
[-C--:B------:R-:W-:Y:S01]  /*3e60*/  FFMA.FTZ R6, R104, -R133.reuse, R75 ;  /* 0x8000008568067223 */ /* 0x080fe2000001004b */
[----:B------:R-:W-:Y:S01]  /*3e70*/  FSEL R129, R5, -INF , !P4 ;  /* 0xff80000005817808 */ /* 0x000fe20006000000 */
[-C--:B------:R-:W-:Y:S01]  /*3e80*/  FFMA.FTZ R5, R96, -R133.reuse, R25 ;  /* 0x8000008560057223 */ /* 0x080fe20000010019 */
[----:B------:R1:W2:Y:S01]  /*3e90*/  I2F R56, R3 ;  /* 0x0000000300387306 */ /* 0x0002a20000201400 */
[-C--:B------:R-:W-:Y:S01]  /*3ea0*/  FFMA.FTZ R25, R184, -R133.reuse, R100 ;  /* 0x80000085b8197223 */ /* 0x080fe20000010064 */
[----:B------:R-:W-:Y:S01]  /*3eb0*/  FSEL R154, R6, -INF , !P3 ;  /* 0xff800000069a7808 */ /* 0x000fe20005800000 */
[----:B------:R-:W-:Y:S01]  /*3ec0*/  IMAD.IADD R6, R16, 0x1, -R156 ;  /* 0x0000000110067824 */ /* 0x000fe200078e0a9c */
[----:B------:R-:W-:Y:S01]  /*3ed0*/  FSEL R117, R5, -INF , !P3 ;  /* 0xff80000005757808 */ /* 0x000fe20005800000 */
[----:B------:R-:W-:Y:S01]  /*3ee0*/  IMAD.IADD R5, R17, 0x1, -R151 ;  /* 0x0000000111057824 */ /* 0x000fe200078e0a97 */
[----:B------:R-:W-:Y:S01]  /*3ef0*/  FSEL R185, R25, -INF , !P0 ;  /* 0xff80000019b97808 */ /* 0x000fe20004000000 */
[----:B------:R-:W-:Y:S01]  /*3f00*/  IMAD R26, R187, 0x20, R179 ;  /* 0x00000020bb1a7824 */ /* 0x000fe200078e02b3 */
[----:B------:R3:W4:Y:S01]  /*3f10*/  I2F R43, R2 ;  /* 0x00000002002b7306 */ /* 0x0007220000201400 */
[----:B------:R-:W-:Y:S01]  /*3f20*/  FSEL R184, R7, -INF , !P0 ;  /* 0xff80000007b87808 */ /* 0x000fe20004000000 */
[----:B------:R-:W-:Y:S01]  /*3f30*/  FFMA.FTZ R25, R137, -R133, R109 ;  /* 0x8000008589197223 */ /* 0x000fe2000001006d */
[----:B------:R-:W-:-:S02]  /*3f40*/  ISETP.GE.AND P6, PT, R148, R132, PT ;  /* 0x000000849400720c */ /* 0x000fc40003fc6270 */
[-C--:B------:R-:W-:Y:S02]  /*3f50*/  ISETP.GE.AND P4, PT, R149, R132.reuse, PT ;  /* 0x000000849500720c */ /* 0x080fe40003f86270 */
[-C--:B------:R-:W-:Y:S01]  /*3f60*/  ISETP.GE.AND P1, PT, R156, R132.reuse, PT ;  /* 0x000000849c00720c */ /* 0x080fe20003f26270 */
[----:B-1----:R-:W-:Y:S01]  /*3f70*/  IMAD.IADD R3, R16, 0x1, -R150 ;  /* 0x0000000110037824 */ /* 0x002fe200078e0a96 */
[----:B------:R1:W-:Y:S01]  /*3f80*/  I2F R42, R0 ;  /* 0x00000000002a7306 */ /* 0x0003e20000201400 */
[----:B--2---:R-:W-:Y:S01]  /*3f90*/  FFMA.FTZ R12, R56, -R133, R53 ;  /* 0x80000085380c7223 */ /* 0x004fe20000010035 */
[-C--:B------:R-:W-:Y:S02]  /*3fa0*/  ISETP.GE.AND P0, PT, R151, R132.reuse, PT ;  /* 0x000000849700720c */ /* 0x080fe40003f06270 */
[----:B------:R-:W-:Y:S02]  /*3fb0*/  IABS R3, R3 ;  /* 0x0000000300037213 */ /* 0x000fe40000000000 */
[----:B------:R-:W-:Y:S01]  /*3fc0*/  FSEL R174, R30, -INF , !P6 ;  /* 0xff8000001eae7808 */ /* 0x000fe20007000000 */
[-C--:B---3--:R-:W-:Y:S01]  /*3fd0*/  FFMA.FTZ R2, R19, -R133.reuse, R27 ;  /* 0x8000008513027223 */ /* 0x088fe2000001001b */
[----:B------:R-:W-:Y:S01]  /*3fe0*/  FSEL R178, R20, -INF , !P6 ;  /* 0xff80000014b27808 */ /* 0x000fe20007000000 */
[-C--:B------:R-:W-:Y:S01]  /*3ff0*/  FFMA.FTZ R19, R188, -R133.reuse, R80 ;  /* 0x80000085bc137223 */ /* 0x080fe20000010050 */
[----:B------:R-:W-:Y:S01]  /*4000*/  FSEL R175, R29, -INF , !P4 ;  /* 0xff8000001daf7808 */ /* 0x000fe20006000000 */
[-C--:B------:R-:W-:Y:S01]  /*4010*/  FFMA.FTZ R27, R189, -R133.reuse, R125 ;  /* 0x80000085bd1b7223 */ /* 0x080fe2000001007d */
[----:B------:R-:W-:Y:S01]  /*4020*/  FSEL R128, R2, -INF , !P3 ;  /* 0xff80000002807808 */ /* 0x000fe20005800000 */
[----:B------:R-:W-:Y:S01]  /*4030*/  IMAD.MOV.U32 R2, RZ, RZ, R3 ;  /* 0x000000ffff027224 */ /* 0x000fe200078e0003 */
[----:B------:R-:W-:Y:S01]  /*4040*/  FSEL R141, R19, -INF , !P2 ;  /* 0xff800000138d7808 */ /* 0x000fe20005000000 */
[----:B------:R-:W-:Y:S01]  /*4050*/  IMAD.IADD R3, R17, 0x1, -R157 ;  /* 0x0000000111037824 */ /* 0x000fe200078e0a9d */
[-C--:B------:R-:W-:Y:S01]  /*4060*/  ISETP.GE.AND P3, PT, R150, R132.reuse, PT ;  /* 0x000000849600720c */ /* 0x080fe20003f66270 */
[----:B-1----:R-:W-:Y:S01]  /*4070*/  IMAD.IADD R0, R18, 0x1, -R150 ;  /* 0x0000000112007824 */ /* 0x002fe200078e0a96 */
[----:B------:R1:W2:Y:S01]  /*4080*/  I2F R41, R2 ;  /* 0x0000000200297306 */ /* 0x0002a20000201400 */
[-C--:B------:R-:W-:Y:S01]  /*4090*/  FFMA.FTZ R19, R60, -R133.reuse, R52 ;  /* 0x800000853c137223 */ /* 0x080fe20000010034 */
[----:B------:R-:W-:Y:S01]  /*40a0*/  ISETP.GE.AND P2, PT, R157, R132, PT ;  /* 0x000000849d00720c */ /* 0x000fe20003f46270 */
[----:B----4-:R-:W-:Y:S01]  /*40b0*/  FFMA.FTZ R7, R43, -R133, R55 ;  /* 0x800000852b077223 */ /* 0x010fe20000010037 */
[----:B------:R-:W-:-:S02]  /*40c0*/  IABS R0, R0 ;  /* 0x0000000000007213 */ /* 0x000fc40000000000 */
[----:B------:R-:W-:Y:S02]  /*40d0*/  FSEL R168, R12, -INF , !P4 ;  /* 0xff8000000ca87808 */ /* 0x000fe40006000000 */
[----:B------:R-:W-:Y:S02]  /*40e0*/  FSEL R172, R7, -INF , !P4 ;  /* 0xff80000007ac7808 */ /* 0x000fe40006000000 */
[----:B------:R-:W-:Y:S02]  /*40f0*/  FSEL R196, R28, -INF , !P3 ;  /* 0xff8000001cc47808 */ /* 0x000fe40005800000 */
[----:B------:R-:W-:Y:S02]  /*4100*/  FSEL R195, R27, -INF , !P2 ;  /* 0xff8000001bc37808 */ /* 0x000fe40005000000 */
[----:B------:R-:W-:Y:S01]  /*4110*/  FSEL R198, R25, -INF , !P0 ;  /* 0xff80000019c67808 */ /* 0x000fe20004000000 */
[----:B-1----:R-:W-:Y:S01]  /*4120*/  IMAD.MOV.U32 R2, RZ, RZ, R0 ;  /* 0x000000ffff027224 */ /* 0x002fe200078e0000 */
[----:B------:R-:W-:Y:S01]  /*4130*/  IABS R0, R3 ;  /* 0x0000000300007213 */ /* 0x000fe20000000000 */
[----:B------:R-:W-:-:S02]  /*4140*/  IMAD.IADD R3, R17, 0x1, -R156 ;  /* 0x0000000111037824 */ /* 0x000fc400078e0a9c */
[----:B------:R1:W-:Y:S01]  /*4150*/  I2F R40, R2 ;  /* 0x0000000200287306 */ /* 0x0003e20000201400 */
[-C--:B------:R-:W-:Y:S02]  /*4160*/  FFMA.FTZ R17, R57, -R133.reuse, R147 ;  /* 0x8000008539117223 */ /* 0x080fe40000010093 */
[----:B--2---:R-:W-:-:S03]  /*4170*/  FFMA.FTZ R11, R41, -R133, R48 ;  /* 0x80000085290b7223 */ /* 0x004fc60000010030 */
[----:B------:R-:W-:Y:S02]  /*4180*/  FSEL R179, R17, -INF , !P4 ;  /* 0xff80000011b37808 */ /* 0x000fe40006000000 */
[----:B------:R-:W-:Y:S01]  /*4190*/  FSEL R186, R11, -INF , !P3 ;  /* 0xff8000000bba7808 */ /* 0x000fe20005800000 */
[----:B-1----:R-:W-:Y:S01]  /*41a0*/  IMAD.MOV.U32 R2, RZ, RZ, R0 ;  /* 0x000000ffff027224 */ /* 0x002fe200078e0000 */
[----:B------:R-:W-:Y:S01]  /*41b0*/  IABS R0, R3 ;  /* 0x0000000300007213 */ /* 0x000fe20000000000 */
[----:B------:R-:W-:Y:S02]  /*41c0*/  IMAD.IADD R3, R16, 0x1, -R157 ;  /* 0x0000000110037824 */ /* 0x000fe400078e0a9d */
[----:B------:R1:W2:Y:S02]  /*41d0*/  I2F R39, R2 ;  /* 0x0000000200277306 */ /* 0x0002a40000201400 */
[----:B-1----:R-:W-:Y:S01]  /*41e0*/  IMAD.MOV.U32 R2, RZ, RZ, R0 ;  /* 0x000000ffff027224 */ /* 0x002fe200078e0000 */
[----:B------:R-:W-:Y:S01]  /*41f0*/  IABS R0, R5 ;  /* 0x0000000500007213 */ /* 0x000fe20000000000 */
[----:B--2---:R-:W-:Y:S01]  /*4200*/  FFMA.FTZ R15, R39, -R133, R127 ;  /* 0x80000085270f7223 */ /* 0x004fe2000001007f */
[----:B------:R-:W-:-:S03]  /*4210*/  IABS R5, R3 ;  /* 0x0000000300057213 */ /* 0x000fc60000000000 */
[----:B------:R1:W2:Y:S01]  /*4220*/  I2F R38, R2 ;  /* 0x0000000200267306 */ /* 0x0002a20000201400 */
[----:B------:R-:W-:Y:S01]  /*4230*/  IABS R3, R6 ;  /* 0x0000000600037213 */ /* 0x000fe20000000000 */
[----:B------:R-:W-:Y:S01]  /*4240*/  IMAD.IADD R6, R18, 0x1, -R156 ;  /* 0x0000000112067824 */ /* 0x000fe200078e0a9c */
[----:B------:R-:W-:-:S05]  /*4250*/  FSEL R200, R15, -INF , !P2 ;  /* 0xff8000000fc87808 */ /* 0x000fca0005000000 */
[----:B------:R-:W3:Y:S01]  /*4260*/  I2F R37, R0 ;  /* 0x0000000000257306 */ /* 0x000ee20000201400 */
[----:B-1----:R-:W-:-:S07]  /*4270*/  IMAD.IADD R2, R16, 0x1, -R151 ;  /* 0x0000000110027824 */ /* 0x002fce00078e0a97 */
[----:B------:R1:W4:Y:S01]  /*4280*/  I2F R10, R5 ;  /* 0x00000005000a7306 */ /* 0x0003220000201400 */
[-C--:B------:R-:W-:Y:S02]  /*4290*/  FFMA.FTZ R16, R42, -R133.reuse, R126 ;  /* 0x800000852a107223 */ /* 0x080fe4000001007e */
[----:B--2---:R-:W-:-:S03]  /*42a0*/  FFMA.FTZ R14, R38, -R133, R110 ;  /* 0x80000085260e7223 */ /* 0x004fc6000001006e */
[----:B------:R-:W-:Y:S01]  /*42b0*/  FSEL R199, R16, -INF , !P3 ;  /* 0xff80000010c77808 */ /* 0x000fe20005800000 */
[-C--:B---3--:R-:W-:Y:S01]  /*42c0*/  FFMA.FTZ R13, R37, -R133.reuse, R111 ;  /* 0x80000085250d7223 */ /* 0x088fe2000001006f */
[----:B------:R-:W-:Y:S01]  /*42d0*/  IABS R0, R2 ;  /* 0x0000000200007213 */ /* 0x000fe20000000000 */
[----:B------:R-:W-:Y:S01]  /*42e0*/  IMAD.MOV.U32 R2, RZ, RZ, R3 ;  /* 0x000000ffff027224 */ /* 0x000fe200078e0003 */
[----:B------:R-:W-:Y:S01]  /*42f0*/  FSEL R201, R14, -INF , !P1 ;  /* 0xff8000000ec97808 */ /* 0x000fe20004800000 */
[C---:B------:R-:W-:Y:S01]  /*4300*/  IMAD.IADD R3, R18.reuse, 0x1, -R157 ;  /* 0x0000000112037824 */ /* 0x040fe200078e0a9d */
[----:B------:R2:W3:Y:S01]  /*4310*/  I2F R8, R0 ;  /* 0x0000000000087306 */ /* 0x0004e20000201400 */
[----:B------:R-:W-:Y:S01]  /*4320*/  FSEL R202, R13, -INF , !P0 ;  /* 0xff8000000dca7808 */ /* 0x000fe20004000000 */
[----:B-1----:R-:W-:Y:S02]  /*4330*/  IMAD.IADD R5, R18, 0x1, -R151 ;  /* 0x0000000112057824 */ /* 0x002fe400078e0a97 */
[----:B------:R-:W-:-:S04]  /*4340*/  FFMA.FTZ R18, R58, -R133, R54 ;  /* 0x800000853a127223 */ /* 0x000fc80000010036 */
[----:B------:R-:W1:Y:S01]  /*4350*/  I2F R36, R2 ;  /* 0x0000000200247306 */ /* 0x000e620000201400 */
[----:B----4-:R-:W-:Y:S01]  /*4360*/  FFMA.FTZ R10, R10, -R133, R49 ;  /* 0x800000850a0a7223 */ /* 0x010fe20000010031 */
[----:B------:R-:W-:-:S04]  /*4370*/  FSEL R171, R18, -INF , !P6 ;  /* 0xff80000012ab7808 */ /* 0x000fc80007000000 */
[----:B------:R-:W-:Y:S01]  /*4380*/  FSEL R187, R10, -INF , !P2 ;  /* 0xff8000000abb7808 */ /* 0x000fe20005000000 */
[----:B--2---:R-:W-:Y:S02]  /*4390*/  IMAD.IADD R0, R191, 0x1, R26 ;  /* 0x00000001bf007824 */ /* 0x004fe400078e021a */
[-C--:B------:R-:W-:Y:S01]  /*43a0*/  FFMA.FTZ R26, R139, -R133.reuse, R108 ;  /* 0x800000858b1a7223 */ /* 0x080fe2000001006c */
[----:B------:R-:W-:Y:S01]  /*43b0*/  FSEL R139, R19, -INF , !P6 ;  /* 0xff800000138b7808 */ /* 0x000fe20007000000 */
[----:B---3--:R-:W-:-:S03]  /*43c0*/  FFMA.FTZ R8, R8, -R133, R33 ;  /* 0x8000008508087223 */ /* 0x008fc60000010021 */
[----:B------:R-:W-:Y:S01]  /*43d0*/  FSEL R197, R26, -INF , !P1 ;  /* 0xff8000001ac57808 */ /* 0x000fe20004800000 */
[----:B-1----:R-:W-:Y:S01]  /*43e0*/  FFMA.FTZ R9, R36, -R133, R32 ;  /* 0x8000008524097223 */ /* 0x002fe20000010020 */
[----:B------:R-:W-:Y:S02]  /*43f0*/  IABS R2, R3 ;  /* 0x0000000300027213 */ /* 0x000fe40000000000 */
[----:B------:R-:W-:Y:S02]  /*4400*/  FSEL R189, R8, -INF , !P0 ;  /* 0xff80000008bd7808 */ /* 0x000fe40004000000 */
[----:B------:R-:W-:Y:S01]  /*4410*/  FSEL R188, R9, -INF , !P1 ;  /* 0xff80000009bc7808 */ /* 0x000fe20004800000 */
[----:B------:R-:W-:Y:S01]  /*4420*/  IMAD.MOV.U32 R3, RZ, RZ, R2 ;  /* 0x000000ffff037224 */ /* 0x000fe200078e0002 */
[----:B------:R-:W-:Y:S01]  /*4430*/  IABS R2, R6 ;  /* 0x0000000600027213 */ /* 0x000fe20000000000 */
[----:B------:R-:W-:Y:S02]  /*4440*/  FFMA.FTZ R6, R40, -R133, R50 ;  /* 0x8000008528067223 */ /* 0x000fe40000010032 */
[----:B------:R1:W2:Y:S03]  /*4450*/  I2F R21, R3 ;  /* 0x0000000300157306 */ /* 0x0002a60000201400 */
[----:B------:R-:W-:Y:S01]  /*4460*/  FSEL R190, R6, -INF , !P3 ;  /* 0xff80000006be7808 */ /* 0x000fe20005800000 */
[----:B-1----:R-:W-:Y:S01]  /*4470*/  IMAD.MOV.U32 R3, RZ, RZ, R2 ;  /* 0x000000ffff037224 */ /* 0x002fe200078e0002 */
[----:B------:R-:W-:Y:S01]  /*4480*/  IABS R2, R5 ;  /* 0x0000000500027213 */ /* 0x000fe20000000000 */
[----:B--2---:R-:W-:-:S04]  /*4490*/  FFMA.FTZ R5, R21, -R133, R51 ;  /* 0x8000008515057223 */ /* 0x004fc80000010033 */
[----:B------:R-:W1:Y:S01]  /*44a0*/  I2F R3, R3 ;  /* 0x0000000300037306 */ /* 0x000e620000201400 */
[----:B------:R-:W-:-:S07]  /*44b0*/  FSEL R193, R5, -INF , !P2 ;  /* 0xff80000005c17808 */ /* 0x000fce0005000000 */
[----:B------:R-:W2:Y:S01]  /*44c0*/  I2F R2, R2 ;  /* 0x0000000200027306 */ /* 0x000ea20000201400 */
[----:B-1----:R-:W-:-:S05]  /*44d0*/  FFMA.FTZ R3, R3, -R133, R34 ;  /* 0x8000008503037223 */ /* 0x002fca0000010022 */
[----:B------:R-:W-:Y:S01]  /*44e0*/  FSEL R191, R3, -INF , !P1 ;  /* 0xff80000003bf7808 */ /* 0x000fe20004800000 */
[----:B--2---:R-:W-:-:S05]  /*44f0*/  FFMA.FTZ R2, R2, -R133, R35 ;  /* 0x8000008502027223 */ /* 0x004fca0000010023 */
[----:B------:R-:W-:Y:S01]  /*4500*/  FSEL R194, R2, -INF , !P0 ;  /* 0xff80000002c27808 */ /* 0x000fe20004000000 */
[----:B------:R-:W-:Y:S05]  /*4510*/  @!P5 BRA `(.L_x_101) ;  /* 0x000003b00000d947 */ /* 0x000fea0003800000 */
[----:B------:R-:W-:Y:S01]  /*4520*/  LEA.HI.SX32 R2, R227, 0xfffffffe, 0x1a ;  /* 0xfffffffee3027811 */ /* 0x000fe200078fd2ff */
[----:B------:R-:W-:Y:S01]  /*4530*/  BSSY B0, `(.L_x_102) ;  /* 0x0000038000007945 */ /* 0x000fe20003800000 */
[----:B------:R-:W-:Y:S02]  /*4540*/  ISETP.GE.AND P4, PT, R240, c[0x0][0x220], PT ;  /* 0x00008800f0007a0c */ /* 0x000fe40003f86270 */
        /* <DEDUP_REMOVED lines=48> */
[----:B------:R-:W-:-:S04]  /*4850*/  LEA R2, P0, R3, c[0x0][0x168], 0x1 ;  /* 0x00005a0003027a11 */ /* 0x000fc800078008ff */
[----:B------:R-:W-:-:S05]  /*4860*/  LEA.HI.X R3, R3, c[0x0][0x16c], R5, 0x1, P0 ;  /* 0x00005b0003037a11 */ /* 0x000fca00000f0c05 */
[----:B------:R-:W-:Y:S01]  /*4870*/  @!PT LDS RZ, [RZ] ;  /* 0x00000000fffff984 */ /* 0x000fe20000000800 */
[----:B------:R-:W-:Y:S01]  /*4880*/  @!PT LDS RZ, [RZ] ;  /* 0x00000000fffff984 */ /* 0x000fe20000000800 */
[----:B------:R-:W-:Y:S01]  /*4890*/  @!PT LDS RZ, [RZ] ;  /* 0x00000000fffff984 */ /* 0x000fe20000000800 */
[----:B------:R2:W-:Y:S04]  /*48a0*/  LDGSTS.E.BYPASS.LTC128B.128 [R226+0x8800], [R2.64+0x80] ;  /* 0x0880008002e27fae */ /* 0x0005e8000b901d4a */
.L_x_103:
[----:B------:R-:W-:Y:S05]  /*48b0*/  BSYNC B0 ;  /* 0x0000000000007941 */ /* 0x000fea0003800000 */
.L_x_102:
[----:B------:R-:W0:Y:S02]  /*48c0*/  LDGDEPBAR ;  /* 0x00000000000079af */ /* 0x000e240000000000 */
.L_x_101:
[----:B--2---:R-:W-:Y:S02]  /*48d0*/  FMNMX.FTZ R2, R88, R84, !PT ;  /* 0x0000005458027209 */ /* 0x004fe40007810000 */
        /* <DEDUP_REMOVED lines=20> */
[----:B------:R-:W-:Y:S01]  /*4a20*/  FMNMX.FTZ R2, R129, R2, !PT ;  /* 0x0000000281027209 */ /* 0x000fe20007810000 */
[----:B------:R-:W-:Y:S01]  /*4a30*/  LDSM.16.MT88.4 R36, [R222+0xb000] ;  /* 0x00b00000de24783b */ /* 0x000fe20000004200 */
        /* <DEDUP_REMOVED lines=67> */
[----:B--2---:R-:W-:-:S07]  /*4e70*/  FFMA.FTZ R6, R65, c[0x0][0x23c], -R12 ;  /* 0x00008f0041067a23 */ /* 0x004fce000001080c */
        /* <DEDUP_REMOVED lines=74> */
[----:B---3--:R-:W-:-:S04]  /*5320*/  FFMA.FTZ R4, R44, c[0x0][0x23c], -R12 ;  /* 0x00008f002c047a23 */ /* 0x008fc8000001080c */
[----:B------:R3:W5:Y:S03]  /*5330*/  MUFU.EX2 R204, R4 ;  /* 0x0000000400cc7308 */ /* 0x0007660000000800 */
[C---:B------:R-:W-:Y:S01]  /*5340*/  HMMA.16816.F32.BF16 R144, R8.reuse, R34, RZ ;  /* 0x000000220890723c */ /* 0x040fe200000418ff */
[----:B------:R-:W-:Y:S07]  /*5350*/  LDSM.16.MT88.4 R32, [R220+0xb400] ;  /* 0x00b40000dc20783b */ /* 0x000fee0000004200 */
[----:B------:R-:W-:Y:S01]  /*5360*/  HMMA.16816.F32.BF16 R44, R8, R36, RZ ;  /* 0x00000024082c723c */ /* 0x000fe200000418ff */
[----:B---3--:R-:W-:-:S07]  /*5370*/  FFMA.FTZ R4, R129, c[0x0][0x23c], -R2 ;  /* 0x00008f0081047a23 */ /* 0x008fce0000010802 */
[----:B------:R-:W-:Y:S01]  /*5380*/  HMMA.16816.F32.BF16 R148, R8, R38, RZ ;  /* 0x000000260894723c */ /* 0x000fe200000418ff */
[----:B------:R-:W-:Y:S01]  /*5390*/  MOV R37, R158 ;  /* 0x0000009e00257202 */ /* 0x000fe20000000f00 */
[----:B------:R3:W-:Y:S01]  /*53a0*/  MUFU.EX2 R231, R4 ;  /* 0x0000000400e77308 */ /* 0x0007e20000000800 */
[----:B------:R-:W-:-:S04]  /*53b0*/  MOV R36, R157 ;  /* 0x0000009d00247202 */ /* 0x000fc80000000f00 */
[----:B------:R-:W-:Y:S02]  /*53c0*/  IMAD.MOV.U32 R39, RZ, RZ, R156 ;  /* 0x000000ffff277224 */ /* 0x000fe400078e009c */
[----:B---3--:R-:W-:Y:S02]  /*53d0*/  FFMA.FTZ R4, R128, c[0x0][0x23c], -R2 ;  /* 0x00008f0080047a23 */ /* 0x008fe40000010802 */
[----:B------:R-:W-:Y:S01]  /*53e0*/  HMMA.16816.F32.BF16 R128, R8, R30, RZ ;  /* 0x0000001e0880723c */ /* 0x000fe200000418ff */
[----:B------:R-:W3:Y:S01]  /*53f0*/  LDSM.16.MT88.4 R28, [R222+0xa400] ;  /* 0x00a40000de1c783b */ /* 0x000ee20000004200 */
[----:B------:R1:W1:Y:S05]  /*5400*/  MUFU.EX2 R208, R4 ;  /* 0x0000000400d07308 */ /* 0x00026a0000000800 */
[----:B------:R-:W-:Y:S01]  /*5410*/  FFMA.FTZ R8, R141, c[0x0][0x23c], -R0 ;  /* 0x00008f008d087a23 */ /* 0x000fe20000010800 */
[----:B----4-:R-:W-:Y:S01]  /*5420*/  MOV R11, R161 ;  /* 0x000000a1000b7202 */ /* 0x010fe20000000f00 */
[----:B------:R-:W-:Y:S01]  /*5430*/  IMAD.MOV.U32 R10, RZ, RZ, R205 ;  /* 0x000000ffff0a7224 */ /* 0x000fe200078e00cd */
[----:B------:R-:W-:Y:S01]  /*5440*/  MOV R9, R160 ;  /* 0x000000a000097202 */ /* 0x000fe20000000f00 */
[----:B------:R4:W-:Y:S01]  /*5450*/  MUFU.EX2 R235, R8 ;  /* 0x0000000800eb7308 */ /* 0x0009e20000000800 */
[----:B-----5:R-:W-:Y:S01]  /*5460*/  F2FP.BF16.PACK_AB R6, R204, R11 ;  /* 0x0000000bcc06723e */ /* 0x020fe200000010ff */
[----:B-1----:R-:W-:Y:S01]  /*5470*/  FFMA.FTZ R4, R134, c[0x0][0x23c], -R2 ;  /* 0x00008f0086047a23 */ /* 0x002fe20000010802 */
[----:B------:R-:W-:Y:S01]  /*5480*/  F2FP.BF16.PACK_AB R5, R208, R231 ;  /* 0x000000e7d005723e */ /* 0x000fe200000010ff */
[----:B------:R-:W-:-:S02]  /*5490*/  IMAD.MOV.U32 R134, RZ, RZ, R40 ;  /* 0x000000ffff867224 */ /* 0x000fc400078e0028 */
[----:B------:R-:W1:Y:S02]  /*54a0*/  LDSM.16.MT88.4 R40, [R222+0xb400] ;  /* 0x00b40000de28783b */ /* 0x000e640000004200 */
[----:B------:R5:W-:Y:S01]  /*54b0*/  MUFU.EX2 R233, R4 ;  /* 0x0000000400e97308 */ /* 0x000be20000000800 */
[----:B----4-:R-:W-:-:S07]  /*54c0*/  FFMA.FTZ R8, R140, c[0x0][0x23c], -R0 ;  /* 0x00008f008c087a23 */ /* 0x010fce0000010800 */
[----:B------:R4:W-:Y:S01]  /*54d0*/  MUFU.EX2 R228, R8 ;  /* 0x0000000800e47308 */ /* 0x0009e20000000800 */
[----:B-----5:R-:W-:Y:S02]  /*54e0*/  FFMA.FTZ R4, R138, c[0x0][0x23c], -R2 ;  /* 0x00008f008a047a23 */ /* 0x020fe40000010802 */
[----:B------:R-:W-:-:S05]  /*54f0*/  IMAD.MOV.U32 R138, RZ, RZ, R159 ;  /* 0x000000ffff8a7224 */ /* 0x000fca00078e009f */
[----:B------:R5:W2:Y:S01]  /*5500*/  MUFU.EX2 R232, R4 ;  /* 0x0000000400e87308 */ /* 0x000aa20000000800 */
[----:B----4-:R-:W-:-:S07]  /*5510*/  FFMA.FTZ R8, R155, c[0x0][0x23c], -R13 ;  /* 0x00008f009b087a23 */ /* 0x010fce000001080d */
[----:B------:R4:W-:Y:S01]  /*5520*/  MUFU.EX2 R218, R8 ;  /* 0x0000000800da7308 */ /* 0x0009e20000000800 */
[----:B-----5:R-:W-:Y:S01]  /*5530*/  FFMA.FTZ R4, R143, c[0x0][0x23c], -R0 ;  /* 0x00008f008f047a23 */ /* 0x020fe20000010800 */
[----:B--2---:R-:W-:-:S06]  /*5540*/  F2FP.BF16.PACK_AB R7, R232, R233 ;  /* 0x000000e9e807723e */ /* 0x004fcc00000010ff */
[----:B------:R2:W-:Y:S01]  /*5550*/  MUFU.EX2 R230, R4 ;  /* 0x0000000400e67308 */ /* 0x0005e20000000800 */
[----:B----4-:R-:W-:-:S07]  /*5560*/  FFMA.FTZ R8, R154, c[0x0][0x23c], -R13 ;  /* 0x00008f009a087a23 */ /* 0x010fce000001080d */
[----:B------:R4:W-:Y:S01]  /*5570*/  MUFU.EX2 R219, R8 ;  /* 0x0000000800db7308 */ /* 0x0009e20000000800 */
[----:B--2---:R-:W-:-:S07]  /*5580*/  FFMA.FTZ R4, R142, c[0x0][0x23c], -R0 ;  /* 0x00008f008e047a23 */ /* 0x004fce0000010800 */
[----:B------:R2:W5:Y:S01]  /*5590*/  MUFU.EX2 R229, R4 ;  /* 0x0000000400e57308 */ /* 0x0005620000000800 */
[----:B----4-:R-:W-:-:S07]  /*55a0*/  FFMA.FTZ R8, R153, c[0x0][0x23c], -R13 ;  /* 0x00008f0099087a23 */ /* 0x010fce000001080d */
[----:B------:R4:W-:Y:S01]  /*55b0*/  MUFU.EX2 R217, R8 ;  /* 0x0000000800d97308 */ /* 0x0009e20000000800 */
[----:B--2---:R-:W-:-:S07]  /*55c0*/  F2FP.BF16.PACK_AB R4, R209, R134 ;  /* 0x00000086d104723e */ /* 0x004fce00000010ff */
[----:B------:R-:W-:Y:S01]  /*55d0*/  HMMA.16816.F32.BF16 R164, R4, R24, R112 ;  /* 0x0000001804a4723c */ /* 0x000fe20000041870 */
[----:B----4-:R-:W-:-:S04]  /*55e0*/  FFMA.FTZ R8, R152, c[0x0][0x23c], -R13 ;  /* 0x00008f0098087a23 */ /* 0x010fc8000001080d */
[----:B------:R2:W4:Y:S03]  /*55f0*/  MUFU.EX2 R216, R8 ;  /* 0x0000000800d87308 */ /* 0x0005260000000800 */
[C---:B------:R-:W-:Y:S08]  /*5600*/  HMMA.16816.F32.BF16 R160, R4.reuse, R20, R108 ;  /* 0x0000001404a0723c */ /* 0x040ff0000004186c */
[----:B------:R-:W-:Y:S01]  /*5610*/  HMMA.16816.F32.BF16 R156, R4, R16, R104 ;  /* 0x00000010049c723c */ /* 0x000fe20000041868 */
[----:B--2---:R-:W-:-:S07]  /*5620*/  FFMA.FTZ R8, R176, c[0x0][0x23c], -R12 ;  /* 0x00008f00b0087a23 */ /* 0x004fce000001080c */
[C---:B---3--:R-:W-:Y:S01]  /*5630*/  HMMA.16816.F32.BF16 R140, R4.reuse, R28, R100 ;  /* 0x0000001c048c723c */ /* 0x048fe20000041864 */
[----:B------:R2:W-:Y:S07]  /*5640*/  MUFU.EX2 R215, R8 ;  /* 0x0000000800d77308 */ /* 0x0005ee0000000800 */
[C---:B------:R-:W-:Y:S08]  /*5650*/  HMMA.16816.F32.BF16 R112, R4.reuse, R32, R96 ;  /* 0x000000200470723c */ /* 0x040ff00000041860 */
[----:B-1----:R-:W-:Y:S01]  /*5660*/  HMMA.16816.F32.BF16 R108, R4, R40, R92 ;  /* 0x00000028046c723c */ /* 0x002fe2000004185c */
[----:B--2---:R-:W-:Y:S01]  /*5670*/  FFMA.FTZ R8, R169, c[0x0][0x23c], -R12 ;  /* 0x00008f00a9087a23 */ /* 0x004fe2000001080c */
[----:B------:R-:W-:-:S03]  /*5680*/  MOV R169, R204 ;  /* 0x000000cc00a97202 */ /* 0x000fc60000000f00 */
[----:B------:R1:W2:Y:S03]  /*5690*/  MUFU.EX2 R214, R8 ;  /* 0x0000000800d67308 */ /* 0x0002a60000000800 */
[C---:B------:R-:W-:Y:S08]  /*56a0*/  HMMA.16816.F32.BF16 R152, R4.reuse, R26, R88 ;  /* 0x0000001a0498723c */ /* 0x040ff00000041858 */
[----:B------:R-:W-:Y:S01]  /*56b0*/  HMMA.16816.F32.BF16 R100, R4, R22, R84 ;  /* 0x000000160464723c */ /* 0x000fe20000041854 */
[----:B-1----:R-:W-:-:S07]  /*56c0*/  FFMA.FTZ R8, R139, c[0x0][0x23c], -R12 ;  /* 0x00008f008b087a23 */ /* 0x002fce000001080c */
[C---:B------:R-:W-:Y:S01]  /*56d0*/  HMMA.16816.F32.BF16 R104, R4.reuse, R18, R80 ;  /* 0x000000120468723c */ /* 0x040fe20000041850 */
[----:B------:R1:W-:Y:S07]  /*56e0*/  MUFU.EX2 R213, R8 ;  /* 0x0000000800d57308 */ /* 0x0003ee0000000800 */
[C---:B------:R-:W-:Y:S08]  /*56f0*/  HMMA.16816.F32.BF16 R96, R4.reuse, R30, R76 ;  /* 0x0000001e0460723c */ /* 0x040ff0000004184c */
[----:B------:R-:W-:Y:S01]  /*5700*/  HMMA.16816.F32.BF16 R92, R4, R34, R72 ;  /* 0x00000022045c723c */ /* 0x000fe20000041848 */
[----:B-1----:R-:W-:Y:S01]  /*5710*/  FFMA.FTZ R8, R168, c[0x0][0x23c], -R12 ;  /* 0x00008f00a8087a23 */ /* 0x002fe2000001080c */
[----:B------:R-:W-:-:S03]  /*5720*/  MOV R168, R212 ;  /* 0x000000d400a87202 */ /* 0x000fc60000000f00 */
[----:B------:R1:W-:Y:S03]  /*5730*/  MUFU.EX2 R212, R8 ;  /* 0x0000000800d47308 */ /* 0x0003e60000000800 */
[----:B------:R-:W-:Y:S07]  /*5740*/  HMMA.16816.F32.BF16 R88, R4, R42, R64 ;  /* 0x0000002a0458723c */ /* 0x000fee0000041840 */
[----:B-----5:R-:W-:-:S02]  /*5750*/  F2FP.BF16.PACK_AB R4, R229, R230 ;  /* 0x000000e6e504723e */ /* 0x020fc400000010ff */
[----:B------:R-:W-:Y:S02]  /*5760*/  F2FP.BF16.PACK_AB R5, R219, R218 ;  /* 0x000000dadb05723e */ /* 0x000fe400000010ff */
[----:B------:R-:W-:Y:S02]  /*5770*/  F2FP.BF16.PACK_AB R6, R228, R235 ;  /* 0x000000ebe406723e */ /* 0x000fe400000010ff */
[----:B----4-:R-:W-:Y:S01]  /*5780*/  F2FP.BF16.PACK_AB R7, R216, R217 ;  /* 0x000000d9d807723e */ /* 0x010fe200000010ff */
[----:B-1----:R-:W-:-:S06]  /*5790*/  FFMA.FTZ R8, R184, c[0x0][0x23c], -R2 ;  /* 0x00008f00b8087a23 */ /* 0x002fcc0000010802 */
[C---:B------:R-:W-:Y:S08]  /*57a0*/  HMMA.16816.F32.BF16 R84, R4.reuse, R24, R68 ;  /* 0x000000180454723c */ /* 0x040ff00000041844 */
[C---:B------:R-:W-:Y:S08]  /*57b0*/  HMMA.16816.F32.BF16 R68, R4.reuse, R28, R52 ;  /* 0x0000001c0444723c */ /* 0x040ff00000041834 */
[C---:B------:R-:W-:Y:S07]  /*57c0*/  HMMA.16816.F32.BF16 R52, R4.reuse, R22, R120 ;  /* 0x000000160434723c */ /* 0x040fee0000041878 */
[----:B------:R-:W-:Y:S01]  /*57d0*/  MOV R120, R211 ;  /* 0x000000d300787202 */ /* 0x000fe20000000f00 */
[----:B------:R-:W-:Y:S01]  /*57e0*/  HMMA.16816.F32.BF16 R180, R4, R40, R44 ;  /* 0x0000002804b4723c */ /* 0x000fe2000004182c */
[----:B------:R1:W-:Y:S01]  /*57f0*/  MUFU.EX2 R211, R8 ;  /* 0x0000000800d37308 */ /* 0x0003e20000000800 */
[----:B------:R-:W-:Y:S01]  /*5800*/  MOV R123, R39 ;  /* 0x00000027007b7202 */ /* 0x000fe20000000f00 */
[----:B------:R-:W-:Y:S01]  /*5810*/  IMAD.MOV.U32 R122, RZ, RZ, R36 ;  /* 0x000000ffff7a7224 */ /* 0x000fe200078e0024 */
[----:B------:R-:W-:-:S02]  /*5820*/  MOV R121, R37 ;  /* 0x0000002500797202 */ /* 0x000fc40000000f00 */
[----:B------:R-:W-:Y:S02]  /*5830*/  LDSM.16.MT88.4 R36, [R222+0xb800] ;  /* 0x00b80000de24783b */ /* 0x000fe40000004200 */
[C---:B------:R-:W-:Y:S02]  /*5840*/  HMMA.16816.F32.BF16 R44, R4.reuse, R30, R128 ;  /* 0x0000001e042c723c */ /* 0x040fe40000041880 */
[----:B------:R-:W-:Y:S05]  /*5850*/  LDSM.16.MT88.4 R28, [R222+0xa800] ;  /* 0x00a80000de1c783b */ /* 0x000fea0000004200 */
[----:B------:R-:W-:Y:S01]  /*5860*/  MOV R129, R208 ;  /* 0x000000d000817202 */ /* 0x000fe20000000f00 */
[----:B------:R-:W-:Y:S01]  /*5870*/  IMAD.MOV.U32 R130, RZ, RZ, R209 ;  /* 0x000000ffff827224 */ /* 0x000fe200078e00d1 */
[----:B------:R-:W-:Y:S01]  /*5880*/  MOV R131, R134 ;  /* 0x0000008600837202 */ /* 0x000fe20000000f00 */
[----:B-1----:R-:W-:Y:S01]  /*5890*/  FFMA.FTZ R8, R170, c[0x0][0x23c], -R2 ;  /* 0x00008f00aa087a23 */ /* 0x002fe20000010802 */
[----:B------:R-:W-:Y:S01]  /*58a0*/  MOV R134, R207 ;  /* 0x000000cf00867202 */ /* 0x000fe20000000f00 */
[----:B------:R-:W-:Y:S01]  /*58b0*/  IMAD.MOV.U32 R170, RZ, RZ, R210 ;  /* 0x000000ffffaa7224 */ /* 0x000fe200078e00d2 */
[C---:B------:R-:W-:Y:S01]  /*58c0*/  HMMA.16816.F32.BF16 R64, R4.reuse, R32, R48 ;  /* 0x000000200440723c */ /* 0x040fe20000041830 */
[----:B------:R1:W3:Y:S07]  /*58d0*/  MUFU.EX2 R210, R8 ;  /* 0x0000000800d27308 */ /* 0x0002ee0000000800 */
[C---:B------:R-:W-:Y:S01]  /*58e0*/  HMMA.16816.F32.BF16 R80, R4.reuse, R20, R60 ;  /* 0x000000140450723c */ /* 0x040fe2000004183c */
[----:B------:R-:W-:Y:S07]  /*58f0*/  LDSM.16.MT88.4 R20, [R220+0xa800] ;  /* 0x00a80000dc14783b */ /* 0x000fee0000004200 */
[----:B------:R-:W-:Y:S01]  /*5900*/  HMMA.16816.F32.BF16 R72, R4, R16, R56 ;  /* 0x000000100448723c */ /* 0x000fe20000041838 */
[----:B-1----:R-:W-:Y:S01]  /*5910*/  FFMA.FTZ R8, R171, c[0x0][0x23c], -R2 ;  /* 0x00008f00ab087a23 */ /* 0x002fe20000010802 */
[----:B------:R-:W-:-:S02]  /*5920*/  MOV R171, R138 ;  /* 0x0000008a00ab7202 */ /* 0x000fc40000000f00 */
[----:B------:R-:W-:Y:S01]  /*5930*/  MOV R138, R206 ;  /* 0x000000ce008a7202 */ /* 0x000fe20000000f00 */
[----:B------:R1:W-:Y:S03]  /*5940*/  MUFU.EX2 R208, R8 ;  /* 0x0000000800d07308 */ /* 0x0003e60000000800 */
[C---:B------:R-:W-:Y:S01]  /*5950*/  HMMA.16816.F32.BF16 R48, R4.reuse, R18, R116 ;  /* 0x000000120430723c */ /* 0x040fe20000041874 */
[----:B------:R-:W4:Y:S07]  /*5960*/  LDSM.16.MT88.4 R16, [R222+0x9800] ;  /* 0x00980000de10783b */ /* 0x000f2e0000004200 */
[----:B------:R-:W-:Y:S01]  /*5970*/  HMMA.16816.F32.BF16 R60, R4, R26, R124 ;  /* 0x0000001a043c723c */ /* 0x000fe2000004187c */
[----:B------:R-:W5:Y:S01]  /*5980*/  LDSM.16.MT88.4 R24, [R220+0x9800] ;  /* 0x00980000dc18783b */ /* 0x000f620000004200 */
[----:B-1----:R-:W-:-:S06]  /*5990*/  FFMA.FTZ R8, R172, c[0x0][0x23c], -R2 ;  /* 0x00008f00ac087a23 */ /* 0x002fcc0000010802 */
[C---:B------:R-:W-:Y:S01]  /*59a0*/  HMMA.16816.F32.BF16 R56, R4.reuse, R34, R144 ;  /* 0x000000220438723c */ /* 0x040fe20000041890 */
[----:B------:R1:W1:Y:S01]  /*59b0*/  MUFU.EX2 R209, R8 ;  /* 0x0000000800d17308 */ /* 0x0002620000000800 */
[----:B------:R-:W5:Y:S06]  /*59c0*/  LDSM.16.MT88.4 R32, [R220+0xb800] ;  /* 0x00b80000dc20783b */ /* 0x000f6c0000004200 */
[----:B------:R-:W-:Y:S07]  /*59d0*/  HMMA.16816.F32.BF16 R40, R4, R42, R148 ;  /* 0x0000002a0428723c */ /* 0x000fee0000041894 */
[----:B--2---:R-:W-:Y:S01]  /*59e0*/  F2FP.BF16.PACK_AB R4, R214, R215 ;  /* 0x000000d7d604723e */ /* 0x004fe200000010ff */
[----:B-1----:R-:W-:Y:S01]  /*59f0*/  FFMA.FTZ R8, R185, c[0x0][0x23c], -R0 ;  /* 0x00008f00b9087a23 */ /* 0x002fe20000010800 */
[----:B---3--:R-:W-:-:S02]  /*5a00*/  F2FP.BF16.PACK_AB R5, R210, R211 ;  /* 0x000000d3d205723e */ /* 0x008fc400000010ff */
[----:B------:R-:W-:Y:S01]  /*5a10*/  F2FP.BF16.PACK_AB R6, R212, R213 ;  /* 0x000000d5d406723e */ /* 0x000fe200000010ff */
[----:B------:R1:W-:Y:S01]  /*5a20*/  MUFU.EX2 R207, R8 ;  /* 0x0000000800cf7308 */ /* 0x0003e20000000800 */
[----:B------:R-:W-:-:S07]  /*5a30*/  F2FP.BF16.PACK_AB R7, R209, R208 ;  /* 0x000000d0d107723e */ /* 0x000fce00000010ff */
[----:B----4-:R-:W-:Y:S01]  /*5a40*/  HMMA.16816.F32.BF16 R124, R4, R16, R160 ;  /* 0x00000010047c723c */ /* 0x010fe200000418a0 */
[----:B-1----:R-:W-:-:S07]  /*5a50*/  FFMA.FTZ R8, R173, c[0x0][0x23c], -R0 ;  /* 0x00008f00ad087a23 */ /* 0x002fce0000010800 */
[C---:B-----5:R-:W-:Y:S01]  /*5a60*/  HMMA.16816.F32.BF16 R144, R4.reuse, R24, R164 ;  /* 0x000000180490723c */ /* 0x060fe200000418a4 */
[----:B------:R-:W-:Y:S01]  /*5a70*/  LDSM.16.MT88.4 R164, [R222+0xac00] ;  /* 0x00ac0000dea4783b */ /* 0x000fe20000004200 */
[----:B------:R1:W2:Y:S06]  /*5a80*/  MUFU.EX2 R206, R8 ;  /* 0x0000000800ce7308 */ /* 0x0002ac0000000800 */
[C---:B------:R-:W-:Y:S01]  /*5a90*/  HMMA.16816.F32.BF16 R160, R4.reuse, R20, R156 ;  /* 0x0000001404a0723c */ /* 0x040fe2000004189c */
[----:B------:R-:W-:Y:S07]  /*5aa0*/  LDSM.16.MT88.4 R156, [R220+0x9c00] ;  /* 0x009c0000dc9c783b */ /* 0x000fee0000004200 */
[----:B------:R-:W-:Y:S01]  /*5ab0*/  HMMA.16816.F32.BF16 R112, R4, R32, R112 ;  /* 0x000000200470723c */ /* 0x000fe20000041870 */
[----:B-1----:R-:W-:-:S04]  /*5ac0*/  FFMA.FTZ R8, R174, c[0x0][0x23c], -R0 ;  /* 0x00008f00ae087a23 */ /* 0x002fc80000010800 */
[----:B------:R1:W-:Y:S03]  /*5ad0*/  MUFU.EX2 R205, R8 ;  /* 0x0000000800cd7308 */ /* 0x0003e60000000800 */
[C---:B------:R-:W-:Y:S08]  /*5ae0*/  HMMA.16816.F32.BF16 R152, R4.reuse, R26, R152 ;  /* 0x0000001a0498723c */ /* 0x040ff00000041898 */
[----:B------:R-:W-:Y:S01]  /*5af0*/  HMMA.16816.F32.BF16 R76, R4, R18, R100 ;  /* 0x00000012044c723c */ /* 0x000fe20000041864 */
[----:B-1----:R-:W-:-:S07]  /*5b00*/  FFMA.FTZ R8, R175, c[0x0][0x23c], -R0 ;  /* 0x00008f00af087a23 */ /* 0x002fce0000010800 */
[C---:B------:R-:W-:Y:S01]  /*5b10*/  HMMA.16816.F32.BF16 R104, R4.reuse, R22, R104 ;  /* 0x000000160468723c */ /* 0x040fe20000041868 */
[----:B------:R1:W-:Y:S07]  /*5b20*/  MUFU.EX2 R204, R8 ;  /* 0x0000000800cc7308 */ /* 0x0003ee0000000800 */
[C---:B------:R-:W-:Y:S08]  /*5b30*/  HMMA.16816.F32.BF16 R172, R4.reuse, R28, R140 ;  /* 0x0000001c04ac723c */ /* 0x040ff0000004188c */
[----:B------:R-:W-:Y:S01]  /*5b40*/  HMMA.16816.F32.BF16 R116, R4, R34, R92 ;  /* 0x000000220474723c */ /* 0x000fe2000004185c */
[----:B-1----:R-:W-:-:S04]  /*5b50*/  FFMA.FTZ R8, R192, c[0x0][0x23c], -R13 ;  /* 0x00008f00c0087a23 */ /* 0x002fc8000001080d */
[----:B------:R1:W-:Y:S03]  /*5b60*/  MUFU.EX2 R192, R8 ;  /* 0x0000000800c07308 */ /* 0x0003e60000000800 */
[----:B------:R-:W-:Y:S01]  /*5b70*/  HMMA.16816.F32.BF16 R140, R4, R38, R88 ;  /* 0x00000026048c723c */ /* 0x000fe20000041858 */
[----:B-1----:R-:W-:-:S04]  /*5b80*/  FFMA.FTZ R8, R177, c[0x0][0x23c], -R13 ;  /* 0x00008f00b1087a23 */ /* 0x002fc8000001080d */
[----:B------:R1:W3:Y:S02]  /*5b90*/  MUFU.EX2 R185, R8 ;  /* 0x0000000800b97308 */ /* 0x0002e40000000800 */
[----:B-1----:R-:W-:-:S06]  /*5ba0*/  FFMA.FTZ R8, R178, c[0x0][0x23c], -R13 ;  /* 0x00008f00b2087a23 */ /* 0x002fcc000001080d */
[----:B------:R1:W-:Y:S02]  /*5bb0*/  MUFU.EX2 R184, R8 ;  /* 0x0000000800b87308 */ /* 0x0003e40000000800 */
[----:B-1----:R-:W-:Y:S02]  /*5bc0*/  FFMA.FTZ R8, R179, c[0x0][0x23c], -R13 ;  /* 0x00008f00b3087a23 */ /* 0x002fe4000001080d */
[C---:B------:R-:W-:Y:S04]  /*5bd0*/  HMMA.16816.F32.BF16 R176, R4.reuse, R36, R108 ;  /* 0x0000002404b0723c */ /* 0x040fe8000004186c */
[----:B------:R1:W4:Y:S04]  /*5be0*/  MUFU.EX2 R139, R8 ;  /* 0x00000008008b7308 */ /* 0x0003280000000800 */
[----:B------:R-:W-:Y:S01]  /*5bf0*/  HMMA.16816.F32.BF16 R108, R4, R30, R96 ;  /* 0x0000001e046c723c */ /* 0x000fe20000041860 */
[----:B------:R-:W5:Y:S06]  /*5c00*/  LDSM.16.MT88.4 R96, [R220+0xac00] ;  /* 0x00ac0000dc60783b */ /* 0x000f6c0000004200 */
[----:B--2---:R-:W-:-:S02]  /*5c10*/  F2FP.BF16.PACK_AB R4, R206, R207 ;  /* 0x000000cfce04723e */ /* 0x004fc400000010ff */
[----:B---3--:R-:W-:Y:S01]  /*5c20*/  F2FP.BF16.PACK_AB R5, R185, R192 ;  /* 0x000000c0b905723e */ /* 0x008fe200000010ff */
[----:B-1----:R-:W-:Y:S01]  /*5c30*/  FFMA.FTZ R8, R186, c[0x0][0x23c], -R12 ;  /* 0x00008f00ba087a23 */ /* 0x002fe2000001080c */
[----:B------:R-:W-:Y:S02]  /*5c40*/  MOV R186, R169 ;  /* 0x000000a900ba7202 */ /* 0x000fe40000000f00 */
[----:B------:R-:W-:Y:S02]  /*5c50*/  MOV R169, R138 ;  /* 0x0000008a00a97202 */ /* 0x000fe40000000f00 */
[----:B------:R1:W-:Y:S01]  /*5c60*/  MUFU.EX2 R138, R8 ;  /* 0x00000008008a7308 */ /* 0x0003e20000000800 */
[----:B------:R-:W-:Y:S02]  /*5c70*/  F2FP.BF16.PACK_AB R6, R204, R205 ;  /* 0x000000cdcc06723e */ /* 0x000fe400000010ff */
[----:B----4-:R-:W-:-:S07]  /*5c80*/  F2FP.BF16.PACK_AB R7, R139, R184 ;  /* 0x000000b88b07723e */ /* 0x010fce00000010ff */
[----:B------:R-:W-:Y:S01]  /*5c90*/  HMMA.16816.F32.BF16 R148, R4, R24, R84 ;  /* 0x000000180494723c */ /* 0x000fe20000041854 */
[----:B-1----:R-:W-:Y:S02]  /*5ca0*/  FFMA.FTZ R8, R187, c[0x0][0x23c], -R12 ;  /* 0x00008f00bb087a23 */ /* 0x002fe4000001080c */
[----:B------:R-:W-:Y:S01]  /*5cb0*/  IMAD.MOV.U32 R187, RZ, RZ, R11 ;  /* 0x000000ffffbb7224 */ /* 0x000fe200078e000b */
[----:B------:R-:W-:-:S04]  /*5cc0*/  MOV R11, R134 ;  /* 0x00000086000b7202 */ /* 0x000fc80000000f00 */
[C---:B------:R-:W-:Y:S01]  /*5cd0*/  HMMA.16816.F32.BF16 R84, R4.reuse, R20, R72 ;  /* 0x000000140454723c */ /* 0x040fe20000041848 */
[----:B------:R1:W2:Y:S07]  /*5ce0*/  MUFU.EX2 R134, R8 ;  /* 0x0000000800867308 */ /* 0x0002ae0000000800 */
[C---:B------:R-:W-:Y:S08]  /*5cf0*/  HMMA.16816.F32.BF16 R52, R4.reuse, R18, R52 ;  /* 0x000000120434723c */ /* 0x040ff00000041834 */
[----:B------:R-:W-:Y:S01]  /*5d00*/  HMMA.16816.F32.BF16 R56, R4, R34, R56 ;  /* 0x000000220438723c */ /* 0x000fe20000041838 */
[----:B-1----:R-:W-:Y:S01]  /*5d10*/  FFMA.FTZ R8, R188, c[0x0][0x23c], -R12 ;  /* 0x00008f00bc087a23 */ /* 0x002fe2000001080c */
[----:B--2---:R-:W-:Y:S01]  /*5d20*/  F2FP.BF16.PACK_AB R128, R134, R138 ;  /* 0x0000008a8680723e */ /* 0x004fe200000010ff */
[----:B------:R-:W-:-:S02]  /*5d30*/  IMAD.MOV.U32 R188, RZ, RZ, R131 ;  /* 0x000000ffffbc7224 */ /* 0x000fc400078e0083 */
[----:B------:R1:W-:Y:S02]  /*5d40*/  MUFU.EX2 R21, R8 ;  /* 0x0000000800157308 */ /* 0x0003e40000000800 */
[----:B------:R-:W-:Y:S01]  /*5d50*/  IMAD.MOV.U32 R34, RZ, RZ, R238 ;  /* 0x000000ffff227224 */ /* 0x000fe200078e00ee */
[----:B------:R-:W-:Y:S01]  /*5d60*/  HMMA.16816.F32.BF16 R60, R4, R26, R60 ;  /* 0x0000001a043c723c */ /* 0x000fe2000004183c */
[----:B------:R-:W-:-:S07]  /*5d70*/  MOV R35, R11 ;  /* 0x0000000b00237202 */ /* 0x000fce0000000f00 */
[----:B------:R-:W-:Y:S01]  /*5d80*/  HMMA.16816.F32.BF16 R24, R4, R16, R80 ;  /* 0x000000100418723c */ /* 0x000fe20000041850 */
[----:B------:R-:W2:Y:S01]  /*5d90*/  LDSM.16.MT88.4 R80, [R222+0x9c00] ;  /* 0x009c0000de50783b */ /* 0x000ea20000004200 */
[----:B-1----:R-:W-:Y:S01]  /*5da0*/  FFMA.FTZ R8, R189, c[0x0][0x23c], -R12 ;  /* 0x00008f00bd087a23 */ /* 0x002fe2000001080c */
[----:B------:R-:W-:-:S05]  /*5db0*/  MOV R189, R237 ;  /* 0x000000ed00bd7202 */ /* 0x000fca0000000f00 */
[C---:B------:R-:W-:Y:S01]  /*5dc0*/  HMMA.16816.F32.BF16 R44, R4.reuse, R30, R44 ;  /* 0x0000001e042c723c */ /* 0x040fe2000004182c */
[----:B------:R1:W3:Y:S06]  /*5dd0*/  MUFU.EX2 R237, R8 ;  /* 0x0000000800ed7308 */ /* 0x0002ec0000000800 */
[----:B------:R-:W-:Y:S01]  /*5de0*/  IMAD.MOV.U32 R31, RZ, RZ, R120 ;  /* 0x000000ffff1f7224 */ /* 0x000fe200078e0078 */
[----:B------:R-:W-:Y:S01]  /*5df0*/  HMMA.16816.F32.BF16 R64, R4, R32, R64 ;  /* 0x000000200440723c */ /* 0x000fe20000041840 */
[----:B------:R-:W-:-:S06]  /*5e00*/  MOV R30, R121 ;  /* 0x00000079001e7202 */ /* 0x000fcc0000000f00 */
[----:B------:R-:W-:Y:S01]  /*5e10*/  MOV R33, R123 ;  /* 0x0000007b00217202 */ /* 0x000fe20000000f00 */
[C---:B------:R-:W-:Y:S01]  /*5e20*/  HMMA.16816.F32.BF16 R48, R4.reuse, R22, R48 ;  /* 0x000000160430723c */ /* 0x040fe20000041830 */
[----:B-1----:R-:W-:Y:S01]  /*5e30*/  FFMA.FTZ R8, R190, c[0x0][0x23c], -R2 ;  /* 0x00008f00be087a23 */ /* 0x002fe20000010802 */
[----:B------:R-:W-:Y:S01]  /*5e40*/  MOV R190, R122 ;  /* 0x0000007a00be7202 */ /* 0x000fe20000000f00 */
[----:B------:R-:W-:Y:S02]  /*5e50*/  IMAD.MOV.U32 R32, RZ, RZ, R168 ;  /* 0x000000ffff207224 */ /* 0x000fe400078e00a8 */
[----:B------:R1:W-:Y:S02]  /*5e60*/  MUFU.EX2 R20, R8 ;  /* 0x0000000800147308 */ /* 0x0003e40000000800 */
[----:B------:R-:W-:Y:S01]  /*5e70*/  MOV R23, R129 ;  /* 0x0000008100177202 */ /* 0x000fe20000000f00 */
[----:B------:R-:W-:Y:S01]  /*5e80*/  HMMA.16816.F32.BF16 R120, R4, R36, R180 ;  /* 0x000000240478723c */ /* 0x000fe200000418b4 */
[----:B------:R-:W-:-:S02]  /*5e90*/  MOV R22, R130 ;  /* 0x0000008200167202 */ /* 0x000fc40000000f00 */
[----:B---3--:R-:W-:-:S04]  /*5ea0*/  F2FP.BF16.PACK_AB R130, R237, R21 ;  /* 0x00000015ed82723e */ /* 0x008fc800000010ff */
[----:B------:R-:W-:Y:S01]  /*5eb0*/  MOV R183, R14 ;  /* 0x0000000e00b77202 */ /* 0x000fe20000000f00 */
[----:B------:R-:W-:Y:S01]  /*5ec0*/  HMMA.16816.F32.BF16 R100, R4, R28, R68 ;  /* 0x0000001c0464723c */ /* 0x000fe20000041844 */
[----:B-1----:R-:W-:Y:S01]  /*5ed0*/  FFMA.FTZ R8, R193, c[0x0][0x23c], -R2 ;  /* 0x00008f00c1087a23 */ /* 0x002fe20000010802 */
[----:B------:R-:W-:-:S06]  /*5ee0*/  MOV R193, R169 ;  /* 0x000000a900c17202 */ /* 0x000fcc0000000f00 */
[----:B------:R-:W-:Y:S01]  /*5ef0*/  HMMA.16816.F32.BF16 R40, R4, R38, R40 ;  /* 0x000000260428723c */ /* 0x000fe20000041828 */
[----:B------:R1:W3:Y:S01]  /*5f00*/  MUFU.EX2 R19, R8 ;  /* 0x0000000800137308 */ /* 0x0002e20000000800 */
[----:B------:R-:W4:Y:S01]  /*5f10*/  LDSM.16.MT88.4 R4, [R222+0xbc00] ;  /* 0x00bc0000de04783b */ /* 0x000f220000004200 */
[----:B------:R-:W-:Y:S01]  /*5f20*/  FADD.FTZ R9, R9, R193 ;  /* 0x000000c109097221 */ /* 0x000fe20000010000 */
[----:B------:R-:W-:Y:S02]  /*5f30*/  MOV R28, R170 ;  /* 0x000000aa001c7202 */ /* 0x000fe40000000f00 */
[----:B------:R-:W-:Y:S01]  /*5f40*/  MOV R29, R171 ;  /* 0x000000ab001d7202 */ /* 0x000fe20000000f00 */
[----:B------:R-:W-:Y:S01]  /*5f50*/  FADD.FTZ R9, R30, R9 ;  /* 0x000000091e097221 */ /* 0x000fe20000010000 */
[----:B------:R-:W2:Y:S01]  /*5f60*/  LDSM.16.MT88.4 R168, [R220+0xbc00] ;  /* 0x00bc0000dca8783b */ /* 0x000ea20000004200 */
[--C-:B-1----:R-:W-:Y:S01]  /*5f70*/  FFMA.FTZ R8, R191, c[0x0][0x23c], -R2.reuse ;  /* 0x00008f00bf087a23 */ /* 0x102fe20000010802 */
[----:B------:R-:W-:Y:S01]  /*5f80*/  MOV R191, R10 ;  /* 0x0000000a00bf7202 */ /* 0x000fe20000000f00 */
[----:B------:R-:W-:Y:S01]  /*5f90*/  FFMA.FTZ R2, R194, c[0x0][0x23c], -R2 ;  /* 0x00008f00c2027a23 */ /* 0x000fe20000010802 */
[----:B------:R-:W-:Y:S01]  /*5fa0*/  MOV R194, R15 ;  /* 0x0000000f00c27202 */ /* 0x000fe20000000f00 */
[----:B------:R1:W-:Y:S01]  /*5fb0*/  MUFU.EX2 R18, R8 ;  /* 0x0000000800127308 */ /* 0x0003e20000000800 */
[----:B---3--:R-:W-:-:S07]  /*5fc0*/  F2FP.BF16.PACK_AB R129, R19, R20 ;  /* 0x000000141381723e */ /* 0x008fce00000010ff */
[----:B------:R3:W3:Y:S01]  /*5fd0*/  MUFU.EX2 R238, R2 ;  /* 0x0000000200ee7308 */ /* 0x0006e20000000800 */
[----:B-1----:R-:W-:Y:S01]  /*5fe0*/  MOV R8, R236 ;  /* 0x000000ec00087202 */ /* 0x002fe20000000f00 */
[----:B---3--:R-:W-:Y:S01]  /*5ff0*/  FFMA.FTZ R2, R196, c[0x0][0x23c], -R0 ;  /* 0x00008f00c4027a23 */ /* 0x008fe20000010800 */
[----:B------:R-:W-:-:S05]  /*6000*/  F2FP.BF16.PACK_AB R131, R238, R18 ;  /* 0x00000012ee83723e */ /* 0x000fca00000010ff */
[----:B------:R1:W-:Y:S02]  /*6010*/  MUFU.EX2 R17, R2 ;  /* 0x0000000200117308 */ /* 0x0003e40000000800 */
[C---:B-----5:R-:W-:Y:S08]  /*6020*/  HMMA.16816.F32.BF16 R88, R128.reuse, R96, R160 ;  /* 0x000000608058723c */ /* 0x060ff000000418a0 */
[----:B------:R-:W-:Y:S01]  /*6030*/  HMMA.16816.F32.BF16 R160, R128, R164, R172 ;  /* 0x000000a480a0723c */ /* 0x000fe200000418ac */
[----:B-1----:R-:W-:-:S04]  /*6040*/  FFMA.FTZ R2, R195, c[0x0][0x23c], -R0 ;  /* 0x00008f00c3027a23 */ /* 0x002fc80000010800 */
[----:B------:R1:W3:Y:S03]  /*6050*/  MUFU.EX2 R16, R2 ;  /* 0x0000000200107308 */ /* 0x0002e60000000800 */
[C---:B--2---:R-:W-:Y:S08]  /*6060*/  HMMA.16816.F32.BF16 R72, R128.reuse, R80, R124 ;  /* 0x000000508048723c */ /* 0x044ff0000004187c */
[----:B----4-:R-:W-:Y:S01]  /*6070*/  HMMA.16816.F32.BF16 R124, R128, R4, R176 ;  /* 0x00000004807c723c */ /* 0x010fe200000418b0 */
[--C-:B-1----:R-:W-:Y:S01]  /*6080*/  FFMA.FTZ R2, R197, c[0x0][0x23c], -R0.reuse ;  /* 0x00008f00c5027a23 */ /* 0x102fe20000010800 */
[----:B---3--:R-:W-:Y:S01]  /*6090*/  F2FP.BF16.PACK_AB R172, R16, R17 ;  /* 0x0000001110ac723e */ /* 0x008fe200000010ff */
[----:B------:R-:W-:-:S05]  /*60a0*/  FFMA.FTZ R0, R198, c[0x0][0x23c], -R0 ;  /* 0x00008f00c6007a23 */ /* 0x000fca0000010800 */
[C---:B------:R-:W-:Y:S01]  /*60b0*/  HMMA.16816.F32.BF16 R92, R128.reuse, R98, R104 ;  /* 0x00000062805c723c */ /* 0x040fe20000041868 */
[----:B------:R1:W-:Y:S07]  /*60c0*/  MUFU.EX2 R15, R2 ;  /* 0x00000002000f7308 */ /* 0x0003ee0000000800 */
[C---:B------:R-:W-:Y:S01]  /*60d0*/  HMMA.16816.F32.BF16 R104, R128.reuse, R166, R108 ;  /* 0x000000a68068723c */ /* 0x040fe2000004186c */
[----:B------:R2:W3:Y:S07]  /*60e0*/  MUFU.EX2 R14, R0 ;  /* 0x00000000000e7308 */ /* 0x0004ee0000000800 */
[----:B------:R-:W-:Y:S01]  /*60f0*/  HMMA.16816.F32.BF16 R144, R128, R156, R144 ;  /* 0x0000009c8090723c */ /* 0x000fe20000041890 */
[----:B-1----:R-:W-:-:S02]  /*6100*/  FADD.FTZ R2, R34, R8 ;  /* 0x0000000822027221 */ /* 0x002fc40000010000 */
[----:B------:R-:W-:Y:S02]  /*6110*/  FADD.FTZ R8, R191, R35 ;  /* 0x00000023bf087221 */ /* 0x000fe40000010000 */
[----:B------:R-:W-:Y:S02]  /*6120*/  FADD.FTZ R2, R33, R2 ;  /* 0x0000000221027221 */ /* 0x000fe40000010000 */
[----:B------:R-:W-:Y:S01]  /*6130*/  FADD.FTZ R8, R190, R8 ;  /* 0x00000008be087221 */ /* 0x000fe20000010000 */
        /* <DEDUP_REMOVED lines=19> */
[----:B--2---:R-:W-:-:S03]  /*6270*/  F2FP.BF16.PACK_AB R175, R236, R10 ;  /* 0x0000000aecaf723e */ /* 0x004fc600000010ff */
[----:B------:R-:W-:-:S04]  /*6280*/  FADD.FTZ R0, R32, R0 ;  /* 0x0000000020007221 */ /* 0x000fc80000010000 */
        /* <DEDUP_REMOVED lines=62> */
[----:B------:R-:W1:Y:S01]  /*6670*/  S2R R186, SR_TID.X ;  /* 0x0000000000ba7919 */ /* 0x000e620000002100 */
[----:B------:R-:W-:Y:S01]  /*6680*/  LEA.HI.SX32 R227, R227, 0xfffffffe, 0x1a ;  /* 0xfffffffee3e37811 */ /* 0x000fe200078fd2ff */
[----:B------:R-:W-:-:S02]  /*6690*/  IMAD.MOV.U32 R138, RZ, RZ, R136 ;  /* 0x000000ffff8a7224 */ /* 0x000fc400078e0088 */
[----:B------:R-:W2:Y:S01]  /*66a0*/  LDL R187, [R1] ;  /* 0x0000000001bb7983 */ /* 0x000ea20000100800 */
[----:B------:R-:W-:Y:S02]  /*66b0*/  IMAD.MOV.U32 R140, RZ, RZ, R3 ;  /* 0x000000ffff8c7224 */ /* 0x000fe400078e0003 */
[----:B------:R-:W-:Y:S01]  /*66c0*/  IMAD.MOV.U32 R139, RZ, RZ, R135 ;  /* 0x000000ffff8b7224 */ /* 0x000fe200078e0087 */
[----:B-1----:R-:W-:-:S05]  /*66d0*/  LOP3.LUT R186, R186, 0x3, RZ, 0xc0, !PT ;  /* 0x00000003baba7812 */ /* 0x002fca00078ec0ff */
[----:B------:R-:W-:Y:S02]  /*66e0*/  IMAD R234, R186, -0x2, R234 ;  /* 0xfffffffebaea7824 */ /* 0x000fe400078e02ea */
[----:B------:R-:W3:Y:S01]  /*66f0*/  LDL R186, [R1+0x4] ;  /* 0x0000040001ba7983 */ /* 0x000ee20000100800 */
[----:B------:R-:W-:Y:S02]  /*6700*/  ISETP.GE.AND P4, PT, R240, c[0x0][0x220], PT ;  /* 0x00008800f0007a0c */ /* 0x000fe40003f86270 */
[----:B------:R-:W-:Y:S01]  /*6710*/  IADD3 R234, R132, R234, -R203 ;  /* 0x000000ea84ea7210 */ /* 0x000fe20007ffe8cb */
[----:B------:R-:W-:Y:S01]  /*6720*/  IMAD.MOV.U32 R132, RZ, RZ, R137 ;  /* 0x000000ffff847224 */ /* 0x000fe200078e0089 */
[----:B--2---:R-:W-:Y:S02]  /*6730*/  ISETP.GE.AND P3, PT, R187, c[0x0][0x220], PT ;  /* 0x00008800bb007a0c */ /* 0x004fe40003f66270 */
[----:B---3--:R-:W-:Y:S01]  /*6740*/  ISETP.GE.AND P2, PT, R186, c[0x0][0x220], PT ;  /* 0x00008800ba007a0c */ /* 0x008fe20003f46270 */
[----:B------:R-:W-:Y:S05]  /*6750*/  BRA `(.L_x_105) ;  /* 0x0000038000007947 */ /* 0x000fea0003800000 */
.L_x_107:
[----:B------:R1:W-:Y:S01]  /*6760*/  @P4 STS [R226+0x6000], RZ ;  /* 0x006000ffe2004388 */ /* 0x0003e20000000800 */
[----:B------:R-:W-:Y:S03]  /*6770*/  IADD3 R0, R227, -0x1, RZ ;  /* 0xffffffffe3007810 */ /* 0x000fe60007ffe0ff */
[----:B------:R1:W-:Y:S01]  /*6780*/  @P4 STS [R226+0x6004], RZ ;  /* 0x006004ffe2004388 */ /* 0x0003e20000000800 */
[----:B------:R-:W-:Y:S01]  /*6790*/  SHF.R.S32.HI R134, RZ, 0x1f, R0 ;  /* 0x0000001fff867819 */ /* 0x000fe20000011400 */
[----:B------:R-:W-:Y:S02]  /*67a0*/  IMAD.WIDE.U32 R2, R0, c[0x0][0x198], RZ ;  /* 0x0000660000027a25 */ /* 0x000fe400078e00ff */
        /* <DEDUP_REMOVED lines=51> */
.L_x_105:
[----:B------:R-:W-:Y:S04]  /*6ae0*/  DEPBAR.LE SB0, 0x0 ;  /* 0x000080000000791a */ /* 0x000fe80000000000 */
[----:B------:R-:W-:Y:S01]  /*6af0*/  BAR.SYNC.DEFER_BLOCKING 0x0 ;  /* 0x0000000000007b1d */ /* 0x000fe20000010000 */
[----:B------:R-:W-:Y:S01]  /*6b00*/  SHF.R.S32.HI R0, RZ, 0x1f, R227 ;  /* 0x0000001fff007819 */ /* 0x000fe200000114e3 */
[C---:B------:R-:W-:Y:S04]  /*6b10*/  IMAD.WIDE.U32 R4, R227.reuse, c[0x0][0x1a0], RZ ;  /* 0x00006800e3047a25 */ /* 0x040fe800078e00ff */
[----:B------:R-:W-:Y:S02]  /*6b20*/  IMAD R0, R0, c[0x0][0x1a0], RZ ;  /* 0x0000680000007a24 */ /* 0x000fe400078e02ff */
[----:B------:R-:W-:Y:S02]  /*6b30*/  IMAD.MOV.U32 R6, RZ, RZ, c[0x0][0x1a0] ;  /* 0x00006800ff067624 */ /* 0x000fe400078e00ff */
[----:B------:R-:W-:Y:S01]  /*6b40*/  IMAD R2, R227, c[0x0][0x1a4], R0 ;  /* 0x00006900e3027a24 */ /* 0x000fe200078e0200 */
[----:B------:R-:W-:Y:S01]  /*6b50*/  LEA R0, P0, R4, R244, 0x6 ;  /* 0x000000f404007211 */ /* 0x000fe200078030ff */
[----:B------:R-:W-:Y:S02]  /*6b60*/  IMAD.MOV.U32 R7, RZ, RZ, c[0x0][0x1a4] ;  /* 0x00006900ff077624 */ /* 0x000fe400078e00ff */
        /* <DEDUP_REMOVED lines=185> */
.L_x_106:
[C---:B------:R-:W-:Y:S01]  /*7700*/  IMAD R2, R227.reuse, -0x40, R234 ;  /* 0xffffffc0e3027824 */ /* 0x040fe200078e02ea */
[----:B------:R-:W-:Y:S04]  /*7710*/  MOV R0, 0xffffffc0 ;  /* 0xffffffc000007802 */ /* 0x000fe80000000f00 */
[C---:B-1----:R-:W-:Y:S01]  /*7720*/  IADD3 R176, R2.reuse, -0x1, RZ ;  /* 0xffffffff02b07810 */ /* 0x042fe20007ffe0ff */
[----:B------:R-:W-:Y:S01]  /*7730*/  IMAD R0, R227, R0, 0x40 ;  /* 0x00000040e3007424 */ /* 0x000fe200078e0200 */
[----:B------:R-:W-:Y:S02]  /*7740*/  IADD3 R143, R2, -0x8, RZ ;  /* 0xfffffff8028f7810 */ /* 0x000fe40007ffe0ff */
[----:B------:R-:W-:Y:S02]  /*7750*/  ISETP.GE.AND P0, PT, R176, RZ, PT ;  /* 0x000000ffb000720c */ /* 0x000fe40003f06270 */
[----:B------:R-:W-:Y:S02]  /*7760*/  ISETP.GE.AND P1, PT, R143, RZ, PT ;  /* 0x000000ff8f00720c */ /* 0x000fe40003f26270 */
[C---:B------:R-:W-:Y:S02]  /*7770*/  IADD3 R141, R2.reuse, -0x10, RZ ;  /* 0xfffffff0028d7810 */ /* 0x040fe40007ffe0ff */
[C---:B------:R-:W-:Y:S02]  /*7780*/  IADD3 R137, R2.reuse, -0x11, RZ ;  /* 0xffffffef02897810 */ /* 0x040fe40007ffe0ff */
[C---:B------:R-:W-:Y:S02]  /*7790*/  IADD3 R135, R2.reuse, -0x19, RZ ;  /* 0xffffffe702877810 */ /* 0x040fe40007ffe0ff */
[C---:B------:R-:W-:Y:S02]  /*77a0*/  IADD3 R142, R2.reuse, -0x9, RZ ;  /* 0xfffffff7028e7810 */ /* 0x040fe40007ffe0ff */
[C---:B------:R-:W-:Y:S02]  /*77b0*/  IADD3 R178, R2.reuse, 0x48, RZ ;  /* 0x0000004802b27810 */ /* 0x040fe40007ffe0ff */
[C---:B------:R-:W-:Y:S02]  /*77c0*/  @!P0 IADD3 R176, -R2.reuse, 0x1, RZ ;  /* 0x0000000102b08810 */ /* 0x040fe40007ffe1ff */
[----:B------:R-:W-:Y:S02]  /*77d0*/  ISETP.GE.AND P0, PT, R141, RZ, PT ;  /* 0x000000ff8d00720c */ /* 0x000fe40003f06270 */
[----:B------:R1:W-:Y:S01]  /*77e0*/  I2F R198, R176 ;  /* 0x000000b000c67306 */ /* 0x0003e20000201400 */
[----:B------:R-:W-:Y:S02]  /*77f0*/  @!P1 IADD3 R143, -R2, 0x8, RZ ;  /* 0x00000008028f9810 */ /* 0x000fe40007ffe1ff */
[----:B------:R-:W-:Y:S02]  /*7800*/  ISETP.GE.AND P1, PT, R137, RZ, PT ;  /* 0x000000ff8900720c */ /* 0x000fe40003f26270 */
[----:B------:R-:W-:Y:S02]  /*7810*/  ISETP.GE.AND P6, PT, R142, RZ, PT ;  /* 0x000000ff8e00720c */ /* 0x000fe40003fc6270 */
[C---:B------:R-:W-:Y:S02]  /*7820*/  IADD3 R177, R2.reuse, 0x47, RZ ;  /* 0x0000004702b17810 */ /* 0x040fe40007ffe0ff */
[C---:B------:R-:W-:Y:S01]  /*7830*/  IADD3 R136, R2.reuse, -0x18, RZ ;  /* 0xffffffe802887810 */ /* 0x040fe20007ffe0ff */
[----:B------:R-:W-:Y:S01]  /*7840*/  I2F R197, R143 ;  /* 0x0000008f00c57306 */ /* 0x000fe20000201400 */
[----:B------:R-:W-:Y:S02]  /*7850*/  @!P0 IADD3 R141, -R2, 0x10, RZ ;  /* 0x00000010028d8810 */ /* 0x000fe40007ffe1ff */
[----:B------:R-:W-:Y:S02]  /*7860*/  ISETP.GE.AND P0, PT, R135, RZ, PT ;  /* 0x000000ff8700720c */ /* 0x000fe40003f06270 */
[----:B------:R-:W-:Y:S02]  /*7870*/  IADD3 R0, R234, R0, RZ ;  /* 0x00000000ea007210 */ /* 0x000fe40007ffe0ff */
[----:B------:R-:W-:Y:S02]  /*7880*/  @!P1 IADD3 R137, -R2, 0x11, RZ ;  /* 0x0000001102899810 */ /* 0x000fe40007ffe1ff */
[----:B------:R-:W-:Y:S01]  /*7890*/  ISETP.GE.AND P1, PT, R178, RZ, PT ;  /* 0x000000ffb200720c */ /* 0x000fe20003f26270 */
[----:B------:R2:W-:Y:S01]  /*78a0*/  I2F R195, R141 ;  /* 0x0000008d00c37306 */ /* 0x0005e20000201400 */
[C---:B------:R-:W-:Y:S02]  /*78b0*/  IADD3 R181, R2.reuse, -0x21, RZ ;  /* 0xffffffdf02b57810 */ /* 0x040fe40007ffe0ff */
[----:B------:R-:W-:Y:S02]  /*78c0*/  @!P6 IADD3 R142, -R2, 0x9, RZ ;  /* 0x00000009028ee810 */ /* 0x000fe40007ffe1ff */
[----:B------:R-:W-:Y:S02]  /*78d0*/  ISETP.GE.AND P6, PT, R136, RZ, PT ;  /* 0x000000ff8800720c */ /* 0x000fe40003fc6270 */
[C---:B------:R-:W-:Y:S02]  /*78e0*/  @!P0 IADD3 R135, -R2.reuse, 0x19, RZ ;  /* 0x0000001902878810 */ /* 0x040fe40007ffe1ff */
[----:B------:R-:W-:Y:S01]  /*78f0*/  ISETP.GE.AND P0, PT, R177, RZ, PT ;  /* 0x000000ffb100720c */ /* 0x000fe20003f06270 */
[----:B------:R-:W-:Y:S01]  /*7900*/  I2F R196, R142 ;  /* 0x0000008e00c47306 */ /* 0x000fe20000201400 */
[----:B------:R-:W-:Y:S02]  /*7910*/  IADD3 R183, R2, -0x38, RZ ;  /* 0xffffffc802b77810 */ /* 0x000fe40007ffe0ff */
[----:B------:R-:W-:Y:S02]  /*7920*/  @!P1 IADD3 R178, -R0, -0x8, RZ ;  /* 0xfffffff800b29810 */ /* 0x000fe40007ffe1ff */
[----:B------:R-:W-:Y:S02]  /*7930*/  ISETP.GE.AND P1, PT, R181, RZ, PT ;  /* 0x000000ffb500720c */ /* 0x000fe40003f26270 */
[C---:B------:R-:W-:Y:S02]  /*7940*/  IADD3 R179, R2.reuse, -0x20, RZ ;  /* 0xffffffe002b37810 */ /* 0x040fe40007ffe0ff */
[C---:B------:R-:W-:Y:S01]  /*7950*/  IADD3 R182, R2.reuse, 0x3f, RZ ;  /* 0x0000003f02b67810 */ /* 0x040fe20007ffe0ff */
[----:B------:R3:W-:Y:S01]  /*7960*/  I2F R194, R137 ;  /* 0x0000008900c27306 */ /* 0x0007e20000201400 */
[----:B------:R-:W-:Y:S02]  /*7970*/  @!P6 IADD3 R136, -R2, 0x18, RZ ;  /* 0x000000180288e810 */ /* 0x000fe40007ffe1ff */
[----:B------:R-:W-:Y:S02]  /*7980*/  @!P0 IADD3 R177, -R0, -0x7, RZ ;  /* 0xfffffff900b18810 */ /* 0x000fe40007ffe1ff */
[----:B------:R-:W-:Y:S02]  /*7990*/  ISETP.GE.AND P0, PT, R183, RZ, PT ;  /* 0x000000ffb700720c */ /* 0x000fe40003f06270 */
[----:B------:R-:W-:Y:S02]  /*79a0*/  ISETP.GE.AND P6, PT, R179, RZ, PT ;  /* 0x000000ffb300720c */ /* 0x000fe40003fc6270 */
[----:B------:R-:W-:Y:S01]  /*79b0*/  @!P1 IADD3 R181, -R2, 0x21, RZ ;  /* 0x0000002102b59810 */ /* 0x000fe20007ffe1ff */
[----:B------:R-:W-:Y:S01]  /*79c0*/  I2F R203, R178 ;  /* 0x000000b200cb7306 */ /* 0x000fe20000201400 */
[----:B------:R-:W-:Y:S02]  /*79d0*/  ISETP.GE.AND P1, PT, R182, RZ, PT ;  /* 0x000000ffb600720c */ /* 0x000fe40003f26270 */
[C---:B------:R-:W-:Y:S02]  /*79e0*/  IADD3 R186, R2.reuse, -0x39, RZ ;  /* 0xffffffc702ba7810 */ /* 0x040fe40007ffe0ff */
[C---:B------:R-:W-:Y:S02]  /*79f0*/  IADD3 R180, R2.reuse, -0x28, RZ ;  /* 0xffffffd802b47810 */ /* 0x040fe40007ffe0ff */
[C---:B------:R-:W-:Y:S02]  /*7a00*/  IADD3 R185, R2.reuse, 0x38, RZ ;  /* 0x0000003802b97810 */ /* 0x040fe40007ffe0ff */
[----:B------:R-:W-:Y:S01]  /*7a10*/  @!P0 IADD3 R183, -R2, 0x38, RZ ;  /* 0x0000003802b78810 */ /* 0x000fe20007ffe1ff */
[----:B------:R-:W-:Y:S01]  /*7a20*/  I2F R178, R177 ;  /* 0x000000b100b27306 */ /* 0x000fe20000201400 */
[----:B------:R-:W-:Y:S02]  /*7a30*/  ISETP.GE.AND P0, PT, R186, RZ, PT ;  /* 0x000000ffba00720c */ /* 0x000fe40003f06270 */
[----:B------:R-:W-:Y:S02]  /*7a40*/  @!P6 IADD3 R179, -R2, 0x20, RZ ;  /* 0x0000002002b3e810 */ /* 0x000fe40007ffe1ff */
[----:B------:R-:W-:Y:S02]  /*7a50*/  ISETP.GE.AND P6, PT, R180, RZ, PT ;  /* 0x000000ffb400720c */ /* 0x000fe40003fc6270 */
[----:B------:R-:W-:Y:S02]  /*7a60*/  @!P1 IADD3 R182, -R0, 0x1, RZ ;  /* 0x0000000100b69810 */ /* 0x000fe40007ffe1ff */
[----:B------:R-:W-:Y:S01]  /*7a70*/  ISETP.GE.AND P1, PT, R185, RZ, PT ;  /* 0x000000ffb900720c */ /* 0x000fe20003f26270 */
[----:B------:R-:W-:Y:S01]  /*7a80*/  I2F R202, R183 ;  /* 0x000000b700ca7306 */ /* 0x000fe20000201400 */
[C---:B------:R-:W-:Y:S02]  /*7a90*/  IADD3 R189, R2.reuse, 0x37, RZ ;  /* 0x0000003702bd7810 */ /* 0x040fe40007ffe0ff */
[C---:B------:R-:W-:Y:S02]  /*7aa0*/  IADD3 R184, R2.reuse, -0x29, RZ ;  /* 0xffffffd702b87810 */ /* 0x040fe40007ffe0ff */
[C---:B------:R-:W-:Y:S02]  /*7ab0*/  IADD3 R190, R2.reuse, -0x31, RZ ;  /* 0xffffffcf02be7810 */ /* 0x040fe40007ffe0ff */
[C---:B------:R-:W-:Y:S02]  /*7ac0*/  @!P0 IADD3 R186, -R2.reuse, 0x39, RZ ;  /* 0x0000003902ba8810 */ /* 0x040fe40007ffe1ff */
[----:B------:R-:W-:Y:S01]  /*7ad0*/  ISETP.GE.AND P0, PT, R189, RZ, PT ;  /* 0x000000ffbd00720c */ /* 0x000fe20003f06270 */
[----:B------:R-:W-:Y:S01]  /*7ae0*/  I2F R182, R182 ;  /* 0x000000b600b67306 */ /* 0x000fe20000201400 */
[----:B------:R-:W-:Y:S02]  /*7af0*/  @!P6 IADD3 R180, -R2, 0x28, RZ ;  /* 0x0000002802b4e810 */ /* 0x000fe40007ffe1ff */
[----:B------:R-:W-:Y:S02]  /*7b00*/  ISETP.GE.AND P6, PT, R184, RZ, PT ;  /* 0x000000ffb800720c */ /* 0x000fe40003fc6270 */
[----:B------:R-:W-:Y:S02]  /*7b10*/  @!P1 IADD3 R185, -R0, 0x8, RZ ;  /* 0x0000000800b99810 */ /* 0x000fe40007ffe1ff */
[----:B------:R-:W-:Y:S02]  /*7b20*/  ISETP.GE.AND P1, PT, R190, RZ, PT ;  /* 0x000000ffbe00720c */ /* 0x000fe40003f26270 */
[C---:B------:R-:W-:Y:S01]  /*7b30*/  IADD3 R134, R2.reuse, 0x8, RZ ;  /* 0x0000000802867810 */ /* 0x040fe20007ffe0ff */
[----:B------:R-:W-:Y:S01]  /*7b40*/  I2F R179, R179 ;  /* 0x000000b300b37306 */ /* 0x000fe20000201400 */
[C---:B------:R-:W-:Y:S02]  /*7b50*/  IADD3 R187, R2.reuse, -0x30, RZ ;  /* 0xffffffd002bb7810 */ /* 0x040fe40007ffe0ff */
[----:B------:R-:W-:Y:S02]  /*7b60*/  IADD3 R191, R2, 0x2f, RZ ;  /* 0x0000002f02bf7810 */ /* 0x000fe40007ffe0ff */
[----:B------:R-:W-:Y:S02]  /*7b70*/  @!P0 IADD3 R189, -R0, 0x9, RZ ;  /* 0x0000000900bd8810 */ /* 0x000fe40007ffe1ff */
[----:B------:R-:W-:Y:S02]  /*7b80*/  ISETP.GE.AND P0, PT, R134, RZ, PT ;  /* 0x000000ff8600720c */ /* 0x000fe40003f06270 */
[C---:B------:R-:W-:Y:S01]  /*7b90*/  IADD3 R192, -R2.reuse, -0x8, RZ ;  /* 0xfffffff802c07810 */ /* 0x040fe20007ffe1ff */
[----:B------:R-:W-:Y:S01]  /*7ba0*/  I2F R185, R185 ;  /* 0x000000b900b97306 */ /* 0x000fe20000201400 */
[C---:B------:R-:W-:Y:S02]  /*7bb0*/  @!P6 IADD3 R184, -R2.reuse, 0x29, RZ ;  /* 0x0000002902b8e810 */ /* 0x040fe40007ffe1ff */
[----:B------:R-:W-:Y:S02]  /*7bc0*/  ISETP.GE.AND P6, PT, R187, RZ, PT ;  /* 0x000000ffbb00720c */ /* 0x000fe40003fc6270 */
[----:B------:R-:W-:Y:S02]  /*7bd0*/  @!P1 IADD3 R190, -R2, 0x31, RZ ;  /* 0x0000003102be9810 */ /* 0x000fe40007ffe1ff */
[----:B------:R-:W-:Y:S02]  /*7be0*/  ISETP.GE.AND P1, PT, R191, RZ, PT ;  /* 0x000000ffbf00720c */ /* 0x000fe40003f26270 */
[----:B------:R-:W-:Y:S01]  /*7bf0*/  SEL R192, R192, R134, !P0 ;  /* 0x00000086c0c07207 */ /* 0x000fe20004000000 */
[----:B------:R-:W-:Y:S01]  /*7c00*/  I2F R189, R189 ;  /* 0x000000bd00bd7306 */ /* 0x000fe20000201400 */
[C---:B-1----:R-:W-:Y:S02]  /*7c10*/  IADD3 R176, R2.reuse, 0x28, RZ ;  /* 0x0000002802b07810 */ /* 0x042fe40007ffe0ff */
[C---:B------:R-:W-:Y:S02]  /*7c20*/  IADD3 R193, -R2.reuse, -0x7, RZ ;  /* 0xfffffff902c17810 */ /* 0x040fe40007ffe1ff */
[C---:B--2---:R-:W-:Y:S02]  /*7c30*/  IADD3 R141, R2.reuse, 0x1f, RZ ;  /* 0x0000001f028d7810 */ /* 0x044fe40007ffe0ff */
[C---:B------:R-:W-:Y:S02]  /*7c40*/  @!P6 IADD3 R187, -R2.reuse, 0x30, RZ ;  /* 0x0000003002bbe810 */ /* 0x040fe40007ffe1ff */
[C---:B---3--:R-:W-:Y:S01]  /*7c50*/  IADD3 R137, R2.reuse, 0x18, RZ ;  /* 0x0000001802897810 */ /* 0x048fe20007ffe0ff */
[----:B------:R1:W-:Y:S01]  /*7c60*/  I2F R205, R192 ;  /* 0x000000c000cd7306 */ /* 0x0003e20000201400 */
[----:B------:R-:W-:Y:S02]  /*7c70*/  IADD3 R188, R2, 0x30, RZ ;  /* 0x0000003002bc7810 */ /* 0x000fe40007ffe0ff */
[----:B------:R-:W-:Y:S02]  /*7c80*/  @!P1 IADD3 R191, -R0, 0x11, RZ ;  /* 0x0000001100bf9810 */ /* 0x000fe40007ffe1ff */
[----:B------:R-:W-:Y:S02]  /*7c90*/  ISETP.GE.AND P6, PT, R188, RZ, PT ;  /* 0x000000ffbc00720c */ /* 0x000fe40003fc6270 */
[----:B------:R-:W-:Y:S02]  /*7ca0*/  ISETP.GE.AND P1, PT, R176, RZ, PT ;  /* 0x000000ffb000720c */ /* 0x000fe40003f26270 */
[C---:B------:R-:W-:Y:S01]  /*7cb0*/  IADD3 R3, R2.reuse, 0x7, RZ ;  /* 0x0000000702037810 */ /* 0x040fe20007ffe0ff */
[----:B------:R-:W-:Y:S01]  /*7cc0*/  I2F R181, R181 ;  /* 0x000000b500b57306 */ /* 0x000fe20000201400 */
[C---:B------:R-:W-:Y:S02]  /*7cd0*/  IADD3 R143, R2.reuse, 0x27, RZ ;  /* 0x00000027028f7810 */ /* 0x040fe40007ffe0ff */
[----:B------:R-:W-:Y:S02]  /*7ce0*/  IADD3 R142, R2, 0x20, RZ ;  /* 0x00000020028e7810 */ /* 0x000fe40007ffe0ff */
[----:B------:R-:W-:Y:S02]  /*7cf0*/  IABS R206, R2 ;  /* 0x0000000200ce7213 */ /* 0x000fe40000000000 */
[C---:B------:R-:W-:Y:S02]  /*7d00*/  @!P0 IADD3 R134, -R0.reuse, 0x38, RZ ;  /* 0x0000003800868810 */ /* 0x040fe40007ffe1ff */
[C---:B------:R-:W-:Y:S01]  /*7d10*/  @!P6 IADD3 R188, -R0.reuse, 0x10, RZ ;  /* 0x0000001000bce810 */ /* 0x040fe20007ffe1ff */
[----:B------:R-:W-:Y:S01]  /*7d20*/  I2F R180, R180 ;  /* 0x000000b400b47306 */ /* 0x000fe20000201400 */
[----:B------:R-:W-:Y:S02]  /*7d30*/  ISETP.GE.AND P6, PT, R3, RZ, PT ;  /* 0x000000ff0300720c */ /* 0x000fe40003fc6270 */
[C---:B------:R-:W-:Y:S02]  /*7d40*/  @!P1 IADD3 R176, -R0.reuse, 0x18, RZ ;  /* 0x0000001800b09810 */ /* 0x040fe40007ffe1ff */
[----:B------:R-:W-:Y:S02]  /*7d50*/  ISETP.GE.AND P1, PT, R143, RZ, PT ;  /* 0x000000ff8f00720c */ /* 0x000fe40003f26270 */
[----:B-1----:R-:W-:Y:S03]  /*7d60*/  SEL R192, R193, R3, !P6 ;  /* 0x00000003c1c07207 */ /* 0x002fe60007000000 */
[----:B------:R1:W-:Y:S04]  /*7d70*/  I2F R193, R136 ;  /* 0x0000008800c17306 */ /* 0x0003e80000201400 */
[C---:B------:R-:W-:Y:S04]  /*7d80*/  @!P6 IADD3 R3, -R0.reuse, 0x39, RZ ;  /* 0x000000390003e810 */ /* 0x040fe80007ffe1ff */
[----:B------:R-:W-:Y:S02]  /*7d90*/  @!P1 IADD3 R143, -R0, 0x19, RZ ;  /* 0x00000019008f9810 */ /* 0x000fe40007ffe1ff */
[----:B------:R-:W-:Y:S01]  /*7da0*/  I2F R204, R192 ;  /* 0x000000c000cc7306 */ /* 0x000fe20000201400 */
[----:B------:R-:W-:Y:S09]  /*7db0*/  ISETP.GE.AND P1, PT, R142, RZ, PT ;  /* 0x000000ff8e00720c */ /* 0x000ff20003f26270 */
[----:B------:R2:W-:Y:S04]  /*7dc0*/  I2F R192, R135 ;  /* 0x0000008700c07306 */ /* 0x0005e80000201400 */
[----:B------:R-:W-:Y:S02]  /*7dd0*/  @!P1 IADD3 R142, -R0, 0x20, RZ ;  /* 0x00000020008e9810 */ /* 0x000fe40007ffe1ff */
[----:B------:R-:W-:Y:S02]  /*7de0*/  ISETP.GE.AND P1, PT, R141, RZ, PT ;  /* 0x000000ff8d00720c */ /* 0x000fe40003f26270 */
[----:B-1----:R-:W-:Y:S02]  /*7df0*/  IADD3 R136, R2, 0x17, RZ ;  /* 0x0000001702887810 */ /* 0x002fe40007ffe0ff */
[----:B------:R-:W-:Y:S09]  /*7e00*/  I2F R206, R206 ;  /* 0x000000ce00ce7306 */ /* 0x000ff20000201400 */
[C---:B------:R-:W-:Y:S01]  /*7e10*/  @!P1 IADD3 R141, -R0.reuse, 0x21, RZ ;  /* 0x00000021008d9810 */ /* 0x040fe20007ffe1ff */
[----:B------:R-:W-:Y:S01]  /*7e20*/  I2F R199, R176 ;  /* 0x000000b000c77306 */ /* 0x000fe20000201400 */
[----:B------:R-:W-:Y:S02]  /*7e30*/  ISETP.GE.AND P1, PT, R137, RZ, PT ;  /* 0x000000ff8900720c */ /* 0x000fe40003f26270 */
[----:B--2---:R-:W-:Y:S07]  /*7e40*/  IABS R135, R0 ;  /* 0x0000000000877213 */ /* 0x004fee0000000000 */
[----:B------:R1:W-:Y:S04]  /*7e50*/  I2F R177, R135 ;  /* 0x0000008700b17306 */ /* 0x0003e80000201400 */
[----:B------:R-:W-:Y:S02]  /*7e60*/  @!P1 IADD3 R137, -R0, 0x28, RZ ;  /* 0x0000002800899810 */ /* 0x000fe40007ffe1ff */
[----:B------:R-:W-:Y:S04]  /*7e70*/  ISETP.GE.AND P1, PT, R136, RZ, PT ;  /* 0x000000ff8800720c */ /* 0x000fe80003f26270 */
[----:B------:R-:W-:Y:S09]  /*7e80*/  I2F R183, R141 ;  /* 0x0000008d00b77306 */ /* 0x000ff20000201400 */
[----:B------:R-:W-:Y:S01]  /*7e90*/  @!P1 IADD3 R136, -R0, 0x29, RZ ;  /* 0x0000002900889810 */ /* 0x000fe20007ffe1ff */
[----:B------:R-:W-:Y:S01]  /*7ea0*/  I2F R188, R188 ;  /* 0x000000bc00bc7306 */ /* 0x000fe20000201400 */
[C---:B-1----:R-:W-:Y:S02]  /*7eb0*/  IADD3 R135, R2.reuse, 0x10, RZ ;  /* 0x0000001002877810 */ /* 0x042fe40007ffe0ff */
[----:B------:R-:W-:Y:S02]  /*7ec0*/  IADD3 R2, R2, 0xf, RZ ;  /* 0x0000000f02027810 */ /* 0x000fe40007ffe0ff */
[----:B------:R-:W-:Y:S05]  /*7ed0*/  ISETP.GE.AND P1, PT, R135, RZ, PT ;  /* 0x000000ff8700720c */ /* 0x000fea0003f26270 */
[----:B------:R-:W-:Y:S10]  /*7ee0*/  I2F R176, R136 ;  /* 0x0000008800b07306 */ /* 0x000ff40000201400 */
[----:B------:R-:W-:Y:S01]  /*7ef0*/  I2F R200, R143 ;  /* 0x0000008f00c87306 */ /* 0x000fe20000201400 */
[----:B------:R-:W-:Y:S02]  /*7f00*/  @!P1 IADD3 R135, -R0, 0x30, RZ ;  /* 0x0000003000879810 */ /* 0x000fe40007ffe1ff */
[----:B------:R-:W-:Y:S07]  /*7f10*/  ISETP.GE.AND P1, PT, R2, RZ, PT ;  /* 0x000000ff0200720c */ /* 0x000fee0003f26270 */
[----:B------:R-:W-:Y:S06]  /*7f20*/  I2F R141, R135 ;  /* 0x00000087008d7306 */ /* 0x000fec0000201400 */
[----:B------:R-:W-:Y:S04]  /*7f30*/  @!P1 IADD3 R2, -R0, 0x31, RZ ;  /* 0x0000003100029810 */ /* 0x000fe80007ffe1ff */
[----:B------:R-:W-:Y:S10]  /*7f40*/  I2F R0, R2 ;  /* 0x0000000200007306 */ /* 0x000ff40000201400 */
[----:B------:R-:W-:Y:S10]  /*7f50*/  I2F R143, R134 ;  /* 0x00000086008f7306 */ /* 0x000ff40000201400 */
[----:B------:R-:W-:Y:S10]  /*7f60*/  I2F R191, R191 ;  /* 0x000000bf00bf7306 */ /* 0x000ff40000201400 */
[----:B------:R-:W-:Y:S10]  /*7f70*/  I2F R184, R184 ;  /* 0x000000b800b87306 */ /* 0x000ff40000201400 */
[----:B------:R-:W-:Y:S10]  /*7f80*/  I2F R187, R187 ;  /* 0x000000bb00bb7306 */ /* 0x000ff40000201400 */
[----:B------:R-:W-:Y:S10]  /*7f90*/  I2F R201, R186 ;  /* 0x000000ba00c97306 */ /* 0x000ff40000201400 */
[----:B------:R-:W-:Y:S10]  /*7fa0*/  I2F R186, R142 ;  /* 0x0000008e00ba7306 */ /* 0x000ff40000201400 */
[----:B------:R-:W-:Y:S10]  /*7fb0*/  I2F R142, R3 ;  /* 0x00000003008e7306 */ /* 0x000ff40000201400 */
[----:B------:R-:W1:Y:S02]  /*7fc0*/  I2F R190, R190 ;  /* 0x000000be00be7306 */ /* 0x000e640000201400 */
[-C--:B-1----:R-:W-:Y:S02]  /*7fd0*/  FFMA.FTZ R53, R190, -R133.reuse, R53 ;  /* 0x80000085be357223 */ /* 0x082fe40000010035 */
[-C--:B------:R-:W-:Y:S02]  /*7fe0*/  FFMA.FTZ R4, R206, -R133.reuse, R4 ;  /* 0x80000085ce047223 */ /* 0x080fe40000010004 */
[-C--:B------:R-:W-:Y:S02]  /*7ff0*/  FFMA.FTZ R5, R198, -R133.reuse, R5 ;  /* 0x80000085c6057223 */ /* 0x080fe40000010005 */
[-C--:B------:R-:W-:Y:S01]  /*8000*/  FFMA.FTZ R6, R205, -R133.reuse, R6 ;  /* 0x80000085cd067223 */ /* 0x080fe20000010006 */
[----:B------:R-:W-:Y:S01]  /*8010*/  FMNMX.FTZ R136, R4, R132, !PT ;  /* 0x0000008404887209 */ /* 0x000fe20007810000 */
[-C--:B------:R-:W-:Y:S02]  /*8020*/  FFMA.FTZ R16, R197, -R133.reuse, R16 ;  /* 0x80000085c5107223 */ /* 0x080fe40000010010 */
[-C--:B------:R-:W-:Y:S01]  /*8030*/  FFMA.FTZ R7, R204, -R133.reuse, R7 ;  /* 0x80000085cc077223 */ /* 0x080fe20000010007 */
[----:B------:R-:W-:Y:S01]  /*8040*/  FMNMX.FTZ R136, R5, R136, !PT ;  /* 0x0000008805887209 */ /* 0x000fe20007810000 */
[-C--:B------:R-:W-:Y:S01]  /*8050*/  FFMA.FTZ R17, R196, -R133.reuse, R17 ;  /* 0x80000085c4117223 */ /* 0x080fe20000010011 */
[----:B------:R-:W-:Y:S01]  /*8060*/  FMNMX.FTZ R135, R6, R138, !PT ;  /* 0x0000008a06877209 */ /* 0x000fe20007810000 */
[-C--:B------:R-:W-:Y:S01]  /*8070*/  FFMA.FTZ R18, R206, -R133.reuse, R18 ;  /* 0x80000085ce127223 */ /* 0x080fe20000010012 */
[----:B------:R-:W-:Y:S01]  /*8080*/  FMNMX.FTZ R136, R16, R136, !PT ;  /* 0x0000008810887209 */ /* 0x000fe20007810000 */
[----:B------:R-:W-:Y:S01]  /*8090*/  FFMA.FTZ R20, R195, -R133, R20 ;  /* 0x80000085c3147223 */ /* 0x000fe20000010014 */
        /* <DEDUP_REMOVED lines=9> */
[----:B------:R-:W-:Y:S01]  /*8130*/  FFMA.FTZ R32, R193, -R133, R32 ;  /* 0x80000085c1207223 */ /* 0x000fe20000010020 */
[----:B------:R-:W-:Y:S01]  /*8140*/  FMNMX.FTZ R2, R8, R139, !PT ;  /* 0x0000008b08027209 */ /* 0x000fe20007810000 */
        /* <DEDUP_REMOVED lines=22> */
[----:B------:R-:W1:Y:S01]  /*82b0*/  I2F R178, R137 ;  /* 0x0000008900b27306 */ /* 0x000e620000201400 */
[-C--:B------:R-:W-:Y:S01]  /*82c0*/  FFMA.FTZ R48, R180, -R133.reuse, R48 ;  /* 0x80000085b4307223 */ /* 0x080fe20000010030 */
[----:B------:R-:W-:Y:S01]  /*82d0*/  FMNMX.FTZ R2, R24, R2, !PT ;  /* 0x0000000218027209 */ /* 0x000fe20007810000 */
        /* <DEDUP_REMOVED lines=22> */
[-C--:B------:R-:W-:Y:S02]  /*8440*/  FFMA.FTZ R54, R180, -R133.reuse, R54 ;  /* 0x80000085b4367223 */ /* 0x080fe40000010036 */
        /* <DEDUP_REMOVED lines=8> */
[----:B------:R-:W-:Y:S01]  /*84d0*/  FFMA.FTZ R65, R201, -R133, R65 ;  /* 0x80000085c9417223 */ /* 0x000fe20000010041 */
[----:B------:R-:W-:Y:S01]  /*84e0*/  FMNMX.FTZ R3, R54, R3, !PT ;  /* 0x0000000336037209 */ /* 0x000fe20007810000 */
[----:B------:R-:W-:Y:S01]  /*84f0*/  FFMA.FTZ R15, R182, -R133, R15 ;  /* 0x80000085b60f7223 */ /* 0x000fe2000001000f */
[----:B------:R-:W-:Y:S01]  /*8500*/  FMNMX.FTZ R135, R64, R135, !PT ;  /* 0x0000008740877209 */ /* 0x000fe20007810000 */
[-C--:B-1----:R-:W-:Y:S01]  /*8510*/  FFMA.FTZ R44, R178, -R133.reuse, R44 ;  /* 0x80000085b22c7223 */ /* 0x082fe2000001002c */
        /* <DEDUP_REMOVED lines=11> */
[----:B------:R-:W1:Y:S01]  /*85d0*/  SHFL.BFLY PT, R137, R3, 0x2, 0x1f ;  /* 0x0c401f0003897f89 */ /* 0x000e6200000e0000 */
        /* <DEDUP_REMOVED lines=14> */
[-C--:B------:R-:W-:Y:S02]  /*86c0*/  FFMA.FTZ R47, R183, -R133.reuse, R47 ;  /* 0x80000085b72f7223 */ /* 0x080fe4000001002f */
[----:B------:R-:W2:Y:S01]  /*86d0*/  SHFL.BFLY PT, R136, R2, 0x2, 0x1f ;  /* 0x0c401f0002887f89 */ /* 0x000ea200000e0000 */
[----:B------:R-:W-:Y:S01]  /*86e0*/  FMNMX.FTZ R134, R31, R134, !PT ;  /* 0x000000861f867209 */ /* 0x000fe20007810000 */
[-C--:B------:R-:W-:Y:S02]  /*86f0*/  FFMA.FTZ R58, R178, -R133.reuse, R58 ;  /* 0x80000085b23a7223 */ /* 0x080fe4000001003a */
[-C--:B------:R-:W-:Y:S01]  /*8700*/  FFMA.FTZ R57, R0, -R133.reuse, R57 ;  /* 0x8000008500397223 */ /* 0x080fe20000010039 */
[----:B------:R-:W-:Y:S01]  /*8710*/  FMNMX.FTZ R134, R42, R134, !PT ;  /* 0x000000862a867209 */ /* 0x000fe20007810000 */
[----:B------:R-:W-:Y:S01]  /*8720*/  FFMA.FTZ R59, R176, -R133, R59 ;  /* 0x80000085b03b7223 */ /* 0x000fe2000001003b */
[----:B-1----:R-:W-:Y:S01]  /*8730*/  FMNMX.FTZ R137, R3, R137, !PT ;  /* 0x0000008903897209 */ /* 0x002fe20007810000 */
[-C--:B------:R-:W-:Y:S01]  /*8740*/  FFMA.FTZ R60, R143, -R133.reuse, R60 ;  /* 0x800000858f3c7223 */ /* 0x080fe2000001003c */
[----:B------:R-:W-:Y:S01]  /*8750*/  FMNMX.FTZ R134, R43, R134, !PT ;  /* 0x000000862b867209 */ /* 0x000fe20007810000 */
[----:B------:R-:W-:Y:S01]  /*8760*/  FFMA.FTZ R62, R141, -R133, R62 ;  /* 0x800000858d3e7223 */ /* 0x000fe2000001003e */
[----:B------:R-:W-:Y:S01]  /*8770*/  FMNMX.FTZ R135, R57, R135, !PT ;  /* 0x0000008739877209 */ /* 0x000fe20007810000 */
[----:B------:R-:W1:Y:S01]  /*8780*/  SHFL.BFLY PT, R142, R137, 0x1, 0x1f ;  /* 0x0c201f00898e7f89 */ /* 0x000e6200000e0000 */
[----:B------:R-:W-:Y:S01]  /*8790*/  FMNMX.FTZ R3, R46, R134, !PT ;  /* 0x000000862e037209 */ /* 0x000fe20007810000 */
[----:B------:R-:W-:Y:S01]  /*87a0*/  FFMA.FTZ R63, R0, -R133, R63 ;  /* 0x80000085003f7223 */ /* 0x000fe2000001003f */
[----:B------:R-:W-:Y:S02]  /*87b0*/  FMNMX.FTZ R135, R60, R135, !PT ;  /* 0x000000873c877209 */ /* 0x000fe40007810000 */
[----:B------:R-:W-:Y:S02]  /*87c0*/  FMNMX.FTZ R3, R47, R3, !PT ;  /* 0x000000032f037209 */ /* 0x000fe40007810000 */
[----:B------:R-:W-:Y:S01]  /*87d0*/  FMNMX.FTZ R135, R61, R135, !PT ;  /* 0x000000873d877209 */ /* 0x000fe20007810000 */
[----:B------:R-:W-:Y:S01]  /*87e0*/  LDSM.16.MT88.4 R176, [R220+0x9000] ;  /* 0x00900000dcb0783b */ /* 0x000fe20000004200 */
[----:B--2---:R-:W-:Y:S02]  /*87f0*/  FMNMX.FTZ R136, R2, R136, !PT ;  /* 0x0000008802887209 */ /* 0x004fe40007810000 */
[----:B------:R-:W-:Y:S05]  /*8800*/  FMNMX.FTZ R2, R58, R3, !PT ;  /* 0x000000033a027209 */ /* 0x000fea0007810000 */
[----:B------:R-:W2:Y:S01]  /*8810*/  SHFL.BFLY PT, R143, R135, 0x2, 0x1f ;  /* 0x0c401f00878f7f89 */ /* 0x000ea200000e0000 */
[----:B------:R-:W-:Y:S04]  /*8820*/  FMNMX.FTZ R2, R59, R2, !PT ;  /* 0x000000023b027209 */ /* 0x000fe80007810000 */
[----:B------:R-:W-:Y:S03]  /*8830*/  FMNMX.FTZ R0, R62, R2, !PT ;  /* 0x000000023e007209 */ /* 0x000fe60007810000 */
[----:B------:R-:W3:Y:S01]  /*8840*/  SHFL.BFLY PT, R134, R136, 0x1, 0x1f ;  /* 0x0c201f0088867f89 */ /* 0x000ee200000e0000 */
[----:B-1----:R-:W-:Y:S02]  /*8850*/  FMNMX.FTZ R137, R137, R142, !PT ;  /* 0x0000008e89897209 */ /* 0x002fe40007810000 */
[----:B------:R-:W-:Y:S02]  /*8860*/  FMNMX.FTZ R2, R63, R0, !PT ;  /* 0x000000003f027209 */ /* 0x000fe40007810000 */
[C---:B------:R-:W-:Y:S01]  /*8870*/  FSETP.NEU.FTZ.AND P0, PT, R137.reuse, -INF , PT ;  /* 0xff8000008900780b */ /* 0x040fe20003f1d000 */
[----:B------:R-:W-:Y:S02]  /*8880*/  FADD.FTZ R0, -R137, R132 ;  /* 0x0000008489007221 */ /* 0x000fe40000010100 */
[----:B------:R-:W-:Y:S02]  /*8890*/  SHFL.BFLY PT, R3, R2, 0x2, 0x1f ;  /* 0x0c401f0002037f89 */ /* 0x000fe400000e0000 */
[----:B------:R-:W-:Y:S01]  /*88a0*/  FMUL.FTZ R0, R0, c[0x0][0x23c] ;  /* 0x00008f0000007a20 */ /* 0x000fe20000410000 */
[----:B--2---:R-:W-:Y:S05]  /*88b0*/  FMNMX.FTZ R135, R135, R143, !PT ;  /* 0x0000008f87877209 */ /* 0x004fea0007810000 */
[----:B------:R-:W-:Y:S01]  /*88c0*/  LDSM.16.MT88.4 R180, [R222+0x9000] ;  /* 0x00900000deb4783b */ /* 0x000fe20000004200 */
[----:B---3--:R-:W-:Y:S07]  /*88d0*/  FMNMX.FTZ R136, R136, R134, !PT ;  /* 0x0000008688887209 */ /* 0x008fee0007810000 */
[----:B------:R-:W1:Y:S01]  /*88e0*/  SHFL.BFLY PT, R141, R135, 0x1, 0x1f ;  /* 0x0c201f00878d7f89 */ /* 0x000e6200000e0000 */
[----:B------:R2:W-:Y:S01]  /*88f0*/  MUFU.EX2 R134, R0 ;  /* 0x0000000000867308 */ /* 0x0005e20000000800 */
[----:B-1----:R-:W-:Y:S01]  /*8900*/  FMNMX.FTZ R135, R135, R141, !PT ;  /* 0x0000008d87877209 */ /* 0x002fe20007810000 */
[----:B--2---:R-:W-:Y:S02]  /*8910*/  FADD.FTZ R0, -R136, R138 ;  /* 0x0000008a88007221 */ /* 0x004fe40000010100 */
[----:B------:R-:W-:Y:S02]  /*8920*/  FMUL.FTZ R138, R137, c[0x0][0x23c] ;  /* 0x00008f00898a7a20 */ /* 0x000fe40000410000 */
[----:B------:R-:W-:Y:S01]  /*8930*/  FMUL.FTZ R132, R0, c[0x0][0x23c] ;  /* 0x00008f0000847a20 */ /* 0x000fe20000410000 */
[----:B------:R-:W-:Y:S01]  /*8940*/  FMNMX.FTZ R0, R2, R3, !PT ;  /* 0x0000000302007209 */ /* 0x000fe20007810000 */
[C---:B------:R-:W-:Y:S01]  /*8950*/  FADD.FTZ R2, -R135.reuse, R139 ;  /* 0x0000008b87027221 */ /* 0x040fe20000010100 */
[----:B------:R-:W-:Y:S01]  /*8960*/  FSEL R138, R138, RZ, P0 ;  /* 0x000000ff8a8a7208 */ /* 0x000fe20000000000 */
[C---:B------:R-:W-:Y:S01]  /*8970*/  FMUL.FTZ R139, R136.reuse, c[0x0][0x23c] ;  /* 0x00008f00888b7a20 */ /* 0x040fe20000410000 */
[----:B------:R-:W-:Y:S01]  /*8980*/  FSETP.NEU.FTZ.AND P0, PT, R136, -INF , PT ;  /* 0xff8000008800780b */ /* 0x000fe20003f1d000 */
[----:B------:R-:W1:Y:S01]  /*8990*/  SHFL.BFLY PT, R3, R0, 0x1, 0x1f ;  /* 0x0c201f0000037f89 */ /* 0x000e6200000e0000 */
[----:B------:R-:W-:Y:S01]  /*89a0*/  FMUL.FTZ R184, R135, c[0x0][0x23c] ;  /* 0x00008f0087b87a20 */ /* 0x000fe20000410000 */
[----:B------:R-:W-:Y:S01]  /*89b0*/  MUFU.EX2 R132, R132 ;  /* 0x0000008400847308 */ /* 0x000fe20000000800 */
[----:B------:R-:W-:Y:S01]  /*89c0*/  FSEL R139, R139, RZ, P0 ;  /* 0x000000ff8b8b7208 */ /* 0x000fe20000000000 */
[--C-:B------:R-:W-:Y:S01]  /*89d0*/  FFMA.FTZ R4, R4, c[0x0][0x23c], -R138.reuse ;  /* 0x00008f0004047a23 */ /* 0x100fe2000001088a */
[----:B------:R-:W-:Y:S01]  /*89e0*/  FSETP.NEU.FTZ.AND P0, PT, R135, -INF , PT ;  /* 0xff8000008700780b */ /* 0x000fe20003f1d000 */
[--C-:B------:R-:W-:Y:S02]  /*89f0*/  FFMA.FTZ R5, R5, c[0x0][0x23c], -R138.reuse ;  /* 0x00008f0005057a23 */ /* 0x100fe4000001088a */
[--C-:B------:R-:W-:Y:S01]  /*8a00*/  FFMA.FTZ R16, R16, c[0x0][0x23c], -R138.reuse ;  /* 0x00008f0010107a23 */ /* 0x100fe2000001088a */
[----:B------:R-:W-:Y:S01]  /*8a10*/  FSEL R184, R184, RZ, P0 ;  /* 0x000000ffb8b87208 */ /* 0x000fe20000000000 */
[----:B------:R-:W-:Y:S02]  /*8a20*/  FFMA.FTZ R17, R17, c[0x0][0x23c], -R138 ;  /* 0x00008f0011117a23 */ /* 0x000fe4000001088a */
[--C-:B------:R-:W-:Y:S01]  /*8a30*/  FFMA.FTZ R6, R6, c[0x0][0x23c], -R139.reuse ;  /* 0x00008f0006067a23 */ /* 0x100fe2000001088b */
[----:B------:R-:W-:Y:S01]  /*8a40*/  MUFU.EX2 R230, R4 ;  /* 0x0000000400e67308 */ /* 0x000fe20000000800 */
[--C-:B------:R-:W-:Y:S02]  /*8a50*/  FFMA.FTZ R7, R7, c[0x0][0x23c], -R139.reuse ;  /* 0x00008f0007077a23 */ /* 0x100fe4000001088b */
[--C-:B------:R-:W-:Y:S02]  /*8a60*/  FFMA.FTZ R18, R18, c[0x0][0x23c], -R139.reuse ;  /* 0x00008f0012127a23 */ /* 0x100fe4000001088b */
[----:B------:R-:W-:Y:S02]  /*8a70*/  FFMA.FTZ R19, R19, c[0x0][0x23c], -R139 ;  /* 0x00008f0013137a23 */ /* 0x000fe4000001088b */
[----:B------:R-:W-:Y:S02]  /*8a80*/  FMUL.FTZ R2, R2, c[0x0][0x23c] ;  /* 0x00008f0002027a20 */ /* 0x000fe40000410000 */
[--C-:B------:R-:W-:Y:S01]  /*8a90*/  FFMA.FTZ R12, R12, c[0x0][0x23c], -R184.reuse ;  /* 0x00008f000c0c7a23 */ /* 0x100fe200000108b8 */
[----:B------:R-:W2:Y:S01]  /*8aa0*/  MUFU.EX2 R231, R5 ;  /* 0x0000000500e77308 */ /* 0x000ea20000000800 */
[----:B-1----:R-:W-:Y:S01]  /*8ab0*/  FMNMX.FTZ R3, R0, R3, !PT ;  /* 0x0000000300037209 */ /* 0x002fe20007810000 */
[--C-:B------:R-:W-:Y:S02]  /*8ac0*/  FFMA.FTZ R13, R13, c[0x0][0x23c], -R184.reuse ;  /* 0x00008f000d0d7a23 */ /* 0x100fe400000108b8 */
[----:B------:R-:W-:Y:S01]  /*8ad0*/  FFMA.FTZ R8, R8, c[0x0][0x23c], -R184 ;  /* 0x00008f0008087a23 */ /* 0x000fe200000108b8 */
[C---:B------:R-:W-:Y:S01]  /*8ae0*/  FSETP.NEU.FTZ.AND P0, PT, R3.reuse, -INF , PT ;  /* 0xff8000000300780b */ /* 0x040fe20003f1d000 */
[C---:B------:R-:W-:Y:S02]  /*8af0*/  FMUL.FTZ R185, R3.reuse, c[0x0][0x23c] ;  /* 0x00008f0003b97a20 */ /* 0x040fe40000410000 */
[----:B------:R-:W-:Y:S02]  /*8b00*/  FADD.FTZ R0, -R3, R140 ;  /* 0x0000008c03007221 */ /* 0x000fe40000010100 */
[----:B------:R1:W-:Y:S01]  /*8b10*/  MUFU.EX2 R233, R16 ;  /* 0x0000001000e97308 */ /* 0x0003e20000000800 */
[----:B------:R-:W-:Y:S01]  /*8b20*/  FSEL R185, R185, RZ, P0 ;  /* 0x000000ffb9b97208 */ /* 0x000fe20000000000 */
[----:B------:R-:W-:Y:S02]  /*8b30*/  FMUL.FTZ R0, R0, c[0x0][0x23c] ;  /* 0x00008f0000007a20 */ /* 0x000fe40000410000 */
[----:B------:R-:W-:Y:S02]  /*8b40*/  FFMA.FTZ R9, R9, c[0x0][0x23c], -R184 ;  /* 0x00008f0009097a23 */ /* 0x000fe400000108b8 */
[--C-:B------:R-:W-:Y:S02]  /*8b50*/  FFMA.FTZ R14, R14, c[0x0][0x23c], -R185.reuse ;  /* 0x00008f000e0e7a23 */ /* 0x100fe400000108b9 */
[--C-:B------:R-:W-:Y:S02]  /*8b60*/  FFMA.FTZ R15, R15, c[0x0][0x23c], -R185.reuse ;  /* 0x00008f000f0f7a23 */ /* 0x100fe400000108b9 */
[----:B------:R-:W3:Y:S01]  /*8b70*/  MUFU.EX2 R232, R17 ;  /* 0x0000001100e87308 */ /* 0x000ee20000000800 */
[--C-:B------:R-:W-:Y:S02]  /*8b80*/  FFMA.FTZ R10, R10, c[0x0][0x23c], -R185.reuse ;  /* 0x00008f000a0a7a23 */ /* 0x100fe400000108b9 */
[----:B------:R-:W-:Y:S01]  /*8b90*/  FFMA.FTZ R11, R11, c[0x0][0x23c], -R185 ;  /* 0x00008f000b0b7a23 */ /* 0x000fe200000108b9 */
[----:B--2---:R-:W-:Y:S01]  /*8ba0*/  F2FP.BF16.PACK_AB R140, R231, R230 ;  /* 0x000000e6e78c723e */ /* 0x004fe200000010ff */
[C---:B------:R-:W-:Y:S02]  /*8bb0*/  FMUL.FTZ R4, R134.reuse, R148 ;  /* 0x0000009486047220 */ /* 0x040fe40000410000 */
[----:B------:R-:W-:Y:S02]  /*8bc0*/  FMUL.FTZ R5, R134, R149 ;  /* 0x0000009586057220 */ /* 0x000fe40000410000 */
[--C-:B------:R-:W-:Y:S01]  /*8bd0*/  FFMA.FTZ R36, R36, c[0x0][0x23c], -R138.reuse ;  /* 0x00008f0024247a23 */ /* 0x100fe2000001088a */
[----:B------:R2:W-:Y:S01]  /*8be0*/  MUFU.EX2 R218, R6 ;  /* 0x0000000600da7308 */ /* 0x0005e20000000800 */
[--C-:B------:R-:W-:Y:S02]  /*8bf0*/  FFMA.FTZ R37, R37, c[0x0][0x23c], -R138.reuse ;  /* 0x00008f0025257a23 */ /* 0x100fe4000001088a */
[--C-:B------:R-:W-:Y:S02]  /*8c00*/  FFMA.FTZ R38, R38, c[0x0][0x23c], -R139.reuse ;  /* 0x00008f0026267a23 */ /* 0x100fe4000001088b */
[----:B-1----:R-:W-:Y:S02]  /*8c10*/  FMUL.FTZ R16, R134, R156 ;  /* 0x0000009c86107220 */ /* 0x002fe40000410000 */
[--C-:B------:R-:W-:Y:S02]  /*8c20*/  FFMA.FTZ R39, R39, c[0x0][0x23c], -R139.reuse ;  /* 0x00008f0027277a23 */ /* 0x100fe4000001088b */
[--C-:B------:R-:W-:Y:S01]  /*8c30*/  FFMA.FTZ R48, R48, c[0x0][0x23c], -R138.reuse ;  /* 0x00008f0030307a23 */ /* 0x100fe2000001088a */
[----:B------:R-:W1:Y:S01]  /*8c40*/  MUFU.EX2 R219, R7 ;  /* 0x0000000700db7308 */ /* 0x000e620000000800 */
[----:B------:R-:W-:Y:S02]  /*8c50*/  FFMA.FTZ R49, R49, c[0x0][0x23c], -R138 ;  /* 0x00008f0031317a23 */ /* 0x000fe4000001088a */
[--C-:B------:R-:W-:Y:S01]  /*8c60*/  FFMA.FTZ R50, R50, c[0x0][0x23c], -R139.reuse ;  /* 0x00008f0032327a23 */ /* 0x100fe2000001088b */
[----:B---3--:R-:W-:Y:S01]  /*8c70*/  F2FP.BF16.PACK_AB R142, R232, R233 ;  /* 0x000000e9e88e723e */ /* 0x008fe200000010ff */
[----:B------:R-:W-:Y:S02]  /*8c80*/  FMUL.FTZ R17, R134, R157 ;  /* 0x0000009d86117220 */ /* 0x000fe40000410000 */
[----:B------:R-:W-:Y:S02]  /*8c90*/  FFMA.FTZ R51, R51, c[0x0][0x23c], -R139 ;  /* 0x00008f0033337a23 */ /* 0x000fe4000001088b */
[--C-:B------:R-:W-:Y:S01]  /*8ca0*/  FFMA.FTZ R40, R40, c[0x0][0x23c], -R184.reuse ;  /* 0x00008f0028287a23 */ /* 0x100fe200000108b8 */
[----:B------:R3:W-:Y:S01]  /*8cb0*/  MUFU.EX2 R228, R18 ;  /* 0x0000001200e47308 */ /* 0x0007e20000000800 */
[--C-:B------:R-:W-:Y:S02]  /*8cc0*/  FFMA.FTZ R41, R41, c[0x0][0x23c], -R184.reuse ;  /* 0x00008f0029297a23 */ /* 0x100fe400000108b8 */
[--C-:B------:R-:W-:Y:S02]  /*8cd0*/  FFMA.FTZ R42, R42, c[0x0][0x23c], -R185.reuse ;  /* 0x00008f002a2a7a23 */ /* 0x100fe400000108b9 */
[----:B--2---:R-:W-:Y:S02]  /*8ce0*/  FMUL.FTZ R6, R132, R150 ;  /* 0x0000009684067220 */ /* 0x004fe40000410000 */
[--C-:B------:R-:W-:Y:S02]  /*8cf0*/  FFMA.FTZ R43, R43, c[0x0][0x23c], -R185.reuse ;  /* 0x00008f002b2b7a23 */ /* 0x100fe400000108b9 */
[--C-:B------:R-:W-:Y:S01]  /*8d00*/  FFMA.FTZ R44, R44, c[0x0][0x23c], -R184.reuse ;  /* 0x00008f002c2c7a23 */ /* 0x100fe200000108b8 */
[----:B------:R-:W2:Y:S01]  /*8d10*/  MUFU.EX2 R229, R19 ;  /* 0x0000001300e57308 */ /* 0x000ea20000000800 */
[----:B------:R-:W-:Y:S02]  /*8d20*/  FFMA.FTZ R45, R45, c[0x0][0x23c], -R184 ;  /* 0x00008f002d2d7a23 */ /* 0x000fe400000108b8 */
[--C-:B------:R-:W-:Y:S01]  /*8d30*/  FFMA.FTZ R46, R46, c[0x0][0x23c], -R185.reuse ;  /* 0x00008f002e2e7a23 */ /* 0x100fe200000108b9 */
[----:B-1----:R-:W-:Y:S01]  /*8d40*/  F2FP.BF16.PACK_AB R141, R219, R218 ;  /* 0x000000dadb8d723e */ /* 0x002fe200000010ff */
[----:B------:R-:W-:Y:S02]  /*8d50*/  FMUL.FTZ R7, R132, R151 ;  /* 0x0000009784077220 */ /* 0x000fe40000410000 */
[----:B------:R-:W1:Y:S01]  /*8d60*/  LDSM.16.MT88.4 R148, [R220+0xa000] ;  /* 0x00a00000dc94783b */ /* 0x000e620000004200 */
[----:B------:R-:W-:Y:S02]  /*8d70*/  FFMA.FTZ R47, R47, c[0x0][0x23c], -R185 ;  /* 0x00008f002f2f7a23 */ /* 0x000fe400000108b9 */
[----:B------:R-:W4:Y:S01]  /*8d80*/  MUFU.EX2 R2, R2 ;  /* 0x0000000200027308 */ /* 0x000f220000000800 */
[--C-:B------:R-:W-:Y:S02]  /*8d90*/  FFMA.FTZ R52, R52, c[0x0][0x23c], -R138.reuse ;  /* 0x00008f0034347a23 */ /* 0x100fe4000001088a */
[--C-:B------:R-:W-:Y:S02]  /*8da0*/  FFMA.FTZ R53, R53, c[0x0][0x23c], -R138.reuse ;  /* 0x00008f0035357a23 */ /* 0x100fe4000001088a */
[----:B---3--:R-:W-:Y:S02]  /*8db0*/  FMUL.FTZ R18, R132, R158 ;  /* 0x0000009e84127220 */ /* 0x008fe40000410000 */
[--C-:B------:R-:W-:Y:S02]  /*8dc0*/  FFMA.FTZ R54, R54, c[0x0][0x23c], -R139.reuse ;  /* 0x00008f0036367a23 */ /* 0x100fe4000001088b */
[--C-:B------:R-:W-:Y:S01]  /*8dd0*/  FFMA.FTZ R55, R55, c[0x0][0x23c], -R139.reuse ;  /* 0x00008f0037377a23 */ /* 0x100fe2000001088b */
[----:B------:R-:W3:Y:S01]  /*8de0*/  MUFU.EX2 R0, R0 ;  /* 0x0000000000007308 */ /* 0x000ee20000000800 */
[C---:B------:R-:W-:Y:S02]  /*8df0*/  FMUL.FTZ R84, R134.reuse, R84 ;  /* 0x0000005486547220 */ /* 0x040fe40000410000 */
[----:B------:R-:W-:Y:S01]  /*8e00*/  FMUL.FTZ R85, R134, R85 ;  /* 0x0000005586557220 */ /* 0x000fe20000410000 */
[----:B--2---:R-:W-:Y:S01]  /*8e10*/  F2FP.BF16.PACK_AB R143, R229, R228 ;  /* 0x000000e4e58f723e */ /* 0x004fe200000010ff */
[C---:B------:R-:W-:Y:S02]  /*8e20*/  FMUL.FTZ R19, R132.reuse, R159 ;  /* 0x0000009f84137220 */ /* 0x040fe40000410000 */
[----:B------:R-:W-:Y:S01]  /*8e30*/  LDSM.16.MT88.4 R156, [R222+0x9400] ;  /* 0x00940000de9c783b */ /* 0x000fe20000004200 */
[----:B------:R-:W-:Y:S02]  /*8e40*/  FMUL.FTZ R86, R132, R86 ;  /* 0x0000005684567220 */ /* 0x000fe40000410000 */
[----:B------:R2:W-:Y:S01]  /*8e50*/  MUFU.EX2 R214, R12 ;  /* 0x0000000c00d67308 */ /* 0x0005e20000000800 */
[-C--:B------:R-:W-:Y:S05]  /*8e60*/  HMMA.16816.F32.BF16 R4, R140, R176.reuse, R4 ;  /* 0x000000b08c04723c */ /* 0x080fea0000041804 */
[C---:B------:R-:W-:Y:S02]  /*8e70*/  FMUL.FTZ R68, R134.reuse, R68 ;  /* 0x0000004486447220 */ /* 0x040fe40000410000 */
[----:B------:R-:W-:Y:S02]  /*8e80*/  FMUL.FTZ R69, R134, R69 ;  /* 0x0000004586457220 */ /* 0x000fe40000410000 */
[----:B------:R5:W-:Y:S03]  /*8e90*/  MUFU.EX2 R216, R13 ;  /* 0x0000000d00d87308 */ /* 0x000be60000000800 */
[C---:B------:R-:W-:Y:S02]  /*8ea0*/  FMUL.FTZ R70, R132.reuse, R70 ;  /* 0x0000004684467220 */ /* 0x040fe40000410000 */
[C---:B------:R-:W-:Y:S02]  /*8eb0*/  FMUL.FTZ R71, R132.reuse, R71 ;  /* 0x0000004784477220 */ /* 0x040fe40000410000 */
[----:B------:R-:W-:Y:S02]  /*8ec0*/  FMUL.FTZ R87, R132, R87 ;  /* 0x0000005784577220 */ /* 0x000fe40000410000 */
[C---:B----4-:R-:W-:Y:S01]  /*8ed0*/  FMUL.FTZ R88, R2.reuse, R88 ;  /* 0x0000005802587220 */ /* 0x050fe20000410000 */
[----:B------:R4:W-:Y:S01]  /*8ee0*/  MUFU.EX2 R210, R14 ;  /* 0x0000000e00d27308 */ /* 0x0009e20000000800 */
[----:B------:R-:W-:Y:S02]  /*8ef0*/  FMUL.FTZ R89, R2, R89 ;  /* 0x0000005902597220 */ /* 0x000fe40000410000 */
[----:B---3--:R-:W-:Y:S02]  /*8f00*/  FMUL.FTZ R90, R0, R90 ;  /* 0x0000005a005a7220 */ /* 0x008fe40000410000 */
[----:B--2---:R-:W-:Y:S02]  /*8f10*/  FMUL.FTZ R12, R2, R152 ;  /* 0x00000098020c7220 */ /* 0x004fe40000410000 */
[----:B------:R-:W-:Y:S02]  /*8f20*/  FMUL.FTZ R91, R0, R91 ;  /* 0x0000005b005b7220 */ /* 0x000fe40000410000 */
[C---:B------:R-:W-:Y:S01]  /*8f30*/  FMUL.FTZ R92, R2.reuse, R92 ;  /* 0x0000005c025c7220 */ /* 0x040fe20000410000 */
[----:B------:R2:W-:Y:S01]  /*8f40*/  MUFU.EX2 R212, R15 ;  /* 0x0000000f00d47308 */ /* 0x0005e20000000800 */
[----:B------:R-:W-:Y:S02]  /*8f50*/  FMUL.FTZ R93, R2, R93 ;  /* 0x0000005d025d7220 */ /* 0x000fe40000410000 */
[----:B------:R-:W-:Y:S02]  /*8f60*/  FMUL.FTZ R94, R0, R94 ;  /* 0x0000005e005e7220 */ /* 0x000fe40000410000 */
[----:B-----5:R-:W-:Y:S02]  /*8f70*/  FMUL.FTZ R13, R2, R153 ;  /* 0x00000099020d7220 */ /* 0x020fe40000410000 */
[----:B------:R-:W-:Y:S02]  /*8f80*/  FMUL.FTZ R95, R0, R95 ;  /* 0x0000005f005f7220 */ /* 0x000fe40000410000 */
[C---:B------:R-:W-:Y:S01]  /*8f90*/  FMUL.FTZ R96, R134.reuse, R96 ;  /* 0x0000006086607220 */ /* 0x040fe20000410000 */
[----:B------:R3:W-:Y:S01]  /*8fa0*/  MUFU.EX2 R215, R8 ;  /* 0x0000000800d77308 */ /* 0x0007e20000000800 */
[----:B------:R-:W-:Y:S02]  /*8fb0*/  FMUL.FTZ R97, R134, R97 ;  /* 0x0000006186617220 */ /* 0x000fe40000410000 */
[----:B------:R-:W-:Y:S02]  /*8fc0*/  FMUL.FTZ R98, R132, R98 ;  /* 0x0000006284627220 */ /* 0x000fe40000410000 */
[----:B----4-:R-:W-:Y:S02]  /*8fd0*/  FMUL.FTZ R14, R0, R154 ;  /* 0x0000009a000e7220 */ /* 0x010fe40000410000 */
[----:B------:R-:W-:Y:S02]  /*8fe0*/  FMUL.FTZ R99, R132, R99 ;  /* 0x0000006384637220 */ /* 0x000fe40000410000 */
[--C-:B------:R-:W-:Y:S01]  /*8ff0*/  FFMA.FTZ R32, R32, c[0x0][0x23c], -R138.reuse ;  /* 0x00008f0020207a23 */ /* 0x100fe2000001088a */
[----:B------:R-:W4:Y:S01]  /*9000*/  MUFU.EX2 R217, R9 ;  /* 0x0000000900d97308 */ /* 0x000f220000000800 */
[----:B------:R-:W-:Y:S02]  /*9010*/  FFMA.FTZ R33, R33, c[0x0][0x23c], -R138 ;  /* 0x00008f0021217a23 */ /* 0x000fe4000001088a */
[--C-:B------:R-:W-:Y:S02]  /*9020*/  FFMA.FTZ R34, R34, c[0x0][0x23c], -R139.reuse ;  /* 0x00008f0022227a23 */ /* 0x100fe4000001088b */
[----:B--2---:R-:W-:Y:S02]  /*9030*/  FMUL.FTZ R15, R0, R155 ;  /* 0x0000009b000f7220 */ /* 0x004fe40000410000 */
[----:B------:R-:W2:Y:S01]  /*9040*/  LDSM.16.MT88.4 R152, [R222+0xa000] ;  /* 0x00a00000de98783b */ /* 0x000ea20000004200 */
[----:B------:R-:W-:Y:S02]  /*9050*/  FFMA.FTZ R35, R35, c[0x0][0x23c], -R139 ;  /* 0x00008f0023237a23 */ /* 0x000fe4000001088b */
[----:B------:R5:W-:Y:S01]  /*9060*/  MUFU.EX2 R211, R10 ;  /* 0x0000000a00d37308 */ /* 0x000be20000000800 */
[C---:B------:R-:W-:Y:S02]  /*9070*/  FMUL.FTZ R100, R134.reuse, R100 ;  /* 0x0000006486647220 */ /* 0x040fe40000410000 */
[----:B------:R-:W-:Y:S02]  /*9080*/  FMUL.FTZ R101, R134, R101 ;  /* 0x0000006586657220 */ /* 0x000fe40000410000 */
[----:B---3--:R-:W-:Y:S02]  /*9090*/  FMUL.FTZ R8, R2, R144 ;  /* 0x0000009002087220 */ /* 0x008fe40000410000 */
[C---:B------:R-:W-:Y:S02]  /*90a0*/  FMUL.FTZ R102, R132.reuse, R102 ;  /* 0x0000006684667220 */ /* 0x040fe40000410000 */
[----:B------:R-:W-:Y:S01]  /*90b0*/  FMUL.FTZ R103, R132, R103 ;  /* 0x0000006784677220 */ /* 0x000fe20000410000 */
[----:B------:R-:W3:Y:S01]  /*90c0*/  MUFU.EX2 R213, R11 ;  /* 0x0000000b00d57308 */ /* 0x000ee20000000800 */
[C---:B------:R-:W-:Y:S02]  /*90d0*/  FMUL.FTZ R104, R2.reuse, R104 ;  /* 0x0000006802687220 */ /* 0x040fe40000410000 */
[C---:B------:R-:W-:Y:S01]  /*90e0*/  FMUL.FTZ R105, R2.reuse, R105 ;  /* 0x0000006902697220 */ /* 0x040fe20000410000 */
[----:B----4-:R-:W-:Y:S01]  /*90f0*/  F2FP.BF16.PACK_AB R144, R217, R215 ;  /* 0x000000d7d990723e */ /* 0x010fe200000010ff */
[----:B------:R-:W-:Y:S02]  /*9100*/  FMUL.FTZ R9, R2, R145 ;  /* 0x0000009102097220 */ /* 0x000fe40000410000 */
[C---:B------:R-:W-:Y:S02]  /*9110*/  FMUL.FTZ R106, R0.reuse, R106 ;  /* 0x0000006a006a7220 */ /* 0x040fe40000410000 */
[----:B------:R-:W-:Y:S01]  /*9120*/  FMUL.FTZ R107, R0, R107 ;  /* 0x0000006b006b7220 */ /* 0x000fe20000410000 */
[----:B------:R-:W-:Y:S01]  /*9130*/  MUFU.EX2 R193, R36 ;  /* 0x0000002400c17308 */ /* 0x000fe20000000800 */
[--C-:B------:R-:W-:Y:S02]  /*9140*/  FFMA.FTZ R24, R24, c[0x0][0x23c], -R184.reuse ;  /* 0x00008f0018187a23 */ /* 0x100fe400000108b8 */
[----:B------:R-:W-:Y:S02]  /*9150*/  FFMA.FTZ R25, R25, c[0x0][0x23c], -R184 ;  /* 0x00008f0019197a23 */ /* 0x000fe400000108b8 */
[----:B-----5:R-:W-:Y:S01]  /*9160*/  FMUL.FTZ R10, R0, R146 ;  /* 0x00000092000a7220 */ /* 0x020fe20000410000 */
[----:B------:R-:W-:Y:S01]  /*9170*/  F2FP.BF16.PACK_AB R146, R216, R214 ;  /* 0x000000d6d892723e */ /* 0x000fe200000010ff */
[--C-:B------:R-:W-:Y:S02]  /*9180*/  FFMA.FTZ R26, R26, c[0x0][0x23c], -R185.reuse ;  /* 0x00008f001a1a7a23 */ /* 0x100fe400000108b9 */
[----:B------:R-:W-:Y:S01]  /*9190*/  FFMA.FTZ R27, R27, c[0x0][0x23c], -R185 ;  /* 0x00008f001b1b7a23 */ /* 0x000fe200000108b9 */
[----:B------:R-:W-:Y:S01]  /*91a0*/  MUFU.EX2 R191, R37 ;  /* 0x0000002500bf7308 */ /* 0x000fe20000000800 */
[C---:B------:R-:W-:Y:S02]  /*91b0*/  FMUL.FTZ R108, R134.reuse, R108 ;  /* 0x0000006c866c7220 */ /* 0x040fe40000410000 */
[----:B------:R-:W-:Y:S01]  /*91c0*/  FMUL.FTZ R109, R134, R109 ;  /* 0x0000006d866d7220 */ /* 0x000fe20000410000 */
[----:B---3--:R-:W-:Y:S01]  /*91d0*/  F2FP.BF16.PACK_AB R145, R213, R211 ;  /* 0x000000d3d591723e */ /* 0x008fe200000010ff */
[----:B------:R-:W-:Y:S01]  /*91e0*/  FMUL.FTZ R11, R0, R147 ;  /* 0x00000093000b7220 */ /* 0x000fe20000410000 */
[----:B------:R-:W-:Y:S01]  /*91f0*/  F2FP.BF16.PACK_AB R147, R212, R210 ;  /* 0x000000d2d493723e */ /* 0x000fe200000010ff */
[C---:B------:R-:W-:Y:S02]  /*9200*/  FMUL.FTZ R110, R132.reuse, R110 ;  /* 0x0000006e846e7220 */ /* 0x040fe40000410000 */
[----:B------:R-:W-:Y:S01]  /*9210*/  FMUL.FTZ R111, R132, R111 ;  /* 0x0000006f846f7220 */ /* 0x000fe20000410000 */
[----:B------:R-:W-:Y:S01]  /*9220*/  MUFU.EX2 R189, R38 ;  /* 0x0000002600bd7308 */ /* 0x000fe20000000800 */
[C---:B------:R-:W-:Y:S02]  /*9230*/  FMUL.FTZ R112, R2.reuse, R112 ;  /* 0x0000007002707220 */ /* 0x040fe40000410000 */
[C---:B------:R-:W-:Y:S04]  /*9240*/  HMMA.16816.F32.BF16 R8, R144.reuse, R176, R8 ;  /* 0x000000b09008723c */ /* 0x040fe80000041808 */
[----:B------:R-:W-:Y:S02]  /*9250*/  FMUL.FTZ R113, R2, R113 ;  /* 0x0000007102717220 */ /* 0x000fe40000410000 */
[C---:B------:R-:W-:Y:S01]  /*9260*/  FMUL.FTZ R114, R0.reuse, R114 ;  /* 0x0000007200727220 */ /* 0x040fe20000410000 */
[----:B------:R3:W-:Y:S01]  /*9270*/  MUFU.EX2 R188, R39 ;  /* 0x0000002700bc7308 */ /* 0x0007e20000000800 */
[-C--:B------:R-:W-:Y:S04]  /*9280*/  HMMA.16816.F32.BF16 R12, R144, R178.reuse, R12 ;  /* 0x000000b2900c723c */ /* 0x080fe8000004180c */
[----:B------:R-:W-:Y:S02]  /*9290*/  FMUL.FTZ R115, R0, R115 ;  /* 0x0000007300737220 */ /* 0x000fe40000410000 */
[C---:B------:R-:W-:Y:S02]  /*92a0*/  FMUL.FTZ R116, R2.reuse, R116 ;  /* 0x0000007402747220 */ /* 0x040fe40000410000 */
[C---:B------:R-:W-:Y:S01]  /*92b0*/  HMMA.16816.F32.BF16 R16, R140.reuse, R178, R16 ;  /* 0x000000b28c10723c */ /* 0x040fe20000041810 */
[----:B------:R-:W-:Y:S03]  /*92c0*/  MUFU.EX2 R192, R48 ;  /* 0x0000003000c07308 */ /* 0x000fe60000000800 */
[----:B------:R-:W-:Y:S02]  /*92d0*/  FMUL.FTZ R117, R2, R117 ;  /* 0x0000007502757220 */ /* 0x000fe40000410000 */
[----:B------:R-:W-:Y:S02]  /*92e0*/  FMUL.FTZ R118, R0, R118 ;  /* 0x0000007600767220 */ /* 0x000fe40000410000 */
[-C--:B------:R-:W-:Y:S03]  /*92f0*/  HMMA.16816.F32.BF16 R68, R140, R180.reuse, R68 ;  /* 0x000000b48c44723c */ /* 0x080fe60000041844 */
[----:B------:R-:W-:Y:S01]  /*9300*/  MUFU.EX2 R190, R49 ;  /* 0x0000003100be7308 */ /* 0x000fe20000000800 */
[C---:B------:R-:W-:Y:S02]  /*9310*/  FMUL.FTZ R72, R2.reuse, R72 ;  /* 0x0000004802487220 */ /* 0x040fe40000410000 */
[----:B------:R-:W-:Y:S01]  /*9320*/  FMUL.FTZ R73, R2, R73 ;  /* 0x0000004902497220 */ /* 0x000fe20000410000 */
[----:B---3--:R-:W-:Y:S01]  /*9330*/  LDSM.16.MT88.4 R36, [R222+0xa400] ;  /* 0x00a40000de24783b */ /* 0x008fe20000004200 */
[C---:B------:R-:W-:Y:S04]  /*9340*/  FMUL.FTZ R74, R0.reuse, R74 ;  /* 0x0000004a004a7220 */ /* 0x040fe80000410000 */
[C---:B------:R-:W-:Y:S01]  /*9350*/  FMUL.FTZ R75, R0.reuse, R75 ;  /* 0x0000004b004b7220 */ /* 0x040fe20000410000 */
[----:B------:R-:W-:Y:S01]  /*9360*/  MUFU.EX2 R187, R50 ;  /* 0x0000003200bb7308 */ /* 0x000fe20000000800 */
[----:B------:R-:W-:Y:S02]  /*9370*/  FMUL.FTZ R119, R0, R119 ;  /* 0x0000007700777220 */ /* 0x000fe40000410000 */
[C---:B------:R-:W-:Y:S02]  /*9380*/  FMUL.FTZ R120, R134.reuse, R120 ;  /* 0x0000007886787220 */ /* 0x040fe40000410000 */
[----:B------:R-:W-:Y:S01]  /*9390*/  FMUL.FTZ R121, R134, R121 ;  /* 0x0000007986797220 */ /* 0x000fe20000410000 */
[C---:B------:R-:W-:Y:S04]  /*93a0*/  HMMA.16816.F32.BF16 R72, R144.reuse, R180, R72 ;  /* 0x000000b49048723c */ /* 0x040fe80000041848 */
[C---:B------:R-:W-:Y:S01]  /*93b0*/  FMUL.FTZ R76, R2.reuse, R76 ;  /* 0x0000004c024c7220 */ /* 0x040fe20000410000 */
[----:B------:R3:W-:Y:S01]  /*93c0*/  MUFU.EX2 R186, R51 ;  /* 0x0000003300ba7308 */ /* 0x0007e20000000800 */
[----:B------:R-:W-:Y:S02]  /*93d0*/  FMUL.FTZ R77, R2, R77 ;  /* 0x0000004d024d7220 */ /* 0x000fe40000410000 */
[C---:B------:R-:W-:Y:S04]  /*93e0*/  FMUL.FTZ R78, R0.reuse, R78 ;  /* 0x0000004e004e7220 */ /* 0x040fe80000410000 */
[----:B------:R-:W-:Y:S02]  /*93f0*/  FMUL.FTZ R79, R0, R79 ;  /* 0x0000004f004f7220 */ /* 0x000fe40000410000 */
[C---:B------:R-:W-:Y:S01]  /*9400*/  FMUL.FTZ R122, R132.reuse, R122 ;  /* 0x0000007a847a7220 */ /* 0x040fe20000410000 */
[----:B------:R-:W-:Y:S01]  /*9410*/  MUFU.EX2 R181, R42 ;  /* 0x0000002a00b57308 */ /* 0x000fe20000000800 */
[----:B------:R-:W-:Y:S02]  /*9420*/  FMUL.FTZ R123, R132, R123 ;  /* 0x0000007b847b7220 */ /* 0x000fe40000410000 */
[----:B------:R-:W-:Y:S01]  /*9430*/  FMUL.FTZ R124, R2, R124 ;  /* 0x0000007c027c7220 */ /* 0x000fe20000410000 */
[-C--:B------:R-:W-:Y:S03]  /*9440*/  HMMA.16816.F32.BF16 R76, R144, R182.reuse, R76 ;  /* 0x000000b6904c723c */ /* 0x080fe6000004184c */
[C---:B------:R-:W-:Y:S02]  /*9450*/  FMUL.FTZ R80, R134.reuse, R80 ;  /* 0x0000005086507220 */ /* 0x040fe40000410000 */
[----:B------:R-:W-:Y:S01]  /*9460*/  FMUL.FTZ R81, R134, R81 ;  /* 0x0000005186517220 */ /* 0x000fe20000410000 */
[----:B------:R-:W-:Y:S01]  /*9470*/  MUFU.EX2 R179, R43 ;  /* 0x0000002b00b37308 */ /* 0x000fe20000000800 */
[C---:B------:R-:W-:Y:S02]  /*9480*/  FMUL.FTZ R82, R132.reuse, R82 ;  /* 0x0000005284527220 */ /* 0x040fe40000410000 */
[----:B------:R-:W-:Y:S01]  /*9490*/  FMUL.FTZ R83, R132, R83 ;  /* 0x0000005384537220 */ /* 0x000fe20000410000 */
[----:B---3--:R-:W-:Y:S02]  /*94a0*/  LDSM.16.MT88.4 R48, [R220+0xb400] ;  /* 0x00b40000dc30783b */ /* 0x008fe40000004200 */
[----:B------:R-:W-:Y:S02]  /*94b0*/  FMUL.FTZ R125, R2, R125 ;  /* 0x0000007d027d7220 */ /* 0x000fe40000410000 */
[C---:B------:R-:W-:Y:S02]  /*94c0*/  FMUL.FTZ R126, R0.reuse, R126 ;  /* 0x0000007e007e7220 */ /* 0x040fe40000410000 */
[C---:B------:R-:W-:Y:S01]  /*94d0*/  HMMA.16816.F32.BF16 R80, R140.reuse, R182, R80 ;  /* 0x000000b68c50723c */ /* 0x040fe20000041850 */
[----:B------:R-:W-:Y:S03]  /*94e0*/  MUFU.EX2 R183, R40 ;  /* 0x0000002800b77308 */ /* 0x000fe60000000800 */
[----:B------:R-:W-:Y:S02]  /*94f0*/  FMUL.FTZ R127, R0, R127 ;  /* 0x0000007f007f7220 */ /* 0x000fe40000410000 */
[----:B------:R-:W-:Y:S02]  /*9500*/  FMUL.FTZ R128, R2, R128 ;  /* 0x0000008002807220 */ /* 0x000fe40000410000 */
[-C--:B-1----:R-:W-:Y:S03]  /*9510*/  HMMA.16816.F32.BF16 R84, R140, R148.reuse, R84 ;  /* 0x000000948c54723c */ /* 0x082fe60000041854 */
[----:B------:R1:W-:Y:S01]  /*9520*/  MUFU.EX2 R182, R41 ;  /* 0x0000002900b67308 */ /* 0x0003e20000000800 */
[--C-:B------:R-:W-:Y:S02]  /*9530*/  FFMA.FTZ R20, R20, c[0x0][0x23c], -R138.reuse ;  /* 0x00008f0014147a23 */ /* 0x100fe4000001088a */
[--C-:B------:R-:W-:Y:S02]  /*9540*/  FFMA.FTZ R21, R21, c[0x0][0x23c], -R138.reuse ;  /* 0x00008f0015157a23 */ /* 0x100fe4000001088a */
[C---:B------:R-:W-:Y:S04]  /*9550*/  HMMA.16816.F32.BF16 R88, R144.reuse, R148, R88 ;  /* 0x000000949058723c */ /* 0x040fe80000041858 */
[--C-:B------:R-:W-:Y:S01]  /*9560*/  FFMA.FTZ R22, R22, c[0x0][0x23c], -R139.reuse ;  /* 0x00008f0016167a23 */ /* 0x100fe2000001088b */
[----:B------:R3:W-:Y:S01]  /*9570*/  MUFU.EX2 R209, R20 ;  /* 0x0000001400d17308 */ /* 0x0007e20000000800 */
[----:B------:R-:W-:Y:S02]  /*9580*/  FFMA.FTZ R23, R23, c[0x0][0x23c], -R139 ;  /* 0x00008f0017177a23 */ /* 0x000fe4000001088b */
[-C--:B------:R-:W-:Y:S04]  /*9590*/  HMMA.16816.F32.BF16 R92, R144, R150.reuse, R92 ;  /* 0x00000096905c723c */ /* 0x080fe8000004185c */
[----:B------:R-:W-:Y:S02]  /*95a0*/  FMUL.FTZ R129, R2, R129 ;  /* 0x0000008102817220 */ /* 0x000fe40000410000 */
[C---:B------:R-:W-:Y:S01]  /*95b0*/  FMUL.FTZ R130, R0.reuse, R130 ;  /* 0x0000008200827220 */ /* 0x040fe20000410000 */
[----:B------:R4:W-:Y:S01]  /*95c0*/  MUFU.EX2 R208, R21 ;  /* 0x0000001500d07308 */ /* 0x0009e20000000800 */
[C---:B------:R-:W-:Y:S01]  /*95d0*/  HMMA.16816.F32.BF16 R96, R140.reuse, R150, R96 ;  /* 0x000000968c60723c */ /* 0x040fe20000041860 */
[----:B------:R-:W5:Y:S03]  /*95e0*/  LDSM.16.MT88.4 R148, [R220+0xb000] ;  /* 0x00b00000dc94783b */ /* 0x000f660000004200 */
[----:B------:R-:W-:Y:S02]  /*95f0*/  FMUL.FTZ R131, R0, R131 ;  /* 0x0000008300837220 */ /* 0x000fe40000410000 */
[--C-:B------:R-:W-:Y:S02]  /*9600*/  FFMA.FTZ R64, R64, c[0x0][0x23c], -R138.reuse ;  /* 0x00008f0040407a23 */ /* 0x100fe4000001088a */
[-C--:B--2---:R-:W-:Y:S01]  /*9610*/  HMMA.16816.F32.BF16 R100, R140, R152.reuse, R100 ;  /* 0x000000988c64723c */ /* 0x084fe20000041864 */
[----:B------:R2:W-:Y:S01]  /*9620*/  MUFU.EX2 R204, R22 ;  /* 0x0000001600cc7308 */ /* 0x0005e20000000800 */
[----:B-1----:R-:W-:Y:S02]  /*9630*/  LDSM.16.MT88.4 R40, [R222+0xb400] ;  /* 0x00b40000de28783b */ /* 0x002fe40000004200 */
[----:B------:R-:W-:Y:S02]  /*9640*/  FFMA.FTZ R138, R65, c[0x0][0x23c], -R138 ;  /* 0x00008f00418a7a23 */ /* 0x000fe4000001088a */
[----:B---3--:R-:W-:Y:S02]  /*9650*/  FMUL.FTZ R20, R2, R160 ;  /* 0x000000a002147220 */ /* 0x008fe40000410000 */
[--C-:B------:R-:W-:Y:S03]  /*9660*/  FFMA.FTZ R28, R28, c[0x0][0x23c], -R184.reuse ;  /* 0x00008f001c1c7a23 */ /* 0x100fe600000108b8 */
[----:B------:R1:W-:Y:S01]  /*9670*/  MUFU.EX2 R205, R23 ;  /* 0x0000001700cd7308 */ /* 0x0003e20000000800 */
[--C-:B------:R-:W-:Y:S02]  /*9680*/  FFMA.FTZ R29, R29, c[0x0][0x23c], -R184.reuse ;  /* 0x00008f001d1d7a23 */ /* 0x100fe400000108b8 */
[--C-:B------:R-:W-:Y:S02]  /*9690*/  FFMA.FTZ R30, R30, c[0x0][0x23c], -R185.reuse ;  /* 0x00008f001e1e7a23 */ /* 0x100fe400000108b9 */
[----:B----4-:R-:W-:Y:S02]  /*96a0*/  FMUL.FTZ R21, R2, R161 ;  /* 0x000000a102157220 */ /* 0x010fe40000410000 */
[----:B------:R-:W-:Y:S02]  /*96b0*/  FFMA.FTZ R31, R31, c[0x0][0x23c], -R185 ;  /* 0x00008f001f1f7a23 */ /* 0x000fe400000108b9 */
[--C-:B------:R-:W-:Y:S01]  /*96c0*/  FFMA.FTZ R66, R66, c[0x0][0x23c], -R139.reuse ;  /* 0x00008f0042427a23 */ /* 0x100fe2000001088b */
[----:B------:R3:W-:Y:S01]  /*96d0*/  MUFU.EX2 R207, R32 ;  /* 0x0000002000cf7308 */ /* 0x0007e20000000800 */
[----:B------:R-:W-:Y:S02]  /*96e0*/  FFMA.FTZ R139, R67, c[0x0][0x23c], -R139 ;  /* 0x00008f00438b7a23 */ /* 0x000fe4000001088b */
[--C-:B------:R-:W-:Y:S02]  /*96f0*/  FFMA.FTZ R56, R56, c[0x0][0x23c], -R184.reuse ;  /* 0x00008f0038387a23 */ /* 0x100fe400000108b8 */
[----:B--2---:R-:W-:Y:S02]  /*9700*/  FMUL.FTZ R22, R0, R162 ;  /* 0x000000a200167220 */ /* 0x004fe40000410000 */
[--C-:B------:R-:W-:Y:S02]  /*9710*/  FFMA.FTZ R57, R57, c[0x0][0x23c], -R184.reuse ;  /* 0x00008f0039397a23 */ /* 0x100fe400000108b8 */
[--C-:B------:R-:W-:Y:S01]  /*9720*/  FFMA.FTZ R58, R58, c[0x0][0x23c], -R185.reuse ;  /* 0x00008f003a3a7a23 */ /* 0x100fe200000108b9 */
[----:B------:R2:W-:Y:S01]  /*9730*/  MUFU.EX2 R206, R33 ;  /* 0x0000002100ce7308 */ /* 0x0005e20000000800 */
[--C-:B------:R-:W-:Y:S02]  /*9740*/  FFMA.FTZ R59, R59, c[0x0][0x23c], -R185.reuse ;  /* 0x00008f003b3b7a23 */ /* 0x100fe400000108b9 */
[--C-:B------:R-:W-:Y:S02]  /*9750*/  FFMA.FTZ R60, R60, c[0x0][0x23c], -R184.reuse ;  /* 0x00008f003c3c7a23 */ /* 0x100fe400000108b8 */
[----:B-1----:R-:W-:Y:S02]  /*9760*/  FMUL.FTZ R23, R0, R163 ;  /* 0x000000a300177220 */ /* 0x002fe40000410000 */
[----:B------:R-:W-:Y:S02]  /*9770*/  FFMA.FTZ R184, R61, c[0x0][0x23c], -R184 ;  /* 0x00008f003db87a23 */ /* 0x000fe400000108b8 */
[--C-:B------:R-:W-:Y:S01]  /*9780*/  FFMA.FTZ R62, R62, c[0x0][0x23c], -R185.reuse ;  /* 0x00008f003e3e7a23 */ /* 0x100fe200000108b9 */
[----:B------:R1:W-:Y:S01]  /*9790*/  MUFU.EX2 R202, R34 ;  /* 0x0000002200ca7308 */ /* 0x0003e20000000800 */
[----:B------:R-:W-:Y:S01]  /*97a0*/  FFMA.FTZ R185, R63, c[0x0][0x23c], -R185 ;  /* 0x00008f003fb97a23 */ /* 0x000fe200000108b9 */
[C---:B------:R-:W-:Y:S04]  /*97b0*/  HMMA.16816.F32.BF16 R20, R144.reuse, R152, R20 ;  /* 0x000000989014723c */ /* 0x040fe80000041814 */
[----:B---3--:R-:W-:Y:S02]  /*97c0*/  FMUL.FTZ R32, R134, R164 ;  /* 0x000000a486207220 */ /* 0x008fe40000410000 */
[----:B------:R-:W-:Y:S02]  /*97d0*/  FFMA.FTZ R2, R2, R237, R215 ;  /* 0x000000ed02027223 */ /* 0x000fe400000100d7 */
[-C--:B------:R-:W-:Y:S01]  /*97e0*/  HMMA.16816.F32.BF16 R104, R144, R154.reuse, R104 ;  /* 0x0000009a9068723c */ /* 0x080fe20000041868 */
[----:B------:R3:W-:Y:S03]  /*97f0*/  MUFU.EX2 R203, R35 ;  /* 0x0000002300cb7308 */ /* 0x0007e60000000800 */
[----:B--2---:R-:W-:Y:S02]  /*9800*/  FMUL.FTZ R33, R134, R165 ;  /* 0x000000a586217220 */ /* 0x004fe40000410000 */
[----:B------:R-:W-:Y:S02]  /*9810*/  FFMA.FTZ R0, R0, R238, R211 ;  /* 0x000000ee00007223 */ /* 0x000fe400000100d3 */
[----:B------:R-:W-:Y:S03]  /*9820*/  FADD.FTZ R2, R217, R2 ;  /* 0x00000002d9027221 */ /* 0x000fe60000010000 */
[----:B------:R2:W-:Y:S01]  /*9830*/  MUFU.EX2 R200, R24 ;  /* 0x0000001800c87308 */ /* 0x0005e20000000800 */
[----:B------:R-:W-:Y:S02]  /*9840*/  FADD.FTZ R0, R213, R0 ;  /* 0x00000000d5007221 */ /* 0x000fe40000010000 */
[C---:B-1----:R-:W-:Y:S07]  /*9850*/  FMUL.FTZ R34, R132.reuse, R166 ;  /* 0x000000a684227220 */ /* 0x042fee0000410000 */
[----:B------:R1:W4:Y:S01]  /*9860*/  MUFU.EX2 R201, R25 ;  /* 0x0000001900c97308 */ /* 0x0003220000000800 */
[----:B---3--:R-:W-:Y:S02]  /*9870*/  FMUL.FTZ R35, R132, R167 ;  /* 0x000000a784237220 */ /* 0x008fe40000410000 */
[----:B------:R-:W-:Y:S07]  /*9880*/  LDSM.16.MT88.4 R164, [R222+0xac00] ;  /* 0x00ac0000dea4783b */ /* 0x000fee0000004200 */
[----:B------:R-:W-:Y:S01]  /*9890*/  MUFU.EX2 R180, R44 ;  /* 0x0000002c00b47308 */ /* 0x000fe20000000800 */
[C---:B------:R-:W-:Y:S01]  /*98a0*/  HMMA.16816.F32.BF16 R32, R140.reuse, R154, R32 ;  /* 0x0000009a8c20723c */ /* 0x040fe20000041820 */
[----:B------:R-:W3:Y:S03]  /*98b0*/  LDSM.16.MT88.4 R152, [R222+0xb000] ;  /* 0x00b00000de98783b */ /* 0x000ee60000004200 */
[C---:B--2---:R-:W-:Y:S04]  /*98c0*/  FMUL.FTZ R24, R134.reuse, R168 ;  /* 0x000000a886187220 */ /* 0x044fe80000410000 */
[-C--:B-----5:R-:W-:Y:S01]  /*98d0*/  HMMA.16816.F32.BF16 R108, R140, R148.reuse, R108 ;  /* 0x000000948c6c723c */ /* 0x0a0fe2000004186c */
[----:B------:R2:W-:Y:S03]  /*98e0*/  MUFU.EX2 R199, R26 ;  /* 0x0000001a00c77308 */ /* 0x0005e60000000800 */
[----:B-1----:R-:W-:Y:S04]  /*98f0*/  FMUL.FTZ R25, R134, R169 ;  /* 0x000000a986197220 */ /* 0x002fe80000410000 */
[C---:B------:R-:W-:Y:S03]  /*9900*/  HMMA.16816.F32.BF16 R112, R144.reuse, R148, R112 ;  /* 0x000000949070723c */ /* 0x040fe60000041870 */
[----:B------:R1:W5:Y:S05]  /*9910*/  MUFU.EX2 R198, R27 ;  /* 0x0000001b00c67308 */ /* 0x00036a0000000800 */
[-C--:B------:R-:W-:Y:S05]  /*9920*/  HMMA.16816.F32.BF16 R116, R144, R150.reuse, R116 ;  /* 0x000000969074723c */ /* 0x080fea0000041874 */
[----:B------:R3:W-:Y:S01]  /*9930*/  MUFU.EX2 R197, R28 ;  /* 0x0000001c00c57308 */ /* 0x0007e20000000800 */
[C---:B--2---:R-:W-:Y:S09]  /*9940*/  FMUL.FTZ R26, R132.reuse, R170 ;  /* 0x000000aa841a7220 */ /* 0x044ff20000410000 */
[----:B------:R2:W2:Y:S01]  /*9950*/  MUFU.EX2 R196, R29 ;  /* 0x0000001d00c47308 */ /* 0x0004a20000000800 */
[----:B-1----:R-:W-:Y:S02]  /*9960*/  FMUL.FTZ R27, R132, R171 ;  /* 0x000000ab841b7220 */ /* 0x002fe40000410000 */
[----:B------:R-:W-:Y:S07]  /*9970*/  LDSM.16.MT88.4 R168, [R220+0xbc00] ;  /* 0x00bc0000dca8783b */ /* 0x000fee0000004200 */
[----:B------:R-:W-:Y:S01]  /*9980*/  MUFU.EX2 R178, R45 ;  /* 0x0000002d00b27308 */ /* 0x000fe20000000800 */
[C---:B------:R-:W-:Y:S01]  /*9990*/  HMMA.16816.F32.BF16 R24, R140.reuse, R150, R24 ;  /* 0x000000968c18723c */ /* 0x040fe20000041818 */
[----:B------:R-:W1:Y:S03]  /*99a0*/  LDSM.16.MT88.4 R148, [R220+0x9400] ;  /* 0x00940000dc94783b */ /* 0x000e660000004200 */
[C---:B---3--:R-:W-:Y:S04]  /*99b0*/  FMUL.FTZ R28, R134.reuse, R172 ;  /* 0x000000ac861c7220 */ /* 0x048fe80000410000 */
[-C--:B------:R-:W-:Y:S01]  /*99c0*/  HMMA.16816.F32.BF16 R120, R140, R152.reuse, R120 ;  /* 0x000000988c78723c */ /* 0x080fe20000041878 */
[----:B------:R3:W-:Y:S03]  /*99d0*/  MUFU.EX2 R195, R30 ;  /* 0x0000001e00c37308 */ /* 0x0007e60000000800 */
[C---:B--2---:R-:W-:Y:S02]  /*99e0*/  FMUL.FTZ R29, R134.reuse, R173 ;  /* 0x000000ad861d7220 */ /* 0x044fe40000410000 */
[----:B------:R-:W-:Y:S02]  /*99f0*/  FFMA.FTZ R134, R134, R235, R230 ;  /* 0x000000eb86867223 */ /* 0x000fe400000100e6 */
[C---:B------:R-:W-:Y:S03]  /*9a00*/  HMMA.16816.F32.BF16 R124, R144.reuse, R152, R124 ;  /* 0x00000098907c723c */ /* 0x040fe6000004187c */
[----:B------:R2:W1:Y:S05]  /*9a10*/  MUFU.EX2 R194, R31 ;  /* 0x0000001f00c27308 */ /* 0x00046a0000000800 */
[-C--:B------:R-:W-:Y:S05]  /*9a20*/  HMMA.16816.F32.BF16 R128, R144, R154.reuse, R128 ;  /* 0x0000009a9080723c */ /* 0x080fea0000041880 */
[----:B------:R-:W-:Y:S02]  /*9a30*/  MUFU.EX2 R177, R46 ;  /* 0x0000002e00b17308 */ /* 0x000fe40000000800 */
[----:B----4-:R-:W-:Y:S01]  /*9a40*/  F2FP.BF16.PACK_AB R144, R201, R200 ;  /* 0x000000c8c990723e */ /* 0x010fe200000010ff */
[----:B---3--:R-:W-:Y:S01]  /*9a50*/  FMUL.FTZ R30, R132, R174 ;  /* 0x000000ae841e7220 */ /* 0x008fe20000410000 */
[----:B-----5:R-:W-:Y:S03]  /*9a60*/  F2FP.BF16.PACK_AB R145, R198, R199 ;  /* 0x000000c7c691723e */ /* 0x020fe600000010ff */
[----:B------:R-:W-:Y:S03]  /*9a70*/  F2FP.BF16.PACK_AB R146, R196, R197 ;  /* 0x000000c5c492723e */ /* 0x000fe600000010ff */
[----:B------:R3:W-:Y:S01]  /*9a80*/  MUFU.EX2 R176, R47 ;  /* 0x0000002f00b07308 */ /* 0x0007e20000000800 */
[----:B--2---:R-:W-:Y:S01]  /*9a90*/  FMUL.FTZ R31, R132, R175 ;  /* 0x000000af841f7220 */ /* 0x004fe20000410000 */
[----:B-1----:R-:W-:Y:S08]  /*9aa0*/  F2FP.BF16.PACK_AB R147, R194, R195 ;  /* 0x000000c3c293723e */ /* 0x002ff000000010ff */
[----:B------:R-:W-:Y:S01]  /*9ab0*/  MUFU.EX2 R65, R54 ;  /* 0x0000003600417308 */ /* 0x000fe20000000800 */
[----:B------:R-:W-:Y:S01]  /*9ac0*/  HMMA.16816.F32.BF16 R28, R140, R154, R28 ;  /* 0x0000009a8c1c723c */ /* 0x000fe2000004181c */
[----:B------:R-:W1:Y:S06]  /*9ad0*/  LDSM.16.MT88.4 R152, [R220+0xa400] ;  /* 0x00a40000dc98783b */ /* 0x000e6c0000004200 */
[----:B------:R-:W-:Y:S02]  /*9ae0*/  F2FP.BF16.PACK_AB R140, R208, R209 ;  /* 0x000000d1d08c723e */ /* 0x000fe400000010ff */
[----:B------:R-:W-:Y:S01]  /*9af0*/  F2FP.BF16.PACK_AB R142, R206, R207 ;  /* 0x000000cfce8e723e */ /* 0x000fe200000010ff */
[----:B------:R-:W-:Y:S02]  /*9b00*/  MUFU.EX2 R138, R138 ;  /* 0x0000008a008a7308 */ /* 0x000fe40000000800 */
[----:B------:R-:W-:Y:S01]  /*9b10*/  F2FP.BF16.PACK_AB R141, R205, R204 ;  /* 0x000000cccd8d723e */ /* 0x000fe200000010ff */
[----:B---3--:R-:W-:Y:S01]  /*9b20*/  LDSM.16.MT88.4 R44, [R220+0xa800] ;  /* 0x00a80000dc2c783b */ /* 0x008fe20000004200 */
[----:B------:R-:W-:Y:S06]  /*9b30*/  F2FP.BF16.PACK_AB R143, R203, R202 ;  /* 0x000000cacb8f723e */ /* 0x000fec00000010ff */
[----:B------:R-:W-:Y:S01]  /*9b40*/  MUFU.EX2 R66, R66 ;  /* 0x0000004200427308 */ /* 0x000fe20000000800 */
[-C--:B------:R-:W-:Y:S08]  /*9b50*/  HMMA.16816.F32.BF16 R4, R140, R148.reuse, R4 ;  /* 0x000000948c04723c */ /* 0x080ff00000041804 */
[C---:B------:R-:W-:Y:S01]  /*9b60*/  HMMA.16816.F32.BF16 R8, R144.reuse, R148, R8 ;  /* 0x000000949008723c */ /* 0x040fe20000041808 */
[----:B------:R-:W2:Y:S07]  /*9b70*/  MUFU.EX2 R139, R139 ;  /* 0x0000008b008b7308 */ /* 0x000eae0000000800 */
[-C--:B------:R-:W-:Y:S03]  /*9b80*/  HMMA.16816.F32.BF16 R12, R144, R150.reuse, R12 ;  /* 0x00000096900c723c */ /* 0x080fe6000004180c */
[----:B------:R-:W-:Y:S05]  /*9b90*/  MUFU.EX2 R56, R56 ;  /* 0x0000003800387308 */ /* 0x000fea0000000800 */
[C---:B------:R-:W-:Y:S01]  /*9ba0*/  HMMA.16816.F32.BF16 R16, R140.reuse, R150, R16 ;  /* 0x000000968c10723c */ /* 0x040fe20000041810 */
[----:B------:R-:W3:Y:S04]  /*9bb0*/  LDSM.16.MT88.4 R148, [R220+0x9800] ;  /* 0x00980000dc94783b */ /* 0x000ee80000004200 */
[----:B------:R-:W-:Y:S03]  /*9bc0*/  MUFU.EX2 R57, R57 ;  /* 0x0000003900397308 */ /* 0x000fe60000000800 */
[-C--:B------:R-:W-:Y:S04]  /*9bd0*/  HMMA.16816.F32.BF16 R68, R140, R156.reuse, R68 ;  /* 0x0000009c8c44723c */ /* 0x080fe80000041844 */
[----:B--2---:R-:W-:Y:S03]  /*9be0*/  F2FP.BF16.PACK_AB R175, R139, R66 ;  /* 0x000000428baf723e */ /* 0x004fe600000010ff */
[----:B------:R-:W-:Y:S01]  /*9bf0*/  MUFU.EX2 R58, R58 ;  /* 0x0000003a003a7308 */ /* 0x000fe20000000800 */
[C---:B------:R-:W-:Y:S08]  /*9c00*/  HMMA.16816.F32.BF16 R72, R144.reuse, R156, R72 ;  /* 0x0000009c9048723c */ /* 0x040ff00000041848 */
[-C--:B------:R-:W-:Y:S01]  /*9c10*/  HMMA.16816.F32.BF16 R76, R144, R158.reuse, R76 ;  /* 0x0000009e904c723c */ /* 0x080fe2000004184c */
[----:B------:R-:W-:Y:S07]  /*9c20*/  MUFU.EX2 R59, R59 ;  /* 0x0000003b003b7308 */ /* 0x000fee0000000800 */
[C---:B------:R-:W-:Y:S01]  /*9c30*/  HMMA.16816.F32.BF16 R80, R140.reuse, R158, R80 ;  /* 0x0000009e8c50723c */ /* 0x040fe20000041850 */
[----:B------:R-:W-:Y:S02]  /*9c40*/  LDSM.16.MT88.4 R156, [R220+0x9c00] ;  /* 0x009c0000dc9c783b */ /* 0x000fe40000004200 */
[----:B------:R-:W-:Y:S05]  /*9c50*/  MUFU.EX2 R60, R60 ;  /* 0x0000003c003c7308 */ /* 0x000fea0000000800 */
[-C--:B-1----:R-:W-:Y:S05]  /*9c60*/  HMMA.16816.F32.BF16 R84, R140, R152.reuse, R84 ;  /* 0x000000988c54723c */ /* 0x082fea0000041854 */
[----:B------:R-:W-:Y:S03]  /*9c70*/  MUFU.EX2 R184, R184 ;  /* 0x000000b800b87308 */ /* 0x000fe60000000800 */
[C---:B------:R-:W-:Y:S07]  /*9c80*/  HMMA.16816.F32.BF16 R88, R144.reuse, R152, R88 ;  /* 0x000000989058723c */ /* 0x040fee0000041858 */
[----:B------:R-:W-:Y:S01]  /*9c90*/  MUFU.EX2 R62, R62 ;  /* 0x0000003e003e7308 */ /* 0x000fe20000000800 */
[-C--:B------:R-:W-:Y:S08]  /*9ca0*/  HMMA.16816.F32.BF16 R92, R144, R154.reuse, R92 ;  /* 0x0000009a905c723c */ /* 0x080ff0000004185c */
[C---:B------:R-:W-:Y:S01]  /*9cb0*/  HMMA.16816.F32.BF16 R96, R140.reuse, R154, R96 ;  /* 0x0000009a8c60723c */ /* 0x040fe20000041860 */
[----:B------:R-:W1:Y:S01]  /*9cc0*/  LDSM.16.MT88.4 R152, [R222+0x9800] ;  /* 0x00980000de98783b */ /* 0x000e620000004200 */
[----:B------:R-:W-:Y:S06]  /*9cd0*/  MUFU.EX2 R185, R185 ;  /* 0x000000b900b97308 */ /* 0x000fec0000000800 */
[-C--:B------:R-:W-:Y:S08]  /*9ce0*/  HMMA.16816.F32.BF16 R100, R140, R36.reuse, R100 ;  /* 0x000000248c64723c */ /* 0x080ff00000041864 */
[C---:B------:R-:W-:Y:S07]  /*9cf0*/  HMMA.16816.F32.BF16 R20, R144.reuse, R36, R20 ;  /* 0x000000249014723c */ /* 0x040fee0000041814 */
[----:B------:R-:W-:Y:S01]  /*9d00*/  F2FP.BF16.PACK_AB R36, R191, R193 ;  /* 0x000000c1bf24723e */ /* 0x000fe200000010ff */
[-C--:B------:R-:W-:Y:S04]  /*9d10*/  HMMA.16816.F32.BF16 R104, R144, R38.reuse, R104 ;  /* 0x000000269068723c */ /* 0x080fe80000041868 */
[----:B------:R-:W-:Y:S04]  /*9d20*/  F2FP.BF16.PACK_AB R37, R188, R189 ;  /* 0x000000bdbc25723e */ /* 0x000fe800000010ff */
[C---:B------:R-:W-:Y:S07]  /*9d30*/  HMMA.16816.F32.BF16 R32, R140.reuse, R38, R32 ;  /* 0x000000268c20723c */ /* 0x040fee0000041820 */
[----:B------:R-:W-:Y:S01]  /*9d40*/  F2FP.BF16.PACK_AB R38, R190, R192 ;  /* 0x000000c0be26723e */ /* 0x000fe200000010ff */
[-C--:B------:R-:W-:Y:S04]  /*9d50*/  HMMA.16816.F32.BF16 R108, R140, R48.reuse, R108 ;  /* 0x000000308c6c723c */ /* 0x080fe8000004186c */
[----:B------:R-:W-:Y:S04]  /*9d60*/  F2FP.BF16.PACK_AB R39, R186, R187 ;  /* 0x000000bbba27723e */ /* 0x000fe800000010ff */
[C---:B------:R-:W-:Y:S08]  /*9d70*/  HMMA.16816.F32.BF16 R112, R144.reuse, R48, R112 ;  /* 0x000000309070723c */ /* 0x040ff00000041870 */
[-C--:B------:R-:W-:Y:S08]  /*9d80*/  HMMA.16816.F32.BF16 R116, R144, R50.reuse, R116 ;  /* 0x000000329074723c */ /* 0x080ff00000041874 */
[C---:B------:R-:W-:Y:S01]  /*9d90*/  HMMA.16816.F32.BF16 R24, R140.reuse, R50, R24 ;  /* 0x000000328c18723c */ /* 0x040fe20000041818 */
[----:B------:R-:W2:Y:S07]  /*9da0*/  LDSM.16.MT88.4 R48, [R222+0xa800] ;  /* 0x00a80000de30783b */ /* 0x000eae0000004200 */
[-C--:B------:R-:W-:Y:S08]  /*9db0*/  HMMA.16816.F32.BF16 R120, R140, R40.reuse, R120 ;  /* 0x000000288c78723c */ /* 0x080ff00000041878 */
[C---:B------:R-:W-:Y:S07]  /*9dc0*/  HMMA.16816.F32.BF16 R124, R144.reuse, R40, R124 ;  /* 0x00000028907c723c */ /* 0x040fee000004187c */
[----:B------:R-:W-:Y:S01]  /*9dd0*/  F2FP.BF16.PACK_AB R40, R182, R183 ;  /* 0x000000b7b628723e */ /* 0x000fe200000010ff */
[-C--:B------:R-:W-:Y:S04]  /*9de0*/  HMMA.16816.F32.BF16 R128, R144, R42.reuse, R128 ;  /* 0x0000002a9080723c */ /* 0x080fe80000041880 */
[----:B------:R-:W-:Y:S04]  /*9df0*/  F2FP.BF16.PACK_AB R41, R179, R181 ;  /* 0x000000b5b329723e */ /* 0x000fe800000010ff */
[----:B------:R-:W-:Y:S01]  /*9e00*/  HMMA.16816.F32.BF16 R28, R140, R42, R28 ;  /* 0x0000002a8c1c723c */ /* 0x000fe2000004181c */
[----:B------:R-:W-:Y:S06]  /*9e10*/  MUFU.EX2 R142, R52 ;  /* 0x00000034008e7308 */ /* 0x000fec0000000800 */
[----:B------:R-:W-:Y:S01]  /*9e20*/  F2FP.BF16.PACK_AB R42, R178, R180 ;  /* 0x000000b4b22a723e */ /* 0x000fe200000010ff */
[-C--:B---3--:R-:W-:Y:S03]  /*9e30*/  HMMA.16816.F32.BF16 R4, R36, R148.reuse, R4 ;  /* 0x000000942404723c */ /* 0x088fe60000041804 */
[----:B------:R-:W3:Y:S02]  /*9e40*/  MUFU.EX2 R140, R53 ;  /* 0x00000035008c7308 */ /* 0x000ee40000000800 */
[----:B------:R-:W-:Y:S07]  /*9e50*/  F2FP.BF16.PACK_AB R43, R176, R177 ;  /* 0x000000b1b02b723e */ /* 0x000fee00000010ff */
[C---:B------:R-:W-:Y:S01]  /*9e60*/  HMMA.16816.F32.BF16 R8, R40.reuse, R148, R8 ;  /* 0x000000942808723c */ /* 0x040fe20000041808 */
[----:B------:R-:W4:Y:S07]  /*9e70*/  MUFU.EX2 R141, R64 ;  /* 0x00000040008d7308 */ /* 0x000f2e0000000800 */
[-C--:B------:R-:W-:Y:S03]  /*9e80*/  HMMA.16816.F32.BF16 R12, R40, R150.reuse, R12 ;  /* 0x00000096280c723c */ /* 0x080fe6000004180c */
[----:B------:R5:W2:Y:S01]  /*9e90*/  MUFU.EX2 R64, R55 ;  /* 0x0000003700407308 */ /* 0x000aa20000000800 */
[----:B---3--:R-:W-:Y:S04]  /*9ea0*/  F2FP.BF16.PACK_AB R172, R140, R142 ;  /* 0x0000008e8cac723e */ /* 0x008fe800000010ff */
[C---:B------:R-:W-:Y:S08]  /*9eb0*/  HMMA.16816.F32.BF16 R16, R36.reuse, R150, R16 ;  /* 0x000000962410723c */ /* 0x040ff00000041810 */
[-C--:B-1----:R-:W-:Y:S04]  /*9ec0*/  HMMA.16816.F32.BF16 R68, R36, R152.reuse, R68 ;  /* 0x000000982444723c */ /* 0x082fe80000041844 */
[----:B----4-:R-:W-:Y:S04]  /*9ed0*/  F2FP.BF16.PACK_AB R174, R138, R141 ;  /* 0x0000008d8aae723e */ /* 0x010fe800000010ff */
[C---:B------:R-:W-:Y:S01]  /*9ee0*/  HMMA.16816.F32.BF16 R72, R40.reuse, R152, R72 ;  /* 0x000000982848723c */ /* 0x040fe20000041848 */
[----:B-----5:R-:W1:Y:S03]  /*9ef0*/  LDSM.16.MT88.4 R52, [R220+0xb800] ;  /* 0x00b80000dc34783b */ /* 0x020e660000004200 */
[----:B--2---:R-:W-:Y:S04]  /*9f00*/  F2FP.BF16.PACK_AB R173, R64, R65 ;  /* 0x0000004140ad723e */ /* 0x004fe800000010ff */
[-C--:B------:R-:W-:Y:S08]  /*9f10*/  HMMA.16816.F32.BF16 R76, R40, R154.reuse, R76 ;  /* 0x0000009a284c723c */ /* 0x080ff0000004184c */
[C---:B------:R-:W-:Y:S08]  /*9f20*/  HMMA.16816.F32.BF16 R80, R36.reuse, R154, R80 ;  /* 0x0000009a2450723c */ /* 0x040ff00000041850 */
[-C--:B------:R-:W-:Y:S08]  /*9f30*/  HMMA.16816.F32.BF16 R84, R36, R44.reuse, R84 ;  /* 0x0000002c2454723c */ /* 0x080ff00000041854 */
[C---:B------:R-:W-:Y:S08]  /*9f40*/  HMMA.16816.F32.BF16 R88, R40.reuse, R44, R88 ;  /* 0x0000002c2858723c */ /* 0x040ff00000041858 */
[-C--:B------:R-:W-:Y:S08]  /*9f50*/  HMMA.16816.F32.BF16 R92, R40, R46.reuse, R92 ;  /* 0x0000002e285c723c */ /* 0x080ff0000004185c */
[C---:B------:R-:W-:Y:S01]  /*9f60*/  HMMA.16816.F32.BF16 R96, R36.reuse, R46, R96 ;  /* 0x0000002e2460723c */ /* 0x040fe20000041860 */
[----:B------:R-:W2:Y:S07]  /*9f70*/  LDSM.16.MT88.4 R44, [R222+0xb800] ;  /* 0x00b80000de2c783b */ /* 0x000eae0000004200 */
[-C--:B------:R-:W-:Y:S08]  /*9f80*/  HMMA.16816.F32.BF16 R100, R36, R48.reuse, R100 ;  /* 0x000000302464723c */ /* 0x080ff00000041864 */
[C---:B------:R-:W-:Y:S08]  /*9f90*/  HMMA.16816.F32.BF16 R20, R40.reuse, R48, R20 ;  /* 0x000000302814723c */ /* 0x040ff00000041814 */
[-C--:B------:R-:W-:Y:S08]  /*9fa0*/  HMMA.16816.F32.BF16 R104, R40, R50.reuse, R104 ;  /* 0x000000322868723c */ /* 0x080ff00000041868 */
[C---:B------:R-:W-:Y:S01]  /*9fb0*/  HMMA.16816.F32.BF16 R32, R36.reuse, R50, R32 ;  /* 0x000000322420723c */ /* 0x040fe20000041820 */
[----:B------:R-:W3:Y:S07]  /*9fc0*/  LDSM.16.MT88.4 R48, [R222+0x9c00] ;  /* 0x009c0000de30783b */ /* 0x000eee0000004200 */
[-C--:B-1----:R-:W-:Y:S08]  /*9fd0*/  HMMA.16816.F32.BF16 R108, R36, R52.reuse, R108 ;  /* 0x00000034246c723c */ /* 0x082ff0000004186c */
[C---:B------:R-:W-:Y:S08]  /*9fe0*/  HMMA.16816.F32.BF16 R112, R40.reuse, R52, R112 ;  /* 0x000000342870723c */ /* 0x040ff00000041870 */
[-C--:B------:R-:W-:Y:S08]  /*9ff0*/  HMMA.16816.F32.BF16 R116, R40, R54.reuse, R116 ;  /* 0x000000362874723c */ /* 0x080ff00000041874 */
[C---:B------:R-:W-:Y:S01]  /*a000*/  HMMA.16816.F32.BF16 R24, R36.reuse, R54, R24 ;  /* 0x000000362418723c */ /* 0x040fe20000041818 */
[----:B------:R-:W1:Y:S07]  /*a010*/  LDSM.16.MT88.4 R52, [R220+0xac00] ;  /* 0x00ac0000dc34783b */ /* 0x000e6e0000004200 */
[-C--:B--2---:R-:W-:Y:S08]  /*a020*/  HMMA.16816.F32.BF16 R120, R36, R44.reuse, R120 ;  /* 0x0000002c2478723c */ /* 0x084ff00000041878 */
[C---:B------:R-:W-:Y:S08]  /*a030*/  HMMA.16816.F32.BF16 R124, R40.reuse, R44, R124 ;  /* 0x0000002c287c723c */ /* 0x040ff0000004187c */
[-C--:B------:R-:W-:Y:S08]  /*a040*/  HMMA.16816.F32.BF16 R128, R40, R46.reuse, R128 ;  /* 0x0000002e2880723c */ /* 0x080ff00000041880 */
[----:B------:R-:W-:Y:S07]  /*a050*/  HMMA.16816.F32.BF16 R28, R36, R46, R28 ;  /* 0x0000002e241c723c */ /* 0x000fee000004181c */
[----:B------:R-:W-:Y:S01]  /*a060*/  F2FP.BF16.PACK_AB R36, R57, R56 ;  /* 0x000000383924723e */ /* 0x000fe200000010ff */
[-C--:B------:R-:W-:Y:S01]  /*a070*/  HMMA.16816.F32.BF16 R148, R172, R156.reuse, R4 ;  /* 0x0000009cac94723c */ /* 0x080fe20000041804 */
[----:B------:R-:W2:Y:S04]  /*a080*/  LDSM.16.MT88.4 R4, [R222+0xbc00] ;  /* 0x00bc0000de04783b */ /* 0x000ea80000004200 */
[----:B------:R-:W-:Y:S02]  /*a090*/  F2FP.BF16.PACK_AB R37, R59, R58 ;  /* 0x0000003a3b25723e */ /* 0x000fe400000010ff */
[----:B------:R-:W-:Y:S02]  /*a0a0*/  F2FP.BF16.PACK_AB R38, R184, R60 ;  /* 0x0000003cb826723e */ /* 0x000fe400000010ff */
[----:B------:R-:W-:Y:S07]  /*a0b0*/  F2FP.BF16.PACK_AB R39, R185, R62 ;  /* 0x0000003eb927723e */ /* 0x000fee00000010ff */
[C---:B------:R-:W-:Y:S07]  /*a0c0*/  HMMA.16816.F32.BF16 R144, R36.reuse, R156, R8 ;  /* 0x0000009c2490723c */ /* 0x040fee0000041808 */
[----:B------:R-:W-:Y:S01]  /*a0d0*/  FFMA.FTZ R8, R132, R236, R218 ;  /* 0x000000ec84087223 */ /* 0x000fe200000100da */
[-C--:B------:R-:W-:Y:S04]  /*a0e0*/  HMMA.16816.F32.BF16 R152, R36, R158.reuse, R12 ;  /* 0x0000009e2498723c */ /* 0x080fe8000004180c */
[----:B------:R-:W-:Y:S01]  /*a0f0*/  FADD.FTZ R8, R219, R8 ;  /* 0x00000008db087221 */ /* 0x000fe20000010000 */
[----:B------:R-:W-:Y:S01]  /*a100*/  MOV R132, R137 ;  /* 0x0000008900847202 */ /* 0x000fe20000000f00 */
[----:B------:R-:W-:Y:S02]  /*a110*/  FADD.FTZ R10, R214, R2 ;  /* 0x00000002d60a7221 */ /* 0x000fe40000010000 */
[C---:B------:R-:W-:Y:S04]  /*a120*/  HMMA.16816.F32.BF16 R156, R172.reuse, R158, R16 ;  /* 0x0000009eac9c723c */ /* 0x040fe80000041810 */
[----:B------:R-:W-:Y:S02]  /*a130*/  FADD.FTZ R12, R231, R134 ;  /* 0x00000086e70c7221 */ /* 0x000fe40000010000 */
[----:B------:R-:W-:Y:S02]  /*a140*/  FADD.FTZ R11, R228, R8 ;  /* 0x00000008e40b7221 */ /* 0x000fe40000010000 */
[-C--:B---3--:R-:W-:Y:S04]  /*a150*/  HMMA.16816.F32.BF16 R68, R172, R48.reuse, R68 ;  /* 0x00000030ac44723c */ /* 0x088fe80000041844 */
        /* <DEDUP_REMOVED lines=11> */
[-C--:B-1----:R-:W-:Y:S04]  /*a210*/  HMMA.16816.F32.BF16 R84, R172, R52.reuse, R84 ;  /* 0x00000034ac54723c */ /* 0x082fe80000041854 */
        /* <DEDUP_REMOVED lines=29> */
[----:B------:R-:W-:Y:S01]  /*a3f0*/  FADD.FTZ R9, R182, R2 ;  /* 0x00000002b6097221 */ /* 0x000fe20000010000 */
[-C--:B------:R-:W-:Y:S03]  /*a400*/  HMMA.16816.F32.BF16 R116, R36, R170.reuse, R116 ;  /* 0x000000aa2474723c */ /* 0x080fe60000041874 */
[----:B------:R-:W-:Y:S02]  /*a410*/  FADD.FTZ R8, R179, R0 ;  /* 0x00000000b3087221 */ /* 0x000fe40000010000 */
[----:B------:R-:W-:Y:S02]  /*a420*/  FADD.FTZ R2, R187, R10 ;  /* 0x0000000abb027221 */ /* 0x000fe40000010000 */
[----:B------:R-:W-:Y:S01]  /*a430*/  FADD.FTZ R0, R180, R9 ;  /* 0x00000009b4007221 */ /* 0x000fe20000010000 */
[C---:B------:R-:W-:Y:S04]  /*a440*/  HMMA.16816.F32.BF16 R168, R172.reuse, R170, R24 ;  /* 0x000000aaaca8723c */ /* 0x040fe80000041818 */
[----:B------:R-:W-:Y:S04]  /*a450*/  FADD.FTZ R2, R186, R2 ;  /* 0x00000002ba027221 */ /* 0x000fe80000010000 */
[----:B------:R-:W-:Y:S01]  /*a460*/  FADD.FTZ R2, R65, R2 ;  /* 0x0000000241027221 */ /* 0x000fe20000010000 */
[-C--:B--2---:R-:W-:Y:S08]  /*a470*/  HMMA.16816.F32.BF16 R120, R172, R4.reuse, R120 ;  /* 0x00000004ac78723c */ /* 0x084ff00000041878 */
        /* <DEDUP_REMOVED lines=11> */
[----:B------:R-:W-:Y:S01]  /*a530*/  FADD.FTZ R8, R140, R4 ;  /* 0x000000048c087221 */ /* 0x000fe20000010000 */
[----:B------:R-:W-:Y:S01]  /*a540*/  MOV R140, R3 ;  /* 0x00000003008c7202 */ /* 0x000fe20000000f00 */
[----:B------:R-:W-:Y:S02]  /*a550*/  FADD.FTZ R4, R64, R2 ;  /* 0x0000000240047221 */ /* 0x000fe40000010000 */
[----:B------:R-:W-:Y:S02]  /*a560*/  FADD.FTZ R2, R57, R5 ;  /* 0x0000000539027221 */ /* 0x000fe40000010000 */
[----:B------:R-:W-:Y:S02]  /*a570*/  FADD.FTZ R0, R59, R0 ;  /* 0x000000003b007221 */ /* 0x000fe40000010000 */
[----:B------:R-:W-:Y:S02]  /*a580*/  FADD.FTZ R5, R141, R8 ;  /* 0x000000088d057221 */ /* 0x000fe40000010000 */
[----:B------:R-:W-:Y:S02]  /*a590*/  FADD.FTZ R6, R66, R4 ;  /* 0x0000000442067221 */ /* 0x000fe40000010000 */
[----:B------:R-:W-:Y:S02]  /*a5a0*/  FADD.FTZ R4, R60, R2 ;  /* 0x000000023c047221 */ /* 0x000fe40000010000 */
[----:B------:R-:W-:Y:S01]  /*a5b0*/  FADD.FTZ R2, R62, R0 ;  /* 0x000000003e027221 */ /* 0x000fe20000010000 */
[----:B------:R-:W-:Y:S01]  /*a5c0*/  IADD3 R0, R227, -0x1, RZ ;  /* 0xffffffffe3007810 */ /* 0x000fe20007ffe0ff */
[----:B------:R-:W-:Y:S01]  /*a5d0*/  FADD.FTZ R235, R138, R5 ;  /* 0x000000058aeb7221 */ /* 0x000fe20000010000 */
[----:B------:R-:W-:Y:S01]  /*a5e0*/  MOV R138, R136 ;  /* 0x00000088008a7202 */ /* 0x000fe20000000f00 */
[----:B------:R-:W-:Y:S01]  /*a5f0*/  FADD.FTZ R236, R139, R6 ;  /* 0x000000068bec7221 */ /* 0x000fe20000010000 */
[----:B------:R-:W-:Y:S01]  /*a600*/  MOV R227, R0 ;  /* 0x0000000000e37202 */ /* 0x000fe20000000f00 */
[----:B------:R-:W-:Y:S01]  /*a610*/  FADD.FTZ R237, R184, R4 ;  /* 0x00000004b8ed7221 */ /* 0x000fe20000010000 */
[----:B------:R-:W-:Y:S01]  /*a620*/  MOV R139, R135 ;  /* 0x00000087008b7202 */ /* 0x000fe20000000f00 */
[----:B------:R-:W-:Y:S01]  /*a630*/  FADD.FTZ R238, R185, R2 ;  /* 0x00000002b9ee7221 */ /* 0x000fe20000010000 */
[----:B------:R-:W-:-:S05]  /*a640*/  @P5 BRA `(.L_x_105) ;  /* 0xffffc49000005947 */ /* 0x000fca000383ffff */
.L_x_104:
[----:B------:R1:W5:Y:S01]  /*a650*/  LDL R141, [R1+0x8] ;  /* 0x00000800018d7983 */ /* 0x0003620000100800 */
[----:B------:R-:W-:Y:S01]  /*a660*/  ISETP.NE.AND P0, PT, R252, -0x1, PT ;  /* 0xfffffffffc00780c */ /* 0x000fe20003f05270 */
[----:B------:R-:W-:Y:S02]  /*a670*/  BSSY B0, `(.L_x_108) ;  /* 0x0000167000007945 */ /* 0x000fe40003800000 */
[----:B------:R-:W2:Y:S04]  /*a680*/  SHFL.BFLY PT, R2, R235, 0x2, 0x1f ;  /* 0x0c401f00eb027f89 */ /* 0x000ea800000e0000 */
[----:B------:R-:W3:Y:S04]  /*a690*/  SHFL.BFLY PT, R0, R236, 0x2, 0x1f ;  /* 0x0c401f00ec007f89 */ /* 0x000ee800000e0000 */
[----:B------:R-:W-:Y:S04]  /*a6a0*/  SHFL.BFLY PT, R5, R238, 0x2, 0x1f ;  /* 0x0c401f00ee057f89 */ /* 0x000fe800000e0000 */
[----:B------:R-:W4:Y:S04]  /*a6b0*/  SHFL.BFLY PT, R6, R237, 0x2, 0x1f ;  /* 0x0c401f00ed067f89 */ /* 0x000f2800000e0000 */
[----:B------:R-:W1:Y:S01]  /*a6c0*/  S2R R139, SR_TID.X ;  /* 0x00000000008b7919 */ /* 0x000e620000002100 */
[----:B--2---:R-:W-:-:S02]  /*a6d0*/  FADD.FTZ R2, R2, R235 ;  /* 0x000000eb02027221 */ /* 0x004fc40000010000 */
[----:B---3--:R-:W-:-:S03]  /*a6e0*/  FADD.FTZ R0, R0, R236 ;  /* 0x000000ec00007221 */ /* 0x008fc60000010000 */
[----:B------:R-:W2:Y:S04]  /*a6f0*/  SHFL.BFLY PT, R4, R2, 0x1, 0x1f ;  /* 0x0c201f0002047f89 */ /* 0x000ea800000e0000 */
[----:B------:R-:W3:Y:S01]  /*a700*/  SHFL.BFLY PT, R9, R0, 0x1, 0x1f ;  /* 0x0c201f0000097f89 */ /* 0x000ee200000e0000 */
[----:B----4-:R-:W-:Y:S01]  /*a710*/  FADD.FTZ R6, R6, R237 ;  /* 0x000000ed06067221 */ /* 0x010fe20000010000 */
[----:B-1----:R-:W-:-:S04]  /*a720*/  SHF.R.S32.HI R53, RZ, 0x1f, R139 ;  /* 0x0000001fff357819 */ /* 0x002fc8000001148b */
[----:B------:R-:W1:Y:S01]  /*a730*/  SHFL.BFLY PT, R8, R6, 0x1, 0x1f ;  /* 0x0c201f0006087f89 */ /* 0x000e6200000e0000 */
[CC--:B------:R-:W-:Y:S02]  /*a740*/  LEA.HI R52, R53.reuse, R139.reuse, RZ, 0x2 ;  /* 0x0000008b35347211 */ /* 0x0c0fe400078f10ff */
[----:B------:R-:W-:-:S04]  /*a750*/  LEA.HI R53, R53, R139, RZ, 0x5 ;  /* 0x0000008b35357211 */ /* 0x000fc800078f28ff */
[----:B------:R-:W-:Y:S01]  /*a760*/  SHF.R.S32.HI R10, RZ, 0x5, R53 ;  /* 0x00000005ff0a7819 */ /* 0x000fe20000011435 */
[----:B--2---:R-:W-:Y:S02]  /*a770*/  FADD.FTZ R50, R2, R4 ;  /* 0x0000000402327221 */ /* 0x004fe40000010000 */
[----:B------:R-:W-:Y:S02]  /*a780*/  FADD.FTZ R2, R5, R238 ;  /* 0x000000ee05027221 */ /* 0x000fe40000010000 */
[----:B---3--:R-:W-:Y:S01]  /*a790*/  FADD.FTZ R49, R0, R9 ;  /* 0x0000000900317221 */ /* 0x008fe20000010000 */
[----:B------:R-:W-:Y:S01]  /*a7a0*/  FSETP.NE.FTZ.AND P6, PT, R50, RZ, PT ;  /* 0x000000ff3200720b */ /* 0x000fe20003fd5000 */
[----:B------:R-:W-:Y:S01]  /*a7b0*/  @P0 IMAD.WIDE.U32 R4, R252, c[0x0][0x1e8], RZ ;  /* 0x00007a00fc040a25 */ /* 0x000fe200078e00ff */
[----:B------:R-:W2:Y:S01]  /*a7c0*/  SHFL.BFLY PT, R7, R2, 0x1, 0x1f ;  /* 0x0c201f0002077f89 */ /* 0x000ea200000e0000 */
[----:B------:R-:W-:Y:S02]  /*a7d0*/  MOV R0, 0x3f800000 ;  /* 0x3f80000000007802 */ /* 0x000fe40000000f00 */
[----:B------:R-:W-:Y:S01]  /*a7e0*/  LOP3.LUT R9, R52, 0xfffffffc, RZ, 0xc0, !PT ;  /* 0xfffffffc34097812 */ /* 0x000fe200078ec0ff */
[----:B------:R-:W-:Y:S01]  /*a7f0*/  @P0 IMAD R138, R252, c[0x0][0x1ec], R5 ;  /* 0x00007b00fc8a0a24 */ /* 0x000fe200078e0205 */
[----:B------:R-:W-:Y:S01]  /*a800*/  FSETP.NE.FTZ.AND P5, PT, R49, RZ, PT ;  /* 0x000000ff3100720b */ /* 0x000fe20003fb5000 */
[----:B-1----:R-:W-:Y:S01]  /*a810*/  FADD.FTZ R132, R6, R8 ;  /* 0x0000000806847221 */ /* 0x002fe20000010000 */
[----:B------:R-:W-:-:S02]  /*a820*/  IADD3 R5, -R9, R139, RZ ;  /* 0x0000008b09057210 */ /* 0x000fc40007ffe1ff */
[----:B------:R-:W-:Y:S02]  /*a830*/  @P0 MOV R134, R4 ;  /* 0x0000000400860202 */ /* 0x000fe40000000f00 */
[----:B------:R-:W1:Y:S01]  /*a840*/  @P6 MUFU.RCP R0, R50 ;  /* 0x0000003200006308 */ /* 0x000e620000001000 */
[----:B------:R-:W-:Y:S02]  /*a850*/  FSETP.NE.FTZ.AND P4, PT, R132, RZ, PT ;  /* 0x000000ff8400720b */ /* 0x000fe40003f95000 */
[----:B------:R-:W-:Y:S02]  /*a860*/  LEA R51, R10, R5, 0x8 ;  /* 0x000000050a337211 */ /* 0x000fe400078e40ff */
[----:B------:R-:W-:-:S06]  /*a870*/  MOV R4, 0x3f800000 ;  /* 0x3f80000000047802 */ /* 0x000fcc0000000f00 */
[----:B------:R-:W-:Y:S01]  /*a880*/  @P5 MUFU.RCP R4, R49 ;  /* 0x0000003100045308 */ /* 0x000fe20000001000 */
[----:B--2---:R-:W-:Y:S01]  /*a890*/  FADD.FTZ R133, R2, R7 ;  /* 0x0000000702857221 */ /* 0x004fe20000010000 */
[----:B------:R-:W-:Y:S01]  /*a8a0*/  MOV R2, 0x3f800000 ;  /* 0x3f80000000027802 */ /* 0x000fe20000000f00 */
[----:B-1----:R-:W-:-:S03]  /*a8b0*/  FMUL.FTZ R148, R0, R148 ;  /* 0x0000009400947220 */ /* 0x002fc60000410000 */
[----:B------:R-:W-:Y:S01]  /*a8c0*/  FSETP.NE.FTZ.AND P3, PT, R133, RZ, PT ;  /* 0x000000ff8500720b */ /* 0x000fe20003f75000 */
[C---:B------:R-:W-:Y:S01]  /*a8d0*/  FMUL.FTZ R47, R0.reuse, R149 ;  /* 0x00000095002f7220 */ /* 0x040fe20000410000 */
[----:B------:R-:W1:Y:S01]  /*a8e0*/  @P4 MUFU.RCP R2, R132 ;  /* 0x0000008400024308 */ /* 0x000e620000001000 */
        /* <DEDUP_REMOVED lines=9> */
[C---:B------:R-:W-:Y:S01]  /*a980*/  FMUL.FTZ R84, R0.reuse, R84 ;  /* 0x0000005400547220 */ /* 0x040fe20000410000 */
[----:B------:R-:W2:Y:S01]  /*a990*/  S2R R68, SR_CTAID.Y ;  /* 0x0000000000447919 */ /* 0x000ea20000002600 */
        /* <DEDUP_REMOVED lines=22> */
[----:B------:R-:W-:Y:S01]  /*ab00*/  MOV R0, 0x3f800000 ;  /* 0x3f80000000007802 */ /* 0x000fe20000000f00 */
[C---:B-1----:R-:W-:Y:S01]  /*ab10*/  FMUL.FTZ R144, R2.reuse, R144 ;  /* 0x0000009002907220 */ /* 0x042fe20000410000 */
        /* <DEDUP_REMOVED lines=82> */
[----:B------:R-:W-:Y:S01]  /*b040*/  FMUL.FTZ R70, R4, R70 ;  /* 0x0000004604467220 */ /* 0x000fe20000410000 */
[----:B------:R-:W-:Y:S01]  /*b050*/  F2FP.BF16.PACK_AB R46, R46, R150 ;  /* 0x000000962e2e723e */ /* 0x000fe200000010ff */
[----:B------:R-:W-:Y:S01]  /*b060*/  FMUL.FTZ R42, R4, R71 ;  /* 0x00000047042a7220 */ /* 0x000fe20000410000 */
[----:B------:R-:W-:Y:S01]  /*b070*/  IADD3 R2, R0, -R2, RZ ;  /* 0x8000000200027210 */ /* 0x000fe20007ffe0ff */
[----:B------:R-:W-:Y:S01]  /*b080*/  FMUL.FTZ R82, R4, R82 ;  /* 0x0000005204527220 */ /* 0x000fe20000410000 */
[----:B------:R-:W-:Y:S01]  /*b090*/  F2FP.BF16.PACK_AB R44, R44, R158 ;  /* 0x0000009e2c2c723e */ /* 0x000fe200000010ff */
[----:B------:R-:W-:Y:S01]  /*b0a0*/  FMUL.FTZ R38, R4, R83 ;  /* 0x0000005304267220 */ /* 0x000fe20000410000 */
[----:B------:R-:W-:Y:S01]  /*b0b0*/  LEA.HI R0, R2, R2, RZ, 0x1 ;  /* 0x0000000202007211 */ /* 0x000fe200078f08ff */
[----:B------:R-:W-:Y:S01]  /*b0c0*/  FMUL.FTZ R86, R4, R86 ;  /* 0x0000005604567220 */ /* 0x000fe20000410000 */
[----:B------:R-:W-:Y:S01]  /*b0d0*/  F2FP.BF16.PACK_AB R42, R42, R70 ;  /* 0x000000462a2a723e */ /* 0x000fe200000010ff */
[C---:B------:R-:W-:Y:S01]  /*b0e0*/  FMUL.FTZ R35, R4.reuse, R87 ;  /* 0x0000005704237220 */ /* 0x040fe20000410000 */
[----:B------:R-:W-:Y:S01]  /*b0f0*/  SHF.R.S32.HI R5, RZ, 0x1, R0 ;  /* 0x00000001ff057819 */ /* 0x000fe20000011400 */
[----:B------:R-:W-:Y:S01]  /*b100*/  FMUL.FTZ R98, R4, R98 ;  /* 0x0000006204627220 */ /* 0x000fe20000410000 */
[----:B------:R-:W-:Y:S01]  /*b110*/  LOP3.LUT R0, R0, 0x3fffffe, RZ, 0xc0, !PT ;  /* 0x03fffffe00007812 */ /* 0x000fe200078ec0ff */
[----:B------:R-:W-:Y:S01]  /*b120*/  FMUL.FTZ R32, R4, R99 ;  /* 0x0000006304207220 */ /* 0x000fe20000410000 */
[----:B------:R-:W-:Y:S01]  /*b130*/  F2FP.BF16.PACK_AB R38, R38, R82 ;  /* 0x000000522626723e */ /* 0x000fe200000010ff */
[----:B------:R-:W-:Y:S01]  /*b140*/  FMUL.FTZ R102, R4, R102 ;  /* 0x0000006604667220 */ /* 0x000fe20000410000 */
[----:B------:R-:W-:Y:S01]  /*b150*/  IADD3 R0, R2, -R0, RZ ;  /* 0x8000000002007210 */ /* 0x000fe20007ffe0ff */
[C---:B------:R-:W-:Y:S01]  /*b160*/  FMUL.FTZ R28, R4.reuse, R103 ;  /* 0x00000067041c7220 */ /* 0x040fe20000410000 */
[----:B------:R-:W-:Y:S01]  /*b170*/  F2FP.BF16.PACK_AB R35, R35, R86 ;  /* 0x000000562323723e */ /* 0x000fe200000010ff */
[----:B------:R-:W-:Y:S01]  /*b180*/  FMUL.FTZ R166, R4, R166 ;  /* 0x000000a604a67220 */ /* 0x000fe20000410000 */
[----:B------:R-:W-:Y:S01]  /*b190*/  LEA R0, R0, R51, 0x4 ;  /* 0x0000003300007211 */ /* 0x000fe200078e20ff */
[----:B------:R-:W-:Y:S01]  /*b1a0*/  FMUL.FTZ R24, R4, R167 ;  /* 0x000000a704187220 */ /* 0x000fe20000410000 */
[----:B------:R-:W-:Y:S01]  /*b1b0*/  F2FP.BF16.PACK_AB R32, R32, R98 ;  /* 0x000000622020723e */ /* 0x000fe200000010ff */
[----:B------:R-:W-:Y:S01]  /*b1c0*/  FMUL.FTZ R110, R4, R110 ;  /* 0x0000006e046e7220 */ /* 0x000fe20000410000 */
[----:B------:R-:W-:Y:S01]  /*b1d0*/  F2FP.BF16.PACK_AB R28, R28, R102 ;  /* 0x000000661c1c723e */ /* 0x000fe200000010ff */
        /* <DEDUP_REMOVED lines=10> */
[----:B------:R-:W-:Y:S02]  /*b280*/  SHF.L.U32 R4, R5, 0x6, RZ ;  /* 0x0000000605047819 */ /* 0x000fe400000006ff */
[----:B------:R-:W-:-:S02]  /*b290*/  F2FP.BF16.PACK_AB R12, R12, R122 ;  /* 0x0000007a0c0c723e */ /* 0x000fc400000010ff */
[----:B------:R-:W-:Y:S02]  /*b2a0*/  LOP3.LUT R2, R4, 0xc0, RZ, 0xc0, !PT ;  /* 0x000000c004027812 */ /* 0x000fe400078ec0ff */
[----:B------:R-:W-:Y:S02]  /*b2b0*/  LOP3.LUT R4, R5, 0x1, RZ, 0xc0, !PT ;  /* 0x0000000105047812 */ /* 0x000fe400078ec0ff */
[----:B------:R-:W-:Y:S02]  /*b2c0*/  LEA.HI R2, R2, R2, RZ, 0x1d ;  /* 0x0000000202027211 */ /* 0x000fe400078fe8ff */
[----:B------:R-:W-:Y:S02]  /*b2d0*/  ISETP.NE.U32.AND P1, PT, R4, 0x1, PT ;  /* 0x000000010400780c */ /* 0x000fe40003f25070 */
[----:B------:R-:W-:Y:S02]  /*b2e0*/  LEA R0, R0, R2, 0x1 ;  /* 0x0000000200007211 */ /* 0x000fe400078e08ff */
[----:B------:R-:W-:-:S02]  /*b2f0*/  MOV R4, 0x20 ;  /* 0x0000002000047802 */ /* 0x000fc40000000f00 */
[----:B------:R-:W-:Y:S02]  /*b300*/  SHF.L.U32 R0, R0, 0x1, RZ ;  /* 0x0000000100007819 */ /* 0x000fe400000006ff */
[----:B------:R-:W-:Y:S02]  /*b310*/  F2FP.BF16.PACK_AB R8, R8, R174 ;  /* 0x000000ae0808723e */ /* 0x000fe400000010ff */
[C---:B------:R-:W-:Y:S01]  /*b320*/  IADD3 R2, R0.reuse, -0x10, RZ ;  /* 0xfffffff000027810 */ /* 0x040fe20007ffe0ff */
[----:B------:R-:W-:Y:S02]  /*b330*/  STS [R0], R47 ;  /* 0x0000002f00007388 */ /* 0x000fe40000000800 */
[----:B------:R-:W-:Y:S02]  /*b340*/  @P1 IADD3 R2, R0, 0x10, RZ ;  /* 0x0000001000021810 */ /* 0x000fe40007ffe0ff */
[----:B------:R-:W-:Y:S01]  /*b350*/  LOP3.LUT P1, RZ, R5, 0x2, RZ, 0xc0, !PT ;  /* 0x0000000205ff7812 */ /* 0x000fe2000782c0ff */
[----:B------:R-:W-:Y:S03]  /*b360*/  STS [R0+0x200], R46 ;  /* 0x0002002e00007388 */ /* 0x000fe60000000800 */
[----:B------:R-:W-:Y:S01]  /*b370*/  SEL R4, R4, 0xffffffe0, !P1 ;  /* 0xffffffe004047807 */ /* 0x000fe20004800000 */
[----:B------:R1:W-:Y:S03]  /*b380*/  STS [R2], R40 ;  /* 0x0000002802007388 */ /* 0x0003e60000000800 */
[----:B------:R-:W-:Y:S01]  /*b390*/  IADD3 R5, R0, R4, RZ ;  /* 0x0000000400057210 */ /* 0x000fe20007ffe0ff */
[----:B------:R-:W-:Y:S01]  /*b3a0*/  STS [R2+0x200], R44 ;  /* 0x0002002c02007388 */ /* 0x000fe20000000800 */
[----:B------:R-:W-:-:S03]  /*b3b0*/  IADD3 R4, R4, R2, RZ ;  /* 0x0000000204047210 */ /* 0x000fc60007ffe0ff */
[----:B------:R-:W-:Y:S04]  /*b3c0*/  STS [R0+0x1000], R48 ;  /* 0x0010003000007388 */ /* 0x000fe80000000800 */
[----:B------:R-:W-:Y:S04]  /*b3d0*/  STS [R0+0x1200], R146 ;  /* 0x0012009200007388 */ /* 0x000fe80000000800 */
[----:B------:R-:W-:Y:S04]  /*b3e0*/  STS [R2+0x1000], R45 ;  /* 0x0010002d02007388 */ /* 0x000fe80000000800 */
[----:B------:R-:W-:Y:S04]  /*b3f0*/  STS [R2+0x1200], R154 ;  /* 0x0012009a02007388 */ /* 0x000fe80000000800 */
[----:B------:R-:W-:Y:S01]  /*b400*/  STS [R5], R43 ;  /* 0x0000002b05007388 */ /* 0x000fe20000000800 */
[----:B-1----:R-:W1:Y:S03]  /*b410*/  LDC.U8 R40, c[0x0][0x329] ;  /* 0x0000ca40ff287b82 */ /* 0x002e660000000000 */
[----:B------:R-:W-:Y:S04]  /*b420*/  STS [R5+0x200], R42 ;  /* 0x0002002a05007388 */ /* 0x000fe80000000800 */
[----:B------:R-:W-:Y:S04]  /*b430*/  STS [R4], R39 ;  /* 0x0000002704007388 */ /* 0x000fe80000000800 */
        /* <DEDUP_REMOVED lines=25> */
[----:B------:R3:W-:Y:S01]  /*b5d0*/  STS [R2+0x4000], R17 ;  /* 0x0040001102007388 */ /* 0x0007e20000000800 */
[----:B-1----:R-:W-:-:S03]  /*b5e0*/  ISETP.NE.AND P2, PT, R31, RZ, PT ;  /* 0x000000ff1f00720c */ /* 0x002fc60003f45270 */
[----:B------:R1:W-:Y:S04]  /*b5f0*/  STS [R2+0x4200], R16 ;  /* 0x0042001002007388 */ /* 0x0003e80000000800 */
[----:B------:R-:W-:Y:S04]  /*b600*/  STS [R0+0x5000], R19 ;  /* 0x0050001300007388 */ /* 0x000fe80000000800 */
[----:B------:R4:W-:Y:S04]  /*b610*/  STS [R0+0x5200], R18 ;  /* 0x0052001200007388 */ /* 0x0009e80000000800 */
[----:B------:R2:W-:Y:S04]  /*b620*/  STS [R2+0x5000], R15 ;  /* 0x0050000f02007388 */ /* 0x0005e80000000800 */
[----:B------:R2:W-:Y:S04]  /*b630*/  STS [R2+0x5200], R14 ;  /* 0x0052000e02007388 */ /* 0x0005e80000000800 */
[----:B------:R2:W-:Y:S01]  /*b640*/  STS [R5+0x4000], R13 ;  /* 0x0040000d05007388 */ /* 0x0005e20000000800 */
[----:B---3--:R-:W-:-:S03]  /*b650*/  MOV R17, 0x7f800000 ;  /* 0x7f80000000117802 */ /* 0x008fc60000000f00 */
[----:B------:R-:W-:Y:S01]  /*b660*/  STS [R5+0x4200], R12 ;  /* 0x0042000c05007388 */ /* 0x000fe20000000800 */
[----:B-1----:R-:W-:-:S03]  /*b670*/  MOV R16, 0x7f800000 ;  /* 0x7f80000000107802 */ /* 0x002fc60000000f00 */
[----:B------:R1:W-:Y:S04]  /*b680*/  STS [R4+0x4000], R9 ;  /* 0x0040000904007388 */ /* 0x0003e80000000800 */
[----:B------:R3:W-:Y:S01]  /*b690*/  STS [R4+0x4200], R8 ;  /* 0x0042000804007388 */ /* 0x0007e20000000800 */
[----:B----4-:R-:W-:-:S03]  /*b6a0*/  @P1 MOV R0, c[0x0][0x210] ;  /* 0x0000840000001a02 */ /* 0x010fc60000000f00 */
[----:B------:R-:W-:Y:S01]  /*b6b0*/  STS [R5+0x5000], R11 ;  /* 0x0050000b05007388 */ /* 0x000fe20000000800 */
[----:B--2---:R-:W-:-:S03]  /*b6c0*/  MOV R15, 0x7f800000 ;  /* 0x7f800000000f7802 */ /* 0x004fc60000000f00 */
[----:B------:R2:W-:Y:S01]  /*b6d0*/  STS [R5+0x5200], R10 ;  /* 0x0052000a05007388 */ /* 0x0005e20000000800 */
[----:B------:R-:W-:-:S03]  /*b6e0*/  LOP3.LUT R2, R53, 0xffffffe0, RZ, 0xc0, !PT ;  /* 0xffffffe035027812 */ /* 0x000fc600078ec0ff */
[----:B------:R-:W-:Y:S01]  /*b6f0*/  STS [R4+0x5000], R7 ;  /* 0x0050000704007388 */ /* 0x000fe20000000800 */
[----:B------:R-:W-:Y:S03]  /*b700*/  @P5 MUFU.LG2 R13, R49 ;  /* 0x00000031000d5308 */ /* 0x000fe60000000c00 */
[----:B------:R4:W-:Y:S04]  /*b710*/  STS [R4+0x5200], R6 ;  /* 0x0052000604007388 */ /* 0x0009e80000000800 */
[----:B------:R-:W-:Y:S01]  /*b720*/  BAR.SYNC.DEFER_BLOCKING 0x0 ;  /* 0x0000000000007b1d */ /* 0x000fe20000010000 */
[----:B-1----:R-:W-:Y:S01]  /*b730*/  @P1 IMAD R9, R0, c[0x0][0x214], RZ ;  /* 0x0000850000091a24 */ /* 0x002fe200078e02ff */
[----:B------:R-:W-:-:S02]  /*b740*/  @!P1 MOV R0, c[0x0][0x214] ;  /* 0x0000850000009a02 */ /* 0x000fc40000000f00 */
[----:B---3--:R-:W-:Y:S02]  /*b750*/  IADD3 R8, -R2, R139, RZ ;  /* 0x0000008b02087210 */ /* 0x008fe40007ffe1ff */
[----:B------:R-:W1:Y:S01]  /*b760*/  S2R R14, SR_CTAID.X ;  /* 0x00000000000e7919 */ /* 0x000e620000002500 */
[----:B------:R-:W-:Y:S01]  /*b770*/  @!P1 SEL R9, R0, c[0x0][0x234], !P2 ;  /* 0x00008d0000099a07 */ /* 0x000fe20005000000 */
[----:B------:R-:W-:Y:S01]  /*b780*/  @P4 MUFU.LG2 R12, R132 ;  /* 0x00000084000c4308 */ /* 0x000fe20000000c00 */
[----:B------:R-:W-:Y:S01]  /*b790*/  ISETP.NE.OR P2, PT, R40, RZ, !P2 ;  /* 0x000000ff2800720c */ /* 0x000fe20005745670 */
[----:B------:R-:W3:Y:S01]  /*b7a0*/  S2R R18, SR_CTAID.Z ;  /* 0x0000000000127919 */ /* 0x000ee20000002700 */
[----:B------:R-:W-:-:S05]  /*b7b0*/  @!P0 SHF.R.S32.HI R0, RZ, 0x1f, R68 ;  /* 0x0000001fff008819 */ /* 0x000fca0000011444 */
[----:B--2---:R-:W2:Y:S01]  /*b7c0*/  @P6 MUFU.LG2 R10, R50 ;  /* 0x00000032000a6308 */ /* 0x004ea20000000c00 */
[----:B----4-:R-:W-:Y:S01]  /*b7d0*/  @!P0 IMAD R4, R0, c[0x0][0x1e0], RZ ;  /* 0x0000780000048a24 */ /* 0x010fe200078e02ff */
[----:B------:R-:W-:Y:S01]  /*b7e0*/  @P1 MOV R0, 0x1 ;  /* 0x0000000100001802 */ /* 0x000fe20000000f00 */
[C---:B------:R-:W-:Y:S01]  /*b7f0*/  @!P0 IMAD.WIDE.U32 R6, R68.reuse, c[0x0][0x1e0], RZ ;  /* 0x0000780044068a25 */ /* 0x040fe200078e00ff */
[----:B------:R4:W4:Y:S04]  /*b800*/  LDS.128 R28, [R226] ;  /* 0x00000000e21c7984 */ /* 0x0009280000000c00 */
[----:B------:R-:W1:Y:S01]  /*b810*/  @P3 MUFU.LG2 R11, R133 ;  /* 0x00000085000b3308 */ /* 0x000e620000000c00 */
[----:B------:R-:W-:Y:S01]  /*b820*/  @!P2 IMAD R5, R68, c[0x0][0x214], RZ ;  /* 0x000085004405aa24 */ /* 0x000fe200078e02ff */
[----:B------:R3:W4:Y:S01]  /*b830*/  LDS.128 R40, [R226+0x800] ;  /* 0x00080000e2287984 */ /* 0x0007220000000c00 */
[----:B------:R-:W-:Y:S01]  /*b840*/  @!P1 IMAD R0, R9, c[0x0][0x1c0], RZ ;  /* 0x0000700009009a24 */ /* 0x000fe200078e02ff */
[----:B------:R-:W-:Y:S01]  /*b850*/  @!P0 MOV R134, R6 ;  /* 0x0000000600868202 */ /* 0x000fe20000000f00 */
[C---:B------:R-:W-:Y:S01]  /*b860*/  @!P0 IMAD R4, R68.reuse, c[0x0][0x1e4], R4 ;  /* 0x0000790044048a24 */ /* 0x040fe200078e0204 */
[----:B------:R4:W4:Y:S01]  /*b870*/  LDS.128 R52, [R226+0x1000] ;  /* 0x00100000e2347984 */ /* 0x0009220000000c00 */
[----:B------:R-:W-:Y:S01]  /*b880*/  IMAD R0, R68, R0, RZ ;  /* 0x0000000044007224 */ /* 0x000fe200078e02ff */
[----:B------:R-:W-:-:S02]  /*b890*/  @P1 MOV R6, c[0x0][0x210] ;  /* 0x0000840000061a02 */ /* 0x000fc40000000f00 */
[----:B------:R4:W4:Y:S01]  /*b8a0*/  LDS.128 R64, [R226+0x1800] ;  /* 0x00180000e2407984 */ /* 0x0009220000000c00 */
[----:B------:R-:W-:Y:S02]  /*b8b0*/  @!P2 SEL R2, R5, R252, !P0 ;  /* 0x000000fc0502a207 */ /* 0x000fe40004000000 */
[----:B------:R-:W-:Y:S01]  /*b8c0*/  @!P1 MOV R6, 0x1 ;  /* 0x0000000100069802 */ /* 0x000fe20000000f00 */
[----:B------:R4:W4:Y:S01]  /*b8d0*/  LDS.128 R24, [R226+0x2000] ;  /* 0x00200000e2187984 */ /* 0x0009220000000c00 */
[----:B------:R-:W-:Y:S01]  /*b8e0*/  @!P0 IADD3 R138, R7, R4, RZ ;  /* 0x00000004078a8210 */ /* 0x000fe20007ffe0ff */
[----:B--2---:R-:W-:Y:S01]  /*b8f0*/  @P6 FMUL.FTZ R7, R10, 0.69314718246459960938 ;  /* 0x3f3172180a076820 */ /* 0x004fe20000410000 */
[----:B------:R-:W-:Y:S01]  /*b900*/  CS2R R4, SRZ ;  /* 0x0000000000047805 */ /* 0x000fe2000001ff00 */
[----:B------:R2:W2:Y:S01]  /*b910*/  LDS.128 R36, [R226+0x2800] ;  /* 0x00280000e2247984 */ /* 0x0004a20000000c00 */
[----:B------:R-:W-:Y:S01]  /*b920*/  @!P2 SHF.R.S32.HI R5, RZ, 0x1f, R2 ;  /* 0x0000001fff05a819 */ /* 0x000fe20000011402 */
[----:B------:R-:W-:Y:S01]  /*b930*/  @P6 FFMA.FTZ R17, R137, c[0x0][0x238], R7 ;  /* 0x00008e0089116a23 */ /* 0x000fe20000010007 */
[----:B------:R-:W-:Y:S01]  /*b940*/  SEL R0, R0, RZ, P2 ;  /* 0x000000ff00007207 */ /* 0x000fe20001000000 */
[----:B------:R2:W2:Y:S01]  /*b950*/  LDS.128 R48, [R226+0x3000] ;  /* 0x00300000e2307984 */ /* 0x0004a20000000c00 */
[----:B------:R-:W-:Y:S01]  /*b960*/  @!P2 MOV R4, R2 ;  /* 0x000000020004a202 */ /* 0x000fe20000000f00 */
[----:B-1----:R-:W-:Y:S01]  /*b970*/  IMAD R2, R14, R6, RZ ;  /* 0x000000060e027224 */ /* 0x002fe200078e02ff */
[----:B------:R-:W-:Y:S01]  /*b980*/  LOP3.LUT P0, RZ, R8, 0x3, RZ, 0xc0, !PT ;  /* 0x0000000308ff7812 */ /* 0x000fe2000780c0ff */
[----:B------:R1:W1:Y:S01]  /*b990*/  LDS.128 R60, [R226+0x3800] ;  /* 0x00380000e23c7984 */ /* 0x0002620000000c00 */
[----:B---3--:R-:W-:Y:S01]  /*b9a0*/  IMAD R0, R18, R9, R0 ;  /* 0x0000000912007224 */ /* 0x008fe200078e0200 */
[----:B------:R-:W-:Y:S01]  /*b9b0*/  MOV R14, 0x7f800000 ;  /* 0x7f800000000e7802 */ /* 0x000fe20000000f00 */
[----:B------:R-:W-:Y:S01]  /*b9c0*/  @P5 FMUL.FTZ R10, R13, 0.69314718246459960938 ;  /* 0x3f3172180d0a5820 */ /* 0x000fe20000410000 */
[----:B------:R3:W1:Y:S01]  /*b9d0*/  LDS.128 R20, [R226+0x4000] ;  /* 0x00400000e2147984 */ /* 0x0006620000000c00 */
[----:B------:R-:W-:Y:S01]  /*b9e0*/  SHF.L.U32 R2, R2, 0x7, RZ ;  /* 0x0000000702027819 */ /* 0x000fe200000006ff */
[----:B------:R-:W-:-:S02]  /*b9f0*/  @P4 FMUL.FTZ R9, R12, 0.69314718246459960938 ;  /* 0x3f3172180c094820 */ /* 0x000fc40000410000 */
[----:B------:R3:W1:Y:S01]  /*ba00*/  LDS.128 R32, [R226+0x4800] ;  /* 0x00480000e2207984 */ /* 0x0006620000000c00 */
[----:B------:R-:W-:Y:S01]  /*ba10*/  IADD3 R7, P2, P1, R2, R4, R0 ;  /* 0x0000000402077210 */ /* 0x000fe2000795e000 */
[----:B------:R-:W-:Y:S01]  /*ba20*/  @P3 FMUL.FTZ R8, R11, 0.69314718246459960938 ;  /* 0x3f3172180b083820 */ /* 0x000fe20000410000 */
[----:B------:R-:W-:Y:S01]  /*ba30*/  SHF.R.S32.HI R4, RZ, 0x1f, R2 ;  /* 0x0000001fff047819 */ /* 0x000fe20000011402 */
[----:B------:R3:W1:Y:S01]  /*ba40*/  LDS.128 R44, [R226+0x5000] ;  /* 0x00500000e22c7984 */ /* 0x0006620000000c00 */
[----:B------:R-:W-:Y:S01]  /*ba50*/  SHF.R.S32.HI R2, RZ, 0x1f, R0 ;  /* 0x0000001fff027819 */ /* 0x000fe20000011400 */
[----:B------:R-:W-:Y:S02]  /*ba60*/  @P5 FFMA.FTZ R16, R136, c[0x0][0x238], R10 ;  /* 0x00008e0088105a23 */ /* 0x000fe4000001000a */
[----:B------:R3:W1:Y:S01]  /*ba70*/  LDS.128 R56, [R226+0x5800] ;  /* 0x00580000e2387984 */ /* 0x0006620000000c00 */
[----:B------:R-:W-:Y:S01]  /*ba80*/  @P4 FFMA.FTZ R14, R135, c[0x0][0x238], R9 ;  /* 0x00008e00870e4a23 */ /* 0x000fe20000010009 */
[----:B------:R-:W-:Y:S01]  /*ba90*/  IADD3.X R2, R4, R5, R2, P2, P1 ;  /* 0x0000000504027210 */ /* 0x000fe200017e2402 */
[----:B------:R-:W-:Y:S01]  /*baa0*/  @P3 FFMA.FTZ R15, R3, c[0x0][0x238], R8 ;  /* 0x00008e00030f3a23 */ /* 0x000fe20000010008 */
[----:B------:R-:W-:Y:S05]  /*bab0*/  @P0 BRA `(.L_x_109) ;  /* 0x0000022000000947 */ /* 0x000fea0003800000 */
[----:B---3--:R-:W3:Y:S04]  /*bac0*/  LDL.LU R143, [R1+0x10] ;  /* 0x00001000018f7983 */ /* 0x008ee80000300800 */
[----:B------:R-:W3:Y:S02]  /*bad0*/  LDL.LU R142, [R1+0x1c] ;  /* 0x00001c00018e7983 */ /* 0x000ee40000300800 */
[----:B---3--:R-:W-:-:S05]  /*bae0*/  IMAD R0, R142, 0x10, R143 ;  /* 0x000000108e007824 */ /* 0x008fca00078e028f */
[CC--:B-----5:R-:W-:Y:S02]  /*baf0*/  ISETP.GE.AND P6, PT, R0.reuse, R141.reuse, PT ;  /* 0x0000008d0000720c */ /* 0x0e0fe40003fc6270 */
[C---:B------:R-:W-:Y:S02]  /*bb00*/  IADD3 R4, R0.reuse, 0x8, RZ ;  /* 0x0000000800047810 */ /* 0x040fe40007ffe0ff */
[----:B------:R-:W-:Y:S02]  /*bb10*/  IADD3 R3, R0, 0x40, RZ ;  /* 0x0000004000037810 */ /* 0x000fe40007ffe0ff */
[-C--:B------:R-:W-:Y:S02]  /*bb20*/  ISETP.GE.AND P5, PT, R4, R141.reuse, PT ;  /* 0x0000008d0400720c */ /* 0x080fe40003fa6270 */
[----:B------:R-:W-:Y:S02]  /*bb30*/  IADD3 R5, R0, 0x48, RZ ;  /* 0x0000004800057810 */ /* 0x000fe40007ffe0ff */
[----:B------:R-:W-:-:S02]  /*bb40*/  ISETP.GE.AND P4, PT, R3, R141, PT ;  /* 0x0000008d0300720c */ /* 0x000fc40003f86270 */
[----:B------:R-:W-:Y:S01]  /*bb50*/  ISETP.GE.AND P3, PT, R5, R141, PT ;  /* 0x0000008d0500720c */ /* 0x000fe20003f66270 */
[----:B------:R-:W-:-:S05]  /*bb60*/  @!P6 IMAD R0, R0, R6, RZ ;  /* 0x000000060000e224 */ /* 0x000fca00078e02ff */
[----:B------:R-:W-:Y:S01]  /*bb70*/  @!P6 IADD3 R9, P0, R0, R7, RZ ;  /* 0x000000070009e210 */ /* 0x000fe20007f1e0ff */
[----:B------:R-:W-:-:S03]  /*bb80*/  @!P5 IMAD R4, R4, R6, RZ ;  /* 0x000000060404d224 */ /* 0x000fc600078e02ff */
[----:B------:R-:W-:Y:S01]  /*bb90*/  @!P6 LEA.HI.X.SX32 R10, R0, R2, 0x1, P0 ;  /* 0x00000002000ae211 */ /* 0x000fe200000f0eff */
[-C--:B------:R-:W-:Y:S01]  /*bba0*/  @!P4 IMAD R11, R3, R6.reuse, RZ ;  /* 0x00000006030bc224 */ /* 0x080fe200078e02ff */
[CC--:B------:R-:W-:Y:S01]  /*bbb0*/  @!P5 IADD3 R0, P2, R4.reuse, R7.reuse, RZ ;  /* 0x000000070400d210 */ /* 0x0c0fe20007f5e0ff */
[----:B------:R-:W-:Y:S01]  /*bbc0*/  @!P3 IMAD R3, R5, R6, RZ ;  /* 0x000000060503b224 */ /* 0x000fe200078e02ff */
[C---:B------:R-:W-:Y:S02]  /*bbd0*/  @!P6 LEA R8, P0, R9.reuse, c[0x0][0x200], 0x2 ;  /* 0x000080000908ea11 */ /* 0x040fe400078010ff */
[----:B------:R-:W-:Y:S02]  /*bbe0*/  @!P5 LEA.HI.X.SX32 R4, R4, R2, 0x1, P2 ;  /* 0x000000020404d211 */ /* 0x000fe400010f0eff */
[----:B------:R-:W-:Y:S02]  /*bbf0*/  @!P6 LEA.HI.X R9, R9, c[0x0][0x204], R10, 0x2, P0 ;  /* 0x000081000909ea11 */ /* 0x000fe400000f140a */
[----:B------:R-:W-:-:S02]  /*bc00*/  @!P4 IADD3 R5, P1, R11, R7, RZ ;  /* 0x000000070b05c210 */ /* 0x000fc40007f3e0ff */
[C---:B------:R-:W-:Y:S01]  /*bc10*/  @!P5 LEA R6, P2, R0.reuse, c[0x0][0x200], 0x2 ;  /* 0x000080000006da11 */ /* 0x040fe200078410ff */
[----:B------:R3:W-:Y:S01]  /*bc20*/  @!P6 STG.E [R8.64], R17 ;  /* 0x000000110800e986 */ /* 0x0007e2000c10190a */
[----:B------:R-:W-:Y:S02]  /*bc30*/  @!P3 IADD3 R10, P0, R3, R7, RZ ;  /* 0x00000007030ab210 */ /* 0x000fe40007f1e0ff */
[-C--:B------:R-:W-:Y:S02]  /*bc40*/  @!P4 LEA.HI.X.SX32 R11, R11, R2.reuse, 0x1, P1 ;  /* 0x000000020b0bc211 */ /* 0x080fe400008f0eff */
[----:B------:R-:W-:Y:S02]  /*bc50*/  @!P5 LEA.HI.X R7, R0, c[0x0][0x204], R4, 0x2, P2 ;  /* 0x000081000007da11 */ /* 0x000fe400010f1404 */
[----:B------:R-:W-:Y:S02]  /*bc60*/  @!P3 LEA.HI.X.SX32 R3, R3, R2, 0x1, P0 ;  /* 0x000000020303b211 */ /* 0x000fe400000f0eff */
[----:B------:R-:W-:Y:S01]  /*bc70*/  @!P4 LEA R4, P1, R5, c[0x0][0x200], 0x2 ;  /* 0x000080000504ca11 */ /* 0x000fe200078210ff */
[----:B------:R3:W-:Y:S01]  /*bc80*/  @!P5 STG.E [R6.64], R16 ;  /* 0x000000100600d986 */ /* 0x0007e2000c10190a */
[----:B------:R-:W-:-:S02]  /*bc90*/  @!P3 LEA R2, P0, R10, c[0x0][0x200], 0x2 ;  /* 0x000080000a02ba11 */ /* 0x000fc400078010ff */
[----:B------:R-:W-:Y:S02]  /*bca0*/  @!P4 LEA.HI.X R5, R5, c[0x0][0x204], R11, 0x2, P1 ;  /* 0x000081000505ca11 */ /* 0x000fe400008f140b */
[----:B------:R-:W-:-:S03]  /*bcb0*/  @!P3 LEA.HI.X R3, R10, c[0x0][0x204], R3, 0x2, P0 ;  /* 0x000081000a03ba11 */ /* 0x000fc600000f1403 */
[----:B------:R3:W-:Y:S04]  /*bcc0*/  @!P4 STG.E [R4.64], R14 ;  /* 0x0000000e0400c986 */ /* 0x0007e8000c10190a */
[----:B------:R3:W-:Y:S02]  /*bcd0*/  @!P3 STG.E [R2.64], R15 ;  /* 0x0000000f0200b986 */ /* 0x0007e4000c10190a */
.L_x_109:
[----:B------:R-:W-:Y:S05]  /*bce0*/  BSYNC B0 ;  /* 0x0000000000007941 */ /* 0x000fea0003800000 */
.L_x_108:
[----:B------:R3:W5:Y:S04]  /*bcf0*/  LDL R12, [R1] ;  /* 0x00000000010c7983 */ /* 0x0007680000100800 */
[----:B------:R3:W5:Y:S02]  /*bd00*/  LDL R11, [R1+0x4] ;  /* 0x00000400010b7983 */ /* 0x0007640000100800 */
[----:B---3--:R-:W-:Y:S01]  /*bd10*/  IADD3 R2, P0, R240, R134, RZ ;  /* 0x00000086f0027210 */ /* 0x008fe20007f1e0ff */
[----:B------:R-:W-:Y:S01]  /*bd20*/  BSSY B0, `(.L_x_110) ;  /* 0x0000016000007945 */ /* 0x000fe20003800000 */
[----:B------:R-:W-:-:S02]  /*bd30*/  SHF.R.S32.HI R0, RZ, 0x1f, R18 ;  /* 0x0000001fff007819 */ /* 0x000fc40000011412 */
[----:B------:R-:W-:Y:S02]  /*bd40*/  IADD3.X R3, R241, R138, RZ, P0, !PT ;  /* 0x0000008af1037210 */ /* 0x000fe400007fe4ff */
[----:B-----5:R-:W-:Y:S01]  /*bd50*/  ISETP.GE.AND P0, PT, R248, R141, PT ;  /* 0x0000008df800720c */ /* 0x020fe20003f06270 */
        /* <DEDUP_REMOVED lines=18> */
.L_x_111:
[----:B------:R-:W-:Y:S05]  /*be80*/  BSYNC B0 ;  /* 0x0000000000007941 */ /* 0x000fea0003800000 */
.L_x_110:
[----:B------:R-:W5:Y:S01]  /*be90*/  LDL.LU R0, [R1+0xc] ;  /* 0x00000c0001007983 */ /* 0x000f620000300800 */
[----:B------:R-:W-:Y:S01]  /*bea0*/  BSSY B0, `(.L_x_112) ;  /* 0x0000013000007945 */ /* 0x000fe20003800000 */
[----:B-----5:R-:W-:-:S13]  /*beb0*/  ISETP.GE.AND P0, PT, R0, R141, PT ;  /* 0x0000008d0000720c */ /* 0x020fda0003f06270 */
[----:B------:R-:W-:Y:S05]  /*bec0*/  @P0 BRA `(.L_x_113) ;  /* 0x0000010000000947 */ /* 0x000fea0003800000 */
[----:B------:R-:W-:Y:S01]  /*bed0*/  IADD3 R10, P0, R250, 0x20, RZ ;  /* 0x00000020fa0a7810 */ /* 0x000fe20007f1e0ff */
[----:B---3--:R-:W-:Y:S01]  /*bee0*/  IMAD.MOV.U32 R2, RZ, RZ, R8 ;  /* 0x000000ffff027224 */ /* 0x008fe200078e0008 */
        /* <DEDUP_REMOVED lines=12> */
[----:B--2---:R3:W-:Y:S04]  /*bfb0*/  @!P1 STG.E.128 [R2.64+0x40], R36 ;  /* 0x0000402402009986 */ /* 0x0047e8000c101d0a */
[----:B-1----:R3:W-:Y:S02]  /*bfc0*/  @!P0 STG.E.128 [R2.64+0x80], R32 ;  /* 0x0000802002008986 */ /* 0x0027e4000c101d0a */
.L_x_113:
[----:B------:R-:W-:Y:S05]  /*bfd0*/  BSYNC B0 ;  /* 0x0000000000007941 */ /* 0x000fea0003800000 */
.L_x_112:
        /* <DEDUP_REMOVED lines=20> */
.L_x_115:
[----:B------:R-:W-:Y:S05]  /*c120*/  BSYNC B0 ;  /* 0x0000000000007941 */ /* 0x000fea0003800000 */
.L_x_114:
[----:B------:R-:W5:Y:S02]  /*c130*/  LDL.LU R0, [R1+0x14] ;  /* 0x0000140001007983 */ /* 0x000f640000300800 */
[----:B-----5:R-:W-:-:S13]  /*c140*/  ISETP.GE.AND P0, PT, R0, R141, PT ;  /* 0x0000008d0000720c */ /* 0x020fda0003f06270 */
[----:B------:R-:W-:Y:S05]  /*c150*/  @P0 EXIT ;  /* 0x000000000000094d */ /* 0x000fea0003800000 */
[----:B------:R-:W-:Y:S01]  /*c160*/  IADD3 R6, P0, R250, 0x60, RZ ;  /* 0x00000060fa067810 */ /* 0x000fe20007f1e0ff */
[----:B---3--:R-:W-:Y:S01]  /*c170*/  IMAD.MOV.U32 R2, RZ, RZ, R8 ;  /* 0x000000ffff027224 */ /* 0x008fe200078e0008 */
        /* <DEDUP_REMOVED lines=16> */
.L_x_82:
        /* <DEDUP_REMOVED lines=11> */
[----:B------:R-:W-:-:S03]  /*c330*/  SHF.R.S32.HI R11, RZ, 0x1f, R10 ;  /* 0x0000001fff0b7819 */ /* 0x000fc6000001140a */
[----:B------:R-:W-:Y:S02]  /*c340*/  @!P3 IMAD R6, R5, c[0x0][0x1e0], RZ ;  /* 0x000078000506ba24 */ /* 0x000fe400078e02ff */
[----:B------:R-:W-:Y:S01]  /*c350*/  IMAD.SHL.U32 R14, R20, 0x8, RZ ;  /* 0x00000008140e7824 */ /* 0x000fe200078e00ff */
[----:B--2---:R-:W-:Y:S01]  /*c360*/  ISETP.NE.AND P1, PT, R2, RZ, PT ;  /* 0x000000ff0200720c */ /* 0x004fe20003f25270 */
[----:B------:R-:W-:-:S03]  /*c370*/  @!P3 IMAD R6, R25, c[0x0][0x1e4], R6 ;  /* 0x000079001906ba24 */ /* 0x000fc600078e0206 */
[C---:B------:R-:W-:Y:S02]  /*c380*/  IADD3 R24, R14.reuse, 0x20, RZ ;  /* 0x000000200e187810 */ /* 0x040fe40007ffe0ff */
[----:B------:R-:W-:Y:S02]  /*c390*/  IADD3 R23, R14, 0x40, RZ ;  /* 0x000000400e177810 */ /* 0x000fe40007ffe0ff */
        /* <DEDUP_REMOVED lines=14> */
[----:B------:R-:W-:Y:S01]  /*c480*/  @!P3 IMAD.IADD R7, R5, 0x1, R6 ;  /* 0x000000010507b824 */ /* 0x000fe200078e0206 */
[----:B------:R-:W-:Y:S01]  /*c490*/  @!P3 MOV R2, R4 ;  /* 0x000000040002b202 */ /* 0x000fe20000000f00 */
[----:B------:R-:W-:Y:S02]  /*c4a0*/  @!P0 IMAD R252, R25, c[0x0][0x214], RZ ;  /* 0x0000850019fc8a24 */ /* 0x000fe400078e02ff */
[----:B------:R-:W-:Y:S01]  /*c4b0*/  IMAD R6, R18, R0, R3 ;  /* 0x0000000012067224 */ /* 0x000fe200078e0203 */
[----:B------:R-:W-:Y:S01]  /*c4c0*/  SHF.R.S32.HI R0, RZ, 0x1f, R18 ;  /* 0x0000001fff007819 */ /* 0x000fe20000011412 */
[----:B------:R-:W-:Y:S01]  /*c4d0*/  @P1 IMAD.MOV.U32 R19, RZ, RZ, c[0x0][0x210] ;  /* 0x00008400ff131624 */ /* 0x000fe200078e00ff */
[----:B------:R-:W-:Y:S01]  /*c4e0*/  IADD3 R4, P0, R14, R2, RZ ;  /* 0x000000020e047210 */ /* 0x000fe20007f1e0ff */
[----:B------:R-:W-:Y:S01]  /*c4f0*/  @!P1 IMAD.MOV.U32 R19, RZ, RZ, 0x1 ;  /* 0x00000001ff139424 */ /* 0x000fe200078e00ff */
[----:B------:R-:W-:Y:S01]  /*c500*/  CS2R R2, SRZ ;  /* 0x0000000000027805 */ /* 0x000fe2000001ff00 */
[----:B------:R-:W-:Y:S01]  /*c510*/  IMAD R0, R0, c[0x0][0x1f0], RZ ;  /* 0x00007c0000007a24 */ /* 0x000fe200078e02ff */
[----:B------:R-:W-:-:S02]  /*c520*/  @!P2 SHF.R.S32.HI R3, RZ, 0x1f, R252 ;  /* 0x0000001fff03a819 */ /* 0x000fc400000114fc */
[----:B------:R-:W-:Y:S01]  /*c530*/  @!P2 MOV R2, R252 ;  /* 0x000000fc0002a202 */ /* 0x000fe20000000f00 */
[----:B------:R-:W-:Y:S01]  /*c540*/  IMAD R8, R18, c[0x0][0x1f4], R0 ;  /* 0x00007d0012087a24 */ /* 0x000fe200078e0200 */
[----:B------:R-:W-:Y:S01]  /*c550*/  ISETP.GE.AND P2, PT, R10, R16, PT ;  /* 0x000000100a00720c */ /* 0x000fe20003f46270 */
[----:B------:R-:W-:Y:S01]  /*c560*/  IMAD R0, R234, R19, RZ ;  /* 0x00000013ea007224 */ /* 0x000fe200078e02ff */
[----:B------:R-:W-:-:S04]  /*c570*/  LEA.HI.X.SX32 R5, R14, R7, 0x1, P0 ;  /* 0x000000070e057211 */ /* 0x000fc800000f0eff */
[----:B------:R-:W-:Y:S01]  /*c580*/  IADD3 R22, P1, P0, R0, R2, R6 ;  /* 0x0000000200167210 */ /* 0x000fe2000783e006 */
        /* <DEDUP_REMOVED lines=20> */
.L_x_117:
[----:B------:R-:W-:Y:S05]  /*c6d0*/  BSYNC B0 ;  /* 0x0000000000007941 */ /* 0x000fea0003800000 */
.L_x_116:
        /* <DEDUP_REMOVED lines=20> */
.L_x_119:
[----:B------:R-:W-:Y:S05]  /*c820*/  BSYNC B0 ;  /* 0x0000000000007941 */ /* 0x000fea0003800000 */
.L_x_118:
        /* <DEDUP_REMOVED lines=20> */
.L_x_121:
[----:B------:R-:W-:Y:S05]  /*c970*/  BSYNC B0 ;  /* 0x0000000000007941 */ /* 0x000fea0003800000 */
.L_x_120:
        /* <DEDUP_REMOVED lines=20> */
.L_x_123:
[----:B------:R-:W-:Y:S05]  /*cac0*/  BSYNC B0 ;  /* 0x0000000000007941 */ /* 0x000fea0003800000 */
.L_x_122:
        /* <DEDUP_REMOVED lines=35> */
.L_x_124:
        /* <DEDUP_REMOVED lines=16> */
.L_x_1028:


//--------------------- .text._ZN5flash16flash_fwd_kernelI23Flash_fwd_kernel_traitsILi96ELi128ELi64ELi4ELb0ELb0EN7cutlass10bfloat16_tE19Flash_kernel_traitsILi96ELi128ELi64ELi4ES3_EELb0ELb0ELb1ELb0ELb0ELb1ELb0ELb0EEEvNS_16Flash_fwd_paramsE --------------------------
	.section	.text._ZN5flash16flash_fwd_kernelI23Flash_fwd_kernel_traitsILi96ELi128ELi64ELi4ELb0ELb0EN7cutlass10bfloat16_tE19Flash_kernel_traitsILi96ELi128ELi64ELi4ES3_EELb0ELb0ELb1ELb0ELb0ELb1ELb0ELb0EEEvNS_16Flash_fwd_paramsE,"ax",@progbits
	.sectioninfo	@"SHI_REGISTERS=255"
	.align	128
        .global         _ZN5flash16flash_fwd_kernelI23Flash_fwd_kernel_traitsILi96ELi128ELi64ELi4ELb0ELb0EN7cutlass10bfloat16_tE19Flash_kernel_traitsILi96ELi128ELi64ELi4ES3_EELb0ELb0ELb1ELb0ELb0ELb1ELb0ELb0EEEvNS_16Flash_fwd_paramsE
        .type           _ZN5flash16flash_fwd_kernelI23Flash_fwd_kernel_traitsILi96ELi128ELi64ELi4ELb0ELb0EN7cutlass10bfloat16_tE19Flash_kernel_traitsILi96ELi128ELi64ELi4ES3_EELb0ELb0ELb1ELb0ELb0ELb1ELb0ELb0EEEvNS_16Flash_fwd_paramsE,@function
        .size           _ZN5flash16flash_fwd_kernelI23Flash_fwd_kernel_traitsILi96ELi128ELi64ELi4ELb0ELb0EN7cutlass10bfloat16_tE19Flash_kernel_traitsILi96ELi128ELi64ELi4ES3_EELb0ELb0ELb1ELb0ELb0ELb1ELb0ELb0EEEvNS_16Flash_fwd_paramsE,(.L_x_1029 - _ZN5flash16flash_fwd_kernelI23Flash_fwd_kernel_traitsILi96ELi128ELi64ELi4ELb0ELb0EN7cutlass10bfloat16_tE19Flash_kernel_traitsILi96ELi128ELi64ELi4ES3_EELb0ELb0ELb1ELb0ELb0ELb1ELb0ELb0EEEvNS_16Flash_fwd_paramsE)
        .other          _ZN5flash16flash_fwd_kernelI23Flash_fwd_kernel_traitsILi96ELi128ELi64ELi4ELb0ELb0EN7cutlass10bfloat16_tE19Flash_kernel_traitsILi96ELi128ELi64ELi4ES3_EELb0ELb0ELb1ELb0ELb0ELb1ELb0ELb0EEEvNS_16Flash_fwd_paramsE,@"STO_CUDA_ENTRY STV_DEFAULT"
_ZN5flash16flash_fwd_kernelI23Flash_fwd_kernel_traitsILi96ELi128ELi64ELi4ELb0ELb0EN7cutlass10bfloat16_tE19Flash_kernel_traitsILi96ELi128ELi64ELi4ES3_EELb0ELb0ELb1ELb0ELb0ELb1ELb0ELb0EEEvNS_16Flash_fwd_paramsE:
.text._ZN5flash16flash_fwd_kernelI23Flash_fwd_kernel_traitsILi96ELi128ELi64ELi4ELb0ELb0EN7cutlass10bfloat16_tE19Flash_kernel_traitsILi96ELi128ELi64ELi4ES3_EELb0ELb0ELb1ELb0ELb0ELb1ELb0ELb0EEEvNS_16Flash_fwd_paramsE:
[----:B------:R-:W-:Y:S02]  /*0000*/  MOV R1, c[0x0][0x28] ;  /* 0x00000a0000017a02 */ /* 0x000fe40000000f00 */
[----:B------:R-:W1:Y:S01]  /*0010*/  S2R R11, SR_CTAID.Y ;  /* 0x00000000000b7919 */ /* 0x000e620000002600 */
[----:B------:R-:W2:Y:S01]  /*0020*/  LDC.U8 R0, c[0x0][0x312] ;  /* 0x0000c480ff007b82 */ /* 0x000ea20000000000 */
[----:B------:R-:W-:Y:S01]  /*0030*/  ISETP.NE.U32.AND P2, PT, RZ, c[0x0][0x240], PT ;  /* 0x00009000ff007a0c */ /* 0x000fe20003f45070 */
[----:B------:R-:W-:Y:S01]  /*0040*/  IMAD.MOV.U32 R6, RZ, RZ, 0x4 ;  /* 0x00000004ff067424 */ /* 0x000fe200078e00ff */
[----:B------:R-:W-:Y:S01]  /*0050*/  ULDC.64 UR14, c[0x0][0x118] ;  /* 0x00004600000e7ab9 */ /* 0x000fe20000000a00 */
[----:B------:R-:W-:Y:S01]  /*0060*/  IMAD.MOV.U32 R21, RZ, RZ, -0x1 ;  /* 0xffffffffff157424 */ /* 0x000fe200078e00ff */
[----:B------:R-:W-:Y:S02]  /*0070*/  ISETP.NE.AND.EX P2, PT, RZ, c[0x0][0x244], PT, P2 ;  /* 0x00009100ff007a0c */ /* 0x000fe40003f45320 */
[----:B------:R-:W-:Y:S02]  /*0080*/  ISETP.EQ.U32.AND P1, PT, RZ, c[0x0][0x248], PT ;  /* 0x00009200ff007a0c */ /* 0x000fe40003f22070 */
[----:B------:R-:W-:Y:S01]  /*0090*/  ISETP.NE.U32.AND P0, PT, RZ, c[0x0][0x250], PT ;  /* 0x00009400ff007a0c */ /* 0x000fe20003f05070 */
[----:B------:R-:W-:Y:S01]  /*00a0*/  IMAD.MOV.U32 R8, RZ, RZ, -0x1 ;  /* 0xffffffffff087424 */ /* 0x000fe200078e00ff */
[----:B------:R-:W-:-:S02]  /*00b0*/  IADD3 R1, R1, -0x70, RZ ;  /* 0xffffff9001017810 */ /* 0x000fc40007ffe0ff */
[----:B------:R-:W-:Y:S01]  /*00c0*/  ISETP.NE.AND.EX P0, PT, RZ, c[0x0][0x254], PT, P0 ;  /* 0x00009500ff007a0c */ /* 0x000fe20003f05300 */
[----:B-1----:R-:W-:Y:S01]  /*00d0*/  IMAD.WIDE R2, R11, R6, c[0x0][0x240] ;  /* 0x000090000b027625 */ /* 0x002fe200078e0206 */
[----:B--2---:R-:W-:-:S04]  /*00e0*/  ISETP.NE.AND P3, PT, R0, RZ, PT ;  /* 0x000000ff0000720c */ /* 0x004fc80003f65270 */
[----:B------:R1:W2:Y:S01]  /*00f0*/  @P2 LDG.E R21, [R2.64] ;  /* 0x0000000e02152981 */ /* 0x0002a2000c1e1900 */
[----:B------:R-:W-:Y:S01]  /*0100*/  ISETP.EQ.OR.EX P1, PT, RZ, c[0x0][0x24c], !P3, P1 ;  /* 0x00009300ff007a0c */ /* 0x000fe20005f22710 */
[----:B------:R-:W-:Y:S02]  /*0110*/  IMAD.WIDE R4, R11, R6, c[0x0][0x248] ;  /* 0x000092000b047625 */ /* 0x000fe400078e0206 */
[----:B------:R1:W3:Y:S10]  /*0120*/  @P2 LDG.E R0, [R2.64+0x4] ;  /* 0x0000040e02002981 */ /* 0x0002f4000c1e1900 */
[----:B------:R4:W5:Y:S01]  /*0130*/  @!P1 LDG.E R8, [R4.64] ;  /* 0x0000000e04089981 */ /* 0x000962000c1e1900 */
[----:B------:R-:W-:-:S03]  /*0140*/  IMAD.MOV.U32 R7, RZ, RZ, RZ ;  /* 0x000000ffff077224 */ /* 0x000fc600078e00ff */
[----:B------:R-:W2:Y:S04]  /*0150*/  S2R R27, SR_CTAID.X ;  /* 0x00000000001b7919 */ /* 0x000ea80000002500 */
[----:B------:R-:W2:Y:S01]  /*0160*/  S2R R23, SR_CTAID.Z ;  /* 0x0000000000177919 */ /* 0x000ea20000002700 */
[----:B-1----:R-:W-:-:S05]  /*0170*/  @P0 IMAD.WIDE R2, R11, R6, c[0x0][0x250] ;  /* 0x000094000b020625 */ /* 0x002fca00078e0206 */
[----:B------:R4:W5:Y:S01]  /*0180*/  @P0 LDG.E R7, [R2.64] ;  /* 0x0000000e02070981 */ /* 0x000962000c1e1900 */
[----:B------:R-:W-:-:S04]  /*0190*/  ISETP.NE.U32.AND P0, PT, RZ, c[0x0][0x248], PT ;  /* 0x00009200ff007a0c */ /* 0x000fc80003f05070 */
[----:B------:R-:W-:Y:S01]  /*01a0*/  ISETP.NE.AND.EX P0, PT, RZ, c[0x0][0x24c], PT, P0 ;  /* 0x00009300ff007a0c */ /* 0x000fe20003f05300 */
[----:B--2---:R4:W-:Y:S01]  /*01b0*/  STL [R1+0x40], R21 ;  /* 0x0000401501007387 */ /* 0x0049e20000100800 */
[----:B---3--:R-:W-:Y:S02]  /*01c0*/  @P2 IMAD.IADD R65, R0, 0x1, -R21 ;  /* 0x0000000100412824 */ /* 0x008fe400078e0a15 */
[----:B------:R-:W-:-:S09]  /*01d0*/  @!P2 IMAD.MOV.U32 R65, RZ, RZ, c[0x0][0x214] ;  /* 0x00008500ff41a624 */ /* 0x000fd200078e00ff */
[----:B------:R-:W-:Y:S05]  /*01e0*/  @!P0 BRA `(.L_x_125) ;  /* 0x0000004000008947 */ /* 0x000fea0003800000 */
[----:B------:R-:W2:Y:S02]  /*01f0*/  @P3 LDG.E R0, [R4.64+0x4] ;  /* 0x0000040e04003981 */ /* 0x000ea4000c1e1900 */
[----:B--2--5:R-:W-:-:S06]  /*0200*/  @P3 IADD3 R0, R0, -R8, RZ ;  /* 0x8000000800003210 */ /* 0x024fcc0007ffe0ff */
[----:B------:R1:W5:Y:S01]  /*0210*/  @!P3 LDG.E R0, [R4.64] ;  /* 0x0000000e0400b981 */ /* 0x000362000c1e1900 */
[----:B------:R-:W-:Y:S05]  /*0220*/  BRA `(.L_x_126) ;  /* 0x0000001000007947 */ /* 0x000fea0003800000 */
.L_x_125:
[----:B------:R-:W-:Y:S02]  /*0230*/  MOV R0, c[0x0][0x218] ;  /* 0x0000860000007a02 */ /* 0x000fe40000000f00 */
.L_x_126:
[----:B------:R-:W-:-:S04]  /*0240*/  ISETP.NE.U32.AND P2, PT, RZ, c[0x0][0x258], PT ;  /* 0x00009600ff007a0c */ /* 0x000fc80003f45070 */
[----:B------:R-:W-:-:S13]  /*0250*/  ISETP.NE.AND.EX P2, PT, RZ, c[0x0][0x25c], PT, P2 ;  /* 0x00009700ff007a0c */ /* 0x000fda0003f45320 */
[----:B----4-:R-:W-:-:S06]  /*0260*/  @P2 IMAD.WIDE R2, R11, R6, c[0x0][0x258] ;  /* 0x000096000b022625 */ /* 0x010fcc00078e0206 */
        /* <DEDUP_REMOVED lines=9> */
[----:B------:R-:W-:Y:S01]  /*0300*/  IADD3 R0, R64, R157, -R65 ;  /* 0x0000009d40007210 */ /* 0x000fe20007ffe841 */
[----:B------:R-:W2:Y:S03]  /*0310*/  S2R R155, SR_TID.X ;  /* 0x00000000009b7919 */ /* 0x000ea60000002100 */
[----:B------:R-:W-:-:S04]  /*0320*/  IADD3 R0, R0, -c[0x0][0x2e4], RZ ;  /* 0x8000b90000007a10 */ /* 0x000fc80007ffe0ff */
[----:B------:R-:W-:-:S04]  /*0330*/  SHF.R.S32.HI R2, RZ, 0x1f, R0 ;  /* 0x0000001fff027819 */ /* 0x000fc80000011400 */
[----:B------:R-:W-:Y:S02]  /*0340*/  LEA.HI R0, R2, R0, RZ, 0x6 ;  /* 0x0000000002007211 */ /* 0x000fe400078f30ff */
[----:B------:R-:W-:Y:S02]  /*0350*/  IADD3 R2, R64, 0x3f, RZ ;  /* 0x0000003f40027810 */ /* 0x000fe40007ffe0ff */
[----:B------:R3:W4:Y:S02]  /*0360*/  R2UR UR8, R0 ;  /* 0x00000000000873c2 */ /* 0x00072400000e0000 */
[----:B------:R-:W-:-:S04]  /*0370*/  SHF.R.S32.HI R3, RZ, 0x1f, R2 ;  /* 0x0000001fff037819 */ /* 0x000fc80000011402 */
[----:B------:R-:W-:-:S04]  /*0380*/  LEA.HI R2, R3, R2, RZ, 0x6 ;  /* 0x0000000203027211 */ /* 0x000fc800078f30ff */
[----:B------:R-:W-:Y:S02]  /*0390*/  SHF.R.S32.HI R2, RZ, 0x6, R2 ;  /* 0x00000006ff027819 */ /* 0x000fe40000011402 */
[----:B---3--:R-:W-:Y:S01]  /*03a0*/  IADD3 R0, -R65, 0xbf, R157 ;  /* 0x000000bf41007810 */ /* 0x008fe20007ffe19d */
[----:B----4-:R-:W-:-:S03]  /*03b0*/  USHF.R.S32.HI UR8, URZ, 0x6, UR8 ;  /* 0x000000063f087899 */ /* 0x010fc60008011408 */
[----:B------:R-:W-:Y:S01]  /*03c0*/  IADD3 R0, R0, c[0x0][0x2e8], R64 ;  /* 0x0000ba0000007a10 */ /* 0x000fe20007ffe040 */
[----:B------:R-:W-:-:S03]  /*03d0*/  UISETP.LT.AND UP0, UPT, URZ, UR8, UPT ;  /* 0x000000083f00728c */ /* 0x000fc6000bf01270 */
[----:B-1----:R-:W-:Y:S01]  /*03e0*/  SHF.R.S32.HI R4, RZ, 0x1f, R0 ;  /* 0x0000001fff047819 */ /* 0x002fe20000011400 */
[----:B------:R-:W-:-:S03]  /*03f0*/  USEL UR8, URZ, UR8, !UP0 ;  /* 0x000000083f087287 */ /* 0x000fc6000c000000 */
[----:B------:R-:W-:-:S04]  /*0400*/  LEA.HI R0, R4, R0, RZ, 0x6 ;  /* 0x0000000004007211 */ /* 0x000fc800078f30ff */
[----:B------:R-:W-:-:S04]  /*0410*/  SHF.R.S32.HI R0, RZ, 0x6, R0 ;  /* 0x00000006ff007819 */ /* 0x000fc80000011400 */
[----:B------:R-:W-:-:S04]  /*0420*/  IMNMX R160, R2, R0, PT ;  /* 0x0000000002a07217 */ /* 0x000fc80003800200 */
[----:B------:R-:W-:Y:S01]  /*0430*/  ISETP.GT.AND P0, PT, R160, UR8, PT ;  /* 0x00000008a0007c0c */ /* 0x000fe2000bf04270 */
[----:B------:R1:W-:-:S12]  /*0440*/  STL [R1+0x8], R160 ;  /* 0x000008a001007387 */ /* 0x0003d80000100800 */
[----:B------:R-:W-:Y:S05]  /*0450*/  @P0 BRA `(.L_x_127) ;  /* 0x000009a000000947 */ /* 0x000fea0003800000 */
[----:B--2---:R-:W2:Y:S01]  /*0460*/  LDC.U8 R6, c[0x0][0x329] ;  /* 0x0000ca40ff067b82 */ /* 0x004ea20000000000 */
[----:B------:R-:W-:Y:S01]  /*0470*/  ISETP.NE.AND P0, PT, R21, -0x1, PT ;  /* 0xffffffff1500780c */ /* 0x000fe20003f05270 */
[----:B------:R-:W-:Y:S01]  /*0480*/  IMAD.IADD R15, R65, 0x1, -R157 ;  /* 0x00000001410f7824 */ /* 0x000fe200078e0a9d */
[----:B------:R-:W-:Y:S01]  /*0490*/  SHF.R.S32.HI R10, RZ, 0x1f, R155 ;  /* 0x0000001fff0a7819 */ /* 0x000fe2000001149b */
[----:B------:R-:W-:Y:S03]  /*04a0*/  BSSY B0, `(.L_x_128) ;  /* 0x000003c000007945 */ /* 0x000fe60003800000 */
[----:B------:R-:W-:Y:S01]  /*04b0*/  LEA.HI R10, R10, R155, RZ, 0x2 ;  /* 0x0000009b0a0a7211 */ /* 0x000fe200078f10ff */
[----:B------:R-:W3:Y:S03]  /*04c0*/  LDC.U8 R0, c[0x0][0x328] ;  /* 0x0000ca00ff007b82 */ /* 0x000ee60000000000 */
[----:B------:R-:W-:-:S02]  /*04d0*/  LOP3.LUT R4, R10, 0x1ffffffc, RZ, 0xc0, !PT ;  /* 0x1ffffffc0a047812 */ /* 0x000fc400078ec0ff */
[----:B------:R-:W-:Y:S01]  /*04e0*/  SHF.R.S32.HI R10, RZ, 0x2, R10 ;  /* 0x00000002ff0a7819 */ /* 0x000fe2000001140a */
[----:B------:R-:W-:-:S04]  /*04f0*/  @P0 IMAD.WIDE.U32 R2, R21, c[0x0][0x1e8], RZ ;  /* 0x00007a0015020a25 */ /* 0x000fc800078e00ff */
[----:B------:R-:W-:Y:S01]  /*0500*/  @P0 IMAD R5, R21, c[0x0][0x1ec], R3 ;  /* 0x00007b0015050a24 */ /* 0x000fe200078e0203 */
[----:B--2---:R-:W-:Y:S02]  /*0510*/  ISETP.NE.AND P2, PT, R6, RZ, PT ;  /* 0x000000ff0600720c */ /* 0x004fe40003f45270 */
[----:B---3--:R-:W-:Y:S02]  /*0520*/  ISETP.NE.AND P1, PT, R0, RZ, PT ;  /* 0x000000ff0000720c */ /* 0x008fe40003f25270 */
[----:B------:R-:W-:Y:S02]  /*0530*/  @!P0 SHF.R.S32.HI R0, RZ, 0x1f, R11 ;  /* 0x0000001fff008819 */ /* 0x000fe4000001140b */
[----:B------:R-:W-:-:S07]  /*0540*/  ISETP.NE.OR P3, PT, R6, RZ, !P1 ;  /* 0x000000ff0600720c */ /* 0x000fce0004f65670 */
[----:B------:R-:W-:Y:S02]  /*0550*/  @P2 IMAD.MOV.U32 R8, RZ, RZ, c[0x0][0x210] ;  /* 0x00008400ff082624 */ /* 0x000fe400078e00ff */
[----:B------:R-:W-:Y:S02]  /*0560*/  @!P0 IMAD R3, R0, c[0x0][0x1e0], RZ ;  /* 0x0000780000038a24 */ /* 0x000fe400078e02ff */
[----:B------:R-:W-:-:S04]  /*0570*/  @!P0 IMAD.WIDE.U32 R6, R11, c[0x0][0x1e0], RZ ;  /* 0x000078000b068a25 */ /* 0x000fc800078e00ff */
[----:B------:R-:W-:Y:S01]  /*0580*/  IMAD.IADD R0, R155, 0x1, -R4 ;  /* 0x000000019b007824 */ /* 0x000fe200078e0a04 */
[----:B------:R-:W-:Y:S01]  /*0590*/  @!P0 MOV R2, R6 ;  /* 0x0000000600028202 */ /* 0x000fe20000000f00 */
[----:B------:R-:W-:Y:S02]  /*05a0*/  @!P2 IMAD.MOV.U32 R9, RZ, RZ, c[0x0][0x214] ;  /* 0x00008500ff09a624 */ /* 0x000fe400078e00ff */
[----:B------:R-:W-:Y:S02]  /*05b0*/  @!P0 IMAD R4, R11, c[0x0][0x1e4], R3 ;  /* 0x000079000b048a24 */ /* 0x000fe400078e0203 */
[----:B------:R-:W-:Y:S01]  /*05c0*/  @P2 IMAD R8, R8, c[0x0][0x214], RZ ;  /* 0x0000850008082a24 */ /* 0x000fe200078e02ff */
[----:B------:R-:W-:Y:S01]  /*05d0*/  @!P2 SEL R8, R9, c[0x0][0x234], !P1 ;  /* 0x00008d000908aa07 */ /* 0x000fe20004800000 */
[----:B------:R-:W-:Y:S01]  /*05e0*/  IMAD.SHL.U32 R0, R0, 0x8, RZ ;  /* 0x0000000800007824 */ /* 0x000fe200078e00ff */
[----:B------:R-:W-:Y:S01]  /*05f0*/  @!P0 IADD3 R5, R7, R4, RZ ;  /* 0x0000000407058210 */ /* 0x000fe20007ffe0ff */
[----:B------:R-:W-:Y:S01]  /*0600*/  @P2 IMAD.MOV.U32 R3, RZ, RZ, 0x1 ;  /* 0x00000001ff032424 */ /* 0x000fe200078e00ff */
[----:B------:R-:W-:Y:S01]  /*0610*/  SHF.R.S32.HI R9, RZ, 0x1f, R23 ;  /* 0x0000001fff097819 */ /* 0x000fe20000011417 */
        /* <DEDUP_REMOVED lines=8> */
[----:B------:R-:W-:Y:S01]  /*06a0*/  @!P3 SEL R7, R7, R21, !P0 ;  /* 0x000000150707b207 */ /* 0x000fe20004000000 */
[----:B------:R-:W-:Y:S01]  /*06b0*/  IMAD R9, R9, c[0x0][0x1f0], RZ ;  /* 0x00007c0009097a24 */ /* 0x000fe200078e02ff */
[----:B------:R-:W-:Y:S01]  /*06c0*/  SEL R0, R0, RZ, P3 ;  /* 0x000000ff00007207 */ /* 0x000fe20001800000 */
[----:B------:R-:W-:Y:S01]  /*06d0*/  IMAD R6, R157, R18, RZ ;  /* 0x000000129d067224 */ /* 0x000fe200078e02ff */
[----:B------:R-:W-:Y:S01]  /*06e0*/  ISETP.GE.AND P2, PT, R10, R15, PT ;  /* 0x0000000f0a00720c */ /* 0x000fe20003f46270 */
[--C-:B------:R-:W-:Y:S01]  /*06f0*/  @!P3 IMAD.MOV.U32 R2, RZ, RZ, R7.reuse ;  /* 0x000000ffff02b224 */ /* 0x100fe200078e0007 */
[----:B------:R-:W-:Y:S01]  /*0700*/  SHF.R.S32.HI R11, RZ, 0x1f, R10 ;  /* 0x0000001fff0b7819 */ /* 0x000fe2000001140a */
[C---:B------:R-:W-:Y:S01]  /*0710*/  IMAD R0, R23.reuse, R8, R0 ;  /* 0x0000000817007224 */ /* 0x040fe200078e0200 */
[----:B------:R-:W-:Y:S01]  /*0720*/  @!P3 SHF.R.S32.HI R3, RZ, 0x1f, R7 ;  /* 0x0000001fff03b819 */ /* 0x000fe20000011407 */
[----:B------:R-:W-:-:S02]  /*0730*/  IMAD R9, R23, c[0x0][0x1f4], R9 ;  /* 0x00007d0017097a24 */ /* 0x000fc400078e0209 */
[----:B------:R-:W-:Y:S01]  /*0740*/  IMAD.WIDE.U32 R12, R23, c[0x0][0x1f0], R4 ;  /* 0x00007c00170c7a25 */ /* 0x000fe200078e0004 */
[----:B------:R-:W-:Y:S02]  /*0750*/  IADD3 R20, P1, P0, R6, R2, R0 ;  /* 0x0000000206147210 */ /* 0x000fe4000783e000 */
[----:B------:R-:W-:Y:S01]  /*0760*/  SHF.R.S32.HI R4, RZ, 0x1f, R6 ;  /* 0x0000001fff047819 */ /* 0x000fe20000011406 */
[----:B------:R-:W-:Y:S01]  /*0770*/  IMAD.WIDE R6, R27, 0x80, R10 ;  /* 0x000000801b067825 */ /* 0x000fe200078e020a */
[----:B------:R-:W-:Y:S02]  /*0780*/  SHF.R.S32.HI R0, RZ, 0x1f, R0 ;  /* 0x0000001fff007819 */ /* 0x000fe40000011400 */
[----:B------:R-:W-:Y:S02]  /*0790*/  IADD3 R9, R13, R9, RZ ;  /* 0x000000090d097210 */ /* 0x000fe40007ffe0ff */
        /* <DEDUP_REMOVED lines=12> */
.L_x_129:
[----:B------:R-:W-:Y:S05]  /*0860*/  BSYNC B0 ;  /* 0x0000000000007941 */ /* 0x000fea0003800000 */
.L_x_128:
[----:B------:R-:W-:Y:S01]  /*0870*/  IADD3 R17, R10, 0x20, RZ ;  /* 0x000000200a117810 */ /* 0x000fe20007ffe0ff */
[----:B------:R-:W-:Y:S03]  /*0880*/  BSSY B0, `(.L_x_130) ;  /* 0x0000010000007945 */ /* 0x000fe60003800000 */
[----:B------:R-:W-:-:S13]  /*0890*/  ISETP.GE.AND P0, PT, R17, R15, PT ;  /* 0x0000000f1100720c */ /* 0x000fda0003f06270 */
[----:B------:R-:W-:Y:S05]  /*08a0*/  @P0 BRA `(.L_x_131) ;  /* 0x000000d000000947 */ /* 0x000fea0003800000 */
[----:B------:R-:W-:Y:S01]  /*08b0*/  IADD3 R0, P0, R6, 0x20, RZ ;  /* 0x0000002006007810 */ /* 0x000fe20007f1e0ff */
[----:B------:R-:W-:Y:S01]  /*08c0*/  IMAD.MOV.U32 R4, RZ, RZ, R12 ;  /* 0x000000ffff047224 */ /* 0x000fe200078e000c */
[----:B------:R-:W-:-:S03]  /*08d0*/  MOV R5, R9 ;  /* 0x0000000900057202 */ /* 0x000fc60000000f00 */
[----:B--2---:R-:W-:Y:S02]  /*08e0*/  IMAD.X R2, RZ, RZ, R7, P0 ;  /* 0x000000ffff027224 */ /* 0x004fe400000e0607 */
        /* <DEDUP_REMOVED lines=9> */
.L_x_131:
[----:B------:R-:W-:Y:S05]  /*0980*/  BSYNC B0 ;  /* 0x0000000000007941 */ /* 0x000fea0003800000 */
.L_x_130:
        /* <DEDUP_REMOVED lines=17> */
.L_x_133:
[----:B------:R-:W-:Y:S05]  /*0aa0*/  BSYNC B0 ;  /* 0x0000000000007941 */ /* 0x000fea0003800000 */
.L_x_132:
[----:B------:R-:W-:Y:S01]  /*0ab0*/  IADD3 R16, R10, 0x60, RZ ;  /* 0x000000600a107810 */ /* 0x000fe20007ffe0ff */
[----:B------:R-:W-:Y:S03]  /*0ac0*/  BSSY B0, `(.L_x_134) ;  /* 0x0000010000007945 */ /* 0x000fe60003800000 */
[----:B------:R-:W-:-:S13]  /*0ad0*/  ISETP.GE.AND P0, PT, R16, R15, PT ;  /* 0x0000000f1000720c */ /* 0x000fda0003f06270 */
[----:B------:R-:W-:Y:S05]  /*0ae0*/  @P0 BRA `(.L_x_135) ;  /* 0x000000d000000947 */ /* 0x000fea0003800000 */
[----:B------:R-:W-:Y:S01]  /*0af0*/  IADD3 R0, P0, R6, 0x60, RZ ;  /* 0x0000006006007810 */ /* 0x000fe20007f1e0ff */
[----:B--2---:R-:W-:Y:S01]  /*0b00*/  IMAD.MOV.U32 R2, RZ, RZ, R12 ;  /* 0x000000ffff027224 */ /* 0x004fe200078e000c */
        /* <DEDUP_REMOVED lines=11> */
.L_x_135:
[----:B------:R-:W-:Y:S05]  /*0bc0*/  BSYNC B0 ;  /* 0x0000000000007941 */ /* 0x000fea0003800000 */
.L_x_134:
[----:B------:R-:W-:-:S04]  /*0bd0*/  LOP3.LUT P6, RZ, R155, 0x3, RZ, 0xc0, !PT ;  /* 0x000000039bff7812 */ /* 0x000fc800078cc0ff */
[-C--:B------:R-:W-:Y:S02]  /*0be0*/  ISETP.GE.OR P5, PT, R10, R15.reuse, P6 ;  /* 0x0000000f0a00720c */ /* 0x080fe400037a6670 */
[-C--:B------:R-:W-:Y:S02]  /*0bf0*/  ISETP.GE.OR P4, PT, R17, R15.reuse, P6 ;  /* 0x0000000f1100720c */ /* 0x080fe40003786670 */
[-C--:B------:R-:W-:Y:S02]  /*0c00*/  ISETP.GE.OR P3, PT, R14, R15.reuse, P6 ;  /* 0x0000000f0e00720c */ /* 0x080fe40003766670 */
[----:B------:R-:W-:-:S07]  /*0c10*/  ISETP.GE.OR P6, PT, R16, R15, P6 ;  /* 0x0000000f1000720c */ /* 0x000fce00037c6670 */
[-C--:B------:R-:W-:Y:S02]  /*0c20*/  @!P5 IMAD R0, R10, R18.reuse, RZ ;  /* 0x000000120a00d224 */ /* 0x080fe400078e02ff */
[-C--:B--2---:R-:W-:Y:S02]  /*0c30*/  @!P4 IMAD R3, R17, R18.reuse, RZ ;  /* 0x000000121103c224 */ /* 0x084fe400078e02ff */
        /* <DEDUP_REMOVED lines=20> */
[----:B--2---:R-:W-:-:S05]  /*0d80*/  IMAD R0, R16, R18, RZ ;  /* 0x0000001210007224 */ /* 0x004fca00078e02ff */
[----:B------:R-:W-:-:S04]  /*0d90*/  IADD3 R3, P0, R0, R20, RZ ;  /* 0x0000001400037210 */ /* 0x000fc80007f1e0ff */
[----:B------:R-:W-:Y:S02]  /*0da0*/  LEA.HI.X.SX32 R0, R0, R19, 0x1, P0 ;  /* 0x0000001300007211 */ /* 0x000fe400000f0eff */
[----:B------:R-:W-:-:S04]  /*0db0*/  LEA R2, P0, R3, c[0x0][0x200], 0x2 ;  /* 0x0000800003027a11 */ /* 0x000fc800078010ff */
[----:B------:R-:W-:Y:S01]  /*0dc0*/  LEA.HI.X R3, R3, c[0x0][0x204], R0, 0x2, P0 ;  /* 0x0000810003037a11 */ /* 0x000fe200000f1400 */
[----:B------:R-:W-:-:S05]  /*0dd0*/  IMAD.MOV.U32 R0, RZ, RZ, 0x7f800000 ;  /* 0x7f800000ff007424 */ /* 0x000fca00078e00ff */
[----:B------:R-:W-:Y:S01]  /*0de0*/  STG.E [R2.64], R0 ;  /* 0x0000000002007986 */ /* 0x000fe2000c10190e */
[----:B------:R-:W-:Y:S05]  /*0df0*/  EXIT ;  /* 0x000000000000794d */ /* 0x000fea0003800000 */
.L_x_127:
[----:B--2---:R-:W-:Y:S02]  /*0e00*/  ISETP.NE.AND P1, PT, R21, -0x1, PT ;  /* 0xffffffff1500780c */ /* 0x004fe40003f25270 */
[----:B------:R-:W-:-:S11]  /*0e10*/  ISETP.NE.AND P0, PT, R8, -0x1, PT ;  /* 0xffffffff0800780c */ /* 0x000fd60003f05270 */
[----:B------:R-:W-:Y:S01]  /*0e20*/  @!P1 SHF.R.S32.HI R4, RZ, 0x1f, R11 ;  /* 0x0000001fff049819 */ /* 0x000fe2000001140b */
        /* <DEDUP_REMOVED lines=24> */
.L_x_136:
[----:B------:R-:W-:Y:S02]  /*0fb0*/  IABS R4, c[0x0][0x1c8] ;  /* 0x0000720000047a13 */ /* 0x000fe40000000000 */
[----:B------:R-:W-:Y:S02]  /*0fc0*/  IABS R5, R23 ;  /* 0x0000001700057213 */ /* 0x000fe40000000000 */
[----:B------:R-:W2:Y:S08]  /*0fd0*/  I2F.RP R2, R4 ;  /* 0x0000000400027306 */ /* 0x000eb00000209400 */
[----:B--2---:R-:W2:Y:S02]  /*0fe0*/  MUFU.RCP R2, R2 ;  /* 0x0000000200027308 */ /* 0x004ea40000001000 */
[----:B--2---:R-:W-:-:S06]  /*0ff0*/  IADD3 R2, R2, 0xffffffe, RZ ;  /* 0x0ffffffe02027810 */ /* 0x004fcc0007ffe0ff */
[----:B------:R-:W2:Y:S02]  /*1000*/  F2I.FTZ.U32.TRUNC.NTZ R3, R2 ;  /* 0x0000000200037305 */ /* 0x000ea4000021f000 */
[----:B--2---:R-:W-:Y:S02]  /*1010*/  IMAD.MOV R0, RZ, RZ, -R3 ;  /* 0x000000ffff007224 */ /* 0x004fe400078e0a03 */
        /* <DEDUP_REMOVED lines=35> */
.L_x_137:
[----:B------:R-:W-:Y:S01]  /*1250*/  UMOV UR11, 0x6 ;  /* 0x00000006000b7882 */ /* 0x000fe20000000000 */
[----:B------:R-:W-:Y:S01]  /*1260*/  IADD3 R154, R160, -0x1, RZ ;  /* 0xffffffffa09a7810 */ /* 0x000fe20007ffe0ff */
[----:B------:R-:W-:Y:S01]  /*1270*/  ULDC.64 UR6, c[0x0][0x198] ;  /* 0x0000660000067ab9 */ /* 0x000fe20000000a00 */
[----:B------:R-:W-:Y:S01]  /*1280*/  SHF.R.S32.HI R17, RZ, 0x1f, R155 ;  /* 0x0000001fff117819 */ /* 0x000fe2000001149b */
[----:B------:R-:W-:Y:S01]  /*1290*/  ULDC.64 UR4, c[0x0][0x1a0] ;  /* 0x0000680000047ab9 */ /* 0x000fe20000000a00 */
[----:B------:R-:W-:Y:S01]  /*12a0*/  SHF.R.S32.HI R0, RZ, 0x1f, R154 ;  /* 0x0000001fff007819 */ /* 0x000fe2000001149a */
[----:B------:R-:W-:Y:S01]  /*12b0*/  USHF.L.U64.HI UR9, UR6, UR11, UR7 ;  /* 0x0000000b06097299 */ /* 0x000fe20008010207 */
[CC--:B------:R-:W-:Y:S01]  /*12c0*/  LEA.HI R8, R17.reuse, R155.reuse, RZ, 0x2 ;  /* 0x0000009b11087211 */ /* 0x0c0fe200078f10ff */
[----:B------:R-:W-:Y:S01]  /*12d0*/  USHF.L.U64.HI UR11, UR4, UR11, UR5 ;  /* 0x0000000b040b7299 */ /* 0x000fe20008010205 */
[-C--:B------:R-:W-:Y:S01]  /*12e0*/  LEA.HI R22, R17, R155.reuse, RZ, 0x3 ;  /* 0x0000009b11167211 */ /* 0x080fe200078f18ff */
[----:B------:R-:W-:Y:S01]  /*12f0*/  USHF.L.U32 UR10, UR6, 0x6, URZ ;  /* 0x00000006060a7899 */ /* 0x000fe2000800063f */
[----:B------:R-:W-:Y:S01]  /*1300*/  IMAD.IADD R29, R65, 0x1, -R157 ;  /* 0x00000001411d7824 */ /* 0x000fe200078e0a9d */
[----:B------:R-:W-:Y:S01]  /*1310*/  USHF.L.U32 UR12, UR4, 0x6, URZ ;  /* 0x00000006040c7899 */ /* 0x000fe2000800063f */
[C---:B------:R-:W-:Y:S01]  /*1320*/  IMAD R3, R154.reuse, UR9, RZ ;  /* 0x000000099a037c24 */ /* 0x040fe2000f8e02ff */
[----:B------:R-:W-:Y:S01]  /*1330*/  SHF.R.S32.HI R24, RZ, 0x3, R22 ;  /* 0x00000003ff187819 */ /* 0x000fe20000011416 */
[----:B------:R-:W-:Y:S01]  /*1340*/  IMAD R2, R154, UR11, RZ ;  /* 0x0000000b9a027c24 */ /* 0x000fe2000f8e02ff */
[----:B------:R-:W-:Y:S01]  /*1350*/  LEA.HI R156, R17, R155, RZ, 0x5 ;  /* 0x0000009b119c7211 */ /* 0x000fe200078f28ff */
[C---:B------:R-:W-:Y:S01]  /*1360*/  IMAD R25, R0.reuse, UR10, R3 ;  /* 0x0000000a00197c24 */ /* 0x040fe2000f8e0203 */
[----:B------:R-:W-:Y:S01]  /*1370*/  STL [R1+0x44], R29 ;  /* 0x0000441d01007387 */ /* 0x000fe20000100800 */
[----:B------:R-:W-:Y:S01]  /*1380*/  IMAD R26, R0, UR12, R2 ;  /* 0x0000000c001a7c24 */ /* 0x000fe2000f8e0202 */
[----:B------:R-:W-:Y:S01]  /*1390*/  LOP3.LUT R0, R8, 0xfffffffc, RZ, 0xc0, !PT ;  /* 0xfffffffc08007812 */ /* 0x000fe200078ec0ff */
[----:B------:R-:W-:Y:S01]  /*13a0*/  IMAD.SHL.U32 R4, R24, 0x40, RZ ;  /* 0x0000004018047824 */ /* 0x000fe200078e00ff */
[----:B------:R-:W-:Y:S01]  /*13b0*/  SHF.R.S32.HI R2, RZ, 0x2, R8 ;  /* 0x00000002ff027819 */ /* 0x000fe20000011408 */
[----:B------:R-:W-:Y:S01]  /*13c0*/  IMAD R7, R5, c[0x0][0x1a8], RZ ;  /* 0x00006a0005077a24 */ /* 0x000fe200078e02ff */
[----:B------:R-:W-:Y:S01]  /*13d0*/  SHF.R.S32.HI R152, RZ, 0x5, R156 ;  /* 0x00000005ff987819 */ /* 0x000fe2000001149c */
[----:B------:R-:W-:Y:S01]  /*13e0*/  IMAD.IADD R0, R155, 0x1, -R0 ;  /* 0x000000019b007824 */ /* 0x000fe200078e0a00 */
[----:B------:R-:W-:Y:S01]  /*13f0*/  IADD3 R14, R2, 0x20, RZ ;  /* 0x00000020020e7810 */ /* 0x000fe20007ffe0ff */
[----:B------:R-:W-:Y:S01]  /*1400*/  IMAD R7, R23, c[0x0][0x1ac], R7 ;  /* 0x00006b0017077a24 */ /* 0x000fe200078e0207 */
[--C-:B------:R-:W-:Y:S01]  /*1410*/  SHF.R.S32.HI R3, RZ, 0x1f, R2.reuse ;  /* 0x0000001fff037819 */ /* 0x100fe20000011402 */
[----:B------:R-:W-:Y:S01]  /*1420*/  IMAD.SHL.U32 R30, R0, 0x8, RZ ;  /* 0x00000008001e7824 */ /* 0x000fe200078e00ff */
[----:B------:R-:W-:Y:S01]  /*1430*/  ISETP.GE.AND P4, PT, R14, R29, PT ;  /* 0x0000001d0e00720c */ /* 0x000fe20003f86270 */
[----:B------:R-:W-:Y:S01]  /*1440*/  UMOV UR13, 0x5 ;  /* 0x00000005000d7882 */ /* 0x000fe20000000000 */
[----:B------:R-:W-:Y:S01]  /*1450*/  LOP3.LUT R0, R4, 0xc0, RZ, 0xc0, !PT ;  /* 0x000000c004007812 */ /* 0x000fe200078ec0ff */
[----:B------:R-:W-:Y:S01]  /*1460*/  IMAD.WIDE R32, R27, 0x80, R2 ;  /* 0x000000801b207825 */ /* 0x000fe200078e0202 */
[----:B------:R-:W-:Y:S01]  /*1470*/  IADD3 R4, P1, R30, R9, RZ ;  /* 0x000000091e047210 */ /* 0x000fe20007f3e0ff */
[----:B------:R-:W-:Y:S01]  /*1480*/  USHF.L.U64.HI UR7, UR6, UR13, UR7 ;  /* 0x0000000d06077299 */ /* 0x000fe20008010207 */
[--C-:B------:R-:W-:Y:S01]  /*1490*/  SHF.R.S32.HI R31, RZ, 0x1f, R30.reuse ;  /* 0x0000001fff1f7819 */ /* 0x100fe2000001141e */
[----:B------:R-:W-:Y:S01]  /*14a0*/  USHF.L.U32 UR6, UR6, 0x5, URZ ;  /* 0x0000000506067899 */ /* 0x000fe2000800063f */
[----:B------:R-:W-:Y:S01]  /*14b0*/  LOP3.LUT R6, R0, 0x18, R30, 0xf8, !PT ;  /* 0x0000001800067812 */ /* 0x000fe200078ef81e */
[----:B------:R-:W-:Y:S01]  /*14c0*/  USHF.L.U64.HI UR5, UR4, UR13, UR5 ;  /* 0x0000000d04057299 */ /* 0x000fe20008010205 */
[-C--:B------:R-:W-:Y:S01]  /*14d0*/  ISETP.GE.AND P0, PT, R2, R29.reuse, PT ;  /* 0x0000001d0200720c */ /* 0x080fe20003f06270 */
[----:B------:R-:W-:Y:S01]  /*14e0*/  IMAD.X R5, R31, 0x1, R10, P1 ;  /* 0x000000011f057824 */ /* 0x000fe200008e060a */
[----:B------:R-:W-:Y:S01]  /*14f0*/  SHF.R.U32.HI R0, RZ, 0x3, R0 ;  /* 0x00000003ff007819 */ /* 0x000fe20000011600 */
[----:B------:R-:W-:Y:S01]  /*1500*/  STL.64 [R1+0x48], R30 ;  /* 0x0000481e01007387 */ /* 0x000fe20000100a00 */
[----:B------:R-:W-:Y:S01]  /*1510*/  @!P4 IADD3 R12, P1, R32, 0x20, RZ ;  /* 0x00000020200cc810 */ /* 0x000fe20007f3e0ff */
[----:B------:R-:W-:Y:S01]  /*1520*/  IMAD.WIDE.U32 R4, R23, c[0x0][0x1a8], R4 ;  /* 0x00006a0017047a25 */ /* 0x000fe200078e0004 */
[----:B------:R-:W-:Y:S01]  /*1530*/  LOP3.LUT R230, R6, R0, RZ, 0x3c, !PT ;  /* 0x0000000006e67212 */ /* 0x000fe200078e3cff */
[----:B------:R-:W-:Y:S01]  /*1540*/  STL.64 [R1+0x38], R32 ;  /* 0x0000382001007387 */ /* 0x000fe20000100a00 */
[----:B------:R-:W-:Y:S01]  /*1550*/  LEA.HI R0, R8, R2, RZ, 0x1 ;  /* 0x0000000208007211 */ /* 0x000fe200078f08ff */
[----:B------:R-:W-:Y:S01]  /*1560*/  IMAD.IADD R5, R5, 0x1, R7 ;  /* 0x0000000105057824 */ /* 0x000fe200078e0207 */
[----:B------:R-:W-:Y:S01]  /*1570*/  IADD3 R13, R2, 0x40, RZ ;  /* 0x00000040020d7810 */ /* 0x000fe20007ffe0ff */
[----:B------:R-:W-:Y:S01]  /*1580*/  @!P4 IMAD.MOV.U32 R10, RZ, RZ, R4 ;  /* 0x000000ffff0ac224 */ /* 0x000fe200078e0004 */
[----:B------:R-:W-:Y:S01]  /*1590*/  LOP3.LUT R8, R0, 0x7fffffe, RZ, 0xc0, !PT ;  /* 0x07fffffe00087812 */ /* 0x000fe200078ec0ff */
[----:B------:R-:W-:Y:S01]  /*15a0*/  @!P4 IMAD.X R0, RZ, RZ, R33, P1 ;  /* 0x000000ffff00c224 */ /* 0x000fe200008e0621 */
[----:B------:R-:W-:Y:S01]  /*15b0*/  ISETP.GE.AND P3, PT, R13, R29, PT ;  /* 0x0000001d0d00720c */ /* 0x000fe20003f66270 */
[----:B------:R-:W-:Y:S01]  /*15c0*/  @!P0 IMAD R6, R33, c[0x0][0x190], RZ ;  /* 0x0000640021068a24 */ /* 0x000fe200078e02ff */
[----:B------:R-:W-:Y:S01]  /*15d0*/  USHF.L.U32 UR4, UR4, 0x5, URZ ;  /* 0x0000000504047899 */ /* 0x000fe2000800063f */
[----:B------:R-:W-:-:S02]  /*15e0*/  @!P4 IMAD R0, R0, c[0x0][0x190], RZ ;  /* 0x000064000000ca24 */ /* 0x000fc400078e02ff */
[--C-:B------:R-:W-:Y:S02]  /*15f0*/  @!P4 IMAD.MOV.U32 R11, RZ, RZ, R5.reuse ;  /* 0x000000ffff0bc224 */ /* 0x100fe400078e0005 */
[----:B------:R-:W-:Y:S02]  /*1600*/  IMAD.IADD R7, R2, 0x1, -R8 ;  /* 0x0000000102077824 */ /* 0x000fe400078e0a08 */
[C---:B------:R-:W-:Y:S02]  /*1610*/  @!P0 IMAD R6, R32.reuse, c[0x0][0x194], R6 ;  /* 0x0000650020068a24 */ /* 0x040fe400078e0206 */
[----:B------:R-:W-:-:S04]  /*1620*/  @!P0 IMAD.WIDE.U32 R8, R32, c[0x0][0x190], R4 ;  /* 0x0000640020088a25 */ /* 0x000fc800078e0004 */
[C---:B------:R-:W-:Y:S02]  /*1630*/  @!P4 IMAD R15, R12.reuse, c[0x0][0x194], R0 ;  /* 0x000065000c0fca24 */ /* 0x040fe400078e0200 */
[----:B------:R-:W-:Y:S01]  /*1640*/  @!P4 IMAD.WIDE.U32 R10, R12, c[0x0][0x190], R10 ;  /* 0x000064000c0aca25 */ /* 0x000fe200078e000a */
[----:B------:R-:W-:-:S03]  /*1650*/  IADD3 R12, R2, 0x60, RZ ;  /* 0x00000060020c7810 */ /* 0x000fc60007ffe0ff */
[----:B------:R-:W-:Y:S01]  /*1660*/  IMAD R7, R152, 0x8, R7 ;  /* 0x0000000898077824 */ /* 0x000fe200078e0207 */
[----:B------:R-:W-:Y:S01]  /*1670*/  ISETP.GE.AND P2, PT, R12, R29, PT ;  /* 0x0000001d0c00720c */ /* 0x000fe20003f46270 */
[----:B------:R-:W-:Y:S01]  /*1680*/  @!P0 IMAD.IADD R0, R9, 0x1, R6 ;  /* 0x0000000109008824 */ /* 0x000fe200078e0206 */
[C---:B------:R-:W-:Y:S01]  /*1690*/  @!P0 LEA R6, P1, R8.reuse, c[0x0][0x160], 0x1 ;  /* 0x0000580008068a11 */ /* 0x040fe200078208ff */
[----:B------:R-:W-:Y:S01]  /*16a0*/  IMAD.U32 R230, R7, 0x20, R230 ;  /* 0x0000002007e67824 */ /* 0x000fe200078e00e6 */
[----:B------:R2:W-:Y:S02]  /*16b0*/  STL [R1+0x58], R12 ;  /* 0x0000580c01007387 */ /* 0x0005e40000100800 */
[----:B------:R-:W-:Y:S01]  /*16c0*/  @!P0 LEA.HI.X R7, R8, c[0x0][0x164], R0, 0x1, P1 ;  /* 0x0000590008078a11 */ /* 0x000fe200008f0c00 */
[----:B------:R-:W-:Y:S01]  /*16d0*/  @!P4 IMAD.IADD R0, R11, 0x1, R15 ;  /* 0x000000010b00c824 */ /* 0x000fe200078e020f */
[----:B------:R-:W-:Y:S01]  /*16e0*/  LEA.HI R15, R17, R155, RZ, 0x4 ;  /* 0x0000009b110f7211 */ /* 0x000fe200078f20ff */
[----:B------:R-:W-:Y:S01]  /*16f0*/  IMAD.SHL.U32 R230, R230, 0x2, RZ ;  /* 0x00000002e6e67824 */ /* 0x000fe200078e00ff */
[----:B------:R-:W-:-:S02]  /*1700*/  @!P4 LEA R8, P1, R10, c[0x0][0x160], 0x1 ;  /* 0x000058000a08ca11 */ /* 0x000fc400078208ff */
[----:B------:R-:W-:Y:S02]  /*1710*/  SHF.R.S32.HI R13, RZ, 0x4, R15 ;  /* 0x00000004ff0d7819 */ /* 0x000fe4000001140f */
[----:B------:R-:W-:Y:S01]  /*1720*/  @!P4 LEA.HI.X R9, R10, c[0x0][0x164], R0, 0x1, P1 ;  /* 0x000059000a09ca11 */ /* 0x000fe200008f0c00 */
[----:B------:R-:W-:Y:S01]  /*1730*/  @!PT LDS RZ, [RZ] ;  /* 0x00000000fffff984 */ /* 0x000fe20000000800 */
[----:B------:R-:W-:Y:S01]  /*1740*/  @!PT LDS RZ, [RZ] ;  /* 0x00000000fffff984 */ /* 0x000fe20000000800 */
[----:B------:R-:W-:Y:S01]  /*1750*/  @!PT LDS RZ, [RZ] ;  /* 0x00000000fffff984 */ /* 0x000fe20000000800 */
[----:B------:R3:W-:Y:S01]  /*1760*/  @!P0 LDGSTS.E.BYPASS.LTC128B.128 [R230], [R6.64] ;  /* 0x0000000006e68fae */ /* 0x0007e2000b901d4e */
[----:B------:R-:W-:Y:S01]  /*1770*/  @!P3 IADD3 R10, P1, R32, 0x40, RZ ;  /* 0x00000040200ab810 */ /* 0x000fe20007f3e0ff */
[----:B------:R-:W-:Y:S01]  /*1780*/  IMAD R0, R154, -0x40, R64 ;  /* 0xffffffc09a007824 */ /* 0x000fe200078e0240 */
[----:B------:R-:W-:Y:S01]  /*1790*/  SHF.R.S32.HI R17, RZ, 0x1f, R18 ;  /* 0x0000001fff117819 */ /* 0x000fe20000011412 */
[----:B------:R3:W-:Y:S03]  /*17a0*/  @!P0 LDGSTS.E.BYPASS.LTC128B.128 [R230+0x2000], [R6.64+0x40] ;  /* 0x0200004006e68fae */ /* 0x0007e6000b901d4e */
[----:B------:R-:W-:Y:S01]  /*17b0*/  ISETP.GE.AND P6, PT, R2, R0, PT ;  /* 0x000000000200720c */ /* 0x000fe20003fc6270 */
[----:B------:R3:W-:Y:S01]  /*17c0*/  @!P0 LDGSTS.E.BYPASS.LTC128B.128 [R230+0x4000], [R6.64+0x80] ;  /* 0x0400008006e68fae */ /* 0x0007e2000b901d4e */
[----:B------:R-:W-:-:S02]  /*17d0*/  @!P2 IADD3 R11, P0, R32, 0x60, RZ ;  /* 0x00000060200ba810 */ /* 0x000fc40007f1e0ff */
[-C--:B------:R-:W-:Y:S01]  /*17e0*/  ISETP.GE.AND P5, PT, R2, R0.reuse, PT ;  /* 0x000000000200720c */ /* 0x080fe20003fa6270 */
[----:B------:R4:W-:Y:S02]  /*17f0*/  @!P4 LDGSTS.E.BYPASS.LTC128B.128 [R230+0x800], [R8.64] ;  /* 0x0080000008e6cfae */ /* 0x0009e4000b901d4e */
[--C-:B--2---:R-:W-:Y:S01]  /*1800*/  @!P2 IMAD.X R12, RZ, RZ, R33.reuse, P0 ;  /* 0x000000ffff0ca224 */ /* 0x104fe200000e0621 */
[-C--:B------:R-:W-:Y:S01]  /*1810*/  ISETP.GE.AND P0, PT, R14, R0.reuse, PT ;  /* 0x000000000e00720c */ /* 0x080fe20003f06270 */
[----:B------:R4:W-:Y:S02]  /*1820*/  @!P4 LDGSTS.E.BYPASS.LTC128B.128 [R230+0x2800], [R8.64+0x40] ;  /* 0x0280004008e6cfae */ /* 0x0009e4000b901d4e */
[----:B------:R-:W-:Y:S02]  /*1830*/  @!P2 IMAD R12, R12, c[0x0][0x190], RZ ;  /* 0x000064000c0caa24 */ /* 0x000fe400078e02ff */
[----:B------:R4:W-:Y:S01]  /*1840*/  @!P4 LDGSTS.E.BYPASS.LTC128B.128 [R230+0x4800], [R8.64+0x80] ;  /* 0x0480008008e6cfae */ /* 0x0009e2000b901d4e */
[----:B---3--:R-:W-:Y:S01]  /*1850*/  LEA.HI R7, R15, R13, RZ, 0x1 ;  /* 0x0000000d0f077211 */ /* 0x008fe200078f08ff */
[----:B------:R-:W-:Y:S01]  /*1860*/  @!P3 IMAD.X R6, RZ, RZ, R33, P1 ;  /* 0x000000ffff06b224 */ /* 0x000fe200008e0621 */
[----:B------:R-:W-:-:S02]  /*1870*/  ISETP.GE.AND P1, PT, R14, R0, PT ;  /* 0x000000000e00720c */ /* 0x000fc40003f26270 */
[----:B------:R-:W-:Y:S01]  /*1880*/  LOP3.LUT R7, R7, 0xfffffffe, RZ, 0xc0, !PT ;  /* 0xfffffffe07077812 */ /* 0x000fe200078ec0ff */
[----:B------:R-:W-:Y:S02]  /*1890*/  @!P3 IMAD R0, R6, c[0x0][0x190], RZ ;  /* 0x000064000600ba24 */ /* 0x000fe400078e02ff */
[----:B------:R-:W-:Y:S02]  /*18a0*/  @!P2 IMAD.MOV.U32 R6, RZ, RZ, R4 ;  /* 0x000000ffff06a224 */ /* 0x000fe400078e0004 */
[----:B------:R-:W-:Y:S02]  /*18b0*/  IMAD.IADD R23, R13, 0x1, -R7 ;  /* 0x000000010d177824 */ /* 0x000fe400078e0a07 */
[--C-:B------:R-:W-:Y:S02]  /*18c0*/  @!P2 IMAD.MOV.U32 R7, RZ, RZ, R5.reuse ;  /* 0x000000ffff07a224 */ /* 0x100fe400078e0005 */
[C---:B------:R-:W-:Y:S02]  /*18d0*/  @!P3 IMAD R0, R10.reuse, c[0x0][0x194], R0 ;  /* 0x000065000a00ba24 */ /* 0x040fe400078e0200 */
[----:B------:R-:W-:-:S04]  /*18e0*/  @!P3 IMAD.WIDE.U32 R4, R10, c[0x0][0x190], R4 ;  /* 0x000064000a04ba25 */ /* 0x000fc800078e0004 */
[----:B------:R-:W-:Y:S01]  /*18f0*/  @!P3 IMAD.IADD R5, R5, 0x1, R0 ;  /* 0x000000010505b824 */ /* 0x000fe200078e0200 */
[C---:B------:R-:W-:Y:S01]  /*1900*/  @!P3 LEA R10, P4, R4.reuse, c[0x0][0x160], 0x1 ;  /* 0x00005800040aba11 */ /* 0x040fe200078808ff */
[----:B------:R-:W-:Y:S02]  /*1910*/  IMAD R0, R3, c[0x0][0x198], RZ ;  /* 0x0000660003007a24 */ /* 0x000fe400078e02ff */
[----:B----4-:R-:W-:Y:S01]  /*1920*/  @!P2 IMAD R8, R11, c[0x0][0x194], R12 ;  /* 0x000065000b08aa24 */ /* 0x010fe200078e020c */
[----:B------:R-:W-:Y:S01]  /*1930*/  LOP3.LUT R12, R15, 0xfffffff0, RZ, 0xc0, !PT ;  /* 0xfffffff00f0c7812 */ /* 0x000fe200078ec0ff */
[----:B------:R-:W-:Y:S01]  /*1940*/  @!P2 IMAD.WIDE.U32 R6, R11, c[0x0][0x190], R6 ;  /* 0x000064000b06aa25 */ /* 0x000fe200078e0006 */
[----:B------:R-:W-:-:S03]  /*1950*/  @!P3 LEA.HI.X R11, R4, c[0x0][0x164], R5, 0x1, P4 ;  /* 0x00005900040bba11 */ /* 0x000fc600020f0c05 */
[----:B------:R-:W-:Y:S02]  /*1960*/  IMAD R13, R2, c[0x0][0x19c], R0 ;  /* 0x00006700020d7a24 */ /* 0x000fe400078e0200 */
[----:B------:R-:W-:Y:S01]  /*1970*/  @!P2 IMAD.IADD R0, R7, 0x1, R8 ;  /* 0x000000010700a824 */ /* 0x000fe200078e0208 */
[----:B------:R-:W-:Y:S01]  /*1980*/  @!P2 LEA R8, P4, R6, c[0x0][0x160], 0x1 ;  /* 0x000058000608aa11 */ /* 0x000fe200078808ff */
[----:B------:R-:W-:Y:S01]  /*1990*/  IMAD.WIDE.U32 R4, R2, c[0x0][0x198], R30 ;  /* 0x0000660002047a25 */ /* 0x000fe200078e001e */
[----:B------:R-:W-:Y:S01]  /*19a0*/  LOP3.LUT R7, R22, 0xfffffff8, RZ, 0xc0, !PT ;  /* 0xfffffff816077812 */ /* 0x000fe200078ec0ff */
[----:B------:R2:W-:Y:S01]  /*19b0*/  @!P3 LDGSTS.E.BYPASS.LTC128B.128 [R230+0x1000], [R10.64] ;  /* 0x010000000ae6bfae */ /* 0x0005e2000b901d4e */
[----:B------:R-:W-:Y:S01]  /*19c0*/  @!P2 LEA.HI.X R9, R6, c[0x0][0x164], R0, 0x1, P4 ;  /* 0x000059000609aa11 */ /* 0x000fe200020f0c00 */
[C---:B------:R-:W-:Y:S01]  /*19d0*/  IMAD.IADD R0, R155.reuse, 0x1, -R12 ;  /* 0x000000019b007824 */ /* 0x040fe200078e0a0c */
[----:B------:R-:W-:Y:S01]  /*19e0*/  IADD3 R4, P4, R16, R4, RZ ;  /* 0x0000000410047210 */ /* 0x000fe20007f9e0ff */
[----:B------:R-:W-:Y:S01]  /*19f0*/  IMAD.IADD R7, R155, 0x1, -R7 ;  /* 0x000000019b077824 */ /* 0x000fe200078e0a07 */
[----:B------:R2:W-:Y:S01]  /*1a00*/  @!P3 LDGSTS.E.BYPASS.LTC128B.128 [R230+0x3000], [R10.64+0x40] ;  /* 0x030000400ae6bfae */ /* 0x0005e2000b901d4e */
[----:B------:R-:W-:Y:S01]  /*1a10*/  IMAD R3, R3, c[0x0][0x1a0], RZ ;  /* 0x0000680003037a24 */ /* 0x000fe200078e02ff */
[-C--:B------:R-:W-:Y:S01]  /*1a20*/  LEA.HI R12, R0, R0.reuse, RZ, 0x1 ;  /* 0x00000000000c7211 */ /* 0x080fe200078f08ff */
[----:B------:R-:W-:Y:S01]  /*1a30*/  IMAD R6, R17, c[0x0][0x1b0], RZ ;  /* 0x00006c0011067a24 */ /* 0x000fe200078e02ff */
[----:B------:R-:W-:Y:S01]  /*1a40*/  IADD3.X R5, R21, R5, R13, P4, !PT ;  /* 0x0000000515057210 */ /* 0x000fe200027fe40d */
[----:B------:R-:W-:Y:S01]  /*1a50*/  IMAD R15, R2, c[0x0][0x1a4], R3 ;  /* 0x00006900020f7a24 */ /* 0x000fe200078e0203 */
[----:B------:R-:W-:Y:S01]  /*1a60*/  LOP3.LUT R14, R12, 0x7fffffe, RZ, 0xc0, !PT ;  /* 0x07fffffe0c0e7812 */ /* 0x000fe200078ec0ff */
[----:B------:R-:W-:Y:S01]  /*1a70*/  IMAD.WIDE.U32 R2, R2, c[0x0][0x1a0], R30 ;  /* 0x0000680002027a25 */ /* 0x000fe200078e001e */
[----:B------:R-:W-:Y:S01]  /*1a80*/  SHF.R.S32.HI R16, RZ, 0x1f, R0 ;  /* 0x0000001fff107819 */ /* 0x000fe20000011400 */
[----:B------:R2:W-:Y:S01]  /*1a90*/  @!P3 LDGSTS.E.BYPASS.LTC128B.128 [R230+0x5000], [R10.64+0x80] ;  /* 0x050000800ae6bfae */ /* 0x0005e2000b901d4e */
[----:B------:R-:W-:Y:S01]  /*1aa0*/  LEA.HI R13, R7, R7, RZ, 0x1 ;  /* 0x00000007070d7211 */ /* 0x000fe200078f08ff */
[----:B------:R-:W-:Y:S01]  /*1ab0*/  IMAD.IADD R67, R0, 0x1, -R14 ;  /* 0x0000000100437824 */ /* 0x000fe200078e0a0e */
[----:B------:R-:W-:Y:S01]  /*1ac0*/  LEA.HI R21, R16, R0, RZ, 0x3 ;  /* 0x0000000010157211 */ /* 0x000fe200078f18ff */
[C---:B------:R-:W-:Y:S01]  /*1ad0*/  IMAD R0, R18.reuse, c[0x0][0x1b4], R6 ;  /* 0x00006d0012007a24 */ /* 0x040fe200078e0206 */
[----:B------:R-:W-:Y:S01]  /*1ae0*/  LOP3.LUT R14, R13, 0x7fffffe, RZ, 0xc0, !PT ;  /* 0x07fffffe0d0e7812 */ /* 0x000fe200078ec0ff */
[----:B------:R-:W-:Y:S01]  /*1af0*/  IMAD.WIDE.U32 R30, R18, c[0x0][0x1b0], R4 ;  /* 0x00006c00121e7a25 */ /* 0x000fe200078e0004 */
[----:B------:R-:W-:Y:S01]  /*1b00*/  IADD3 R6, P4, R19, R2, RZ ;  /* 0x0000000213067210 */ /* 0x000fe20007f9e0ff */
[----:B------:R3:W-:Y:S01]  /*1b10*/  @!P2 LDGSTS.E.BYPASS.LTC128B.128 [R230+0x1800], [R8.64] ;  /* 0x0180000008e6afae */ /* 0x0007e2000b901d4e */
[----:B------:R-:W-:Y:S01]  /*1b20*/  SHF.R.S32.HI R22, RZ, 0x1, R13 ;  /* 0x00000001ff167819 */ /* 0x000fe2000001140d */
[----:B------:R-:W-:Y:S01]  /*1b30*/  IMAD.IADD R159, R31, 0x1, R0 ;  /* 0x000000011f9f7824 */ /* 0x000fe200078e0200 */
[----:B------:R-:W-:Y:S01]  /*1b40*/  SHF.R.S32.HI R13, RZ, 0x1, R12 ;  /* 0x00000001ff0d7819 */ /* 0x000fe2000001140c */
[----:B------:R-:W-:Y:S01]  /*1b50*/  IMAD.MOV.U32 R158, RZ, RZ, R30 ;  /* 0x000000ffff9e7224 */ /* 0x000fe200078e001e */
[----:B------:R-:W-:Y:S01]  /*1b60*/  SHF.R.S32.HI R12, RZ, 0x1f, R12 ;  /* 0x0000001fff0c7819 */ /* 0x000fe2000001140c */
[----:B------:R-:W-:Y:S01]  /*1b70*/  IMAD.IADD R19, R7, 0x1, -R14 ;  /* 0x0000000107137824 */ /* 0x000fe200078e0a0e */
[----:B------:R-:W-:Y:S01]  /*1b80*/  IADD3.X R7, R20, R3, R15, P4, !PT ;  /* 0x0000000314077210 */ /* 0x000fe200027fe40f */
[----:B------:R-:W-:Y:S01]  /*1b90*/  IMAD.WIDE.U32 R2, R154, UR10, R158 ;  /* 0x0000000a9a027c25 */ /* 0x000fe2000f8e009e */
[----:B------:R-:W-:Y:S01]  /*1ba0*/  LEA.HI R5, R12, R13, RZ, 0x2 ;  /* 0x0000000d0c057211 */ /* 0x000fe200078f10ff */
[----:B------:R3:W-:Y:S02]  /*1bb0*/  @!P2 LDGSTS.E.BYPASS.LTC128B.128 [R230+0x3800], [R8.64+0x40] ;  /* 0x0380004008e6afae */ /* 0x0007e4000b901d4e */
[----:B------:R-:W-:Y:S01]  /*1bc0*/  IMAD.IADD R12, R3, 0x1, R25 ;  /* 0x00000001030c7824 */ /* 0x000fe200078e0219 */
[----:B------:R-:W-:Y:S01]  /*1bd0*/  @!P6 LEA R4, P4, R2, c[0x0][0x168], 0x1 ;  /* 0x00005a000204ea11 */ /* 0x000fe200078808ff */
[----:B------:R3:W-:Y:S01]  /*1be0*/  @!P2 LDGSTS.E.BYPASS.LTC128B.128 [R230+0x5800], [R8.64+0x80] ;  /* 0x0580008008e6afae */ /* 0x0007e2000b901d4e */
[----:B------:R-:W-:Y:S01]  /*1bf0*/  LOP3.LUT R16, R5, 0xfffffffc, RZ, 0xc0, !PT ;  /* 0xfffffffc05107812 */ /* 0x000fe200078ec0ff */
[----:B------:R-:W-:Y:S01]  /*1c00*/  IMAD.SHL.U32 R0, R22, 0x40, RZ ;  /* 0x0000004016007824 */ /* 0x000fe200078e00ff */
[----:B------:R-:W-:Y:S01]  /*1c10*/  @!P6 LEA.HI.X R5, R2, c[0x0][0x16c], R12, 0x1, P4 ;  /* 0x00005b000205ea11 */ /* 0x000fe200020f0c0c */
[----:B------:R-:W-:Y:S01]  /*1c20*/  IMAD.SHL.U32 R15, R24, 0x8, RZ ;  /* 0x00000008180f7824 */ /* 0x000fe200078e00ff */
[----:B------:R-:W-:Y:S01]  /*1c30*/  @!P1 IADD3 R3, P4, R2, UR6, RZ ;  /* 0x0000000602039c10 */ /* 0x000fe2000ff9e0ff */
[----:B------:R-:W-:Y:S01]  /*1c40*/  IMAD.IADD R20, R13, 0x1, -R16 ;  /* 0x000000010d147824 */ /* 0x000fe200078e0a10 */
[----:B------:R-:W-:Y:S01]  /*1c50*/  LOP3.LUT R0, R0, 0xc0, RZ, 0xc0, !PT ;  /* 0x000000c000007812 */ /* 0x000fe200078ec0ff */
[----:B------:R4:W-:Y:S01]  /*1c60*/  @!P6 LDGSTS.E.BYPASS.LTC128B.128 [R230+0x6000], [R4.64] ;  /* 0x0600000004e6efae */ /* 0x0009e2000b901d4e */
[----:B------:R-:W-:-:S02]  /*1c70*/  @!P1 IADD3.X R13, R12, UR7, RZ, P4, !PT ;  /* 0x000000070c0d9c10 */ /* 0x000fc4000a7fe4ff */
[C---:B------:R-:W-:Y:S01]  /*1c80*/  @!P1 LEA R2, P4, R3.reuse, c[0x0][0x168], 0x1 ;  /* 0x00005a0003029a11 */ /* 0x040fe200078808ff */
[----:B------:R4:W-:Y:S01]  /*1c90*/  @!P6 LDGSTS.E.BYPASS.LTC128B.128 [R230+0x7000], [R4.64+0x40] ;  /* 0x0700004004e6efae */ /* 0x0009e2000b901d4e */
[----:B------:R-:W-:Y:S02]  /*1ca0*/  LOP3.LUT R15, R0, 0x8, R15, 0xf8, !PT ;  /* 0x00000008000f7812 */ /* 0x000fe400078ef80f */
[----:B------:R-:W-:Y:S01]  /*1cb0*/  @!P1 LEA.HI.X R3, R3, c[0x0][0x16c], R13, 0x1, P4 ;  /* 0x00005b0003039a11 */ /* 0x000fe200020f0c0d */
[----:B------:R4:W-:Y:S01]  /*1cc0*/  @!P6 LDGSTS.E.BYPASS.LTC128B.128 [R230+0x8000], [R4.64+0x80] ;  /* 0x0800008004e6efae */ /* 0x0009e2000b901d4e */
[----:B------:R-:W-:Y:S01]  /*1cd0*/  SHF.R.U32.HI R14, RZ, 0x3, R0 ;  /* 0x00000003ff0e7819 */ /* 0x000fe20000011600 */
[----:B------:R-:W-:Y:S02]  /*1ce0*/  IMAD R0, R17, c[0x0][0x1b8], RZ ;  /* 0x00006e0011007a24 */ /* 0x000fe400078e02ff */
[----:B------:R5:W-:Y:S01]  /*1cf0*/  @!P1 LDGSTS.E.BYPASS.LTC128B.128 [R230+0x6800], [R2.64] ;  /* 0x0680000002e69fae */ /* 0x000be2000b901d4e */
[----:B------:R-:W-:Y:S01]  /*1d00*/  LOP3.LUT R14, R15, R14, RZ, 0x3c, !PT ;  /* 0x0000000e0f0e7212 */ /* 0x000fe200078e3cff */
[----:B------:R-:W-:-:S02]  /*1d10*/  IMAD R12, R18, c[0x0][0x1bc], R0 ;  /* 0x00006f00120c7a24 */ /* 0x000fc400078e0200 */
[----:B------:R5:W-:Y:S01]  /*1d20*/  @!P1 LDGSTS.E.BYPASS.LTC128B.128 [R230+0x7800], [R2.64+0x40] ;  /* 0x0780004002e69fae */ /* 0x000be2000b901d4e */
[----:B------:R-:W-:-:S03]  /*1d30*/  IMAD.SHL.U32 R0, R20, 0x40, RZ ;  /* 0x0000004014007824 */ /* 0x000fc600078e00ff */
[----:B------:R5:W-:Y:S02]  /*1d40*/  @!P1 LDGSTS.E.BYPASS.LTC128B.128 [R230+0x8800], [R2.64+0x80] ;  /* 0x0880008002e69fae */ /* 0x000be4000b901d4e */
[----:B------:R-:W-:Y:S02]  /*1d50*/  LOP3.LUT R0, R0, 0xc0, RZ, 0xc0, !PT ;  /* 0x000000c000007812 */ /* 0x000fe400078ec0ff */
[----:B------:R-:W0:Y:S04]  /*1d60*/  LDGDEPBAR ;  /* 0x00000000000079af */ /* 0x000e280000000000 */
[----:B------:R1:W-:Y:S04]  /*1d70*/  STL.64 [R1+0x30], R30 ;  /* 0x0000301e01007387 */ /* 0x0003e80000100a00 */
[----:B------:R-:W-:Y:S01]  /*1d80*/  STL.64 [R1+0x28], R158 ;  /* 0x0000289e01007387 */ /* 0x000fe20000100a00 */
[----:B----4-:R-:W-:-:S02]  /*1d90*/  IMAD.SHL.U32 R5, R21, 0x20, RZ ;  /* 0x0000002015057824 */ /* 0x010fc400078e00ff */
[----:B------:R-:W-:-:S03]  /*1da0*/  IMAD.SHL.U32 R4, R23, 0x8, RZ ;  /* 0x0000000817047824 */ /* 0x000fc600078e00ff */
[----:B------:R-:W-:Y:S02]  /*1db0*/  LOP3.LUT R66, R5, 0xffffff00, RZ, 0xc0, !PT ;  /* 0xffffff0005427812 */ /* 0x000fe400078ec0ff */
[----:B------:R-:W-:-:S03]  /*1dc0*/  SHF.R.U32.HI R5, RZ, 0x3, R0 ;  /* 0x00000003ff057819 */ /* 0x000fc60000011600 */
[----:B---3--:R-:W-:Y:S01]  /*1dd0*/  IMAD R8, R152, 0x200, R66 ;  /* 0x0000020098087824 */ /* 0x008fe200078e0242 */
[----:B------:R-:W-:-:S04]  /*1de0*/  DEPBAR.LE SB0, 0x0 ;  /* 0x000080000000791a */ /* 0x000fc80000000000 */
[----:B------:R-:W-:Y:S01]  /*1df0*/  BAR.SYNC.DEFER_BLOCKING 0x0 ;  /* 0x0000000000007b1d */ /* 0x000fe20000010000 */
[----:B------:R-:W-:Y:S02]  /*1e00*/  IMAD R8, R67, 0x20, R8 ;  /* 0x0000002043087824 */ /* 0x000fe400078e0208 */
[----:B-1----:R-:W-:Y:S01]  /*1e10*/  IMAD.WIDE.U32 R30, R18, c[0x0][0x1b8], R6 ;  /* 0x00006e00121e7a25 */ /* 0x002fe200078e0006 */
[----:B------:R-:W-:-:S03]  /*1e20*/  LOP3.LUT R6, R0, 0x8, R4, 0xf8, !PT ;  /* 0x0000000800067812 */ /* 0x000fc600078ef804 */
[----:B------:R-:W-:Y:S01]  /*1e30*/  IMAD.IADD R29, R31, 0x1, R12 ;  /* 0x000000011f1d7824 */ /* 0x000fe200078e020c */
[----:B------:R-:W-:Y:S01]  /*1e40*/  LOP3.LUT R153, R6, R5, RZ, 0x3c, !PT ;  /* 0x0000000506997212 */ /* 0x000fe200078e3cff */
[----:B------:R-:W-:Y:S01]  /*1e50*/  IMAD.MOV.U32 R28, RZ, RZ, R30 ;  /* 0x000000ffff1c7224 */ /* 0x000fe200078e001e */
[----:B------:R-:W-:Y:S01]  /*1e60*/  STL.64 [R1+0x50], R30 ;  /* 0x0000501e01007387 */ /* 0x000fe20000100a00 */
[----:B------:R-:W-:Y:S02]  /*1e70*/  IMAD R7, R23, 0x8, R19 ;  /* 0x0000000817077824 */ /* 0x000fe400078e0213 */
[----:B-----5:R-:W-:Y:S01]  /*1e80*/  IMAD.WIDE.U32 R2, R154, UR12, R28 ;  /* 0x0000000c9a027c25 */ /* 0x020fe2000f8e001c */
[----:B------:R-:W-:Y:S03]  /*1e90*/  STL.64 [R1+0x20], R28 ;  /* 0x0000201c01007387 */ /* 0x000fe60000100a00 */
[----:B------:R-:W-:Y:S01]  /*1ea0*/  IMAD.IADD R0, R3, 0x1, R26 ;  /* 0x0000000103007824 */ /* 0x000fe200078e021a */
[----:B------:R-:W-:-:S02]  /*1eb0*/  @!P5 LEA R4, P2, R2, c[0x0][0x170], 0x1 ;  /* 0x00005c000204da11 */ /* 0x000fc400078408ff */
[C---:B------:R-:W-:Y:S02]  /*1ec0*/  @!P0 IADD3 R3, P1, R2.reuse, UR4, RZ ;  /* 0x0000000402038c10 */ /* 0x040fe4000ff3e0ff */
[----:B------:R-:W-:Y:S02]  /*1ed0*/  @!P5 LEA.HI.X R5, R2, c[0x0][0x174], R0, 0x1, P2 ;  /* 0x00005d000205da11 */ /* 0x000fe400010f0c00 */
[----:B------:R-:W-:Y:S01]  /*1ee0*/  @!P0 IADD3.X R2, R0, UR5, RZ, P1, !PT ;  /* 0x0000000500028c10 */ /* 0x000fe20008ffe4ff */
[----:B------:R-:W-:Y:S01]  /*1ef0*/  IMAD.U32 R0, R7, 0x20, R14 ;  /* 0x0000002007007824 */ /* 0x000fe200078e000e */
[C---:B------:R-:W-:Y:S01]  /*1f00*/  @!P0 LEA R6, P1, R3.reuse, c[0x0][0x170], 0x1 ;  /* 0x00005c0003068a11 */ /* 0x040fe200078208ff */
[----:B------:R-:W-:Y:S02]  /*1f10*/  @P5 STS [R230+0x9000], RZ ;  /* 0x009000ffe6005388 */ /* 0x000fe40000000800 */
[----:B------:R-:W-:Y:S01]  /*1f20*/  IMAD.SHL.U32 R217, R0, 0x2, RZ ;  /* 0x0000000200d97824 */ /* 0x000fe200078e00ff */
[----:B------:R-:W-:Y:S01]  /*1f30*/  @!P0 LEA.HI.X R7, R3, c[0x0][0x174], R2, 0x1, P1 ;  /* 0x00005d0003078a11 */ /* 0x000fe200008f0c02 */
[----:B------:R-:W-:Y:S01]  /*1f40*/  IMAD.IADD R2, R153, 0x1, R8 ;  /* 0x0000000199027824 */ /* 0x000fe200078e0208 */
[----:B------:R-:W-:Y:S01]  /*1f50*/  @P5 STS [R230+0x9004], RZ ;  /* 0x009004ffe6005388 */ /* 0x000fe20000000800 */
[----:B------:R-:W-:-:S02]  /*1f60*/  LOP3.LUT P1, RZ, R20, 0x2, RZ, 0xc0, !PT ;  /* 0x0000000214ff7812 */ /* 0x000fc4000782c0ff */
[----:B------:R-:W-:Y:S01]  /*1f70*/  IMAD.SHL.U32 R220, R2, 0x2, RZ ;  /* 0x0000000202dc7824 */ /* 0x000fe200078e00ff */
[----:B------:R-:W-:Y:S01]  /*1f80*/  @P5 STS.64 [R230+0x9008], RZ ;  /* 0x009008ffe6005388 */ /* 0x000fe20000000a00 */
[----:B------:R-:W-:-:S03]  /*1f90*/  IMAD.MOV.U32 R2, RZ, RZ, 0x10 ;  /* 0x00000010ff027424 */ /* 0x000fc600078e00ff */
        /* <DEDUP_REMOVED lines=16> */
[----:B------:R1:W-:Y:S01]  /*20a0*/  @!P0 LDGSTS.E.BYPASS.LTC128B.128 [R230+0xb800], [R6.64+0x80] ;  /* 0x0b80008006e68fae */ /* 0x0003e2000b901d4e */
[----:B------:R-:W-:-:S03]  /*20b0*/  LOP3.LUT P0, RZ, R22, 0x2, RZ, 0xc0, !PT ;  /* 0x0000000216ff7812 */ /* 0x000fc6000780c0ff */
[----:B--2---:R-:W-:Y:S01]  /*20c0*/  LDSM.16.M88.4 R8, [R220+0x1000] ;  /* 0x00100000dc08783b */ /* 0x004fe20000000200 */
[C---:B------:R-:W-:Y:S02]  /*20d0*/  SEL R0, R2.reuse, 0xfffffff0, !P0 ;  /* 0xfffffff002007807 */ /* 0x040fe40004000000 */
[----:B------:R-:W-:Y:S01]  /*20e0*/  SEL R2, R2, 0xfffffff0, !P1 ;  /* 0xfffffff002027807 */ /* 0x000fe20004800000 */
[----:B------:R-:W2:Y:S02]  /*20f0*/  LDSM.16.M88.4 R32, [R217+0x6400] ;  /* 0x00640000d920783b */ /* 0x000ea40000000200 */
[----:B------:R-:W-:Y:S01]  /*2100*/  IMAD R219, R0, 0x2, R217 ;  /* 0x0000000200db7824 */ /* 0x000fe200078e02d9 */
[----:B------:R-:W-:Y:S01]  /*2110*/  LOP3.LUT R0, R156, 0xffffffe0, RZ, 0xc0, !PT ;  /* 0xffffffe09c007812 */ /* 0x000fe200078ec0ff */
[----:B------:R-:W3:Y:S01]  /*2120*/  LDSM.16.M88.4 R24, [R217+0x6c00] ;  /* 0x006c0000d918783b */ /* 0x000ee20000000200 */
[----:B------:R-:W-:-:S03]  /*2130*/  IMAD R221, R2, 0x2, R220 ;  /* 0x0000000202dd7824 */ /* 0x000fc600078e02dc */
[----:B------:R-:W4:Y:S01]  /*2140*/  LDSM.16.M88.4 R16, [R217+0x6000] ;  /* 0x00600000d910783b */ /* 0x000f220000000200 */
[C---:B------:R-:W-:Y:S02]  /*2150*/  IMAD.IADD R0, R155.reuse, 0x1, -R0 ;  /* 0x000000019b007824 */ /* 0x040fe400078e0a00 */
[----:B------:R-:W-:Y:S01]  /*2160*/  IMAD.SHL.U32 R155, R155, 0x2, RZ ;  /* 0x000000029b9b7824 */ /* 0x000fe200078e00ff */
[----:B------:R-:W5:Y:S02]  /*2170*/  LDSM.16.M88.4 R28, [R217+0x6800] ;  /* 0x00680000d91c783b */ /* 0x000f640000000200 */
[----:B------:R-:W-:Y:S02]  /*2180*/  SHF.R.S32.HI R3, RZ, 0x1f, R0 ;  /* 0x0000001fff037819 */ /* 0x000fe40000011400 */
[----:B------:R-:W4:Y:S02]  /*2190*/  LDSM.16.M88.4 R12, [R220] ;  /* 0x00000000dc0c783b */ /* 0x000f240000000200 */
[----:B------:R-:W-:Y:S01]  /*21a0*/  LEA.HI R0, R3, R0, RZ, 0x2 ;  /* 0x0000000003007211 */ /* 0x000fe200078f10ff */
[----:B------:R-:W-:Y:S01]  /*21b0*/  IMAD R3, R152, 0x10, R157 ;  /* 0x0000001098037824 */ /* 0x000fe200078e029d */
[----:B-1----:R-:W-:Y:S02]  /*21c0*/  LDSM.16.M88.4 R4, [R221+0x1000] ;  /* 0x00100000dd04783b */ /* 0x002fe40000000200 */
[----:B------:R-:W-:-:S02]  /*21d0*/  SHF.R.S32.HI R161, RZ, 0x2, R0 ;  /* 0x00000002ffa17819 */ /* 0x000fc40000011400 */
[----:B------:R-:W1:Y:S03]  /*21e0*/  LDSM.16.M88.4 R40, [R219+0x6400] ;  /* 0x00640000db28783b */ /* 0x000e660000000200 */
[----:B------:R-:W-:Y:S01]  /*21f0*/  IMAD.IADD R0, R3, 0x1, R161 ;  /* 0x0000000103007824 */ /* 0x000fe200078e02a1 */
[----:B------:R-:W1:Y:S01]  /*2200*/  LDSM.16.M88.4 R52, [R219+0x6c00] ;  /* 0x006c0000db34783b */ /* 0x000e620000000200 */
[----:B------:R-:W-:-:S03]  /*2210*/  IADD3 R3, R64, -c[0x0][0x2e4], -R65 ;  /* 0x8000b90040037a10 */ /* 0x000fc60007ffe841 */
[----:B------:R-:W1:Y:S04]  /*2220*/  LDSM.16.M88.4 R44, [R219+0x6000] ;  /* 0x00600000db2c783b */ /* 0x000e680000000200 */
[----:B------:R-:W1:Y:S01]  /*2230*/  LDSM.16.M88.4 R48, [R219+0x6800] ;  /* 0x00680000db30783b */ /* 0x000e620000000200 */
[C---:B--2---:R-:W-:Y:S03]  /*2240*/  HMMA.16816.F32.BF16 R60, R8.reuse, R32, RZ ;  /* 0x00000020083c723c */ /* 0x044fe600000418ff */
[----:B------:R-:W2:Y:S04]  /*2250*/  LDSM.16.M88.4 R20, [R221] ;  /* 0x00000000dd14783b */ /* 0x000ea80000000200 */
[----:B------:R-:W0:Y:S01]  /*2260*/  LDGDEPBAR ;  /* 0x00000000000079af */ /* 0x000e220000000000 */
[C---:B---3--:R-:W-:Y:S03]  /*2270*/  HMMA.16816.F32.BF16 R36, R8.reuse, R24, RZ ;  /* 0x000000180824723c */ /* 0x048fe600000418ff */
[----:B------:R-:W-:Y:S05]  /*2280*/  STL [R1+0x5c], R161 ;  /* 0x00005ca101007387 */ /* 0x000fea0000100800 */
[C---:B------:R-:W-:Y:S08]  /*2290*/  HMMA.16816.F32.BF16 R100, R8.reuse, R34, RZ ;  /* 0x000000220864723c */ /* 0x040ff000000418ff */
[C---:B----4-:R-:W-:Y:S08]  /*22a0*/  HMMA.16816.F32.BF16 R68, R8.reuse, R16, RZ ;  /* 0x000000100844723c */ /* 0x050ff000000418ff */
[C---:B-----5:R-:W-:Y:S08]  /*22b0*/  HMMA.16816.F32.BF16 R56, R8.reuse, R28, RZ ;  /* 0x0000001c0838723c */ /* 0x060ff000000418ff */
[C---:B------:R-:W-:Y:S08]  /*22c0*/  HMMA.16816.F32.BF16 R92, R8.reuse, R18, RZ ;  /* 0x00000012085c723c */ /* 0x040ff000000418ff */
[C---:B------:R-:W-:Y:S08]  /*22d0*/  HMMA.16816.F32.BF16 R96, R8.reuse, R30, RZ ;  /* 0x0000001e0860723c */ /* 0x040ff000000418ff */
[----:B------:R-:W-:Y:S08]  /*22e0*/  HMMA.16816.F32.BF16 R84, R8, R26, RZ ;  /* 0x0000001a0854723c */ /* 0x000ff000000418ff */
[C---:B------:R-:W-:Y:S08]  /*22f0*/  HMMA.16816.F32.BF16 R108, R12.reuse, R16, RZ ;  /* 0x000000100c6c723c */ /* 0x040ff000000418ff */
[C---:B------:R-:W-:Y:S01]  /*2300*/  HMMA.16816.F32.BF16 R104, R12.reuse, R18, RZ ;  /* 0x000000120c68723c */ /* 0x040fe200000418ff */
[----:B------:R-:W-:Y:S07]  /*2310*/  LDSM.16.M88.4 R16, [R220+0x3000] ;  /* 0x00300000dc10783b */ /* 0x000fee0000000200 */
[C---:B------:R-:W-:Y:S08]  /*2320*/  HMMA.16816.F32.BF16 R8, R12.reuse, R24, RZ ;  /* 0x000000180c08723c */ /* 0x040ff000000418ff */
[----:B------:R-:W-:Y:S01]  /*2330*/  HMMA.16816.F32.BF16 R112, R12, R26, RZ ;  /* 0x0000001a0c70723c */ /* 0x000fe200000418ff */
[----:B------:R-:W3:Y:S07]  /*2340*/  LDSM.16.M88.4 R24, [R217+0x7c00] ;  /* 0x007c0000d918783b */ /* 0x000eee0000000200 */
[----:B-1----:R-:W-:Y:S08]  /*2350*/  HMMA.16816.F32.BF16 R128, R4, R40, R60 ;  /* 0x000000280480723c */ /* 0x002ff0000004183c */
[C---:B------:R-:W-:Y:S08]  /*2360*/  HMMA.16816.F32.BF16 R80, R12.reuse, R32, RZ ;  /* 0x000000200c50723c */ /* 0x040ff000000418ff */
[C---:B------:R-:W-:Y:S01]  /*2370*/  HMMA.16816.F32.BF16 R76, R12.reuse, R34, RZ ;  /* 0x000000220c4c723c */ /* 0x040fe200000418ff */
[----:B------:R-:W-:Y:S07]  /*2380*/  LDSM.16.M88.4 R32, [R217+0x7400] ;  /* 0x00740000d920783b */ /* 0x000fee0000000200 */
[C---:B------:R-:W-:Y:S08]  /*2390*/  HMMA.16816.F32.BF16 R72, R12.reuse, R28, RZ ;  /* 0x0000001c0c48723c */ /* 0x040ff000000418ff */
[----:B------:R-:W-:Y:S01]  /*23a0*/  HMMA.16816.F32.BF16 R88, R12, R30, RZ ;  /* 0x0000001e0c58723c */ /* 0x000fe200000418ff */
[----:B------:R-:W-:Y:S04]  /*23b0*/  LDSM.16.M88.4 R28, [R217+0x7800] ;  /* 0x00780000d91c783b */ /* 0x000fe80000000200 */
[----:B------:R-:W-:Y:S03]  /*23c0*/  LDSM.16.M88.4 R12, [R220+0x2000] ;  /* 0x00200000dc0c783b */ /* 0x000fe60000000200 */
[C---:B------:R-:W-:Y:S01]  /*23d0*/  HMMA.16816.F32.BF16 R60, R4.reuse, R52, R36 ;  /* 0x00000034043c723c */ /* 0x040fe20000041824 */
[----:B------:R-:W1:Y:S07]  /*23e0*/  LDSM.16.M88.4 R36, [R217+0x7000] ;  /* 0x00700000d924783b */ /* 0x000e6e0000000200 */
[C---:B------:R-:W-:Y:S08]  /*23f0*/  HMMA.16816.F32.BF16 R124, R4.reuse, R42, R100 ;  /* 0x0000002a047c723c */ /* 0x040ff00000041864 */
[C---:B------:R-:W-:Y:S01]  /*2400*/  HMMA.16816.F32.BF16 R140, R4.reuse, R44, R68 ;  /* 0x0000002c048c723c */ /* 0x040fe20000041844 */
[----:B------:R-:W-:Y:S07]  /*2410*/  LDSM.16.M88.4 R68, [R219+0x7400] ;  /* 0x00740000db44783b */ /* 0x000fee0000000200 */
[C---:B------:R-:W-:Y:S08]  /*2420*/  HMMA.16816.F32.BF16 R120, R4.reuse, R48, R56 ;  /* 0x000000300478723c */ /* 0x040ff00000041838 */
[C---:B------:R-:W-:Y:S08]  /*2430*/  HMMA.16816.F32.BF16 R136, R4.reuse, R46, R92 ;  /* 0x0000002e0488723c */ /* 0x040ff0000004185c */
[C---:B------:R-:W-:Y:S08]  /*2440*/  HMMA.16816.F32.BF16 R116, R4.reuse, R50, R96 ;  /* 0x000000320474723c */ /* 0x040ff00000041860 */
[----:B------:R-:W-:Y:S01]  /*2450*/  HMMA.16816.F32.BF16 R100, R4, R54, R84 ;  /* 0x000000360464723c */ /* 0x000fe20000041854 */
[----:B------:R-:W-:Y:S04]  /*2460*/  LDSM.16.M88.4 R4, [R221+0x3000] ;  /* 0x00300000dd04783b */ /* 0x000fe80000000200 */
[----:B------:R-:W-:Y:S03]  /*2470*/  LDSM.16.M88.4 R84, [R219+0x7800] ;  /* 0x00780000db54783b */ /* 0x000fe60000000200 */
[C---:B--2---:R-:W-:Y:S01]  /*2480*/  HMMA.16816.F32.BF16 R132, R20.reuse, R40, R80 ;  /* 0x000000281484723c */ /* 0x044fe20000041850 */
[----:B------:R-:W-:Y:S07]  /*2490*/  LDSM.16.M88.4 R80, [R219+0x7c00] ;  /* 0x007c0000db50783b */ /* 0x000fee0000000200 */
[C---:B------:R-:W-:Y:S01]  /*24a0*/  HMMA.16816.F32.BF16 R92, R20.reuse, R42, R76 ;  /* 0x0000002a145c723c */ /* 0x040fe2000004184c */
[----:B------:R-:W2:Y:S07]  /*24b0*/  LDSM.16.M88.4 R40, [R219+0x7000] ;  /* 0x00700000db28783b */ /* 0x000eae0000000200 */
[C---:B------:R-:W-:Y:S08]  /*24c0*/  HMMA.16816.F32.BF16 R108, R20.reuse, R44, R108 ;  /* 0x0000002c146c723c */ /* 0x040ff0000004186c */
[C---:B------:R-:W-:Y:S08]  /*24d0*/  HMMA.16816.F32.BF16 R144, R20.reuse, R48, R72 ;  /* 0x000000301490723c */ /* 0x040ff00000041848 */
[C---:B------:R-:W-:Y:S01]  /*24e0*/  HMMA.16816.F32.BF16 R148, R20.reuse, R52, R8 ;  /* 0x000000341494723c */ /* 0x040fe20000041808 */
[----:B------:R-:W4:Y:S07]  /*24f0*/  LDSM.16.M88.4 R8, [R221+0x2000] ;  /* 0x00200000dd08783b */ /* 0x000f2e0000000200 */
[C---:B------:R-:W-:Y:S08]  /*2500*/  HMMA.16816.F32.BF16 R96, R20.reuse, R46, R104 ;  /* 0x0000002e1460723c */ /* 0x040ff00000041868 */
[C---:B------:R-:W-:Y:S08]  /*2510*/  HMMA.16816.F32.BF16 R88, R20.reuse, R50, R88 ;  /* 0x000000321458723c */ /* 0x040ff00000041858 */
[----:B------:R-:W-:Y:S08]  /*2520*/  HMMA.16816.F32.BF16 R76, R20, R54, R112 ;  /* 0x00000036144c723c */ /* 0x000ff00000041870 */
[C---:B---3--:R-:W-:Y:S08]  /*2530*/  HMMA.16816.F32.BF16 R20, R16.reuse, R24, R60 ;  /* 0x000000181014723c */ /* 0x048ff0000004183c */
[C---:B-1----:R-:W-:Y:S08]  /*2540*/  HMMA.16816.F32.BF16 R72, R16.reuse, R36, R140 ;  /* 0x000000241048723c */ /* 0x042ff0000004188c */
        /* <DEDUP_REMOVED lines=15> */
[----:B------:R-:W-:Y:S04]  /*2640*/  LDSM.16.M88.4 R12, [R220+0x5000] ;  /* 0x00500000dc0c783b */ /* 0x000fe80000000200 */
[----:B------:R-:W-:Y:S03]  /*2650*/  LDSM.16.M88.4 R24, [R217+0x8800] ;  /* 0x00880000d918783b */ /* 0x000fe60000000200 */
[C---:B--2---:R-:W-:Y:S08]  /*2660*/  HMMA.16816.F32.BF16 R72, R4.reuse, R40, R72 ;  /* 0x000000280448723c */ /* 0x044ff00000041848 */
        /* <DEDUP_REMOVED lines=8> */
[----:B------:R-:W1:Y:S06]  /*26f0*/  LDSM.16.M88.4 R4, [R217+0x8400] ;  /* 0x00840000d904783b */ /* 0x000e6c0000000200 */
[----:B------:R-:W-:Y:S01]  /*2700*/  IMAD.MOV.U32 R101, RZ, RZ, R154 ;  /* 0x000000ffff657224 */ /* 0x000fe200078e009a */
[C---:B----4-:R-:W-:Y:S08]  /*2710*/  HMMA.16816.F32.BF16 R32, R8.reuse, R68, R124 ;  /* 0x000000440820723c */ /* 0x050ff0000004187c */
[C---:B------:R-:W-:Y:S08]  /*2720*/  HMMA.16816.F32.BF16 R28, R8.reuse, R70, R112 ;  /* 0x00000046081c723c */ /* 0x040ff00000041870 */
[C---:B------:R-:W-:Y:S08]  /*2730*/  HMMA.16816.F32.BF16 R36, R8.reuse, R40, R104 ;  /* 0x000000280824723c */ /* 0x040ff00000041868 */
[C---:B------:R-:W-:Y:S08]  /*2740*/  HMMA.16816.F32.BF16 R48, R8.reuse, R86, R108 ;  /* 0x000000560830723c */ /* 0x040ff0000004186c */
[----:B------:R-:W-:Y:S08]  /*2750*/  HMMA.16816.F32.BF16 R108, R8, R82, R76 ;  /* 0x00000052086c723c */ /* 0x000ff0000004184c */
[-C--:B-1----:R-:W-:Y:S07]  /*2760*/  HMMA.16816.F32.BF16 R56, R16, R4.reuse, R32 ;  /* 0x000000041038723c */ /* 0x082fee0000041820 */
[----:B------:R-:W-:Y:S01]  /*2770*/  IMAD.IADD R35, R0, 0x1, R3 ;  /* 0x0000000100237824 */ /* 0x000fe200078e0203 */
[----:B------:R-:W-:Y:S04]  /*2780*/  HMMA.16816.F32.BF16 R68, R12, R4, R92 ;  /* 0x000000040c44723c */ /* 0x000fe8000004185c */
[----:B------:R-:W-:-:S04]  /*2790*/  IMNMX R225, RZ, R35, !PT ;  /* 0x00000023ffe17217 */ /* 0x000fc80007800200 */
[-C--:B------:R-:W-:Y:S08]  /*27a0*/  HMMA.16816.F32.BF16 R88, R12, R6.reuse, R88 ;  /* 0x000000060c58723c */ /* 0x080ff00000041858 */
[----:B------:R-:W-:Y:S01]  /*27b0*/  HMMA.16816.F32.BF16 R76, R16, R6, R28 ;  /* 0x00000006104c723c */ /* 0x000fe2000004181c */
[----:B------:R-:W-:Y:S04]  /*27c0*/  LDSM.16.M88.4 R28, [R219+0x8000] ;  /* 0x00800000db1c783b */ /* 0x000fe80000000200 */
[----:B------:R-:W1:Y:S03]  /*27d0*/  LDSM.16.M88.4 R4, [R221+0x5000] ;  /* 0x00500000dd04783b */ /* 0x000e660000000200 */
[C---:B------:R-:W-:Y:S07]  /*27e0*/  HMMA.16816.F32.BF16 R40, R8.reuse, R42, R96 ;  /* 0x0000002a0828723c */ /* 0x040fee0000041860 */
[----:B------:R-:W-:Y:S01]  /*27f0*/  IMAD R99, R67, 0x20, R66 ;  /* 0x0000002043637824 */ /* 0x000fe200078e0242 */
[C---:B------:R-:W-:Y:S08]  /*2800*/  HMMA.16816.F32.BF16 R44, R8.reuse, R84, R120 ;  /* 0x00000054082c723c */ /* 0x040ff00000041878 */
[----:B------:R-:W-:Y:S01]  /*2810*/  HMMA.16816.F32.BF16 R116, R8, R80, R116 ;  /* 0x000000500874723c */ /* 0x000fe20000041874 */
[----:B------:R-:W2:Y:S07]  /*2820*/  LDSM.16.M88.4 R8, [R221+0x4000] ;  /* 0x00400000dd08783b */ /* 0x000eae0000000200 */
[-C--:B------:R-:W-:Y:S08]  /*2830*/  HMMA.16816.F32.BF16 R72, R12, R20.reuse, R72 ;  /* 0x000000140c48723c */ /* 0x080ff00000041848 */
[----:B------:R-:W-:Y:S07]  /*2840*/  HMMA.16816.F32.BF16 R36, R16, R20, R36 ;  /* 0x000000141024723c */ /* 0x000fee0000041824 */
[----:B------:R-:W-:Y:S01]  /*2850*/  IADD3 R20, R64, 0x1, -R65 ;  /* 0x0000000140147810 */ /* 0x000fe20007ffe841 */
[----:B------:R-:W-:Y:S01]  /*2860*/  HMMA.16816.F32.BF16 R60, R12, R22, R60 ;  /* 0x000000160c3c723c */ /* 0x000fe2000004183c */
[----:B------:R-:W-:-:S05]  /*2870*/  IADD3 R21, R0, 0x8, RZ ;  /* 0x0000000800157810 */ /* 0x000fca0007ffe0ff */
[----:B------:R-:W-:Y:S02]  /*2880*/  IMAD.IADD R34, R3, 0x1, R21 ;  /* 0x0000000103227824 */ /* 0x000fe400078e0215 */
[----:B------:R-:W-:Y:S03]  /*2890*/  HMMA.16816.F32.BF16 R52, R16, R22, R40 ;  /* 0x000000161034723c */ /* 0x000fe60000041828 */
[----:B------:R-:W-:-:S04]  /*28a0*/  IMNMX R224, RZ, R34, !PT ;  /* 0x00000022ffe07217 */ /* 0x000fc80007800200 */
[----:B------:R-:W-:Y:S01]  /*28b0*/  IADD3 R23, R20, c[0x0][0x2e8], RZ ;  /* 0x0000ba0014177a10 */ /* 0x000fe20007ffe0ff */
[----:B------:R-:W-:Y:S01]  /*28c0*/  HMMA.16816.F32.BF16 R80, R16, R24, R44 ;  /* 0x000000181050723c */ /* 0x000fe2000004182c */
[----:B------:R-:W-:-:S03]  /*28d0*/  IADD3 R20, R0, 0x40, RZ ;  /* 0x0000004000147810 */ /* 0x000fc60007ffe0ff */
[C---:B------:R-:W-:Y:S01]  /*28e0*/  IMAD.IADD R22, R0.reuse, 0x1, R23 ;  /* 0x0000000100167824 */ /* 0x040fe200078e0217 */
[----:B------:R-:W-:Y:S01]  /*28f0*/  IADD3 R0, R0, 0x48, RZ ;  /* 0x0000004800007810 */ /* 0x000fe20007ffe0ff */
[--C-:B------:R-:W-:Y:S01]  /*2900*/  IMAD.IADD R33, R3, 0x1, R20.reuse ;  /* 0x0000000103217824 */ /* 0x100fe200078e0214 */
[----:B------:R-:W-:Y:S01]  /*2910*/  LOP3.LUT R44, R155, 0x6, RZ, 0xc0, !PT ;  /* 0x000000069b2c7812 */ /* 0x000fe200078ec0ff */
[C---:B------:R-:W-:Y:S01]  /*2920*/  HMMA.16816.F32.BF16 R84, R12.reuse, R24, R128 ;  /* 0x000000180c54723c */ /* 0x040fe20000041880 */
[C---:B------:R-:W-:Y:S01]  /*2930*/  IMAD.IADD R21, R23.reuse, 0x1, R21 ;  /* 0x0000000117157824 */ /* 0x040fe200078e0215 */
[-C--:B------:R-:W-:Y:S01]  /*2940*/  IMNMX R229, R22, R64.reuse, PT ;  /* 0x0000004016e57217 */ /* 0x080fe20003800200 */
[----:B------:R-:W-:Y:S01]  /*2950*/  IMAD.IADD R20, R23, 0x1, R20 ;  /* 0x0000000117147824 */ /* 0x000fe200078e0214 */
[----:B------:R-:W-:Y:S01]  /*2960*/  IMNMX R223, RZ, R33, !PT ;  /* 0x00000021ffdf7217 */ /* 0x000fe20007800200 */
[--C-:B------:R-:W-:Y:S01]  /*2970*/  IMAD.IADD R32, R3, 0x1, R0.reuse ;  /* 0x0000000103207824 */ /* 0x100fe200078e0200 */
[-C--:B------:R-:W-:Y:S01]  /*2980*/  IMNMX R228, R21, R64.reuse, PT ;  /* 0x0000004015e47217 */ /* 0x080fe20003800200 */
[----:B------:R-:W-:Y:S01]  /*2990*/  IMAD.IADD R3, R23, 0x1, R0 ;  /* 0x0000000117037824 */ /* 0x000fe200078e0200 */
[----:B------:R-:W-:Y:S01]  /*29a0*/  HMMA.16816.F32.BF16 R132, R12, R26, R132 ;  /* 0x0000001a0c84723c */ /* 0x000fe20000041884 */
[----:B------:R-:W-:Y:S01]  /*29b0*/  IMNMX R227, R20, R64, PT ;  /* 0x0000004014e37217 */ /* 0x000fe20003800200 */
[----:B------:R-:W-:Y:S01]  /*29c0*/  IMAD R0, R154, 0x40, R44 ;  /* 0x000000409a007824 */ /* 0x000fe200078e022c */
[----:B------:R-:W-:-:S02]  /*29d0*/  IMNMX R222, RZ, R32, !PT ;  /* 0x00000020ffde7217 */ /* 0x000fc40007800200 */
[----:B------:R-:W-:Y:S02]  /*29e0*/  IMNMX R226, R3, R64, PT ;  /* 0x0000004003e27217 */ /* 0x000fe40003800200 */
[C---:B------:R-:W-:Y:S01]  /*29f0*/  IADD3 R3, R0.reuse, 0x1, RZ ;  /* 0x0000000100037810 */ /* 0x040fe20007ffe0ff */
[----:B------:R-:W-:Y:S01]  /*2a00*/  HMMA.16816.F32.BF16 R92, R16, R26, R48 ;  /* 0x0000001a105c723c */ /* 0x000fe20000041830 */
[----:B------:R-:W3:Y:S01]  /*2a10*/  LDSM.16.M88.4 R24, [R219+0x8400] ;  /* 0x00840000db18783b */ /* 0x000ee20000000200 */
[----:B------:R-:W-:Y:S02]  /*2a20*/  ISETP.GE.AND P1, PT, R0, R227, PT ;  /* 0x000000e30000720c */ /* 0x000fe40003f26270 */
[C---:B------:R-:W-:Y:S02]  /*2a30*/  ISETP.GE.AND P5, PT, R3.reuse, R229, PT ;  /* 0x000000e50300720c */ /* 0x040fe40003fa6270 */
[C---:B------:R-:W-:Y:S02]  /*2a40*/  ISETP.GE.AND P4, PT, R3.reuse, R228, PT ;  /* 0x000000e40300720c */ /* 0x040fe40003f86270 */
[----:B-1----:R-:W-:Y:S01]  /*2a50*/  HMMA.16816.F32.BF16 R20, R4, R28, R72 ;  /* 0x0000001c0414723c */ /* 0x002fe20000041848 */
[----:B------:R-:W-:-:S02]  /*2a60*/  ISETP.GE.AND P3, PT, R3, R227, PT ;  /* 0x000000e30300720c */ /* 0x000fc40003f66270 */
[C---:B------:R-:W-:Y:S02]  /*2a70*/  ISETP.GE.AND P0, PT, R3.reuse, R226, PT ;  /* 0x000000e20300720c */ /* 0x040fe40003f06270 */
[C---:B------:R-:W-:Y:S02]  /*2a80*/  ISETP.GE.AND P2, PT, R0.reuse, R228, PT ;  /* 0x000000e40000720c */ /* 0x040fe40003f46270 */
[----:B------:R-:W-:Y:S01]  /*2a90*/  ISETP.LT.OR P1, PT, R0, R223, P1 ;  /* 0x000000df0000720c */ /* 0x000fe20000f21670 */
[----:B--2---:R-:W-:Y:S01]  /*2aa0*/  HMMA.16816.F32.BF16 R40, R8, R28, R36 ;  /* 0x0000001c0828723c */ /* 0x004fe20000041824 */
[C---:B------:R-:W-:Y:S02]  /*2ab0*/  ISETP.LT.OR P5, PT, R3.reuse, R225, P5 ;  /* 0x000000e10300720c */ /* 0x040fe40002fa1670 */
[C---:B------:R-:W-:Y:S02]  /*2ac0*/  ISETP.LT.OR P4, PT, R3.reuse, R224, P4 ;  /* 0x000000e00300720c */ /* 0x040fe40002781670 */
[----:B------:R-:W-:-:S02]  /*2ad0*/  ISETP.LT.OR P3, PT, R3, R223, P3 ;  /* 0x000000df0300720c */ /* 0x000fc40001f61670 */
[----:B------:R-:W-:Y:S01]  /*2ae0*/  ISETP.LT.OR P0, PT, R3, R222, P0 ;  /* 0x000000de0300720c */ /* 0x000fe20000701670 */
[----:B------:R-:W-:Y:S01]  /*2af0*/  HMMA.16816.F32.BF16 R32, R8, R30, R52 ;  /* 0x0000001e0820723c */ /* 0x000fe20000041834 */
[C---:B------:R-:W-:Y:S02]  /*2b00*/  ISETP.LT.OR P2, PT, R0.reuse, R224, P2 ;  /* 0x000000e00000720c */ /* 0x040fe40001741670 */
[C---:B------:R-:W-:Y:S02]  /*2b10*/  IADD3 R3, R0.reuse, 0x8, RZ ;  /* 0x0000000800037810 */ /* 0x040fe40007ffe0ff */
[----:B------:R-:W-:-:S03]  /*2b20*/  ISETP.GE.AND P6, PT, R0, R229, PT ;  /* 0x000000e50000720c */ /* 0x000fc60003fc6270 */
[----:B------:R-:W-:Y:S01]  /*2b30*/  FSEL R72, R20, -INF , !P1 ;  /* 0xff80000014487808 */ /* 0x000fe20004800000 */
[C---:B------:R-:W-:Y:S01]  /*2b40*/  HMMA.16816.F32.BF16 R36, R4.reuse, R30, R60 ;  /* 0x0000001e0424723c */ /* 0x040fe2000004183c */
[C---:B------:R-:W-:Y:S01]  /*2b50*/  IADD3 R20, R0.reuse, 0x9, RZ ;  /* 0x0000000900147810 */ /* 0x040fe20007ffe0ff */
[----:B------:R-:W1:Y:S01]  /*2b60*/  LDSM.16.M88.4 R28, [R219+0x8800] ;  /* 0x00880000db1c783b */ /* 0x000e620000000200 */
[----:B------:R-:W-:Y:S02]  /*2b70*/  ISETP.GE.AND P1, PT, R3, R228, PT ;  /* 0x000000e40300720c */ /* 0x000fe40003f26270 */
[----:B------:R-:W-:Y:S02]  /*2b80*/  ISETP.LT.OR P6, PT, R0, R225, P6 ;  /* 0x000000e10000720c */ /* 0x000fe400037c1670 */
[----:B------:R-:W-:Y:S01]  /*2b90*/  FSEL R98, R42, -INF , !P2 ;  /* 0xff8000002a627808 */ /* 0x000fe20005000000 */
[----:B---3--:R-:W-:Y:S01]  /*2ba0*/  HMMA.16816.F32.BF16 R44, R4, R24, R68 ;  /* 0x00000018042c723c */ /* 0x008fe20000041844 */
[----:B------:R-:W-:-:S02]  /*2bb0*/  FSEL R96, R43, -INF , !P4 ;  /* 0xff8000002b607808 */ /* 0x000fc40006000000 */
[-C--:B------:R-:W-:Y:S02]  /*2bc0*/  ISETP.GE.AND P2, PT, R3, R229.reuse, PT ;  /* 0x000000e50300720c */ /* 0x080fe40003f46270 */
[C---:B------:R-:W-:Y:S02]  /*2bd0*/  ISETP.GE.AND P4, PT, R20.reuse, R228, PT ;  /* 0x000000e41400720c */ /* 0x040fe40003f86270 */
[----:B------:R-:W-:Y:S01]  /*2be0*/  FSEL R70, R41, -INF , !P5 ;  /* 0xff80000029467808 */ /* 0x000fe20006800000 */
[----:B------:R-:W-:Y:S01]  /*2bf0*/  HMMA.16816.F32.BF16 R52, R8, R24, R56 ;  /* 0x000000180834723c */ /* 0x000fe20000041838 */
[----:B------:R-:W-:Y:S02]  /*2c00*/  ISETP.GE.AND P5, PT, R20, R229, PT ;  /* 0x000000e51400720c */ /* 0x000fe40003fa6270 */
[C---:B------:R-:W-:Y:S02]  /*2c10*/  ISETP.LT.OR P2, PT, R3.reuse, R225, P2 ;  /* 0x000000e10300720c */ /* 0x040fe40001741670 */
[----:B------:R-:W-:-:S02]  /*2c20*/  ISETP.LT.OR P1, PT, R3, R224, P1 ;  /* 0x000000e00300720c */ /* 0x000fc40000f21670 */
[C---:B------:R-:W-:Y:S01]  /*2c30*/  ISETP.LT.OR P5, PT, R20.reuse, R225, P5 ;  /* 0x000000e11400720c */ /* 0x040fe20002fa1670 */
[-C--:B------:R-:W-:Y:S01]  /*2c40*/  HMMA.16816.F32.BF16 R48, R4, R26.reuse, R88 ;  /* 0x0000001a0430723c */ /* 0x080fe20000041858 */
[----:B------:R-:W-:Y:S02]  /*2c50*/  ISETP.LT.OR P4, PT, R20, R224, P4 ;  /* 0x000000e01400720c */ /* 0x000fe40002781670 */
[----:B------:R-:W-:Y:S02]  /*2c60*/  FSEL R74, R40, -INF , !P6 ;  /* 0xff800000284a7808 */ /* 0x000fe40007000000 */
[----:B------:R-:W-:Y:S02]  /*2c70*/  FSEL R75, R32, -INF , !P2 ;  /* 0xff800000204b7808 */ /* 0x000fe40005000000 */
[----:B------:R-:W-:Y:S01]  /*2c80*/  FSEL R97, R34, -INF , !P1 ;  /* 0xff80000022617808 */ /* 0x000fe20004800000 */
[----:B------:R-:W-:Y:S01]  /*2c90*/  HMMA.16816.F32.BF16 R40, R8, R26, R76 ;  /* 0x0000001a0828723c */ /* 0x000fe2000004184c */
[----:B------:R-:W-:Y:S01]  /*2ca0*/  FSEL R71, R33, -INF , !P5 ;  /* 0xff80000021477808 */ /* 0x000fe20006800000 */
[----:B------:R-:W-:Y:S01]  /*2cb0*/  LDSM.16.M88.4 R24, [R219+0x8c00] ;  /* 0x008c0000db18783b */ /* 0x000fe20000000200 */
[----:B------:R-:W-:-:S02]  /*2cc0*/  ISETP.GE.AND P6, PT, R0, R226, PT ;  /* 0x000000e20000720c */ /* 0x000fc40003fc6270 */
[----:B------:R-:W-:Y:S02]  /*2cd0*/  FSEL R66, R21, -INF , !P3 ;  /* 0xff80000015427808 */ /* 0x000fe40005800000 */
[----:B------:R-:W-:Y:S02]  /*2ce0*/  FSEL R76, R35, -INF , !P4 ;  /* 0xff800000234c7808 */ /* 0x000fe40006000000 */
[----:B------:R-:W2:Y:S01]  /*2cf0*/  LDSM.16.M88.4 R32, [R217+0x8c00] ;  /* 0x008c0000d920783b */ /* 0x000ea20000000200 */
[----:B------:R-:W-:Y:S01]  /*2d00*/  ISETP.LT.OR P6, PT, R0, R222, P6 ;  /* 0x000000de0000720c */ /* 0x000fe200037c1670 */
[----:B-1----:R-:W-:Y:S01]  /*2d10*/  HMMA.16816.F32.BF16 R60, R8, R28, R80 ;  /* 0x0000001c083c723c */ /* 0x002fe20000041850 */
[----:B------:R-:W-:Y:S01]  /*2d20*/  ISETP.GE.AND P3, PT, R3, R226, PT ;  /* 0x000000e20300720c */ /* 0x000fe20003f66270 */
[----:B------:R-:W-:-:S04]  /*2d30*/  DEPBAR.LE SB0, 0x0 ;  /* 0x000080000000791a */ /* 0x000fc80000000000 */
[----:B------:R-:W-:Y:S01]  /*2d40*/  FSEL R73, R22, -INF , !P6 ;  /* 0xff80000016497808 */ /* 0x000fe20007000000 */
[----:B------:R-:W-:Y:S01]  /*2d50*/  BAR.SYNC.DEFER_BLOCKING 0x0 ;  /* 0x0000000000007b1d */ /* 0x000fe20000010000 */
[-C--:B------:R-:W-:Y:S01]  /*2d60*/  ISETP.GE.AND P6, PT, R3, R227.reuse, PT ;  /* 0x000000e30300720c */ /* 0x080fe20003fc6270 */
[----:B------:R-:W-:Y:S01]  /*2d70*/  HMMA.16816.F32.BF16 R56, R4, R28, R84 ;  /* 0x0000001c0438723c */ /* 0x000fe20000041854 */
[----:B------:R-:W-:Y:S02]  /*2d80*/  FSEL R67, R23, -INF , !P0 ;  /* 0xff80000017437808 */ /* 0x000fe40004000000 */
[C---:B------:R-:W-:Y:S02]  /*2d90*/  ISETP.GE.AND P0, PT, R20.reuse, R227, PT ;  /* 0x000000e31400720c */ /* 0x040fe40003f06270 */
[----:B------:R-:W-:Y:S02]  /*2da0*/  ISETP.GE.AND P2, PT, R20, R226, PT ;  /* 0x000000e21400720c */ /* 0x000fe40003f46270 */
[----:B------:R-:W-:-:S02]  /*2db0*/  ISETP.LT.OR P6, PT, R3, R223, P6 ;  /* 0x000000df0300720c */ /* 0x000fc400037c1670 */
[-C--:B------:R-:W-:Y:S02]  /*2dc0*/  ISETP.LT.OR P3, PT, R3, R222.reuse, P3 ;  /* 0x000000de0300720c */ /* 0x080fe40001f61670 */
[----:B------:R-:W-:Y:S02]  /*2dd0*/  IADD3 R3, R0, 0x10, RZ ;  /* 0x0000001000037810 */ /* 0x000fe40007ffe0ff */
[C---:B------:R-:W-:Y:S02]  /*2de0*/  ISETP.LT.OR P0, PT, R20.reuse, R223, P0 ;  /* 0x000000df1400720c */ /* 0x040fe40000701670 */
[----:B------:R-:W-:Y:S02]  /*2df0*/  ISETP.LT.OR P2, PT, R20, R222, P2 ;  /* 0x000000de1400720c */ /* 0x000fe40001741670 */
[----:B------:R-:W-:Y:S02]  /*2e00*/  IADD3 R20, R0, 0x11, RZ ;  /* 0x0000001100147810 */ /* 0x000fe40007ffe0ff */
[----:B------:R-:W-:-:S02]  /*2e10*/  ISETP.GE.AND P1, PT, R3, R229, PT ;  /* 0x000000e50300720c */ /* 0x000fc40003f26270 */
[----:B------:R-:W-:Y:S02]  /*2e20*/  FSEL R65, R36, -INF , !P6 ;  /* 0xff80000024417808 */ /* 0x000fe40007000000 */
[----:B------:R-:W-:Y:S02]  /*2e30*/  ISETP.GE.AND P6, PT, R3, R228, PT ;  /* 0x000000e40300720c */ /* 0x000fe40003fc6270 */
[----:B------:R-:W-:Y:S02]  /*2e40*/  FSEL R68, R38, -INF , !P3 ;  /* 0xff80000026447808 */ /* 0x000fe40005800000 */
[----:B------:R-:W-:Y:S02]  /*2e50*/  FSEL R64, R37, -INF , !P0 ;  /* 0xff80000025407808 */ /* 0x000fe40004000000 */
[----:B------:R-:W-:Y:S02]  /*2e60*/  FSEL R69, R39, -INF , !P2 ;  /* 0xff80000027457808 */ /* 0x000fe40005000000 */
[C---:B------:R-:W-:Y:S01]  /*2e70*/  ISETP.GE.AND P3, PT, R3.reuse, R227, PT ;  /* 0x000000e30300720c */ /* 0x040fe20003f66270 */
[----:B--2---:R-:W-:Y:S01]  /*2e80*/  HMMA.16816.F32.BF16 R36, R16, R32, R116 ;  /* 0x000000201024723c */ /* 0x004fe20000041874 */
[----:B------:R-:W-:-:S02]  /*2e90*/  ISETP.GE.AND P0, PT, R3, R226, PT ;  /* 0x000000e20300720c */ /* 0x000fc40003f06270 */
[C---:B------:R-:W-:Y:S02]  /*2ea0*/  ISETP.GE.AND P2, PT, R20.reuse, R229, PT ;  /* 0x000000e51400720c */ /* 0x040fe40003f46270 */
[C---:B------:R-:W-:Y:S02]  /*2eb0*/  ISETP.LT.OR P1, PT, R3.reuse, R225, P1 ;  /* 0x000000e10300720c */ /* 0x040fe40000f21670 */
[C---:B------:R-:W-:Y:S01]  /*2ec0*/  ISETP.LT.OR P6, PT, R3.reuse, R224, P6 ;  /* 0x000000e00300720c */ /* 0x040fe200037c1670 */
[----:B------:R-:W-:Y:S01]  /*2ed0*/  HMMA.16816.F32.BF16 R16, R16, R34, R108 ;  /* 0x000000221010723c */ /* 0x000fe2000004186c */
[C---:B------:R-:W-:Y:S02]  /*2ee0*/  ISETP.LT.OR P3, PT, R3.reuse, R223, P3 ;  /* 0x000000df0300720c */ /* 0x040fe40001f61670 */
[----:B------:R-:W-:Y:S02]  /*2ef0*/  ISETP.LT.OR P0, PT, R3, R222, P0 ;  /* 0x000000de0300720c */ /* 0x000fe40000701670 */
[----:B------:R-:W-:-:S02]  /*2f00*/  ISETP.LT.OR P2, PT, R20, R225, P2 ;  /* 0x000000e11400720c */ /* 0x000fc40001741670 */
[----:B------:R-:W-:Y:S02]  /*2f10*/  IADD3 R3, R0, 0x18, RZ ;  /* 0x0000001800037810 */ /* 0x000fe40007ffe0ff */
[----:B------:R-:W-:Y:S02]  /*2f20*/  FSEL R137, R52, -INF , !P1 ;  /* 0xff80000034897808 */ /* 0x000fe40004800000 */
[C---:B------:R-:W-:Y:S02]  /*2f30*/  ISETP.GE.AND P5, PT, R20.reuse, R228, PT ;  /* 0x000000e41400720c */ /* 0x040fe40003fa6270 */
[C---:B------:R-:W-:Y:S02]  /*2f40*/  ISETP.GE.AND P4, PT, R20.reuse, R227, PT ;  /* 0x000000e31400720c */ /* 0x040fe40003f86270 */
[----:B------:R-:W-:Y:S01]  /*2f50*/  ISETP.GE.AND P1, PT, R20, R226, PT ;  /* 0x000000e21400720c */ /* 0x000fe20003f26270 */
[----:B------:R-:W-:Y:S01]  /*2f60*/  HMMA.16816.F32.BF16 R36, R8, R24, R36 ;  /* 0x000000180824723c */ /* 0x000fe20000041824 */
[----:B------:R-:W-:-:S02]  /*2f70*/  FSEL R152, R54, -INF , !P6 ;  /* 0xff80000036987808 */ /* 0x000fc40007000000 */
[----:B------:R-:W-:Y:S02]  /*2f80*/  FSEL R54, R44, -INF , !P3 ;  /* 0xff8000002c367808 */ /* 0x000fe40005800000 */
[----:B------:R-:W-:Y:S02]  /*2f90*/  FSEL R106, R46, -INF , !P0 ;  /* 0xff8000002e6a7808 */ /* 0x000fe40004000000 */
[----:B------:R-:W-:Y:S02]  /*2fa0*/  FSEL R139, R53, -INF , !P2 ;  /* 0xff800000358b7808 */ /* 0x000fe40005000000 */
[C---:B------:R-:W-:Y:S02]  /*2fb0*/  ISETP.GE.AND P6, PT, R3.reuse, R229, PT ;  /* 0x000000e50300720c */ /* 0x040fe40003fc6270 */
[C---:B------:R-:W-:Y:S02]  /*2fc0*/  ISETP.GE.AND P3, PT, R3.reuse, R228, PT ;  /* 0x000000e40300720c */ /* 0x040fe40003f66270 */
[----:B------:R-:W-:-:S02]  /*2fd0*/  ISETP.GE.AND P0, PT, R3, R227, PT ;  /* 0x000000e30300720c */ /* 0x000fc40003f06270 */
[C---:B------:R-:W-:Y:S02]  /*2fe0*/  ISETP.GE.AND P2, PT, R3.reuse, R226, PT ;  /* 0x000000e20300720c */ /* 0x040fe40003f46270 */
[C---:B------:R-:W-:Y:S02]  /*2ff0*/  ISETP.LT.OR P5, PT, R20.reuse, R224, P5 ;  /* 0x000000e01400720c */ /* 0x040fe40002fa1670 */
[C---:B------:R-:W-:Y:S02]  /*3000*/  ISETP.LT.OR P4, PT, R20.reuse, R223, P4 ;  /* 0x000000df1400720c */ /* 0x040fe40002781670 */
[----:B------:R-:W-:Y:S02]  /*3010*/  ISETP.LT.OR P1, PT, R20, R222, P1 ;  /* 0x000000de1400720c */ /* 0x000fe40000f21670 */
[----:B------:R-:W-:Y:S02]  /*3020*/  IADD3 R20, R0, 0x19, RZ ;  /* 0x0000001900147810 */ /* 0x000fe40007ffe0ff */
[----:B------:R-:W-:-:S02]  /*3030*/  ISETP.LT.OR P6, PT, R3, R225, P6 ;  /* 0x000000e10300720c */ /* 0x000fc400037c1670 */
[C---:B------:R-:W-:Y:S02]  /*3040*/  ISETP.LT.OR P3, PT, R3.reuse, R224, P3 ;  /* 0x000000e00300720c */ /* 0x040fe40001f61670 */
[C---:B------:R-:W-:Y:S02]  /*3050*/  ISETP.LT.OR P0, PT, R3.reuse, R223, P0 ;  /* 0x000000df0300720c */ /* 0x040fe40000701670 */
[----:B------:R-:W-:Y:S02]  /*3060*/  ISETP.LT.OR P2, PT, R3, R222, P2 ;  /* 0x000000de0300720c */ /* 0x000fe40001741670 */
[----:B------:R-:W-:Y:S02]  /*3070*/  FSEL R165, R55, -INF , !P5 ;  /* 0xff80000037a57808 */ /* 0x000fe40006800000 */
[----:B------:R-:W-:Y:S02]  /*3080*/  IADD3 R3, R0, 0x20, RZ ;  /* 0x0000002000037810 */ /* 0x000fe40007ffe0ff */
[----:B------:R-:W-:-:S02]  /*3090*/  FSEL R52, R45, -INF , !P4 ;  /* 0xff8000002d347808 */ /* 0x000fc40006000000 */
[CC--:B------:R-:W-:Y:S02]  /*30a0*/  ISETP.GE.AND P5, PT, R20.reuse, R229.reuse, PT ;  /* 0x000000e51400720c */ /* 0x0c0fe40003fa6270 */
[----:B------:R-:W-:Y:S02]  /*30b0*/  ISETP.GE.AND P4, PT, R20, R228, PT ;  /* 0x000000e41400720c */ /* 0x000fe40003f86270 */
[----:B------:R-:W-:Y:S02]  /*30c0*/  FSEL R100, R47, -INF , !P1 ;  /* 0xff8000002f647808 */ /* 0x000fe40004800000 */
[----:B------:R-:W-:Y:S01]  /*30d0*/  FSEL R138, R40, -INF , !P6 ;  /* 0xff800000288a7808 */ /* 0x000fe20007000000 */
[----:B------:R-:W-:Y:S01]  /*30e0*/  HMMA.16816.F32.BF16 R44, R12, R32, R140 ;  /* 0x000000200c2c723c */ /* 0x000fe2000004188c */
[----:B------:R-:W-:Y:S02]  /*30f0*/  FSEL R166, R42, -INF , !P3 ;  /* 0xff8000002aa67808 */ /* 0x000fe40005800000 */
[----:B------:R-:W-:-:S02]  /*3100*/  ISETP.GE.AND P1, PT, R3, R229, PT ;  /* 0x000000e50300720c */ /* 0x000fc40003f26270 */
[C---:B------:R-:W-:Y:S02]  /*3110*/  ISETP.GE.AND P6, PT, R20.reuse, R227, PT ;  /* 0x000000e31400720c */ /* 0x040fe40003fc6270 */
[C---:B------:R-:W-:Y:S02]  /*3120*/  ISETP.GE.AND P3, PT, R20.reuse, R226, PT ;  /* 0x000000e21400720c */ /* 0x040fe40003f66270 */
[C---:B------:R-:W-:Y:S02]  /*3130*/  ISETP.LT.OR P5, PT, R20.reuse, R225, P5 ;  /* 0x000000e11400720c */ /* 0x040fe40002fa1670 */
[C---:B------:R-:W-:Y:S02]  /*3140*/  ISETP.LT.OR P4, PT, R20.reuse, R224, P4 ;  /* 0x000000e01400720c */ /* 0x040fe40002781670 */
[C---:B------:R-:W-:Y:S02]  /*3150*/  ISETP.LT.OR P6, PT, R20.reuse, R223, P6 ;  /* 0x000000df1400720c */ /* 0x040fe400037c1670 */
[----:B------:R-:W-:-:S02]  /*3160*/  ISETP.LT.OR P3, PT, R20, R222, P3 ;  /* 0x000000de1400720c */ /* 0x000fc40001f61670 */
[----:B------:R-:W-:Y:S02]  /*3170*/  ISETP.LT.OR P1, PT, R3, R225, P1 ;  /* 0x000000e10300720c */ /* 0x000fe40000f21670 */
[----:B------:R-:W-:Y:S02]  /*3180*/  IADD3 R20, R0, 0x21, RZ ;  /* 0x0000002100147810 */ /* 0x000fe40007ffe0ff */
[----:B------:R-:W-:Y:S02]  /*3190*/  FSEL R136, R41, -INF , !P5 ;  /* 0xff80000029887808 */ /* 0x000fe40006800000 */
[----:B------:R-:W-:Y:S02]  /*31a0*/  FSEL R164, R43, -INF , !P4 ;  /* 0xff8000002ba47808 */ /* 0x000fe40006000000 */
[----:B------:R-:W-:Y:S01]  /*31b0*/  HMMA.16816.F32.BF16 R40, R8, R30, R92 ;  /* 0x0000001e0828723c */ /* 0x000fe2000004185c */
[----:B------:R-:W-:Y:S02]  /*31c0*/  FSEL R107, R51, -INF , !P3 ;  /* 0xff800000336b7808 */ /* 0x000fe40005800000 */
[----:B------:R-:W-:-:S02]  /*31d0*/  FSEL R181, R60, -INF , !P1 ;  /* 0xff8000003cb57808 */ /* 0x000fc40004800000 */
[C---:B------:R-:W-:Y:S02]  /*31e0*/  ISETP.GE.AND P4, PT, R20.reuse, R229, PT ;  /* 0x000000e51400720c */ /* 0x040fe40003f86270 */
[C---:B------:R-:W-:Y:S01]  /*31f0*/  ISETP.GE.AND P5, PT, R20.reuse, R228, PT ;  /* 0x000000e41400720c */ /* 0x040fe20003fa6270 */
[----:B------:R-:W-:Y:S01]  /*3200*/  HMMA.16816.F32.BF16 R28, R4, R30, R132 ;  /* 0x0000001e041c723c */ /* 0x000fe20000041884 */
[C---:B------:R-:W-:Y:S02]  /*3210*/  ISETP.GE.AND P3, PT, R20.reuse, R227, PT ;  /* 0x000000e31400720c */ /* 0x040fe40003f66270 */
[----:B------:R-:W-:Y:S02]  /*3220*/  ISETP.GE.AND P1, PT, R20, R226, PT ;  /* 0x000000e21400720c */ /* 0x000fe40003f26270 */
[----:B------:R-:W-:Y:S02]  /*3230*/  FSEL R48, R48, -INF , !P0 ;  /* 0xff80000030307808 */ /* 0x000fe40004000000 */
[----:B------:R-:W-:Y:S01]  /*3240*/  FSEL R50, R50, -INF , !P2 ;  /* 0xff80000032327808 */ /* 0x000fe20005000000 */
[----:B------:R-:W-:Y:S01]  /*3250*/  HMMA.16816.F32.BF16 R8, R8, R26, R16 ;  /* 0x0000001a0808723c */ /* 0x000fe20000041810 */
[----:B------:R-:W-:-:S02]  /*3260*/  FSEL R49, R49, -INF , !P6 ;  /* 0xff80000031317808 */ /* 0x000fc40007000000 */
[C---:B------:R-:W-:Y:S02]  /*3270*/  ISETP.GE.AND P0, PT, R3.reuse, R228, PT ;  /* 0x000000e40300720c */ /* 0x040fe40003f06270 */
[C---:B------:R-:W-:Y:S02]  /*3280*/  ISETP.GE.AND P2, PT, R3.reuse, R227, PT ;  /* 0x000000e30300720c */ /* 0x040fe40003f46270 */
[----:B------:R-:W-:Y:S02]  /*3290*/  ISETP.GE.AND P6, PT, R3, R226, PT ;  /* 0x000000e20300720c */ /* 0x000fe40003fc6270 */
[C---:B------:R-:W-:Y:S02]  /*32a0*/  ISETP.LT.OR P4, PT, R20.reuse, R225, P4 ;  /* 0x000000e11400720c */ /* 0x040fe40002781670 */
[C---:B------:R-:W-:Y:S02]  /*32b0*/  ISETP.LT.OR P5, PT, R20.reuse, R224, P5 ;  /* 0x000000e01400720c */ /* 0x040fe40002fa1670 */
[----:B------:R-:W-:-:S02]  /*32c0*/  ISETP.LT.OR P3, PT, R20, R223, P3 ;  /* 0x000000df1400720c */ /* 0x000fc40001f61670 */
[----:B------:R-:W-:Y:S02]  /*32d0*/  ISETP.LT.OR P1, PT, R20, R222, P1 ;  /* 0x000000de1400720c */ /* 0x000fe40000f21670 */
[----:B------:R-:W-:Y:S01]  /*32e0*/  HMMA.16816.F32.BF16 R20, R12, R34, R144 ;  /* 0x000000220c14723c */ /* 0x000fe20000041890 */
[C---:B------:R-:W-:Y:S02]  /*32f0*/  ISETP.LT.OR P0, PT, R3.reuse, R224, P0 ;  /* 0x000000e00300720c */ /* 0x040fe40000701670 */
[C---:B------:R-:W-:Y:S02]  /*3300*/  ISETP.LT.OR P2, PT, R3.reuse, R223, P2 ;  /* 0x000000df0300720c */ /* 0x040fe40001741670 */
[----:B------:R-:W-:Y:S02]  /*3310*/  ISETP.LT.OR P6, PT, R3, R222, P6 ;  /* 0x000000de0300720c */ /* 0x000fe400037c1670 */
[----:B------:R-:W-:Y:S02]  /*3320*/  IADD3 R3, R0, 0x28, RZ ;  /* 0x0000002800037810 */ /* 0x000fe40007ffe0ff */
[----:B------:R-:W-:-:S02]  /*3330*/  FSEL R185, R62, -INF , !P0 ;  /* 0xff8000003eb97808 */ /* 0x000fc40004000000 */
[----:B------:R-:W-:Y:S02]  /*3340*/  ISETP.GE.AND P0, PT, R3, R229, PT ;  /* 0x000000e50300720c */ /* 0x000fe40003f06270 */
[----:B------:R-:W-:Y:S02]  /*3350*/  IADD3 R12, R0, 0x29, RZ ;  /* 0x00000029000c7810 */ /* 0x000fe40007ffe0ff */
[----:B------:R-:W-:Y:S02]  /*3360*/  FSEL R169, R56, -INF , !P2 ;  /* 0xff80000038a97808 */ /* 0x000fe40005000000 */
[----:B------:R-:W-:Y:S02]  /*3370*/  FSEL R176, R58, -INF , !P6 ;  /* 0xff8000003ab07808 */ /* 0x000fe40007000000 */
[----:B------:R-:W-:Y:S02]  /*3380*/  FSEL R180, R61, -INF , !P4 ;  /* 0xff8000003db47808 */ /* 0x000fe40006000000 */
[----:B------:R-:W-:-:S02]  /*3390*/  ISETP.LT.OR P0, PT, R3, R225, P0 ;  /* 0x000000e10300720c */ /* 0x000fc40000701670 */
[----:B------:R-:W-:Y:S02]  /*33a0*/  FSEL R175, R59, -INF , !P1 ;  /* 0xff8000003baf7808 */ /* 0x000fe40004800000 */
[C---:B------:R-:W-:Y:S02]  /*33b0*/  ISETP.GE.AND P2, PT, R3.reuse, R228, PT ;  /* 0x000000e40300720c */ /* 0x040fe40003f46270 */
[CC--:B------:R-:W-:Y:S02]  /*33c0*/  ISETP.GE.AND P6, PT, R3.reuse, R227.reuse, PT ;  /* 0x000000e30300720c */ /* 0x0c0fe40003fc6270 */
[----:B------:R-:W-:Y:S02]  /*33d0*/  ISETP.GE.AND P4, PT, R3, R226, PT ;  /* 0x000000e20300720c */ /* 0x000fe40003f86270 */
[----:B------:R-:W-:Y:S02]  /*33e0*/  ISETP.GE.AND P1, PT, R12, R227, PT ;  /* 0x000000e30c00720c */ /* 0x000fe40003f26270 */
[----:B------:R-:W-:-:S02]  /*33f0*/  FSEL R183, R63, -INF , !P5 ;  /* 0xff8000003fb77808 */ /* 0x000fc40006800000 */
[----:B------:R-:W-:Y:S02]  /*3400*/  FSEL R168, R57, -INF , !P3 ;  /* 0xff80000039a87808 */ /* 0x000fe40005800000 */
[----:B------:R-:W-:Y:S02]  /*3410*/  FSEL R179, R40, -INF , !P0 ;  /* 0xff80000028b37808 */ /* 0x000fe40004000000 */
[C---:B------:R-:W-:Y:S02]  /*3420*/  ISETP.LT.OR P2, PT, R3.reuse, R224, P2 ;  /* 0x000000e00300720c */ /* 0x040fe40001741670 */
[C---:B------:R-:W-:Y:S02]  /*3430*/  ISETP.LT.OR P6, PT, R3.reuse, R223, P6 ;  /* 0x000000df0300720c */ /* 0x040fe400037c1670 */
[----:B------:R-:W-:Y:S02]  /*3440*/  ISETP.LT.OR P4, PT, R3, R222, P4 ;  /* 0x000000de0300720c */ /* 0x000fe40002781670 */
[----:B------:R-:W-:-:S02]  /*3450*/  ISETP.GE.AND P5, PT, R12, R229, PT ;  /* 0x000000e50c00720c */ /* 0x000fc40003fa6270 */
[C---:B------:R-:W-:Y:S02]  /*3460*/  ISETP.GE.AND P3, PT, R12.reuse, R228, PT ;  /* 0x000000e40c00720c */ /* 0x040fe40003f66270 */
[C---:B------:R-:W-:Y:S02]  /*3470*/  ISETP.GE.AND P0, PT, R12.reuse, R226, PT ;  /* 0x000000e20c00720c */ /* 0x040fe40003f06270 */
[----:B------:R-:W-:Y:S02]  /*3480*/  ISETP.LT.OR P1, PT, R12, R223, P1 ;  /* 0x000000df0c00720c */ /* 0x000fe40000f21670 */
[----:B------:R-:W-:Y:S02]  /*3490*/  IADD3 R3, R0, 0x30, RZ ;  /* 0x0000003000037810 */ /* 0x000fe40007ffe0ff */
[C---:B------:R-:W-:Y:S02]  /*34a0*/  ISETP.LT.OR P5, PT, R12.reuse, R225, P5 ;  /* 0x000000e10c00720c */ /* 0x040fe40002fa1670 */
[----:B------:R-:W-:-:S02]  /*34b0*/  ISETP.LT.OR P3, PT, R12, R224, P3 ;  /* 0x000000e00c00720c */ /* 0x000fc40001f61670 */
[----:B------:R-:W-:Y:S02]  /*34c0*/  ISETP.LT.OR P0, PT, R12, R222, P0 ;  /* 0x000000de0c00720c */ /* 0x000fe40000701670 */
[----:B------:R-:W-:Y:S01]  /*34d0*/  FSEL R182, R42, -INF , !P2 ;  /* 0xff8000002ab67808 */ /* 0x000fe20005000000 */
[C---:B------:R-:W-:Y:S01]  /*34e0*/  HMMA.16816.F32.BF16 R12, R4.reuse, R24, R44 ;  /* 0x00000018040c723c */ /* 0x040fe2000004182c */
[----:B------:R-:W-:Y:S02]  /*34f0*/  FSEL R167, R28, -INF , !P6 ;  /* 0xff8000001ca77808 */ /* 0x000fe40007000000 */
[----:B------:R-:W-:Y:S02]  /*3500*/  FSEL R174, R30, -INF , !P4 ;  /* 0xff8000001eae7808 */ /* 0x000fe40006000000 */
[----:B------:R-:W-:Y:S02]  /*3510*/  FSEL R172, R29, -INF , !P1 ;  /* 0xff8000001dac7808 */ /* 0x000fe40004800000 */
[C---:B------:R-:W-:Y:S01]  /*3520*/  ISETP.GE.AND P2, PT, R3.reuse, R229, PT ;  /* 0x000000e50300720c */ /* 0x040fe20003f46270 */
[----:B------:R-:W-:Y:S01]  /*3530*/  HMMA.16816.F32.BF16 R4, R4, R26, R20 ;  /* 0x0000001a0404723c */ /* 0x000fe20000041814 */
[----:B------:R-:W-:-:S02]  /*3540*/  ISETP.GE.AND P6, PT, R3, R228, PT ;  /* 0x000000e40300720c */ /* 0x000fc40003fc6270 */
[C---:B------:R-:W-:Y:S02]  /*3550*/  ISETP.GE.AND P4, PT, R3.reuse, R227, PT ;  /* 0x000000e30300720c */ /* 0x040fe40003f86270 */
[C---:B------:R-:W-:Y:S02]  /*3560*/  ISETP.GE.AND P1, PT, R3.reuse, R226, PT ;  /* 0x000000e20300720c */ /* 0x040fe40003f26270 */
[C---:B------:R-:W-:Y:S02]  /*3570*/  ISETP.LT.OR P2, PT, R3.reuse, R225, P2 ;  /* 0x000000e10300720c */ /* 0x040fe40001741670 */
[C---:B------:R-:W-:Y:S02]  /*3580*/  ISETP.LT.OR P6, PT, R3.reuse, R224, P6 ;  /* 0x000000e00300720c */ /* 0x040fe400037c1670 */
[C---:B------:R-:W-:Y:S02]  /*3590*/  ISETP.LT.OR P4, PT, R3.reuse, R223, P4 ;  /* 0x000000df0300720c */ /* 0x040fe40002781670 */
[----:B------:R-:W-:-:S02]  /*35a0*/  ISETP.LT.OR P1, PT, R3, R222, P1 ;  /* 0x000000de0300720c */ /* 0x000fc40000f21670 */
[----:B------:R-:W-:Y:S02]  /*35b0*/  IADD3 R3, R0, 0x31, RZ ;  /* 0x0000003100037810 */ /* 0x000fe40007ffe0ff */
[----:B------:R-:W-:Y:S02]  /*35c0*/  FSEL R173, R31, -INF , !P0 ;  /* 0xff8000001fad7808 */ /* 0x000fe40004000000 */
[----:B------:R-:W-:Y:S02]  /*35d0*/  FSEL R177, R41, -INF , !P5 ;  /* 0xff80000029b17808 */ /* 0x000fe40006800000 */
[----:B------:R-:W-:Y:S02]  /*35e0*/  FSEL R178, R43, -INF , !P3 ;  /* 0xff8000002bb27808 */ /* 0x000fe40005800000 */
[----:B------:R-:W-:Y:S02]  /*35f0*/  FSEL R194, R36, -INF , !P2 ;  /* 0xff80000024c27808 */ /* 0x000fe40005000000 */
[----:B------:R-:W-:-:S02]  /*3600*/  ISETP.GE.AND P0, PT, R3, R229, PT ;  /* 0x000000e50300720c */ /* 0x000fc40003f06270 */
[C---:B------:R-:W-:Y:S02]  /*3610*/  ISETP.GE.AND P5, PT, R3.reuse, R228, PT ;  /* 0x000000e40300720c */ /* 0x040fe40003fa6270 */
[C---:B------:R-:W-:Y:S02]  /*3620*/  ISETP.GE.AND P3, PT, R3.reuse, R227, PT ;  /* 0x000000e30300720c */ /* 0x040fe40003f66270 */
[C---:B------:R-:W-:Y:S02]  /*3630*/  ISETP.GE.AND P2, PT, R3.reuse, R226, PT ;  /* 0x000000e20300720c */ /* 0x040fe40003f46270 */
[C---:B------:R-:W-:Y:S02]  /*3640*/  ISETP.LT.OR P0, PT, R3.reuse, R225, P0 ;  /* 0x000000e10300720c */ /* 0x040fe40000701670 */
[C---:B------:R-:W-:Y:S02]  /*3650*/  ISETP.LT.OR P5, PT, R3.reuse, R224, P5 ;  /* 0x000000e00300720c */ /* 0x040fe40002fa1670 */
[----:B------:R-:W-:-:S02]  /*3660*/  ISETP.LT.OR P3, PT, R3, R223, P3 ;  /* 0x000000df0300720c */ /* 0x000fc40001f61670 */
[----:B------:R-:W-:Y:S02]  /*3670*/  ISETP.LT.OR P2, PT, R3, R222, P2 ;  /* 0x000000de0300720c */ /* 0x000fe40001741670 */
[----:B------:R-:W-:Y:S02]  /*3680*/  IADD3 R3, R0, 0x38, RZ ;  /* 0x0000003800037810 */ /* 0x000fe40007ffe0ff */
[----:B------:R-:W-:Y:S02]  /*3690*/  FSEL R192, R37, -INF , !P0 ;  /* 0xff80000025c07808 */ /* 0x000fe40004000000 */
[C---:B------:R-:W-:Y:S02]  /*36a0*/  ISETP.GE.AND P0, PT, R3.reuse, R226, PT ;  /* 0x000000e20300720c */ /* 0x040fe40003f06270 */
[----:B------:R-:W-:Y:S02]  /*36b0*/  FSEL R190, R14, -INF , !P1 ;  /* 0xff8000000ebe7808 */ /* 0x000fe40004800000 */
[----:B------:R-:W-:-:S02]  /*36c0*/  ISETP.LT.OR P0, PT, R3, R222, P0 ;  /* 0x000000de0300720c */ /* 0x000fc40000701670 */
[----:B------:R-:W-:Y:S02]  /*36d0*/  ISETP.GE.AND P1, PT, R3, R227, PT ;  /* 0x000000e30300720c */ /* 0x000fe40003f26270 */
[----:B------:R-:W-:Y:S02]  /*36e0*/  FSEL R187, R6, -INF , !P0 ;  /* 0xff80000006bb7808 */ /* 0x000fe40004000000 */
[----:B------:R-:W-:Y:S02]  /*36f0*/  ISETP.GT.AND P0, PT, R101, UR8, PT ;  /* 0x0000000865007c0c */ /* 0x000fe4000bf04270 */
[----:B------:R-:W-:Y:S02]  /*3700*/  ISETP.LT.OR P1, PT, R3, R223, P1 ;  /* 0x000000df0300720c */ /* 0x000fe40000f21670 */
[----:B------:R-:W-:Y:S02]  /*3710*/  IADD3 R0, R0, 0x39, RZ ;  /* 0x0000003900007810 */ /* 0x000fe40007ffe0ff */
[----:B------:R-:W-:-:S02]  /*3720*/  FSEL R188, R15, -INF , !P2 ;  /* 0xff8000000fbc7808 */ /* 0x000fc40005000000 */
[----:B------:R-:W-:Y:S02]  /*3730*/  FSEL R198, R38, -INF , !P6 ;  /* 0xff80000026c67808 */ /* 0x000fe40007000000 */
[----:B------:R-:W-:Y:S02]  /*3740*/  FSEL R186, R12, -INF , !P4 ;  /* 0xff8000000cba7808 */ /* 0x000fe40006000000 */
[----:B------:R-:W-:Y:S02]  /*3750*/  FSEL R197, R39, -INF , !P5 ;  /* 0xff80000027c57808 */ /* 0x000fe40006800000 */
[----:B------:R-:W-:Y:S02]  /*3760*/  FSEL R14, R13, -INF , !P3 ;  /* 0xff8000000d0e7808 */ /* 0x000fe40005800000 */
[----:B------:R-:W-:Y:S02]  /*3770*/  FSEL R15, R4, -INF , !P1 ;  /* 0xff800000040f7808 */ /* 0x000fe40004800000 */
[----:B------:R-:W-:-:S02]  /*3780*/  ISETP.GE.AND P6, PT, R3, R229, PT ;  /* 0x000000e50300720c */ /* 0x000fc40003fc6270 */
[CC--:B------:R-:W-:Y:S02]  /*3790*/  ISETP.GE.AND P4, PT, R3.reuse, R228.reuse, PT ;  /* 0x000000e40300720c */ /* 0x0c0fe40003f86270 */
[C---:B------:R-:W-:Y:S02]  /*37a0*/  ISETP.GE.AND P5, PT, R0.reuse, R229, PT ;  /* 0x000000e50000720c */ /* 0x040fe40003fa6270 */
[C---:B------:R-:W-:Y:S02]  /*37b0*/  ISETP.GE.AND P3, PT, R0.reuse, R228, PT ;  /* 0x000000e40000720c */ /* 0x040fe40003f66270 */
[C---:B------:R-:W-:Y:S02]  /*37c0*/  ISETP.GE.AND P2, PT, R0.reuse, R227, PT ;  /* 0x000000e30000720c */ /* 0x040fe40003f46270 */
[----:B------:R-:W-:Y:S02]  /*37d0*/  ISETP.GE.AND P1, PT, R0, R226, PT ;  /* 0x000000e20000720c */ /* 0x000fe40003f26270 */
[----:B------:R-:W-:-:S02]  /*37e0*/  ISETP.LT.OR P6, PT, R3, R225, P6 ;  /* 0x000000e10300720c */ /* 0x000fc400037c1670 */
[-C--:B------:R-:W-:Y:S02]  /*37f0*/  ISETP.LT.OR P4, PT, R3, R224.reuse, P4 ;  /* 0x000000e00300720c */ /* 0x080fe40002781670 */
[C---:B------:R-:W-:Y:S02]  /*3800*/  ISETP.LT.OR P5, PT, R0.reuse, R225, P5 ;  /* 0x000000e10000720c */ /* 0x040fe40002fa1670 */
[C---:B------:R-:W-:Y:S02]  /*3810*/  ISETP.LT.OR P3, PT, R0.reuse, R224, P3 ;  /* 0x000000e00000720c */ /* 0x040fe40001f61670 */
[C---:B------:R-:W-:Y:S02]  /*3820*/  ISETP.LT.OR P2, PT, R0.reuse, R223, P2 ;  /* 0x000000df0000720c */ /* 0x040fe40001741670 */
[----:B------:R-:W-:Y:S01]  /*3830*/  ISETP.LT.OR P1, PT, R0, R222, P1 ;  /* 0x000000de0000720c */ /* 0x000fe20000f21670 */
[----:B------:R-:W-:Y:S01]  /*3840*/  IMAD.IADD R0, R153, 0x1, R99 ;  /* 0x0000000199007824 */ /* 0x000fe200078e0263 */
[----:B------:R-:W-:-:S02]  /*3850*/  FSEL R184, R5, -INF , !P2 ;  /* 0xff80000005b87808 */ /* 0x000fc40005000000 */
[----:B------:R-:W-:Y:S02]  /*3860*/  FSEL R189, R7, -INF , !P1 ;  /* 0xff80000007bd7808 */ /* 0x000fe40004800000 */
[----:B------:R-:W-:Y:S02]  /*3870*/  FSEL R191, R8, -INF , !P6 ;  /* 0xff80000008bf7808 */ /* 0x000fe40007000000 */
[----:B------:R-:W-:Y:S02]  /*3880*/  FSEL R195, R10, -INF , !P4 ;  /* 0xff8000000ac37808 */ /* 0x000fe40006000000 */
[----:B------:R-:W-:Y:S02]  /*3890*/  FSEL R193, R9, -INF , !P5 ;  /* 0xff80000009c17808 */ /* 0x000fe40006800000 */
[----:B------:R-:W-:Y:S01]  /*38a0*/  FSEL R196, R11, -INF , !P3 ;  /* 0xff8000000bc47808 */ /* 0x000fe20005800000 */
[----:B------:R-:W-:Y:S05]  /*38b0*/  @!P0 BRA `(.L_x_138) ;  /* 0x0000016000008947 */ /* 0x000fea0003800000 */
[----:B------:R-:W-:Y:S01]  /*38c0*/  IADD3 R8, R160, -0x2, RZ ;  /* 0xfffffffea0087810 */ /* 0x000fe20007ffe0ff */
[----:B------:R-:W-:-:S02]  /*38d0*/  IMAD.U32 R10, RZ, RZ, UR6 ;  /* 0x00000006ff0a7e24 */ /* 0x000fc4000f8e00ff */
[----:B------:R-:W-:Y:S01]  /*38e0*/  IMAD.U32 R7, RZ, RZ, UR7 ;  /* 0x00000007ff077e24 */ /* 0x000fe2000f8e00ff */
[----:B------:R-:W-:Y:S01]  /*38f0*/  SHF.R.S32.HI R4, RZ, 0x1f, R8 ;  /* 0x0000001fff047819 */ /* 0x000fe20000011408 */
[C---:B------:R-:W-:Y:S02]  /*3900*/  IMAD R3, R8.reuse, UR9, RZ ;  /* 0x0000000908037c24 */ /* 0x040fe4000f8e02ff */
[----:B------:R-:W-:-:S04]  /*3910*/  IMAD.WIDE.U32 R8, R8, UR10, R158 ;  /* 0x0000000a08087c25 */ /* 0x000fc8000f8e009e */
[----:B------:R-:W-:Y:S01]  /*3920*/  IMAD R3, R4, UR10, R3 ;  /* 0x0000000a04037c24 */ /* 0x000fe2000f8e0203 */
        /* <DEDUP_REMOVED lines=15> */
.L_x_138:
        /* <DEDUP_REMOVED lines=49> */
[----:B-1----:R-:W-:Y:S02]  /*3d30*/  FMNMX.FTZ R103, R103, R6, !PT ;  /* 0x0000000667677209 */ /* 0x002fe40007810000 */
[----:B------:R-:W-:Y:S01]  /*3d40*/  FMNMX.FTZ R4, R180, R5, !PT ;  /* 0x00000005b4047209 */ /* 0x000fe20007810000 */
        /* <DEDUP_REMOVED lines=16> */
[----:B------:R-:W-:Y:S01]  /*3e50*/  SHFL.BFLY PT, R6, R3, 0x2, 0x1f ;  /* 0x0c401f0003067f89 */ /* 0x000fe200000e0000 */
[----:B--2---:R-:W-:-:S02]  /*3e60*/  FMNMX.FTZ R103, R103, R7, !PT ;  /* 0x0000000767677209 */ /* 0x004fc40007810000 */
[----:B------:R-:W-:Y:S01]  /*3e70*/  FMNMX.FTZ R4, R182, R4, !PT ;  /* 0x00000004b6047209 */ /* 0x000fe20007810000 */
[----:B------:R-:W1:Y:S01]  /*3e80*/  SHFL.BFLY PT, R7, R102, 0x1, 0x1f ;  /* 0x0c201f0066077f89 */ /* 0x000e6200000e0000 */
        /* <DEDUP_REMOVED lines=10> */
[----:B-1----:R-:W-:-:S03]  /*3f30*/  FMNMX.FTZ R102, R102, R7, !PT ;  /* 0x0000000766667209 */ /* 0x002fc60007810000 */
[----:B------:R-:W1:Y:S01]  /*3f40*/  SHFL.BFLY PT, R7, R4, 0x2, 0x1f ;  /* 0x0c401f0004077f89 */ /* 0x000e6200000e0000 */
[----:B------:R-:W-:Y:S02]  /*3f50*/  FSETP.NEU.FTZ.AND P1, PT, R102, -INF , PT ;  /* 0xff8000006600780b */ /* 0x000fe40003f3d000 */
[----:B--2---:R-:W-:Y:S01]  /*3f60*/  FMNMX.FTZ R5, R3, R6, !PT ;  /* 0x0000000603057209 */ /* 0x004fe20007810000 */
[--C-:B------:R-:W-:Y:S02]  /*3f70*/  FFMA.FTZ R3, R66, c[0x0][0x23c], -R12.reuse ;  /* 0x00008f0042037a23 */ /* 0x100fe4000001080c */
[----:B------:R-:W-:Y:S02]  /*3f80*/  FFMA.FTZ R6, R65, c[0x0][0x23c], -R12 ;  /* 0x00008f0041067a23 */ /* 0x000fe4000001080c */
[----:B------:R-:W2:Y:S01]  /*3f90*/  SHFL.BFLY PT, R8, R5, 0x1, 0x1f ;  /* 0x0c201f0005087f89 */ /* 0x000ea200000e0000 */
[----:B------:R3:W4:Y:S08]  /*3fa0*/  MUFU.EX2 R252, R3 ;  /* 0x0000000300fc7308 */ /* 0x0007300000000800 */
[----:B------:R5:W-:Y:S01]  /*3fb0*/  MUFU.EX2 R36, R6 ;  /* 0x0000000600247308 */ /* 0x000be20000000800 */
[----:B-1----:R-:W-:Y:S01]  /*3fc0*/  FMNMX.FTZ R4, R4, R7, !PT ;  /* 0x0000000704047209 */ /* 0x002fe20007810000 */
[----:B---3--:R-:W-:-:S05]  /*3fd0*/  FMUL.FTZ R3, R102, c[0x0][0x23c] ;  /* 0x00008f0066037a20 */ /* 0x008fca0000410000 */
[----:B------:R-:W-:Y:S02]  /*3fe0*/  FSEL R3, R3, RZ, P1 ;  /* 0x000000ff03037208 */ /* 0x000fe40000800000 */
[----:B--2---:R-:W-:Y:S01]  /*3ff0*/  FMNMX.FTZ R104, R5, R8, !PT ;  /* 0x0000000805687209 */ /* 0x004fe20007810000 */
[----:B-----5:R-:W-:Y:S01]  /*4000*/  FFMA.FTZ R6, R64, c[0x0][0x23c], -R12 ;  /* 0x00008f0040067a23 */ /* 0x020fe2000001080c */
[----:B------:R-:W1:Y:S01]  /*4010*/  SHFL.BFLY PT, R5, R4, 0x1, 0x1f ;  /* 0x0c201f0004057f89 */ /* 0x000e6200000e0000 */
[--C-:B------:R-:W-:Y:S01]  /*4020*/  FFMA.FTZ R0, R67, c[0x0][0x23c], -R3.reuse ;  /* 0x00008f0043007a23 */ /* 0x100fe20000010803 */
[----:B------:R-:W-:Y:S01]  /*4030*/  FSETP.NEU.FTZ.AND P1, PT, R104, -INF , PT ;  /* 0xff8000006800780b */ /* 0x000fe20003f3d000 */
[--C-:B------:R-:W-:Y:S01]  /*4040*/  FFMA.FTZ R2, R69, c[0x0][0x23c], -R3.reuse ;  /* 0x00008f0045027a23 */ /* 0x100fe20000010803 */
[----:B------:R2:W3:Y:S08]  /*4050*/  MUFU.EX2 R13, R6 ;  /* 0x00000006000d7308 */ /* 0x0004f00000000800 */
[----:B------:R5:W-:Y:S08]  /*4060*/  MUFU.EX2 R249, R0 ;  /* 0x0000000000f97308 */ /* 0x000bf00000000800 */
[----:B------:R-:W-:Y:S01]  /*4070*/  MUFU.EX2 R250, R2 ;  /* 0x0000000200fa7308 */ /* 0x000fe20000000800 */
[----:B--2---:R-:W-:Y:S01]  /*4080*/  FFMA.FTZ R6, R73, c[0x0][0x23c], -R3 ;  /* 0x00008f0049067a23 */ /* 0x004fe20000010803 */
[----:B-1----:R-:W-:-:S02]  /*4090*/  FMNMX.FTZ R105, R4, R5, !PT ;  /* 0x0000000504697209 */ /* 0x002fc40007810000 */
[----:B----4-:R-:W-:Y:S01]  /*40a0*/  F2FP.BF16.PACK_AB R4, R252, R37 ;  /* 0x00000025fc04723e */ /* 0x010fe200000010ff */
[----:B-----5:R-:W-:-:S03]  /*40b0*/  FFMA.FTZ R0, R68, c[0x0][0x23c], -R3 ;  /* 0x00008f0044007a23 */ /* 0x020fc60000010803 */
[----:B------:R3:W1:Y:S08]  /*40c0*/  MUFU.EX2 R251, R6 ;  /* 0x0000000600fb7308 */ /* 0x0006700000000800 */
[----:B------:R2:W4:Y:S01]  /*40d0*/  MUFU.EX2 R248, R0 ;  /* 0x0000000000f87308 */ /* 0x0005220000000800 */
[----:B---3--:R-:W-:Y:S02]  /*40e0*/  F2FP.BF16.PACK_AB R6, R13, R36 ;  /* 0x000000240d06723e */ /* 0x008fe400000010ff */
[----:B-1----:R-:W-:Y:S01]  /*40f0*/  F2FP.BF16.PACK_AB R5, R249, R251 ;  /* 0x000000fbf905723e */ /* 0x002fe200000010ff */
[----:B--2---:R-:W-:Y:S01]  /*4100*/  FMUL.FTZ R0, R104, c[0x0][0x23c] ;  /* 0x00008f0068007a20 */ /* 0x004fe20000410000 */
[----:B----4-:R-:W-:-:S04]  /*4110*/  F2FP.BF16.PACK_AB R7, R250, R248 ;  /* 0x000000f8fa07723e */ /* 0x010fc800000010ff */
[----:B------:R-:W-:Y:S02]  /*4120*/  FSEL R0, R0, RZ, P1 ;  /* 0x000000ff00007208 */ /* 0x000fe40000800000 */
[----:B------:R-:W-:Y:S01]  /*4130*/  FSETP.NEU.FTZ.AND P1, PT, R105, -INF , PT ;  /* 0xff8000006900780b */ /* 0x000fe20003f3d000 */
[C---:B------:R-:W-:Y:S02]  /*4140*/  HMMA.16816.F32.BF16 R120, R4.reuse, R28, RZ ;  /* 0x0000001c0478723c */ /* 0x040fe400000418ff */
[--C-:B------:R-:W-:Y:S02]  /*4150*/  FFMA.FTZ R2, R74, c[0x0][0x23c], -R0.reuse ;  /* 0x00008f004a027a23 */ /* 0x100fe40000010800 */
[--C-:B------:R-:W-:Y:S02]  /*4160*/  FFMA.FTZ R8, R75, c[0x0][0x23c], -R0.reuse ;  /* 0x00008f004b087a23 */ /* 0x100fe40000010800 */
[----:B------:R1:W-:Y:S02]  /*4170*/  MUFU.EX2 R245, R2 ;  /* 0x0000000200f57308 */ /* 0x0003e40000000800 */
[C---:B------:R-:W-:Y:S06]  /*4180*/  HMMA.16816.F32.BF16 R116, R4.reuse, R24, RZ ;  /* 0x000000180474723c */ /* 0x040fec00000418ff */
[----:B------:R2:W-:Y:S02]  /*4190*/  MUFU.EX2 R246, R8 ;  /* 0x0000000800f67308 */ /* 0x0005e40000000800 */
[----:B------:R-:W-:Y:S01]  /*41a0*/  HMMA.16816.F32.BF16 R112, R4, R20, RZ ;  /* 0x000000140470723c */ /* 0x000fe200000418ff */
[----:B-1----:R-:W-:-:S07]  /*41b0*/  FFMA.FTZ R2, R70, c[0x0][0x23c], -R0 ;  /* 0x00008f0046027a23 */ /* 0x002fce0000010800 */
[----:B------:R-:W-:Y:S01]  /*41c0*/  HMMA.16816.F32.BF16 R108, R4, R16, RZ ;  /* 0x00000010046c723c */ /* 0x000fe200000418ff */
[----:B------:R1:W-:Y:S01]  /*41d0*/  MUFU.EX2 R240, R2 ;  /* 0x0000000200f07308 */ /* 0x0003e20000000800 */
[----:B--2---:R-:W-:-:S06]  /*41e0*/  FFMA.FTZ R8, R71, c[0x0][0x23c], -R0 ;  /* 0x00008f0047087a23 */ /* 0x004fcc0000010800 */
[C---:B------:R-:W-:Y:S01]  /*41f0*/  HMMA.16816.F32.BF16 R92, R4.reuse, R40, RZ ;  /* 0x00000028045c723c */ /* 0x040fe200000418ff */
[----:B------:R-:W2:Y:S07]  /*4200*/  MUFU.EX2 R247, R8 ;  /* 0x0000000800f77308 */ /* 0x000eae0000000800 */
[----:B------:R-:W-:Y:S01]  /*4210*/  HMMA.16816.F32.BF16 R88, R4, R30, RZ ;  /* 0x0000001e0458723c */ /* 0x000fe200000418ff */
[----:B-1----:R-:W-:-:S05]  /*4220*/  FMUL.FTZ R2, R105, c[0x0][0x23c] ;  /* 0x00008f0069027a20 */ /* 0x002fca0000410000 */
[----:B------:R-:W-:Y:S02]  /*4230*/  FSEL R2, R2, RZ, P1 ;  /* 0x000000ff02027208 */ /* 0x000fe40000800000 */
[----:B------:R-:W-:Y:S01]  /*4240*/  HMMA.16816.F32.BF16 R84, R4, R26, RZ ;  /* 0x0000001a0454723c */ /* 0x000fe200000418ff */
[----:B--2---:R-:W-:Y:S02]  /*4250*/  F2FP.BF16.PACK_AB R10, R247, R246 ;  /* 0x000000f6f70a723e */ /* 0x004fe400000010ff */
[----:B------:R-:W-:-:S04]  /*4260*/  FFMA.FTZ R8, R98, c[0x0][0x23c], -R2 ;  /* 0x00008f0062087a23 */ /* 0x000fc80000010802 */
[----:B------:R1:W-:Y:S01]  /*4270*/  MUFU.EX2 R237, R8 ;  /* 0x0000000800ed7308 */ /* 0x0003e20000000800 */
[C---:B------:R-:W-:Y:S08]  /*4280*/  HMMA.16816.F32.BF16 R80, R4.reuse, R22, RZ ;  /* 0x000000160450723c */ /* 0x040ff000000418ff */
[----:B------:R-:W-:Y:S01]  /*4290*/  HMMA.16816.F32.BF16 R72, R4, R34, RZ ;  /* 0x000000220448723c */ /* 0x000fe200000418ff */
[----:B-1----:R-:W-:-:S07]  /*42a0*/  FFMA.FTZ R8, R96, c[0x0][0x23c], -R2 ;  /* 0x00008f0060087a23 */ /* 0x002fce0000010802 */
[----:B------:R-:W-:Y:S01]  /*42b0*/  HMMA.16816.F32.BF16 R64, R4, R42, RZ ;  /* 0x0000002a0440723c */ /* 0x000fe200000418ff */
[----:B------:R1:W2:Y:S02]  /*42c0*/  MUFU.EX2 R236, R8 ;  /* 0x0000000800ec7308 */ /* 0x0002a40000000800 */
[----:B-1----:R-:W-:Y:S01]  /*42d0*/  FFMA.FTZ R8, R97, c[0x0][0x23c], -R2 ;  /* 0x00008f0061087a23 */ /* 0x002fe20000010802 */
[----:B--2---:R-:W-:-:S04]  /*42e0*/  F2FP.BF16.PACK_AB R9, R236, R237 ;  /* 0x000000edec09723e */ /* 0x004fc800000010ff */
[----:B------:R-:W-:Y:S01]  /*42f0*/  HMMA.16816.F32.BF16 R96, R4, R32, RZ ;  /* 0x000000200460723c */ /* 0x000fe200000418ff */
[----:B------:R1:W-:Y:S02]  /*4300*/  MUFU.EX2 R239, R8 ;  /* 0x0000000800ef7308 */ /* 0x0003e40000000800 */
[----:B-1----:R-:W-:-:S05]  /*4310*/  FFMA.FTZ R8, R76, c[0x0][0x23c], -R2 ;  /* 0x00008f004c087a23 */ /* 0x002fca0000010802 */
[----:B------:R-:W-:Y:S01]  /*4320*/  HMMA.16816.F32.BF16 R76, R4, R18, RZ ;  /* 0x00000012044c723c */ /* 0x000fe200000418ff */
[----:B------:R1:W2:Y:S06]  /*4330*/  MUFU.EX2 R244, R8 ;  /* 0x0000000800f47308 */ /* 0x0002ac0000000800 */
[----:B------:R-:W-:-:S04]  /*4340*/  FFMA.FTZ R4, R54, c[0x0][0x23c], -R12 ;  /* 0x00008f0036047a23 */ /* 0x000fc8000001080c */
[----:B------:R3:W-:Y:S01]  /*4350*/  MUFU.EX2 R238, R4 ;  /* 0x0000000400ee7308 */ /* 0x0007e20000000800 */
[----:B-1----:R-:W-:Y:S02]  /*4360*/  F2FP.BF16.PACK_AB R8, R240, R245 ;  /* 0x000000f5f008723e */ /* 0x002fe400000010ff */
[----:B--2---:R-:W-:Y:S01]  /*4370*/  F2FP.BF16.PACK_AB R11, R244, R239 ;  /* 0x000000eff40b723e */ /* 0x004fe200000010ff */
[----:B---3--:R-:W-:-:S06]  /*4380*/  FFMA.FTZ R4, R52, c[0x0][0x23c], -R12 ;  /* 0x00008f0034047a23 */ /* 0x008fcc000001080c */
[C---:B------:R-:W-:Y:S01]  /*4390*/  HMMA.16816.F32.BF16 R68, R8.reuse, R28, RZ ;  /* 0x0000001c0844723c */ /* 0x040fe200000418ff */
[----:B------:R1:W-:Y:S07]  /*43a0*/  MUFU.EX2 R243, R4 ;  /* 0x0000000400f37308 */ /* 0x0003ee0000000800 */
[C---:B------:R-:W-:Y:S01]  /*43b0*/  HMMA.16816.F32.BF16 R132, R8.reuse, R30, RZ ;  /* 0x0000001e0884723c */ /* 0x040fe200000418ff */
[----:B------:R-:W-:Y:S07]  /*43c0*/  LDSM.16.MT88.4 R28, [R218+0xa400] ;  /* 0x00a40000da1c783b */ /* 0x000fee0000004200 */
        /* <DEDUP_REMOVED lines=8> */
[----:B------:R-:W-:Y:S01]  /*4450*/  LDSM.16.MT88.4 R20, [R218+0x9400] ;  /* 0x00940000da14783b */ /* 0x000fe20000004200 */
[----:B------:R1:W2:Y:S06]  /*4460*/  MUFU.EX2 R241, R4 ;  /* 0x0000000400f17308 */ /* 0x0002ac0000000800 */
[C---:B------:R-:W-:Y:S08]  /*4470*/  HMMA.16816.F32.BF16 R52, R8.reuse, R16, RZ ;  /* 0x000000100834723c */ /* 0x040ff000000418ff */
[----:B------:R-:W-:Y:S01]  /*4480*/  HMMA.16816.F32.BF16 R140, R8, R18, RZ ;  /* 0x00000012088c723c */ /* 0x000fe200000418ff */
[----:B------:R-:W3:Y:S01]  /*4490*/  LDSM.16.MT88.4 R16, [R216+0xa400] ;  /* 0x00a40000d810783b */ /* 0x000ee20000004200 */
[----:B-1----:R-:W-:Y:S01]  /*44a0*/  FFMA.FTZ R4, R106, c[0x0][0x23c], -R3 ;  /* 0x00008f006a047a23 */ /* 0x002fe20000010803 */
[----:B------:R-:W-:-:S02]  /*44b0*/  MOV R106, R37 ;  /* 0x00000025006a7202 */ /* 0x000fc40000000f00 */
[----:B--2---:R-:W-:Y:S01]  /*44c0*/  F2FP.BF16.PACK_AB R6, R241, R242 ;  /* 0x000000f2f106723e */ /* 0x004fe200000010ff */
[----:B------:R1:W-:Y:S02]  /*44d0*/  MUFU.EX2 R232, R4 ;  /* 0x0000000400e87308 */ /* 0x0003e40000000800 */
[C---:B------:R-:W-:Y:S08]  /*44e0*/  HMMA.16816.F32.BF16 R144, R8.reuse, R34, RZ ;  /* 0x000000220890723c */ /* 0x040ff000000418ff */
[----:B------:R-:W-:Y:S01]  /*44f0*/  HMMA.16816.F32.BF16 R44, R8, R40, RZ ;  /* 0x00000028082c723c */ /* 0x000fe200000418ff */
[----:B-1----:R-:W-:-:S07]  /*4500*/  FFMA.FTZ R4, R100, c[0x0][0x23c], -R3 ;  /* 0x00008f0064047a23 */ /* 0x002fce0000010803 */
[----:B------:R-:W-:Y:S01]  /*4510*/  HMMA.16816.F32.BF16 R148, R8, R42, RZ ;  /* 0x0000002a0894723c */ /* 0x000fe200000418ff */
[----:B------:R-:W-:Y:S01]  /*4520*/  MOV R100, R36 ;  /* 0x0000002400647202 */ /* 0x000fe20000000f00 */
[----:B------:R1:W2:Y:S01]  /*4530*/  MUFU.EX2 R235, R4 ;  /* 0x0000000400eb7308 */ /* 0x0002a20000000800 */
[----:B------:R-:W-:Y:S01]  /*4540*/  LDSM.16.MT88.4 R36, [R218+0xb400] ;  /* 0x00b40000da24783b */ /* 0x000fe20000004200 */
[----:B-1----:R-:W-:Y:S01]  /*4550*/  FFMA.FTZ R4, R50, c[0x0][0x23c], -R3 ;  /* 0x00008f0032047a23 */ /* 0x002fe20000010803 */
[----:B--2---:R-:W-:-:S03]  /*4560*/  F2FP.BF16.PACK_AB R5, R235, R232 ;  /* 0x000000e8eb05723e */ /* 0x004fc600000010ff */
[----:B------:R-:W-:Y:S01]  /*4570*/  HMMA.16816.F32.BF16 R48, R8, R32, RZ ;  /* 0x000000200830723c */ /* 0x000fe200000418ff */
[----:B------:R-:W1:Y:S01]  /*4580*/  LDSM.16.MT88.4 R32, [R216+0xb400] ;  /* 0x00b40000d820783b */ /* 0x000e620000004200 */
[----:B------:R2:W-:Y:S05]  /*4590*/  MUFU.EX2 R234, R4 ;  /* 0x0000000400ea7308 */ /* 0x0005ea0000000800 */
[----:B------:R-:W-:-:S04]  /*45a0*/  FFMA.FTZ R8, R138, c[0x0][0x23c], -R0 ;  /* 0x00008f008a087a23 */ /* 0x000fc80000010800 */
[----:B------:R4:W-:Y:S01]  /*45b0*/  MUFU.EX2 R214, R8 ;  /* 0x0000000800d67308 */ /* 0x0009e20000000800 */
[--C-:B--2---:R-:W-:Y:S01]  /*45c0*/  FFMA.FTZ R4, R107, c[0x0][0x23c], -R3.reuse ;  /* 0x00008f006b047a23 */ /* 0x104fe20000010803 */
[----:B------:R-:W-:Y:S01]  /*45d0*/  MOV R107, R13 ;  /* 0x0000000d006b7202 */ /* 0x000fe20000000f00 */
[----:B------:R-:W-:-:S05]  /*45e0*/  FFMA.FTZ R13, R174, c[0x0][0x23c], -R3 ;  /* 0x00008f00ae0d7a23 */ /* 0x000fca0000010803 */
[----:B------:R2:W5:Y:S01]  /*45f0*/  MUFU.EX2 R233, R4 ;  /* 0x0000000400e97308 */ /* 0x0005620000000800 */
[----:B----4-:R-:W-:-:S07]  /*4600*/  FFMA.FTZ R8, R136, c[0x0][0x23c], -R0 ;  /* 0x00008f0088087a23 */ /* 0x010fce0000010800 */
[----:B------:R4:W-:Y:S08]  /*4610*/  MUFU.EX2 R201, R13 ;  /* 0x0000000d00c97308 */ /* 0x0009f00000000800 */
[----:B------:R1:W-:Y:S01]  /*4620*/  MUFU.EX2 R213, R8 ;  /* 0x0000000800d57308 */ /* 0x0003e20000000800 */
[----:B--2---:R-:W-:Y:S01]  /*4630*/  FFMA.FTZ R4, R137, c[0x0][0x23c], -R0 ;  /* 0x00008f0089047a23 */ /* 0x004fe20000010800 */
[----:B-----5:R-:W-:-:S06]  /*4640*/  F2FP.BF16.PACK_AB R7, R233, R234 ;  /* 0x000000eae907723e */ /* 0x020fcc00000010ff */
[----:B------:R2:W-:Y:S01]  /*4650*/  MUFU.EX2 R231, R4 ;  /* 0x0000000400e77308 */ /* 0x0005e20000000800 */
[----:B----4-:R-:W-:Y:S02]  /*4660*/  FFMA.FTZ R13, R173, c[0x0][0x23c], -R3 ;  /* 0x00008f00ad0d7a23 */ /* 0x010fe40000010803 */
[----:B-1----:R-:W-:-:S05]  /*4670*/  FFMA.FTZ R8, R152, c[0x0][0x23c], -R2 ;  /* 0x00008f0098087a23 */ /* 0x002fca0000010802 */
[----:B------:R1:W-:Y:S01]  /*4680*/  MUFU.EX2 R202, R13 ;  /* 0x0000000d00ca7308 */ /* 0x0003e20000000800 */
[----:B--2---:R-:W-:-:S07]  /*4690*/  FFMA.FTZ R4, R139, c[0x0][0x23c], -R0 ;  /* 0x00008f008b047a23 */ /* 0x004fce0000010800 */
[----:B------:R2:W-:Y:S08]  /*46a0*/  MUFU.EX2 R211, R8 ;  /* 0x0000000800d37308 */ /* 0x0005f00000000800 */
[----:B------:R4:W5:Y:S01]  /*46b0*/  MUFU.EX2 R215, R4 ;  /* 0x0000000400d77308 */ /* 0x0009620000000800 */
[----:B-1----:R-:W-:Y:S02]  /*46c0*/  FFMA.FTZ R13, R181, c[0x0][0x23c], -R0 ;  /* 0x00008f00b50d7a23 */ /* 0x002fe40000010800 */
[----:B--2---:R-:W-:-:S05]  /*46d0*/  FFMA.FTZ R8, R165, c[0x0][0x23c], -R2 ;  /* 0x00008f00a5087a23 */ /* 0x004fca0000010802 */
[----:B------:R1:W-:Y:S01]  /*46e0*/  MUFU.EX2 R200, R13 ;  /* 0x0000000d00c87308 */ /* 0x0003e20000000800 */
[----:B----4-:R-:W-:-:S07]  /*46f0*/  F2FP.BF16.PACK_AB R4, R243, R238 ;  /* 0x000000eef304723e */ /* 0x010fce00000010ff */
[----:B------:R2:W4:Y:S01]  /*4700*/  MUFU.EX2 R212, R8 ;  /* 0x0000000800d47308 */ /* 0x0005220000000800 */
[----:B---3--:R-:W-:Y:S01]  /*4710*/  HMMA.16816.F32.BF16 R152, R4, R16, R112 ;  /* 0x000000100498723c */ /* 0x008fe20000041870 */
[----:B-1----:R-:W-:-:S06]  /*4720*/  FFMA.FTZ R13, R180, c[0x0][0x23c], -R0 ;  /* 0x00008f00b40d7a23 */ /* 0x002fcc0000010800 */
[----:B------:R1:W-:Y:S01]  /*4730*/  MUFU.EX2 R199, R13 ;  /* 0x0000000d00c77308 */ /* 0x0003e20000000800 */
[----:B------:R-:W-:Y:S01]  /*4740*/  HMMA.16816.F32.BF16 R112, R4, R28, R108 ;  /* 0x0000001c0470723c */ /* 0x000fe2000004186c */
[----:B--2---:R-:W-:-:S06]  /*4750*/  FFMA.FTZ R8, R166, c[0x0][0x23c], -R2 ;  /* 0x00008f00a6087a23 */ /* 0x004fcc0000010802 */
[----:B------:R2:W-:Y:S01]  /*4760*/  MUFU.EX2 R210, R8 ;  /* 0x0000000800d27308 */ /* 0x0005e20000000800 */
[----:B------:R-:W-:Y:S01]  /*4770*/  HMMA.16816.F32.BF16 R108, R4, R32, R96 ;  /* 0x00000020046c723c */ /* 0x000fe20000041860 */
[----:B-1----:R-:W-:-:S07]  /*4780*/  FFMA.FTZ R13, R179, c[0x0][0x23c], -R0 ;  /* 0x00008f00b30d7a23 */ /* 0x002fce0000010800 */
[----:B------:R-:W-:Y:S01]  /*4790*/  HMMA.16816.F32.BF16 R160, R4, R24, R120 ;  /* 0x0000001804a0723c */ /* 0x000fe20000041878 */
[----:B------:R1:W-:Y:S01]  /*47a0*/  MUFU.EX2 R181, R13 ;  /* 0x0000000d00b57308 */ /* 0x0003e20000000800 */
[----:B--2---:R-:W-:-:S06]  /*47b0*/  FFMA.FTZ R8, R164, c[0x0][0x23c], -R2 ;  /* 0x00008f00a4087a23 */ /* 0x004fcc0000010802 */
[C---:B------:R-:W-:Y:S01]  /*47c0*/  HMMA.16816.F32.BF16 R96, R4.reuse, R36, R92 ;  /* 0x000000240460723c */ /* 0x040fe2000004185c */
[----:B------:R2:W3:Y:S07]  /*47d0*/  MUFU.EX2 R209, R8 ;  /* 0x0000000800d17308 */ /* 0x0004ee0000000800 */
[----:B------:R-:W-:Y:S01]  /*47e0*/  HMMA.16816.F32.BF16 R120, R4, R26, R88 ;  /* 0x0000001a0478723c */ /* 0x000fe20000041858 */
[----:B-1----:R-:W-:-:S04]  /*47f0*/  FFMA.FTZ R13, R177, c[0x0][0x23c], -R0 ;  /* 0x00008f00b10d7a23 */ /* 0x002fc80000010800 */
[----:B------:R1:W-:Y:S03]  /*4800*/  MUFU.EX2 R180, R13 ;  /* 0x0000000d00b47308 */ /* 0x0003e60000000800 */
[----:B------:R-:W-:Y:S01]  /*4810*/  HMMA.16816.F32.BF16 R136, R4, R22, R84 ;  /* 0x000000160488723c */ /* 0x000fe20000041854 */
[----:B--2---:R-:W-:-:S04]  /*4820*/  FFMA.FTZ R8, R169, c[0x0][0x23c], -R12 ;  /* 0x00008f00a9087a23 */ /* 0x004fc8000001080c */
[----:B------:R2:W-:Y:S03]  /*4830*/  MUFU.EX2 R208, R8 ;  /* 0x0000000800d07308 */ /* 0x0005e60000000800 */
[----:B------:R-:W-:Y:S01]  /*4840*/  HMMA.16816.F32.BF16 R92, R4, R18, R80 ;  /* 0x00000012045c723c */ /* 0x000fe20000041850 */
[----:B-1----:R-:W-:Y:S01]  /*4850*/  FFMA.FTZ R13, R185, c[0x0][0x23c], -R2 ;  /* 0x00008f00b90d7a23 */ /* 0x002fe20000010802 */
[----:B------:R-:W-:-:S06]  /*4860*/  MOV R185, R107 ;  /* 0x0000006b00b97202 */ /* 0x000fcc0000000f00 */
[----:B------:R-:W-:Y:S01]  /*4870*/  HMMA.16816.F32.BF16 R156, R4, R20, R116 ;  /* 0x00000014049c723c */ /* 0x000fe20000041874 */
[----:B------:R1:W-:Y:S01]  /*4880*/  MUFU.EX2 R179, R13 ;  /* 0x0000000d00b37308 */ /* 0x0003e20000000800 */
[----:B--2---:R-:W-:-:S06]  /*4890*/  FFMA.FTZ R8, R168, c[0x0][0x23c], -R12 ;  /* 0x00008f00a8087a23 */ /* 0x004fcc000001080c */
[C---:B------:R-:W-:Y:S01]  /*48a0*/  HMMA.16816.F32.BF16 R88, R4.reuse, R30, R76 ;  /* 0x0000001e0458723c */ /* 0x040fe2000004184c */
[----:B------:R2:W2:Y:S07]  /*48b0*/  MUFU.EX2 R207, R8 ;  /* 0x0000000800cf7308 */ /* 0x0004ae0000000800 */
[----:B------:R-:W-:Y:S01]  /*48c0*/  HMMA.16816.F32.BF16 R84, R4, R34, R72 ;  /* 0x000000220454723c */ /* 0x000fe20000041848 */
[----:B-1----:R-:W-:Y:S01]  /*48d0*/  FFMA.FTZ R13, R183, c[0x0][0x23c], -R2 ;  /* 0x00008f00b70d7a23 */ /* 0x002fe20000010802 */
[----:B------:R-:W-:-:S03]  /*48e0*/  MOV R183, R100 ;  /* 0x0000006400b77202 */ /* 0x000fc60000000f00 */
[----:B------:R1:W-:Y:S03]  /*48f0*/  MUFU.EX2 R177, R13 ;  /* 0x0000000d00b17308 */ /* 0x0003e60000000800 */
[----:B------:R-:W-:Y:S01]  /*4900*/  HMMA.16816.F32.BF16 R80, R4, R38, R64 ;  /* 0x000000260450723c */ /* 0x000fe20000041840 */
[----:B--2---:R-:W-:-:S04]  /*4910*/  FFMA.FTZ R8, R167, c[0x0][0x23c], -R12 ;  /* 0x00008f00a7087a23 */ /* 0x004fc8000001080c */
[----:B------:R2:W-:Y:S02]  /*4920*/  MUFU.EX2 R206, R8 ;  /* 0x0000000800ce7308 */ /* 0x0005e40000000800 */
[----:B-----5:R-:W-:Y:S02]  /*4930*/  F2FP.BF16.PACK_AB R4, R215, R231 ;  /* 0x000000e7d704723e */ /* 0x020fe400000010ff */
[----:B----4-:R-:W-:Y:S02]  /*4940*/  F2FP.BF16.PACK_AB R5, R212, R211 ;  /* 0x000000d3d405723e */ /* 0x010fe400000010ff */
[----:B------:R-:W-:Y:S02]  /*4950*/  F2FP.BF16.PACK_AB R6, R213, R214 ;  /* 0x000000d6d506723e */ /* 0x000fe400000010ff */
[----:B---3--:R-:W-:Y:S01]  /*4960*/  F2FP.BF16.PACK_AB R7, R209, R210 ;  /* 0x000000d2d107723e */ /* 0x008fe200000010ff */
[----:B-1----:R-:W-:Y:S01]  /*4970*/  FFMA.FTZ R13, R182, c[0x0][0x23c], -R2 ;  /* 0x00008f00b60d7a23 */ /* 0x002fe20000010802 */
[----:B------:R-:W-:-:S05]  /*4980*/  MOV R182, R106 ;  /* 0x0000006a00b67202 */ /* 0x000fca0000000f00 */
[----:B------:R-:W-:Y:S01]  /*4990*/  HMMA.16816.F32.BF16 R76, R4, R24, R68 ;  /* 0x00000018044c723c */ /* 0x000fe20000041844 */
[----:B--2---:R-:W-:-:S04]  /*49a0*/  FFMA.FTZ R8, R172, c[0x0][0x23c], -R12 ;  /* 0x00008f00ac087a23 */ /* 0x004fc8000001080c */
[----:B------:R1:W-:Y:S03]  /*49b0*/  MUFU.EX2 R205, R8 ;  /* 0x0000000800cd7308 */ /* 0x0003e60000000800 */
[C---:B------:R-:W-:Y:S08]  /*49c0*/  HMMA.16816.F32.BF16 R72, R4.reuse, R20, R60 ;  /* 0x000000140448723c */ /* 0x040ff0000004183c */
[----:B------:R-:W-:Y:S01]  /*49d0*/  HMMA.16816.F32.BF16 R168, R4, R36, R44 ;  /* 0x0000002404a8723c */ /* 0x000fe2000004182c */
[----:B-1----:R-:W-:-:S07]  /*49e0*/  FFMA.FTZ R8, R176, c[0x0][0x23c], -R3 ;  /* 0x00008f00b0087a23 */ /* 0x002fce0000010803 */
[C---:B------:R-:W-:Y:S01]  /*49f0*/  HMMA.16816.F32.BF16 R68, R4.reuse, R16, R56 ;  /* 0x000000100444723c */ /* 0x040fe20000041838 */
[----:B------:R1:W-:Y:S07]  /*4a00*/  MUFU.EX2 R176, R13 ;  /* 0x0000000d00b07308 */ /* 0x0003ee0000000800 */
[C---:B------:R-:W-:Y:S01]  /*4a10*/  HMMA.16816.F32.BF16 R64, R4.reuse, R28, R52 ;  /* 0x0000001c0440723c */ /* 0x040fe20000041834 */
[----:B------:R2:W-:Y:S07]  /*4a20*/  MUFU.EX2 R204, R8 ;  /* 0x0000000800cc7308 */ /* 0x0005ee0000000800 */
[----:B------:R-:W-:Y:S01]  /*4a30*/  HMMA.16816.F32.BF16 R60, R4, R32, R48 ;  /* 0x00000020043c723c */ /* 0x000fe20000041830 */
[----:B-1----:R-:W-:-:S04]  /*4a40*/  FFMA.FTZ R13, R178, c[0x0][0x23c], -R2 ;  /* 0x00008f00b20d7a23 */ /* 0x002fc80000010802 */
[----:B------:R-:W-:Y:S03]  /*4a50*/  MUFU.EX2 R107, R13 ;  /* 0x0000000d006b7308 */ /* 0x000fe60000000800 */
[C---:B------:R-:W-:Y:S01]  /*4a60*/  HMMA.16816.F32.BF16 R44, R4.reuse, R18, R124 ;  /* 0x00000012042c723c */ /* 0x040fe2000004187c */
[----:B--2---:R-:W-:Y:S01]  /*4a70*/  FFMA.FTZ R8, R175, c[0x0][0x23c], -R3 ;  /* 0x00008f00af087a23 */ /* 0x004fe20000010803 */
[----:B------:R-:W1:Y:S03]  /*4a80*/  LDSM.16.MT88.4 R16, [R216+0x9800] ;  /* 0x00980000d810783b */ /* 0x000e660000004200 */
[----:B------:R2:W3:Y:S01]  /*4a90*/  MUFU.EX2 R203, R8 ;  /* 0x0000000800cb7308 */ /* 0x0004e20000000800 */
[----:B------:R-:W-:Y:S02]  /*4aa0*/  LDSM.16.MT88.4 R172, [R218+0xac00] ;  /* 0x00ac0000daac783b */ /* 0x000fe40000004200 */
[C---:B------:R-:W-:Y:S02]  /*4ab0*/  HMMA.16816.F32.BF16 R48, R4.reuse, R22, R128 ;  /* 0x000000160430723c */ /* 0x040fe40000041880 */
[----:B------:R-:W4:Y:S04]  /*4ac0*/  LDSM.16.MT88.4 R20, [R216+0xa800] ;  /* 0x00a80000d814783b */ /* 0x000f280000004200 */
[----:B------:R-:W-:Y:S02]  /*4ad0*/  LDSM.16.MT88.4 R124, [R216+0x9c00] ;  /* 0x009c0000d87c783b */ /* 0x000fe40000004200 */
[C---:B------:R-:W-:Y:S02]  /*4ae0*/  HMMA.16816.F32.BF16 R40, R4.reuse, R30, R140 ;  /* 0x0000001e0428723c */ /* 0x040fe4000004188c */
[----:B------:R-:W5:Y:S04]  /*4af0*/  LDSM.16.MT88.4 R28, [R216+0xb800] ;  /* 0x00b80000d81c783b */ /* 0x000f680000004200 */
[----:B--2---:R-:W-:Y:S02]  /*4b00*/  LDSM.16.MT88.4 R8, [R218+0x9800] ;  /* 0x00980000da08783b */ /* 0x004fe40000004200 */
[C---:B------:R-:W-:Y:S02]  /*4b10*/  HMMA.16816.F32.BF16 R52, R4.reuse, R34, R144 ;  /* 0x000000220434723c */ /* 0x040fe40000041890 */
[----:B------:R-:W2:Y:S04]  /*4b20*/  LDSM.16.MT88.4 R32, [R218+0xb800] ;  /* 0x00b80000da20783b */ /* 0x000ea80000004200 */
[----:B------:R-:W-:Y:S02]  /*4b30*/  LDSM.16.MT88.4 R140, [R218+0x9c00] ;  /* 0x009c0000da8c783b */ /* 0x000fe40000004200 */
[C---:B------:R-:W-:Y:S02]  /*4b40*/  HMMA.16816.F32.BF16 R56, R4.reuse, R26, R132 ;  /* 0x0000001a0438723c */ /* 0x040fe40000041884 */
[----:B------:R-:W2:Y:S06]  /*4b50*/  LDSM.16.MT88.4 R24, [R218+0xa800] ;  /* 0x00a80000da18783b */ /* 0x000eac0000004200 */
[----:B------:R-:W-:Y:S07]  /*4b60*/  HMMA.16816.F32.BF16 R36, R4, R38, R148 ;  /* 0x000000260424723c */ /* 0x000fee0000041894 */
[----:B------:R-:W-:-:S02]  /*4b70*/  F2FP.BF16.PACK_AB R4, R207, R208 ;  /* 0x000000d0cf04723e */ /* 0x000fc400000010ff */
[----:B---3--:R-:W-:Y:S02]  /*4b80*/  F2FP.BF16.PACK_AB R5, R203, R204 ;  /* 0x000000cccb05723e */ /* 0x008fe400000010ff */
[----:B------:R-:W-:Y:S02]  /*4b90*/  F2FP.BF16.PACK_AB R6, R205, R206 ;  /* 0x000000cecd06723e */ /* 0x000fe400000010ff */
[----:B------:R-:W-:-:S07]  /*4ba0*/  F2FP.BF16.PACK_AB R7, R202, R201 ;  /* 0x000000c9ca07723e */ /* 0x000fce00000010ff */
[C---:B-1----:R-:W-:Y:S08]  /*4bb0*/  HMMA.16816.F32.BF16 R116, R4.reuse, R16, R160 ;  /* 0x000000100474723c */ /* 0x042ff000000418a0 */
[C---:B----4-:R-:W-:Y:S08]  /*4bc0*/  HMMA.16816.F32.BF16 R148, R4.reuse, R20, R152 ;  /* 0x000000140494723c */ /* 0x050ff00000041898 */
[C---:B-----5:R-:W-:Y:S08]  /*4bd0*/  HMMA.16816.F32.BF16 R144, R4.reuse, R28, R108 ;  /* 0x0000001c0490723c */ /* 0x060ff0000004186c */
[C---:B--2---:R-:W-:Y:S08]  /*4be0*/  HMMA.16816.F32.BF16 R160, R4.reuse, R32, R96 ;  /* 0x0000002004a0723c */ /* 0x044ff00000041860 */
[C---:B------:R-:W-:Y:S01]  /*4bf0*/  HMMA.16816.F32.BF16 R132, R4.reuse, R8, R156 ;  /* 0x000000080484723c */ /* 0x040fe2000004189c */
[----:B------:R-:W1:Y:S07]  /*4c00*/  LDSM.16.MT88.4 R156, [R216+0xac00] ;  /* 0x00ac0000d89c783b */ /* 0x000e6e0000004200 */
[C---:B------:R-:W-:Y:S08]  /*4c10*/  HMMA.16816.F32.BF16 R164, R4.reuse, R24, R112 ;  /* 0x0000001804a4723c */ /* 0x040ff00000041870 */
[C---:B------:R-:W-:Y:S08]  /*4c20*/  HMMA.16816.F32.BF16 R120, R4.reuse, R18, R120 ;  /* 0x000000120478723c */ /* 0x040ff00000041878 */
[C---:B------:R-:W-:Y:S08]  /*4c30*/  HMMA.16816.F32.BF16 R136, R4.reuse, R10, R136 ;  /* 0x0000000a0488723c */ /* 0x040ff00000041888 */
[C---:B------:R-:W-:Y:S08]  /*4c40*/  HMMA.16816.F32.BF16 R152, R4.reuse, R22, R92 ;  /* 0x000000160498723c */ /* 0x040ff0000004185c */
[C---:B------:R-:W-:Y:S08]  /*4c50*/  HMMA.16816.F32.BF16 R88, R4.reuse, R26, R88 ;  /* 0x0000001a0458723c */ /* 0x040ff00000041858 */
[C---:B------:R-:W-:Y:S08]  /*4c60*/  HMMA.16816.F32.BF16 R108, R4.reuse, R30, R84 ;  /* 0x0000001e046c723c */ /* 0x040ff00000041854 */
[----:B------:R-:W-:Y:S01]  /*4c70*/  HMMA.16816.F32.BF16 R96, R4, R34, R80 ;  /* 0x000000220460723c */ /* 0x000fe20000041850 */
[----:B------:R-:W2:Y:S06]  /*4c80*/  LDSM.16.MT88.4 R80, [R216+0xbc00] ;  /* 0x00bc0000d850783b */ /* 0x000eac0000004200 */
[----:B------:R-:W-:-:S02]  /*4c90*/  F2FP.BF16.PACK_AB R4, R199, R200 ;  /* 0x000000c8c704723e */ /* 0x000fc400000010ff */
[----:B------:R-:W-:Y:S02]  /*4ca0*/  F2FP.BF16.PACK_AB R5, R177, R179 ;  /* 0x000000b3b105723e */ /* 0x000fe400000010ff */
[----:B------:R-:W-:Y:S02]  /*4cb0*/  F2FP.BF16.PACK_AB R6, R180, R181 ;  /* 0x000000b5b406723e */ /* 0x000fe400000010ff */
[----:B------:R-:W-:-:S07]  /*4cc0*/  F2FP.BF16.PACK_AB R7, R107, R176 ;  /* 0x000000b06b07723e */ /* 0x000fce00000010ff */
[C---:B------:R-:W-:Y:S07]  /*4cd0*/  HMMA.16816.F32.BF16 R128, R4.reuse, R8, R72 ;  /* 0x000000080480723c */ /* 0x040fee0000041848 */
[--C-:B------:R-:W-:Y:S01]  /*4ce0*/  FFMA.FTZ R8, R186, c[0x0][0x23c], -R12.reuse ;  /* 0x00008f00ba087a23 */ /* 0x100fe2000001080c */
[C---:B------:R-:W-:Y:S03]  /*4cf0*/  HMMA.16816.F32.BF16 R44, R4.reuse, R22, R44 ;  /* 0x00000016042c723c */ /* 0x040fe6000004182c */
[----:B------:R3:W-:Y:S05]  /*4d00*/  MUFU.EX2 R106, R8 ;  /* 0x00000008006a7308 */ /* 0x0007ea0000000800 */
[C---:B------:R-:W-:Y:S08]  /*4d10*/  HMMA.16816.F32.BF16 R68, R4.reuse, R20, R68 ;  /* 0x000000140444723c */ /* 0x040ff00000041844 */
[----:B------:R-:W-:Y:S01]  /*4d20*/  HMMA.16816.F32.BF16 R56, R4, R18, R56 ;  /* 0x000000120438723c */ /* 0x000fe20000041838 */
[----:B---3--:R-:W-:-:S04]  /*4d30*/  FFMA.FTZ R8, R14, c[0x0][0x23c], -R12 ;  /* 0x00008f000e087a23 */ /* 0x008fc8000001080c */
[----:B------:R3:W4:Y:S03]  /*4d40*/  MUFU.EX2 R100, R8 ;  /* 0x0000000800647308 */ /* 0x0007260000000800 */
[C---:B------:R-:W-:Y:S08]  /*4d50*/  HMMA.16816.F32.BF16 R112, R4.reuse, R16, R76 ;  /* 0x000000100470723c */ /* 0x040ff0000004184c */
[----:B------:R-:W-:Y:S01]  /*4d60*/  HMMA.16816.F32.BF16 R48, R4, R10, R48 ;  /* 0x0000000a0430723c */ /* 0x000fe20000041830 */
[----:B---3--:R-:W-:-:S07]  /*4d70*/  FFMA.FTZ R8, R15, c[0x0][0x23c], -R12 ;  /* 0x00008f000f087a23 */ /* 0x008fce000001080c */
[C---:B------:R-:W-:Y:S01]  /*4d80*/  HMMA.16816.F32.BF16 R64, R4.reuse, R24, R64 ;  /* 0x000000180440723c */ /* 0x040fe20000041840 */
[----:B----4-:R-:W-:Y:S01]  /*4d90*/  F2FP.BF16.PACK_AB R92, R100, R106 ;  /* 0x0000006a645c723e */ /* 0x010fe200000010ff */
[----:B------:R3:W-:Y:S06]  /*4da0*/  MUFU.EX2 R22, R8 ;  /* 0x0000000800167308 */ /* 0x0007ec0000000800 */
[C---:B------:R-:W-:Y:S08]  /*4db0*/  HMMA.16816.F32.BF16 R40, R4.reuse, R26, R40 ;  /* 0x0000001a0428723c */ /* 0x040ff00000041828 */
[----:B------:R-:W-:Y:S01]  /*4dc0*/  HMMA.16816.F32.BF16 R60, R4, R28, R60 ;  /* 0x0000001c043c723c */ /* 0x000fe2000004183c */
[----:B---3--:R-:W-:-:S04]  /*4dd0*/  FFMA.FTZ R8, R184, c[0x0][0x23c], -R12 ;  /* 0x00008f00b8087a23 */ /* 0x008fc8000001080c */
[----:B------:R3:W4:Y:S03]  /*4de0*/  MUFU.EX2 R21, R8 ;  /* 0x0000000800157308 */ /* 0x0007260000000800 */
[C---:B------:R-:W-:Y:S08]  /*4df0*/  HMMA.16816.F32.BF16 R52, R4.reuse, R30, R52 ;  /* 0x0000001e0434723c */ /* 0x040ff00000041834 */
[----:B------:R-:W-:Y:S01]  /*4e00*/  HMMA.16816.F32.BF16 R84, R4, R32, R168 ;  /* 0x000000200454723c */ /* 0x000fe200000418a8 */
[----:B---3--:R-:W-:-:S07]  /*4e10*/  FFMA.FTZ R8, R190, c[0x0][0x23c], -R3 ;  /* 0x00008f00be087a23 */ /* 0x008fce0000010803 */
[----:B------:R-:W-:Y:S01]  /*4e20*/  HMMA.16816.F32.BF16 R36, R4, R34, R36 ;  /* 0x000000220424723c */ /* 0x000fe20000041824 */
[----:B------:R-:W3:Y:S01]  /*4e30*/  LDSM.16.MT88.4 R4, [R218+0xbc00] ;  /* 0x00bc0000da04783b */ /* 0x000ee20000004200 */
[----:B----4-:R-:W-:Y:S01]  /*4e40*/  F2FP.BF16.PACK_AB R94, R21, R22 ;  /* 0x00000016155e723e */ /* 0x010fe200000010ff */
[----:B------:R4:W-:Y:S02]  /*4e50*/  MUFU.EX2 R20, R8 ;  /* 0x0000000800147308 */ /* 0x0009e40000000800 */
[----:B----4-:R-:W-:-:S06]  /*4e60*/  FFMA.FTZ R8, R188, c[0x0][0x23c], -R3 ;  /* 0x00008f00bc087a23 */ /* 0x010fcc0000010803 */
[----:B------:R4:W5:Y:S02]  /*4e70*/  MUFU.EX2 R19, R8 ;  /* 0x0000000800137308 */ /* 0x0009640000000800 */
[--C-:B----4-:R-:W-:Y:S01]  /*4e80*/  FFMA.FTZ R8, R187, c[0x0][0x23c], -R3.reuse ;  /* 0x00008f00bb087a23 */ /* 0x110fe20000010803 */
[----:B-----5:R-:W-:Y:S01]  /*4e90*/  F2FP.BF16.PACK_AB R93, R19, R20 ;  /* 0x00000014135d723e */ /* 0x020fe200000010ff */
[----:B------:R-:W-:-:S04]  /*4ea0*/  FFMA.FTZ R3, R189, c[0x0][0x23c], -R3 ;  /* 0x00008f00bd037a23 */ /* 0x000fc80000010803 */
[----:B------:R4:W-:Y:S08]  /*4eb0*/  MUFU.EX2 R17, R8 ;  /* 0x0000000800117308 */ /* 0x0009f00000000800 */
[----:B------:R5:W1:Y:S01]  /*4ec0*/  MUFU.EX2 R18, R3 ;  /* 0x0000000300127308 */ /* 0x000a620000000800 */
[----:B----4-:R-:W-:-:S04]  /*4ed0*/  FADD.FTZ R8, R251, R249 ;  /* 0x000000f9fb087221 */ /* 0x010fc80000010000 */
[----:B------:R-:W-:Y:S02]  /*4ee0*/  FADD.FTZ R8, R248, R8 ;  /* 0x00000008f8087221 */ /* 0x000fe40000010000 */
[----:B-----5:R-:W-:Y:S01]  /*4ef0*/  FFMA.FTZ R3, R194, c[0x0][0x23c], -R0 ;  /* 0x00008f00c2037a23 */ /* 0x020fe20000010800 */
[----:B-1----:R-:W-:-:S03]  /*4f00*/  F2FP.BF16.PACK_AB R95, R18, R17 ;  /* 0x00000011125f723e */ /* 0x002fc600000010ff */
[----:B------:R1:W-:Y:S04]  /*4f10*/  MUFU.EX2 R16, R3 ;  /* 0x0000000300107308 */ /* 0x0003e80000000800 */
[C---:B------:R-:W-:Y:S08]  /*4f20*/  HMMA.16816.F32.BF16 R168, R92.reuse, R174, R88 ;  /* 0x000000ae5ca8723c */ /* 0x040ff00000041858 */
[----:B------:R-:W-:Y:S01]  /*4f30*/  HMMA.16816.F32.BF16 R116, R92, R124, R116 ;  /* 0x0000007c5c74723c */ /* 0x000fe20000041874 */
[----:B-1----:R-:W-:-:S04]  /*4f40*/  FFMA.FTZ R3, R192, c[0x0][0x23c], -R0 ;  /* 0x00008f00c0037a23 */ /* 0x002fc80000010800 */
[----:B------:R1:W4:Y:S03]  /*4f50*/  MUFU.EX2 R15, R3 ;  /* 0x00000003000f7308 */ /* 0x0003260000000800 */
[C---:B------:R-:W-:Y:S08]  /*4f60*/  HMMA.16816.F32.BF16 R120, R92.reuse, R126, R120 ;  /* 0x0000007e5c78723c */ /* 0x040ff00000041878 */
[----:B------:R-:W-:Y:S01]  /*4f70*/  HMMA.16816.F32.BF16 R132, R92, R140, R132 ;  /* 0x0000008c5c84723c */ /* 0x000fe20000041884 */
[----:B-1----:R-:W-:-:S07]  /*4f80*/  FFMA.FTZ R3, R191, c[0x0][0x23c], -R0 ;  /* 0x00008f00bf037a23 */ /* 0x002fce0000010800 */
[C---:B------:R-:W-:Y:S01]  /*4f90*/  HMMA.16816.F32.BF16 R136, R92.reuse, R142, R136 ;  /* 0x0000008e5c88723c */ /* 0x040fe20000041888 */
[----:B------:R-:W-:Y:S01]  /*4fa0*/  FFMA.FTZ R0, R193, c[0x0][0x23c], -R0 ;  /* 0x00008f00c1007a23 */ /* 0x000fe20000010800 */
[----:B------:R1:W-:Y:S06]  /*4fb0*/  MUFU.EX2 R14, R3 ;  /* 0x00000003000e7308 */ /* 0x0003ec0000000800 */
[C---:B------:R-:W-:Y:S02]  /*4fc0*/  HMMA.16816.F32.BF16 R148, R92.reuse, R156, R148 ;  /* 0x0000009c5c94723c */ /* 0x040fe40000041894 */
[----:B------:R5:W2:Y:S06]  /*4fd0*/  MUFU.EX2 R13, R0 ;  /* 0x00000000000d7308 */ /* 0x000aac0000000800 */
[----:B------:R-:W-:Y:S01]  /*4fe0*/  HMMA.16816.F32.BF16 R152, R92, R158, R152 ;  /* 0x0000009e5c98723c */ /* 0x000fe20000041898 */
[----:B-1----:R-:W-:-:S04]  /*4ff0*/  FADD.FTZ R3, R245, R240 ;  /* 0x000000f0f5037221 */ /* 0x002fc80000010000 */
[----:B------:R-:W-:-:S03]  /*5000*/  FADD.FTZ R3, R246, R3 ;  /* 0x00000003f6037221 */ /* 0x000fc60000010000 */
[C---:B------:R-:W-:Y:S01]  /*5010*/  HMMA.16816.F32.BF16 R164, R92.reuse, R172, R164 ;  /* 0x000000ac5ca4723c */ /* 0x040fe200000418a4 */
[----:B-----5:R-:W-:Y:S02]  /*5020*/  FFMA.FTZ R0, R198, c[0x0][0x23c], -R2 ;  /* 0x00008f00c6007a23 */ /* 0x020fe40000010802 */
[----:B------:R-:W-:Y:S02]  /*5030*/  FADD.FTZ R3, R247, R3 ;  /* 0x00000003f7037221 */ /* 0x000fe40000010000 */
[----:B------:R1:W-:Y:S03]  /*5040*/  MUFU.EX2 R12, R0 ;  /* 0x00000000000c7308 */ /* 0x0003e60000000800 */
[----:B--2---:R-:W-:Y:S01]  /*5050*/  HMMA.16816.F32.BF16 R72, R92, R80, R144 ;  /* 0x000000505c48723c */ /* 0x004fe20000041890 */
[----:B------:R-:W-:-:S04]  /*5060*/  FADD.FTZ R3, R231, R3 ;  /* 0x00000003e7037221 */ /* 0x000fc80000010000 */
[----:B------:R-:W-:-:S03]  /*5070*/  FADD.FTZ R3, R215, R3 ;  /* 0x00000003d7037221 */ /* 0x000fc60000010000 */
[----:B------:R-:W-:Y:S01]  /*5080*/  HMMA.16816.F32.BF16 R76, R92, R82, R108 ;  /* 0x000000525c4c723c */ /* 0x000fe2000004186c */
[----:B-1----:R-:W-:-:S07]  /*5090*/  FFMA.FTZ R0, R197, c[0x0][0x23c], -R2 ;  /* 0x00008f00c5007a23 */ /* 0x002fce0000010802 */
[C---:B---3--:R-:W-:Y:S01]  /*50a0*/  HMMA.16816.F32.BF16 R88, R92.reuse, R4, R160 ;  /* 0x000000045c58723c */ /* 0x048fe200000418a0 */
[----:B------:R1:W2:Y:S07]  /*50b0*/  MUFU.EX2 R11, R0 ;  /* 0x00000000000b7308 */ /* 0x0002ae0000000800 */
[----:B------:R-:W-:Y:S07]  /*50c0*/  HMMA.16816.F32.BF16 R92, R92, R6, R96 ;  /* 0x000000065c5c723c */ /* 0x000fee0000041860 */
[----:B----4-:R-:W-:-:S02]  /*50d0*/  F2FP.BF16.PACK_AB R96, R15, R16 ;  /* 0x000000100f60723e */ /* 0x010fc400000010ff */
[----:B------:R-:W-:Y:S01]  /*50e0*/  F2FP.BF16.PACK_AB R98, R13, R14 ;  /* 0x0000000e0d62723e */ /* 0x000fe200000010ff */
[--C-:B-1----:R-:W-:Y:S01]  /*50f0*/  FFMA.FTZ R0, R195, c[0x0][0x23c], -R2.reuse ;  /* 0x00008f00c3007a23 */ /* 0x102fe20000010802 */
[----:B--2---:R-:W-:Y:S01]  /*5100*/  F2FP.BF16.PACK_AB R97, R11, R12 ;  /* 0x0000000c0b61723e */ /* 0x004fe200000010ff */
[----:B------:R-:W-:Y:S02]  /*5110*/  FFMA.FTZ R2, R196, c[0x0][0x23c], -R2 ;  /* 0x00008f00c4027a23 */ /* 0x000fe40000010802 */
[----:B------:R1:W-:Y:S08]  /*5120*/  MUFU.EX2 R10, R0 ;  /* 0x00000000000a7308 */ /* 0x0003f00000000800 */
        /* <DEDUP_REMOVED lines=65> */
[----:B------:R-:W-:Y:S01]  /*5540*/  FADD.FTZ R231, R9, R3 ;  /* 0x0000000309e77221 */ /* 0x000fe20000010000 */
[----:B------:R1:W-:Y:S01]  /*5550*/  STL [R1+0xc], R100 ;  /* 0x00000c6401007387 */ /* 0x0003e20000100800 */
[----:B------:R-:W-:-:S03]  /*5560*/  FADD.FTZ R106, R21, R2 ;  /* 0x00000002156a7221 */ /* 0x000fc60000010000 */
[----:B------:R1:W-:Y:S04]  /*5570*/  STL [R1+0x18], R107 ;  /* 0x0000186b01007387 */ /* 0x0003e80000100800 */
[----:B------:R1:W-:Y:S04]  /*5580*/  STL [R1+0x10], R231 ;  /* 0x000010e701007387 */ /* 0x0003e80000100800 */
[----:B------:R1:W-:Y:S01]  /*5590*/  STL [R1+0x14], R106 ;  /* 0x0000146a01007387 */ /* 0x0003e20000100800 */
[----:B------:R-:W-:Y:S05]  /*55a0*/  @!P0 BRA `(.L_x_139) ;  /* 0x000089b000008947 */ /* 0x000fea0003800000 */
[----:B------:R-:W2:Y:S01]  /*55b0*/  LDL R252, [R1+0x8] ;  /* 0x0000080001fc7983 */ /* 0x000ea20000100800 */
[----:B------:R-:W-:-:S04]  /*55c0*/  DEPBAR.LE SB0, 0x0 ;  /* 0x000080000000791a */ /* 0x000fc80000000000 */
[----:B------:R-:W3:Y:S01]  /*55d0*/  LDL.64 R182, [R1+0x20] ;  /* 0x0000200001b67983 */ /* 0x000ee20000100a00 */
[----:B------:R-:W-:-:S03]  /*55e0*/  IMAD.U32 R6, RZ, RZ, UR4 ;  /* 0x00000004ff067e24 */ /* 0x000fc6000f8e00ff */
[----:B------:R-:W-:Y:S06]  /*55f0*/  BAR.SYNC.DEFER_BLOCKING 0x0 ;  /* 0x0000000000007b1d */ /* 0x000fec0000010000 */
[----:B------:R-:W4:Y:S02]  /*5600*/  S2R R245, SR_TID.X ;  /* 0x0000000000f57919 */ /* 0x000f240000002100 */
[----:B----4-:R-:W-:-:S05]  /*5610*/  IMAD.SHL.U32 R245, R245, 0x2, RZ ;  /* 0x00000002f5f57824 */ /* 0x010fca00078e00ff */
[----:B------:R-:W-:Y:S02]  /*5620*/  LOP3.LUT R245, R245, 0x6, RZ, 0xc0, !PT ;  /* 0x00000006f5f57812 */ /* 0x000fe400078ec0ff */
[----:B--2---:R-:W-:-:S04]  /*5630*/  IADD3 R101, R252, -0x2, RZ ;  /* 0xfffffffefc657810 */ /* 0x004fc80007ffe0ff */
[----:B------:R-:W-:Y:S01]  /*5640*/  SHF.R.S32.HI R0, RZ, 0x1f, R101 ;  /* 0x0000001fff007819 */ /* 0x000fe20000011465 */
[C---:B------:R-:W-:Y:S02]  /*5650*/  IMAD R2, R101.reuse, UR11, RZ ;  /* 0x0000000b65027c24 */ /* 0x040fe4000f8e02ff */
[----:B---3--:R-:W-:-:S04]  /*5660*/  IMAD.WIDE.U32 R4, R101, UR12, R182 ;  /* 0x0000000c65047c25 */ /* 0x008fc8000f8e00b6 */
[----:B------:R-:W-:Y:S01]  /*5670*/  IMAD R0, R0, UR12, R2 ;  /* 0x0000000c00007c24 */ /* 0x000fe2000f8e0202 */
[----:B------:R-:W-:-:S03]  /*5680*/  LEA R2, P0, R4, c[0x0][0x170], 0x1 ;  /* 0x00005c0004027a11 */ /* 0x000fc600078008ff */
[----:B------:R-:W-:Y:S02]  /*5690*/  IMAD.IADD R0, R5, 0x1, R0 ;  /* 0x0000000105007824 */ /* 0x000fe400078e0200 */
[----:B------:R-:W-:-:S03]  /*56a0*/  IMAD.U32 R5, RZ, RZ, UR4 ;  /* 0x00000004ff057e24 */ /* 0x000fc6000f8e00ff */
[----:B------:R-:W-:Y:S01]  /*56b0*/  LEA.HI.X R3, R4, c[0x0][0x174], R0, 0x1, P0 ;  /* 0x00005d0004037a11 */ /* 0x000fe200000f0c00 */
[----:B------:R-:W-:Y:S01]  /*56c0*/  IMAD.U32 R0, RZ, RZ, UR5 ;  /* 0x00000005ff007e24 */ /* 0x000fe2000f8e00ff */
[----:B------:R-:W-:-:S03]  /*56d0*/  LEA R4, P0, R5, R2, 0x1 ;  /* 0x0000000205047211 */ /* 0x000fc600078008ff */
[----:B------:R-:W-:Y:S01]  /*56e0*/  @!PT LDS RZ, [RZ] ;  /* 0x00000000fffff984 */ /* 0x000fe20000000800 */
[----:B------:R-:W-:Y:S01]  /*56f0*/  @!PT LDS RZ, [RZ] ;  /* 0x00000000fffff984 */ /* 0x000fe20000000800 */
[----:B------:R-:W-:Y:S01]  /*5700*/  @!PT LDS RZ, [RZ] ;  /* 0x00000000fffff984 */ /* 0x000fe20000000800 */
[----:B------:R2:W-:Y:S01]  /*5710*/  LDGSTS.E.BYPASS.LTC128B.128 [R230+0x9000], [R2.64] ;  /* 0x0900000002e67fae */ /* 0x0005e2000b901d4e */
[----:B------:R-:W-:-:S03]  /*5720*/  LEA.HI.X R5, R6, R3, R0, 0x1, P0 ;  /* 0x0000000306057211 */ /* 0x000fc600000f0c00 */
[----:B------:R2:W-:Y:S04]  /*5730*/  LDGSTS.E.BYPASS.LTC128B.128 [R230+0xa000], [R2.64+0x40] ;  /* 0x0a00004002e67fae */ /* 0x0005e8000b901d4e */
[----:B------:R2:W-:Y:S04]  /*5740*/  LDGSTS.E.BYPASS.LTC128B.128 [R230+0xb000], [R2.64+0x80] ;  /* 0x0b00008002e67fae */ /* 0x0005e8000b901d4e */
[----:B------:R3:W-:Y:S04]  /*5750*/  LDGSTS.E.BYPASS.LTC128B.128 [R230+0x9800], [R4.64] ;  /* 0x0980000004e67fae */ /* 0x0007e8000b901d4e */
[----:B------:R3:W-:Y:S04]  /*5760*/  LDGSTS.E.BYPASS.LTC128B.128 [R230+0xa800], [R4.64+0x40] ;  /* 0x0a80004004e67fae */ /* 0x0007e8000b901d4e */
[----:B------:R3:W-:Y:S04]  /*5770*/  LDGSTS.E.BYPASS.LTC128B.128 [R230+0xb800], [R4.64+0x80] ;  /* 0x0b80008004e67fae */ /* 0x0007e8000b901d4e */
[----:B------:R-:W-:Y:S04]  /*5780*/  LDSM.16.M88.4 R32, [R217+0x6000] ;  /* 0x00600000d920783b */ /* 0x000fe80000000200 */
[----:B------:R-:W4:Y:S04]  /*5790*/  LDSM.16.M88.4 R8, [R220+0x1000] ;  /* 0x00100000dc08783b */ /* 0x000f280000000200 */
[----:B------:R-:W5:Y:S04]  /*57a0*/  LDSM.16.M88.4 R28, [R217+0x6400] ;  /* 0x00640000d91c783b */ /* 0x000f680000000200 */
[----:B------:R-:W1:Y:S04]  /*57b0*/  LDSM.16.M88.4 R24, [R217+0x6800] ;  /* 0x00680000d918783b */ /* 0x000e680000000200 */
[----:B------:R-:W1:Y:S04]  /*57c0*/  LDSM.16.M88.4 R20, [R217+0x6c00] ;  /* 0x006c0000d914783b */ /* 0x000e680000000200 */
[----:B------:R-:W1:Y:S04]  /*57d0*/  LDSM.16.M88.4 R12, [R220] ;  /* 0x00000000dc0c783b */ /* 0x000e680000000200 */
[----:B------:R-:W-:Y:S04]  /*57e0*/  LDSM.16.M88.4 R36, [R219+0x6000] ;  /* 0x00600000db24783b */ /* 0x000fe80000000200 */
[----:B---3--:R-:W3:Y:S04]  /*57f0*/  LDSM.16.M88.4 R4, [R221+0x1000] ;  /* 0x00100000dd04783b */ /* 0x008ee80000000200 */
[----:B------:R-:W3:Y:S04]  /*5800*/  LDSM.16.M88.4 R52, [R219+0x6400] ;  /* 0x00640000db34783b */ /* 0x000ee80000000200 */
[----:B------:R-:W3:Y:S04]  /*5810*/  LDSM.16.M88.4 R48, [R219+0x6800] ;  /* 0x00680000db30783b */ /* 0x000ee80000000200 */
[----:B------:R-:W3:Y:S01]  /*5820*/  LDSM.16.M88.4 R44, [R219+0x6c00] ;  /* 0x006c0000db2c783b */ /* 0x000ee20000000200 */
[----:B----4-:R-:W-:Y:S03]  /*5830*/  HMMA.16816.F32.BF16 R108, R8, R32, RZ ;  /* 0x00000020086c723c */ /* 0x010fe600000418ff */
[----:B------:R-:W4:Y:S01]  /*5840*/  LDSM.16.M88.4 R16, [R221] ;  /* 0x00000000dd10783b */ /* 0x000f220000000200 */
[----:B--2---:R-:W-:-:S03]  /*5850*/  IADD3 R2, R252, -0x2, RZ ;  /* 0xfffffffefc027810 */ /* 0x004fc60007ffe0ff */
[----:B------:R-:W0:Y:S01]  /*5860*/  LDGDEPBAR ;  /* 0x00000000000079af */ /* 0x000e220000000000 */
[C---:B-----5:R-:W-:Y:S08]  /*5870*/  HMMA.16816.F32.BF16 R60, R8.reuse, R28, RZ ;  /* 0x0000001c083c723c */ /* 0x060ff000000418ff */
[C---:B-1----:R-:W-:Y:S08]  /*5880*/  HMMA.16816.F32.BF16 R56, R8.reuse, R24, RZ ;  /* 0x000000180838723c */ /* 0x042ff000000418ff */
[C---:B------:R-:W-:Y:S08]  /*5890*/  HMMA.16816.F32.BF16 R40, R8.reuse, R20, RZ ;  /* 0x000000140828723c */ /* 0x040ff000000418ff */
[C---:B------:R-:W-:Y:S08]  /*58a0*/  HMMA.16816.F32.BF16 R64, R8.reuse, R34, RZ ;  /* 0x000000220840723c */ /* 0x040ff000000418ff */
[C---:B------:R-:W-:Y:S08]  /*58b0*/  HMMA.16816.F32.BF16 R176, R8.reuse, R30, RZ ;  /* 0x0000001e08b0723c */ /* 0x040ff000000418ff */
[C---:B------:R-:W-:Y:S08]  /*58c0*/  HMMA.16816.F32.BF16 R180, R8.reuse, R26, RZ ;  /* 0x0000001a08b4723c */ /* 0x040ff000000418ff */
[----:B------:R-:W-:Y:S08]  /*58d0*/  HMMA.16816.F32.BF16 R8, R8, R22, RZ ;  /* 0x000000160808723c */ /* 0x000ff000000418ff */
[C---:B------:R-:W-:Y:S08]  /*58e0*/  HMMA.16816.F32.BF16 R184, R12.reuse, R32, RZ ;  /* 0x000000200cb8723c */ /* 0x040ff000000418ff */
[C---:B------:R-:W-:Y:S01]  /*58f0*/  HMMA.16816.F32.BF16 R236, R12.reuse, R34, RZ ;  /* 0x000000220cec723c */ /* 0x040fe200000418ff */
[----:B------:R-:W-:Y:S07]  /*5900*/  LDSM.16.M88.4 R32, [R217+0x7c00] ;  /* 0x007c0000d920783b */ /* 0x000fee0000000200 */
[C---:B------:R-:W-:Y:S08]  /*5910*/  HMMA.16816.F32.BF16 R212, R12.reuse, R24, RZ ;  /* 0x000000180cd4723c */ /* 0x040ff000000418ff */
[----:B------:R-:W-:Y:S08]  /*5920*/  HMMA.16816.F32.BF16 R208, R12, R26, RZ ;  /* 0x0000001a0cd0723c */ /* 0x000ff000000418ff */
[C---:B---3--:R-:W-:Y:S08]  /*5930*/  HMMA.16816.F32.BF16 R196, R4.reuse, R36, R108 ;  /* 0x0000002404c4723c */ /* 0x048ff0000004186c */
[C---:B------:R-:W-:Y:S08]  /*5940*/  HMMA.16816.F32.BF16 R192, R4.reuse, R52, R60 ;  /* 0x0000003404c0723c */ /* 0x040ff0000004183c */
[----:B------:R-:W-:Y:S08]  /*5950*/  HMMA.16816.F32.BF16 R188, R4, R48, R56 ;  /* 0x0000003004bc723c */ /* 0x000ff00000041838 */
[C---:B------:R-:W-:Y:S08]  /*5960*/  HMMA.16816.F32.BF16 R240, R12.reuse, R28, RZ ;  /* 0x0000001c0cf0723c */ /* 0x040ff000000418ff */
[C---:B------:R-:W-:Y:S01]  /*5970*/  HMMA.16816.F32.BF16 R232, R12.reuse, R30, RZ ;  /* 0x0000001e0ce8723c */ /* 0x040fe200000418ff */
[----:B------:R-:W-:Y:S07]  /*5980*/  LDSM.16.M88.4 R28, [R217+0x7400] ;  /* 0x00740000d91c783b */ /* 0x000fee0000000200 */
[C---:B------:R-:W-:Y:S08]  /*5990*/  HMMA.16816.F32.BF16 R204, R12.reuse, R20, RZ ;  /* 0x000000140ccc723c */ /* 0x040ff000000418ff */
[----:B------:R-:W-:Y:S01]  /*59a0*/  HMMA.16816.F32.BF16 R200, R12, R22, RZ ;  /* 0x000000160cc8723c */ /* 0x000fe200000418ff */
[----:B------:R-:W-:Y:S07]  /*59b0*/  LDSM.16.M88.4 R12, [R217+0x7000] ;  /* 0x00700000d90c783b */ /* 0x000fee0000000200 */
[C---:B------:R-:W-:Y:S01]  /*59c0*/  HMMA.16816.F32.BF16 R108, R4.reuse, R44, R40 ;  /* 0x0000002c046c723c */ /* 0x040fe20000041828 */
[----:B------:R-:W-:Y:S07]  /*59d0*/  LDSM.16.M88.4 R40, [R217+0x7800] ;  /* 0x00780000d928783b */ /* 0x000fee0000000200 */
[C---:B------:R-:W-:Y:S08]  /*59e0*/  HMMA.16816.F32.BF16 R64, R4.reuse, R38, R64 ;  /* 0x000000260440723c */ /* 0x040ff00000041840 */
[C---:B------:R-:W-:Y:S08]  /*59f0*/  HMMA.16816.F32.BF16 R60, R4.reuse, R54, R176 ;  /* 0x00000036043c723c */ /* 0x040ff000000418b0 */
[C---:B------:R-:W-:Y:S08]  /*5a00*/  HMMA.16816.F32.BF16 R56, R4.reuse, R50, R180 ;  /* 0x000000320438723c */ /* 0x040ff000000418b4 */
[----:B------:R-:W-:Y:S01]  /*5a10*/  HMMA.16816.F32.BF16 R24, R4, R46, R8 ;  /* 0x0000002e0418723c */ /* 0x000fe20000041808 */
[----:B------:R-:W1:Y:S04]  /*5a20*/  LDSM.16.M88.4 R4, [R220+0x3000] ;  /* 0x00300000dc04783b */ /* 0x000e680000000200 */
[----:B------:R-:W2:Y:S03]  /*5a30*/  LDSM.16.M88.4 R8, [R220+0x2000] ;  /* 0x00200000dc08783b */ /* 0x000ea60000000200 */
[C---:B----4-:R-:W-:Y:S08]  /*5a40*/  HMMA.16816.F32.BF16 R20, R16.reuse, R36, R184 ;  /* 0x000000241014723c */ /* 0x050ff000000418b8 */
[C---:B------:R-:W-:Y:S08]  /*5a50*/  HMMA.16816.F32.BF16 R36, R16.reuse, R38, R236 ;  /* 0x000000261024723c */ /* 0x040ff000000418ec */
[C---:B------:R-:W-:Y:S08]  /*5a60*/  HMMA.16816.F32.BF16 R240, R16.reuse, R52, R240 ;  /* 0x0000003410f0723c */ /* 0x040ff000000418f0 */
[C---:B------:R-:W-:Y:S08]  /*5a70*/  HMMA.16816.F32.BF16 R236, R16.reuse, R44, R204 ;  /* 0x0000002c10ec723c */ /* 0x040ff000000418cc */
[----:B------:R-:W-:Y:S01]  /*5a80*/  HMMA.16816.F32.BF16 R204, R16, R46, R200 ;  /* 0x0000002e10cc723c */ /* 0x000fe200000418c8 */
[----:B------:R-:W-:Y:S07]  /*5a90*/  LDSM.16.M88.4 R44, [R219+0x7c00] ;  /* 0x007c0000db2c783b */ /* 0x000fee0000000200 */
[C---:B-1----:R-:W-:Y:S08]  /*5aa0*/  HMMA.16816.F32.BF16 R184, R4.reuse, R32, R108 ;  /* 0x0000002004b8723c */ /* 0x042ff0000004186c */
        /* <DEDUP_REMOVED lines=9> */
[----:B--2---:R-:W-:Y:S01]  /*5b40*/  HMMA.16816.F32.BF16 R60, R8, R12, R20 ;  /* 0x0000000c083c723c */ /* 0x004fe20000041814 */
[----:B------:R-:W1:Y:S07]  /*5b50*/  LDSM.16.M88.4 R20, [R219+0x7000] ;  /* 0x00700000db14783b */ /* 0x000e6e0000000200 */
[C---:B------:R-:W-:Y:S08]  /*5b60*/  HMMA.16816.F32.BF16 R212, R16.reuse, R48, R212 ;  /* 0x0000003010d4723c */ /* 0x040ff000000418d4 */
[C---:B------:R-:W-:Y:S08]  /*5b70*/  HMMA.16816.F32.BF16 R208, R16.reuse, R50, R208 ;  /* 0x0000003210d0723c */ /* 0x040ff000000418d0 */
[----:B------:R-:W-:Y:S01]  /*5b80*/  HMMA.16816.F32.BF16 R52, R16, R54, R232 ;  /* 0x000000361034723c */ /* 0x000fe200000418e8 */
[----:B------:R-:W-:Y:S07]  /*5b90*/  LDSM.16.M88.4 R16, [R219+0x7400] ;  /* 0x00740000db10783b */ /* 0x000fee0000000200 */
[C---:B------:R-:W-:Y:S01]  /*5ba0*/  HMMA.16816.F32.BF16 R48, R8.reuse, R14, R36 ;  /* 0x0000000e0830723c */ /* 0x040fe20000041824 */
[----:B------:R-:W2:Y:S07]  /*5bb0*/  LDSM.16.M88.4 R12, [R221+0x2000] ;  /* 0x00200000dd0c783b */ /* 0x000eae0000000200 */
[C---:B------:R-:W-:Y:S08]  /*5bc0*/  HMMA.16816.F32.BF16 R36, R8.reuse, R28, R240 ;  /* 0x0000001c0824723c */ /* 0x040ff000000418f0 */
[C---:B------:R-:W-:Y:S08]  /*5bd0*/  HMMA.16816.F32.BF16 R28, R8.reuse, R30, R52 ;  /* 0x0000001e081c723c */ /* 0x040ff00000041834 */
[C---:B------:R-:W-:Y:S08]  /*5be0*/  HMMA.16816.F32.BF16 R52, R8.reuse, R40, R212 ;  /* 0x000000280834723c */ /* 0x040ff000000418d4 */
[----:B------:R-:W-:Y:S08]  /*5bf0*/  HMMA.16816.F32.BF16 R56, R8, R42, R208 ;  /* 0x0000002a0838723c */ /* 0x000ff000000418d0 */
[C---:B-1----:R-:W-:Y:S08]  /*5c00*/  HMMA.16816.F32.BF16 R240, R4.reuse, R20, R200 ;  /* 0x0000001404f0723c */ /* 0x042ff000000418c8 */
[----:B------:R-:W-:Y:S08]  /*5c10*/  HMMA.16816.F32.BF16 R200, R4, R44, R184 ;  /* 0x0000002c04c8723c */ /* 0x000ff000000418b8 */
[C---:B------:R-:W-:Y:S08]  /*5c20*/  HMMA.16816.F32.BF16 R40, R8.reuse, R32, R236 ;  /* 0x000000200828723c */ /* 0x040ff000000418ec */
[----:B------:R-:W-:Y:S01]  /*5c30*/  HMMA.16816.F32.BF16 R196, R8, R34, R204 ;  /* 0x0000002208c4723c */ /* 0x000fe200000418cc */
[----:B------:R-:W-:Y:S04]  /*5c40*/  LDSM.16.M88.4 R8, [R220+0x4000] ;  /* 0x00400000dc08783b */ /* 0x000fe80000000200 */
[----:B------:R-:W-:Y:S03]  /*5c50*/  LDSM.16.M88.4 R32, [R217+0x8c00] ;  /* 0x008c0000d920783b */ /* 0x000fe60000000200 */
[-C--:B--2---:R-:W-:Y:S01]  /*5c60*/  HMMA.16816.F32.BF16 R184, R12, R16.reuse, R36 ;  /* 0x000000100cb8723c */ /* 0x084fe20000041824 */
[----:B------:R-:W1:Y:S07]  /*5c70*/  LDSM.16.M88.4 R36, [R217+0x8000] ;  /* 0x00800000d924783b */ /* 0x000e6e0000000200 */
[C---:B------:R-:W-:Y:S08]  /*5c80*/  HMMA.16816.F32.BF16 R232, R4.reuse, R16, R192 ;  /* 0x0000001004e8723c */ /* 0x040ff000000418c0 */
[C---:B------:R-:W-:Y:S08]  /*5c90*/  HMMA.16816.F32.BF16 R236, R4.reuse, R22, R180 ;  /* 0x0000001604ec723c */ /* 0x040ff000000418b4 */
[C---:B------:R-:W-:Y:S08]  /*5ca0*/  HMMA.16816.F32.BF16 R212, R4.reuse, R18, R176 ;  /* 0x0000001204d4723c */ /* 0x040ff000000418b0 */
[C---:B------:R-:W-:Y:S08]  /*5cb0*/  HMMA.16816.F32.BF16 R208, R4.reuse, R24, R188 ;  /* 0x0000001804d0723c */ /* 0x040ff000000418bc */
[C---:B------:R-:W-:Y:S08]  /*5cc0*/  HMMA.16816.F32.BF16 R204, R4.reuse, R26, R108 ;  /* 0x0000001a04cc723c */ /* 0x040ff0000004186c */
[----:B------:R-:W-:Y:S01]  /*5cd0*/  HMMA.16816.F32.BF16 R192, R4, R46, R64 ;  /* 0x0000002e04c0723c */ /* 0x000fe20000041840 */
[----:B------:R-:W2:Y:S07]  /*5ce0*/  LDSM.16.M88.4 R4, [R220+0x5000] ;  /* 0x00500000dc04783b */ /* 0x000eae0000000200 */
[C---:B------:R-:W-:Y:S08]  /*5cf0*/  HMMA.16816.F32.BF16 R64, R12.reuse, R20, R60 ;  /* 0x000000140c40723c */ /* 0x040ff0000004183c */
[C---:B------:R-:W-:Y:S01]  /*5d00*/  HMMA.16816.F32.BF16 R180, R12.reuse, R18, R28 ;  /* 0x000000120cb4723c */ /* 0x040fe2000004181c */
[----:B------:R-:W3:Y:S04]  /*5d10*/  LDSM.16.M88.4 R28, [R217+0x8400] ;  /* 0x00840000d91c783b */ /* 0x000ee80000000200 */
[----:B------:R-:W-:Y:S03]  /*5d20*/  LDSM.16.M88.4 R16, [R221+0x4000] ;  /* 0x00400000dd10783b */ /* 0x000fe60000000200 */
[C---:B------:R-:W-:Y:S08]  /*5d30*/  HMMA.16816.F32.BF16 R176, R12.reuse, R24, R52 ;  /* 0x000000180cb0723c */ /* 0x040ff00000041834 */
[C---:B------:R-:W-:Y:S01]  /*5d40*/  HMMA.16816.F32.BF16 R56, R12.reuse, R26, R56 ;  /* 0x0000001a0c38723c */ /* 0x040fe20000041838 */
[----:B------:R-:W4:Y:S07]  /*5d50*/  LDSM.16.M88.4 R24, [R217+0x8800] ;  /* 0x00880000d918783b */ /* 0x000f2e0000000200 */
[C---:B------:R-:W-:Y:S01]  /*5d60*/  HMMA.16816.F32.BF16 R188, R12.reuse, R22, R48 ;  /* 0x000000160cbc723c */ /* 0x040fe20000041830 */
[----:B------:R-:W5:Y:S07]  /*5d70*/  LDSM.16.M88.4 R20, [R219+0x8000] ;  /* 0x00800000db14783b */ /* 0x000f6e0000000200 */
[C---:B------:R-:W-:Y:S08]  /*5d80*/  HMMA.16816.F32.BF16 R48, R12.reuse, R44, R40 ;  /* 0x0000002c0c30723c */ /* 0x040ff00000041828 */
[----:B------:R-:W-:Y:S01]  /*5d90*/  HMMA.16816.F32.BF16 R60, R12, R46, R196 ;  /* 0x0000002e0c3c723c */ /* 0x000fe200000418c4 */
[----:B------:R-:W4:Y:S07]  /*5da0*/  LDSM.16.M88.4 R12, [R221+0x5000] ;  /* 0x00500000dd0c783b */ /* 0x000f2e0000000200 */
[-C--:B-1----:R-:W-:Y:S08]  /*5db0*/  HMMA.16816.F32.BF16 R40, R8, R36.reuse, R64 ;  /* 0x000000240828723c */ /* 0x082ff00000041840 */
[C---:B--2---:R-:W-:Y:S08]  /*5dc0*/  HMMA.16816.F32.BF16 R44, R4.reuse, R36, R240 ;  /* 0x00000024042c723c */ /* 0x044ff000000418f0 */
[C---:B------:R-:W-:Y:S08]  /*5dd0*/  HMMA.16816.F32.BF16 R108, R4.reuse, R38, R236 ;  /* 0x00000026046c723c */ /* 0x040ff000000418ec */
[C---:B---3--:R-:W-:Y:S08]  /*5de0*/  HMMA.16816.F32.BF16 R196, R4.reuse, R28, R232 ;  /* 0x0000001c04c4723c */ /* 0x048ff000000418e8 */
[C---:B------:R-:W-:Y:S08]  /*5df0*/  HMMA.16816.F32.BF16 R212, R4.reuse, R30, R212 ;  /* 0x0000001e04d4723c */ /* 0x040ff000000418d4 */
[C---:B----4-:R-:W-:Y:S08]  /*5e00*/  HMMA.16816.F32.BF16 R208, R4.reuse, R24, R208 ;  /* 0x0000001804d0723c */ /* 0x050ff000000418d0 */
[C---:B------:R-:W-:Y:S08]  /*5e10*/  HMMA.16816.F32.BF16 R204, R4.reuse, R26, R204 ;  /* 0x0000001a04cc723c */ /* 0x040ff000000418cc */
[C---:B------:R-:W-:Y:S08]  /*5e20*/  HMMA.16816.F32.BF16 R200, R4.reuse, R32, R200 ;  /* 0x0000002004c8723c */ /* 0x040ff000000418c8 */
[----:B------:R-:W-:Y:S01]  /*5e30*/  HMMA.16816.F32.BF16 R192, R4, R34, R192 ;  /* 0x0000002204c0723c */ /* 0x000fe200000418c0 */
[----:B------:R-:W1:Y:S07]  /*5e40*/  LDSM.16.M88.4 R4, [R219+0x8400] ;  /* 0x00840000db04783b */ /* 0x000e6e0000000200 */
[C---:B------:R-:W-:Y:S08]  /*5e50*/  HMMA.16816.F32.BF16 R52, R8.reuse, R38, R188 ;  /* 0x000000260834723c */ /* 0x040ff000000418bc */
[C---:B------:R-:W-:Y:S08]  /*5e60*/  HMMA.16816.F32.BF16 R64, R8.reuse, R28, R184 ;  /* 0x0000001c0840723c */ /* 0x040ff000000418b8 */
[----:B------:R-:W-:Y:S08]  /*5e70*/  HMMA.16816.F32.BF16 R180, R8, R30, R180 ;  /* 0x0000001e08b4723c */ /* 0x000ff000000418b4 */
[----:B-----5:R-:W-:Y:S01]  /*5e80*/  HMMA.16816.F32.BF16 R28, R16, R20, R40 ;  /* 0x00000014101c723c */ /* 0x020fe20000041828 */
[----:B------:R-:W-:-:S07]  /*5e90*/  IMAD R0, R2, 0x40, R245 ;  /* 0x0000004002007824 */ /* 0x000fce00078e02f5 */
[----:B------:R-:W-:Y:S01]  /*5ea0*/  HMMA.16816.F32.BF16 R36, R12, R20, R44 ;  /* 0x000000140c24723c */ /* 0x000fe2000004182c */
[C---:B------:R-:W-:Y:S02]  /*5eb0*/  ISETP.GE.AND P3, PT, R0.reuse, R229, PT ;  /* 0x000000e50000720c */ /* 0x040fe40003f66270 */
[----:B------:R-:W-:Y:S02]  /*5ec0*/  ISETP.GE.AND P2, PT, R0, R228, PT ;  /* 0x000000e40000720c */ /* 0x000fe40003f46270 */
[----:B------:R-:W-:Y:S02]  /*5ed0*/  ISETP.GT.AND P0, PT, R2, UR8, PT ;  /* 0x0000000802007c0c */ /* 0x000fe4000bf04270 */
[C---:B------:R-:W-:Y:S02]  /*5ee0*/  ISETP.LT.OR P3, PT, R0.reuse, R225, P3 ;  /* 0x000000e10000720c */ /* 0x040fe40001f61670 */
[C---:B------:R-:W-:Y:S01]  /*5ef0*/  ISETP.LT.OR P2, PT, R0.reuse, R224, P2 ;  /* 0x000000e00000720c */ /* 0x040fe20001741670 */
[----:B------:R-:W-:Y:S01]  /*5f00*/  HMMA.16816.F32.BF16 R176, R8, R24, R176 ;  /* 0x0000001808b0723c */ /* 0x000fe200000418b0 */
[----:B------:R-:W-:-:S04]  /*5f10*/  IADD3 R2, R0, 0x1, RZ ;  /* 0x0000000100027810 */ /* 0x000fc80007ffe0ff */
[----:B------:R-:W-:-:S03]  /*5f20*/  ISETP.GE.AND P4, PT, R2, R227, PT ;  /* 0x000000e30200720c */ /* 0x000fc60003f86270 */
[----:B------:R-:W-:Y:S01]  /*5f30*/  HMMA.16816.F32.BF16 R56, R8, R26, R56 ;  /* 0x0000001a0838723c */ /* 0x000fe20000041838 */
[----:B------:R-:W-:-:S07]  /*5f40*/  ISETP.GE.AND P1, PT, R2, R226, PT ;  /* 0x000000e20200720c */ /* 0x000fce0003f26270 */
[----:B------:R-:W-:Y:S01]  /*5f50*/  HMMA.16816.F32.BF16 R184, R8, R32, R48 ;  /* 0x0000002008b8723c */ /* 0x000fe20000041830 */
[----:B------:R-:W-:-:S06]  /*5f60*/  ISETP.LT.OR P4, PT, R2, R223, P4 ;  /* 0x000000df0200720c */ /* 0x000fcc0002781670 */
[----:B------:R-:W-:Y:S01]  /*5f70*/  FSEL R48, R28, -INF , !P3 ;  /* 0xff8000001c307808 */ /* 0x000fe20005800000 */
[----:B------:R-:W-:Y:S01]  /*5f80*/  HMMA.16816.F32.BF16 R24, R16, R22, R52 ;  /* 0x000000161018723c */ /* 0x000fe20000041834 */
[----:B------:R-:W-:-:S06]  /*5f90*/  ISETP.GE.AND P3, PT, R0, R227, PT ;  /* 0x000000e30000720c */ /* 0x000fcc0003f66270 */
[----:B------:R-:W-:Y:S01]  /*5fa0*/  FSEL R52, R30, -INF , !P2 ;  /* 0xff8000001e347808 */ /* 0x000fe20005000000 */
[----:B------:R-:W-:Y:S01]  /*5fb0*/  HMMA.16816.F32.BF16 R20, R12, R22, R108 ;  /* 0x000000160c14723c */ /* 0x000fe2000004186c */
[----:B------:R-:W-:Y:S02]  /*5fc0*/  ISETP.GE.AND P2, PT, R0, R226, PT ;  /* 0x000000e20000720c */ /* 0x000fe40003f46270 */
[----:B------:R-:W-:Y:S02]  /*5fd0*/  ISETP.LT.OR P1, PT, R2, R222, P1 ;  /* 0x000000de0200720c */ /* 0x000fe40000f21670 */
[----:B------:R-:W-:-:S03]  /*5fe0*/  ISETP.LT.OR P3, PT, R0, R223, P3 ;  /* 0x000000df0000720c */ /* 0x000fc60001f61670 */
[----:B------:R-:W-:Y:S01]  /*5ff0*/  HMMA.16816.F32.BF16 R60, R8, R34, R60 ;  /* 0x00000022083c723c */ /* 0x000fe2000004183c */
[----:B------:R-:W2:Y:S01]  /*6000*/  LDSM.16.M88.4 R8, [R219+0x8800] ;  /* 0x00880000db08783b */ /* 0x000ea20000000200 */
[----:B------:R-:W-:Y:S02]  /*6010*/  ISETP.LT.OR P2, PT, R0, R222, P2 ;  /* 0x000000de0000720c */ /* 0x000fe40001741670 */
[----:B------:R-:W-:Y:S02]  /*6020*/  ISETP.GE.AND P5, PT, R2, R229, PT ;  /* 0x000000e50200720c */ /* 0x000fe40003fa6270 */
[----:B------:R-:W-:Y:S02]  /*6030*/  FSEL R40, R36, -INF , !P3 ;  /* 0xff80000024287808 */ /* 0x000fe40005800000 */
[----:B------:R-:W-:Y:S02]  /*6040*/  FSEL R46, R38, -INF , !P2 ;  /* 0xff800000262e7808 */ /* 0x000fe40005000000 */
[----:B------:R-:W-:-:S02]  /*6050*/  FSEL R45, R37, -INF , !P4 ;  /* 0xff800000252d7808 */ /* 0x000fc40006000000 */
[----:B------:R-:W-:Y:S02]  /*6060*/  FSEL R47, R39, -INF , !P1 ;  /* 0xff800000272f7808 */ /* 0x000fe40004800000 */
[C---:B------:R-:W-:Y:S01]  /*6070*/  ISETP.GE.AND P6, PT, R2.reuse, R228, PT ;  /* 0x000000e40200720c */ /* 0x040fe20003fc6270 */
[----:B-1----:R-:W-:Y:S01]  /*6080*/  HMMA.16816.F32.BF16 R36, R16, R4, R64 ;  /* 0x000000041024723c */ /* 0x002fe20000041840 */
[----:B------:R-:W-:Y:S02]  /*6090*/  ISETP.LT.OR P5, PT, R2, R225, P5 ;  /* 0x000000e10200720c */ /* 0x000fe40002fa1670 */
[----:B------:R-:W-:Y:S02]  /*60a0*/  IADD3 R3, R0, 0x8, RZ ;  /* 0x0000000800037810 */ /* 0x000fe40007ffe0ff */
[----:B------:R-:W-:Y:S02]  /*60b0*/  ISETP.LT.OR P6, PT, R2, R224, P6 ;  /* 0x000000e00200720c */ /* 0x000fe400037c1670 */
[----:B------:R-:W-:-:S02]  /*60c0*/  IADD3 R2, R0, 0x9, RZ ;  /* 0x0000000900027810 */ /* 0x000fc40007ffe0ff */
[----:B------:R-:W-:Y:S02]  /*60d0*/  FSEL R50, R29, -INF , !P5 ;  /* 0xff8000001d327808 */ /* 0x000fe40006800000 */
[C---:B------:R-:W-:Y:S02]  /*60e0*/  ISETP.GE.AND P3, PT, R3.reuse, R229, PT ;  /* 0x000000e50300720c */ /* 0x040fe40003f66270 */
[C---:B------:R-:W-:Y:S02]  /*60f0*/  ISETP.GE.AND P2, PT, R3.reuse, R228, PT ;  /* 0x000000e40300720c */ /* 0x040fe40003f46270 */
[C---:B------:R-:W-:Y:S02]  /*6100*/  ISETP.GE.AND P5, PT, R3.reuse, R227, PT ;  /* 0x000000e30300720c */ /* 0x040fe40003fa6270 */
[----:B------:R-:W-:Y:S02]  /*6110*/  ISETP.GE.AND P4, PT, R3, R226, PT ;  /* 0x000000e20300720c */ /* 0x000fe40003f86270 */
[----:B------:R-:W-:-:S02]  /*6120*/  FSEL R55, R31, -INF , !P6 ;  /* 0xff8000001f377808 */ /* 0x000fc40007000000 */
[C---:B------:R-:W-:Y:S01]  /*6130*/  ISETP.GE.AND P1, PT, R2.reuse, R229, PT ;  /* 0x000000e50200720c */ /* 0x040fe20003f26270 */
[----:B------:R-:W-:Y:S01]  /*6140*/  HMMA.16816.F32.BF16 R28, R12, R4, R196 ;  /* 0x000000040c1c723c */ /* 0x000fe200000418c4 */
[----:B------:R-:W-:Y:S02]  /*6150*/  ISETP.GE.AND P6, PT, R2, R228, PT ;  /* 0x000000e40200720c */ /* 0x000fe40003fc6270 */
[C---:B------:R-:W-:Y:S02]  /*6160*/  ISETP.LT.OR P3, PT, R3.reuse, R225, P3 ;  /* 0x000000e10300720c */ /* 0x040fe40001f61670 */
[C---:B------:R-:W-:Y:S02]  /*6170*/  ISETP.LT.OR P2, PT, R3.reuse, R224, P2 ;  /* 0x000000e00300720c */ /* 0x040fe40001741670 */
[C---:B------:R-:W-:Y:S02]  /*6180*/  ISETP.LT.OR P5, PT, R3.reuse, R223, P5 ;  /* 0x000000df0300720c */ /* 0x040fe40002fa1670 */
[----:B------:R-:W-:-:S02]  /*6190*/  ISETP.LT.OR P4, PT, R3, R222, P4 ;  /* 0x000000de0300720c */ /* 0x000fc40002781670 */
[----:B------:R-:W-:Y:S02]  /*61a0*/  IADD3 R3, R0, 0x10, RZ ;  /* 0x0000001000037810 */ /* 0x000fe40007ffe0ff */
[C---:B------:R-:W-:Y:S02]  /*61b0*/  ISETP.LT.OR P1, PT, R2.reuse, R225, P1 ;  /* 0x000000e10200720c */ /* 0x040fe40000f21670 */
[----:B------:R-:W-:Y:S02]  /*61c0*/  ISETP.LT.OR P6, PT, R2, R224, P6 ;  /* 0x000000e00200720c */ /* 0x000fe400037c1670 */
[----:B------:R-:W-:Y:S02]  /*61d0*/  FSEL R51, R24, -INF , !P3 ;  /* 0xff80000018337808 */ /* 0x000fe40005800000 */
[----:B------:R-:W-:Y:S02]  /*61e0*/  FSEL R54, R26, -INF , !P2 ;  /* 0xff8000001a367808 */ /* 0x000fe40005000000 */
[----:B------:R-:W-:-:S02]  /*61f0*/  FSEL R42, R20, -INF , !P5 ;  /* 0xff800000142a7808 */ /* 0x000fc40006800000 */
[----:B------:R-:W-:Y:S02]  /*6200*/  FSEL R44, R22, -INF , !P4 ;  /* 0xff800000162c7808 */ /* 0x000fe40006000000 */
[C---:B------:R-:W-:Y:S02]  /*6210*/  ISETP.GE.AND P3, PT, R2.reuse, R227, PT ;  /* 0x000000e30200720c */ /* 0x040fe40003f66270 */
[----:B------:R-:W-:Y:S02]  /*6220*/  ISETP.GE.AND P2, PT, R2, R226, PT ;  /* 0x000000e20200720c */ /* 0x000fe40003f46270 */
[C---:B------:R-:W-:Y:S02]  /*6230*/  ISETP.GE.AND P5, PT, R3.reuse, R229, PT ;  /* 0x000000e50300720c */ /* 0x040fe40003fa6270 */
[----:B------:R-:W-:Y:S02]  /*6240*/  ISETP.GE.AND P4, PT, R3, R228, PT ;  /* 0x000000e40300720c */ /* 0x000fe40003f86270 */
[----:B------:R-:W-:-:S02]  /*6250*/  FSEL R49, R25, -INF , !P1 ;  /* 0xff80000019317808 */ /* 0x000fc40004800000 */
[----:B------:R-:W-:Y:S02]  /*6260*/  FSEL R53, R27, -INF , !P6 ;  /* 0xff8000001b357808 */ /* 0x000fe40007000000 */
[-C--:B------:R-:W-:Y:S01]  /*6270*/  HMMA.16816.F32.BF16 R24, R16, R6.reuse, R180 ;  /* 0x000000061018723c */ /* 0x080fe200000418b4 */
[C---:B------:R-:W-:Y:S02]  /*6280*/  ISETP.LT.OR P3, PT, R2.reuse, R223, P3 ;  /* 0x000000df0200720c */ /* 0x040fe40001f61670 */
[----:B------:R-:W-:Y:S02]  /*6290*/  ISETP.LT.OR P2, PT, R2, R222, P2 ;  /* 0x000000de0200720c */ /* 0x000fe40001741670 */
[C---:B------:R-:W-:Y:S02]  /*62a0*/  ISETP.LT.OR P5, PT, R3.reuse, R225, P5 ;  /* 0x000000e10300720c */ /* 0x040fe40002fa1670 */
[----:B------:R-:W-:Y:S02]  /*62b0*/  ISETP.LT.OR P4, PT, R3, R224, P4 ;  /* 0x000000e00300720c */ /* 0x000fe40002781670 */
[----:B------:R-:W-:Y:S01]  /*62c0*/  IADD3 R2, R0, 0x11, RZ ;  /* 0x0000001100027810 */ /* 0x000fe20007ffe0ff */
[----:B------:R-:W-:Y:S01]  /*62d0*/  HMMA.16816.F32.BF16 R32, R12, R6, R212 ;  /* 0x000000060c20723c */ /* 0x000fe200000418d4 */
[----:B------:R-:W-:Y:S01]  /*62e0*/  FSEL R41, R21, -INF , !P3 ;  /* 0xff80000015297808 */ /* 0x000fe20005800000 */
[----:B------:R-:W1:Y:S01]  /*62f0*/  LDSM.16.M88.4 R4, [R219+0x8c00] ;  /* 0x008c0000db04783b */ /* 0x000e620000000200 */
[----:B------:R-:W-:Y:S01]  /*6300*/  FSEL R43, R23, -INF , !P2 ;  /* 0xff800000172b7808 */ /* 0x000fe20005000000 */
[----:B------:R-:W-:-:S04]  /*6310*/  DEPBAR.LE SB0, 0x0 ;  /* 0x000080000000791a */ /* 0x000fc80000000000 */
[----:B------:R-:W-:Y:S02]  /*6320*/  FSEL R36, R36, -INF , !P5 ;  /* 0xff80000024247808 */ /* 0x000fe40006800000 */
[----:B------:R-:W-:Y:S01]  /*6330*/  FSEL R232, R38, -INF , !P4 ;  /* 0xff80000026e87808 */ /* 0x000fe20006000000 */
[----:B------:R-:W-:Y:S01]  /*6340*/  BAR.SYNC.DEFER_BLOCKING 0x0 ;  /* 0x0000000000007b1d */ /* 0x000fe20000010000 */
[CC--:B------:R-:W-:Y:S02]  /*6350*/  ISETP.GE.AND P1, PT, R3.reuse, R227.reuse, PT ;  /* 0x000000e30300720c */ /* 0x0c0fe40003f26270 */
[----:B------:R-:W-:Y:S02]  /*6360*/  ISETP.GE.AND P3, PT, R3, R226, PT ;  /* 0x000000e20300720c */ /* 0x000fe40003f66270 */
[C---:B------:R-:W-:Y:S02]  /*6370*/  ISETP.GE.AND P2, PT, R2.reuse, R228, PT ;  /* 0x000000e40200720c */ /* 0x040fe40003f46270 */
[----:B------:R-:W-:-:S02]  /*6380*/  ISETP.GE.AND P5, PT, R2, R227, PT ;  /* 0x000000e30200720c */ /* 0x000fc40003fa6270 */
[C---:B------:R-:W-:Y:S02]  /*6390*/  ISETP.GE.AND P4, PT, R2.reuse, R226, PT ;  /* 0x000000e20200720c */ /* 0x040fe40003f86270 */
[CC--:B------:R-:W-:Y:S02]  /*63a0*/  ISETP.LT.OR P1, PT, R3.reuse, R223.reuse, P1 ;  /* 0x000000df0300720c */ /* 0x0c0fe40000f21670 */
[----:B------:R-:W-:Y:S02]  /*63b0*/  ISETP.LT.OR P3, PT, R3, R222, P3 ;  /* 0x000000de0300720c */ /* 0x000fe40001f61670 */
[C---:B------:R-:W-:Y:S02]  /*63c0*/  ISETP.LT.OR P2, PT, R2.reuse, R224, P2 ;  /* 0x000000e00200720c */ /* 0x040fe40001741670 */
[C---:B------:R-:W-:Y:S02]  /*63d0*/  ISETP.LT.OR P5, PT, R2.reuse, R223, P5 ;  /* 0x000000df0200720c */ /* 0x040fe40002fa1670 */
[----:B------:R-:W-:-:S02]  /*63e0*/  ISETP.LT.OR P4, PT, R2, R222, P4 ;  /* 0x000000de0200720c */ /* 0x000fc40002781670 */
[----:B------:R-:W-:Y:S02]  /*63f0*/  IADD3 R3, R0, 0x18, RZ ;  /* 0x0000001800037810 */ /* 0x000fe40007ffe0ff */
[----:B------:R-:W-:Y:S02]  /*6400*/  ISETP.GE.AND P6, PT, R2, R229, PT ;  /* 0x000000e50200720c */ /* 0x000fe40003fc6270 */
[----:B------:R-:W-:Y:S02]  /*6410*/  FSEL R212, R39, -INF , !P2 ;  /* 0xff80000027d47808 */ /* 0x000fe40005000000 */
[----:B------:R-:W-:Y:S02]  /*6420*/  FSEL R64, R28, -INF , !P1 ;  /* 0xff8000001c407808 */ /* 0x000fe40004800000 */
[----:B------:R-:W-:Y:S02]  /*6430*/  FSEL R111, R30, -INF , !P3 ;  /* 0xff8000001e6f7808 */ /* 0x000fe40005800000 */
[----:B------:R-:W-:-:S02]  /*6440*/  FSEL R110, R29, -INF , !P5 ;  /* 0xff8000001d6e7808 */ /* 0x000fc40006800000 */
[----:B------:R-:W-:Y:S02]  /*6450*/  FSEL R181, R31, -INF , !P4 ;  /* 0xff8000001fb57808 */ /* 0x000fe40006000000 */
[C---:B------:R-:W-:Y:S01]  /*6460*/  ISETP.GE.AND P2, PT, R3.reuse, R229, PT ;  /* 0x000000e50300720c */ /* 0x040fe20003f46270 */
[----:B--2---:R-:W-:Y:S01]  /*6470*/  HMMA.16816.F32.BF16 R28, R16, R8, R176 ;  /* 0x00000008101c723c */ /* 0x004fe200000418b0 */
[C---:B------:R-:W-:Y:S02]  /*6480*/  ISETP.GE.AND P1, PT, R3.reuse, R228, PT ;  /* 0x000000e40300720c */ /* 0x040fe40003f26270 */
[-C--:B------:R-:W-:Y:S02]  /*6490*/  ISETP.LT.OR P6, PT, R2, R225.reuse, P6 ;  /* 0x000000e10200720c */ /* 0x080fe400037c1670 */
[C---:B------:R-:W-:Y:S02]  /*64a0*/  ISETP.LT.OR P2, PT, R3.reuse, R225, P2 ;  /* 0x000000e10300720c */ /* 0x040fe40001741670 */
[----:B------:R-:W-:-:S02]  /*64b0*/  ISETP.LT.OR P1, PT, R3, R224, P1 ;  /* 0x000000e00300720c */ /* 0x000fc40000f21670 */
[----:B------:R-:W-:Y:S02]  /*64c0*/  IADD3 R2, R0, 0x19, RZ ;  /* 0x0000001900027810 */ /* 0x000fe40007ffe0ff */
[----:B------:R-:W-:Y:S02]  /*64d0*/  FSEL R183, R37, -INF , !P6 ;  /* 0xff80000025b77808 */ /* 0x000fe40007000000 */
[C---:B------:R-:W-:Y:S02]  /*64e0*/  ISETP.GE.AND P6, PT, R3.reuse, R227, PT ;  /* 0x000000e30300720c */ /* 0x040fe40003fc6270 */
[----:B------:R-:W-:Y:S02]  /*64f0*/  ISETP.GE.AND P3, PT, R3, R226, PT ;  /* 0x000000e20300720c */ /* 0x000fe40003f66270 */
[----:B------:R-:W-:Y:S02]  /*6500*/  FSEL R196, R24, -INF , !P2 ;  /* 0xff80000018c47808 */ /* 0x000fe40005000000 */
[----:B------:R-:W-:-:S02]  /*6510*/  FSEL R199, R26, -INF , !P1 ;  /* 0xff8000001ac77808 */ /* 0x000fc40004800000 */
[C---:B------:R-:W-:Y:S02]  /*6520*/  ISETP.GE.AND P2, PT, R2.reuse, R227, PT ;  /* 0x000000e30200720c */ /* 0x040fe40003f46270 */
[----:B------:R-:W-:Y:S01]  /*6530*/  ISETP.GE.AND P1, PT, R2, R226, PT ;  /* 0x000000e20200720c */ /* 0x000fe20003f26270 */
[----:B------:R-:W-:Y:S01]  /*6540*/  HMMA.16816.F32.BF16 R20, R12, R8, R208 ;  /* 0x000000080c14723c */ /* 0x000fe200000418d0 */
[CC--:B------:R-:W-:Y:S02]  /*6550*/  ISETP.LT.OR P6, PT, R3.reuse, R223.reuse, P6 ;  /* 0x000000df0300720c */ /* 0x0c0fe400037c1670 */
[----:B------:R-:W-:Y:S02]  /*6560*/  ISETP.LT.OR P3, PT, R3, R222, P3 ;  /* 0x000000de0300720c */ /* 0x000fe40001f61670 */
[----:B------:R-:W-:Y:S02]  /*6570*/  IADD3 R3, R0, 0x20, RZ ;  /* 0x0000002000037810 */ /* 0x000fe40007ffe0ff */
[----:B------:R-:W-:-:S02]  /*6580*/  ISETP.LT.OR P2, PT, R2, R223, P2 ;  /* 0x000000df0200720c */ /* 0x000fc40001741670 */
[----:B------:R-:W-:Y:S02]  /*6590*/  ISETP.LT.OR P1, PT, R2, R222, P1 ;  /* 0x000000de0200720c */ /* 0x000fe40000f21670 */
[----:B------:R-:W-:Y:S02]  /*65a0*/  FSEL R108, R32, -INF , !P6 ;  /* 0xff800000206c7808 */ /* 0x000fe40007000000 */
[----:B------:R-:W-:Y:S02]  /*65b0*/  FSEL R180, R34, -INF , !P3 ;  /* 0xff80000022b47808 */ /* 0x000fe40005800000 */
[CC--:B------:R-:W-:Y:S02]  /*65c0*/  ISETP.GE.AND P4, PT, R2.reuse, R229.reuse, PT ;  /* 0x000000e50200720c */ /* 0x0c0fe40003f86270 */
[----:B------:R-:W-:Y:S02]  /*65d0*/  ISETP.GE.AND P5, PT, R2, R228, PT ;  /* 0x000000e40200720c */ /* 0x000fe40003fa6270 */
[----:B------:R-:W-:-:S02]  /*65e0*/  ISETP.GE.AND P6, PT, R3, R229, PT ;  /* 0x000000e50300720c */ /* 0x000fc40003fc6270 */
[----:B------:R-:W-:Y:S02]  /*65f0*/  ISETP.GE.AND P3, PT, R3, R228, PT ;  /* 0x000000e40300720c */ /* 0x000fe40003f66270 */
[----:B------:R-:W-:Y:S02]  /*6600*/  FSEL R109, R33, -INF , !P2 ;  /* 0xff800000216d7808 */ /* 0x000fe40005000000 */
[----:B------:R-:W-:Y:S02]  /*6610*/  FSEL R182, R35, -INF , !P1 ;  /* 0xff80000023b67808 */ /* 0x000fe40004800000 */
[----:B------:R-:W-:Y:S01]  /*6620*/  HMMA.16816.F32.BF16 R32, R16, R10, R56 ;  /* 0x0000000a1020723c */ /* 0x000fe20000041838 */
[CC--:B------:R-:W-:Y:S02]  /*6630*/  ISETP.LT.OR P4, PT, R2.reuse, R225.reuse, P4 ;  /* 0x000000e10200720c */ /* 0x0c0fe40002781670 */
[----:B------:R-:W-:Y:S02]  /*6640*/  ISETP.LT.OR P5, PT, R2, R224, P5 ;  /* 0x000000e00200720c */ /* 0x000fe40002fa1670 */
[----:B------:R-:W-:-:S02]  /*6650*/  ISETP.LT.OR P6, PT, R3, R225, P6 ;  /* 0x000000e10300720c */ /* 0x000fc400037c1670 */
[----:B------:R-:W-:Y:S02]  /*6660*/  ISETP.LT.OR P3, PT, R3, R224, P3 ;  /* 0x000000e00300720c */ /* 0x000fe40001f61670 */
[----:B------:R-:W-:Y:S02]  /*6670*/  IADD3 R2, R0, 0x21, RZ ;  /* 0x0000002100027810 */ /* 0x000fe40007ffe0ff */
[----:B------:R-:W-:Y:S02]  /*6680*/  FSEL R198, R27, -INF , !P5 ;  /* 0xff8000001bc67808 */ /* 0x000fe40006800000 */
[----:B------:R-:W-:Y:S02]  /*6690*/  FSEL R211, R28, -INF , !P6 ;  /* 0xff8000001cd37808 */ /* 0x000fe40007000000 */
[----:B------:R-:W-:Y:S02]  /*66a0*/  FSEL R233, R30, -INF , !P3 ;  /* 0xff8000001ee97808 */ /* 0x000fe40005800000 */
[----:B------:R-:W-:-:S02]  /*66b0*/  ISETP.GE.AND P5, PT, R2, R229, PT ;  /* 0x000000e50200720c */ /* 0x000fc40003fa6270 */
[C---:B------:R-:W-:Y:S02]  /*66c0*/  ISETP.GE.AND P1, PT, R2.reuse, R228, PT ;  /* 0x000000e40200720c */ /* 0x040fe40003f26270 */
[CC--:B------:R-:W-:Y:S02]  /*66d0*/  ISETP.GE.AND P6, PT, R2.reuse, R227.reuse, PT ;  /* 0x000000e30200720c */ /* 0x0c0fe40003fc6270 */
[-C--:B------:R-:W-:Y:S02]  /*66e0*/  ISETP.GE.AND P3, PT, R2, R226.reuse, PT ;  /* 0x000000e20200720c */ /* 0x080fe40003f66270 */
[----:B------:R-:W-:Y:S02]  /*66f0*/  FSEL R197, R25, -INF , !P4 ;  /* 0xff80000019c57808 */ /* 0x000fe40006000000 */
[C---:B------:R-:W-:Y:S01]  /*6700*/  ISETP.GE.AND P4, PT, R3.reuse, R227, PT ;  /* 0x000000e30300720c */ /* 0x040fe20003f86270 */
[----:B------:R-:W-:Y:S01]  /*6710*/  HMMA.16816.F32.BF16 R24, R12, R10, R204 ;  /* 0x0000000a0c18723c */ /* 0x000fe200000418cc */
[----:B------:R-:W-:-:S02]  /*6720*/  ISETP.GE.AND P2, PT, R3, R226, PT ;  /* 0x000000e20300720c */ /* 0x000fc40003f46270 */
[C---:B------:R-:W-:Y:S02]  /*6730*/  ISETP.LT.OR P5, PT, R2.reuse, R225, P5 ;  /* 0x000000e10200720c */ /* 0x040fe40002fa1670 */
[C---:B------:R-:W-:Y:S02]  /*6740*/  ISETP.LT.OR P1, PT, R2.reuse, R224, P1 ;  /* 0x000000e00200720c */ /* 0x040fe40000f21670 */
[CC--:B------:R-:W-:Y:S02]  /*6750*/  ISETP.LT.OR P6, PT, R2.reuse, R223.reuse, P6 ;  /* 0x000000df0200720c */ /* 0x0c0fe400037c1670 */
[----:B------:R-:W-:Y:S02]  /*6760*/  ISETP.LT.OR P3, PT, R2, R222, P3 ;  /* 0x000000de0200720c */ /* 0x000fe40001f61670 */
[----:B------:R-:W-:Y:S02]  /*6770*/  IADD3 R2, R0, 0x28, RZ ;  /* 0x0000002800027810 */ /* 0x000fe40007ffe0ff */
[----:B------:R-:W-:-:S02]  /*6780*/  ISETP.LT.OR P4, PT, R3, R223, P4 ;  /* 0x000000df0300720c */ /* 0x000fc40002781670 */
[----:B------:R-:W-:Y:S02]  /*6790*/  ISETP.LT.OR P2, PT, R3, R222, P2 ;  /* 0x000000de0300720c */ /* 0x000fe40001741670 */
[----:B------:R-:W-:Y:S02]  /*67a0*/  FSEL R215, R31, -INF , !P1 ;  /* 0xff8000001fd77808 */ /* 0x000fe40004800000 */
[----:B------:R-:W-:Y:S02]  /*67b0*/  ISETP.GE.AND P1, PT, R2, R229, PT ;  /* 0x000000e50200720c */ /* 0x000fe40003f26270 */
[----:B------:R-:W-:Y:S02]  /*67c0*/  FSEL R204, R20, -INF , !P4 ;  /* 0xff80000014cc7808 */ /* 0x000fe40006000000 */
[----:B------:R-:W-:Y:S02]  /*67d0*/  FSEL R206, R22, -INF , !P2 ;  /* 0xff80000016ce7808 */ /* 0x000fe40005000000 */
[----:B------:R-:W-:-:S02]  /*67e0*/  FSEL R205, R21, -INF , !P6 ;  /* 0xff80000015cd7808 */ /* 0x000fc40007000000 */
[----:B------:R-:W-:Y:S02]  /*67f0*/  FSEL R207, R23, -INF , !P3 ;  /* 0xff80000017cf7808 */ /* 0x000fe40005800000 */
[----:B-1----:R-:W-:Y:S01]  /*6800*/  HMMA.16816.F32.BF16 R20, R16, R4, R184 ;  /* 0x000000041014723c */ /* 0x002fe200000418b8 */
[----:B------:R-:W-:Y:S02]  /*6810*/  ISETP.LT.OR P1, PT, R2, R225, P1 ;  /* 0x000000e10200720c */ /* 0x000fe40000f21670 */
[----:B------:R-:W-:Y:S02]  /*6820*/  IADD3 R3, R0, 0x29, RZ ;  /* 0x0000002900037810 */ /* 0x000fe40007ffe0ff */
[----:B------:R-:W-:Y:S02]  /*6830*/  FSEL R209, R29, -INF , !P5 ;  /* 0xff8000001dd17808 */ /* 0x000fe40006800000 */
[----:B------:R-:W-:Y:S02]  /*6840*/  FSEL R208, R32, -INF , !P1 ;  /* 0xff80000020d07808 */ /* 0x000fe40004800000 */
[----:B------:R-:W-:-:S02]  /*6850*/  ISETP.GE.AND P4, PT, R2, R228, PT ;  /* 0x000000e40200720c */ /* 0x000fc40003f86270 */
[C---:B------:R-:W-:Y:S02]  /*6860*/  ISETP.GE.AND P5, PT, R2.reuse, R227, PT ;  /* 0x000000e30200720c */ /* 0x040fe40003fa6270 */
[C---:B------:R-:W-:Y:S02]  /*6870*/  ISETP.GE.AND P2, PT, R2.reuse, R226, PT ;  /* 0x000000e20200720c */ /* 0x040fe40003f46270 */
[C---:B------:R-:W-:Y:S02]  /*6880*/  ISETP.GE.AND P3, PT, R3.reuse, R229, PT ;  /* 0x000000e50300720c */ /* 0x040fe40003f66270 */
[----:B------:R-:W-:Y:S01]  /*6890*/  ISETP.GE.AND P1, PT, R3, R227, PT ;  /* 0x000000e30300720c */ /* 0x000fe20003f26270 */
[----:B------:R-:W-:Y:S01]  /*68a0*/  HMMA.16816.F32.BF16 R8, R12, R4, R200 ;  /* 0x000000040c08723c */ /* 0x000fe200000418c8 */
[C---:B------:R-:W-:Y:S02]  /*68b0*/  ISETP.LT.OR P4, PT, R2.reuse, R224, P4 ;  /* 0x000000e00200720c */ /* 0x040fe40002781670 */
[----:B------:R-:W-:-:S02]  /*68c0*/  ISETP.LT.OR P5, PT, R2, R223, P5 ;  /* 0x000000df0200720c */ /* 0x000fc40002fa1670 */
[----:B------:R-:W-:Y:S02]  /*68d0*/  ISETP.LT.OR P2, PT, R2, R222, P2 ;  /* 0x000000de0200720c */ /* 0x000fe40001741670 */
[C---:B------:R-:W-:Y:S02]  /*68e0*/  ISETP.LT.OR P3, PT, R3.reuse, R225, P3 ;  /* 0x000000e10300720c */ /* 0x040fe40001f61670 */
[----:B------:R-:W-:Y:S02]  /*68f0*/  ISETP.LT.OR P1, PT, R3, R223, P1 ;  /* 0x000000df0300720c */ /* 0x000fe40000f21670 */
[----:B------:R-:W-:Y:S02]  /*6900*/  IADD3 R2, R0, 0x30, RZ ;  /* 0x0000003000027810 */ /* 0x000fe40007ffe0ff */
[----:B------:R-:W-:Y:S02]  /*6910*/  FSEL R214, R34, -INF , !P4 ;  /* 0xff80000022d67808 */ /* 0x000fe40006000000 */
[----:B------:R-:W-:-:S02]  /*6920*/  FSEL R200, R24, -INF , !P5 ;  /* 0xff80000018c87808 */ /* 0x000fc40006800000 */
[----:B------:R-:W-:Y:S02]  /*6930*/  FSEL R203, R26, -INF , !P2 ;  /* 0xff8000001acb7808 */ /* 0x000fe40005000000 */
[----:B------:R-:W-:Y:S02]  /*6940*/  FSEL R210, R33, -INF , !P3 ;  /* 0xff80000021d27808 */ /* 0x000fe40005800000 */
[----:B------:R-:W-:Y:S02]  /*6950*/  FSEL R201, R25, -INF , !P1 ;  /* 0xff80000019c97808 */ /* 0x000fe40004800000 */
[C---:B------:R-:W-:Y:S02]  /*6960*/  ISETP.GE.AND P6, PT, R3.reuse, R228, PT ;  /* 0x000000e40300720c */ /* 0x040fe40003fc6270 */
[----:B------:R-:W-:Y:S02]  /*6970*/  ISETP.GE.AND P4, PT, R3, R226, PT ;  /* 0x000000e20300720c */ /* 0x000fe40003f86270 */
[----:B------:R-:W-:-:S02]  /*6980*/  ISETP.GE.AND P5, PT, R2, R229, PT ;  /* 0x000000e50200720c */ /* 0x000fc40003fa6270 */
[C---:B------:R-:W-:Y:S02]  /*6990*/  ISETP.GE.AND P2, PT, R2.reuse, R228, PT ;  /* 0x000000e40200720c */ /* 0x040fe40003f46270 */
[C---:B------:R-:W-:Y:S02]  /*69a0*/  ISETP.GE.AND P3, PT, R2.reuse, R227, PT ;  /* 0x000000e30200720c */ /* 0x040fe40003f66270 */
[C---:B------:R-:W-:Y:S01]  /*69b0*/  ISETP.GE.AND P1, PT, R2.reuse, R226, PT ;  /* 0x000000e20200720c */ /* 0x040fe20003f26270 */
[----:B------:R-:W-:Y:S01]  /*69c0*/  HMMA.16816.F32.BF16 R12, R12, R6, R192 ;  /* 0x000000060c0c723c */ /* 0x000fe200000418c0 */
[C---:B------:R-:W-:Y:S02]  /*69d0*/  ISETP.LT.OR P6, PT, R3.reuse, R224, P6 ;  /* 0x000000e00300720c */ /* 0x040fe400037c1670 */
[----:B------:R-:W-:Y:S02]  /*69e0*/  ISETP.LT.OR P4, PT, R3, R222, P4 ;  /* 0x000000de0300720c */ /* 0x000fe40002781670 */
[----:B------:R-:W-:-:S02]  /*69f0*/  ISETP.LT.OR P5, PT, R2, R225, P5 ;  /* 0x000000e10200720c */ /* 0x000fc40002fa1670 */
[C---:B------:R-:W-:Y:S02]  /*6a00*/  ISETP.LT.OR P2, PT, R2.reuse, R224, P2 ;  /* 0x000000e00200720c */ /* 0x040fe40001741670 */
[C---:B------:R-:W-:Y:S02]  /*6a10*/  ISETP.LT.OR P3, PT, R2.reuse, R223, P3 ;  /* 0x000000df0200720c */ /* 0x040fe40001f61670 */
[----:B------:R-:W-:Y:S02]  /*6a20*/  ISETP.LT.OR P1, PT, R2, R222, P1 ;  /* 0x000000de0200720c */ /* 0x000fe40000f21670 */
[----:B------:R-:W-:Y:S02]  /*6a30*/  IADD3 R2, R0, 0x31, RZ ;  /* 0x0000003100027810 */ /* 0x000fe40007ffe0ff */
[----:B------:R-:W-:Y:S02]  /*6a40*/  FSEL R202, R27, -INF , !P4 ;  /* 0xff8000001bca7808 */ /* 0x000fe40006000000 */
[----:B------:R-:W-:-:S02]  /*6a50*/  FSEL R213, R35, -INF , !P6 ;  /* 0xff80000023d57808 */ /* 0x000fc40007000000 */
[----:B------:R-:W-:Y:S02]  /*6a60*/  FSEL R245, R20, -INF , !P5 ;  /* 0xff80000014f57808 */ /* 0x000fe40006800000 */
[----:B------:R-:W-:Y:S02]  /*6a70*/  FSEL R249, R22, -INF , !P2 ;  /* 0xff80000016f97808 */ /* 0x000fe40005000000 */
[C---:B------:R-:W-:Y:S02]  /*6a80*/  ISETP.GE.AND P6, PT, R2.reuse, R229, PT ;  /* 0x000000e50200720c */ /* 0x040fe40003fc6270 */
[C---:B------:R-:W-:Y:S02]  /*6a90*/  ISETP.GE.AND P4, PT, R2.reuse, R228, PT ;  /* 0x000000e40200720c */ /* 0x040fe40003f86270 */
[C---:B------:R-:W-:Y:S02]  /*6aa0*/  ISETP.GE.AND P5, PT, R2.reuse, R227, PT ;  /* 0x000000e30200720c */ /* 0x040fe40003fa6270 */
[C---:B------:R-:W-:Y:S01]  /*6ab0*/  ISETP.GE.AND P2, PT, R2.reuse, R226, PT ;  /* 0x000000e20200720c */ /* 0x040fe20003f46270 */
[----:B------:R-:W-:Y:S01]  /*6ac0*/  HMMA.16816.F32.BF16 R16, R16, R6, R60 ;  /* 0x000000061010723c */ /* 0x000fe2000004183c */
[----:B------:R-:W-:-:S02]  /*6ad0*/  ISETP.LT.OR P6, PT, R2, R225, P6 ;  /* 0x000000e10200720c */ /* 0x000fc400037c1670 */
[C---:B------:R-:W-:Y:S02]  /*6ae0*/  ISETP.LT.OR P4, PT, R2.reuse, R224, P4 ;  /* 0x000000e00200720c */ /* 0x040fe40002781670 */
[C---:B------:R-:W-:Y:S02]  /*6af0*/  ISETP.LT.OR P5, PT, R2.reuse, R223, P5 ;  /* 0x000000df0200720c */ /* 0x040fe40002fa1670 */
[----:B------:R-:W-:Y:S02]  /*6b00*/  ISETP.LT.OR P2, PT, R2, R222, P2 ;  /* 0x000000de0200720c */ /* 0x000fe40001741670 */
[----:B------:R-:W-:Y:S02]  /*6b10*/  IADD3 R2, R0, 0x38, RZ ;  /* 0x0000003800027810 */ /* 0x000fe40007ffe0ff */
[----:B------:R-:W-:Y:S02]  /*6b20*/  FSEL R234, R8, -INF , !P3 ;  /* 0xff80000008ea7808 */ /* 0x000fe40005800000 */
[----:B------:R-:W-:-:S02]  /*6b30*/  FSEL R238, R10, -INF , !P1 ;  /* 0xff8000000aee7808 */ /* 0x000fc40004800000 */
[C---:B------:R-:W-:Y:S02]  /*6b40*/  ISETP.GE.AND P1, PT, R2.reuse, R227, PT ;  /* 0x000000e30200720c */ /* 0x040fe40003f26270 */
[C---:B------:R-:W-:Y:S02]  /*6b50*/  ISETP.GE.AND P3, PT, R2.reuse, R226, PT ;  /* 0x000000e20200720c */ /* 0x040fe40003f66270 */
[C---:B------:R-:W-:Y:S02]  /*6b60*/  ISETP.LT.OR P1, PT, R2.reuse, R223, P1 ;  /* 0x000000df0200720c */ /* 0x040fe40000f21670 */
        /* <DEDUP_REMOVED lines=9> */
[----:B------:R-:W-:Y:S02]  /*6c00*/  ISETP.GE.AND P4, PT, R2, R228, PT ;  /* 0x000000e40200720c */ /* 0x000fe40003f86270 */
[C---:B------:R-:W-:Y:S02]  /*6c10*/  ISETP.GE.AND P5, PT, R0.reuse, R229, PT ;  /* 0x000000e50000720c */ /* 0x040fe40003fa6270 */
[C---:B------:R-:W-:Y:S02]  /*6c20*/  ISETP.GE.AND P2, PT, R0.reuse, R227, PT ;  /* 0x000000e30000720c */ /* 0x040fe40003f46270 */
[C---:B------:R-:W-:Y:S02]  /*6c30*/  ISETP.GE.AND P1, PT, R0.reuse, R226, PT ;  /* 0x000000e20000720c */ /* 0x040fe40003f26270 */
[----:B------:R-:W-:Y:S02]  /*6c40*/  ISETP.GE.AND P3, PT, R0, R228, PT ;  /* 0x000000e40000720c */ /* 0x000fe40003f66270 */
[----:B------:R-:W-:-:S02]  /*6c50*/  ISETP.LT.OR P6, PT, R2, R225, P6 ;  /* 0x000000e10200720c */ /* 0x000fc400037c1670 */
[----:B------:R-:W-:Y:S02]  /*6c60*/  ISETP.LT.OR P4, PT, R2, R224, P4 ;  /* 0x000000e00200720c */ /* 0x000fe40002781670 */
[C---:B------:R-:W-:Y:S02]  /*6c70*/  ISETP.LT.OR P2, PT, R0.reuse, R223, P2 ;  /* 0x000000df0000720c */ /* 0x040fe40001741670 */
[C---:B------:R-:W-:Y:S02]  /*6c80*/  ISETP.LT.OR P1, PT, R0.reuse, R222, P1 ;  /* 0x000000de0000720c */ /* 0x040fe40000f21670 */
[C---:B------:R-:W-:Y:S02]  /*6c90*/  ISETP.LT.OR P5, PT, R0.reuse, R225, P5 ;  /* 0x000000e10000720c */ /* 0x040fe40002fa1670 */
[----:B------:R-:W-:Y:S02]  /*6ca0*/  ISETP.LT.OR P3, PT, R0, R224, P3 ;  /* 0x000000e00000720c */ /* 0x000fe40001f61670 */
[----:B------:R-:W-:-:S02]  /*6cb0*/  FSEL R237, R13, -INF , !P2 ;  /* 0xff8000000ded7808 */ /* 0x000fc40005000000 */
[----:B------:R-:W-:Y:S02]  /*6cc0*/  FSEL R240, R15, -INF , !P1 ;  /* 0xff8000000ff07808 */ /* 0x000fe40004800000 */
[----:B------:R-:W-:Y:S02]  /*6cd0*/  FSEL R243, R16, -INF , !P6 ;  /* 0xff80000010f37808 */ /* 0x000fe40007000000 */
[----:B------:R-:W-:Y:S02]  /*6ce0*/  FSEL R247, R18, -INF , !P4 ;  /* 0xff80000012f77808 */ /* 0x000fe40006000000 */
[----:B------:R-:W-:Y:S02]  /*6cf0*/  FSEL R244, R17, -INF , !P5 ;  /* 0xff80000011f47808 */ /* 0x000fe40006800000 */
[----:B------:R-:W-:Y:S01]  /*6d00*/  FSEL R246, R19, -INF , !P3 ;  /* 0xff80000013f67808 */ /* 0x000fe20005800000 */
[----:B------:R-:W-:Y:S05]  /*6d10*/  @!P0 BRA `(.L_x_140) ;  /* 0x0000018000008947 */ /* 0x000fea0003800000 */
[----:B------:R-:W2:Y:S04]  /*6d20*/  LDL.64 R190, [R1+0x30] ;  /* 0x0000300001be7983 */ /* 0x000ea80000100a00 */
[----:B------:R-:W3:Y:S01]  /*6d30*/  LDL.64 R250, [R1+0x28] ;  /* 0x0000280001fa7983 */ /* 0x000ee20000100a00 */
[----:B------:R-:W-:-:S04]  /*6d40*/  IADD3 R0, R252, -0x3, RZ ;  /* 0xfffffffdfc007810 */ /* 0x000fc80007ffe0ff */
[----:B------:R-:W-:Y:S01]  /*6d50*/  SHF.R.S32.HI R2, RZ, 0x1f, R0 ;  /* 0x0000001fff027819 */ /* 0x000fe20000011400 */
[----:B------:R-:W-:-:S04]  /*6d60*/  IMAD.WIDE.U32 R4, R0, c[0x0][0x198], RZ ;  /* 0x0000660000047a25 */ /* 0x000fc800078e00ff */
[----:B------:R-:W-:-:S04]  /*6d70*/  IMAD R2, R2, c[0x0][0x198], RZ ;  /* 0x0000660002027a24 */ /* 0x000fc800078e02ff */
[----:B------:R-:W-:-:S04]  /*6d80*/  IMAD R2, R0, c[0x0][0x19c], R2 ;  /* 0x0000670000027a24 */ /* 0x000fc800078e0202 */
[----:B------:R-:W-:Y:S01]  /*6d90*/  IMAD.IADD R3, R5, 0x1, R2 ;  /* 0x0000000105037824 */ /* 0x000fe200078e0202 */
[----:B--2---:R-:W-:-:S04]  /*6da0*/  LEA R0, P1, R4, R190, 0x6 ;  /* 0x000000be04007211 */ /* 0x004fc800078230ff */
[----:B------:R-:W-:Y:S02]  /*6db0*/  LEA R2, P2, R0, c[0x0][0x168], 0x1 ;  /* 0x00005a0000027a11 */ /* 0x000fe400078408ff */
[----:B---3--:R-:W-:Y:S02]  /*6dc0*/  LEA.HI.X R3, R4, R251, R3, 0x6, P1 ;  /* 0x000000fb04037211 */ /* 0x008fe400008f3403 */
[----:B------:R-:W-:Y:S02]  /*6dd0*/  IADD3 R4, P1, R2, UR10, RZ ;  /* 0x0000000a02047c10 */ /* 0x000fe4000ff3e0ff */
[----:B------:R-:W-:-:S04]  /*6de0*/  LEA.HI.X R3, R0, c[0x0][0x16c], R3, 0x1, P2 ;  /* 0x00005b0000037a11 */ /* 0x000fc800010f0c03 */
[----:B------:R-:W-:Y:S01]  /*6df0*/  IADD3.X R5, R3, UR9, RZ, P1, !PT ;  /* 0x0000000903057c10 */ /* 0x000fe20008ffe4ff */
        /* <DEDUP_REMOVED lines=10> */
.L_x_140:
[----:B------:R-:W-:Y:S01]  /*6ea0*/  FMNMX.FTZ R0, R103, R40, !PT ;  /* 0x0000002867007209 */ /* 0x000fe20007810000 */
[----:B------:R-:W-:Y:S01]  /*6eb0*/  LDSM.16.MT88.4 R20, [R218+0x9000] ;  /* 0x00900000da14783b */ /* 0x000fe20000004200 */
[----:B------:R-:W-:-:S02]  /*6ec0*/  MOV R30, R231 ;  /* 0x000000e7001e7202 */ /* 0x000fc40000000f00 */
[----:B------:R-:W-:Y:S01]  /*6ed0*/  FMNMX.FTZ R0, R45, R0, !PT ;  /* 0x000000002d007209 */ /* 0x000fe20007810000 */
[----:B------:R-:W-:Y:S01]  /*6ee0*/  LDSM.16.MT88.4 R16, [R216+0x9000] ;  /* 0x00900000d810783b */ /* 0x000fe20000004200 */
[----:B------:R-:W-:Y:S02]  /*6ef0*/  MOV R29, R100 ;  /* 0x00000064001d7202 */ /* 0x000fe40000000f00 */
[----:B------:R-:W-:Y:S01]  /*6f00*/  FMNMX.FTZ R0, R42, R0, !PT ;  /* 0x000000002a007209 */ /* 0x000fe20007810000 */
[----:B------:R-:W-:Y:S03]  /*6f10*/  LDSM.16.MT88.4 R24, [R216+0xa000] ;  /* 0x00a00000d818783b */ /* 0x000fe60000004200 */
[----:B------:R-:W-:Y:S01]  /*6f20*/  FMNMX.FTZ R0, R41, R0, !PT ;  /* 0x0000000029007209 */ /* 0x000fe20007810000 */
[----:B------:R-:W-:Y:S03]  /*6f30*/  LDSM.16.MT88.4 R32, [R216+0xb000] ;  /* 0x00b00000d820783b */ /* 0x000fe60000004200 */
[----:B------:R-:W-:Y:S01]  /*6f40*/  FMNMX.FTZ R0, R64, R0, !PT ;  /* 0x0000000040007209 */ /* 0x000fe20007810000 */
[----:B------:R-:W-:Y:S03]  /*6f50*/  LDSM.16.MT88.4 R12, [R218+0xb000] ;  /* 0x00b00000da0c783b */ /* 0x000fe60000004200 */
[----:B------:R-:W-:-:S04]  /*6f60*/  FMNMX.FTZ R0, R110, R0, !PT ;  /* 0x000000006e007209 */ /* 0x000fc80007810000 */
[----:B-1----:R-:W-:Y:S02]  /*6f70*/  FMNMX.FTZ R2, R108, R0, !PT ;  /* 0x000000006c027209 */ /* 0x002fe40007810000 */
        /* <DEDUP_REMOVED lines=36> */
[----:B------:R-:W-:-:S02]  /*71c0*/  FMNMX.FTZ R4, R183, R4, !PT ;  /* 0x00000004b7047209 */ /* 0x000fc40007810000 */
[----:B------:R-:W-:Y:S01]  /*71d0*/  FMNMX.FTZ R2, R53, R2, !PT ;  /* 0x0000000235027209 */ /* 0x000fe20007810000 */
[----:B------:R-:W2:Y:S01]  /*71e0*/  SHFL.BFLY PT, R6, R0, 0x1, 0x1f ;  /* 0x0c201f0000067f89 */ /* 0x000ea200000e0000 */
        /* <DEDUP_REMOVED lines=11> */
[----:B-1----:R-:W-:Y:S02]  /*72a0*/  FMNMX.FTZ R3, R3, R5, !PT ;  /* 0x0000000503037209 */ /* 0x002fe40007810000 */
[----:B--2---:R-:W-:Y:S02]  /*72b0*/  FMNMX.FTZ R8, R0, R6, !PT ;  /* 0x0000000600087209 */ /* 0x004fe40007810000 */
[----:B------:R-:W-:Y:S01]  /*72c0*/  FMNMX.FTZ R0, R215, R2, !PT ;  /* 0x00000002d7007209 */ /* 0x000fe20007810000 */
[----:B------:R-:W1:Y:S01]  /*72d0*/  SHFL.BFLY PT, R6, R3, 0x1, 0x1f ;  /* 0x0c201f0003067f89 */ /* 0x000e6200000e0000 */
[----:B------:R-:W-:Y:S02]  /*72e0*/  FMNMX.FTZ R2, R245, R4, !PT ;  /* 0x00000004f5027209 */ /* 0x000fe40007810000 */
[----:B------:R-:W-:Y:S01]  /*72f0*/  FMNMX.FTZ R0, R214, R0, !PT ;  /* 0x00000000d6007209 */ /* 0x000fe20007810000 */
[----:B------:R-:W-:Y:S01]  /*7300*/  STL [R1], R8 ;  /* 0x0000000801007387 */ /* 0x000fe20000100800 */
[----:B------:R-:W-:Y:S01]  /*7310*/  FMNMX.FTZ R4, R242, R2, !PT ;  /* 0x00000002f2047209 */ /* 0x000fe20007810000 */
[----:B------:R-:W-:Y:S01]  /*7320*/  FMUL.FTZ R2, R8, c[0x0][0x23c] ;  /* 0x00008f0008027a20 */ /* 0x000fe20000410000 */
[----:B------:R-:W-:-:S02]  /*7330*/  FMNMX.FTZ R0, R213, R0, !PT ;  /* 0x00000000d5007209 */ /* 0x000fc40007810000 */
[----:B------:R-:W-:Y:S02]  /*7340*/  FMNMX.FTZ R4, R243, R4, !PT ;  /* 0x00000004f3047209 */ /* 0x000fe40007810000 */
[----:B------:R-:W-:Y:S02]  /*7350*/  FMNMX.FTZ R5, R249, R0, !PT ;  /* 0x00000000f9057209 */ /* 0x000fe40007810000 */
[----:B------:R-:W-:Y:S02]  /*7360*/  FMNMX.FTZ R4, R244, R4, !PT ;  /* 0x00000004f4047209 */ /* 0x000fe40007810000 */
[----:B------:R-:W-:Y:S02]  /*7370*/  FSETP.NEU.FTZ.AND P2, PT, R8, -INF , PT ;  /* 0xff8000000800780b */ /* 0x000fe40003f5d000 */
[----:B------:R-:W-:Y:S01]  /*7380*/  FMNMX.FTZ R5, R248, R5, !PT ;  /* 0x00000005f8057209 */ /* 0x000fe20007810000 */
[----:B------:R-:W2:Y:S01]  /*7390*/  SHFL.BFLY PT, R7, R4, 0x2, 0x1f ;  /* 0x0c401f0004077f89 */ /* 0x000ea200000e0000 */
[----:B------:R-:W-:-:S02]  /*73a0*/  FSEL R2, R2, RZ, P2 ;  /* 0x000000ff02027208 */ /* 0x000fc40001000000 */
[----:B------:R-:W-:-:S03]  /*73b0*/  FMNMX.FTZ R5, R247, R5, !PT ;  /* 0x00000005f7057209 */ /* 0x000fc60007810000 */
[--C-:B------:R-:W-:Y:S01]  /*73c0*/  FFMA.FTZ R0, R40, c[0x0][0x23c], -R2.reuse ;  /* 0x00008f0028007a23 */ /* 0x100fe20000010802 */
[----:B------:R-:W-:Y:S02]  /*73d0*/  FMNMX.FTZ R5, R246, R5, !PT ;  /* 0x00000005f6057209 */ /* 0x000fe40007810000 */
[----:B-1----:R-:W-:Y:S01]  /*73e0*/  FMNMX.FTZ R252, R3, R6, !PT ;  /* 0x0000000603fc7209 */ /* 0x002fe20007810000 */
[----:B------:R1:W-:Y:S01]  /*73f0*/  MUFU.EX2 R251, R0 ;  /* 0x0000000000fb7308 */ /* 0x0003e20000000800 */
[--C-:B------:R-:W-:Y:S01]  /*7400*/  FFMA.FTZ R3, R42, c[0x0][0x23c], -R2.reuse ;  /* 0x00008f002a037a23 */ /* 0x100fe20000010802 */
[----:B------:R-:W-:Y:S01]  /*7410*/  SHFL.BFLY PT, R6, R5, 0x2, 0x1f ;  /* 0x0c401f0005067f89 */ /* 0x000fe200000e0000 */
[----:B------:R-:W-:Y:S02]  /*7420*/  FSETP.NEU.FTZ.AND P1, PT, R252, -INF , PT ;  /* 0xff800000fc00780b */ /* 0x000fe40003f3d000 */
[----:B--2---:R-:W-:Y:S01]  /*7430*/  FMNMX.FTZ R4, R4, R7, !PT ;  /* 0x0000000704047209 */ /* 0x004fe20007810000 */
[----:B-1----:R-:W-:-:S02]  /*7440*/  FFMA.FTZ R0, R45, c[0x0][0x23c], -R2 ;  /* 0x00008f002d007a23 */ /* 0x002fc40000010802 */
[----:B------:R1:W-:Y:S08]  /*7450*/  MUFU.EX2 R45, R3 ;  /* 0x00000003002d7308 */ /* 0x0003f00000000800 */
[----:B------:R2:W-:Y:S01]  /*7460*/  MUFU.EX2 R250, R0 ;  /* 0x0000000000fa7308 */ /* 0x0005e20000000800 */
[----:B-1----:R-:W-:-:S07]  /*7470*/  FFMA.FTZ R3, R41, c[0x0][0x23c], -R2 ;  /* 0x00008f0029037a23 */ /* 0x002fce0000010802 */
[----:B------:R1:W-:Y:S01]  /*7480*/  MUFU.EX2 R37, R3 ;  /* 0x0000000300257308 */ /* 0x0003e20000000800 */
[----:B--2---:R-:W-:-:S05]  /*7490*/  FMUL.FTZ R0, R252, c[0x0][0x23c] ;  /* 0x00008f00fc007a20 */ /* 0x004fca0000410000 */
[----:B------:R-:W-:-:S05]  /*74a0*/  FSEL R0, R0, RZ, P1 ;  /* 0x000000ff00007208 */ /* 0x000fca0000800000 */
[--C-:B-1----:R-:W-:Y:S01]  /*74b0*/  FFMA.FTZ R3, R46, c[0x0][0x23c], -R0.reuse ;  /* 0x00008f002e037a23 */ /* 0x102fe20000010800 */
[----:B------:R-:W-:Y:S02]  /*74c0*/  MOV R46, R8 ;  /* 0x00000008002e7202 */ /* 0x000fe40000000f00 */
[----:B------:R-:W1:Y:S01]  /*74d0*/  SHFL.BFLY PT, R8, R4, 0x1, 0x1f ;  /* 0x0c201f0004087f89 */ /* 0x000e6200000e0000 */
[----:B------:R2:W-:Y:S02]  /*74e0*/  MUFU.EX2 R56, R3 ;  /* 0x0000000300387308 */ /* 0x0005e40000000800 */
[----:B--2---:R-:W-:-:S06]  /*74f0*/  FFMA.FTZ R3, R47, c[0x0][0x23c], -R0 ;  /* 0x00008f002f037a23 */ /* 0x004fcc0000010800 */
[----:B------:R2:W-:Y:S01]  /*7500*/  MUFU.EX2 R57, R3 ;  /* 0x0000000300397308 */ /* 0x0005e20000000800 */
[----:B-1----:R-:W-:Y:S02]  /*7510*/  FMNMX.FTZ R231, R4, R8, !PT ;  /* 0x0000000804e77209 */ /* 0x002fe40007810000 */
[----:B--2---:R-:W-:Y:S01]  /*7520*/  FMNMX.FTZ R3, R5, R6, !PT ;  /* 0x0000000605037209 */ /* 0x004fe20007810000 */
[----:B------:R-:W-:Y:S01]  /*7530*/  FFMA.FTZ R5, R44, c[0x0][0x23c], -R0 ;  /* 0x00008f002c057a23 */ /* 0x000fe20000010800 */
[----:B------:R-:W-:-:S03]  /*7540*/  FSEL R6, R46, RZ, P2 ;  /* 0x000000ff2e067208 */ /* 0x000fc60001000000 */
[----:B------:R1:W-:Y:S01]  /*7550*/  MUFU.EX2 R39, R5 ;  /* 0x0000000500277308 */ /* 0x0003e20000000800 */
[----:B------:R-:W2:Y:S01]  /*7560*/  SHFL.BFLY PT, R7, R3, 0x1, 0x1f ;  /* 0x0c201f0003077f89 */ /* 0x000ea200000e0000 */
[----:B------:R-:W-:-:S04]  /*7570*/  FADD.FTZ R6, R103, -R6 ;  /* 0x8000000667067221 */ /* 0x000fc80000010000 */
[----:B------:R-:W-:Y:S02]  /*7580*/  FMUL.FTZ R6, R6, c[0x0][0x23c] ;  /* 0x00008f0006067a20 */ /* 0x000fe40000410000 */
[----:B-1----:R-:W-:Y:S02]  /*7590*/  FFMA.FTZ R5, R43, c[0x0][0x23c], -R0 ;  /* 0x00008f002b057a23 */ /* 0x002fe40000010800 */
[----:B------:R-:W1:Y:S02]  /*75a0*/  LDSM.16.MT88.4 R40, [R218+0xa000] ;  /* 0x00a00000da28783b */ /* 0x000e640000004200 */
[----:B------:R3:W4:Y:S01]  /*75b0*/  MUFU.EX2 R31, R5 ;  /* 0x00000005001f7308 */ /* 0x0007220000000800 */
[----:B--2---:R-:W-:-:S05]  /*75c0*/  FMNMX.FTZ R47, R3, R7, !PT ;  /* 0x00000007032f7209 */ /* 0x004fca0007810000 */
[----:B------:R2:W-:Y:S01]  /*75d0*/  STL [R1+0x4], R47 ;  /* 0x0000042f01007387 */ /* 0x0005e20000100800 */
[----:B---3--:R-:W-:Y:S02]  /*75e0*/  FSEL R5, R252, RZ, P1 ;  /* 0x000000fffc057208 */ /* 0x008fe40000800000 */
[----:B------:R-:W-:Y:S02]  /*75f0*/  FSETP.NEU.FTZ.AND P1, PT, R231, -INF , PT ;  /* 0xff800000e700780b */ /* 0x000fe40003f3d000 */
[----:B----4-:R-:W-:Y:S01]  /*7600*/  F2FP.BF16.PACK_AB R7, R31, R39 ;  /* 0x000000271f07723e */ /* 0x010fe200000010ff */
[----:B------:R-:W-:Y:S01]  /*7610*/  FADD.FTZ R4, R102, -R5 ;  /* 0x8000000566047221 */ /* 0x000fe20000010000 */
[----:B------:R-:W-:Y:S01]  /*7620*/  FSEL R5, R231, RZ, P1 ;  /* 0x000000ffe7057208 */ /* 0x000fe20000800000 */
[----:B------:R3:W4:Y:S02]  /*7630*/  MUFU.EX2 R102, R6 ;  /* 0x0000000600667308 */ /* 0x0007240000000800 */
[----:B------:R-:W-:-:S02]  /*7640*/  FMUL.FTZ R100, R4, c[0x0][0x23c] ;  /* 0x00008f0004647a20 */ /* 0x000fc40000410000 */
[----:B------:R-:W-:Y:S02]  /*7650*/  FMUL.FTZ R4, R231, c[0x0][0x23c] ;  /* 0x00008f00e7047a20 */ /* 0x000fe40000410000 */
[----:B------:R-:W-:Y:S01]  /*7660*/  FADD.FTZ R28, R104, -R5 ;  /* 0x80000005681c7221 */ /* 0x000fe20000010000 */
[----:B------:R-:W-:Y:S01]  /*7670*/  F2FP.BF16.PACK_AB R5, R57, R56 ;  /* 0x000000383905723e */ /* 0x000fe200000010ff */
[----:B------:R-:W5:Y:S01]  /*7680*/  MUFU.EX2 R100, R100 ;  /* 0x0000006400647308 */ /* 0x000f620000000800 */
[----:B------:R-:W-:Y:S01]  /*7690*/  FSEL R8, R4, RZ, P1 ;  /* 0x000000ff04087208 */ /* 0x000fe20000800000 */
[----:B------:R-:W-:Y:S01]  /*76a0*/  FMUL.FTZ R28, R28, c[0x0][0x23c] ;  /* 0x00008f001c1c7a20 */ /* 0x000fe20000410000 */
[C---:B------:R-:W-:Y:S02]  /*76b0*/  FSETP.NEU.FTZ.AND P1, PT, R47.reuse, -INF , PT ;  /* 0xff8000002f00780b */ /* 0x040fe40003f3d000 */
[----:B------:R-:W-:Y:S01]  /*76c0*/  F2FP.BF16.PACK_AB R4, R250, R251 ;  /* 0x000000fbfa04723e */ /* 0x000fe200000010ff */
[--C-:B------:R-:W-:Y:S01]  /*76d0*/  FFMA.FTZ R9, R50, c[0x0][0x23c], -R8.reuse ;  /* 0x00008f0032097a23 */ /* 0x100fe20000010808 */
[----:B------:R-:W-:Y:S01]  /*76e0*/  FSEL R10, R47, RZ, P1 ;  /* 0x000000ff2f0a7208 */ /* 0x000fe20000800000 */
[----:B------:R-:W-:Y:S01]  /*76f0*/  FFMA.FTZ R3, R48, c[0x0][0x23c], -R8 ;  /* 0x00008f0030037a23 */ /* 0x000fe20000010808 */
[----:B---3--:R-:W-:Y:S01]  /*7700*/  F2FP.BF16.PACK_AB R6, R37, R45 ;  /* 0x0000002d2506723e */ /* 0x008fe200000010ff */
[----:B------:R3:W-:Y:S01]  /*7710*/  MUFU.EX2 R58, R9 ;  /* 0x00000009003a7308 */ /* 0x0007e20000000800 */
[-C--:B----4-:R-:W-:Y:S01]  /*7720*/  FMUL.FTZ R136, R136, R102.reuse ;  /* 0x0000006688887220 */ /* 0x090fe20000410000 */
[----:B------:R-:W-:Y:S01]  /*7730*/  MOV R50, R57 ;  /* 0x0000003900327202 */ /* 0x000fe20000000f00 */
[----:B------:R-:W-:-:S02]  /*7740*/  FMUL.FTZ R137, R137, R102 ;  /* 0x0000006689897220 */ /* 0x000fc40000410000 */
[----:B------:R-:W-:Y:S02]  /*7750*/  FMUL.FTZ R120, R120, R102 ;  /* 0x0000006678787220 */ /* 0x000fe40000410000 */
[-C--:B-----5:R-:W-:Y:S01]  /*7760*/  FMUL.FTZ R138, R138, R100.reuse ;  /* 0x000000648a8a7220 */ /* 0x0a0fe20000410000 */
[----:B------:R4:W-:Y:S01]  /*7770*/  MUFU.EX2 R38, R3 ;  /* 0x0000000300267308 */ /* 0x0009e20000000800 */
[----:B------:R-:W-:Y:S02]  /*7780*/  FMUL.FTZ R139, R139, R100 ;  /* 0x000000648b8b7220 */ /* 0x000fe40000410000 */
[----:B------:R-:W-:Y:S02]  /*7790*/  FMUL.FTZ R121, R121, R102 ;  /* 0x0000006679797220 */ /* 0x000fe40000410000 */
[-C--:B------:R-:W-:Y:S02]  /*77a0*/  FMUL.FTZ R122, R122, R100.reuse ;  /* 0x000000647a7a7220 */ /* 0x080fe40000410000 */
[----:B------:R-:W-:Y:S01]  /*77b0*/  FMUL.FTZ R123, R123, R100 ;  /* 0x000000647b7b7220 */ /* 0x000fe20000410000 */
[----:B------:R-:W-:Y:S01]  /*77c0*/  HMMA.16816.F32.BF16 R184, R4, R22, R136 ;  /* 0x0000001604b8723c */ /* 0x000fe20000041888 */
[----:B---3--:R-:W-:Y:S01]  /*77d0*/  FFMA.FTZ R9, R51, c[0x0][0x23c], -R8 ;  /* 0x00008f0033097a23 */ /* 0x008fe20000010808 */
[----:B------:R-:W-:Y:S01]  /*77e0*/  MOV R51, R56 ;  /* 0x0000003800337202 */ /* 0x000fe20000000f00 */
[----:B------:R-:W-:-:S02]  /*77f0*/  FMUL.FTZ R152, R152, R102 ;  /* 0x0000006698987220 */ /* 0x000fc40000410000 */
[----:B------:R-:W3:Y:S01]  /*7800*/  MUFU.EX2 R11, R9 ;  /* 0x00000009000b7308 */ /* 0x000ee20000000800 */
[----:B------:R-:W-:Y:S02]  /*7810*/  FMUL.FTZ R153, R153, R102 ;  /* 0x0000006699997220 */ /* 0x000fe40000410000 */
[----:B----4-:R-:W-:Y:S01]  /*7820*/  FMUL.FTZ R3, R47, c[0x0][0x23c] ;  /* 0x00008f002f037a20 */ /* 0x010fe20000410000 */
[----:B------:R-:W-:Y:S01]  /*7830*/  HMMA.16816.F32.BF16 R188, R4, R18, R120 ;  /* 0x0000001204bc723c */ /* 0x000fe20000041878 */
[-C--:B------:R-:W-:Y:S02]  /*7840*/  FMUL.FTZ R154, R154, R100.reuse ;  /* 0x000000649a9a7220 */ /* 0x080fe40000410000 */
[----:B------:R-:W-:Y:S01]  /*7850*/  FMUL.FTZ R155, R155, R100 ;  /* 0x000000649b9b7220 */ /* 0x000fe20000410000 */
[----:B------:R-:W-:Y:S01]  /*7860*/  FSEL R3, R3, RZ, P1 ;  /* 0x000000ff03037208 */ /* 0x000fe20000800000 */
[-C--:B------:R-:W-:Y:S02]  /*7870*/  FMUL.FTZ R116, R116, R102.reuse ;  /* 0x0000006674747220 */ /* 0x080fe40000410000 */
[----:B------:R-:W-:-:S02]  /*7880*/  FMUL.FTZ R117, R117, R102 ;  /* 0x0000006675757220 */ /* 0x000fc40000410000 */
[-C--:B------:R-:W-:Y:S01]  /*7890*/  FMUL.FTZ R118, R118, R100.reuse ;  /* 0x0000006476767220 */ /* 0x080fe20000410000 */
[C---:B------:R-:W-:Y:S01]  /*78a0*/  HMMA.16816.F32.BF16 R120, R4.reuse, R26, R152 ;  /* 0x0000001a0478723c */ /* 0x040fe20000041898 */
[----:B------:R-:W-:Y:S01]  /*78b0*/  FMUL.FTZ R119, R119, R100 ;  /* 0x0000006477777220 */ /* 0x000fe20000410000 */
[----:B---3--:R-:W-:Y:S01]  /*78c0*/  MOV R137, R11 ;  /* 0x0000000b00897202 */ /* 0x008fe20000000f00 */
[----:B------:R-:W-:Y:S01]  /*78d0*/  FFMA.FTZ R9, R49, c[0x0][0x23c], -R8 ;  /* 0x00008f0031097a23 */ /* 0x000fe20000010808 */
[----:B------:R-:W-:Y:S01]  /*78e0*/  MOV R49, R39 ;  /* 0x0000002700317202 */ /* 0x000fe20000000f00 */
[----:B------:R-:W-:Y:S02]  /*78f0*/  FADD.FTZ R11, R105, -R10 ;  /* 0x8000000a690b7221 */ /* 0x000fe40000010000 */
[----:B------:R3:W4:Y:S01]  /*7900*/  MUFU.EX2 R59, R9 ;  /* 0x00000009003b7308 */ /* 0x0007220000000800 */
[----:B------:R-:W-:Y:S01]  /*7910*/  FFMA.FTZ R10, R54, c[0x0][0x23c], -R3 ;  /* 0x00008f00360a7a23 */ /* 0x000fe20000010803 */
[----:B------:R-:W-:Y:S01]  /*7920*/  HMMA.16816.F32.BF16 R192, R4, R16, R116 ;  /* 0x0000001004c0723c */ /* 0x000fe20000041874 */
[----:B------:R-:W-:-:S02]  /*7930*/  FMUL.FTZ R72, R72, R102 ;  /* 0x0000006648487220 */ /* 0x000fc40000410000 */
[----:B------:R-:W-:Y:S02]  /*7940*/  FMUL.FTZ R73, R73, R102 ;  /* 0x0000006649497220 */ /* 0x000fe40000410000 */
[-C--:B------:R-:W-:Y:S01]  /*7950*/  FMUL.FTZ R74, R74, R100.reuse ;  /* 0x000000644a4a7220 */ /* 0x080fe20000410000 */
[----:B------:R5:W-:Y:S01]  /*7960*/  MUFU.EX2 R138, R10 ;  /* 0x0000000a008a7308 */ /* 0x000be20000000800 */
[----:B------:R-:W-:Y:S02]  /*7970*/  FMUL.FTZ R75, R75, R100 ;  /* 0x000000644b4b7220 */ /* 0x000fe40000410000 */
[-C--:B------:R-:W-:Y:S02]  /*7980*/  FMUL.FTZ R164, R164, R102.reuse ;  /* 0x00000066a4a47220 */ /* 0x080fe40000410000 */
[----:B------:R-:W-:Y:S02]  /*7990*/  FMUL.FTZ R165, R165, R102 ;  /* 0x00000066a5a57220 */ /* 0x000fe40000410000 */
[----:B------:R-:W-:Y:S01]  /*79a0*/  FMUL.FTZ R166, R166, R100 ;  /* 0x00000064a6a67220 */ /* 0x000fe20000410000 */
[----:B------:R-:W-:Y:S01]  /*79b0*/  HMMA.16816.F32.BF16 R152, R4, R32, R72 ;  /* 0x000000200498723c */ /* 0x000fe20000041848 */
[----:B---3--:R-:W-:-:S02]  /*79c0*/  FFMA.FTZ R9, R52, c[0x0][0x23c], -R3 ;  /* 0x00008f0034097a23 */ /* 0x008fc40000010803 */
[----:B------:R-:W-:Y:S02]  /*79d0*/  FMUL.FTZ R167, R167, R100 ;  /* 0x00000064a7a77220 */ /* 0x000fe40000410000 */
[----:B------:R3:W-:Y:S01]  /*79e0*/  MUFU.EX2 R44, R9 ;  /* 0x00000009002c7308 */ /* 0x0007e20000000800 */
[-C--:B------:R-:W-:Y:S02]  /*79f0*/  FMUL.FTZ R92, R92, R102.reuse ;  /* 0x000000665c5c7220 */ /* 0x080fe40000410000 */
[----:B-----5:R-:W-:Y:S02]  /*7a00*/  FMUL.FTZ R10, R11, c[0x0][0x23c] ;  /* 0x00008f000b0a7a20 */ /* 0x020fe40000410000 */
[----:B------:R-:W-:Y:S01]  /*7a10*/  FMUL.FTZ R93, R93, R102 ;  /* 0x000000665d5d7220 */ /* 0x000fe20000410000 */
[----:B-1----:R-:W-:Y:S01]  /*7a20*/  HMMA.16816.F32.BF16 R116, R4, R40, R164 ;  /* 0x000000280474723c */ /* 0x002fe200000418a4 */
[-C--:B------:R-:W-:Y:S01]  /*7a30*/  FMUL.FTZ R94, R94, R100.reuse ;  /* 0x000000645e5e7220 */ /* 0x080fe20000410000 */
[----:B------:R-:W1:Y:S01]  /*7a40*/  MUFU.EX2 R11, R28 ;  /* 0x0000001c000b7308 */ /* 0x000e620000000800 */
[----:B------:R-:W-:-:S02]  /*7a50*/  FMUL.FTZ R95, R95, R100 ;  /* 0x000000645f5f7220 */ /* 0x000fc40000410000 */
[-C--:B------:R-:W-:Y:S02]  /*7a60*/  FMUL.FTZ R148, R148, R102.reuse ;  /* 0x0000006694947220 */ /* 0x080fe40000410000 */
[----:B------:R-:W-:Y:S01]  /*7a70*/  FMUL.FTZ R149, R149, R102 ;  /* 0x0000006695957220 */ /* 0x000fe20000410000 */
[----:B------:R-:W-:Y:S01]  /*7a80*/  MOV R167, R58 ;  /* 0x0000003a00a77202 */ /* 0x000fe20000000f00 */
[-C--:B------:R-:W-:Y:S01]  /*7a90*/  FMUL.FTZ R150, R150, R100.reuse ;  /* 0x0000006496967220 */ /* 0x080fe20000410000 */
[----:B------:R-:W5:Y:S01]  /*7aa0*/  MUFU.EX2 R10, R10 ;  /* 0x0000000a000a7308 */ /* 0x000f620000000800 */
[--C-:B---3--:R-:W-:Y:S01]  /*7ab0*/  FFMA.FTZ R9, R55, c[0x0][0x23c], -R3.reuse ;  /* 0x00008f0037097a23 */ /* 0x108fe20000010803 */
[C---:B------:R-:W-:Y:S01]  /*7ac0*/  HMMA.16816.F32.BF16 R72, R4.reuse, R14, R92 ;  /* 0x0000000e0448723c */ /* 0x040fe2000004185c */
[----:B------:R-:W-:Y:S01]  /*7ad0*/  FMUL.FTZ R151, R151, R100 ;  /* 0x0000006497977220 */ /* 0x000fe20000410000 */
[----:B------:R-:W-:Y:S01]  /*7ae0*/  MOV R166, R38 ;  /* 0x0000002600a67202 */ /* 0x000fe20000000f00 */
[----:B------:R-:W-:Y:S01]  /*7af0*/  FMUL.FTZ R132, R132, R102 ;  /* 0x0000006684847220 */ /* 0x000fe20000410000 */
[----:B------:R-:W-:Y:S01]  /*7b00*/  MOV R38, R30 ;  /* 0x0000001e00267202 */ /* 0x000fe20000000f00 */
[----:B------:R-:W-:Y:S01]  /*7b10*/  FMUL.FTZ R133, R133, R102 ;  /* 0x0000006685857220 */ /* 0x000fe20000410000 */
[----:B------:R3:W1:Y:S01]  /*7b20*/  MUFU.EX2 R48, R9 ;  /* 0x0000000900307308 */ /* 0x0006620000000800 */
[-C--:B------:R-:W-:Y:S01]  /*7b30*/  FMUL.FTZ R134, R134, R100.reuse ;  /* 0x0000006486867220 */ /* 0x080fe20000410000 */
[----:B----4-:R-:W-:Y:S01]  /*7b40*/  MOV R94, R59 ;  /* 0x0000003b005e7202 */ /* 0x010fe20000000f00 */
[----:B------:R-:W-:Y:S01]  /*7b50*/  FMUL.FTZ R135, R135, R100 ;  /* 0x0000006487877220 */ /* 0x000fe20000410000 */
[----:B------:R-:W-:Y:S01]  /*7b60*/  MOV R58, R29 ;  /* 0x0000001d003a7202 */ /* 0x000fe20000000f00 */
[-C--:B------:R-:W-:Y:S01]  /*7b70*/  FMUL.FTZ R168, R168, R102.reuse ;  /* 0x00000066a8a87220 */ /* 0x080fe20000410000 */
[C---:B------:R-:W-:Y:S01]  /*7b80*/  HMMA.16816.F32.BF16 R176, R4.reuse, R24, R148 ;  /* 0x0000001804b0723c */ /* 0x040fe20000041894 */
[----:B------:R-:W-:Y:S01]  /*7b90*/  FMUL.FTZ R169, R169, R102 ;  /* 0x00000066a9a97220 */ /* 0x000fe20000410000 */
[----:B------:R-:W-:Y:S01]  /*7ba0*/  MOV R30, R106 ;  /* 0x0000006a001e7202 */ /* 0x000fe20000000f00 */
[-C--:B------:R-:W-:Y:S01]  /*7bb0*/  FMUL.FTZ R170, R170, R100.reuse ;  /* 0x00000064aaaa7220 */ /* 0x080fe20000410000 */
[----:B------:R-:W-:Y:S01]  /*7bc0*/  MOV R29, R107 ;  /* 0x0000006b001d7202 */ /* 0x000fe20000000f00 */
[----:B------:R-:W-:Y:S01]  /*7bd0*/  FMUL.FTZ R171, R171, R100 ;  /* 0x00000064abab7220 */ /* 0x000fe20000410000 */
[----:B------:R-:W-:Y:S01]  /*7be0*/  MOV R165, R37 ;  /* 0x0000002500a57202 */ /* 0x000fe20000000f00 */
[-C--:B------:R-:W-:Y:S01]  /*7bf0*/  FMUL.FTZ R76, R76, R102.reuse ;  /* 0x000000664c4c7220 */ /* 0x080fe20000410000 */
[C---:B------:R-:W-:Y:S01]  /*7c00*/  HMMA.16816.F32.BF16 R132, R4.reuse, R20, R132 ;  /* 0x000000140484723c */ /* 0x040fe20000041884 */
[----:B------:R-:W-:Y:S01]  /*7c10*/  FMUL.FTZ R77, R77, R102 ;  /* 0x000000664d4d7220 */ /* 0x000fe20000410000 */
[----:B------:R-:W-:Y:S01]  /*7c20*/  MOV R103, R58 ;  /* 0x0000003a00677202 */ /* 0x000fe20000000f00 */
[----:B---3--:R-:W-:Y:S01]  /*7c30*/  FFMA.FTZ R9, R53, c[0x0][0x23c], -R3 ;  /* 0x00008f0035097a23 */ /* 0x008fe20000010803 */
[----:B------:R-:W-:Y:S01]  /*7c40*/  MOV R164, R165 ;  /* 0x000000a500a47202 */ /* 0x000fe20000000f00 */
[-C--:B------:R-:W-:Y:S01]  /*7c50*/  FMUL.FTZ R78, R78, R100.reuse ;  /* 0x000000644e4e7220 */ /* 0x080fe20000410000 */
[----:B------:R-:W-:Y:S01]  /*7c60*/  MOV R95, R31 ;  /* 0x0000001f005f7202 */ /* 0x000fe20000000f00 */
[----:B------:R3:W4:Y:S01]  /*7c70*/  MUFU.EX2 R139, R9 ;  /* 0x00000009008b7308 */ /* 0x0007220000000800 */
[----:B------:R-:W-:Y:S01]  /*7c80*/  FMUL.FTZ R79, R79, R100 ;  /* 0x000000644f4f7220 */ /* 0x000fe20000410000 */
[----:B------:R-:W-:Y:S01]  /*7c90*/  HMMA.16816.F32.BF16 R168, R4, R42, R168 ;  /* 0x0000002a04a8723c */ /* 0x000fe200000418a8 */
[-C--:B------:R-:W-:Y:S01]  /*7ca0*/  FMUL.FTZ R88, R88, R102.reuse ;  /* 0x0000006658587220 */ /* 0x080fe20000410000 */
[----:B------:R-:W-:Y:S01]  /*7cb0*/  MOV R165, R29 ;  /* 0x0000001d00a57202 */ /* 0x000fe20000000f00 */
[----:B------:R-:W-:Y:S01]  /*7cc0*/  FMUL.FTZ R89, R89, R102 ;  /* 0x0000006659597220 */ /* 0x000fe20000410000 */
[----:B------:R-:W-:Y:S01]  /*7cd0*/  MOV R136, R38 ;  /* 0x0000002600887202 */ /* 0x000fe20000000f00 */
[----:B------:R-:W-:-:S02]  /*7ce0*/  FMUL.FTZ R90, R90, R100 ;  /* 0x000000645a5a7220 */ /* 0x000fc40000410000 */
[----:B------:R-:W-:Y:S01]  /*7cf0*/  FMUL.FTZ R91, R91, R100 ;  /* 0x000000645b5b7220 */ /* 0x000fe20000410000 */
[C---:B------:R-:W-:Y:S01]  /*7d00*/  HMMA.16816.F32.BF16 R104, R4.reuse, R34, R76 ;  /* 0x000000220468723c */ /* 0x040fe2000004184c */
[-C--:B-1----:R-:W-:Y:S02]  /*7d10*/  FMUL.FTZ R124, R124, R11.reuse ;  /* 0x0000000b7c7c7220 */ /* 0x082fe40000410000 */
[----:B------:R-:W-:Y:S02]  /*7d20*/  FMUL.FTZ R125, R125, R11 ;  /* 0x0000000b7d7d7220 */ /* 0x000fe40000410000 */
[-C--:B-----5:R-:W-:Y:S02]  /*7d30*/  FMUL.FTZ R126, R126, R10.reuse ;  /* 0x0000000a7e7e7220 */ /* 0x0a0fe40000410000 */
[----:B------:R-:W-:Y:S01]  /*7d40*/  FMUL.FTZ R127, R127, R10 ;  /* 0x0000000a7f7f7220 */ /* 0x000fe20000410000 */
[----:B------:R-:W-:Y:S01]  /*7d50*/  HMMA.16816.F32.BF16 R148, R4, R12, R88 ;  /* 0x0000000c0494723c */ /* 0x000fe20000041858 */
[----:B---3--:R-:W-:-:S02]  /*7d60*/  FFMA.FTZ R9, R36, c[0x0][0x23c], -R8 ;  /* 0x00008f0024097a23 */ /* 0x008fc40000010808 */
[-C--:B------:R-:W-:Y:S02]  /*7d70*/  FMUL.FTZ R112, R112, R11.reuse ;  /* 0x0000000b70707220 */ /* 0x080fe40000410000 */
[----:B------:R-:W-:Y:S02]  /*7d80*/  FMUL.FTZ R113, R113, R11 ;  /* 0x0000000b71717220 */ /* 0x000fe40000410000 */
[----:B------:R-:W-:Y:S01]  /*7d90*/  F2FP.BF16.PACK_AB R4, R167, R166 ;  /* 0x000000a6a704723e */ /* 0x000fe200000010ff */
[----:B------:R-:W-:Y:S01]  /*7da0*/  FMUL.FTZ R114, R114, R10 ;  /* 0x0000000a72727220 */ /* 0x000fe20000410000 */
[----:B------:R-:W-:Y:S01]  /*7db0*/  F2FP.BF16.PACK_AB R5, R48, R44 ;  /* 0x0000002c3005723e */ /* 0x000fe200000010ff */
[----:B------:R-:W-:Y:S01]  /*7dc0*/  FMUL.FTZ R115, R115, R10 ;  /* 0x0000000a73737220 */ /* 0x000fe20000410000 */
[----:B------:R-:W-:Y:S01]  /*7dd0*/  F2FP.BF16.PACK_AB R6, R94, R137 ;  /* 0x000000895e06723e */ /* 0x000fe200000010ff */
[-C--:B------:R-:W-:Y:S01]  /*7de0*/  FMUL.FTZ R140, R140, R11.reuse ;  /* 0x0000000b8c8c7220 */ /* 0x080fe20000410000 */
[----:B----4-:R-:W-:Y:S01]  /*7df0*/  F2FP.BF16.PACK_AB R7, R139, R138 ;  /* 0x0000008a8b07723e */ /* 0x010fe200000010ff */
[----:B------:R-:W-:-:S02]  /*7e00*/  FMUL.FTZ R141, R141, R11 ;  /* 0x0000000b8d8d7220 */ /* 0x000fc40000410000 */
[-C--:B------:R-:W-:Y:S02]  /*7e10*/  FMUL.FTZ R142, R142, R10.reuse ;  /* 0x0000000a8e8e7220 */ /* 0x080fe40000410000 */
[-C--:B------:R-:W-:Y:S02]  /*7e20*/  FMUL.FTZ R143, R143, R10.reuse ;  /* 0x0000000a8f8f7220 */ /* 0x080fe40000410000 */
[C---:B------:R-:W-:Y:S01]  /*7e30*/  HMMA.16816.F32.BF16 R76, R4.reuse, R18, R124 ;  /* 0x00000012044c723c */ /* 0x040fe2000004187c */
[----:B------:R1:W-:Y:S01]  /*7e40*/  MUFU.EX2 R124, R9 ;  /* 0x00000009007c7308 */ /* 0x0003e20000000800 */
[-C--:B------:R-:W-:Y:S02]  /*7e50*/  FMUL.FTZ R156, R156, R11.reuse ;  /* 0x0000000b9c9c7220 */ /* 0x080fe40000410000 */
[----:B------:R-:W-:Y:S02]  /*7e60*/  FMUL.FTZ R157, R157, R11 ;  /* 0x0000000b9d9d7220 */ /* 0x000fe40000410000 */
[-C--:B------:R-:W-:Y:S01]  /*7e70*/  FMUL.FTZ R158, R158, R10.reuse ;  /* 0x0000000a9e9e7220 */ /* 0x080fe20000410000 */
[----:B------:R-:W-:Y:S01]  /*7e80*/  MOV R127, R47 ;  /* 0x0000002f007f7202 */ /* 0x000fe20000000f00 */
[----:B------:R-:W-:Y:S01]  /*7e90*/  HMMA.16816.F32.BF16 R88, R4, R16, R112 ;  /* 0x000000100458723c */ /* 0x000fe20000041870 */
[----:B------:R-:W-:Y:S01]  /*7ea0*/  FMUL.FTZ R159, R159, R10 ;  /* 0x0000000a9f9f7220 */ /* 0x000fe20000410000 */
[----:B------:R-:W-:Y:S01]  /*7eb0*/  MOV R126, R46 ;  /* 0x0000002e007e7202 */ /* 0x000fe20000000f00 */
[-C--:B------:R-:W-:Y:S01]  /*7ec0*/  FMUL.FTZ R160, R160, R11.reuse ;  /* 0x0000000ba0a07220 */ /* 0x080fe20000410000 */
[----:B------:R-:W-:Y:S01]  /*7ed0*/  MOV R125, R44 ;  /* 0x0000002c007d7202 */ /* 0x000fe20000000f00 */
[----:B------:R-:W-:-:S02]  /*7ee0*/  FMUL.FTZ R161, R161, R11 ;  /* 0x0000000ba1a17220 */ /* 0x000fc40000410000 */
[----:B------:R-:W-:Y:S01]  /*7ef0*/  MOV R115, R166 ;  /* 0x000000a600737202 */ /* 0x000fe20000000f00 */
[C---:B------:R-:W-:Y:S01]  /*7f00*/  HMMA.16816.F32.BF16 R56, R4.reuse, R26, R156 ;  /* 0x0000001a0438723c */ /* 0x040fe2000004189c */
[--C-:B-1----:R-:W-:Y:S01]  /*7f10*/  FFMA.FTZ R9, R64, c[0x0][0x23c], -R2.reuse ;  /* 0x00008f0040097a23 */ /* 0x102fe20000010802 */
[----:B------:R-:W-:Y:S01]  /*7f20*/  MOV R166, R30 ;  /* 0x0000001e00a67202 */ /* 0x000fe20000000f00 */
[-C--:B------:R-:W-:Y:S01]  /*7f30*/  FMUL.FTZ R162, R162, R10.reuse ;  /* 0x0000000aa2a27220 */ /* 0x080fe20000410000 */
[----:B------:R-:W-:Y:S01]  /*7f40*/  MOV R114, R167 ;  /* 0x000000a700727202 */ /* 0x000fe20000000f00 */
[----:B------:R1:W-:Y:S01]  /*7f50*/  MUFU.EX2 R93, R9 ;  /* 0x00000009005d7308 */ /* 0x0003e20000000800 */
[----:B------:R-:W-:Y:S01]  /*7f60*/  FMUL.FTZ R163, R163, R10 ;  /* 0x0000000aa3a37220 */ /* 0x000fe20000410000 */
[----:B------:R-:W-:Y:S01]  /*7f70*/  MOV R113, R136 ;  /* 0x0000008800717202 */ /* 0x000fe20000000f00 */
[C---:B------:R-:W-:Y:S01]  /*7f80*/  HMMA.16816.F32.BF16 R64, R4.reuse, R22, R140 ;  /* 0x000000160440723c */ /* 0x040fe2000004188c */
[----:B------:R-:W-:Y:S01]  /*7f90*/  FMUL.FTZ R172, R172, R11 ;  /* 0x0000000bacac7220 */ /* 0x000fe20000410000 */
[----:B------:R-:W-:Y:S01]  /*7fa0*/  MOV R112, R49 ;  /* 0x0000003100707202 */ /* 0x000fe20000000f00 */
[----:B------:R-:W-:Y:S01]  /*7fb0*/  FMUL.FTZ R173, R173, R11 ;  /* 0x0000000badad7220 */ /* 0x000fe20000410000 */
[----:B------:R-:W-:Y:S01]  /*7fc0*/  MOV R167, R51 ;  /* 0x0000003300a77202 */ /* 0x000fe20000000f00 */
[----:B------:R-:W-:Y:S01]  /*7fd0*/  FMUL.FTZ R174, R174, R10 ;  /* 0x0000000aaeae7220 */ /* 0x000fe20000410000 */
[----:B------:R-:W-:Y:S01]  /*7fe0*/  MOV R17, R50 ;  /* 0x0000003200117202 */ /* 0x000fe20000000f00 */
[-C--:B------:R-:W-:Y:S01]  /*7ff0*/  FMUL.FTZ R175, R175, R10.reuse ;  /* 0x0000000aafaf7220 */ /* 0x080fe20000410000 */
[C---:B------:R-:W-:Y:S01]  /*8000*/  HMMA.16816.F32.BF16 R52, R4.reuse, R40, R160 ;  /* 0x000000280434723c */ /* 0x040fe200000418a0 */
[----:B------:R-:W-:Y:S01]  /*8010*/  FMUL.FTZ R144, R144, R11 ;  /* 0x0000000b90907220 */ /* 0x000fe20000410000 */
[----:B------:R-:W-:Y:S01]  /*8020*/  MOV R136, R45 ;  /* 0x0000002d00887202 */ /* 0x000fe20000000f00 */
[----:B------:R-:W-:Y:S01]  /*8030*/  FMUL.FTZ R145, R145, R11 ;  /* 0x0000000b91917220 */ /* 0x000fe20000410000 */
[----:B------:R-:W-:Y:S01]  /*8040*/  MOV R141, R125 ;  /* 0x0000007d008d7202 */ /* 0x000fe20000000f00 */
[--C-:B-1----:R-:W-:Y:S01]  /*8050*/  FFMA.FTZ R9, R110, c[0x0][0x23c], -R2.reuse ;  /* 0x00008f006e097a23 */ /* 0x102fe20000010802 */
[----:B------:R-:W-:Y:S01]  /*8060*/  MOV R158, R127 ;  /* 0x0000007f009e7202 */ /* 0x000fe20000000f00 */
[-C--:B------:R-:W-:Y:S01]  /*8070*/  FMUL.FTZ R146, R146, R10.reuse ;  /* 0x0000000a92927220 */ /* 0x080fe20000410000 */
[C---:B------:R-:W-:Y:S01]  /*8080*/  HMMA.16816.F32.BF16 R40, R4.reuse, R42, R172 ;  /* 0x0000002a0428723c */ /* 0x040fe200000418ac */
[----:B------:R-:W1:Y:S01]  /*8090*/  MUFU.EX2 R28, R9 ;  /* 0x00000009001c7308 */ /* 0x000e620000000800 */
        /* <DEDUP_REMOVED lines=9> */
[----:B------:R-:W-:Y:S01]  /*8130*/  LDSM.16.MT88.4 R24, [R218+0x9400] ;  /* 0x00940000da18783b */ /* 0x000fe20000004200 */
[-C--:B------:R-:W-:Y:S01]  /*8140*/  FMUL.FTZ R68, R68, R11.reuse ;  /* 0x0000000b44447220 */ /* 0x080fe20000410000 */
[----:B------:R-:W-:Y:S01]  /*8150*/  MOV R175, R138 ;  /* 0x0000008a00af7202 */ /* 0x000fe20000000f00 */
[----:B------:R-:W-:Y:S01]  /*8160*/  FMUL.FTZ R69, R69, R11 ;  /* 0x0000000b45457220 */ /* 0x000fe20000410000 */
[----:B------:R-:W-:Y:S01]  /*8170*/  MOV R140, R113 ;  /* 0x00000071008c7202 */ /* 0x000fe20000000f00 */
[----:B------:R-:W-:Y:S01]  /*8180*/  FMUL.FTZ R70, R70, R10 ;  /* 0x0000000a46467220 */ /* 0x000fe20000410000 */
[----:B-1----:R-:W-:Y:S01]  /*8190*/  MOV R159, R28 ;  /* 0x0000001c009f7202 */ /* 0x002fe20000000f00 */
[--C-:B------:R-:W-:Y:S01]  /*81a0*/  FFMA.FTZ R9, R108, c[0x0][0x23c], -R2.reuse ;  /* 0x00008f006c097a23 */ /* 0x100fe20000010802 */
[----:B------:R-:W1:Y:S01]  /*81b0*/  LDSM.16.MT88.4 R28, [R216+0x9400] ;  /* 0x00940000d81c783b */ /* 0x000e620000004200 */
[----:B------:R-:W-:Y:S01]  /*81c0*/  FMUL.FTZ R71, R71, R10 ;  /* 0x0000000a47477220 */ /* 0x000fe20000410000 */
[----:B------:R-:W-:Y:S01]  /*81d0*/  MOV R145, R250 ;  /* 0x000000fa00917202 */ /* 0x000fe20000000f00 */
[----:B------:R-:W3:Y:S01]  /*81e0*/  MUFU.EX2 R16, R9 ;  /* 0x0000000900107308 */ /* 0x000ee20000000800 */
[-C--:B------:R-:W-:Y:S01]  /*81f0*/  FMUL.FTZ R80, R80, R11.reuse ;  /* 0x0000000b50507220 */ /* 0x080fe20000410000 */
[C---:B------:R-:W-:Y:S01]  /*8200*/  HMMA.16816.F32.BF16 R36, R4.reuse, R20, R128 ;  /* 0x000000140424723c */ /* 0x040fe20000041880 */
[-C--:B------:R-:W-:Y:S01]  /*8210*/  FMUL.FTZ R81, R81, R11.reuse ;  /* 0x0000000b51517220 */ /* 0x080fe20000410000 */
[----:B------:R-:W4:Y:S01]  /*8220*/  LDSM.16.MT88.4 R20, [R216+0xa400] ;  /* 0x00a40000d814783b */ /* 0x000f220000004200 */
[----:B------:R-:W-:Y:S01]  /*8230*/  FMUL.FTZ R82, R82, R10 ;  /* 0x0000000a52527220 */ /* 0x000fe20000410000 */
[----:B------:R-:W-:Y:S01]  /*8240*/  MOV R147, R136 ;  /* 0x0000008800937202 */ /* 0x000fe20000000f00 */
        /* <DEDUP_REMOVED lines=9> */
[----:B---3--:R-:W-:Y:S01]  /*82e0*/  MOV R163, R16 ;  /* 0x0000001000a37202 */ /* 0x008fe20000000f00 */
[----:B------:R-:W-:Y:S01]  /*82f0*/  FFMA.FTZ R9, R109, c[0x0][0x23c], -R2 ;  /* 0x00008f006d097a23 */ /* 0x000fe20000010802 */
[----:B------:R-:W-:Y:S01]  /*8300*/  MOV R16, R48 ;  /* 0x0000003000107202 */ /* 0x000fe20000000f00 */
[-C--:B------:R-:W-:Y:S01]  /*8310*/  FMUL.FTZ R96, R96, R11.reuse ;  /* 0x0000000b60607220 */ /* 0x080fe20000410000 */
[----:B------:R-:W-:Y:S01]  /*8320*/  MOV R172, R94 ;  /* 0x0000005e00ac7202 */ /* 0x000fe20000000f00 */
[----:B------:R3:W5:Y:S01]  /*8330*/  MUFU.EX2 R142, R9 ;  /* 0x00000009008e7308 */ /* 0x0007620000000800 */
[----:B------:R-:W-:Y:S01]  /*8340*/  FMUL.FTZ R97, R97, R11 ;  /* 0x0000000b61617220 */ /* 0x000fe20000410000 */
[C---:B------:R-:W-:Y:S01]  /*8350*/  HMMA.16816.F32.BF16 R48, R4.reuse, R32, R68 ;  /* 0x000000200430723c */ /* 0x040fe20000041844 */
[----:B------:R-:W-:Y:S01]  /*8360*/  FMUL.FTZ R98, R98, R10 ;  /* 0x0000000a62627220 */ /* 0x000fe20000410000 */
[----:B------:R-:W-:Y:S01]  /*8370*/  MOV R157, R16 ;  /* 0x00000010009d7202 */ /* 0x000fe20000000f00 */
[----:B------:R-:W-:Y:S01]  /*8380*/  FMUL.FTZ R99, R99, R10 ;  /* 0x0000000a63637220 */ /* 0x000fe20000410000 */
[----:B------:R-:W1:Y:S04]  /*8390*/  LDSM.16.MT88.4 R16, [R218+0xa400] ;  /* 0x00a40000da10783b */ /* 0x000e680000004200 */
[----:B--2---:R-:W-:Y:S01]  /*83a0*/  HMMA.16816.F32.BF16 R44, R4, R12, R84 ;  /* 0x0000000c042c723c */ /* 0x004fe20000041854 */
[----:B------:R-:W-:Y:S01]  /*83b0*/  LDSM.16.MT88.4 R32, [R218+0xb400] ;  /* 0x00b40000da20783b */ /* 0x000fe20000004200 */
[----:B---3--:R-:W-:-:S06]  /*83c0*/  FFMA.FTZ R9, R111, c[0x0][0x23c], -R0 ;  /* 0x00008f006f097a23 */ /* 0x008fcc0000010800 */
[----:B------:R-:W-:Y:S01]  /*83d0*/  HMMA.16816.F32.BF16 R96, R4, R14, R96 ;  /* 0x0000000e0460723c */ /* 0x000fe20000041860 */
[----:B------:R-:W2:Y:S01]  /*83e0*/  LDSM.16.MT88.4 R12, [R216+0xb400] ;  /* 0x00b40000d80c783b */ /* 0x000ea20000004200 */
[----:B------:R3:W-:Y:S05]  /*83f0*/  MUFU.EX2 R92, R9 ;  /* 0x00000009005c7308 */ /* 0x0007ea0000000800 */
[----:B------:R-:W-:Y:S02]  /*8400*/  F2FP.BF16.PACK_AB R4, R159, R93 ;  /* 0x0000005d9f04723e */ /* 0x000fe400000010ff */
[----:B-----5:R-:W-:Y:S01]  /*8410*/  F2FP.BF16.PACK_AB R6, R142, R163 ;  /* 0x000000a38e06723e */ /* 0x020fe200000010ff */
[----:B---3--:R-:W-:Y:S01]  /*8420*/  FFMA.FTZ R9, R181, c[0x0][0x23c], -R0 ;  /* 0x00008f00b5097a23 */ /* 0x008fe20000010800 */
[----:B------:R-:W-:-:S03]  /*8430*/  MOV R181, R139 ;  /* 0x0000008b00b57202 */ /* 0x000fc60000000f00 */
[----:B------:R3:W5:Y:S02]  /*8440*/  MUFU.EX2 R156, R9 ;  /* 0x00000009009c7308 */ /* 0x0007640000000800 */
[----:B---3--:R-:W-:Y:S01]  /*8450*/  FFMA.FTZ R9, R180, c[0x0][0x23c], -R0 ;  /* 0x00008f00b4097a23 */ /* 0x008fe20000010800 */
[----:B------:R-:W-:Y:S02]  /*8460*/  MOV R180, R164 ;  /* 0x000000a400b47202 */ /* 0x000fe40000000f00 */
[----:B------:R-:W-:-:S03]  /*8470*/  MOV R164, R251 ;  /* 0x000000fb00a47202 */ /* 0x000fc60000000f00 */
[----:B------:R3:W-:Y:S01]  /*8480*/  MUFU.EX2 R160, R9 ;  /* 0x0000000900a07308 */ /* 0x0007e20000000800 */
[----:B-----5:R-:W-:Y:S01]  /*8490*/  F2FP.BF16.PACK_AB R5, R156, R92 ;  /* 0x0000005c9c05723e */ /* 0x020fe200000010ff */
[----:B---3--:R-:W-:Y:S01]  /*84a0*/  FFMA.FTZ R9, R182, c[0x0][0x23c], -R0 ;  /* 0x00008f00b6097a23 */ /* 0x008fe20000010800 */
[----:B------:R-:W-:-:S05]  /*84b0*/  MOV R182, R95 ;  /* 0x0000005f00b67202 */ /* 0x000fca0000000f00 */
[----:B------:R3:W5:Y:S02]  /*84c0*/  MUFU.EX2 R174, R9 ;  /* 0x0000000900ae7308 */ /* 0x0007640000000800 */
[----:B---3--:R-:W-:Y:S01]  /*84d0*/  FFMA.FTZ R9, R183, c[0x0][0x23c], -R8 ;  /* 0x00008f00b7097a23 */ /* 0x008fe20000010808 */
[----:B-----5:R-:W-:Y:S02]  /*84e0*/  F2FP.BF16.PACK_AB R7, R174, R160 ;  /* 0x000000a0ae07723e */ /* 0x020fe400000010ff */
[----:B------:R-:W-:-:S03]  /*84f0*/  MOV R183, R124 ;  /* 0x0000007c00b77202 */ /* 0x000fc60000000f00 */
[----:B------:R3:W5:Y:S02]  /*8500*/  MUFU.EX2 R250, R9 ;  /* 0x0000000900fa7308 */ /* 0x0007640000000800 */
[C---:B-1----:R-:W-:Y:S08]  /*8510*/  HMMA.16816.F32.BF16 R84, R4.reuse, R28, R192 ;  /* 0x0000001c0454723c */ /* 0x042ff000000418c0 */
[----:B------:R-:W-:Y:S01]  /*8520*/  HMMA.16816.F32.BF16 R136, R4, R30, R188 ;  /* 0x0000001e0488723c */ /* 0x000fe200000418bc */
[----:B---3--:R-:W-:-:S06]  /*8530*/  FFMA.FTZ R9, R196, c[0x0][0x23c], -R8 ;  /* 0x00008f00c4097a23 */ /* 0x008fcc0000010808 */
[----:B------:R-:W-:Y:S01]  /*8540*/  MOV R188, R92 ;  /* 0x0000005c00bc7202 */ /* 0x000fe20000000f00 */
[----:B------:R1:W-:Y:S01]  /*8550*/  MUFU.EX2 R251, R9 ;  /* 0x0000000900fb7308 */ /* 0x0003e20000000800 */
[C---:B------:R-:W-:Y:S08]  /*8560*/  HMMA.16816.F32.BF16 R128, R4.reuse, R26, R184 ;  /* 0x0000001a0480723c */ /* 0x040ff000000418b8 */
[----:B------:R-:W-:Y:S01]  /*8570*/  HMMA.16816.F32.BF16 R132, R4, R24, R132 ;  /* 0x000000180484723c */ /* 0x000fe20000041884 */
[----:B-1----:R-:W-:Y:S01]  /*8580*/  FFMA.FTZ R9, R197, c[0x0][0x23c], -R8 ;  /* 0x00008f00c5097a23 */ /* 0x002fe20000010808 */
[----:B------:R-:W-:-:S06]  /*8590*/  MOV R197, R93 ;  /* 0x0000005d00c57202 */ /* 0x000fcc0000000f00 */
[C---:B----4-:R-:W-:Y:S01]  /*85a0*/  HMMA.16816.F32.BF16 R124, R4.reuse, R20, R176 ;  /* 0x00000014047c723c */ /* 0x050fe200000418b0 */
[----:B------:R1:W-:Y:S07]  /*85b0*/  MUFU.EX2 R196, R9 ;  /* 0x0000000900c47308 */ /* 0x0003ee0000000800 */
[C---:B------:R-:W-:Y:S08]  /*85c0*/  HMMA.16816.F32.BF16 R120, R4.reuse, R22, R120 ;  /* 0x000000160478723c */ /* 0x040ff00000041878 */
[----:B------:R-:W-:Y:S01]  /*85d0*/  HMMA.16816.F32.BF16 R116, R4, R16, R116 ;  /* 0x000000100474723c */ /* 0x000fe20000041874 */
[----:B-1----:R-:W-:-:S04]  /*85e0*/  FFMA.FTZ R9, R232, c[0x0][0x23c], -R3 ;  /* 0x00008f00e8097a23 */ /* 0x002fc80000010803 */
[----:B------:R1:W-:Y:S03]  /*85f0*/  MUFU.EX2 R195, R9 ;  /* 0x0000000900c37308 */ /* 0x0003e60000000800 */
[C---:B------:R-:W-:Y:S08]  /*8600*/  HMMA.16816.F32.BF16 R112, R4.reuse, R18, R168 ;  /* 0x000000120470723c */ /* 0x040ff000000418a8 */
[----:B--2---:R-:W-:Y:S01]  /*8610*/  HMMA.16816.F32.BF16 R108, R4, R12, R152 ;  /* 0x0000000c046c723c */ /* 0x004fe20000041898 */
[----:B-1----:R-:W-:Y:S01]  /*8620*/  FFMA.FTZ R9, R212, c[0x0][0x23c], -R3 ;  /* 0x00008f00d4097a23 */ /* 0x002fe20000010803 */
[----:B------:R-:W-:-:S06]  /*8630*/  MOV R212, R174 ;  /* 0x000000ae00d47202 */ /* 0x000fcc0000000f00 */
[C---:B------:R-:W-:Y:S01]  /*8640*/  HMMA.16816.F32.BF16 R104, R4.reuse, R14, R104 ;  /* 0x0000000e0468723c */ /* 0x040fe20000041868 */
[----:B------:R1:W2:Y:S07]  /*8650*/  MUFU.EX2 R194, R9 ;  /* 0x0000000900c27308 */ /* 0x0002ae0000000800 */
[C---:B------:R-:W-:Y:S08]  /*8660*/  HMMA.16816.F32.BF16 R92, R4.reuse, R32, R148 ;  /* 0x00000020045c723c */ /* 0x040ff00000041894 */
[----:B------:R-:W-:Y:S01]  /*8670*/  HMMA.16816.F32.BF16 R72, R4, R34, R72 ;  /* 0x000000220448723c */ /* 0x000fe20000041848 */
[----:B-1----:R-:W-:Y:S01]  /*8680*/  FFMA.FTZ R9, R199, c[0x0][0x23c], -R3 ;  /* 0x00008f00c7097a23 */ /* 0x002fe20000010803 */
[----:B------:R-:W-:-:S02]  /*8690*/  MOV R199, R142 ;  /* 0x0000008e00c77202 */ /* 0x000fc40000000f00 */
[----:B------:R-:W-:Y:S01]  /*86a0*/  MOV R142, R103 ;  /* 0x00000067008e7202 */ /* 0x000fe20000000f00 */
[----:B------:R1:W-:Y:S02]  /*86b0*/  MUFU.EX2 R193, R9 ;  /* 0x0000000900c17308 */ /* 0x0003e40000000800 */
[----:B-----5:R-:W-:Y:S02]  /*86c0*/  F2FP.BF16.PACK_AB R4, R250, R183 ;  /* 0x000000b7fa04723e */ /* 0x020fe400000010ff */
[----:B--2---:R-:W-:Y:S02]  /*86d0*/  F2FP.BF16.PACK_AB R5, R194, R195 ;  /* 0x000000c3c205723e */ /* 0x004fe400000010ff */
[----:B------:R-:W-:Y:S01]  /*86e0*/  F2FP.BF16.PACK_AB R6, R196, R251 ;  /* 0x000000fbc406723e */ /* 0x000fe200000010ff */
[----:B-1----:R-:W-:Y:S01]  /*86f0*/  FFMA.FTZ R9, R198, c[0x0][0x23c], -R3 ;  /* 0x00008f00c6097a23 */ /* 0x002fe20000010803 */
[----:B------:R-:W-:-:S03]  /*8700*/  MOV R198, R160 ;  /* 0x000000a000c67202 */ /* 0x000fc60000000f00 */
[----:B------:R1:W2:Y:S02]  /*8710*/  MUFU.EX2 R192, R9 ;  /* 0x0000000900c07308 */ /* 0x0002a40000000800 */
[----:B-1----:R-:W-:Y:S01]  /*8720*/  FFMA.FTZ R9, R204, c[0x0][0x23c], -R2 ;  /* 0x00008f00cc097a23 */ /* 0x002fe20000010802 */
[----:B--2---:R-:W-:Y:S02]  /*8730*/  F2FP.BF16.PACK_AB R7, R192, R193 ;  /* 0x000000c1c007723e */ /* 0x004fe400000010ff */
[----:B------:R-:W-:-:S03]  /*8740*/  MOV R204, R163 ;  /* 0x000000a300cc7202 */ /* 0x000fc60000000f00 */
[----:B------:R1:W-:Y:S02]  /*8750*/  MUFU.EX2 R191, R9 ;  /* 0x0000000900bf7308 */ /* 0x0003e40000000800 */
[C---:B------:R-:W-:Y:S01]  /*8760*/  HMMA.16816.F32.BF16 R68, R4.reuse, R24, R36 ;  /* 0x000000180444723c */ /* 0x040fe20000041824 */
[----:B------:R-:W2:Y:S07]  /*8770*/  LDSM.16.MT88.4 R36, [R216+0x9800] ;  /* 0x00980000d824783b */ /* 0x000eae0000004200 */
[----:B------:R-:W-:Y:S01]  /*8780*/  HMMA.16816.F32.BF16 R88, R4, R28, R88 ;  /* 0x0000001c0458723c */ /* 0x000fe20000041858 */
[----:B-1----:R-:W-:Y:S01]  /*8790*/  FFMA.FTZ R9, R205, c[0x0][0x23c], -R2 ;  /* 0x00008f00cd097a23 */ /* 0x002fe20000010802 */
[----:B------:R-:W-:-:S03]  /*87a0*/  MOV R205, R156 ;  /* 0x0000009c00cd7202 */ /* 0x000fc60000000f00 */
[----:B------:R1:W3:Y:S03]  /*87b0*/  MUFU.EX2 R190, R9 ;  /* 0x0000000900be7308 */ /* 0x0002e60000000800 */
[C---:B------:R-:W-:Y:S01]  /*87c0*/  HMMA.16816.F32.BF16 R76, R4.reuse, R30, R76 ;  /* 0x0000001e044c723c */ /* 0x040fe2000004184c */
[----:B------:R-:W4:Y:S07]  /*87d0*/  LDSM.16.MT88.4 R28, [R218+0x9800] ;  /* 0x00980000da1c783b */ /* 0x000f2e0000004200 */
[----:B------:R-:W-:Y:S01]  /*87e0*/  HMMA.16816.F32.BF16 R48, R4, R12, R48 ;  /* 0x0000000c0430723c */ /* 0x000fe20000041830 */
[----:B-1----:R-:W-:-:S07]  /*87f0*/  FFMA.FTZ R9, R200, c[0x0][0x23c], -R2 ;  /* 0x00008f00c8097a23 */ /* 0x002fce0000010802 */
[C---:B------:R-:W-:Y:S01]  /*8800*/  HMMA.16816.F32.BF16 R80, R4.reuse, R14, R80 ;  /* 0x0000000e0450723c */ /* 0x040fe20000041850 */
[----:B------:R-:W-:Y:S01]  /*8810*/  LDSM.16.MT88.4 R12, [R216+0xb800] ;  /* 0x00b80000d80c783b */ /* 0x000fe20000004200 */
[----:B------:R-:W-:Y:S01]  /*8820*/  MOV R200, R159 ;  /* 0x0000009f00c87202 */ /* 0x000fe20000000f00 */
[----:B------:R1:W-:Y:S05]  /*8830*/  MUFU.EX2 R189, R9 ;  /* 0x0000000900bd7308 */ /* 0x0003ea0000000800 */
[C---:B------:R-:W-:Y:S01]  /*8840*/  HMMA.16816.F32.BF16 R64, R4.reuse, R26, R64 ;  /* 0x0000001a0440723c */ /* 0x040fe20000041840 */
[----:B------:R-:W5:Y:S07]  /*8850*/  LDSM.16.MT88.4 R24, [R216+0xa800] ;  /* 0x00a80000d818783b */ /* 0x000f6e0000004200 */
[----:B------:R-:W-:Y:S01]  /*8860*/  HMMA.16816.F32.BF16 R60, R4, R20, R60 ;  /* 0x00000014043c723c */ /* 0x000fe2000004183c */
[----:B-1----:R-:W-:Y:S01]  /*8870*/  FFMA.FTZ R9, R201, c[0x0][0x23c], -R2 ;  /* 0x00008f00c9097a23 */ /* 0x002fe20000010802 */
[----:B------:R-:W-:-:S03]  /*8880*/  MOV R201, R188 ;  /* 0x000000bc00c97202 */ /* 0x000fc60000000f00 */
[----:B------:R1:W1:Y:S03]  /*8890*/  MUFU.EX2 R188, R9 ;  /* 0x0000000900bc7308 */ /* 0x0002660000000800 */
[C---:B------:R-:W-:Y:S01]  /*88a0*/  HMMA.16816.F32.BF16 R56, R4.reuse, R22, R56 ;  /* 0x000000160438723c */ /* 0x040fe20000041838 */
[----:B------:R-:W-:Y:S07]  /*88b0*/  LDSM.16.MT88.4 R20, [R218+0xb800] ;  /* 0x00b80000da14783b */ /* 0x000fee0000004200 */
[----:B------:R-:W-:Y:S01]  /*88c0*/  HMMA.16816.F32.BF16 R52, R4, R16, R52 ;  /* 0x000000100434723c */ /* 0x000fe20000041834 */
[----:B-1----:R-:W-:-:S07]  /*88d0*/  FFMA.FTZ R9, R206, c[0x0][0x23c], -R0 ;  /* 0x00008f00ce097a23 */ /* 0x002fce0000010800 */
[C---:B------:R-:W-:Y:S01]  /*88e0*/  HMMA.16816.F32.BF16 R40, R4.reuse, R18, R40 ;  /* 0x000000120428723c */ /* 0x040fe20000041828 */
[----:B------:R-:W1:Y:S01]  /*88f0*/  LDSM.16.MT88.4 R16, [R218+0xa800] ;  /* 0x00a80000da10783b */ /* 0x000e620000004200 */
[----:B------:R-:W-:Y:S01]  /*8900*/  MOV R206, R197 ;  /* 0x000000c500ce7202 */ /* 0x000fe20000000f00 */
[----:B------:R2:W-:Y:S01]  /*8910*/  MUFU.EX2 R187, R9 ;  /* 0x0000000900bb7308 */ /* 0x0005e20000000800 */
[----:B------:R-:W-:Y:S02]  /*8920*/  MOV R197, R175 ;  /* 0x000000af00c57202 */ /* 0x000fe40000000f00 */
[----:B------:R-:W-:Y:S02]  /*8930*/  MOV R175, R157 ;  /* 0x0000009d00af7202 */ /* 0x000fe40000000f00 */
[----:B------:R-:W-:Y:S01]  /*8940*/  HMMA.16816.F32.BF16 R44, R4, R32, R44 ;  /* 0x00000020042c723c */ /* 0x000fe2000004182c */
[----:B------:R-:W-:-:S07]  /*8950*/  MOV R157, R145 ;  /* 0x00000091009d7202 */ /* 0x000fce0000000f00 */
[----:B------:R-:W-:Y:S01]  /*8960*/  HMMA.16816.F32.BF16 R32, R4, R34, R96 ;  /* 0x000000220420723c */ /* 0x000fe20000041860 */
[----:B--2---:R-:W-:Y:S01]  /*8970*/  FFMA.FTZ R9, R207, c[0x0][0x23c], -R0 ;  /* 0x00008f00cf097a23 */ /* 0x004fe20000010800 */
[----:B------:R-:W-:-:S03]  /*8980*/  MOV R207, R183 ;  /* 0x000000b700cf7202 */ /* 0x000fc60000000f00 */
[----:B------:R2:W1:Y:S02]  /*8990*/  MUFU.EX2 R186, R9 ;  /* 0x0000000900ba7308 */ /* 0x0004640000000800 */
[----:B---3--:R-:W-:Y:S02]  /*89a0*/  F2FP.BF16.PACK_AB R4, R190, R191 ;  /* 0x000000bfbe04723e */ /* 0x008fe400000010ff */
[----:B------:R-:W-:Y:S01]  /*89b0*/  F2FP.BF16.PACK_AB R6, R188, R189 ;  /* 0x000000bdbc06723e */ /* 0x000fe200000010ff */
[--C-:B--2---:R-:W-:Y:S01]  /*89c0*/  FFMA.FTZ R9, R203, c[0x0][0x23c], -R0.reuse ;  /* 0x00008f00cb097a23 */ /* 0x104fe20000010800 */
[----:B------:R-:W-:Y:S02]  /*89d0*/  MOV R203, R182 ;  /* 0x000000b600cb7202 */ /* 0x000fe40000000f00 */
[----:B-1----:R-:W-:Y:S01]  /*89e0*/  F2FP.BF16.PACK_AB R5, R186, R187 ;  /* 0x000000bbba05723e */ /* 0x002fe200000010ff */
[----:B------:R1:W-:Y:S02]  /*89f0*/  MUFU.EX2 R185, R9 ;  /* 0x0000000900b97308 */ /* 0x0003e40000000800 */
[----:B-1----:R-:W-:Y:S01]  /*8a00*/  FFMA.FTZ R9, R202, c[0x0][0x23c], -R0 ;  /* 0x00008f00ca097a23 */ /* 0x002fe20000010800 */
[----:B------:R-:W-:-:S05]  /*8a10*/  MOV R202, R180 ;  /* 0x000000b400ca7202 */ /* 0x000fca0000000f00 */
[----:B------:R1:W2:Y:S02]  /*8a20*/  MUFU.EX2 R184, R9 ;  /* 0x0000000900b87308 */ /* 0x0002a40000000800 */
[----:B-1----:R-:W-:Y:S01]  /*8a30*/  FFMA.FTZ R9, R211, c[0x0][0x23c], -R8 ;  /* 0x00008f00d3097a23 */ /* 0x002fe20000010808 */
[----:B------:R-:W-:Y:S02]  /*8a40*/  MOV R211, R181 ;  /* 0x000000b500d37202 */ /* 0x000fe40000000f00 */
[----:B--2---:R-:W-:-:S03]  /*8a50*/  F2FP.BF16.PACK_AB R7, R184, R185 ;  /* 0x000000b9b807723e */ /* 0x004fc600000010ff */
[----:B------:R1:W-:Y:S04]  /*8a60*/  MUFU.EX2 R183, R9 ;  /* 0x0000000900b77308 */ /* 0x0003e80000000800 */
[C---:B------:R-:W-:Y:S08]  /*8a70*/  HMMA.16816.F32.BF16 R96, R4.reuse, R36, R84 ;  /* 0x000000240460723c */ /* 0x040ff00000041854 */
[----:B----4-:R-:W-:Y:S01]  /*8a80*/  HMMA.16816.F32.BF16 R132, R4, R28, R132 ;  /* 0x0000001c0484723c */ /* 0x010fe20000041884 */
[----:B-1----:R-:W-:Y:S01]  /*8a90*/  FFMA.FTZ R9, R209, c[0x0][0x23c], -R8 ;  /* 0x00008f00d1097a23 */ /* 0x002fe20000010808 */
[----:B------:R-:W-:-:S02]  /*8aa0*/  MOV R209, R172 ;  /* 0x000000ac00d17202 */ /* 0x000fc40000000f00 */
[----:B------:R-:W-:Y:S01]  /*8ab0*/  MOV R172, R173 ;  /* 0x000000ad00ac7202 */ /* 0x000fe20000000f00 */
[----:B------:R1:W2:Y:S01]  /*8ac0*/  MUFU.EX2 R181, R9 ;  /* 0x0000000900b57308 */ /* 0x0002a20000000800 */
[----:B------:R-:W-:Y:S02]  /*8ad0*/  MOV R173, R162 ;  /* 0x000000a200ad7202 */ /* 0x000fe40000000f00 */
[C---:B-----5:R-:W-:Y:S01]  /*8ae0*/  HMMA.16816.F32.BF16 R148, R4.reuse, R24, R124 ;  /* 0x000000180494723c */ /* 0x060fe2000004187c */
[----:B------:R-:W-:Y:S01]  /*8af0*/  MOV R162, R144 ;  /* 0x0000009000a27202 */ /* 0x000fe20000000f00 */
[----:B------:R-:W3:Y:S06]  /*8b00*/  LDSM.16.MT88.4 R124, [R216+0x9c00] ;  /* 0x009c0000d87c783b */ /* 0x000eec0000004200 */
[----:B------:R-:W-:Y:S01]  /*8b10*/  HMMA.16816.F32.BF16 R152, R4, R26, R120 ;  /* 0x0000001a0498723c */ /* 0x000fe20000041878 */
[----:B-1----:R-:W-:Y:S01]  /*8b20*/  FFMA.FTZ R9, R208, c[0x0][0x23c], -R8 ;  /* 0x00008f00d0097a23 */ /* 0x002fe20000010808 */
[----:B------:R-:W-:-:S06]  /*8b30*/  MOV R208, R161 ;  /* 0x000000a100d07202 */ /* 0x000fcc0000000f00 */
[----:B------:R-:W-:Y:S01]  /*8b40*/  HMMA.16816.F32.BF16 R168, R4, R18, R112 ;  /* 0x0000001204a8723c */ /* 0x000fe20000041870 */
[----:B------:R-:W-:Y:S01]  /*8b50*/  MOV R161, R158 ;  /* 0x0000009e00a17202 */ /* 0x000fe20000000f00 */
[----:B------:R1:W-:Y:S01]  /*8b60*/  MUFU.EX2 R182, R9 ;  /* 0x0000000900b67308 */ /* 0x0003e20000000800 */
[----:B------:R-:W-:-:S05]  /*8b70*/  MOV R158, R146 ;  /* 0x00000092009e7202 */ /* 0x000fca0000000f00 */
[----:B------:R-:W-:Y:S01]  /*8b80*/  HMMA.16816.F32.BF16 R84, R4, R22, R72 ;  /* 0x000000160454723c */ /* 0x000fe20000041848 */
[----:B-1----:R-:W-:Y:S01]  /*8b90*/  FFMA.FTZ R9, R210, c[0x0][0x23c], -R8 ;  /* 0x00008f00d2097a23 */ /* 0x002fe20000010808 */
[----:B------:R-:W-:-:S06]  /*8ba0*/  MOV R210, R147 ;  /* 0x0000009300d27202 */ /* 0x000fcc0000000f00 */
[C---:B------:R-:W-:Y:S01]  /*8bb0*/  HMMA.16816.F32.BF16 R144, R4.reuse, R38, R136 ;  /* 0x000000260490723c */ /* 0x040fe20000041888 */
[----:B------:R1:W-:Y:S07]  /*8bc0*/  MUFU.EX2 R180, R9 ;  /* 0x0000000900b47308 */ /* 0x0003ee0000000800 */
[C---:B------:R-:W-:Y:S08]  /*8bd0*/  HMMA.16816.F32.BF16 R136, R4.reuse, R30, R128 ;  /* 0x0000001e0488723c */ /* 0x040ff00000041880 */
[----:B------:R-:W-:Y:S01]  /*8be0*/  HMMA.16816.F32.BF16 R128, R4, R12, R108 ;  /* 0x0000000c0480723c */ /* 0x000fe2000004186c */
[----:B-1----:R-:W-:Y:S01]  /*8bf0*/  FFMA.FTZ R9, R233, c[0x0][0x23c], -R3 ;  /* 0x00008f00e9097a23 */ /* 0x002fe20000010803 */
[----:B------:R-:W-:-:S02]  /*8c00*/  MOV R233, R197 ;  /* 0x000000c500e97202 */ /* 0x000fc40000000f00 */
[----:B------:R-:W-:Y:S01]  /*8c10*/  MOV R197, R175 ;  /* 0x000000af00c57202 */ /* 0x000fe20000000f00 */
[----:B------:R1:W-:Y:S01]  /*8c20*/  MUFU.EX2 R179, R9 ;  /* 0x0000000900b37308 */ /* 0x0003e20000000800 */
[----:B------:R-:W-:Y:S02]  /*8c30*/  MOV R175, R158 ;  /* 0x0000009e00af7202 */ /* 0x000fe40000000f00 */
[----:B------:R-:W-:Y:S01]  /*8c40*/  MOV R158, R164 ;  /* 0x000000a4009e7202 */ /* 0x000fe20000000f00 */
[C---:B------:R-:W-:Y:S08]  /*8c50*/  HMMA.16816.F32.BF16 R108, R4.reuse, R14, R104 ;  /* 0x0000000e046c723c */ /* 0x040ff00000041868 */
[----:B------:R-:W-:Y:S01]  /*8c60*/  HMMA.16816.F32.BF16 R104, R4, R20, R92 ;  /* 0x000000140468723c */ /* 0x000fe2000004185c */
[----:B-1----:R-:W-:Y:S01]  /*8c70*/  FFMA.FTZ R9, R215, c[0x0][0x23c], -R3 ;  /* 0x00008f00d7097a23 */ /* 0x002fe20000010803 */
[----:B------:R-:W-:-:S02]  /*8c80*/  MOV R215, R172 ;  /* 0x000000ac00d77202 */ /* 0x000fc40000000f00 */
[----:B------:R-:W-:Y:S01]  /*8c90*/  MOV R172, R161 ;  /* 0x000000a100ac7202 */ /* 0x000fe20000000f00 */
[----:B------:R1:W4:Y:S01]  /*8ca0*/  MUFU.EX2 R178, R9 ;  /* 0x0000000900b27308 */ /* 0x0003220000000800 */
[----:B------:R-:W-:Y:S02]  /*8cb0*/  MOV R161, R165 ;  /* 0x000000a500a17202 */ /* 0x000fe40000000f00 */
[----:B------:R-:W-:Y:S01]  /*8cc0*/  MOV R232, R172 ;  /* 0x000000ac00e87202 */ /* 0x000fe20000000f00 */
[--C-:B-1----:R-:W-:Y:S01]  /*8cd0*/  FFMA.FTZ R9, R214, c[0x0][0x23c], -R3.reuse ;  /* 0x00008f00d6097a23 */ /* 0x102fe20000010803 */
[----:B------:R-:W-:Y:S02]  /*8ce0*/  MOV R214, R173 ;  /* 0x000000ad00d67202 */ /* 0x000fe40000000f00 */
[----:B------:R-:W-:Y:S01]  /*8cf0*/  MOV R173, R162 ;  /* 0x000000a200ad7202 */ /* 0x000fe20000000f00 */
[----:B------:R1:W-:Y:S01]  /*8d00*/  MUFU.EX2 R177, R9 ;  /* 0x0000000900b17308 */ /* 0x0003e20000000800 */
[----:B------:R-:W-:Y:S01]  /*8d10*/  MOV R162, R167 ;  /* 0x000000a700a27202 */ /* 0x000fe20000000f00 */
[----:B-1----:R-:W-:Y:S01]  /*8d20*/  FFMA.FTZ R9, R213, c[0x0][0x23c], -R3 ;  /* 0x00008f00d5097a23 */ /* 0x002fe20000010803 */
[----:B------:R-:W-:-:S02]  /*8d30*/  MOV R213, R157 ;  /* 0x0000009d00d57202 */ /* 0x000fc40000000f00 */
[----:B------:R-:W-:-:S03]  /*8d40*/  MOV R157, R166 ;  /* 0x000000a6009d7202 */ /* 0x000fc60000000f00 */
[----:B------:R1:W5:Y:S01]  /*8d50*/  MUFU.EX2 R176, R9 ;  /* 0x0000000900b07308 */ /* 0x0003620000000800 */
[----:B------:R-:W-:Y:S07]  /*8d60*/  HMMA.16816.F32.BF16 R164, R4, R16, R116 ;  /* 0x0000001004a4723c */ /* 0x000fee0000041874 */
[----:B--2---:R-:W-:Y:S02]  /*8d70*/  F2FP.BF16.PACK_AB R4, R181, R183 ;  /* 0x000000b7b504723e */ /* 0x004fe400000010ff */
[----:B----4-:R-:W-:-:S02]  /*8d80*/  F2FP.BF16.PACK_AB R5, R178, R179 ;  /* 0x000000b3b205723e */ /* 0x010fc400000010ff */
[----:B------:R-:W-:Y:S01]  /*8d90*/  F2FP.BF16.PACK_AB R6, R180, R182 ;  /* 0x000000b6b406723e */ /* 0x000fe200000010ff */
[----:B-1----:R-:W-:Y:S01]  /*8da0*/  FFMA.FTZ R9, R234, c[0x0][0x23c], -R2 ;  /* 0x00008f00ea097a23 */ /* 0x002fe20000010802 */
[----:B-----5:R-:W-:Y:S02]  /*8db0*/  F2FP.BF16.PACK_AB R7, R176, R177 ;  /* 0x000000b1b007723e */ /* 0x020fe400000010ff */
[----:B------:R-:W-:Y:S01]  /*8dc0*/  MOV R234, R197 ;  /* 0x000000c500ea7202 */ /* 0x000fe20000000f00 */
[----:B------:R1:W-:Y:S01]  /*8dd0*/  MUFU.EX2 R103, R9 ;  /* 0x0000000900677308 */ /* 0x0003e20000000800 */
[----:B------:R-:W-:-:S03]  /*8de0*/  MOV R197, R173 ;  /* 0x000000ad00c57202 */ /* 0x000fc60000000f00 */
[C---:B------:R-:W-:Y:S07]  /*8df0*/  HMMA.16816.F32.BF16 R64, R4.reuse, R30, R64 ;  /* 0x0000001e0440723c */ /* 0x040fee0000041840 */
[----:B------:R-:W-:Y:S01]  /*8e00*/  MOV R31, R175 ;  /* 0x000000af001f7202 */ /* 0x000fe20000000f00 */
[----:B------:R-:W-:Y:S01]  /*8e10*/  HMMA.16816.F32.BF16 R68, R4, R28, R68 ;  /* 0x0000001c0444723c */ /* 0x000fe20000041844 */
[----:B------:R-:W-:Y:S01]  /*8e20*/  LDSM.16.MT88.4 R172, [R218+0xac00] ;  /* 0x00ac0000daac783b */ /* 0x000fe20000004200 */
[----:B-1----:R-:W-:Y:S01]  /*8e30*/  FFMA.FTZ R9, R235, c[0x0][0x23c], -R2 ;  /* 0x00008f00eb097a23 */ /* 0x002fe20000010802 */
[----:B------:R-:W-:-:S03]  /*8e40*/  MOV R235, R161 ;  /* 0x000000a100eb7202 */ /* 0x000fc60000000f00 */
[----:B------:R1:W2:Y:S02]  /*8e50*/  MUFU.EX2 R30, R9 ;  /* 0x00000009001e7308 */ /* 0x0002a40000000800 */
[C---:B------:R-:W-:Y:S08]  /*8e60*/  HMMA.16816.F32.BF16 R56, R4.reuse, R26, R56 ;  /* 0x0000001a0438723c */ /* 0x040ff00000041838 */
[----:B------:R-:W-:Y:S01]  /*8e70*/  HMMA.16816.F32.BF16 R60, R4, R24, R60 ;  /* 0x00000018043c723c */ /* 0x000fe2000004183c */
[----:B-1----:R-:W-:-:S07]  /*8e80*/  FFMA.FTZ R9, R236, c[0x0][0x23c], -R2 ;  /* 0x00008f00ec097a23 */ /* 0x002fce0000010802 */
[C---:B------:R-:W-:Y:S01]  /*8e90*/  HMMA.16816.F32.BF16 R32, R4.reuse, R22, R32 ;  /* 0x000000160420723c */ /* 0x040fe20000041820 */
[----:B------:R-:W-:Y:S01]  /*8ea0*/  FFMA.FTZ R2, R237, c[0x0][0x23c], -R2 ;  /* 0x00008f00ed027a23 */ /* 0x000fe20000010802 */
[----:B------:R-:W-:Y:S01]  /*8eb0*/  MOV R237, R158 ;  /* 0x0000009e00ed7202 */ /* 0x000fe20000000f00 */
[----:B------:R1:W-:Y:S01]  /*8ec0*/  MUFU.EX2 R29, R9 ;  /* 0x00000009001d7308 */ /* 0x0003e20000000800 */
[----:B--2---:R-:W-:Y:S02]  /*8ed0*/  F2FP.BF16.PACK_AB R92, R30, R103 ;  /* 0x000000671e5c723e */ /* 0x004fe400000010ff */
[----:B------:R-:W-:Y:S02]  /*8ee0*/  MOV R236, R162 ;  /* 0x000000a200ec7202 */ /* 0x000fe40000000f00 */
[C---:B------:R-:W-:Y:S03]  /*8ef0*/  HMMA.16816.F32.BF16 R112, R4.reuse, R36, R88 ;  /* 0x000000240470723c */ /* 0x040fe60000041858 */
[----:B------:R2:W4:Y:S05]  /*8f00*/  MUFU.EX2 R28, R2 ;  /* 0x00000002001c7308 */ /* 0x00052a0000000800 */
[----:B------:R-:W-:Y:S01]  /*8f10*/  HMMA.16816.F32.BF16 R48, R4, R12, R48 ;  /* 0x0000000c0430723c */ /* 0x000fe20000041830 */
[----:B-1----:R-:W-:-:S02]  /*8f20*/  MOV R9, R157 ;  /* 0x0000009d00097202 */ /* 0x002fc40000000f00 */
[----:B------:R-:W-:Y:S05]  /*8f30*/  LDSM.16.MT88.4 R156, [R216+0xac00] ;  /* 0x00ac0000d89c783b */ /* 0x000fea0000004200 */
[C---:B------:R-:W-:Y:S01]  /*8f40*/  HMMA.16816.F32.BF16 R36, R4.reuse, R38, R76 ;  /* 0x000000260424723c */ /* 0x040fe2000004184c */
[--C-:B--2---:R-:W-:Y:S01]  /*8f50*/  FFMA.FTZ R2, R238, c[0x0][0x23c], -R0.reuse ;  /* 0x00008f00ee027a23 */ /* 0x104fe20000010800 */
[----:B------:R-:W-:Y:S02]  /*8f60*/  MOV R238, R140 ;  /* 0x0000008c00ee7202 */ /* 0x000fe40000000f00 */
[----:B----4-:R-:W-:Y:S01]  /*8f70*/  F2FP.BF16.PACK_AB R94, R28, R29 ;  /* 0x0000001d1c5e723e */ /* 0x010fe200000010ff */
[----:B------:R1:W-:Y:S03]  /*8f80*/  MUFU.EX2 R27, R2 ;  /* 0x00000002001b7308 */ /* 0x0003e60000000800 */
[C---:B------:R-:W-:Y:S08]  /*8f90*/  HMMA.16816.F32.BF16 R52, R4.reuse, R16, R52 ;  /* 0x000000100434723c */ /* 0x040ff00000041834 */
[----:B------:R-:W-:Y:S01]  /*8fa0*/  HMMA.16816.F32.BF16 R40, R4, R18, R40 ;  /* 0x000000120428723c */ /* 0x000fe20000041828 */
[----:B-1----:R-:W-:Y:S01]  /*8fb0*/  FFMA.FTZ R2, R239, c[0x0][0x23c], -R0 ;  /* 0x00008f00ef027a23 */ /* 0x002fe20000010800 */
[----:B------:R-:W-:-:S06]  /*8fc0*/  MOV R239, R141 ;  /* 0x0000008d00ef7202 */ /* 0x000fcc0000000f00 */
[C---:B------:R-:W-:Y:S01]  /*8fd0*/  HMMA.16816.F32.BF16 R12, R4.reuse, R14, R80 ;  /* 0x0000000e040c723c */ /* 0x040fe20000041850 */
[----:B------:R-:W-:Y:S01]  /*8fe0*/  LDSM.16.MT88.4 R80, [R216+0xbc00] ;  /* 0x00bc0000d850783b */ /* 0x000fe20000004200 */
[----:B------:R1:W2:Y:S06]  /*8ff0*/  MUFU.EX2 R26, R2 ;  /* 0x00000002001a7308 */ /* 0x0002ac0000000800 */
[----:B------:R-:W-:Y:S01]  /*9000*/  HMMA.16816.F32.BF16 R44, R4, R20, R44 ;  /* 0x00000014042c723c */ /* 0x000fe2000004182c */
[----:B------:R-:W-:Y:S01]  /*9010*/  LDSM.16.MT88.4 R4, [R218+0xbc00] ;  /* 0x00bc0000da04783b */ /* 0x000fe20000004200 */
[--C-:B-1----:R-:W-:Y:S01]  /*9020*/  FFMA.FTZ R2, R241, c[0x0][0x23c], -R0.reuse ;  /* 0x00008f00f1027a23 */ /* 0x102fe20000010800 */
[----:B------:R-:W-:Y:S01]  /*9030*/  MOV R241, R142 ;  /* 0x0000008e00f17202 */ /* 0x000fe20000000f00 */
[----:B------:R-:W-:Y:S01]  /*9040*/  FFMA.FTZ R0, R240, c[0x0][0x23c], -R0 ;  /* 0x00008f00f0007a23 */ /* 0x000fe20000010800 */
[----:B------:R-:W-:Y:S01]  /*9050*/  MOV R240, R143 ;  /* 0x0000008f00f07202 */ /* 0x000fe20000000f00 */
[----:B------:R1:W-:Y:S01]  /*9060*/  MUFU.EX2 R25, R2 ;  /* 0x0000000200197308 */ /* 0x0003e20000000800 */
[----:B------:R-:W4:Y:S01]  /*9070*/  LDSM.16.MT88.4 R140, [R218+0x9c00] ;  /* 0x009c0000da8c783b */ /* 0x000f220000004200 */
[----:B--2---:R-:W-:-:S06]  /*9080*/  F2FP.BF16.PACK_AB R93, R26, R27 ;  /* 0x0000001b1a5d723e */ /* 0x004fcc00000010ff */
[----:B------:R2:W5:Y:S01]  /*9090*/  MUFU.EX2 R24, R0 ;  /* 0x0000000000187308 */ /* 0x0005620000000800 */
[----:B-1----:R-:W-:-:S07]  /*90a0*/  FFMA.FTZ R2, R245, c[0x0][0x23c], -R8 ;  /* 0x00008f00f5027a23 */ /* 0x002fce0000010808 */
[----:B------:R1:W-:Y:S01]  /*90b0*/  MUFU.EX2 R21, R2 ;  /* 0x0000000200157308 */ /* 0x0003e20000000800 */
[----:B--2---:R-:W-:Y:S01]  /*90c0*/  FFMA.FTZ R0, R242, c[0x0][0x23c], -R8 ;  /* 0x00008f00f2007a23 */ /* 0x004fe20000010808 */
[----:B-----5:R-:W-:-:S06]  /*90d0*/  F2FP.BF16.PACK_AB R95, R24, R25 ;  /* 0x00000019185f723e */ /* 0x020fcc00000010ff */
[----:B------:R2:W5:Y:S01]  /*90e0*/  MUFU.EX2 R23, R0 ;  /* 0x0000000000177308 */ /* 0x0005620000000800 */
[----:B---3--:R-:W-:Y:S01]  /*90f0*/  HMMA.16816.F32.BF16 R116, R92, R124, R96 ;  /* 0x0000007c5c74723c */ /* 0x008fe20000041860 */
[----:B-1----:R-:W-:Y:S01]  /*9100*/  FFMA.FTZ R2, R9, R102, R237 ;  /* 0x0000006609027223 */ /* 0x002fe200000100ed */
[----:B------:R-:W-:-:S06]  /*9110*/  MOV R102, R252 ;  /* 0x000000fc00667202 */ /* 0x000fcc0000000f00 */
[----:B------:R-:W-:Y:S01]  /*9120*/  HMMA.16816.F32.BF16 R120, R92, R126, R144 ;  /* 0x0000007e5c78723c */ /* 0x000fe20000041890 */
[----:B--2---:R-:W-:Y:S01]  /*9130*/  FFMA.FTZ R0, R243, c[0x0][0x23c], -R8 ;  /* 0x00008f00f3007a23 */ /* 0x004fe20000010808 */
[----:B-----5:R-:W-:-:S03]  /*9140*/  F2FP.BF16.PACK_AB R96, R23, R21 ;  /* 0x000000151760723e */ /* 0x020fc600000010ff */
[----:B------:R1:W-:Y:S03]  /*9150*/  MUFU.EX2 R22, R0 ;  /* 0x0000000000167308 */ /* 0x0003e60000000800 */
[C---:B----4-:R-:W-:Y:S08]  /*9160*/  HMMA.16816.F32.BF16 R132, R92.reuse, R140, R132 ;  /* 0x0000008c5c84723c */ /* 0x050ff00000041884 */
[----:B------:R-:W-:Y:S01]  /*9170*/  HMMA.16816.F32.BF16 R136, R92, R142, R136 ;  /* 0x0000008e5c88723c */ /* 0x000fe20000041888 */
[----:B-1----:R-:W-:-:S07]  /*9180*/  FFMA.FTZ R0, R244, c[0x0][0x23c], -R8 ;  /* 0x00008f00f4007a23 */ /* 0x002fce0000010808 */
[----:B------:R-:W-:Y:S01]  /*9190*/  HMMA.16816.F32.BF16 R148, R92, R156, R148 ;  /* 0x0000009c5c94723c */ /* 0x000fe20000041894 */
[----:B------:R-:W-:Y:S01]  /*91a0*/  FFMA.FTZ R8, R241, R11, R240 ;  /* 0x0000000bf1087223 */ /* 0x000fe200000100f0 */
[----:B------:R1:W2:Y:S03]  /*91b0*/  MUFU.EX2 R20, R0 ;  /* 0x0000000000147308 */ /* 0x0002a60000000800 */
[----:B------:R-:W-:-:S03]  /*91c0*/  FADD.FTZ R8, R31, R8 ;  /* 0x000000081f087221 */ /* 0x000fc60000010000 */
[C---:B------:R-:W-:Y:S08]  /*91d0*/  HMMA.16816.F32.BF16 R152, R92.reuse, R158, R152 ;  /* 0x0000009e5c98723c */ /* 0x040ff00000041898 */
[----:B------:R-:W-:Y:S01]  /*91e0*/  HMMA.16816.F32.BF16 R164, R92, R172, R164 ;  /* 0x000000ac5ca4723c */ /* 0x000fe200000418a4 */
[----:B-1----:R-:W-:Y:S01]  /*91f0*/  FFMA.FTZ R0, R249, c[0x0][0x23c], -R3 ;  /* 0x00008f00f9007a23 */ /* 0x002fe20000010803 */
[----:B--2---:R-:W-:-:S03]  /*9200*/  F2FP.BF16.PACK_AB R98, R20, R22 ;  /* 0x000000161462723e */ /* 0x004fc600000010ff */
[----:B------:R1:W-:Y:S03]  /*9210*/  MUFU.EX2 R19, R0 ;  /* 0x0000000000137308 */ /* 0x0003e60000000800 */
[C---:B------:R-:W-:Y:S08]  /*9220*/  HMMA.16816.F32.BF16 R168, R92.reuse, R174, R168 ;  /* 0x000000ae5ca8723c */ /* 0x040ff000000418a8 */
[----:B------:R-:W-:Y:S01]  /*9230*/  HMMA.16816.F32.BF16 R72, R92, R80, R128 ;  /* 0x000000505c48723c */ /* 0x000fe20000041880 */
[----:B-1----:R-:W-:-:S07]  /*9240*/  FFMA.FTZ R0, R248, c[0x0][0x23c], -R3 ;  /* 0x00008f00f8007a23 */ /* 0x002fce0000010803 */
[C---:B------:R-:W-:Y:S01]  /*9250*/  HMMA.16816.F32.BF16 R76, R92.reuse, R82, R108 ;  /* 0x000000525c4c723c */ /* 0x040fe2000004186c */
[----:B------:R1:W2:Y:S07]  /*9260*/  MUFU.EX2 R18, R0 ;  /* 0x0000000000127308 */ /* 0x0002ae0000000800 */
[C---:B------:R-:W-:Y:S07]  /*9270*/  HMMA.16816.F32.BF16 R88, R92.reuse, R4, R104 ;  /* 0x000000045c58723c */ /* 0x040fee0000041868 */
[----:B------:R-:W-:Y:S01]  /*9280*/  MOV R105, R232 ;  /* 0x000000e800697202 */ /* 0x000fe20000000f00 */
[----:B------:R-:W-:Y:S01]  /*9290*/  HMMA.16816.F32.BF16 R92, R92, R6, R84 ;  /* 0x000000065c5c723c */ /* 0x000fe20000041854 */
[----:B------:R-:W-:Y:S01]  /*92a0*/  MOV R104, R231 ;  /* 0x000000e700687202 */ /* 0x000fe20000000f00 */
[--C-:B-1----:R-:W-:Y:S01]  /*92b0*/  FFMA.FTZ R0, R247, c[0x0][0x23c], -R3.reuse ;  /* 0x00008f00f7007a23 */ /* 0x102fe20000010803 */
[----:B--2---:R-:W-:Y:S01]  /*92c0*/  F2FP.BF16.PACK_AB R97, R18, R19 ;  /* 0x000000131261723e */ /* 0x004fe200000010ff */
[----:B------:R-:W-:-:S02]  /*92d0*/  FFMA.FTZ R3, R246, c[0x0][0x23c], -R3 ;  /* 0x00008f00f6037a23 */ /* 0x000fc40000010803 */
[----:B------:R1:W-:Y:S08]  /*92e0*/  MUFU.EX2 R17, R0 ;  /* 0x0000000000117308 */ /* 0x0003f00000000800 */
[----:B------:R2:W3:Y:S01]  /*92f0*/  MUFU.EX2 R16, R3 ;  /* 0x0000000300107308 */ /* 0x0004e20000000800 */
[----:B-1----:R-:W-:-:S04]  /*9300*/  FFMA.FTZ R0, R235, R100, R236 ;  /* 0x00000064eb007223 */ /* 0x002fc800000100ec */
[----:B------:R-:W-:Y:S02]  /*9310*/  FADD.FTZ R9, R214, R0 ;  /* 0x00000000d6097221 */ /* 0x000fe40000010000 */
[----:B--2---:R-:W-:Y:S01]  /*9320*/  FFMA.FTZ R3, R238, R10, R239 ;  /* 0x0000000aee037223 */ /* 0x004fe200000100ef */
        /* <DEDUP_REMOVED lines=56> */
[----:B------:R-:W-:Y:S01]  /*96b0*/  FADD.FTZ R3, R19, R3 ;  /* 0x0000000313037221 */ /* 0x000fe20000010000 */
[----:B------:R-:W-:Y:S01]  /*96c0*/  MOV R103, R197 ;  /* 0x000000c500677202 */ /* 0x000fe20000000f00 */
[----:B------:R-:W-:Y:S02]  /*96d0*/  FADD.FTZ R0, R27, R0 ;  /* 0x000000001b007221 */ /* 0x000fe40000010000 */
[----:B------:R-:W-:-:S02]  /*96e0*/  FADD.FTZ R4, R23, R4 ;  /* 0x0000000417047221 */ /* 0x000fc40000010000 */
[----:B------:R-:W-:Y:S01]  /*96f0*/  FADD.FTZ R2, R30, R2 ;  /* 0x000000021e027221 */ /* 0x000fe20000010000 */
[----:B------:R-:W-:Y:S01]  /*9700*/  HMMA.16816.F32.BF16 R96, R96, R6, R32 ;  /* 0x000000066060723c */ /* 0x000fe20000041820 */
[----:B------:R-:W-:Y:S02]  /*9710*/  FADD.FTZ R3, R18, R3 ;  /* 0x0000000312037221 */ /* 0x000fe40000010000 */
[----:B------:R-:W-:Y:S02]  /*9720*/  FADD.FTZ R0, R26, R0 ;  /* 0x000000001a007221 */ /* 0x000fe40000010000 */
[----:B------:R-:W-:Y:S02]  /*9730*/  FADD.FTZ R4, R22, R4 ;  /* 0x0000000416047221 */ /* 0x000fe40000010000 */
[----:B------:R-:W-:Y:S02]  /*9740*/  FADD.FTZ R2, R29, R2 ;  /* 0x000000021d027221 */ /* 0x000fe40000010000 */
[----:B------:R-:W-:-:S02]  /*9750*/  FADD.FTZ R3, R17, R3 ;  /* 0x0000000311037221 */ /* 0x000fc40000010000 */
[----:B------:R-:W-:Y:S02]  /*9760*/  FADD.FTZ R0, R25, R0 ;  /* 0x0000000019007221 */ /* 0x000fe40000010000 */
[----:B------:R-:W-:Y:S02]  /*9770*/  FADD.FTZ R4, R20, R4 ;  /* 0x0000000414047221 */ /* 0x000fe40000010000 */
[----:B------:R-:W-:Y:S02]  /*9780*/  FADD.FTZ R2, R28, R2 ;  /* 0x000000021c027221 */ /* 0x000fe40000010000 */
        /* <DEDUP_REMOVED lines=9> */
[----:B------:R-:W3:Y:S04]  /*9820*/  LDL.64 R204, [R1+0x50] ;  /* 0x0000500001cc7983 */ /* 0x000ee80000100a00 */
[----:B------:R-:W4:Y:S04]  /*9830*/  LDL.64 R198, [R1+0x20] ;  /* 0x0000200001c67983 */ /* 0x000f280000100a00 */
[----:B------:R-:W-:Y:S01]  /*9840*/  BAR.SYNC.DEFER_BLOCKING 0x0 ;  /* 0x0000000000007b1d */ /* 0x000fe20000010000 */
[----:B--2---:R-:W-:-:S04]  /*9850*/  IADD3 R101, R102, -0x3, RZ ;  /* 0xfffffffd66657810 */ /* 0x004fc80007ffe0ff */
[----:B-1----:R-:W-:Y:S01]  /*9860*/  SHF.R.S32.HI R0, RZ, 0x1f, R101 ;  /* 0x0000001fff007819 */ /* 0x002fe20000011465 */
[----:B------:R-:W-:-:S04]  /*9870*/  IMAD.WIDE.U32 R4, R101, c[0x0][0x1a0], RZ ;  /* 0x0000680065047a25 */ /* 0x000fc800078e00ff */
[----:B------:R-:W-:-:S04]  /*9880*/  IMAD R0, R0, c[0x0][0x1a0], RZ ;  /* 0x0000680000007a24 */ /* 0x000fc800078e02ff */
[----:B------:R-:W-:Y:S01]  /*9890*/  IMAD R2, R101, c[0x0][0x1a4], R0 ;  /* 0x0000690065027a24 */ /* 0x000fe200078e0200 */
[----:B---3--:R-:W-:-:S03]  /*98a0*/  LEA R0, P0, R4, R204, 0x6 ;  /* 0x000000cc04007211 */ /* 0x008fc600078030ff */
[----:B------:R-:W-:Y:S01]  /*98b0*/  IMAD.IADD R5, R5, 0x1, R2 ;  /* 0x0000000105057824 */ /* 0x000fe200078e0202 */
[----:B------:R-:W-:-:S04]  /*98c0*/  LEA R2, P1, R0, c[0x0][0x170], 0x1 ;  /* 0x00005c0000027a11 */ /* 0x000fc800078208ff */
[----:B----4-:R-:W-:Y:S02]  /*98d0*/  LEA.HI.X R5, R4, R199, R5, 0x6, P0 ;  /* 0x000000c704057211 */ /* 0x010fe400000f3405 */
        /* <DEDUP_REMOVED lines=13> */
[----:B------:R-:W3:Y:S04]  /*99b0*/  LDSM.16.M88.4 R28, [R217+0x6000] ;  /* 0x00600000d91c783b */ /* 0x000ee80000000200 */
[----:B------:R-:W4:Y:S04]  /*99c0*/  LDSM.16.M88.4 R24, [R217+0x6400] ;  /* 0x00640000d918783b */ /* 0x000f280000000200 */
[----:B------:R-:W5:Y:S04]  /*99d0*/  LDSM.16.M88.4 R20, [R217+0x6800] ;  /* 0x00680000d914783b */ /* 0x000f680000000200 */
[----:B------:R-:W1:Y:S04]  /*99e0*/  LDSM.16.M88.4 R16, [R217+0x6c00] ;  /* 0x006c0000d910783b */ /* 0x000e680000000200 */
[----:B------:R-:W1:Y:S04]  /*99f0*/  LDSM.16.M88.4 R8, [R220+0x1000] ;  /* 0x00100000dc08783b */ /* 0x000e680000000200 */
[----:B--2---:R-:W-:Y:S04]  /*9a00*/  LDSM.16.M88.4 R4, [R221+0x1000] ;  /* 0x00100000dd04783b */ /* 0x004fe80000000200 */
[----:B------:R-:W2:Y:S04]  /*9a10*/  LDSM.16.M88.4 R40, [R219+0x6400] ;  /* 0x00640000db28783b */ /* 0x000ea80000000200 */
[----:B------:R-:W1:Y:S04]  /*9a20*/  LDSM.16.M88.4 R36, [R219+0x6800] ;  /* 0x00680000db24783b */ /* 0x000e680000000200 */
[----:B------:R-:W1:Y:S04]  /*9a30*/  LDSM.16.M88.4 R32, [R219+0x6c00] ;  /* 0x006c0000db20783b */ /* 0x000e680000000200 */
[----:B------:R-:W1:Y:S01]  /*9a40*/  LDSM.16.M88.4 R44, [R219+0x6000] ;  /* 0x00600000db2c783b */ /* 0x000e620000000200 */
[C---:B---3--:R-:W-:Y:S03]  /*9a50*/  HMMA.16816.F32.BF16 R232, R12.reuse, R28, RZ ;  /* 0x0000001c0ce8723c */ /* 0x048fe600000418ff */
[----:B------:R-:W0:Y:S05]  /*9a60*/  LDGDEPBAR ;  /* 0x00000000000079af */ /* 0x000e2a0000000000 */
[C---:B------:R-:W-:Y:S08]  /*9a70*/  HMMA.16816.F32.BF16 R212, R12.reuse, R30, RZ ;  /* 0x0000001e0cd4723c */ /* 0x040ff000000418ff */
[C---:B----4-:R-:W-:Y:S08]  /*9a80*/  HMMA.16816.F32.BF16 R200, R12.reuse, R24, RZ ;  /* 0x000000180cc8723c */ /* 0x050ff000000418ff */
[C---:B------:R-:W-:Y:S08]  /*9a90*/  HMMA.16816.F32.BF16 R208, R12.reuse, R26, RZ ;  /* 0x0000001a0cd0723c */ /* 0x040ff000000418ff */
[C---:B-----5:R-:W-:Y:S08]  /*9aa0*/  HMMA.16816.F32.BF16 R184, R12.reuse, R20, RZ ;  /* 0x000000140cb8723c */ /* 0x060ff000000418ff */
[C---:B------:R-:W-:Y:S08]  /*9ab0*/  HMMA.16816.F32.BF16 R204, R12.reuse, R22, RZ ;  /* 0x000000160ccc723c */ /* 0x040ff000000418ff */
[C---:B-1----:R-:W-:Y:S08]  /*9ac0*/  HMMA.16816.F32.BF16 R108, R12.reuse, R16, RZ ;  /* 0x000000100c6c723c */ /* 0x042ff000000418ff */
[----:B------:R-:W-:Y:S01]  /*9ad0*/  HMMA.16816.F32.BF16 R192, R12, R18, RZ ;  /* 0x000000120cc0723c */ /* 0x000fe200000418ff */
[----:B------:R-:W1:Y:S07]  /*9ae0*/  LDSM.16.M88.4 R12, [R221] ;  /* 0x00000000dd0c783b */ /* 0x000e6e0000000200 */
[C---:B------:R-:W-:Y:S08]  /*9af0*/  HMMA.16816.F32.BF16 R60, R8.reuse, R28, RZ ;  /* 0x0000001c083c723c */ /* 0x040ff000000418ff */
[C---:B------:R-:W-:Y:S08]  /*9b00*/  HMMA.16816.F32.BF16 R104, R8.reuse, R30, RZ ;  /* 0x0000001e0868723c */ /* 0x040ff000000418ff */
[C---:B------:R-:W-:Y:S08]  /*9b10*/  HMMA.16816.F32.BF16 R56, R8.reuse, R24, RZ ;  /* 0x000000180838723c */ /* 0x040ff000000418ff */
[C---:B------:R-:W-:Y:S08]  /*9b20*/  HMMA.16816.F32.BF16 R52, R8.reuse, R20, RZ ;  /* 0x000000140834723c */ /* 0x040ff000000418ff */
[C---:B------:R-:W-:Y:S08]  /*9b30*/  HMMA.16816.F32.BF16 R48, R8.reuse, R16, RZ ;  /* 0x000000100830723c */ /* 0x040ff000000418ff */
[C---:B------:R-:W-:Y:S01]  /*9b40*/  HMMA.16816.F32.BF16 R64, R8.reuse, R26, RZ ;  /* 0x0000001a0840723c */ /* 0x040fe200000418ff */
[----:B------:R-:W-:Y:S07]  /*9b50*/  LDSM.16.M88.4 R24, [R217+0x7400] ;  /* 0x00740000d918783b */ /* 0x000fee0000000200 */
[C---:B------:R-:W-:Y:S01]  /*9b60*/  HMMA.16816.F32.BF16 R28, R8.reuse, R22, RZ ;  /* 0x00000016081c723c */ /* 0x040fe200000418ff */
[----:B------:R-:W-:Y:S07]  /*9b70*/  LDSM.16.M88.4 R20, [R217+0x7800] ;  /* 0x00780000d914783b */ /* 0x000fee0000000200 */
[----:B------:R-:W-:Y:S01]  /*9b80*/  HMMA.16816.F32.BF16 R8, R8, R18, RZ ;  /* 0x000000120808723c */ /* 0x000fe200000418ff */
[----:B------:R-:W-:Y:S07]  /*9b90*/  LDSM.16.M88.4 R16, [R217+0x7c00] ;  /* 0x007c0000d910783b */ /* 0x000fee0000000200 */
        /* <DEDUP_REMOVED lines=9> */
[----:B------:R-:W2:Y:S04]  /*9c30*/  LDSM.16.M88.4 R4, [R220+0x3000] ;  /* 0x00300000dc04783b */ /* 0x000ea80000000200 */
[----:B------:R-:W3:Y:S03]  /*9c40*/  LDSM.16.M88.4 R8, [R220+0x2000] ;  /* 0x00200000dc08783b */ /* 0x000ee60000000200 */
[C---:B-1----:R-:W-:Y:S08]  /*9c50*/  HMMA.16816.F32.BF16 R236, R12.reuse, R32, R108 ;  /* 0x000000200cec723c */ /* 0x042ff0000004186c */
[C---:B------:R-:W-:Y:S08]  /*9c60*/  HMMA.16816.F32.BF16 R232, R12.reuse, R44, R232 ;  /* 0x0000002c0ce8723c */ /* 0x040ff000000418e8 */
[C---:B------:R-:W-:Y:S08]  /*9c70*/  HMMA.16816.F32.BF16 R200, R12.reuse, R40, R200 ;  /* 0x000000280cc8723c */ /* 0x040ff000000418c8 */
[C---:B------:R-:W-:Y:S07]  /*9c80*/  HMMA.16816.F32.BF16 R184, R12.reuse, R36, R184 ;  /* 0x000000240cb8723c */ /* 0x040fee00000418b8 */
[----:B------:R-:W-:Y:S01]  /*9c90*/  IMAD.MOV.U32 R36, RZ, RZ, R236 ;  /* 0x000000ffff247224 */ /* 0x000fe200078e00ec */
[C---:B------:R-:W-:Y:S08]  /*9ca0*/  HMMA.16816.F32.BF16 R108, R12.reuse, R46, R212 ;  /* 0x0000002e0c6c723c */ /* 0x040ff000000418d4 */
[C---:B------:R-:W-:Y:S01]  /*9cb0*/  HMMA.16816.F32.BF16 R104, R12.reuse, R42, R208 ;  /* 0x0000002a0c68723c */ /* 0x040fe200000418d0 */
[----:B------:R-:W-:Y:S07]  /*9cc0*/  LDSM.16.M88.4 R40, [R219+0x7800] ;  /* 0x00780000db28783b */ /* 0x000fee0000000200 */
[C---:B------:R-:W-:Y:S08]  /*9cd0*/  HMMA.16816.F32.BF16 R64, R12.reuse, R38, R204 ;  /* 0x000000260c40723c */ /* 0x040ff000000418cc */
[----:B------:R-:W-:Y:S01]  /*9ce0*/  HMMA.16816.F32.BF16 R32, R12, R34, R192 ;  /* 0x000000220c20723c */ /* 0x000fe200000418c0 */
[----:B------:R-:W-:Y:S07]  /*9cf0*/  LDSM.16.M88.4 R12, [R221+0x3000] ;  /* 0x00300000dd0c783b */ /* 0x000fee0000000200 */
[----:B--2---:R-:W-:Y:S01]  /*9d00*/  HMMA.16816.F32.BF16 R208, R4, R20, R188 ;  /* 0x0000001404d0723c */ /* 0x004fe200000418bc */
[----:B------:R-:W-:-:S07]  /*9d10*/  IMAD.MOV.U32 R3, RZ, RZ, R237 ;  /* 0x000000ffff037224 */ /* 0x000fce00078e00ed */
[----:B------:R-:W-:Y:S01]  /*9d20*/  HMMA.16816.F32.BF16 R212, R4, R16, R180 ;  /* 0x0000001004d4723c */ /* 0x000fe200000418b4 */
[----:B------:R-:W-:-:S06]  /*9d30*/  MOV R2, R238 ;  /* 0x000000ee00027202 */ /* 0x000fcc0000000f00 */
[----:B------:R-:W-:Y:S01]  /*9d40*/  IMAD.MOV.U32 R180, RZ, RZ, R36 ;  /* 0x000000ffffb47224 */ /* 0x000fe200078e0024 */
[C---:B------:R-:W-:Y:S01]  /*9d50*/  HMMA.16816.F32.BF16 R188, R4.reuse, R26, R56 ;  /* 0x0000001a04bc723c */ /* 0x040fe20000041838 */
[----:B------:R-:W1:Y:S04]  /*9d60*/  LDSM.16.M88.4 R56, [R219+0x7000] ;  /* 0x00700000db38783b */ /* 0x000e680000000200 */
[----:B------:R-:W2:Y:S03]  /*9d70*/  LDSM.16.M88.4 R36, [R219+0x7c00] ;  /* 0x007c0000db24783b */ /* 0x000ea60000000200 */
[----:B------:R-:W-:Y:S01]  /*9d80*/  HMMA.16816.F32.BF16 R192, R4, R22, R52 ;  /* 0x0000001604c0723c */ /* 0x000fe20000041834 */
[----:B------:R-:W4:Y:S01]  /*9d90*/  LDSM.16.M88.4 R52, [R219+0x7400] ;  /* 0x00740000db34783b */ /* 0x000f220000000200 */
[----:B------:R-:W-:Y:S01]  /*9da0*/  IMAD.MOV.U32 R0, RZ, RZ, R239 ;  /* 0x000000ffff007224 */ /* 0x000fe200078e00ef */
[----:B------:R-:W-:Y:S01]  /*9db0*/  MOV R181, R3 ;  /* 0x0000000300b57202 */ /* 0x000fe20000000f00 */
[----:B------:R-:W-:-:S02]  /*9dc0*/  IMAD.MOV.U32 R182, RZ, RZ, R2 ;  /* 0x000000ffffb67224 */ /* 0x000fc400078e0002 */
[----:B------:R-:W-:Y:S02]  /*9dd0*/  IMAD.MOV.U32 R183, RZ, RZ, R0 ;  /* 0x000000ffffb77224 */ /* 0x000fe400078e0000 */
[-C--:B---3--:R-:W-:Y:S08]  /*9de0*/  HMMA.16816.F32.BF16 R248, R8, R28.reuse, R232 ;  /* 0x0000001c08f8723c */ /* 0x088ff000000418e8 */
[C---:B------:R-:W-:Y:S08]  /*9df0*/  HMMA.16816.F32.BF16 R60, R4.reuse, R28, R60 ;  /* 0x0000001c043c723c */ /* 0x040ff0000004183c */
[----:B------:R-:W-:Y:S08]  /*9e00*/  HMMA.16816.F32.BF16 R48, R4, R18, R48 ;  /* 0x000000120430723c */ /* 0x000ff00000041830 */
[C---:B------:R-:W-:Y:S08]  /*9e10*/  HMMA.16816.F32.BF16 R244, R8.reuse, R24, R200 ;  /* 0x0000001808f4723c */ /* 0x040ff000000418c8 */
[----:B------:R-:W-:Y:S08]  /*9e20*/  HMMA.16816.F32.BF16 R232, R8, R20, R184 ;  /* 0x0000001408e8723c */ /* 0x000ff000000418b8 */
[C---:B------:R-:W-:Y:S08]  /*9e30*/  HMMA.16816.F32.BF16 R196, R4.reuse, R24, R196 ;  /* 0x0000001804c4723c */ /* 0x040ff000000418c4 */
[-C--:B------:R-:W-:Y:S01]  /*9e40*/  HMMA.16816.F32.BF16 R44, R4, R30.reuse, R176 ;  /* 0x0000001e042c723c */ /* 0x080fe200000418b0 */
[----:B------:R-:W-:Y:S07]  /*9e50*/  LDSM.16.M88.4 R4, [R220+0x5000] ;  /* 0x00500000dc04783b */ /* 0x000fee0000000200 */
[C---:B------:R-:W-:Y:S08]  /*9e60*/  HMMA.16816.F32.BF16 R240, R8.reuse, R30, R108 ;  /* 0x0000001e08f0723c */ /* 0x040ff0000004186c */
[C---:B------:R-:W-:Y:S08]  /*9e70*/  HMMA.16816.F32.BF16 R236, R8.reuse, R26, R104 ;  /* 0x0000001a08ec723c */ /* 0x040ff00000041868 */
[C---:B------:R-:W-:Y:S08]  /*9e80*/  HMMA.16816.F32.BF16 R204, R8.reuse, R22, R64 ;  /* 0x0000001608cc723c */ /* 0x040ff00000041840 */
[C---:B------:R-:W-:Y:S08]  /*9e90*/  HMMA.16816.F32.BF16 R200, R8.reuse, R16, R180 ;  /* 0x0000001008c8723c */ /* 0x040ff000000418b4 */
[----:B------:R-:W-:Y:S01]  /*9ea0*/  HMMA.16816.F32.BF16 R184, R8, R18, R32 ;  /* 0x0000001208b8723c */ /* 0x000fe20000041820 */
[----:B------:R-:W3:Y:S04]  /*9eb0*/  LDSM.16.M88.4 R8, [R221+0x2000] ;  /* 0x00200000dd08783b */ /* 0x000ee80000000200 */
[----:B------:R-:W5:Y:S03]  /*9ec0*/  LDSM.16.M88.4 R16, [R217+0x8000] ;  /* 0x00800000d910783b */ /* 0x000f660000000200 */
[C---:B-1----:R-:W-:Y:S01]  /*9ed0*/  HMMA.16816.F32.BF16 R180, R12.reuse, R56, R60 ;  /* 0x000000380cb4723c */ /* 0x042fe2000004183c */
[----:B------:R-:W1:Y:S07]  /*9ee0*/  LDSM.16.M88.4 R32, [R217+0x8400] ;  /* 0x00840000d920783b */ /* 0x000e6e0000000200 */
[C---:B--2---:R-:W-:Y:S01]  /*9ef0*/  HMMA.16816.F32.BF16 R24, R12.reuse, R38, R48 ;  /* 0x000000260c18723c */ /* 0x044fe20000041830 */
[----:B------:R-:W2:Y:S07]  /*9f00*/  LDSM.16.M88.4 R48, [R217+0x8800] ;  /* 0x00880000d930783b */ /* 0x000eae0000000200 */
[C---:B------:R-:W-:Y:S01]  /*9f10*/  HMMA.16816.F32.BF16 R176, R12.reuse, R58, R44 ;  /* 0x0000003a0cb0723c */ /* 0x040fe2000004182c */
[----:B------:R-:W1:Y:S07]  /*9f20*/  LDSM.16.M88.4 R44, [R217+0x8c00] ;  /* 0x008c0000d92c783b */ /* 0x000e6e0000000200 */
[C---:B----4-:R-:W-:Y:S08]  /*9f30*/  HMMA.16816.F32.BF16 R108, R12.reuse, R52, R196 ;  /* 0x000000340c6c723c */ /* 0x050ff000000418c4 */
[C---:B------:R-:W-:Y:S08]  /*9f40*/  HMMA.16816.F32.BF16 R104, R12.reuse, R54, R188 ;  /* 0x000000360c68723c */ /* 0x040ff000000418bc */
[C---:B------:R-:W-:Y:S08]  /*9f50*/  HMMA.16816.F32.BF16 R64, R12.reuse, R40, R208 ;  /* 0x000000280c40723c */ /* 0x040ff000000418d0 */
[C---:B------:R-:W-:Y:S08]  /*9f60*/  HMMA.16816.F32.BF16 R60, R12.reuse, R42, R192 ;  /* 0x0000002a0c3c723c */ /* 0x040ff000000418c0 */
[----:B------:R-:W-:Y:S01]  /*9f70*/  HMMA.16816.F32.BF16 R28, R12, R36, R212 ;  /* 0x000000240c1c723c */ /* 0x000fe200000418d4 */
[----:B------:R-:W4:Y:S07]  /*9f80*/  LDSM.16.M88.4 R12, [R220+0x4000] ;  /* 0x00400000dc0c783b */ /* 0x000f2e0000000200 */
[C---:B---3--:R-:W-:Y:S08]  /*9f90*/  HMMA.16816.F32.BF16 R20, R8.reuse, R56, R248 ;  /* 0x000000380814723c */ /* 0x048ff000000418f8 */
        /* <DEDUP_REMOVED lines=9> */
[C---:B------:R-:W-:Y:S08]  /*a030*/  HMMA.16816.F32.BF16 R188, R4.reuse, R18, R176 ;  /* 0x0000001204bc723c */ /* 0x040ff000000418b0 */
[C---:B-1----:R-:W-:Y:S08]  /*a040*/  HMMA.16816.F32.BF16 R184, R4.reuse, R32, R108 ;  /* 0x0000002004b8723c */ /* 0x042ff0000004186c */
[C---:B------:R-:W-:Y:S08]  /*a050*/  HMMA.16816.F32.BF16 R180, R4.reuse, R34, R104 ;  /* 0x0000002204b4723c */ /* 0x040ff00000041868 */
[C---:B--2---:R-:W-:Y:S08]  /*a060*/  HMMA.16816.F32.BF16 R176, R4.reuse, R48, R64 ;  /* 0x0000003004b0723c */ /* 0x044ff00000041840 */
[C---:B------:R-:W-:Y:S08]  /*a070*/  HMMA.16816.F32.BF16 R108, R4.reuse, R50, R60 ;  /* 0x00000032046c723c */ /* 0x040ff0000004183c */
[C---:B------:R-:W-:Y:S01]  /*a080*/  HMMA.16816.F32.BF16 R104, R4.reuse, R44, R28 ;  /* 0x0000002c0468723c */ /* 0x040fe2000004181c */
[----:B------:R-:W-:Y:S07]  /*a090*/  LDSM.16.M88.4 R28, [R219+0x8000] ;  /* 0x00800000db1c783b */ /* 0x000fee0000000200 */
[----:B------:R-:W-:Y:S01]  /*a0a0*/  HMMA.16816.F32.BF16 R64, R4, R46, R24 ;  /* 0x0000002e0440723c */ /* 0x000fe20000041818 */
[----:B------:R-:W1:Y:S04]  /*a0b0*/  LDSM.16.M88.4 R4, [R221+0x5000] ;  /* 0x00500000dd04783b */ /* 0x000e680000000200 */
[----:B------:R-:W-:Y:S03]  /*a0c0*/  LDSM.16.M88.4 R24, [R219+0x8400] ;  /* 0x00840000db18783b */ /* 0x000fe60000000200 */
[C---:B----4-:R-:W-:Y:S01]  /*a0d0*/  HMMA.16816.F32.BF16 R60, R12.reuse, R16, R20 ;  /* 0x000000100c3c723c */ /* 0x050fe20000041814 */
[----:B------:R-:W2:Y:S07]  /*a0e0*/  LDSM.16.M88.4 R20, [R219+0x8800] ;  /* 0x00880000db14783b */ /* 0x000eae0000000200 */
[----:B------:R-:W-:Y:S01]  /*a0f0*/  HMMA.16816.F32.BF16 R56, R12, R18, R56 ;  /* 0x000000120c38723c */ /* 0x000fe20000041838 */
[----:B------:R-:W3:Y:S01]  /*a100*/  LDSM.16.M88.4 R16, [R219+0x8c00] ;  /* 0x008c0000db10783b */ /* 0x000ee20000000200 */
[----:B------:R-:W-:Y:S01]  /*a110*/  MOV R3, R102 ;  /* 0x0000006600037202 */ /* 0x000fe20000000f00 */
[----:B------:R-:W-:-:S05]  /*a120*/  DEPBAR.LE SB0, 0x0 ;  /* 0x000080000000791a */ /* 0x000fca0000000000 */
[C---:B------:R-:W-:Y:S08]  /*a130*/  HMMA.16816.F32.BF16 R52, R12.reuse, R32, R208 ;  /* 0x000000200c34723c */ /* 0x040ff000000418d0 */
[C---:B------:R-:W-:Y:S08]  /*a140*/  HMMA.16816.F32.BF16 R40, R12.reuse, R34, R236 ;  /* 0x000000220c28723c */ /* 0x040ff000000418ec */
[C---:B------:R-:W-:Y:S08]  /*a150*/  HMMA.16816.F32.BF16 R36, R12.reuse, R48, R232 ;  /* 0x000000300c24723c */ /* 0x040ff000000418e8 */
[C---:B------:R-:W-:Y:S08]  /*a160*/  HMMA.16816.F32.BF16 R48, R12.reuse, R50, R204 ;  /* 0x000000320c30723c */ /* 0x040ff000000418cc */
[C---:B------:R-:W-:Y:S08]  /*a170*/  HMMA.16816.F32.BF16 R32, R12.reuse, R44, R200 ;  /* 0x0000002c0c20723c */ /* 0x040ff000000418c8 */
[----:B------:R-:W-:Y:S01]  /*a180*/  HMMA.16816.F32.BF16 R12, R12, R46, R196 ;  /* 0x0000002e0c0c723c */ /* 0x000fe200000418c4 */
[----:B------:R-:W-:-:S04]  /*a190*/  IADD3 R0, R3, -0x3, RZ ;  /* 0xfffffffd03007810 */ /* 0x000fc80007ffe0ff */
[----:B------:R-:W-:-:S03]  /*a1a0*/  ISETP.GT.AND P0, PT, R0, UR8, PT ;  /* 0x0000000800007c0c */ /* 0x000fc6000bf04270 */
[C---:B-1----:R-:W-:Y:S08]  /*a1b0*/  HMMA.16816.F32.BF16 R44, R4.reuse, R28, R192 ;  /* 0x0000001c042c723c */ /* 0x042ff000000418c0 */
[C---:B------:R-:W-:Y:S08]  /*a1c0*/  HMMA.16816.F32.BF16 R188, R4.reuse, R30, R188 ;  /* 0x0000001e04bc723c */ /* 0x040ff000000418bc */
[C---:B--2---:R-:W-:Y:S08]  /*a1d0*/  HMMA.16816.F32.BF16 R176, R4.reuse, R20, R176 ;  /* 0x0000001404b0723c */ /* 0x044ff000000418b0 */
[----:B------:R-:W-:Y:S08]  /*a1e0*/  HMMA.16816.F32.BF16 R108, R4, R22, R108 ;  /* 0x00000016046c723c */ /* 0x000ff0000004186c */
[C---:B------:R-:W-:Y:S08]  /*a1f0*/  HMMA.16816.F32.BF16 R60, R8.reuse, R28, R60 ;  /* 0x0000001c083c723c */ /* 0x040ff0000004183c */
[C---:B------:R-:W-:Y:S08]  /*a200*/  HMMA.16816.F32.BF16 R56, R8.reuse, R30, R56 ;  /* 0x0000001e0838723c */ /* 0x040ff00000041838 */
[C---:B------:R-:W-:Y:S08]  /*a210*/  HMMA.16816.F32.BF16 R36, R8.reuse, R20, R36 ;  /* 0x000000140824723c */ /* 0x040ff00000041824 */
[----:B------:R-:W-:Y:S08]  /*a220*/  HMMA.16816.F32.BF16 R48, R8, R22, R48 ;  /* 0x000000160830723c */ /* 0x000ff00000041830 */
[C---:B------:R-:W-:Y:S08]  /*a230*/  HMMA.16816.F32.BF16 R184, R4.reuse, R24, R184 ;  /* 0x0000001804b8723c */ /* 0x040ff000000418b8 */
[C---:B------:R-:W-:Y:S08]  /*a240*/  HMMA.16816.F32.BF16 R180, R4.reuse, R26, R180 ;  /* 0x0000001a04b4723c */ /* 0x040ff000000418b4 */
[C---:B---3--:R-:W-:Y:S08]  /*a250*/  HMMA.16816.F32.BF16 R192, R4.reuse, R16, R104 ;  /* 0x0000001004c0723c */ /* 0x048ff00000041868 */
[----:B------:R-:W-:Y:S08]  /*a260*/  HMMA.16816.F32.BF16 R64, R4, R18, R64 ;  /* 0x000000120440723c */ /* 0x000ff00000041840 */
[C---:B------:R-:W-:Y:S08]  /*a270*/  HMMA.16816.F32.BF16 R52, R8.reuse, R24, R52 ;  /* 0x000000180834723c */ /* 0x040ff00000041834 */
[C---:B------:R-:W-:Y:S08]  /*a280*/  HMMA.16816.F32.BF16 R40, R8.reuse, R26, R40 ;  /* 0x0000001a0828723c */ /* 0x040ff00000041828 */
[C---:B------:R-:W-:Y:S08]  /*a290*/  HMMA.16816.F32.BF16 R20, R8.reuse, R16, R32 ;  /* 0x000000100814723c */ /* 0x040ff00000041820 */
[----:B------:R-:W-:Y:S01]  /*a2a0*/  HMMA.16816.F32.BF16 R28, R8, R18, R12 ;  /* 0x00000012081c723c */ /* 0x000fe2000004180c */
[----:B------:R-:W-:Y:S06]  /*a2b0*/  BAR.SYNC.DEFER_BLOCKING 0x0 ;  /* 0x0000000000007b1d */ /* 0x000fec0000010000 */
        /* <DEDUP_REMOVED lines=25> */
.L_x_141:
[----:B-1----:R-:W2:Y:S04]  /*a450*/  LDL.LU R3, [R1+0x18] ;  /* 0x0000180001037983 */ /* 0x002ea80000300800 */
[----:B------:R-:W3:Y:S04]  /*a460*/  LDL.LU R2, [R1+0xc] ;  /* 0x00000c0001027983 */ /* 0x000ee80000300800 */
[----:B------:R-:W-:Y:S04]  /*a470*/  STL [R1+0x68], R220 ;  /* 0x000068dc01007387 */ /* 0x000fe80000100800 */
[----:B------:R1:W-:Y:S04]  /*a480*/  STL [R1+0x64], R219 ;  /* 0x000064db01007387 */ /* 0x0003e80000100800 */
[----:B------:R-:W-:Y:S04]  /*a490*/  STL [R1+0x60], R217 ;  /* 0x000060d901007387 */ /* 0x000fe80000100800 */
[----:B------:R-:W4:Y:S04]  /*a4a0*/  LDL.LU R19, [R1] ;  /* 0x0000000001137983 */ /* 0x000f280000300800 */
[----:B------:R-:W4:Y:S04]  /*a4b0*/  LDL.LU R251, [R1+0x4] ;  /* 0x0000040001fb7983 */ /* 0x000f280000300800 */
[----:B------:R-:W1:Y:S02]  /*a4c0*/  S2R R0, SR_TID.X ;  /* 0x0000000000007919 */ /* 0x000e640000002100 */
[----:B-1----:R-:W-:-:S05]  /*a4d0*/  IMAD.SHL.U32 R0, R0, 0x2, RZ ;  /* 0x0000000200007824 */ /* 0x002fca00078e00ff */
[----:B------:R-:W-:-:S05]  /*a4e0*/  LOP3.LUT R0, R0, 0x6, RZ, 0xc0, !PT ;  /* 0x0000000600007812 */ /* 0x000fca00078ec0ff */
[----:B------:R-:W-:-:S05]  /*a4f0*/  IMAD R0, R101, 0x40, R0 ;  /* 0x0000004065007824 */ /* 0x000fca00078e0200 */
[C---:B------:R-:W-:Y:S02]  /*a500*/  ISETP.GE.AND P2, PT, R0.reuse, R229, PT ;  /* 0x000000e50000720c */ /* 0x040fe40003f46270 */
[C---:B------:R-:W-:Y:S02]  /*a510*/  ISETP.GE.AND P4, PT, R0.reuse, R228, PT ;  /* 0x000000e40000720c */ /* 0x040fe40003f86270 */
[C---:B------:R-:W-:Y:S02]  /*a520*/  ISETP.LT.OR P2, PT, R0.reuse, R225, P2 ;  /* 0x000000e10000720c */ /* 0x040fe40001741670 */
[----:B------:R-:W-:Y:S02]  /*a530*/  ISETP.LT.OR P4, PT, R0, R224, P4 ;  /* 0x000000e00000720c */ /* 0x000fe40002781670 */
[----:B------:R-:W-:Y:S02]  /*a540*/  FSEL R24, R60, -INF , !P2 ;  /* 0xff8000003c187808 */ /* 0x000fe40005000000 */
[----:B------:R-:W-:-:S02]  /*a550*/  ISETP.GE.AND P1, PT, R0, R227, PT ;  /* 0x000000e30000720c */ /* 0x000fc40003f26270 */
[----:B------:R-:W-:Y:S02]  /*a560*/  ISETP.GE.AND P2, PT, R0, R226, PT ;  /* 0x000000e20000720c */ /* 0x000fe40003f46270 */
[----:B------:R-:W-:Y:S02]  /*a570*/  FSEL R32, R62, -INF , !P4 ;  /* 0xff8000003e207808 */ /* 0x000fe40006000000 */
[C---:B------:R-:W-:Y:S02]  /*a580*/  ISETP.LT.OR P1, PT, R0.reuse, R223, P1 ;  /* 0x000000df0000720c */ /* 0x040fe40000f21670 */
[----:B------:R-:W-:Y:S02]  /*a590*/  ISETP.LT.OR P2, PT, R0, R222, P2 ;  /* 0x000000de0000720c */ /* 0x000fe40001741670 */
[----:B------:R-:W-:Y:S02]  /*a5a0*/  FSEL R8, R44, -INF , !P1 ;  /* 0xff8000002c087808 */ /* 0x000fe40004800000 */
[----:B------:R-:W-:-:S02]  /*a5b0*/  FSEL R12, R46, -INF , !P2 ;  /* 0xff8000002e0c7808 */ /* 0x000fc40005000000 */
[----:B------:R-:W-:Y:S02]  /*a5c0*/  IADD3 R4, R0, 0x30, RZ ;  /* 0x0000003000047810 */ /* 0x000fe40007ffe0ff */
[----:B------:R-:W-:Y:S01]  /*a5d0*/  FMNMX.FTZ R5, R252, R12, !PT ;  /* 0x0000000cfc057209 */ /* 0x000fe20007810000 */
[----:B--2---:R-:W-:Y:S01]  /*a5e0*/  IMAD.MOV.U32 R17, RZ, RZ, R3 ;  /* 0x000000ffff117224 */ /* 0x004fe200078e0003 */
[----:B---3--:R-:W-:Y:S02]  /*a5f0*/  MOV R18, R2 ;  /* 0x0000000200127202 */ /* 0x008fe40000000f00 */
[----:B------:R-:W-:-:S04]  /*a600*/  IADD3 R2, R0, 0x1, RZ ;  /* 0x0000000100027810 */ /* 0x000fc80007ffe0ff */
[C---:B------:R-:W-:Y:S02]  /*a610*/  ISETP.GE.AND P3, PT, R2.reuse, R229, PT ;  /* 0x000000e50200720c */ /* 0x040fe40003f66270 */
[C---:B------:R-:W-:Y:S02]  /*a620*/  ISETP.GE.AND P6, PT, R2.reuse, R228, PT ;  /* 0x000000e40200720c */ /* 0x040fe40003fc6270 */
[C---:B------:R-:W-:Y:S02]  /*a630*/  ISETP.GE.AND P5, PT, R2.reuse, R227, PT ;  /* 0x000000e30200720c */ /* 0x040fe40003fa6270 */
[C---:B------:R-:W-:Y:S02]  /*a640*/  ISETP.GE.AND P0, PT, R2.reuse, R226, PT ;  /* 0x000000e20200720c */ /* 0x040fe40003f06270 */
[C---:B------:R-:W-:Y:S02]  /*a650*/  ISETP.LT.OR P3, PT, R2.reuse, R225, P3 ;  /* 0x000000e10200720c */ /* 0x040fe40001f61670 */
[----:B------:R-:W-:-:S02]  /*a660*/  ISETP.LT.OR P6, PT, R2, R224, P6 ;  /* 0x000000e00200720c */ /* 0x000fc400037c1670 */
[C---:B------:R-:W-:Y:S02]  /*a670*/  ISETP.LT.OR P5, PT, R2.reuse, R223, P5 ;  /* 0x000000df0200720c */ /* 0x040fe40002fa1670 */
[----:B------:R-:W-:Y:S02]  /*a680*/  ISETP.LT.OR P0, PT, R2, R222, P0 ;  /* 0x000000de0200720c */ /* 0x000fe40000701670 */
[----:B------:R-:W-:-:S04]  /*a690*/  IADD3 R2, R0, 0x8, RZ ;  /* 0x0000000800027810 */ /* 0x000fc80007ffe0ff */
[----:B------:R-:W-:Y:S02]  /*a6a0*/  ISETP.GE.AND P4, PT, R2, R229, PT ;  /* 0x000000e50200720c */ /* 0x000fe40003f86270 */
[----:B------:R-:W-:Y:S02]  /*a6b0*/  IADD3 R3, R0, 0x9, RZ ;  /* 0x0000000900037810 */ /* 0x000fe40007ffe0ff */
[C---:B------:R-:W-:Y:S02]  /*a6c0*/  ISETP.LT.OR P4, PT, R2.reuse, R225, P4 ;  /* 0x000000e10200720c */ /* 0x040fe40002781670 */
[----:B------:R-:W-:Y:S02]  /*a6d0*/  FSEL R25, R61, -INF , !P3 ;  /* 0xff8000003d197808 */ /* 0x000fe40005800000 */
[C---:B------:R-:W-:Y:S02]  /*a6e0*/  ISETP.GE.AND P1, PT, R2.reuse, R228, PT ;  /* 0x000000e40200720c */ /* 0x040fe40003f26270 */
[----:B------:R-:W-:-:S02]  /*a6f0*/  ISETP.GE.AND P2, PT, R2, R227, PT ;  /* 0x000000e30200720c */ /* 0x000fc40003f46270 */
[----:B------:R-:W-:Y:S02]  /*a700*/  ISETP.GE.AND P3, PT, R2, R226, PT ;  /* 0x000000e20200720c */ /* 0x000fe40003f66270 */
[----:B------:R-:W-:Y:S02]  /*a710*/  FSEL R34, R63, -INF , !P6 ;  /* 0xff8000003f227808 */ /* 0x000fe40007000000 */
[----:B------:R-:W-:Y:S02]  /*a720*/  FSEL R10, R45, -INF , !P5 ;  /* 0xff8000002d0a7808 */ /* 0x000fe40006800000 */
[----:B------:R-:W-:Y:S02]  /*a730*/  FSEL R14, R47, -INF , !P0 ;  /* 0xff8000002f0e7808 */ /* 0x000fe40004000000 */
[----:B------:R-:W-:Y:S01]  /*a740*/  FSEL R26, R56, -INF , !P4 ;  /* 0xff800000381a7808 */ /* 0x000fe20006000000 */
[----:B------:R-:W-:Y:S01]  /*a750*/  IMAD.MOV.U32 R203, RZ, RZ, R18 ;  /* 0x000000ffffcb7224 */ /* 0x000fe200078e0012 */
[C---:B------:R-:W-:Y:S01]  /*a760*/  ISETP.GE.AND P0, PT, R3.reuse, R229, PT ;  /* 0x000000e50300720c */ /* 0x040fe20003f06270 */
[----:B------:R-:W-:Y:S01]  /*a770*/  IMAD.MOV.U32 R201, RZ, RZ, R17 ;  /* 0x000000ffffc97224 */ /* 0x000fe200078e0011 */
[C---:B------:R-:W-:Y:S01]  /*a780*/  ISETP.GE.AND P6, PT, R3.reuse, R228, PT ;  /* 0x000000e40300720c */ /* 0x040fe20003fc6270 */
[----:B------:R-:W-:Y:S01]  /*a790*/  LDSM.16.MT88.4 R44, [R218+0xa000] ;  /* 0x00a00000da2c783b */ /* 0x000fe20000004200 */
        /* <DEDUP_REMOVED lines=10> */
[----:B------:R-:W-:Y:S02]  /*a840*/  IADD3 R3, R0, 0x11, RZ ;  /* 0x0000001100037810 */ /* 0x000fe40007ffe0ff */
[----:B------:R-:W-:Y:S02]  /*a850*/  FSEL R11, R188, -INF , !P2 ;  /* 0xff800000bc0b7808 */ /* 0x000fe40005000000 */
[----:B------:R-:W-:-:S02]  /*a860*/  FSEL R35, R58, -INF , !P1 ;  /* 0xff8000003a237808 */ /* 0x000fc40004800000 */
[----:B------:R-:W-:Y:S02]  /*a870*/  ISETP.GE.AND P2, PT, R2, R228, PT ;  /* 0x000000e40200720c */ /* 0x000fe40003f46270 */
[----:B------:R-:W-:Y:S02]  /*a880*/  FSEL R15, R190, -INF , !P3 ;  /* 0xff800000be0f7808 */ /* 0x000fe40005800000 */
[C---:B------:R-:W-:Y:S02]  /*a890*/  ISETP.GE.AND P1, PT, R2.reuse, R229, PT ;  /* 0x000000e50200720c */ /* 0x040fe40003f26270 */
[----:B------:R-:W-:Y:S02]  /*a8a0*/  ISETP.GE.AND P3, PT, R2, R227, PT ;  /* 0x000000e30200720c */ /* 0x000fe40003f66270 */
[----:B------:R-:W-:Y:S02]  /*a8b0*/  FSEL R27, R57, -INF , !P0 ;  /* 0xff800000391b7808 */ /* 0x000fe40004000000 */
[----:B------:R-:W-:-:S02]  /*a8c0*/  FSEL R16, R191, -INF , !P4 ;  /* 0xff800000bf107808 */ /* 0x000fc40006000000 */
[C---:B------:R-:W-:Y:S02]  /*a8d0*/  ISETP.GE.AND P0, PT, R2.reuse, R226, PT ;  /* 0x000000e20200720c */ /* 0x040fe40003f06270 */
[----:B------:R-:W-:Y:S02]  /*a8e0*/  ISETP.GE.AND P4, PT, R3, R229, PT ;  /* 0x000000e50300720c */ /* 0x000fe40003f86270 */
        /* <DEDUP_REMOVED lines=8> */
[----:B------:R-:W-:Y:S02]  /*a970*/  FSEL R13, R189, -INF , !P5 ;  /* 0xff800000bd0d7808 */ /* 0x000fe40006800000 */
[----:B------:R-:W-:-:S02]  /*a980*/  ISETP.GE.AND P6, PT, R3, R228, PT ;  /* 0x000000e40300720c */ /* 0x000fc40003fc6270 */
[----:B------:R-:W-:Y:S02]  /*a990*/  FSEL R52, R52, -INF , !P1 ;  /* 0xff80000034347808 */ /* 0x000fe40004800000 */
[----:B------:R-:W-:Y:S02]  /*a9a0*/  FSEL R54, R184, -INF , !P3 ;  /* 0xff800000b8367808 */ /* 0x000fe40005800000 */
[C---:B------:R-:W-:Y:S02]  /*a9b0*/  ISETP.GE.AND P5, PT, R3.reuse, R227, PT ;  /* 0x000000e30300720c */ /* 0x040fe40003fa6270 */
[----:B------:R-:W-:Y:S02]  /*a9c0*/  ISETP.GE.AND P1, PT, R3, R226, PT ;  /* 0x000000e20300720c */ /* 0x000fe40003f26270 */
[----:B------:R-:W-:Y:S02]  /*a9d0*/  FSEL R107, R186, -INF , !P0 ;  /* 0xff800000ba6b7808 */ /* 0x000fe40004000000 */
[----:B------:R-:W-:-:S02]  /*a9e0*/  FSEL R184, R53, -INF , !P4 ;  /* 0xff80000035b87808 */ /* 0x000fc40006000000 */
[C---:B------:R-:W-:Y:S02]  /*a9f0*/  ISETP.GE.AND P2, PT, R2.reuse, R229, PT ;  /* 0x000000e50200720c */ /* 0x040fe40003f46270 */
[C---:B------:R-:W-:Y:S02]  /*aa00*/  ISETP.GE.AND P3, PT, R2.reuse, R228, PT ;  /* 0x000000e40200720c */ /* 0x040fe40003f66270 */
[C---:B------:R-:W-:Y:S02]  /*aa10*/  ISETP.GE.AND P0, PT, R2.reuse, R227, PT ;  /* 0x000000e30200720c */ /* 0x040fe40003f06270 */
[----:B------:R-:W-:Y:S02]  /*aa20*/  ISETP.GE.AND P4, PT, R2, R226, PT ;  /* 0x000000e20200720c */ /* 0x000fe40003f86270 */
[C---:B------:R-:W-:Y:S02]  /*aa30*/  ISETP.LT.OR P6, PT, R3.reuse, R224, P6 ;  /* 0x000000e00300720c */ /* 0x040fe400037c1670 */
[----:B------:R-:W-:-:S02]  /*aa40*/  ISETP.LT.OR P5, PT, R3, R223, P5 ;  /* 0x000000df0300720c */ /* 0x000fc40002fa1670 */
[----:B------:R-:W-:Y:S02]  /*aa50*/  ISETP.LT.OR P1, PT, R3, R222, P1 ;  /* 0x000000de0300720c */ /* 0x000fe40000f21670 */
[C---:B------:R-:W-:Y:S02]  /*aa60*/  ISETP.LT.OR P2, PT, R2.reuse, R225, P2 ;  /* 0x000000e10200720c */ /* 0x040fe40001741670 */
[C---:B------:R-:W-:Y:S02]  /*aa70*/  ISETP.LT.OR P3, PT, R2.reuse, R224, P3 ;  /* 0x000000e00200720c */ /* 0x040fe40001f61670 */
[C---:B------:R-:W-:Y:S02]  /*aa80*/  ISETP.LT.OR P0, PT, R2.reuse, R223, P0 ;  /* 0x000000df0200720c */ /* 0x040fe40000701670 */
[----:B------:R-:W-:Y:S02]  /*aa90*/  ISETP.LT.OR P4, PT, R2, R222, P4 ;  /* 0x000000de0200720c */ /* 0x000fe40002781670 */
[----:B------:R-:W-:-:S02]  /*aaa0*/  IADD3 R3, R0, 0x19, RZ ;  /* 0x0000001900037810 */ /* 0x000fc40007ffe0ff */
[----:B------:R-:W-:Y:S02]  /*aab0*/  IADD3 R2, R0, 0x20, RZ ;  /* 0x0000002000027810 */ /* 0x000fe40007ffe0ff */
[----:B------:R-:W-:Y:S02]  /*aac0*/  FSEL R196, R55, -INF , !P6 ;  /* 0xff80000037c47808 */ /* 0x000fe40007000000 */
[----:B------:R-:W-:Y:S02]  /*aad0*/  FSEL R53, R185, -INF , !P5 ;  /* 0xff800000b9357808 */ /* 0x000fe40006800000 */
[----:B------:R-:W-:Y:S02]  /*aae0*/  FSEL R55, R187, -INF , !P1 ;  /* 0xff800000bb377808 */ /* 0x000fe40004800000 */
[----:B------:R-:W-:Y:S02]  /*aaf0*/  ISETP.GE.AND P1, PT, R3, R229, PT ;  /* 0x000000e50300720c */ /* 0x000fe40003f26270 */
[----:B------:R-:W-:-:S02]  /*ab00*/  FSEL R185, R40, -INF , !P2 ;  /* 0xff80000028b97808 */ /* 0x000fc40005000000 */
[----:B------:R-:W-:Y:S02]  /*ab10*/  FSEL R186, R42, -INF , !P3 ;  /* 0xff8000002aba7808 */ /* 0x000fe40005800000 */
[C---:B------:R-:W-:Y:S02]  /*ab20*/  ISETP.GE.AND P6, PT, R3.reuse, R228, PT ;  /* 0x000000e40300720c */ /* 0x040fe40003fc6270 */
[C---:B------:R-:W-:Y:S02]  /*ab30*/  ISETP.GE.AND P5, PT, R3.reuse, R227, PT ;  /* 0x000000e30300720c */ /* 0x040fe40003fa6270 */
[C---:B------:R-:W-:Y:S02]  /*ab40*/  ISETP.GE.AND P2, PT, R3.reuse, R226, PT ;  /* 0x000000e20300720c */ /* 0x040fe40003f46270 */
[----:B------:R-:W-:Y:S02]  /*ab50*/  ISETP.GE.AND P3, PT, R2, R229, PT ;  /* 0x000000e50200720c */ /* 0x000fe40003f66270 */
[----:B------:R-:W-:-:S02]  /*ab60*/  ISETP.LT.OR P1, PT, R3, R225, P1 ;  /* 0x000000e10300720c */ /* 0x000fc40000f21670 */
[C---:B------:R-:W-:Y:S02]  /*ab70*/  ISETP.LT.OR P6, PT, R3.reuse, R224, P6 ;  /* 0x000000e00300720c */ /* 0x040fe400037c1670 */
[C---:B------:R-:W-:Y:S02]  /*ab80*/  ISETP.LT.OR P5, PT, R3.reuse, R223, P5 ;  /* 0x000000df0300720c */ /* 0x040fe40002fa1670 */
[----:B------:R-:W-:Y:S02]  /*ab90*/  ISETP.LT.OR P2, PT, R3, R222, P2 ;  /* 0x000000de0300720c */ /* 0x000fe40001741670 */
        /* <DEDUP_REMOVED lines=9> */
[C---:B------:R-:W-:Y:S02]  /*ac30*/  ISETP.GE.AND P6, PT, R3.reuse, R228, PT ;  /* 0x000000e40300720c */ /* 0x040fe40003fc6270 */
[CC--:B------:R-:W-:Y:S02]  /*ac40*/  ISETP.GE.AND P5, PT, R3.reuse, R227.reuse, PT ;  /* 0x000000e30300720c */ /* 0x0c0fe40003fa6270 */
[----:B------:R-:W-:Y:S02]  /*ac50*/  ISETP.GE.AND P3, PT, R3, R226, PT ;  /* 0x000000e20300720c */ /* 0x000fe40003f66270 */
[----:B------:R-:W-:Y:S02]  /*ac60*/  FSEL R182, R182, -INF , !P4 ;  /* 0xff800000b6b67808 */ /* 0x000fe40006000000 */
[C---:B------:R-:W-:Y:S02]  /*ac70*/  ISETP.GE.AND P0, PT, R2.reuse, R228, PT ;  /* 0x000000e40200720c */ /* 0x040fe40003f06270 */
[----:B------:R-:W-:-:S02]  /*ac80*/  ISETP.GE.AND P4, PT, R2, R227, PT ;  /* 0x000000e30200720c */ /* 0x000fc40003f86270 */
[----:B------:R-:W-:Y:S02]  /*ac90*/  ISETP.GE.AND P1, PT, R2, R226, PT ;  /* 0x000000e20200720c */ /* 0x000fe40003f26270 */
[C---:B------:R-:W-:Y:S02]  /*aca0*/  ISETP.LT.OR P2, PT, R3.reuse, R225, P2 ;  /* 0x000000e10300720c */ /* 0x040fe40001741670 */
[C---:B------:R-:W-:Y:S02]  /*acb0*/  ISETP.LT.OR P6, PT, R3.reuse, R224, P6 ;  /* 0x000000e00300720c */ /* 0x040fe400037c1670 */
[C---:B------:R-:W-:Y:S02]  /*acc0*/  ISETP.LT.OR P5, PT, R3.reuse, R223, P5 ;  /* 0x000000df0300720c */ /* 0x040fe40002fa1670 */
[----:B------:R-:W-:Y:S02]  /*acd0*/  ISETP.LT.OR P3, PT, R3, R222, P3 ;  /* 0x000000de0300720c */ /* 0x000fe40001f61670 */
[----:B----4-:R-:W-:-:S02]  /*ace0*/  FMNMX.FTZ R3, R19, R8, !PT ;  /* 0x0000000813037209 */ /* 0x010fc40007810000 */
[C---:B------:R-:W-:Y:S02]  /*acf0*/  ISETP.LT.OR P0, PT, R2.reuse, R224, P0 ;  /* 0x000000e00200720c */ /* 0x040fe40000701670 */
[C---:B------:R-:W-:Y:S02]  /*ad00*/  ISETP.LT.OR P4, PT, R2.reuse, R223, P4 ;  /* 0x000000df0200720c */ /* 0x040fe40002781670 */
[----:B------:R-:W-:Y:S02]  /*ad10*/  ISETP.LT.OR P1, PT, R2, R222, P1 ;  /* 0x000000de0200720c */ /* 0x000fe40000f21670 */
[----:B------:R-:W-:Y:S02]  /*ad20*/  IADD3 R2, R0, 0x28, RZ ;  /* 0x0000002800027810 */ /* 0x000fe40007ffe0ff */
[----:B------:R-:W-:Y:S02]  /*ad30*/  FMNMX.FTZ R3, R10, R3, !PT ;  /* 0x000000030a037209 */ /* 0x000fe40007810000 */
        /* <DEDUP_REMOVED lines=8> */
[----:B------:R-:W-:Y:S02]  /*adc0*/  FMNMX.FTZ R3, R11, R3, !PT ;  /* 0x000000030b037209 */ /* 0x000fe40007810000 */
[C---:B------:R-:W-:Y:S02]  /*add0*/  ISETP.LT.OR P0, PT, R2.reuse, R225, P0 ;  /* 0x000000e10200720c */ /* 0x040fe40000701670 */
[C---:B------:R-:W-:Y:S02]  /*ade0*/  ISETP.LT.OR P4, PT, R2.reuse, R224, P4 ;  /* 0x000000e00200720c */ /* 0x040fe40002781670 */
[C---:B------:R-:W-:Y:S02]  /*adf0*/  ISETP.LT.OR P1, PT, R2.reuse, R223, P1 ;  /* 0x000000df0200720c */ /* 0x040fe40000f21670 */
[----:B------:R-:W-:-:S02]  /*ae00*/  ISETP.LT.OR P2, PT, R2, R222, P2 ;  /* 0x000000de0200720c */ /* 0x000fc40001741670 */
[----:B------:R-:W-:Y:S02]  /*ae10*/  IADD3 R2, R0, 0x29, RZ ;  /* 0x0000002900027810 */ /* 0x000fe40007ffe0ff */
[----:B------:R-:W-:Y:S02]  /*ae20*/  FMNMX.FTZ R3, R13, R3, !PT ;  /* 0x000000030d037209 */ /* 0x000fe40007810000 */
[----:B------:R-:W-:Y:S02]  /*ae30*/  FSEL R232, R39, -INF , !P6 ;  /* 0xff80000027e87808 */ /* 0x000fe40007000000 */
[----:B------:R-:W-:Y:S02]  /*ae40*/  FSEL R181, R177, -INF , !P5 ;  /* 0xff800000b1b57808 */ /* 0x000fe40006800000 */
[----:B------:R-:W-:Y:S02]  /*ae50*/  FSEL R239, R179, -INF , !P3 ;  /* 0xff800000b3ef7808 */ /* 0x000fe40005800000 */
[----:B------:R-:W-:-:S02]  /*ae60*/  FSEL R234, R108, -INF , !P1 ;  /* 0xff8000006cea7808 */ /* 0x000fc40004800000 */
[C---:B------:R-:W-:Y:S02]  /*ae70*/  ISETP.GE.AND P6, PT, R2.reuse, R229, PT ;  /* 0x000000e50200720c */ /* 0x040fe40003fc6270 */
[C---:B------:R-:W-:Y:S02]  /*ae80*/  ISETP.GE.AND P3, PT, R2.reuse, R228, PT ;  /* 0x000000e40200720c */ /* 0x040fe40003f66270 */
[C---:B------:R-:W-:Y:S02]  /*ae90*/  ISETP.GE.AND P5, PT, R2.reuse, R227, PT ;  /* 0x000000e30200720c */ /* 0x040fe40003fa6270 */
[----:B------:R-:W-:Y:S02]  /*aea0*/  ISETP.GE.AND P1, PT, R2, R226, PT ;  /* 0x000000e20200720c */ /* 0x000fe40003f26270 */
[----:B------:R-:W-:Y:S02]  /*aeb0*/  FMNMX.FTZ R3, R54, R3, !PT ;  /* 0x0000000336037209 */ /* 0x000fe40007810000 */
[----:B------:R-:W-:-:S02]  /*aec0*/  ISETP.LT.OR P6, PT, R2, R225, P6 ;  /* 0x000000e10200720c */ /* 0x000fc400037c1670 */
[C---:B------:R-:W-:Y:S02]  /*aed0*/  ISETP.LT.OR P3, PT, R2.reuse, R224, P3 ;  /* 0x000000e00200720c */ /* 0x040fe40001f61670 */
[C---:B------:R-:W-:Y:S02]  /*aee0*/  ISETP.LT.OR P5, PT, R2.reuse, R223, P5 ;  /* 0x000000df0200720c */ /* 0x040fe40002fa1670 */
[----:B------:R-:W-:Y:S02]  /*aef0*/  ISETP.LT.OR P1, PT, R2, R222, P1 ;  /* 0x000000de0200720c */ /* 0x000fe40000f21670 */
[----:B------:R-:W-:-:S04]  /*af00*/  FMNMX.FTZ R2, R53, R3, !PT ;  /* 0x0000000335027209 */ /* 0x000fc80007810000 */
[----:B------:R-:W-:-:S04]  /*af10*/  FMNMX.FTZ R6, R40, R2, !PT ;  /* 0x0000000228067209 */ /* 0x000fc80007810000 */
[----:B------:R-:W-:Y:S02]  /*af20*/  FMNMX.FTZ R6, R41, R6, !PT ;  /* 0x0000000629067209 */ /* 0x000fe40007810000 */
[----:B------:R-:W-:Y:S02]  /*af30*/  FSEL R242, R111, -INF , !P1 ;  /* 0xff8000006ff27808 */ /* 0x000fe40004800000 */
[----:B------:R-:W-:Y:S02]  /*af40*/  FMNMX.FTZ R6, R198, R6, !PT ;  /* 0x00000006c6067209 */ /* 0x000fe40007810000 */
[----:B------:R-:W-:Y:S02]  /*af50*/  IADD3 R3, R0, 0x31, RZ ;  /* 0x0000003100037810 */ /* 0x000fe40007ffe0ff */
[----:B------:R-:W-:Y:S02]  /*af60*/  ISETP.GE.AND P1, PT, R4, R227, PT ;  /* 0x000000e30400720c */ /* 0x000fe40003f26270 */
[----:B------:R-:W-:-:S02]  /*af70*/  FMNMX.FTZ R5, R14, R5, !PT ;  /* 0x000000050e057209 */ /* 0x000fc40007810000 */
[----:B------:R-:W-:Y:S02]  /*af80*/  FMNMX.FTZ R7, R181, R6, !PT ;  /* 0x00000006b5077209 */ /* 0x000fe40007810000 */
[----:B------:R-:W-:Y:S02]  /*af90*/  FSEL R233, R109, -INF , !P5 ;  /* 0xff8000006de97808 */ /* 0x000fe40006800000 */
[----:B------:R-:W-:Y:S02]  /*afa0*/  ISETP.GE.AND P5, PT, R3, R227, PT ;  /* 0x000000e30300720c */ /* 0x000fe40003fa6270 */
[----:B------:R-:W-:Y:S02]  /*afb0*/  ISETP.LT.OR P1, PT, R4, R223, P1 ;  /* 0x000000df0400720c */ /* 0x000fe40000f21670 */
[----:B------:R-:W-:Y:S02]  /*afc0*/  FMNMX.FTZ R5, R15, R5, !PT ;  /* 0x000000050f057209 */ /* 0x000fe40007810000 */
[----:B------:R-:W-:-:S02]  /*afd0*/  IADD3 R2, R0, 0x38, RZ ;  /* 0x0000003800027810 */ /* 0x000fc40007ffe0ff */
[----:B------:R-:W-:Y:S02]  /*afe0*/  FMNMX.FTZ R7, R234, R7, !PT ;  /* 0x00000007ea077209 */ /* 0x000fe40007810000 */
[----:B------:R-:W-:Y:S02]  /*aff0*/  ISETP.LT.OR P5, PT, R3, R223, P5 ;  /* 0x000000df0300720c */ /* 0x000fe40002fa1670 */
[----:B------:R-:W-:Y:S02]  /*b000*/  FSEL R42, R192, -INF , !P1 ;  /* 0xff800000c02a7808 */ /* 0x000fe40004800000 */
[----:B------:R-:W-:Y:S02]  /*b010*/  FMNMX.FTZ R5, R16, R5, !PT ;  /* 0x0000000510057209 */ /* 0x000fe40007810000 */
[----:B------:R-:W-:Y:S02]  /*b020*/  IADD3 R0, R0, 0x39, RZ ;  /* 0x0000003900007810 */ /* 0x000fe40007ffe0ff */
[----:B------:R-:W-:-:S02]  /*b030*/  ISETP.GE.AND P1, PT, R2, R227, PT ;  /* 0x000000e30200720c */ /* 0x000fc40003f26270 */
[----:B------:R-:W-:Y:S02]  /*b040*/  FMNMX.FTZ R7, R233, R7, !PT ;  /* 0x00000007e9077209 */ /* 0x000fe40007810000 */
[----:B------:R-:W-:Y:S02]  /*b050*/  FSEL R241, R193, -INF , !P5 ;  /* 0xff800000c1f17808 */ /* 0x000fe40006800000 */
[----:B------:R-:W-:Y:S02]  /*b060*/  FMNMX.FTZ R5, R107, R5, !PT ;  /* 0x000000056b057209 */ /* 0x000fe40007810000 */
[----:B------:R-:W-:Y:S02]  /*b070*/  ISETP.GE.AND P5, PT, R0, R227, PT ;  /* 0x000000e30000720c */ /* 0x000fe40003fa6270 */
[----:B------:R-:W-:Y:S02]  /*b080*/  ISETP.LT.OR P1, PT, R2, R223, P1 ;  /* 0x000000df0200720c */ /* 0x000fe40000f21670 */
[----:B------:R-:W-:-:S02]  /*b090*/  FMNMX.FTZ R7, R42, R7, !PT ;  /* 0x000000072a077209 */ /* 0x000fc40007810000 */
[----:B------:R-:W-:Y:S02]  /*b0a0*/  FMNMX.FTZ R5, R55, R5, !PT ;  /* 0x0000000537057209 */ /* 0x000fe40007810000 */
[----:B------:R-:W-:Y:S02]  /*b0b0*/  ISETP.LT.OR P5, PT, R0, R223, P5 ;  /* 0x000000df0000720c */ /* 0x000fe40002fa1670 */
[----:B------:R-:W-:Y:S02]  /*b0c0*/  FSEL R207, R64, -INF , !P1 ;  /* 0xff80000040cf7808 */ /* 0x000fe40004800000 */
[----:B------:R-:W-:Y:S02]  /*b0d0*/  FMNMX.FTZ R7, R241, R7, !PT ;  /* 0x00000007f1077209 */ /* 0x000fe40007810000 */
[----:B------:R-:W-:Y:S02]  /*b0e0*/  FMNMX.FTZ R5, R182, R5, !PT ;  /* 0x00000005b6057209 */ /* 0x000fe40007810000 */
[----:B------:R-:W-:-:S02]  /*b0f0*/  FSEL R219, R65, -INF , !P5 ;  /* 0xff80000041db7808 */ /* 0x000fc40006800000 */
[----:B------:R-:W-:Y:S02]  /*b100*/  FMNMX.FTZ R7, R207, R7, !PT ;  /* 0x00000007cf077209 */ /* 0x000fe40007810000 */
[----:B------:R-:W-:Y:S02]  /*b110*/  FMNMX.FTZ R6, R183, R5, !PT ;  /* 0x00000005b7067209 */ /* 0x000fe40007810000 */
[----:B------:R-:W-:Y:S02]  /*b120*/  FMNMX.FTZ R5, R219, R7, !PT ;  /* 0x00000007db057209 */ /* 0x000fe40007810000 */
[----:B------:R-:W-:Y:S02]  /*b130*/  FSEL R238, R110, -INF , !P2 ;  /* 0xff8000006eee7808 */ /* 0x000fe40005000000 */
[----:B------:R-:W-:Y:S01]  /*b140*/  ISETP.GE.AND P2, PT, R4, R226, PT ;  /* 0x000000e20400720c */ /* 0x000fe20003f46270 */
[----:B------:R-:W1:Y:S01]  /*b150*/  SHFL.BFLY PT, R9, R5, 0x2, 0x1f ;  /* 0x0c401f0005097f89 */ /* 0x000e6200000e0000 */
[----:B------:R-:W-:-:S02]  /*b160*/  FMNMX.FTZ R6, R236, R6, !PT ;  /* 0x00000006ec067209 */ /* 0x000fc40007810000 */
[----:B------:R-:W-:Y:S02]  /*b170*/  ISETP.GE.AND P1, PT, R3, R226, PT ;  /* 0x000000e20300720c */ /* 0x000fe40003f26270 */
[----:B------:R-:W-:Y:S02]  /*b180*/  ISETP.LT.OR P2, PT, R4, R222, P2 ;  /* 0x000000de0400720c */ /* 0x000fe40001741670 */
[----:B------:R-:W-:Y:S02]  /*b190*/  FMNMX.FTZ R6, R239, R6, !PT ;  /* 0x00000006ef067209 */ /* 0x000fe40007810000 */
[----:B------:R-:W-:Y:S02]  /*b1a0*/  ISETP.LT.OR P1, PT, R3, R222, P1 ;  /* 0x000000de0300720c */ /* 0x000fe40000f21670 */
[----:B------:R-:W-:Y:S02]  /*b1b0*/  FSEL R63, R194, -INF , !P2 ;  /* 0xff800000c23f7808 */ /* 0x000fe40005000000 */
[----:B------:R-:W-:-:S02]  /*b1c0*/  ISETP.GE.AND P5, PT, R4, R229, PT ;  /* 0x000000e50400720c */ /* 0x000fc40003fa6270 */
[----:B------:R-:W-:Y:S02]  /*b1d0*/  ISETP.GE.AND P2, PT, R4, R228, PT ;  /* 0x000000e40400720c */ /* 0x000fe40003f46270 */
[----:B------:R-:W-:Y:S02]  /*b1e0*/  FMNMX.FTZ R6, R238, R6, !PT ;  /* 0x00000006ee067209 */ /* 0x000fe40007810000 */
[----:B------:R-:W-:Y:S02]  /*b1f0*/  FSEL R56, R195, -INF , !P1 ;  /* 0xff800000c3387808 */ /* 0x000fe40004800000 */
[----:B------:R-:W-:Y:S02]  /*b200*/  FSEL R243, R48, -INF , !P0 ;  /* 0xff80000030f37808 */ /* 0x000fe40004000000 */
[-C--:B------:R-:W-:Y:S02]  /*b210*/  ISETP.GE.AND P1, PT, R2, R226.reuse, PT ;  /* 0x000000e20200720c */ /* 0x080fe40003f26270 */
[----:B------:R-:W-:-:S02]  /*b220*/  ISETP.GE.AND P0, PT, R0, R226, PT ;  /* 0x000000e20000720c */ /* 0x000fc40003f06270 */
[C---:B------:R-:W-:Y:S02]  /*b230*/  ISETP.LT.OR P5, PT, R4.reuse, R225, P5 ;  /* 0x000000e10400720c */ /* 0x040fe40002fa1670 */
[----:B------:R-:W-:Y:S02]  /*b240*/  ISETP.LT.OR P2, PT, R4, R224, P2 ;  /* 0x000000e00400720c */ /* 0x000fe40001741670 */
[----:B------:R-:W-:Y:S02]  /*b250*/  FMNMX.FTZ R4, R242, R6, !PT ;  /* 0x00000006f2047209 */ /* 0x000fe40007810000 */
[-C--:B------:R-:W-:Y:S02]  /*b260*/  ISETP.LT.OR P1, PT, R2, R222.reuse, P1 ;  /* 0x000000de0200720c */ /* 0x080fe40000f21670 */
[----:B------:R-:W-:Y:S02]  /*b270*/  ISETP.LT.OR P0, PT, R0, R222, P0 ;  /* 0x000000de0000720c */ /* 0x000fe40000701670 */
[----:B------:R-:W-:-:S02]  /*b280*/  FMNMX.FTZ R4, R63, R4, !PT ;  /* 0x000000043f047209 */ /* 0x000fc40007810000 */
[----:B------:R-:W-:Y:S02]  /*b290*/  FSEL R235, R66, -INF , !P1 ;  /* 0xff80000042eb7808 */ /* 0x000fe40004800000 */
[----:B------:R-:W-:Y:S02]  /*b2a0*/  FSEL R67, R67, -INF , !P0 ;  /* 0xff80000043437808 */ /* 0x000fe40004000000 */
[C---:B------:R-:W-:Y:S02]  /*b2b0*/  ISETP.GE.AND P1, PT, R3.reuse, R229, PT ;  /* 0x000000e50300720c */ /* 0x040fe40003f26270 */
[----:B------:R-:W-:Y:S02]  /*b2c0*/  ISETP.GE.AND P0, PT, R3, R228, PT ;  /* 0x000000e40300720c */ /* 0x000fe40003f06270 */
[----:B------:R-:W-:Y:S02]  /*b2d0*/  FMNMX.FTZ R7, R231, R24, !PT ;  /* 0x00000018e7077209 */ /* 0x000fe40007810000 */
[----:B------:R-:W-:-:S02]  /*b2e0*/  FMNMX.FTZ R4, R56, R4, !PT ;  /* 0x0000000438047209 */ /* 0x000fc40007810000 */
[----:B------:R-:W-:Y:S02]  /*b2f0*/  FMNMX.FTZ R6, R251, R32, !PT ;  /* 0x00000020fb067209 */ /* 0x000fe40007810000 */
[C---:B------:R-:W-:Y:S02]  /*b300*/  ISETP.LT.OR P1, PT, R3.reuse, R225, P1 ;  /* 0x000000e10300720c */ /* 0x040fe40000f21670 */
[----:B------:R-:W-:Y:S02]  /*b310*/  ISETP.LT.OR P0, PT, R3, R224, P0 ;  /* 0x000000e00300720c */ /* 0x000fe40000701670 */
[----:B------:R-:W-:Y:S02]  /*b320*/  FMNMX.FTZ R7, R25, R7, !PT ;  /* 0x0000000719077209 */ /* 0x000fe40007810000 */
[----:B------:R-:W-:Y:S02]  /*b330*/  FMNMX.FTZ R3, R235, R4, !PT ;  /* 0x00000004eb037209 */ /* 0x000fe40007810000 */
[----:B-1----:R-:W-:-:S02]  /*b340*/  FMNMX.FTZ R4, R5, R9, !PT ;  /* 0x0000000905047209 */ /* 0x002fc40007810000 */
[----:B------:R-:W-:Y:S02]  /*b350*/  FMNMX.FTZ R5, R34, R6, !PT ;  /* 0x0000000622057209 */ /* 0x000fe40007810000 */
[----:B------:R-:W-:Y:S02]  /*b360*/  FMNMX.FTZ R6, R26, R7, !PT ;  /* 0x000000071a067209 */ /* 0x000fe40007810000 */
[----:B------:R-:W-:Y:S02]  /*b370*/  FMNMX.FTZ R3, R67, R3, !PT ;  /* 0x0000000343037209 */ /* 0x000fe40007810000 */
[----:B------:R-:W-:Y:S02]  /*b380*/  FMNMX.FTZ R6, R27, R6, !PT ;  /* 0x000000061b067209 */ /* 0x000fe40007810000 */
[----:B------:R-:W-:Y:S01]  /*b390*/  FMNMX.FTZ R5, R35, R5, !PT ;  /* 0x0000000523057209 */ /* 0x000fe20007810000 */
[----:B------:R-:W1:Y:S01]  /*b3a0*/  SHFL.BFLY PT, R7, R3, 0x2, 0x1f ;  /* 0x0c401f0003077f89 */ /* 0x000e6200000e0000 */
[----:B------:R-:W-:-:S02]  /*b3b0*/  FMNMX.FTZ R6, R52, R6, !PT ;  /* 0x0000000634067209 */ /* 0x000fc40007810000 */
[----:B------:R-:W-:Y:S02]  /*b3c0*/  FMNMX.FTZ R5, R59, R5, !PT ;  /* 0x000000053b057209 */ /* 0x000fe40007810000 */
[----:B------:R-:W-:Y:S02]  /*b3d0*/  FMNMX.FTZ R6, R184, R6, !PT ;  /* 0x00000006b8067209 */ /* 0x000fe40007810000 */
[----:B------:R-:W-:Y:S02]  /*b3e0*/  FSEL R247, R50, -INF , !P4 ;  /* 0xff80000032f77808 */ /* 0x000fe40006000000 */
[----:B------:R-:W-:Y:S02]  /*b3f0*/  FSEL R240, R49, -INF , !P6 ;  /* 0xff80000031f07808 */ /* 0x000fe40007000000 */
[C---:B------:R-:W-:Y:S02]  /*b400*/  ISETP.GE.AND P4, PT, R2.reuse, R229, PT ;  /* 0x000000e50200720c */ /* 0x040fe40003f86270 */
[----:B------:R-:W-:-:S02]  /*b410*/  ISETP.GE.AND P6, PT, R2, R228, PT ;  /* 0x000000e40200720c */ /* 0x000fc40003fc6270 */
[----:B------:R-:W-:Y:S02]  /*b420*/  FMNMX.FTZ R5, R197, R5, !PT ;  /* 0x00000005c5057209 */ /* 0x000fe40007810000 */
[----:B------:R-:W-:Y:S01]  /*b430*/  FMNMX.FTZ R6, R185, R6, !PT ;  /* 0x00000006b9067209 */ /* 0x000fe20007810000 */
[----:B------:R-:W2:Y:S01]  /*b440*/  SHFL.BFLY PT, R9, R4, 0x1, 0x1f ;  /* 0x0c201f0004097f89 */ /* 0x000ea200000e0000 */
[C---:B------:R-:W-:Y:S02]  /*b450*/  ISETP.LT.OR P4, PT, R2.reuse, R225, P4 ;  /* 0x000000e10200720c */ /* 0x040fe40002781670 */
[----:B------:R-:W-:Y:S02]  /*b460*/  ISETP.LT.OR P6, PT, R2, R224, P6 ;  /* 0x000000e00200720c */ /* 0x000fe400037c1670 */
[----:B------:R-:W-:Y:S02]  /*b470*/  FMNMX.FTZ R2, R196, R5, !PT ;  /* 0x00000005c4027209 */ /* 0x000fe40007810000 */
[----:B------:R-:W-:-:S02]  /*b480*/  FMNMX.FTZ R5, R180, R6, !PT ;  /* 0x00000006b4057209 */ /* 0x000fc40007810000 */
[----:B------:R-:W-:Y:S02]  /*b490*/  FMNMX.FTZ R2, R186, R2, !PT ;  /* 0x00000002ba027209 */ /* 0x000fe40007810000 */
[----:B------:R-:W-:Y:S02]  /*b4a0*/  FMNMX.FTZ R5, R248, R5, !PT ;  /* 0x00000005f8057209 */ /* 0x000fe40007810000 */
[----:B------:R-:W-:Y:S02]  /*b4b0*/  FSEL R246, R51, -INF , !P3 ;  /* 0xff80000033f67808 */ /* 0x000fe40005800000 */
[----:B------:R-:W-:Y:S01]  /*b4c0*/  FSEL R244, R20, -INF , !P5 ;  /* 0xff80000014f47808 */ /* 0x000fe20006800000 */
[----:B------:R-:W-:Y:S01]  /*b4d0*/  IMAD.MOV.U32 R250, RZ, RZ, R100 ;  /* 0x000000fffffa7224 */ /* 0x000fe200078e0064 */
[C---:B------:R-:W-:Y:S01]  /*b4e0*/  ISETP.GE.AND P3, PT, R0.reuse, R229, PT ;  /* 0x000000e50000720c */ /* 0x040fe20003f66270 */
[----:B------:R-:W-:Y:S01]  /*b4f0*/  LDSM.16.MT88.4 R48, [R216+0xb000] ;  /* 0x00b00000d830783b */ /* 0x000fe20000004200 */
[----:B------:R-:W-:-:S02]  /*b500*/  ISETP.GE.AND P5, PT, R0, R228, PT ;  /* 0x000000e40000720c */ /* 0x000fc40003fa6270 */
[----:B------:R-:W-:Y:S02]  /*b510*/  FMNMX.FTZ R2, R187, R2, !PT ;  /* 0x00000002bb027209 */ /* 0x000fe40007810000 */
[----:B------:R-:W-:Y:S02]  /*b520*/  FMNMX.FTZ R5, R249, R5, !PT ;  /* 0x00000005f9057209 */ /* 0x000fe40007810000 */
[C---:B------:R-:W-:Y:S02]  /*b530*/  ISETP.LT.OR P3, PT, R0.reuse, R225, P3 ;  /* 0x000000e10000720c */ /* 0x040fe40001f61670 */
[----:B------:R-:W-:Y:S02]  /*b540*/  ISETP.LT.OR P5, PT, R0, R224, P5 ;  /* 0x000000e00000720c */ /* 0x000fe40002fa1670 */
[----:B------:R-:W-:Y:S02]  /*b550*/  FMNMX.FTZ R2, R199, R2, !PT ;  /* 0x00000002c7027209 */ /* 0x000fe40007810000 */
[----:B-1----:R-:W-:-:S02]  /*b560*/  FMNMX.FTZ R0, R3, R7, !PT ;  /* 0x0000000703007209 */ /* 0x002fc40007810000 */
[----:B------:R-:W-:Y:S02]  /*b570*/  FMNMX.FTZ R3, R243, R5, !PT ;  /* 0x00000005f3037209 */ /* 0x000fe40007810000 */
[----:B------:R-:W-:Y:S02]  /*b580*/  FMNMX.FTZ R2, R232, R2, !PT ;  /* 0x00000002e8027209 */ /* 0x000fe40007810000 */
[----:B------:R-:W-:Y:S02]  /*b590*/  FMNMX.FTZ R3, R240, R3, !PT ;  /* 0x00000003f0037209 */ /* 0x000fe40007810000 */
[----:B------:R-:W-:Y:S02]  /*b5a0*/  FMNMX.FTZ R2, R247, R2, !PT ;  /* 0x00000002f7027209 */ /* 0x000fe40007810000 */
[----:B------:R-:W-:Y:S02]  /*b5b0*/  FSEL R60, R21, -INF , !P1 ;  /* 0xff800000153c7808 */ /* 0x000fe40004800000 */
[----:B------:R-:W-:-:S02]  /*b5c0*/  FMNMX.FTZ R3, R244, R3, !PT ;  /* 0x00000003f4037209 */ /* 0x000fc40007810000 */
[----:B------:R-:W-:Y:S02]  /*b5d0*/  FSEL R245, R22, -INF , !P2 ;  /* 0xff80000016f57808 */ /* 0x000fe40005000000 */
[----:B--2---:R-:W-:Y:S02]  /*b5e0*/  FMNMX.FTZ R103, R4, R9, !PT ;  /* 0x0000000904677209 */ /* 0x004fe40007810000 */
[----:B------:R-:W-:Y:S02]  /*b5f0*/  FMNMX.FTZ R2, R246, R2, !PT ;  /* 0x00000002f6027209 */ /* 0x000fe40007810000 */
[----:B------:R-:W-:Y:S02]  /*b600*/  FSEL R206, R28, -INF , !P4 ;  /* 0xff8000001cce7808 */ /* 0x000fe40006000000 */
[----:B------:R-:W-:Y:S01]  /*b610*/  FMNMX.FTZ R4, R60, R3, !PT ;  /* 0x000000033c047209 */ /* 0x000fe20007810000 */
[----:B------:R-:W1:Y:S01]  /*b620*/  SHFL.BFLY PT, R6, R0, 0x1, 0x1f ;  /* 0x0c201f0000067f89 */ /* 0x000e6200000e0000 */
[----:B------:R-:W-:-:S02]  /*b630*/  FSEL R36, R23, -INF , !P0 ;  /* 0xff80000017247808 */ /* 0x000fc40004000000 */
[----:B------:R-:W-:Y:S01]  /*b640*/  FMNMX.FTZ R3, R245, R2, !PT ;  /* 0x00000002f5037209 */ /* 0x000fe20007810000 */
[----:B------:R-:W-:Y:S01]  /*b650*/  LDSM.16.MT88.4 R20, [R218+0x9000] ;  /* 0x00900000da14783b */ /* 0x000fe20000004200 */
[----:B------:R-:W-:Y:S02]  /*b660*/  FSEL R38, R29, -INF , !P3 ;  /* 0xff8000001d267808 */ /* 0x000fe40005800000 */
[----:B------:R-:W-:Y:S02]  /*b670*/  FMNMX.FTZ R4, R206, R4, !PT ;  /* 0x00000004ce047209 */ /* 0x000fe40007810000 */
[----:B------:R-:W-:Y:S02]  /*b680*/  FMNMX.FTZ R5, R36, R3, !PT ;  /* 0x0000000324057209 */ /* 0x000fe40007810000 */
[----:B------:R-:W-:Y:S01]  /*b690*/  FMNMX.FTZ R3, R38, R4, !PT ;  /* 0x0000000426037209 */ /* 0x000fe20007810000 */
[C---:B------:R-:W-:Y:S01]  /*b6a0*/  FMUL.FTZ R2, R103.reuse, c[0x0][0x23c] ;  /* 0x00008f0067027a20 */ /* 0x040fe20000410000 */
[----:B------:R-:W-:-:S03]  /*b6b0*/  FSETP.NEU.FTZ.AND P0, PT, R103, -INF , PT ;  /* 0xff8000006700780b */ /* 0x000fc60003f1d000 */
[----:B------:R-:W2:Y:S01]  /*b6c0*/  SHFL.BFLY PT, R7, R3, 0x2, 0x1f ;  /* 0x0c401f0003077f89 */ /* 0x000ea200000e0000 */
[----:B------:R-:W-:Y:S02]  /*b6d0*/  FSEL R2, R2, RZ, P0 ;  /* 0x000000ff02027208 */ /* 0x000fe40000000000 */
[----:B------:R-:W-:Y:S02]  /*b6e0*/  FSEL R57, R30, -INF , !P6 ;  /* 0xff8000001e397808 */ /* 0x000fe40007000000 */
[----:B------:R-:W-:Y:S01]  /*b6f0*/  FSEL R58, R31, -INF , !P5 ;  /* 0xff8000001f3a7808 */ /* 0x000fe20006800000 */
[----:B------:R-:W-:Y:S01]  /*b700*/  FFMA.FTZ R4, R8, c[0x0][0x23c], -R2 ;  /* 0x00008f0008047a23 */ /* 0x000fe20000010802 */
[----:B------:R-:W-:Y:S01]  /*b710*/  FMNMX.FTZ R5, R57, R5, !PT ;  /* 0x0000000539057209 */ /* 0x000fe20007810000 */
[----:B------:R-:W-:Y:S02]  /*b720*/  LDSM.16.MT88.4 R28, [R216+0xa000] ;  /* 0x00a00000d81c783b */ /* 0x000fe40000004200 */
[----:B------:R3:W-:Y:S01]  /*b730*/  MUFU.EX2 R237, R4 ;  /* 0x0000000400ed7308 */ /* 0x0007e20000000800 */
[----:B-1----:R-:W-:-:S04]  /*b740*/  FMNMX.FTZ R102, R0, R6, !PT ;  /* 0x0000000600667209 */ /* 0x002fc80007810000 */
[C---:B------:R-:W-:Y:S01]  /*b750*/  FSETP.NEU.FTZ.AND P1, PT, R102.reuse, -INF , PT ;  /* 0xff8000006600780b */ /* 0x040fe20003f3d000 */
[----:B------:R-:W-:Y:S01]  /*b760*/  FMUL.FTZ R0, R102, c[0x0][0x23c] ;  /* 0x00008f0066007a20 */ /* 0x000fe20000410000 */
[----:B---3--:R-:W-:Y:S01]  /*b770*/  FMNMX.FTZ R4, R58, R5, !PT ;  /* 0x000000053a047209 */ /* 0x008fe20007810000 */
[----:B------:R-:W-:-:S04]  /*b780*/  FFMA.FTZ R5, R10, c[0x0][0x23c], -R2 ;  /* 0x00008f000a057a23 */ /* 0x000fc80000010802 */
[----:B------:R1:W3:Y:S01]  /*b790*/  MUFU.EX2 R62, R5 ;  /* 0x00000005003e7308 */ /* 0x0002e20000000800 */
[----:B------:R-:W4:Y:S01]  /*b7a0*/  SHFL.BFLY PT, R6, R4, 0x2, 0x1f ;  /* 0x0c401f0004067f89 */ /* 0x000f2200000e0000 */
[----:B------:R-:W-:Y:S02]  /*b7b0*/  FSEL R0, R0, RZ, P1 ;  /* 0x000000ff00007208 */ /* 0x000fe40000800000 */
[----:B--2---:R-:W-:Y:S01]  /*b7c0*/  FMNMX.FTZ R3, R3, R7, !PT ;  /* 0x0000000703037209 */ /* 0x004fe20007810000 */
[----:B-1----:R-:W-:-:S04]  /*b7d0*/  FFMA.FTZ R5, R11, c[0x0][0x23c], -R2 ;  /* 0x00008f000b057a23 */ /* 0x002fc80000010802 */
[----:B------:R1:W-:Y:S01]  /*b7e0*/  MUFU.EX2 R220, R5 ;  /* 0x0000000500dc7308 */ /* 0x0003e20000000800 */
[----:B------:R-:W2:Y:S01]  /*b7f0*/  SHFL.BFLY PT, R8, R3, 0x1, 0x1f ;  /* 0x0c201f0003087f89 */ /* 0x000ea200000e0000 */
[----:B-1----:R-:W-:-:S06]  /*b800*/  FFMA.FTZ R5, R13, c[0x0][0x23c], -R2 ;  /* 0x00008f000d057a23 */ /* 0x002fcc0000010802 */
[----:B------:R1:W-:Y:S01]  /*b810*/  MUFU.EX2 R205, R5 ;  /* 0x0000000500cd7308 */ /* 0x0003e20000000800 */
[----:B----4-:R-:W-:Y:S01]  /*b820*/  FMNMX.FTZ R4, R4, R6, !PT ;  /* 0x0000000604047209 */ /* 0x010fe20007810000 */
[----:B-1----:R-:W-:-:S06]  /*b830*/  FFMA.FTZ R5, R12, c[0x0][0x23c], -R0 ;  /* 0x00008f000c057a23 */ /* 0x002fcc0000010800 */
[----:B------:R1:W-:Y:S01]  /*b840*/  MUFU.EX2 R61, R5 ;  /* 0x00000005003d7308 */ /* 0x0003e20000000800 */
[----:B------:R-:W-:Y:S01]  /*b850*/  FSEL R6, R103, RZ, P0 ;  /* 0x000000ff67067208 */ /* 0x000fe20000000000 */
[----:B-1----:R-:W-:-:S06]  /*b860*/  FFMA.FTZ R5, R14, c[0x0][0x23c], -R0 ;  /* 0x00008f000e057a23 */ /* 0x002fcc0000010800 */
[----:B------:R1:W-:Y:S01]  /*b870*/  MUFU.EX2 R200, R5 ;  /* 0x0000000500c87308 */ /* 0x0003e20000000800 */
[----:B------:R-:W4:Y:S01]  /*b880*/  SHFL.BFLY PT, R7, R4, 0x1, 0x1f ;  /* 0x0c201f0004077f89 */ /* 0x000f2200000e0000 */
[----:B--2---:R-:W-:Y:S01]  /*b890*/  FMNMX.FTZ R104, R3, R8, !PT ;  /* 0x0000000803687209 */ /* 0x004fe20007810000 */
[----:B-1----:R-:W-:Y:S02]  /*b8a0*/  FFMA.FTZ R5, R15, c[0x0][0x23c], -R0 ;  /* 0x00008f000f057a23 */ /* 0x002fe40000010800 */
[----:B------:R-:W-:Y:S01]  /*b8b0*/  FADD.FTZ R6, R19, -R6 ;  /* 0x8000000613067221 */ /* 0x000fe20000010000 */
[C---:B------:R-:W-:Y:S02]  /*b8c0*/  FSETP.NEU.FTZ.AND P0, PT, R104.reuse, -INF , PT ;  /* 0xff8000006800780b */ /* 0x040fe40003f1d000 */
[----:B------:R1:W-:Y:S01]  /*b8d0*/  MUFU.EX2 R202, R5 ;  /* 0x0000000500ca7308 */ /* 0x0003e20000000800 */
[----:B------:R-:W-:Y:S01]  /*b8e0*/  FMUL.FTZ R3, R104, c[0x0][0x23c] ;  /* 0x00008f0068037a20 */ /* 0x000fe20000410000 */
[----:B------:R-:W-:Y:S01]  /*b8f0*/  LDSM.16.MT88.4 R12, [R218+0xb000] ;  /* 0x00b00000da0c783b */ /* 0x000fe20000004200 */
[----:B-1----:R-:W-:-:S03]  /*b900*/  FFMA.FTZ R5, R16, c[0x0][0x23c], -R0 ;  /* 0x00008f0010057a23 */ /* 0x002fc60000010800 */
[----:B------:R-:W1:Y:S02]  /*b910*/  LDSM.16.MT88.4 R16, [R216+0x9000] ;  /* 0x00900000d810783b */ /* 0x000e640000004200 */
[----:B------:R2:W-:Y:S01]  /*b920*/  MUFU.EX2 R43, R5 ;  /* 0x00000005002b7308 */ /* 0x0005e20000000800 */
[----:B------:R-:W-:Y:S01]  /*b930*/  FMUL.FTZ R6, R6, c[0x0][0x23c] ;  /* 0x00008f0006067a20 */ /* 0x000fe20000410000 */
[----:B------:R-:W-:Y:S02]  /*b940*/  FSEL R8, R3, RZ, P0 ;  /* 0x000000ff03087208 */ /* 0x000fe40000000000 */
[----:B--2---:R-:W-:-:S05]  /*b950*/  FSEL R5, R102, RZ, P1 ;  /* 0x000000ff66057208 */ /* 0x004fca0000800000 */
[----:B------:R-:W-:-:S04]  /*b960*/  FADD.FTZ R5, R252, -R5 ;  /* 0x80000005fc057221 */ /* 0x000fc80000010000 */
[----:B------:R-:W-:Y:S01]  /*b970*/  FMUL.FTZ R5, R5, c[0x0][0x23c] ;  /* 0x00008f0005057a20 */ /* 0x000fe20000410000 */
[----:B------:R-:W2:Y:S01]  /*b980*/  MUFU.EX2 R106, R6 ;  /* 0x00000006006a7308 */ /* 0x000ea20000000800 */
[----:B------:R-:W-:-:S07]  /*b990*/  FFMA.FTZ R9, R24, c[0x0][0x23c], -R8 ;  /* 0x00008f0018097a23 */ /* 0x000fce0000010808 */
[----:B------:R1:W1:Y:S01]  /*b9a0*/  MUFU.EX2 R100, R5 ;  /* 0x0000000500647308 */ /* 0x0002620000000800 */
[----:B----4-:R-:W-:-:S07]  /*b9b0*/  FMNMX.FTZ R105, R4, R7, !PT ;  /* 0x0000000704697209 */ /* 0x010fce0007810000 */
[----:B------:R4:W-:Y:S01]  /*b9c0*/  MUFU.EX2 R37, R9 ;  /* 0x0000000900257308 */ /* 0x0009e20000000800 */
[----:B---3--:R-:W-:Y:S01]  /*b9d0*/  F2FP.BF16.PACK_AB R4, R62, R237 ;  /* 0x000000ed3e04723e */ /* 0x008fe200000010ff */
[----:B------:R-:W-:Y:S01]  /*b9e0*/  FMUL.FTZ R3, R105, c[0x0][0x23c] ;  /* 0x00008f0069037a20 */ /* 0x000fe20000410000 */
[----:B-1----:R-:W-:Y:S01]  /*b9f0*/  FSEL R5, R104, RZ, P0 ;  /* 0x000000ff68057208 */ /* 0x002fe20000000000 */
[----:B--2---:R-:W-:Y:S01]  /*ba00*/  FMUL.FTZ R132, R132, R106 ;  /* 0x0000006a84847220 */ /* 0x004fe20000410000 */
[----:B------:R-:W-:Y:S01]  /*ba10*/  F2FP.BF16.PACK_AB R6, R205, R220 ;  /* 0x000000dccd06723e */ /* 0x000fe200000010ff */
[----:B------:R-:W-:Y:S02]  /*ba20*/  FMUL.FTZ R133, R133, R106 ;  /* 0x0000006a85857220 */ /* 0x000fe40000410000 */
[----:B----4-:R-:W-:Y:S01]  /*ba30*/  FFMA.FTZ R9, R25, c[0x0][0x23c], -R8 ;  /* 0x00008f0019097a23 */ /* 0x010fe20000010808 */
[----:B------:R-:W-:Y:S01]  /*ba40*/  F2FP.BF16.PACK_AB R7, R43, R202 ;  /* 0x000000ca2b07723e */ /* 0x000fe200000010ff */
[----:B------:R-:W-:Y:S01]  /*ba50*/  FADD.FTZ R33, R231, -R5 ;  /* 0x80000005e7217221 */ /* 0x000fe20000010000 */
[----:B------:R-:W-:Y:S01]  /*ba60*/  F2FP.BF16.PACK_AB R5, R200, R61 ;  /* 0x0000003dc805723e */ /* 0x000fe200000010ff */
[----:B------:R1:W-:Y:S01]  /*ba70*/  MUFU.EX2 R217, R9 ;  /* 0x0000000900d97308 */ /* 0x0003e20000000800 */
[-C--:B------:R-:W-:Y:S01]  /*ba80*/  FMUL.FTZ R134, R134, R100.reuse ;  /* 0x0000006486867220 */ /* 0x080fe20000410000 */
[----:B------:R-:W-:Y:S01]  /*ba90*/  FSETP.NEU.FTZ.AND P0, PT, R105, -INF , PT ;  /* 0xff8000006900780b */ /* 0x000fe20003f1d000 */
[----:B------:R-:W-:-:S02]  /*baa0*/  FMUL.FTZ R135, R135, R100 ;  /* 0x0000006487877220 */ /* 0x000fc40000410000 */
[-C--:B------:R-:W-:Y:S02]  /*bab0*/  FMUL.FTZ R136, R136, R106.reuse ;  /* 0x0000006a88887220 */ /* 0x080fe40000410000 */
[----:B------:R-:W-:Y:S02]  /*bac0*/  FMUL.FTZ R137, R137, R106 ;  /* 0x0000006a89897220 */ /* 0x000fe40000410000 */
[-C--:B------:R-:W-:Y:S02]  /*bad0*/  FMUL.FTZ R138, R138, R100.reuse ;  /* 0x000000648a8a7220 */ /* 0x080fe40000410000 */
[----:B------:R-:W-:Y:S02]  /*bae0*/  FMUL.FTZ R139, R139, R100 ;  /* 0x000000648b8b7220 */ /* 0x000fe40000410000 */
[----:B-1----:R-:W-:Y:S01]  /*baf0*/  FFMA.FTZ R9, R26, c[0x0][0x23c], -R8 ;  /* 0x00008f001a097a23 */ /* 0x002fe20000010808 */
[----:B------:R-:W-:Y:S02]  /*bb00*/  FSEL R3, R3, RZ, P0 ;  /* 0x000000ff03037208 */ /* 0x000fe40000000000 */
[----:B------:R-:W-:Y:S01]  /*bb10*/  FSEL R10, R105, RZ, P0 ;  /* 0x000000ff690a7208 */ /* 0x000fe20000000000 */
[----:B------:R1:W-:Y:S01]  /*bb20*/  MUFU.EX2 R204, R9 ;  /* 0x0000000900cc7308 */ /* 0x0003e20000000800 */
[----:B------:R-:W-:Y:S01]  /*bb30*/  HMMA.16816.F32.BF16 R192, R4, R20, R132 ;  /* 0x0000001404c0723c */ /* 0x000fe20000041884 */
[----:B------:R-:W-:-:S02]  /*bb40*/  FMUL.FTZ R116, R116, R106 ;  /* 0x0000006a74747220 */ /* 0x000fc40000410000 */
[----:B------:R-:W-:Y:S02]  /*bb50*/  FADD.FTZ R24, R251, -R10 ;  /* 0x8000000afb187221 */ /* 0x000fe40000010000 */
[----:B------:R-:W-:-:S03]  /*bb60*/  FMUL.FTZ R117, R117, R106 ;  /* 0x0000006a75757220 */ /* 0x000fc60000410000 */
[----:B------:R-:W-:Y:S01]  /*bb70*/  HMMA.16816.F32.BF16 R132, R4, R22, R136 ;  /* 0x000000160484723c */ /* 0x000fe20000041888 */
[-C--:B------:R-:W-:Y:S02]  /*bb80*/  FMUL.FTZ R118, R118, R100.reuse ;  /* 0x0000006476767220 */ /* 0x080fe40000410000 */
[----:B-1----:R-:W-:Y:S02]  /*bb90*/  FFMA.FTZ R9, R27, c[0x0][0x23c], -R8 ;  /* 0x00008f001b097a23 */ /* 0x002fe40000010808 */
[----:B------:R-:W-:Y:S02]  /*bba0*/  FMUL.FTZ R119, R119, R100 ;  /* 0x0000006477777220 */ /* 0x000fe40000410000 */
[----:B------:R1:W-:Y:S01]  /*bbb0*/  MUFU.EX2 R136, R9 ;  /* 0x0000000900887308 */ /* 0x0003e20000000800 */
[--C-:B------:R-:W-:Y:S02]  /*bbc0*/  FFMA.FTZ R11, R34, c[0x0][0x23c], -R3.reuse ;  /* 0x00008f00220b7a23 */ /* 0x100fe40000010803 */
[----:B------:R-:W-:-:S02]  /*bbd0*/  FFMA.FTZ R10, R35, c[0x0][0x23c], -R3 ;  /* 0x00008f00230a7a23 */ /* 0x000fc40000010803 */
[-C--:B------:R-:W-:Y:S02]  /*bbe0*/  FMUL.FTZ R168, R168, R106.reuse ;  /* 0x0000006aa8a87220 */ /* 0x080fe40000410000 */
[----:B------:R-:W-:Y:S02]  /*bbf0*/  FMUL.FTZ R169, R169, R106 ;  /* 0x0000006aa9a97220 */ /* 0x000fe40000410000 */
[-C--:B------:R-:W-:Y:S02]  /*bc00*/  FMUL.FTZ R170, R170, R100.reuse ;  /* 0x00000064aaaa7220 */ /* 0x080fe40000410000 */
[----:B------:R-:W-:Y:S02]  /*bc10*/  FMUL.FTZ R171, R171, R100 ;  /* 0x00000064abab7220 */ /* 0x000fe40000410000 */
[----:B-1----:R-:W-:Y:S01]  /*bc20*/  FFMA.FTZ R9, R32, c[0x0][0x23c], -R3 ;  /* 0x00008f0020097a23 */ /* 0x002fe20000010803 */
[----:B------:R1:W-:Y:S01]  /*bc30*/  MUFU.EX2 R252, R11 ;  /* 0x0000000b00fc7308 */ /* 0x0003e20000000800 */
[C---:B------:R-:W-:Y:S07]  /*bc40*/  HMMA.16816.F32.BF16 R212, R4.reuse, R16, R116 ;  /* 0x0000001004d4723c */ /* 0x040fee0000041874 */
[----:B------:R2:W3:Y:S01]  /*bc50*/  MUFU.EX2 R25, R9 ;  /* 0x0000000900197308 */ /* 0x0004e20000000800 */
[----:B------:R-:W-:Y:S01]  /*bc60*/  HMMA.16816.F32.BF16 R116, R4, R46, R168 ;  /* 0x0000002e0474723c */ /* 0x000fe200000418a8 */
[----:B------:R-:W-:-:S06]  /*bc70*/  FMUL.FTZ R76, R76, R106 ;  /* 0x0000006a4c4c7220 */ /* 0x000fcc0000410000 */
[----:B------:R4:W-:Y:S01]  /*bc80*/  MUFU.EX2 R251, R10 ;  /* 0x0000000a00fb7308 */ /* 0x0009e20000000800 */
[----:B-1----:R-:W-:Y:S01]  /*bc90*/  FMUL.FTZ R11, R33, c[0x0][0x23c] ;  /* 0x00008f00210b7a20 */ /* 0x002fe20000410000 */
[----:B------:R-:W-:Y:S01]  /*bca0*/  MOV R168, R62 ;  /* 0x0000003e00a87202 */ /* 0x000fe20000000f00 */
[----:B------:R-:W-:Y:S02]  /*bcb0*/  IMAD.MOV.U32 R62, RZ, RZ, R250 ;  /* 0x000000ffff3e7224 */ /* 0x000fe400078e00fa */
[----:B------:R-:W-:Y:S02]  /*bcc0*/  FMUL.FTZ R77, R77, R106 ;  /* 0x0000006a4d4d7220 */ /* 0x000fe40000410000 */
[----:B--2---:R-:W-:Y:S01]  /*bcd0*/  FFMA.FTZ R9, R59, c[0x0][0x23c], -R3 ;  /* 0x00008f003b097a23 */ /* 0x004fe20000010803 */
[----:B------:R-:W1:Y:S01]  /*bce0*/  MUFU.EX2 R11, R11 ;  /* 0x0000000b000b7308 */ /* 0x000e620000000800 */
[----:B------:R-:W-:Y:S02]  /*bcf0*/  FMUL.FTZ R78, R78, R100 ;  /* 0x000000644e4e7220 */ /* 0x000fe40000410000 */
[----:B----4-:R-:W-:-:S05]  /*bd00*/  FMUL.FTZ R10, R24, c[0x0][0x23c] ;  /* 0x00008f00180a7a20 */ /* 0x010fca0000410000 */
[----:B------:R2:W-:Y:S01]  /*bd10*/  MUFU.EX2 R250, R9 ;  /* 0x0000000900fa7308 */ /* 0x0005e20000000800 */
[----:B------:R-:W-:Y:S02]  /*bd20*/  FMUL.FTZ R79, R79, R100 ;  /* 0x000000644f4f7220 */ /* 0x000fe40000410000 */
[-C--:B------:R-:W-:Y:S02]  /*bd30*/  FMUL.FTZ R92, R92, R106.reuse ;  /* 0x0000006a5c5c7220 */ /* 0x080fe40000410000 */
[----:B------:R-:W-:Y:S02]  /*bd40*/  FMUL.FTZ R93, R93, R106 ;  /* 0x0000006a5d5d7220 */ /* 0x000fe40000410000 */
[-C--:B------:R-:W-:Y:S01]  /*bd50*/  FMUL.FTZ R94, R94, R100.reuse ;  /* 0x000000645e5e7220 */ /* 0x080fe20000410000 */
[----:B------:R-:W4:Y:S01]  /*bd60*/  MUFU.EX2 R10, R10 ;  /* 0x0000000a000a7308 */ /* 0x000f220000000800 */
[----:B------:R-:W-:Y:S01]  /*bd70*/  FMUL.FTZ R95, R95, R100 ;  /* 0x000000645f5f7220 */ /* 0x000fe20000410000 */
[----:B------:R-:W-:Y:S01]  /*bd80*/  HMMA.16816.F32.BF16 R108, R4, R50, R76 ;  /* 0x00000032046c723c */ /* 0x000fe2000004184c */
[----:B------:R-:W-:-:S02]  /*bd90*/  FMUL.FTZ R120, R120, R106 ;  /* 0x0000006a78787220 */ /* 0x000fc40000410000 */
[----:B------:R-:W-:Y:S02]  /*bda0*/  FMUL.FTZ R121, R121, R106 ;  /* 0x0000006a79797220 */ /* 0x000fe40000410000 */
[-C--:B------:R-:W-:Y:S02]  /*bdb0*/  FMUL.FTZ R122, R122, R100.reuse ;  /* 0x000000647a7a7220 */ /* 0x080fe40000410000 */
[----:B------:R-:W-:Y:S01]  /*bdc0*/  FMUL.FTZ R123, R123, R100 ;  /* 0x000000647b7b7220 */ /* 0x000fe20000410000 */
[----:B------:R-:W-:Y:S01]  /*bdd0*/  HMMA.16816.F32.BF16 R76, R4, R14, R92 ;  /* 0x0000000e044c723c */ /* 0x000fe2000004185c */
[----:B--2---:R-:W-:Y:S02]  /*bde0*/  FFMA.FTZ R9, R52, c[0x0][0x23c], -R8 ;  /* 0x00008f0034097a23 */ /* 0x004fe40000010808 */
[-C--:B------:R-:W-:Y:S02]  /*bdf0*/  FMUL.FTZ R152, R152, R106.reuse ;  /* 0x0000006a98987220 */ /* 0x080fe40000410000 */
[----:B------:R-:W-:-:S02]  /*be00*/  FMUL.FTZ R153, R153, R106 ;  /* 0x0000006a99997220 */ /* 0x000fc40000410000 */
[-C--:B------:R-:W-:Y:S02]  /*be10*/  FMUL.FTZ R154, R154, R100.reuse ;  /* 0x000000649a9a7220 */ /* 0x080fe40000410000 */
[----:B------:R-:W-:Y:S02]  /*be20*/  FMUL.FTZ R155, R155, R100 ;  /* 0x000000649b9b7220 */ /* 0x000fe40000410000 */
[-C--:B------:R-:W-:Y:S02]  /*be30*/  FMUL.FTZ R164, R164, R106.reuse ;  /* 0x0000006aa4a47220 */ /* 0x080fe40000410000 */
[----:B------:R-:W-:Y:S02]  /*be40*/  FMUL.FTZ R165, R165, R106 ;  /* 0x0000006aa5a57220 */ /* 0x000fe40000410000 */
        /* <DEDUP_REMOVED lines=14> */
[----:B---3--:R-:W-:Y:S01]  /*bf30*/  IMAD.MOV.U32 R95, RZ, RZ, R25 ;  /* 0x000000ffff5f7224 */ /* 0x008fe200078e0019 */
[----:B------:R-:W-:Y:S01]  /*bf40*/  MOV R25, R245 ;  /* 0x000000f500197202 */ /* 0x000fe20000000f00 */
[----:B------:R-:W-:Y:S01]  /*bf50*/  IMAD.MOV.U32 R94, RZ, RZ, R37 ;  /* 0x000000ffff5e7224 */ /* 0x000fe200078e0025 */
[----:B------:R2:W-:Y:S01]  /*bf60*/  MUFU.EX2 R245, R9 ;  /* 0x0000000900f57308 */ /* 0x0005e20000000800 */
[----:B------:R-:W-:Y:S01]  /*bf70*/  HMMA.16816.F32.BF16 R208, R4, R18, R120 ;  /* 0x0000001204d0723c */ /* 0x000fe20000041878 */
[----:B------:R-:W-:Y:S02]  /*bf80*/  IMAD.MOV.U32 R26, RZ, RZ, R244 ;  /* 0x000000ffff1a7224 */ /* 0x000fe400078e00f4 */
[-C--:B-1----:R-:W-:Y:S02]  /*bf90*/  FMUL.FTZ R156, R156, R11.reuse ;  /* 0x0000000b9c9c7220 */ /* 0x082fe40000410000 */
[----:B------:R-:W-:-:S03]  /*bfa0*/  FMUL.FTZ R157, R157, R11 ;  /* 0x0000000b9d9d7220 */ /* 0x000fc60000410000 */
[----:B------:R-:W-:Y:S01]  /*bfb0*/  HMMA.16816.F32.BF16 R176, R4, R30, R152 ;  /* 0x0000001e04b0723c */ /* 0x000fe20000041898 */
[----:B----4-:R-:W-:Y:S02]  /*bfc0*/  FMUL.FTZ R158, R158, R10 ;  /* 0x0000000a9e9e7220 */ /* 0x010fe40000410000 */
[----:B--2---:R-:W-:-:S05]  /*bfd0*/  FFMA.FTZ R9, R54, c[0x0][0x23c], -R2 ;  /* 0x00008f0036097a23 */ /* 0x004fca0000010802 */
[----:B------:R-:W-:Y:S01]  /*bfe0*/  HMMA.16816.F32.BF16 R120, R4, R44, R164 ;  /* 0x0000002c0478723c */ /* 0x000fe200000418a4 */
[----:B------:R-:W-:Y:S01]  /*bff0*/  FMUL.FTZ R159, R159, R10 ;  /* 0x0000000a9f9f7220 */ /* 0x000fe20000410000 */
[----:B------:R1:W-:Y:S01]  /*c000*/  MUFU.EX2 R244, R9 ;  /* 0x0000000900f47308 */ /* 0x0003e20000000800 */
[----:B------:R-:W-:-:S05]  /*c010*/  IMAD.MOV.U32 R27, RZ, RZ, R241 ;  /* 0x000000ffff1b7224 */ /* 0x000fca00078e00f1 */
[----:B------:R-:W-:Y:S01]  /*c020*/  HMMA.16816.F32.BF16 R188, R4, R28, R148 ;  /* 0x0000001c04bc723c */ /* 0x000fe20000041894 */
[----:B------:R-:W-:-:S07]  /*c030*/  IMAD.MOV.U32 R35, RZ, RZ, R56 ;  /* 0x000000ffff237224 */ /* 0x000fce00078e0038 */
[----:B------:R-:W-:Y:S01]  /*c040*/  HMMA.16816.F32.BF16 R164, R4, R48, R72 ;  /* 0x0000003004a4723c */ /* 0x000fe20000041848 */
[----:B-1----:R-:W-:-:S07]  /*c050*/  FFMA.FTZ R9, R53, c[0x0][0x23c], -R2 ;  /* 0x00008f0035097a23 */ /* 0x002fce0000010802 */
[----:B------:R-:W-:Y:S01]  /*c060*/  HMMA.16816.F32.BF16 R152, R4, R12, R88 ;  /* 0x0000000c0498723c */ /* 0x000fe20000041858 */
[----:B------:R1:W2:Y:S01]  /*c070*/  MUFU.EX2 R241, R9 ;  /* 0x0000000900f17308 */ /* 0x0002a20000000800 */
[----:B------:R-:W-:-:S05]  /*c080*/  FMUL.FTZ R160, R160, R11 ;  /* 0x0000000ba0a07220 */ /* 0x000fca0000410000 */
[----:B------:R-:W-:Y:S02]  /*c090*/  F2FP.BF16.PACK_AB R4, R217, R94 ;  /* 0x0000005ed904723e */ /* 0x000fe400000010ff */
[----:B------:R-:W-:Y:S02]  /*c0a0*/  F2FP.BF16.PACK_AB R5, R252, R95 ;  /* 0x0000005ffc05723e */ /* 0x000fe400000010ff */
[----:B------:R-:W-:Y:S02]  /*c0b0*/  F2FP.BF16.PACK_AB R6, R136, R204 ;  /* 0x000000cc8806723e */ /* 0x000fe400000010ff */
[----:B------:R-:W-:Y:S01]  /*c0c0*/  F2FP.BF16.PACK_AB R7, R250, R251 ;  /* 0x000000fbfa07723e */ /* 0x000fe200000010ff */
[----:B------:R-:W-:Y:S01]  /*c0d0*/  FMUL.FTZ R161, R161, R11 ;  /* 0x0000000ba1a17220 */ /* 0x000fe20000410000 */
[----:B------:R-:W-:Y:S01]  /*c0e0*/  MOV R171, R63 ;  /* 0x0000003f00ab7202 */ /* 0x000fe20000000f00 */
[----:B------:R-:W-:Y:S02]  /*c0f0*/  FMUL.FTZ R162, R162, R10 ;  /* 0x0000000aa2a27220 */ /* 0x000fe40000410000 */
[----:B-1----:R-:W-:-:S02]  /*c100*/  FFMA.FTZ R9, R40, c[0x0][0x23c], -R2 ;  /* 0x00008f0028097a23 */ /* 0x002fc40000010802 */
[----:B------:R-:W-:Y:S02]  /*c110*/  FMUL.FTZ R163, R163, R10 ;  /* 0x0000000aa3a37220 */ /* 0x000fe40000410000 */
[----:B------:R-:W-:Y:S02]  /*c120*/  IMAD.MOV.U32 R170, RZ, RZ, R61 ;  /* 0x000000ffffaa7224 */ /* 0x000fe400078e003d */
[----:B------:R-:W-:Y:S02]  /*c130*/  IMAD.MOV.U32 R56, RZ, RZ, R62 ;  /* 0x000000ffff387224 */ /* 0x000fe400078e003e */
[----:B------:R-:W-:Y:S02]  /*c140*/  IMAD.MOV.U32 R231, RZ, RZ, R60 ;  /* 0x000000ffffe77224 */ /* 0x000fe400078e003c */
[----:B------:R-:W-:Y:S01]  /*c150*/  HMMA.16816.F32.BF16 R60, R4, R30, R156 ;  /* 0x0000001e043c723c */ /* 0x000fe2000004189c */
[-C--:B------:R-:W-:Y:S01]  /*c160*/  FMUL.FTZ R144, R144, R11.reuse ;  /* 0x0000000b90907220 */ /* 0x080fe20000410000 */
[----:B------:R-:W-:Y:S01]  /*c170*/  MOV R138, R26 ;  /* 0x0000001a008a7202 */ /* 0x000fe20000000f00 */
[----:B------:R-:W-:-:S02]  /*c180*/  FMUL.FTZ R145, R145, R11 ;  /* 0x0000000b91917220 */ /* 0x000fc40000410000 */
[-C--:B------:R-:W-:Y:S02]  /*c190*/  FMUL.FTZ R146, R146, R10.reuse ;  /* 0x0000000a92927220 */ /* 0x080fe40000410000 */
[----:B------:R-:W-:Y:S02]  /*c1a0*/  IMAD.MOV.U32 R156, RZ, RZ, R237 ;  /* 0x000000ffff9c7224 */ /* 0x000fe400078e00ed */
[----:B------:R-:W-:Y:S01]  /*c1b0*/  FMUL.FTZ R147, R147, R10 ;  /* 0x0000000a93937220 */ /* 0x000fe20000410000 */
[----:B------:R1:W-:Y:S01]  /*c1c0*/  MUFU.EX2 R237, R9 ;  /* 0x0000000900ed7308 */ /* 0x0003e20000000800 */
[----:B------:R-:W-:Y:S02]  /*c1d0*/  IMAD.MOV.U32 R157, RZ, RZ, R27 ;  /* 0x000000ffff9d7224 */ /* 0x000fe400078e001b */
[----:B------:R-:W-:Y:S01]  /*c1e0*/  IMAD.MOV.U32 R139, RZ, RZ, R25 ;  /* 0x000000ffff8b7224 */ /* 0x000fe200078e0019 */
[----:B------:R-:W-:Y:S01]  /*c1f0*/  MOV R25, R43 ;  /* 0x0000002b00197202 */ /* 0x000fe20000000f00 */
[----:B------:R-:W-:-:S02]  /*c200*/  IMAD.MOV.U32 R27, RZ, RZ, R231 ;  /* 0x000000ffff1b7224 */ /* 0x000fc400078e00e7 */
[----:B------:R-:W-:Y:S02]  /*c210*/  IMAD.MOV.U32 R26, RZ, RZ, R57 ;  /* 0x000000ffff1a7224 */ /* 0x000fe400078e0039 */
[----:B------:R-:W-:Y:S02]  /*c220*/  IMAD.MOV.U32 R231, RZ, RZ, R58 ;  /* 0x000000ffffe77224 */ /* 0x000fe400078e003a */
[----:B------:R-:W-:Y:S02]  /*c230*/  IMAD.MOV.U32 R43, RZ, RZ, R56 ;  /* 0x000000ffff2b7224 */ /* 0x000fe400078e0038 */
[----:B------:R-:W-:Y:S01]  /*c240*/  HMMA.16816.F32.BF16 R56, R4, R44, R160 ;  /* 0x0000002c0438723c */ /* 0x000fe200000418a0 */
[----:B-1----:R-:W-:Y:S02]  /*c250*/  FFMA.FTZ R9, R41, c[0x0][0x23c], -R2 ;  /* 0x00008f0029097a23 */ /* 0x002fe40000010802 */
[----:B------:R-:W-:-:S04]  /*c260*/  IMAD.MOV.U32 R34, RZ, RZ, R67 ;  /* 0x000000ffff227224 */ /* 0x000fc800078e0043 */
[----:B------:R-:W-:Y:S02]  /*c270*/  IMAD.MOV.U32 R160, RZ, RZ, R235 ;  /* 0x000000ffffa07224 */ /* 0x000fe400078e00eb */
[----:B------:R1:W3:Y:S01]  /*c280*/  MUFU.EX2 R235, R9 ;  /* 0x0000000900eb7308 */ /* 0x0002e20000000800 */
[-C--:B------:R-:W-:Y:S02]  /*c290*/  FMUL.FTZ R172, R172, R11.reuse ;  /* 0x0000000bacac7220 */ /* 0x080fe40000410000 */
[----:B------:R-:W-:Y:S02]  /*c2a0*/  FMUL.FTZ R173, R173, R11 ;  /* 0x0000000badad7220 */ /* 0x000fe40000410000 */
[-C--:B------:R-:W-:Y:S02]  /*c2b0*/  FMUL.FTZ R174, R174, R10.reuse ;  /* 0x0000000aaeae7220 */ /* 0x080fe40000410000 */
[----:B------:R-:W-:Y:S01]  /*c2c0*/  FMUL.FTZ R175, R175, R10 ;  /* 0x0000000aafaf7220 */ /* 0x000fe20000410000 */
[----:B------:R-:W-:Y:S01]  /*c2d0*/  HMMA.16816.F32.BF16 R64, R4, R28, R144 ;  /* 0x0000001c0440723c */ /* 0x000fe20000041890 */
[----:B------:R-:W-:Y:S01]  /*c2e0*/  IMAD.MOV.U32 R159, RZ, RZ, R34 ;  /* 0x000000ffff9f7224 */ /* 0x000fe200078e0022 */
[----:B------:R-:W4:Y:S01]  /*c2f0*/  LDSM.16.MT88.4 R28, [R216+0x9400] ;  /* 0x00940000d81c783b */ /* 0x000f220000004200 */
[----:B------:R-:W-:-:S02]  /*c300*/  IMAD.MOV.U32 R34, RZ, RZ, R232 ;  /* 0x000000ffff227224 */ /* 0x000fc400078e00e8 */
[----:B-1----:R-:W-:-:S03]  /*c310*/  FFMA.FTZ R9, R107, c[0x0][0x23c], -R0 ;  /* 0x00008f006b097a23 */ /* 0x002fc60000010800 */
[----:B------:R-:W-:Y:S01]  /*c320*/  HMMA.16816.F32.BF16 R44, R4, R46, R172 ;  /* 0x0000002e042c723c */ /* 0x000fe200000418ac */
[----:B------:R1:W-:Y:S01]  /*c330*/  MUFU.EX2 R232, R9 ;  /* 0x0000000900e87308 */ /* 0x0003e20000000800 */
[-C--:B------:R-:W-:Y:S02]  /*c340*/  FMUL.FTZ R128, R128, R11.reuse ;  /* 0x0000000b80807220 */ /* 0x080fe40000410000 */
[-C--:B------:R-:W-:Y:S02]  /*c350*/  FMUL.FTZ R129, R129, R11.reuse ;  /* 0x0000000b81817220 */ /* 0x080fe40000410000 */
[-C--:B------:R-:W-:Y:S02]  /*c360*/  FMUL.FTZ R130, R130, R10.reuse ;  /* 0x0000000a82827220 */ /* 0x080fe40000410000 */
[----:B------:R-:W-:Y:S02]  /*c370*/  FMUL.FTZ R131, R131, R10 ;  /* 0x0000000a83837220 */ /* 0x000fe40000410000 */
[----:B------:R-:W-:-:S02]  /*c380*/  FMUL.FTZ R140, R140, R11 ;  /* 0x0000000b8c8c7220 */ /* 0x000fc40000410000 */
[----:B------:R-:W-:Y:S02]  /*c390*/  FMUL.FTZ R141, R141, R11 ;  /* 0x0000000b8d8d7220 */ /* 0x000fe40000410000 */
[-C--:B------:R-:W-:Y:S02]  /*c3a0*/  FMUL.FTZ R142, R142, R10.reuse ;  /* 0x0000000a8e8e7220 */ /* 0x080fe40000410000 */
[----:B-1----:R-:W-:Y:S02]  /*c3b0*/  FFMA.FTZ R9, R55, c[0x0][0x23c], -R0 ;  /* 0x00008f0037097a23 */ /* 0x002fe40000010800 */
[----:B------:R-:W-:Y:S02]  /*c3c0*/  FMUL.FTZ R143, R143, R10 ;  /* 0x0000000a8f8f7220 */ /* 0x000fe40000410000 */
[----:B------:R-:W-:Y:S01]  /*c3d0*/  IMAD.MOV.U32 R175, RZ, RZ, R138 ;  /* 0x000000ffffaf7224 */ /* 0x000fe200078e008a */
[----:B------:R-:W-:Y:S02]  /*c3e0*/  MOV R138, R231 ;  /* 0x000000e7008a7202 */ /* 0x000fe40000000f00 */
[----:B------:R1:W1:Y:S01]  /*c3f0*/  MUFU.EX2 R231, R9 ;  /* 0x0000000900e77308 */ /* 0x0002620000000800 */
[----:B------:R-:W-:Y:S01]  /*c400*/  IMAD.MOV.U32 R161, RZ, RZ, R35 ;  /* 0x000000ffffa17224 */ /* 0x000fe200078e0023 */
[----:B------:R-:W-:Y:S01]  /*c410*/  MOV R137, R38 ;  /* 0x0000002600897202 */ /* 0x000fe20000000f00 */
[----:B------:R-:W-:Y:S01]  /*c420*/  IMAD.MOV.U32 R32, RZ, RZ, R36 ;  /* 0x000000ffff207224 */ /* 0x000fe200078e0024 */
[----:B------:R-:W-:Y:S01]  /*c430*/  MOV R35, R207 ;  /* 0x000000cf00237202 */ /* 0x000fe20000000f00 */
[----:B------:R-:W-:Y:S01]  /*c440*/  HMMA.16816.F32.BF16 R72, R4, R20, R128 ;  /* 0x000000140448723c */ /* 0x000fe20000041880 */
[----:B------:R-:W-:-:S02]  /*c450*/  IMAD.MOV.U32 R162, RZ, RZ, R171 ;  /* 0x000000ffffa27224 */ /* 0x000fc400078e00ab */
[----:B------:R-:W-:Y:S02]  /*c460*/  IMAD.MOV.U32 R171, RZ, RZ, R206 ;  /* 0x000000ffffab7224 */ /* 0x000fe400078e00ce */
[----:B-1----:R-:W-:-:S03]  /*c470*/  FFMA.FTZ R9, R182, c[0x0][0x23c], -R0 ;  /* 0x00008f00b6097a23 */ /* 0x002fc60000010800 */
[----:B------:R-:W-:Y:S01]  /*c480*/  HMMA.16816.F32.BF16 R36, R4, R22, R140 ;  /* 0x000000160424723c */ /* 0x000fe2000004188c */
[----:B------:R-:W1:Y:S01]  /*c490*/  LDSM.16.MT88.4 R20, [R216+0xa400] ;  /* 0x00a40000d814783b */ /* 0x000e620000004200 */
[----:B------:R2:W-:Y:S01]  /*c4a0*/  MUFU.EX2 R207, R9 ;  /* 0x0000000900cf7308 */ /* 0x0005e20000000800 */
[-C--:B------:R-:W-:Y:S02]  /*c4b0*/  FMUL.FTZ R68, R68, R11.reuse ;  /* 0x0000000b44447220 */ /* 0x080fe40000410000 */
[----:B------:R-:W-:Y:S02]  /*c4c0*/  FMUL.FTZ R69, R69, R11 ;  /* 0x0000000b45457220 */ /* 0x000fe40000410000 */
[----:B------:R-:W-:Y:S02]  /*c4d0*/  FMUL.FTZ R70, R70, R10 ;  /* 0x0000000a46467220 */ /* 0x000fe40000410000 */
[----:B--2---:R-:W-:-:S04]  /*c4e0*/  FFMA.FTZ R9, R183, c[0x0][0x23c], -R0 ;  /* 0x00008f00b7097a23 */ /* 0x004fc80000010800 */
[----:B------:R2:W1:Y:S01]  /*c4f0*/  MUFU.EX2 R206, R9 ;  /* 0x0000000900ce7308 */ /* 0x0004620000000800 */
[-C--:B------:R-:W-:Y:S02]  /*c500*/  FMUL.FTZ R71, R71, R10.reuse ;  /* 0x0000000a47477220 */ /* 0x080fe40000410000 */
[-C--:B------:R-:W-:Y:S02]  /*c510*/  FMUL.FTZ R112, R112, R11.reuse ;  /* 0x0000000b70707220 */ /* 0x080fe40000410000 */
[-C--:B------:R-:W-:Y:S02]  /*c520*/  FMUL.FTZ R113, R113, R11.reuse ;  /* 0x0000000b71717220 */ /* 0x080fe40000410000 */
[-C--:B------:R-:W-:Y:S02]  /*c530*/  FMUL.FTZ R114, R114, R10.reuse ;  /* 0x0000000a72727220 */ /* 0x080fe40000410000 */
[----:B------:R-:W-:Y:S02]  /*c540*/  FMUL.FTZ R115, R115, R10 ;  /* 0x0000000a73737220 */ /* 0x000fe40000410000 */
[----:B------:R-:W-:-:S02]  /*c550*/  FMUL.FTZ R124, R124, R11 ;  /* 0x0000000b7c7c7220 */ /* 0x000fc40000410000 */
        /* <DEDUP_REMOVED lines=12> */
[----:B------:R-:W-:Y:S02]  /*c620*/  FMUL.FTZ R97, R97, R11 ;  /* 0x0000000b61617220 */ /* 0x000fe40000410000 */
[-C--:B------:R-:W-:Y:S02]  /*c630*/  FMUL.FTZ R98, R98, R10.reuse ;  /* 0x0000000a62627220 */ /* 0x080fe40000410000 */
[----:B------:R-:W-:Y:S01]  /*c640*/  FMUL.FTZ R99, R99, R10 ;  /* 0x0000000a63637220 */ /* 0x000fe20000410000 */
[----:B------:R-:W-:Y:S01]  /*c650*/  MOV R158, R32 ;  /* 0x00000020009e7202 */ /* 0x000fe20000000f00 */
[----:B--2---:R-:W-:Y:S02]  /*c660*/  FFMA.FTZ R9, R184, c[0x0][0x23c], -R8 ;  /* 0x00008f00b8097a23 */ /* 0x004fe40000010808 */
[----:B------:R-:W-:Y:S02]  /*c670*/  IMAD.MOV.U32 R107, RZ, RZ, R137 ;  /* 0x000000ffff6b7224 */ /* 0x000fe400078e0089 */
[----:B------:R-:W-:-:S02]  /*c680*/  IMAD.MOV.U32 R137, RZ, RZ, R43 ;  /* 0x000000ffff897224 */ /* 0x000fc400078e002b */
[----:B------:R-:W-:Y:S01]  /*c690*/  IMAD.MOV.U32 R32, RZ, RZ, R42 ;  /* 0x000000ffff207224 */ /* 0x000fe200078e002a */
[C---:B------:R-:W-:Y:S01]  /*c6a0*/  HMMA.16816.F32.BF16 R88, R4.reuse, R16, R112 ;  /* 0x000000100458723c */ /* 0x040fe20000041870 */
[----:B------:R-:W-:Y:S02]  /*c6b0*/  IMAD.MOV.U32 R93, RZ, RZ, R203 ;  /* 0x000000ffff5d7224 */ /* 0x000fe400078e00cb */
[----:B------:R2:W1:Y:S05]  /*c6c0*/  MUFU.EX2 R203, R9 ;  /* 0x0000000900cb7308 */ /* 0x00046a0000000800 */
[----:B------:R-:W-:Y:S01]  /*c6d0*/  HMMA.16816.F32.BF16 R40, R4, R48, R68 ;  /* 0x000000300428723c */ /* 0x000fe20000041844 */
[----:B------:R-:W-:-:S07]  /*c6e0*/  MOV R174, R139 ;  /* 0x0000008b00ae7202 */ /* 0x000fce0000000f00 */
[----:B------:R-:W-:Y:S01]  /*c6f0*/  HMMA.16816.F32.BF16 R148, R4, R18, R124 ;  /* 0x000000120494723c */ /* 0x000fe2000004187c */
[----:B--2---:R-:W-:Y:S01]  /*c700*/  FFMA.FTZ R9, R185, c[0x0][0x23c], -R8 ;  /* 0x00008f00b9097a23 */ /* 0x004fe20000010808 */
[----:B------:R-:W-:-:S06]  /*c710*/  MOV R185, R204 ;  /* 0x000000cc00b97202 */ /* 0x000fcc0000000f00 */
[C---:B------:R-:W-:Y:S01]  /*c720*/  HMMA.16816.F32.BF16 R48, R4.reuse, R50, R80 ;  /* 0x000000320430723c */ /* 0x040fe20000041850 */
[----:B------:R2:W-:Y:S07]  /*c730*/  MUFU.EX2 R204, R9 ;  /* 0x0000000900cc7308 */ /* 0x0005ee0000000800 */
[C---:B------:R-:W-:Y:S08]  /*c740*/  HMMA.16816.F32.BF16 R52, R4.reuse, R12, R84 ;  /* 0x0000000c0434723c */ /* 0x040ff00000041854 */
[----:B------:R-:W-:Y:S01]  /*c750*/  HMMA.16816.F32.BF16 R96, R4, R14, R96 ;  /* 0x0000000e0460723c */ /* 0x000fe20000041860 */
[----:B--2---:R-:W-:Y:S01]  /*c760*/  FFMA.FTZ R9, R180, c[0x0][0x23c], -R8 ;  /* 0x00008f00b4097a23 */ /* 0x004fe20000010808 */
[----:B------:R-:W-:Y:S01]  /*c770*/  MOV R163, R170 ;  /* 0x000000aa00a37202 */ /* 0x000fe20000000f00 */
[----:B------:R-:W-:Y:S01]  /*c780*/  IMAD.MOV.U32 R173, RZ, RZ, R27 ;  /* 0x000000ffffad7224 */ /* 0x000fe200078e001b */
[----:B------:R-:W-:Y:S01]  /*c790*/  MOV R169, R34 ;  /* 0x0000002200a97202 */ /* 0x000fe20000000f00 */
[----:B------:R-:W-:Y:S01]  /*c7a0*/  IMAD.MOV.U32 R172, RZ, RZ, R26 ;  /* 0x000000ffffac7224 */ /* 0x000fe200078e001a */
[----:B------:R-:W-:Y:S01]  /*c7b0*/  LDSM.16.MT88.4 R16, [R218+0xa400] ;  /* 0x00a40000da10783b */ /* 0x000fe20000004200 */
[----:B------:R-:W-:-:S02]  /*c7c0*/  F2FP.BF16.PACK_AB R4, R241, R244 ;  /* 0x000000f4f104723e */ /* 0x000fc400000010ff */
[----:B---3--:R-:W-:Y:S02]  /*c7d0*/  F2FP.BF16.PACK_AB R6, R235, R237 ;  /* 0x000000edeb06723e */ /* 0x008fe400000010ff */
[----:B------:R-:W-:Y:S02]  /*c7e0*/  F2FP.BF16.PACK_AB R5, R231, R232 ;  /* 0x000000e8e705723e */ /* 0x000fe400000010ff */
[----:B-1----:R-:W-:Y:S01]  /*c7f0*/  F2FP.BF16.PACK_AB R7, R206, R207 ;  /* 0x000000cfce07723e */ /* 0x002fe200000010ff */
[----:B------:R-:W-:Y:S01]  /*c800*/  IMAD.MOV.U32 R139, RZ, RZ, R25 ;  /* 0x000000ffff8b7224 */ /* 0x000fe200078e0019 */
[----:B------:R-:W-:Y:S04]  /*c810*/  LDSM.16.MT88.4 R12, [R216+0xb400] ;  /* 0x00b40000d80c783b */ /* 0x000fe80000004200 */
[----:B------:R-:W1:Y:S01]  /*c820*/  LDSM.16.MT88.4 R24, [R218+0x9400] ;  /* 0x00940000da18783b */ /* 0x000e620000004200 */
[----:B----4-:R-:W-:Y:S07]  /*c830*/  HMMA.16816.F32.BF16 R84, R4, R28, R212 ;  /* 0x0000001c0454723c */ /* 0x010fee00000418d4 */
[----:B------:R-:W-:-:S02]  /*c840*/  IMAD.MOV.U32 R214, RZ, RZ, R205 ;  /* 0x000000ffffd67224 */ /* 0x000fc400078e00cd */
[----:B------:R2:W-:Y:S01]  /*c850*/  MUFU.EX2 R205, R9 ;  /* 0x0000000900cd7308 */ /* 0x0005e20000000800 */
[----:B------:R-:W-:Y:S01]  /*c860*/  IMAD.MOV.U32 R212, RZ, RZ, R202 ;  /* 0x000000ffffd47224 */ /* 0x000fe200078e00ca */
[----:B------:R-:W-:Y:S01]  /*c870*/  HMMA.16816.F32.BF16 R140, R4, R30, R208 ;  /* 0x0000001e048c723c */ /* 0x000fe200000418d0 */
[----:B------:R-:W-:Y:S02]  /*c880*/  IMAD.MOV.U32 R170, RZ, RZ, R35 ;  /* 0x000000ffffaa7224 */ /* 0x000fe400078e0023 */
[----:B------:R-:W-:Y:S02]  /*c890*/  IMAD.MOV.U32 R184, RZ, RZ, R171 ;  /* 0x000000ffffb87224 */ /* 0x000fe400078e00ab */
[----:B--2---:R-:W-:-:S04]  /*c8a0*/  FFMA.FTZ R9, R197, c[0x0][0x23c], -R3 ;  /* 0x00008f00c5097a23 */ /* 0x004fc80000010803 */
[----:B------:R2:W-:Y:S01]  /*c8b0*/  MUFU.EX2 R202, R9 ;  /* 0x0000000900ca7308 */ /* 0x0005e20000000800 */
[----:B------:R-:W-:Y:S01]  /*c8c0*/  IMAD.MOV.U32 R210, RZ, RZ, R201 ;  /* 0x000000ffffd27224 */ /* 0x000fe200078e00c9 */
[----:B------:R-:W-:Y:S01]  /*c8d0*/  HMMA.16816.F32.BF16 R128, R4, R20, R188 ;  /* 0x000000140480723c */ /* 0x000fe200000418bc */
[----:B------:R-:W-:Y:S02]  /*c8e0*/  IMAD.MOV.U32 R171, RZ, RZ, R32 ;  /* 0x000000ffffab7224 */ /* 0x000fe400078e0020 */
[----:B------:R-:W3:Y:S04]  /*c8f0*/  LDSM.16.MT88.4 R32, [R218+0xb400] ;  /* 0x00b40000da20783b */ /* 0x000ee80000004200 */
[----:B------:R-:W-:Y:S02]  /*c900*/  IMAD.MOV.U32 R190, RZ, RZ, R169 ;  /* 0x000000ffffbe7224 */ /* 0x000fe400078e00a9 */
[----:B--2---:R-:W-:Y:S01]  /*c910*/  FFMA.FTZ R9, R196, c[0x0][0x23c], -R3 ;  /* 0x00008f00c4097a23 */ /* 0x004fe20000010803 */
[----:B------:R-:W-:-:S03]  /*c920*/  MOV R169, R170 ;  /* 0x000000aa00a97202 */ /* 0x000fc60000000f00 */
[----:B------:R2:W4:Y:S01]  /*c930*/  MUFU.EX2 R201, R9 ;  /* 0x0000000900c97308 */ /* 0x0005220000000800 */
[----:B------:R-:W-:Y:S02]  /*c940*/  IMAD.MOV.U32 R170, RZ, RZ, R200 ;  /* 0x000000ffffaa7224 */ /* 0x000fe400078e00c8 */
[----:B------:R-:W-:Y:S02]  /*c950*/  IMAD.MOV.U32 R189, RZ, RZ, R199 ;  /* 0x000000ffffbd7224 */ /* 0x000fe400078e00c7 */
[----:B--2---:R-:W-:-:S04]  /*c960*/  FFMA.FTZ R9, R186, c[0x0][0x23c], -R3 ;  /* 0x00008f00ba097a23 */ /* 0x004fc80000010803 */
[----:B------:R2:W-:Y:S02]  /*c970*/  MUFU.EX2 R200, R9 ;  /* 0x0000000900c87308 */ /* 0x0005e40000000800 */
[----:B--2---:R-:W-:-:S06]  /*c980*/  FFMA.FTZ R9, R187, c[0x0][0x23c], -R3 ;  /* 0x00008f00bb097a23 */ /* 0x004fcc0000010803 */
[----:B------:R2:W1:Y:S02]  /*c990*/  MUFU.EX2 R199, R9 ;  /* 0x0000000900c77308 */ /* 0x0004640000000800 */
[----:B--2---:R-:W-:-:S06]  /*c9a0*/  FFMA.FTZ R9, R198, c[0x0][0x23c], -R2 ;  /* 0x00008f00c6097a23 */ /* 0x004fcc0000010802 */
[----:B------:R2:W-:Y:S01]  /*c9b0*/  MUFU.EX2 R198, R9 ;  /* 0x0000000900c67308 */ /* 0x0005e20000000800 */
[----:B------:R-:W-:Y:S01]  /*c9c0*/  IMAD.MOV.U32 R92, RZ, RZ, R137 ;  /* 0x000000ffff5c7224 */ /* 0x000fe200078e0089 */
[----:B------:R-:W-:Y:S01]  /*c9d0*/  MOV R213, R136 ;  /* 0x0000008800d57202 */ /* 0x000fe20000000f00 */
[----:B------:R-:W-:Y:S02]  /*c9e0*/  IMAD.MOV.U32 R211, RZ, RZ, R138 ;  /* 0x000000ffffd37224 */ /* 0x000fe400078e008a */
[----:B--2---:R-:W-:-:S04]  /*c9f0*/  FFMA.FTZ R9, R181, c[0x0][0x23c], -R2 ;  /* 0x00008f00b5097a23 */ /* 0x004fc80000010802 */
[----:B------:R2:W2:Y:S01]  /*ca00*/  MUFU.EX2 R197, R9 ;  /* 0x0000000900c57308 */ /* 0x0004a20000000800 */
[----:B------:R-:W-:Y:S02]  /*ca10*/  IMAD.MOV.U32 R215, RZ, RZ, R139 ;  /* 0x000000ffffd77224 */ /* 0x000fe400078e008b */
[----:B-1----:R-:W-:Y:S01]  /*ca20*/  HMMA.16816.F32.BF16 R136, R4, R24, R192 ;  /* 0x000000180488723c */ /* 0x002fe200000418c0 */
[----:B--2---:R-:W-:-:S04]  /*ca30*/  FFMA.FTZ R9, R234, c[0x0][0x23c], -R2 ;  /* 0x00008f00ea097a23 */ /* 0x004fc80000010802 */
[----:B------:R1:W-:Y:S02]  /*ca40*/  MUFU.EX2 R196, R9 ;  /* 0x0000000900c47308 */ /* 0x0003e40000000800 */
[----:B-1----:R-:W-:-:S06]  /*ca50*/  FFMA.FTZ R9, R233, c[0x0][0x23c], -R2 ;  /* 0x00008f00e9097a23 */ /* 0x002fcc0000010802 */
[----:B------:R1:W2:Y:S01]  /*ca60*/  MUFU.EX2 R195, R9 ;  /* 0x0000000900c37308 */ /* 0x0002a20000000800 */
[----:B------:R-:W-:Y:S01]  /*ca70*/  IMAD.MOV.U32 R186, RZ, RZ, R92 ;  /* 0x000000ffffba7224 */ /* 0x000fe200078e005c */
[----:B------:R-:W-:Y:S01]  /*ca80*/  MOV R191, R93 ;  /* 0x0000005d00bf7202 */ /* 0x000fe20000000f00 */
[----:B------:R-:W-:Y:S01]  /*ca90*/  IMAD.MOV.U32 R208, RZ, RZ, R94 ;  /* 0x000000ffffd07224 */ /* 0x000fe200078e005e */
[----:B------:R-:W-:Y:S01]  /*caa0*/  HMMA.16816.F32.BF16 R132, R4, R26, R132 ;  /* 0x0000001a0484723c */ /* 0x000fe20000041884 */
[----:B------:R-:W-:Y:S02]  /*cab0*/  IMAD.MOV.U32 R209, RZ, RZ, R95 ;  /* 0x000000ffffd17224 */ /* 0x000fe400078e005f */
[----:B-1----:R-:W-:-:S04]  /*cac0*/  FFMA.FTZ R9, R236, c[0x0][0x23c], -R0 ;  /* 0x00008f00ec097a23 */ /* 0x002fc80000010800 */
[----:B------:R1:W-:Y:S01]  /*cad0*/  MUFU.EX2 R194, R9 ;  /* 0x0000000900c27308 */ /* 0x0003e20000000800 */
[C---:B------:R-:W-:Y:S08]  /*cae0*/  HMMA.16816.F32.BF16 R124, R4.reuse, R22, R176 ;  /* 0x00000016047c723c */ /* 0x040ff000000418b0 */
[----:B------:R-:W-:Y:S01]  /*caf0*/  HMMA.16816.F32.BF16 R120, R4, R16, R120 ;  /* 0x000000100478723c */ /* 0x000fe20000041878 */
[----:B-1----:R-:W-:-:S07]  /*cb00*/  FFMA.FTZ R9, R239, c[0x0][0x23c], -R0 ;  /* 0x00008f00ef097a23 */ /* 0x002fce0000010800 */
[C---:B------:R-:W-:Y:S01]  /*cb10*/  HMMA.16816.F32.BF16 R116, R4.reuse, R18, R116 ;  /* 0x000000120474723c */ /* 0x040fe20000041874 */
[----:B------:R1:W1:Y:S07]  /*cb20*/  MUFU.EX2 R193, R9 ;  /* 0x0000000900c17308 */ /* 0x00026e0000000800 */
[C---:B------:R-:W-:Y:S08]  /*cb30*/  HMMA.16816.F32.BF16 R112, R4.reuse, R12, R164 ;  /* 0x0000000c0470723c */ /* 0x040ff000000418a4 */
[----:B------:R-:W-:Y:S01]  /*cb40*/  HMMA.16816.F32.BF16 R108, R4, R14, R108 ;  /* 0x0000000e046c723c */ /* 0x000fe2000004186c */
[----:B-1----:R-:W-:-:S07]  /*cb50*/  FFMA.FTZ R9, R238, c[0x0][0x23c], -R0 ;  /* 0x00008f00ee097a23 */ /* 0x002fce0000010800 */
[C---:B---3--:R-:W-:Y:S01]  /*cb60*/  HMMA.16816.F32.BF16 R92, R4.reuse, R32, R152 ;  /* 0x00000020045c723c */ /* 0x048fe20000041898 */
[----:B------:R1:W-:Y:S07]  /*cb70*/  MUFU.EX2 R192, R9 ;  /* 0x0000000900c07308 */ /* 0x0003ee0000000800 */
[----:B------:R-:W-:Y:S07]  /*cb80*/  HMMA.16816.F32.BF16 R76, R4, R34, R76 ;  /* 0x00000022044c723c */ /* 0x000fee000004184c */
[----:B------:R-:W-:-:S02]  /*cb90*/  F2FP.BF16.PACK_AB R4, R203, R245 ;  /* 0x000000f5cb04723e */ /* 0x000fc400000010ff */
[----:B----4-:R-:W-:Y:S02]  /*cba0*/  F2FP.BF16.PACK_AB R5, R201, R202 ;  /* 0x000000cac905723e */ /* 0x010fe400000010ff */
[----:B------:R-:W-:Y:S02]  /*cbb0*/  F2FP.BF16.PACK_AB R6, R205, R204 ;  /* 0x000000cccd06723e */ /* 0x000fe400000010ff */
[----:B------:R-:W-:Y:S01]  /*cbc0*/  F2FP.BF16.PACK_AB R7, R199, R200 ;  /* 0x000000c8c707723e */ /* 0x000fe200000010ff */
[----:B-1----:R-:W-:-:S04]  /*cbd0*/  FFMA.FTZ R9, R242, c[0x0][0x23c], -R0 ;  /* 0x00008f00f2097a23 */ /* 0x002fc80000010800 */
[----:B------:R1:W3:Y:S02]  /*cbe0*/  MUFU.EX2 R183, R9 ;  /* 0x0000000900b77308 */ /* 0x0002e40000000800 */
[C---:B------:R-:W-:Y:S08]  /*cbf0*/  HMMA.16816.F32.BF16 R88, R4.reuse, R28, R88 ;  /* 0x0000001c0458723c */ /* 0x040ff00000041858 */
[----:B------:R-:W-:Y:S01]  /*cc00*/  HMMA.16816.F32.BF16 R80, R4, R30, R148 ;  /* 0x0000001e0450723c */ /* 0x000fe20000041894 */
[----:B------:R-:W-:Y:S01]  /*cc10*/  LDSM.16.MT88.4 R28, [R218+0x9800] ;  /* 0x00980000da1c783b */ /* 0x000fe20000004200 */
[----:B-1----:R-:W-:-:S06]  /*cc20*/  FFMA.FTZ R9, R248, c[0x0][0x23c], -R8 ;  /* 0x00008f00f8097a23 */ /* 0x002fcc0000010808 */
[----:B------:R-:W-:Y:S01]  /*cc30*/  HMMA.16816.F32.BF16 R68, R4, R26, R36 ;  /* 0x0000001a0444723c */ /* 0x000fe20000041824 */
[----:B------:R-:W1:Y:S01]  /*cc40*/  LDSM.16.MT88.4 R36, [R216+0x9800] ;  /* 0x00980000d824783b */ /* 0x000e620000004200 */
[----:B------:R4:W-:Y:S02]  /*cc50*/  MUFU.EX2 R182, R9 ;  /* 0x0000000900b67308 */ /* 0x0009e40000000800 */
[----:B----4-:R-:W-:-:S06]  /*cc60*/  FFMA.FTZ R9, R249, c[0x0][0x23c], -R8 ;  /* 0x00008f00f9097a23 */ /* 0x010fcc0000010808 */
[----:B------:R4:W1:Y:S02]  /*cc70*/  MUFU.EX2 R180, R9 ;  /* 0x0000000900b47308 */ /* 0x0008640000000800 */
[----:B----4-:R-:W-:-:S06]  /*cc80*/  FFMA.FTZ R9, R243, c[0x0][0x23c], -R8 ;  /* 0x00008f00f3097a23 */ /* 0x010fcc0000010808 */
[----:B------:R4:W-:Y:S02]  /*cc90*/  MUFU.EX2 R181, R9 ;  /* 0x0000000900b57308 */ /* 0x0009e40000000800 */
[----:B----4-:R-:W-:-:S06]  /*cca0*/  FFMA.FTZ R9, R240, c[0x0][0x23c], -R8 ;  /* 0x00008f00f0097a23 */ /* 0x010fcc0000010808 */
[----:B------:R4:W-:Y:S01]  /*ccb0*/  MUFU.EX2 R179, R9 ;  /* 0x0000000900b37308 */ /* 0x0009e20000000800 */
[----:B------:R-:W-:Y:S01]  /*ccc0*/  HMMA.16816.F32.BF16 R52, R4, R32, R52 ;  /* 0x000000200434723c */ /* 0x000fe20000041834 */
[----:B----4-:R-:W-:Y:S02]  /*ccd0*/  FFMA.FTZ R9, R189, c[0x0][0x23c], -R3 ;  /* 0x00008f00bd097a23 */ /* 0x010fe40000010803 */
[----:B------:R-:W-:Y:S01]  /*cce0*/  IMAD.MOV.U32 R189, RZ, RZ, R190 ;  /* 0x000000ffffbd7224 */ /* 0x000fe200078e00be */
[----:B------:R-:W-:Y:S01]  /*ccf0*/  MOV R190, R191 ;  /* 0x000000bf00be7202 */ /* 0x000fe20000000f00 */
[----:B------:R-:W-:Y:S02]  /*cd00*/  IMAD.MOV.U32 R191, RZ, RZ, R186 ;  /* 0x000000ffffbf7224 */ /* 0x000fe400078e00ba */
[----:B------:R-:W-:Y:S02]  /*cd10*/  IMAD.MOV.U32 R186, RZ, RZ, R210 ;  /* 0x000000ffffba7224 */ /* 0x000fe400078e00d2 */
[----:B------:R-:W-:Y:S01]  /*cd20*/  IMAD.MOV.U32 R210, RZ, RZ, R211 ;  /* 0x000000ffffd27224 */ /* 0x000fe200078e00d3 */
[----:B------:R-:W-:Y:S01]  /*cd30*/  MOV R211, R185 ;  /* 0x000000b900d37202 */ /* 0x000fe20000000f00 */
[----:B------:R-:W-:-:S02]  /*cd40*/  IMAD.MOV.U32 R185, RZ, RZ, R184 ;  /* 0x000000ffffb97224 */ /* 0x000fc400078e00b8 */
[----:B------:R-:W-:Y:S01]  /*cd50*/  IMAD.MOV.U32 R184, RZ, RZ, R172 ;  /* 0x000000ffffb87224 */ /* 0x000fe200078e00ac */
[----:B------:R4:W-:Y:S01]  /*cd60*/  MUFU.EX2 R178, R9 ;  /* 0x0000000900b27308 */ /* 0x0009e20000000800 */
[----:B------:R-:W-:Y:S01]  /*cd70*/  IMAD.MOV.U32 R172, RZ, RZ, R173 ;  /* 0x000000ffffac7224 */ /* 0x000fe200078e00ad */
[----:B------:R-:W-:Y:S01]  /*cd80*/  MOV R173, R175 ;  /* 0x000000af00ad7202 */ /* 0x000fe20000000f00 */
[----:B------:R-:W-:Y:S01]  /*cd90*/  IMAD.MOV.U32 R175, RZ, RZ, R107 ;  /* 0x000000ffffaf7224 */ /* 0x000fe200078e006b */
[----:B------:R-:W-:Y:S01]  /*cda0*/  HMMA.16816.F32.BF16 R72, R4, R24, R72 ;  /* 0x000000180448723c */ /* 0x000fe20000041848 */
[----:B------:R-:W-:-:S07]  /*cdb0*/  IMAD.MOV.U32 R107, RZ, RZ, R160 ;  /* 0x000000ffff6b7224 */ /* 0x000fce00078e00a0 */
[----:B------:R-:W-:Y:S01]  /*cdc0*/  HMMA.16816.F32.BF16 R64, R4, R20, R64 ;  /* 0x000000140440723c */ /* 0x000fe20000041840 */
[----:B------:R-:W-:Y:S02]  /*cdd0*/  IMAD.MOV.U32 R160, RZ, RZ, R161 ;  /* 0x000000ffffa07224 */ /* 0x000fe400078e00a1 */
[----:B----4-:R-:W-:Y:S01]  /*cde0*/  FFMA.FTZ R9, R189, c[0x0][0x23c], -R3 ;  /* 0x00008f00bd097a23 */ /* 0x010fe20000010803 */
[----:B------:R-:W-:Y:S01]  /*cdf0*/  MOV R161, R162 ;  /* 0x000000a200a17202 */ /* 0x000fe20000000f00 */
[----:B------:R-:W-:-:S03]  /*ce00*/  IMAD.MOV.U32 R162, RZ, RZ, R163 ;  /* 0x000000ffffa27224 */ /* 0x000fc600078e00a3 */
[----:B------:R-:W-:Y:S01]  /*ce10*/  HMMA.16816.F32.BF16 R60, R4, R22, R60 ;  /* 0x00000016043c723c */ /* 0x000fe2000004183c */
[----:B------:R4:W1:Y:S01]  /*ce20*/  MUFU.EX2 R177, R9 ;  /* 0x0000000900b17308 */ /* 0x0008620000000800 */
[----:B------:R-:W-:-:S06]  /*ce30*/  IMAD.MOV.U32 R163, RZ, RZ, R156 ;  /* 0x000000ffffa37224 */ /* 0x000fcc00078e009c */
[----:B------:R-:W-:Y:S01]  /*ce40*/  HMMA.16816.F32.BF16 R56, R4, R16, R56 ;  /* 0x000000100438723c */ /* 0x000fe20000041838 */
[----:B------:R-:W-:-:S07]  /*ce50*/  IMAD.MOV.U32 R156, RZ, RZ, R157 ;  /* 0x000000ffff9c7224 */ /* 0x000fce00078e009d */
[----:B------:R-:W-:Y:S01]  /*ce60*/  HMMA.16816.F32.BF16 R44, R4, R18, R44 ;  /* 0x00000012042c723c */ /* 0x000fe2000004182c */
[----:B----4-:R-:W-:-:S07]  /*ce70*/  FFMA.FTZ R9, R247, c[0x0][0x23c], -R3 ;  /* 0x00008f00f7097a23 */ /* 0x010fce0000010803 */
[C---:B------:R-:W-:Y:S01]  /*ce80*/  HMMA.16816.F32.BF16 R40, R4.reuse, R12, R40 ;  /* 0x0000000c0428723c */ /* 0x040fe20000041828 */
[----:B------:R4:W-:Y:S07]  /*ce90*/  MUFU.EX2 R176, R9 ;  /* 0x0000000900b07308 */ /* 0x0009ee0000000800 */
[C---:B------:R-:W-:Y:S08]  /*cea0*/  HMMA.16816.F32.BF16 R48, R4.reuse, R14, R48 ;  /* 0x0000000e0430723c */ /* 0x040ff00000041830 */
[----:B------:R-:W-:Y:S01]  /*ceb0*/  HMMA.16816.F32.BF16 R32, R4, R34, R96 ;  /* 0x000000220420723c */ /* 0x000fe20000041860 */
[----:B----4-:R-:W-:Y:S01]  /*cec0*/  FFMA.FTZ R9, R246, c[0x0][0x23c], -R3 ;  /* 0x00008f00f6097a23 */ /* 0x010fe20000010803 */
[----:B------:R-:W-:Y:S01]  /*ced0*/  MOV R242, R184 ;  /* 0x000000b800f27202 */ /* 0x000fe20000000f00 */
[----:B------:R-:W-:Y:S01]  /*cee0*/  IMAD.MOV.U32 R243, RZ, RZ, R107 ;  /* 0x000000fffff37224 */ /* 0x000fe200078e006b */
[----:B------:R-:W-:Y:S01]  /*cef0*/  MOV R240, R160 ;  /* 0x000000a000f07202 */ /* 0x000fe20000000f00 */
[----:B------:R-:W-:-:S02]  /*cf00*/  IMAD.MOV.U32 R249, RZ, RZ, R173 ;  /* 0x000000fffff97224 */ /* 0x000fc400078e00ad */
[----:B------:R-:W-:Y:S01]  /*cf10*/  IMAD.MOV.U32 R248, RZ, RZ, R172 ;  /* 0x000000fffff87224 */ /* 0x000fe200078e00ac */
[----:B------:R-:W-:Y:S01]  /*cf20*/  F2FP.BF16.PACK_AB R4, R197, R198 ;  /* 0x000000c6c504723e */ /* 0x000fe200000010ff */
[----:B------:R-:W-:Y:S01]  /*cf30*/  IMAD.MOV.U32 R238, RZ, RZ, R185 ;  /* 0x000000ffffee7224 */ /* 0x000fe200078e00b9 */
[----:B--2---:R-:W-:Y:S01]  /*cf40*/  F2FP.BF16.PACK_AB R6, R195, R196 ;  /* 0x000000c4c306723e */ /* 0x004fe200000010ff */
[----:B------:R-:W-:Y:S01]  /*cf50*/  IMAD.MOV.U32 R239, RZ, RZ, R210 ;  /* 0x000000ffffef7224 */ /* 0x000fe200078e00d2 */
[----:B------:R-:W-:Y:S01]  /*cf60*/  F2FP.BF16.PACK_AB R5, R193, R194 ;  /* 0x000000c2c105723e */ /* 0x000fe200000010ff */
[----:B------:R-:W-:Y:S01]  /*cf70*/  IMAD.MOV.U32 R236, RZ, RZ, R191 ;  /* 0x000000ffffec7224 */ /* 0x000fe200078e00bf */
[----:B---3--:R-:W-:Y:S01]  /*cf80*/  F2FP.BF16.PACK_AB R7, R183, R192 ;  /* 0x000000c0b707723e */ /* 0x008fe200000010ff */
[----:B------:R2:W3:Y:S01]  /*cf90*/  MUFU.EX2 R107, R9 ;  /* 0x00000009006b7308 */ /* 0x0004e20000000800 */
[----:B------:R-:W-:Y:S01]  /*cfa0*/  IMAD.MOV.U32 R234, RZ, RZ, R190 ;  /* 0x000000ffffea7224 */ /* 0x000fe200078e00be */
[----:B------:R-:W-:Y:S01]  /*cfb0*/  MOV R157, R168 ;  /* 0x000000a8009d7202 */ /* 0x000fe20000000f00 */
[----:B------:R-:W4:Y:S03]  /*cfc0*/  LDSM.16.MT88.4 R12, [R216+0xb800] ;  /* 0x00b80000d80c783b */ /* 0x000f260000004200 */
[C---:B-1----:R-:W-:Y:S01]  /*cfd0*/  HMMA.16816.F32.BF16 R144, R4.reuse, R38, R140 ;  /* 0x000000260490723c */ /* 0x042fe2000004188c */
[----:B------:R-:W1:Y:S04]  /*cfe0*/  LDSM.16.MT88.4 R24, [R216+0xa800] ;  /* 0x00a80000d818783b */ /* 0x000e680000004200 */
[----:B------:R-:W1:Y:S02]  /*cff0*/  LDSM.16.MT88.4 R16, [R218+0xa800] ;  /* 0x00a80000da10783b */ /* 0x000e640000004200 */
[----:B------:R-:W-:Y:S01]  /*d000*/  MOV R140, R156 ;  /* 0x0000009c008c7202 */ /* 0x000fe20000000f00 */
[----:B------:R-:W-:Y:S01]  /*d010*/  HMMA.16816.F32.BF16 R148, R4, R30, R132 ;  /* 0x0000001e0494723c */ /* 0x000fe20000041884 */
[----:B------:R-:W-:Y:S01]  /*d020*/  IMAD.MOV.U32 R141, RZ, RZ, R169 ;  /* 0x000000ffff8d7224 */ /* 0x000fe200078e00a9 */
[----:B------:R-:W1:Y:S01]  /*d030*/  LDSM.16.MT88.4 R20, [R218+0xb800] ;  /* 0x00b80000da14783b */ /* 0x000e620000004200 */
[----:B------:R-:W-:-:S04]  /*d040*/  IMAD.MOV.U32 R142, RZ, RZ, R219 ;  /* 0x000000ffff8e7224 */ /* 0x000fc800078e00db */
[----:B------:R-:W-:Y:S02]  /*d050*/  IMAD.MOV.U32 R135, RZ, RZ, R171 ;  /* 0x000000ffff877224 */ /* 0x000fe400078e00ab */
[----:B------:R-:W-:Y:S02]  /*d060*/  IMAD.MOV.U32 R143, RZ, RZ, R161 ;  /* 0x000000ffff8f7224 */ /* 0x000fe400078e00a1 */
[----:B--2---:R-:W-:Y:S02]  /*d070*/  FFMA.FTZ R9, R135, c[0x0][0x23c], -R2 ;  /* 0x00008f0087097a23 */ /* 0x004fe40000010802 */
[----:B------:R-:W-:Y:S01]  /*d080*/  IMAD.MOV.U32 R135, RZ, RZ, R140 ;  /* 0x000000ffff877224 */ /* 0x000fe200078e008c */
[----:B------:R-:W-:Y:S01]  /*d090*/  MOV R140, R141 ;  /* 0x0000008d008c7202 */ /* 0x000fe20000000f00 */
[----:B------:R-:W-:Y:S02]  /*d0a0*/  IMAD.MOV.U32 R141, RZ, RZ, R142 ;  /* 0x000000ffff8d7224 */ /* 0x000fe400078e008e */
[----:B------:R-:W-:-:S02]  /*d0b0*/  IMAD.MOV.U32 R142, RZ, RZ, R143 ;  /* 0x000000ffff8e7224 */ /* 0x000fc400078e008f */
[----:B------:R-:W-:Y:S01]  /*d0c0*/  IMAD.MOV.U32 R143, RZ, RZ, R240 ;  /* 0x000000ffff8f7224 */ /* 0x000fe200078e00f0 */
[----:B------:R-:W-:Y:S01]  /*d0d0*/  MOV R240, R243 ;  /* 0x000000f300f07202 */ /* 0x000fe20000000f00 */
[----:B------:R-:W-:Y:S02]  /*d0e0*/  IMAD.MOV.U32 R243, RZ, RZ, R249 ;  /* 0x000000fffff37224 */ /* 0x000fe400078e00f9 */
[----:B------:R-:W-:Y:S02]  /*d0f0*/  IMAD.MOV.U32 R249, RZ, RZ, R248 ;  /* 0x000000fffff97224 */ /* 0x000fe400078e00f8 */
[----:B------:R-:W-:Y:S01]  /*d100*/  IMAD.MOV.U32 R248, RZ, RZ, R242 ;  /* 0x000000fffff87224 */ /* 0x000fe200078e00f2 */
[----:B------:R-:W-:Y:S01]  /*d110*/  MOV R242, R238 ;  /* 0x000000ee00f27202 */ /* 0x000fe20000000f00 */
[----:B------:R-:W-:Y:S02]  /*d120*/  IMAD.MOV.U32 R238, RZ, RZ, R239 ;  /* 0x000000ffffee7224 */ /* 0x000fe400078e00ef */
[----:B------:R-:W-:-:S02]  /*d130*/  IMAD.MOV.U32 R239, RZ, RZ, R236 ;  /* 0x000000ffffef7224 */ /* 0x000fc400078e00ec */
[----:B------:R-:W-:Y:S02]  /*d140*/  IMAD.MOV.U32 R168, RZ, RZ, R220 ;  /* 0x000000ffffa87224 */ /* 0x000fe400078e00dc */
[----:B------:R-:W-:Y:S01]  /*d150*/  IMAD.MOV.U32 R236, RZ, RZ, R234 ;  /* 0x000000ffffec7224 */ /* 0x000fe200078e00ea */
[----:B------:R2:W5:Y:S01]  /*d160*/  LDL.LU R220, [R1+0x68] ;  /* 0x0000680001dc7983 */ /* 0x0005620000300800 */
[----:B------:R-:W-:Y:S01]  /*d170*/  MOV R234, R208 ;  /* 0x000000d000ea7202 */ /* 0x000fe20000000f00 */
[----:B------:R-:W-:Y:S02]  /*d180*/  IMAD.MOV.U32 R208, RZ, RZ, R209 ;  /* 0x000000ffffd07224 */ /* 0x000fe400078e00d1 */
[----:B------:R2:W5:Y:S04]  /*d190*/  LDL.LU R219, [R1+0x64] ;  /* 0x0000640001db7983 */ /* 0x0005680000300800 */
[----:B------:R-:W2:Y:S01]  /*d1a0*/  LDL.LU R209, [R1+0x14] ;  /* 0x0000140001d17983 */ /* 0x000ea20000300800 */
[----:B------:R-:W-:Y:S01]  /*d1b0*/  IMAD.MOV.U32 R210, RZ, RZ, R211 ;  /* 0x000000ffffd27224 */ /* 0x000fe200078e00d3 */
[----:B------:R-:W-:Y:S01]  /*d1c0*/  MOV R233, R186 ;  /* 0x000000ba00e97202 */ /* 0x000fe20000000f00 */
[----:B------:R-:W-:-:S02]  /*d1d0*/  IMAD.MOV.U32 R172, RZ, RZ, R162 ;  /* 0x000000ffffac7224 */ /* 0x000fc400078e00a2 */
[----:B------:R-:W-:Y:S02]  /*d1e0*/  IMAD.MOV.U32 R211, RZ, RZ, R163 ;  /* 0x000000ffffd37224 */ /* 0x000fe400078e00a3 */
[----:B------:R-:W-:Y:S01]  /*d1f0*/  IMAD.MOV.U32 R156, RZ, RZ, R157 ;  /* 0x000000ffff9c7224 */ /* 0x000fe200078e009d */
[----:B------:R-:W-:Y:S01]  /*d200*/  MOV R157, R170 ;  /* 0x000000aa009d7202 */ /* 0x000fe20000000f00 */
[----:B------:R-:W-:Y:S01]  /*d210*/  IMAD.MOV.U32 R173, RZ, RZ, R168 ;  /* 0x000000ffffad7224 */ /* 0x000fe200078e00a8 */
[C---:B----4-:R-:W-:Y:S08]  /*d220*/  HMMA.16816.F32.BF16 R160, R4.reuse, R14, R108 ;  /* 0x0000000e04a0723c */ /* 0x050ff0000004186c */
[C---:B------:R-:W-:Y:S08]  /*d230*/  HMMA.16816.F32.BF16 R84, R4.reuse, R36, R84 ;  /* 0x000000240454723c */ /* 0x040ff00000041854 */
[C---:B------:R-:W-:Y:S08]  /*d240*/  HMMA.16816.F32.BF16 R136, R4.reuse, R28, R136 ;  /* 0x0000001c0488723c */ /* 0x040ff00000041888 */
[C---:B-1----:R-:W-:Y:S08]  /*d250*/  HMMA.16816.F32.BF16 R152, R4.reuse, R24, R128 ;  /* 0x000000180498723c */ /* 0x042ff00000041880 */
[C---:B------:R-:W-:Y:S01]  /*d260*/  HMMA.16816.F32.BF16 R188, R4.reuse, R26, R124 ;  /* 0x0000001a04bc723c */ /* 0x040fe2000004187c */
[----:B------:R-:W-:Y:S07]  /*d270*/  LDSM.16.MT88.4 R124, [R216+0x9c00] ;  /* 0x009c0000d87c783b */ /* 0x000fee0000004200 */
[C---:B------:R-:W-:Y:S08]  /*d280*/  HMMA.16816.F32.BF16 R164, R4.reuse, R16, R120 ;  /* 0x0000001004a4723c */ /* 0x040ff00000041878 */
[C---:B------:R-:W-:Y:S08]  /*d290*/  HMMA.16816.F32.BF16 R168, R4.reuse, R18, R116 ;  /* 0x0000001204a8723c */ /* 0x040ff00000041874 */
[C---:B------:R-:W-:Y:S08]  /*d2a0*/  HMMA.16816.F32.BF16 R184, R4.reuse, R12, R112 ;  /* 0x0000000c04b8723c */ /* 0x040ff00000041870 */
[C---:B------:R-:W-:Y:S08]  /*d2b0*/  HMMA.16816.F32.BF16 R108, R4.reuse, R20, R92 ;  /* 0x00000014046c723c */ /* 0x040ff0000004185c */
[----:B------:R-:W-:Y:S07]  /*d2c0*/  HMMA.16816.F32.BF16 R96, R4, R22, R76 ;  /* 0x000000160460723c */ /* 0x000fee000004184c */
[----:B------:R-:W-:-:S02]  /*d2d0*/  F2FP.BF16.PACK_AB R4, R180, R182 ;  /* 0x000000b6b404723e */ /* 0x000fc400000010ff */
[----:B------:R-:W-:Y:S02]  /*d2e0*/  F2FP.BF16.PACK_AB R5, R177, R178 ;  /* 0x000000b2b105723e */ /* 0x000fe400000010ff */
[----:B------:R-:W-:Y:S02]  /*d2f0*/  F2FP.BF16.PACK_AB R6, R179, R181 ;  /* 0x000000b5b306723e */ /* 0x000fe400000010ff */
[----:B---3--:R-:W-:-:S07]  /*d300*/  F2FP.BF16.PACK_AB R7, R107, R176 ;  /* 0x000000b06b07723e */ /* 0x008fce00000010ff */
[C---:B------:R-:W-:Y:S01]  /*d310*/  HMMA.16816.F32.BF16 R68, R4.reuse, R30, R68 ;  /* 0x0000001e0444723c */ /* 0x040fe20000041844 */
[----:B------:R1:W-:Y:S07]  /*d320*/  MUFU.EX2 R31, R9 ;  /* 0x00000009001f7308 */ /* 0x0003ee0000000800 */
[----:B------:R-:W-:Y:S01]  /*d330*/  HMMA.16816.F32.BF16 R128, R4, R28, R72 ;  /* 0x0000001c0480723c */ /* 0x000fe20000041848 */
[----:B-1----:R-:W-:Y:S02]  /*d340*/  FFMA.FTZ R9, R135, c[0x0][0x23c], -R2 ;  /* 0x00008f0087097a23 */ /* 0x002fe40000010802 */
[----:B------:R-:W-:-:S02]  /*d350*/  IMAD.MOV.U32 R135, RZ, RZ, R140 ;  /* 0x000000ffff877224 */ /* 0x000fc400078e008c */
[----:B------:R-:W-:Y:S01]  /*d360*/  IMAD.MOV.U32 R140, RZ, RZ, R141 ;  /* 0x000000ffff8c7224 */ /* 0x000fe200078e008d */
[----:B------:R1:W3:Y:S01]  /*d370*/  MUFU.EX2 R30, R9 ;  /* 0x00000009001e7308 */ /* 0x0002e20000000800 */
[----:B------:R-:W-:Y:S01]  /*d380*/  MOV R141, R142 ;  /* 0x0000008e008d7202 */ /* 0x000fe20000000f00 */
[----:B------:R-:W-:Y:S02]  /*d390*/  IMAD.MOV.U32 R142, RZ, RZ, R143 ;  /* 0x000000ffff8e7224 */ /* 0x000fe400078e008f */
[----:B------:R-:W-:Y:S02]  /*d3a0*/  IMAD.MOV.U32 R143, RZ, RZ, R240 ;  /* 0x000000ffff8f7224 */ /* 0x000fe400078e00f0 */
[----:B------:R-:W-:Y:S01]  /*d3b0*/  IMAD.MOV.U32 R240, RZ, RZ, R243 ;  /* 0x000000fffff07224 */ /* 0x000fe200078e00f3 */
[----:B------:R-:W-:Y:S01]  /*d3c0*/  MOV R243, R249 ;  /* 0x000000f900f37202 */ /* 0x000fe20000000f00 */
[--C-:B-1----:R-:W-:Y:S02]  /*d3d0*/  FFMA.FTZ R9, R135, c[0x0][0x23c], -R2.reuse ;  /* 0x00008f0087097a23 */ /* 0x102fe40000010802 */
[----:B------:R-:W-:-:S04]  /*d3e0*/  FFMA.FTZ R2, R140, c[0x0][0x23c], -R2 ;  /* 0x00008f008c027a23 */ /* 0x000fc80000010802 */
[----:B------:R1:W-:Y:S01]  /*d3f0*/  MUFU.EX2 R28, R2 ;  /* 0x00000002001c7308 */ /* 0x0003e20000000800 */
[----:B------:R-:W-:Y:S01]  /*d400*/  IMAD.MOV.U32 R249, RZ, RZ, R248 ;  /* 0x000000fffff97224 */ /* 0x000fe200078e00f8 */
[----:B------:R-:W-:Y:S01]  /*d410*/  HMMA.16816.F32.BF16 R60, R4, R26, R60 ;  /* 0x0000001a043c723c */ /* 0x000fe2000004183c */
[----:B------:R-:W-:Y:S02]  /*d420*/  IMAD.MOV.U32 R248, RZ, RZ, R242 ;  /* 0x000000fffff87224 */ /* 0x000fe400078e00f2 */
[----:B------:R-:W-:Y:S01]  /*d430*/  IMAD.MOV.U32 R242, RZ, RZ, R238 ;  /* 0x000000fffff27224 */ /* 0x000fe200078e00ee */
[----:B------:R-:W-:Y:S01]  /*d440*/  MOV R238, R239 ;  /* 0x000000ef00ee7202 */ /* 0x000fe20000000f00 */
[----:B------:R-:W-:Y:S02]  /*d450*/  IMAD.MOV.U32 R239, RZ, RZ, R236 ;  /* 0x000000ffffef7224 */ /* 0x000fe400078e00ec */
[----:B-1----:R-:W-:-:S04]  /*d460*/  FFMA.FTZ R2, R141, c[0x0][0x23c], -R0 ;  /* 0x00008f008d027a23 */ /* 0x002fc80000010800 */
[----:B------:R1:W-:Y:S01]  /*d470*/  MUFU.EX2 R27, R2 ;  /* 0x00000002001b7308 */ /* 0x0003e20000000800 */
[----:B------:R-:W-:Y:S02]  /*d480*/  IMAD.MOV.U32 R236, RZ, RZ, R234 ;  /* 0x000000ffffec7224 */ /* 0x000fe400078e00ea */
[----:B------:R-:W-:Y:S01]  /*d490*/  IMAD.MOV.U32 R234, RZ, RZ, R208 ;  /* 0x000000ffffea7224 */ /* 0x000fe200078e00d0 */
[----:B------:R-:W-:Y:S01]  /*d4a0*/  MOV R133, R240 ;  /* 0x000000f000857202 */ /* 0x000fe20000000f00 */
[----:B------:R-:W-:Y:S01]  /*d4b0*/  IMAD.MOV.U32 R134, RZ, RZ, R243 ;  /* 0x000000ffff867224 */ /* 0x000fe200078e00f3 */
[----:B------:R-:W-:Y:S01]  /*d4c0*/  MOV R243, R242 ;  /* 0x000000f200f37202 */ /* 0x000fe20000000f00 */
[----:B------:R-:W-:Y:S02]  /*d4d0*/  IMAD.MOV.U32 R240, RZ, RZ, R248 ;  /* 0x000000fffff07224 */ /* 0x000fe400078e00f8 */
[----:B-1----:R-:W-:-:S04]  /*d4e0*/  FFMA.FTZ R2, R142, c[0x0][0x23c], -R0 ;  /* 0x00008f008e027a23 */ /* 0x002fc80000010800 */
[----:B------:R1:W4:Y:S01]  /*d4f0*/  MUFU.EX2 R26, R2 ;  /* 0x00000002001a7308 */ /* 0x0003220000000800 */
[----:B------:R-:W-:Y:S01]  /*d500*/  HMMA.16816.F32.BF16 R64, R4, R24, R64 ;  /* 0x000000180440723c */ /* 0x000fe20000041840 */
[----:B------:R-:W-:Y:S01]  /*d510*/  IMAD.MOV.U32 R242, RZ, RZ, R238 ;  /* 0x000000fffff27224 */ /* 0x000fe200078e00ee */
[----:B------:R-:W-:Y:S01]  /*d520*/  MOV R238, R234 ;  /* 0x000000ea00ee7202 */ /* 0x000fe20000000f00 */
[----:B------:R-:W-:Y:S02]  /*d530*/  IMAD.MOV.U32 R135, RZ, RZ, R249 ;  /* 0x000000ffff877224 */ /* 0x000fe400078e00f9 */
[----:B------:R-:W-:Y:S02]  /*d540*/  IMAD.MOV.U32 R248, RZ, RZ, R236 ;  /* 0x000000fffff87224 */ /* 0x000fe400078e00ec */
[----:B------:R-:W-:Y:S02]  /*d550*/  IMAD.MOV.U32 R249, RZ, RZ, R239 ;  /* 0x000000fffff97224 */ /* 0x000fe400078e00ef */
[----:B-1----:R-:W-:-:S02]  /*d560*/  FFMA.FTZ R2, R143, c[0x0][0x23c], -R0 ;  /* 0x00008f008f027a23 */ /* 0x002fc40000010800 */
[----:B------:R-:W-:Y:S01]  /*d570*/  FFMA.FTZ R0, R159, c[0x0][0x23c], -R0 ;  /* 0x00008f009f007a23 */ /* 0x000fe20000010800 */
[----:B------:R-:W-:Y:S01]  /*d580*/  HMMA.16816.F32.BF16 R44, R4, R18, R44 ;  /* 0x00000012042c723c */ /* 0x000fe2000004182c */
[----:B------:R-:W1:Y:S02]  /*d590*/  LDSM.16.MT88.4 R140, [R218+0x9c00] ;  /* 0x009c0000da8c783b */ /* 0x000e640000004200 */
[----:B------:R3:W-:Y:S01]  /*d5a0*/  MUFU.EX2 R24, R0 ;  /* 0x0000000000187308 */ /* 0x0007e20000000800 */
[----:B------:R-:W-:Y:S01]  /*d5b0*/  IMAD.MOV.U32 R247, RZ, RZ, R135 ;  /* 0x000000fffff77224 */ /* 0x000fe200078e0087 */
[----:B------:R-:W-:-:S03]  /*d5c0*/  MOV R135, R174 ;  /* 0x000000ae00877202 */ /* 0x000fc60000000f00 */
[C---:B------:R-:W-:Y:S01]  /*d5d0*/  HMMA.16816.F32.BF16 R112, R4.reuse, R36, R88 ;  /* 0x000000240470723c */ /* 0x040fe20000041858 */
[----:B---3--:R-:W-:Y:S02]  /*d5e0*/  FFMA.FTZ R0, R133, c[0x0][0x23c], -R8 ;  /* 0x00008f0085007a23 */ /* 0x008fe40000010808 */
[----:B------:R-:W-:Y:S01]  /*d5f0*/  IMAD.MOV.U32 R133, RZ, RZ, R240 ;  /* 0x000000ffff857224 */ /* 0x000fe200078e00f0 */
[----:B------:R-:W-:Y:S01]  /*d600*/  MOV R240, R243 ;  /* 0x000000f300f07202 */ /* 0x000fe20000000f00 */
[----:B------:R-:W-:Y:S01]  /*d610*/  IMAD.MOV.U32 R243, RZ, RZ, R248 ;  /* 0x000000fffff37224 */ /* 0x000fe200078e00f8 */
[----:B------:R3:W-:Y:S01]  /*d620*/  MUFU.EX2 R19, R0 ;  /* 0x0000000000137308 */ /* 0x0007e20000000800 */
[----:B------:R-:W-:Y:S01]  /*d630*/  IMAD.MOV.U32 R248, RZ, RZ, R238 ;  /* 0x000000fffff87224 */ /* 0x000fe200078e00ee */
[C---:B------:R-:W-:Y:S01]  /*d640*/  HMMA.16816.F32.BF16 R36, R4.reuse, R38, R80 ;  /* 0x000000260424723c */ /* 0x040fe20000041850 */
[----:B------:R-:W-:Y:S07]  /*d650*/  LDSM.16.MT88.4 R80, [R216+0xbc00] ;  /* 0x00bc0000d850783b */ /* 0x000fee0000004200 */
[----:B------:R-:W-:Y:S01]  /*d660*/  HMMA.16816.F32.BF16 R56, R4, R16, R56 ;  /* 0x000000100438723c */ /* 0x000fe20000041838 */
[----:B---3--:R-:W-:-:S07]  /*d670*/  FFMA.FTZ R0, R134, c[0x0][0x23c], -R8 ;  /* 0x00008f0086007a23 */ /* 0x008fce0000010808 */
[C---:B------:R-:W-:Y:S01]  /*d680*/  HMMA.16816.F32.BF16 R40, R4.reuse, R12, R40 ;  /* 0x0000000c0428723c */ /* 0x040fe20000041828 */
[----:B------:R-:W-:Y:S01]  /*d690*/  IMAD.MOV.U32 R134, RZ, RZ, R175 ;  /* 0x000000ffff867224 */ /* 0x000fe200078e00af */
[----:B------:R3:W-:Y:S06]  /*d6a0*/  MUFU.EX2 R16, R0 ;  /* 0x0000000000107308 */ /* 0x0007ec0000000800 */
[C---:B------:R-:W-:Y:S08]  /*d6b0*/  HMMA.16816.F32.BF16 R48, R4.reuse, R14, R48 ;  /* 0x0000000e0430723c */ /* 0x040ff00000041830 */
[----:B------:R-:W-:Y:S01]  /*d6c0*/  HMMA.16816.F32.BF16 R52, R4, R20, R52 ;  /* 0x000000140434723c */ /* 0x000fe20000041834 */
[----:B---3--:R-:W-:-:S07]  /*d6d0*/  FFMA.FTZ R0, R133, c[0x0][0x23c], -R8 ;  /* 0x00008f0085007a23 */ /* 0x008fce0000010808 */
[----:B------:R-:W-:Y:S01]  /*d6e0*/  HMMA.16816.F32.BF16 R32, R4, R22, R32 ;  /* 0x000000160420723c */ /* 0x000fe20000041820 */
[----:B------:R-:W-:Y:S01]  /*d6f0*/  LDSM.16.MT88.4 R4, [R218+0xbc00] ;  /* 0x00bc0000da04783b */ /* 0x000fe20000004200 */
[----:B------:R3:W-:Y:S01]  /*d700*/  MUFU.EX2 R17, R0 ;  /* 0x0000000000117308 */ /* 0x0007e20000000800 */
[----:B--2---:R-:W-:Y:S01]  /*d710*/  MOV R208, R209 ;  /* 0x000000d100d07202 */ /* 0x004fe20000000f00 */
[----:B------:R-:W-:Y:S02]  /*d720*/  IMAD.MOV.U32 R209, RZ, RZ, R211 ;  /* 0x000000ffffd17224 */ /* 0x000fe400078e00d3 */
[----:B------:R-:W-:Y:S02]  /*d730*/  IMAD.MOV.U32 R211, RZ, RZ, R172 ;  /* 0x000000ffffd37224 */ /* 0x000fe400078e00ac */
[----:B------:R-:W-:Y:S02]  /*d740*/  IMAD.MOV.U32 R172, RZ, RZ, R217 ;  /* 0x000000ffffac7224 */ /* 0x000fe400078e00d9 */
[----:B------:R-:W-:Y:S01]  /*d750*/  IMAD.MOV.U32 R236, RZ, RZ, R209 ;  /* 0x000000ffffec7224 */ /* 0x000fe200078e00d1 */
[----:B------:R-:W2:Y:S01]  /*d760*/  MUFU.EX2 R29, R9 ;  /* 0x00000009001d7308 */ /* 0x000ea20000000800 */
[----:B------:R-:W-:Y:S01]  /*d770*/  IMAD.MOV.U32 R239, RZ, RZ, R208 ;  /* 0x000000ffffef7224 */ /* 0x000fe200078e00d0 */
[----:B------:R-:W-:Y:S01]  /*d780*/  MOV R208, R172 ;  /* 0x000000ac00d07202 */ /* 0x000fe20000000f00 */
[----:B------:R-:W-:Y:S01]  /*d790*/  IMAD.MOV.U32 R234, RZ, RZ, R211 ;  /* 0x000000ffffea7224 */ /* 0x000fe200078e00d3 */
[----:B------:R-:W-:Y:S01]  /*d7a0*/  F2FP.BF16.PACK_AB R92, R30, R31 ;  /* 0x0000001f1e5c723e */ /* 0x000fe200000010ff */
[----:B------:R-:W-:Y:S01]  /*d7b0*/  IMAD.MOV.U32 R211, RZ, RZ, R173 ;  /* 0x000000ffffd37224 */ /* 0x000fe200078e00ad */
[----:B------:R-:W-:Y:S01]  /*d7c0*/  MOV R173, R158 ;  /* 0x0000009e00ad7202 */ /* 0x000fe20000000f00 */
[----:B------:R-:W-:Y:S01]  /*d7d0*/  IMAD.MOV.U32 R209, RZ, RZ, R156 ;  /* 0x000000ffffd17224 */ /* 0x000fe200078e009c */
[----:B------:R-:W-:Y:S01]  /*d7e0*/  MOV R238, R236 ;  /* 0x000000ec00ee7202 */ /* 0x000fe20000000f00 */
[----:B------:R-:W-:Y:S01]  /*d7f0*/  IMAD.MOV.U32 R172, RZ, RZ, R157 ;  /* 0x000000ffffac7224 */ /* 0x000fe200078e009d */
[----:B------:R-:W1:Y:S01]  /*d800*/  MUFU.EX2 R25, R2 ;  /* 0x0000000200197308 */ /* 0x000e620000000800 */
[----:B------:R-:W-:Y:S01]  /*d810*/  IMAD.MOV.U32 R236, RZ, RZ, R234 ;  /* 0x000000ffffec7224 */ /* 0x000fe200078e00ea */
[----:B------:R-:W1:Y:S01]  /*d820*/  LDSM.16.MT88.4 R156, [R216+0xac00] ;  /* 0x00ac0000d89c783b */ /* 0x000e620000004200 */
[----:B------:R-:W-:Y:S01]  /*d830*/  IMAD.MOV.U32 R234, RZ, RZ, R208 ;  /* 0x000000ffffea7224 */ /* 0x000fe200078e00d0 */
[----:B------:R-:W-:Y:S01]  /*d840*/  MOV R208, R209 ;  /* 0x000000d100d07202 */ /* 0x000fe20000000f00 */
[----:B------:R-:W-:Y:S01]  /*d850*/  IMAD.MOV.U32 R209, RZ, RZ, R172 ;  /* 0x000000ffffd17224 */ /* 0x000fe200078e00ac */
[----:B----4-:R-:W-:Y:S01]  /*d860*/  F2FP.BF16.PACK_AB R93, R26, R27 ;  /* 0x0000001b1a5d723e */ /* 0x010fe200000010ff */
[----:B------:R-:W-:Y:S01]  /*d870*/  IMAD.MOV.U32 R246, RZ, RZ, R173 ;  /* 0x000000fffff67224 */ /* 0x000fe200078e00ad */
[----:B------:R4:W5:Y:S04]  /*d880*/  LDL.LU R217, [R1+0x60] ;  /* 0x0000600001d97983 */ /* 0x0009680000300800 */
[----:B------:R-:W1:Y:S01]  /*d890*/  LDSM.16.MT88.4 R172, [R218+0xac00] ;  /* 0x00ac0000daac783b */ /* 0x000e620000004200 */
[----:B---3--:R-:W-:-:S04]  /*d8a0*/  FFMA.FTZ R0, R134, c[0x0][0x23c], -R8 ;  /* 0x00008f0086007a23 */ /* 0x008fc80000010808 */
[----:B------:R3:W-:Y:S02]  /*d8b0*/  MUFU.EX2 R18, R0 ;  /* 0x0000000000127308 */ /* 0x0007e40000000800 */
[----:B---3--:R-:W-:-:S06]  /*d8c0*/  FFMA.FTZ R0, R135, c[0x0][0x23c], -R3 ;  /* 0x00008f0087007a23 */ /* 0x008fcc0000010803 */
[----:B------:R3:W-:Y:S01]  /*d8d0*/  MUFU.EX2 R12, R0 ;  /* 0x00000000000c7308 */ /* 0x0007e20000000800 */
[----:B--2---:R-:W-:Y:S01]  /*d8e0*/  F2FP.BF16.PACK_AB R94, R28, R29 ;  /* 0x0000001d1c5e723e */ /* 0x004fe200000010ff */
[----:B---3--:R-:W-:-:S06]  /*d8f0*/  FFMA.FTZ R0, R246, c[0x0][0x23c], -R3 ;  /* 0x00008f00f6007a23 */ /* 0x008fcc0000010803 */
[----:B------:R2:W3:Y:S01]  /*d900*/  MUFU.EX2 R13, R0 ;  /* 0x00000000000d7308 */ /* 0x0004e20000000800 */
[----:B-1----:R-:W-:Y:S01]  /*d910*/  F2FP.BF16.PACK_AB R95, R24, R25 ;  /* 0x00000019185f723e */ /* 0x002fe200000010ff */
[--C-:B--2---:R-:W-:Y:S02]  /*d920*/  FFMA.FTZ R0, R247, c[0x0][0x23c], -R3.reuse ;  /* 0x00008f00f7007a23 */ /* 0x104fe40000010803 */
[----:B------:R-:W-:-:S04]  /*d930*/  FFMA.FTZ R3, R240, c[0x0][0x23c], -R3 ;  /* 0x00008f00f0037a23 */ /* 0x000fc80000010803 */
[----:B------:R1:W-:Y:S08]  /*d940*/  MUFU.EX2 R14, R0 ;  /* 0x00000000000e7308 */ /* 0x0003f00000000800 */
[----:B------:R2:W2:Y:S01]  /*d950*/  MUFU.EX2 R15, R3 ;  /* 0x00000003000f7308 */ /* 0x0004a20000000800 */
[----:B------:R-:W-:Y:S01]  /*d960*/  HMMA.16816.F32.BF16 R132, R92, R140, R136 ;  /* 0x0000008c5c84723c */ /* 0x000fe20000041888 */
[----:B------:R-:W-:-:S02]  /*d970*/  FFMA.FTZ R10, R242, R10, R248 ;  /* 0x0000000af20a7223 */ /* 0x000fc400000100f8 */
[----:B------:R-:W-:Y:S02]  /*d980*/  FFMA.FTZ R2, R239, R106, R238 ;  /* 0x0000006aef027223 */ /* 0x000fe400000100ee */
[----:B------:R-:W-:Y:S02]  /*d990*/  FADD.FTZ R10, R252, R10 ;  /* 0x0000000afc0a7221 */ /* 0x000fe40000010000 */
[----:B-1----:R-:W-:Y:S01]  /*d9a0*/  FFMA.FTZ R0, R233, R100, R236 ;  /* 0x00000064e9007223 */ /* 0x002fe200000100ec */
[----:B------:R-:W-:Y:S01]  /*d9b0*/  HMMA.16816.F32.BF16 R136, R92, R142, R148 ;  /* 0x0000008e5c88723c */ /* 0x000fe20000041894 */
[----:B------:R-:W-:Y:S02]  /*d9c0*/  FADD.FTZ R2, R208, R2 ;  /* 0x00000002d0027221 */ /* 0x000fe40000010000 */
[----:B--2---:R-:W-:-:S05]  /*d9d0*/  FFMA.FTZ R3, R249, R11, R243 ;  /* 0x0000000bf9037223 */ /* 0x004fca00000100f3 */
[----:B------:R-:W-:Y:S01]  /*d9e0*/  HMMA.16816.F32.BF16 R148, R92, R156, R152 ;  /* 0x0000009c5c94723c */ /* 0x000fe20000041898 */
[----:B------:R-:W-:Y:S02]  /*d9f0*/  FADD.FTZ R3, R234, R3 ;  /* 0x00000003ea037221 */ /* 0x000fe40000010000 */
[----:B------:R-:W-:-:S05]  /*da00*/  FADD.FTZ R0, R209, R0 ;  /* 0x00000000d1007221 */ /* 0x000fca0000010000 */
[----:B------:R-:W-:Y:S01]  /*da10*/  HMMA.16816.F32.BF16 R116, R92, R124, R84 ;  /* 0x0000007c5c74723c */ /* 0x000fe20000041854 */
[----:B------:R-:W-:Y:S02]  /*da20*/  FADD.FTZ R8, R210, R3 ;  /* 0x00000003d2087221 */ /* 0x000fe40000010000 */
[----:B------:R-:W-:-:S05]  /*da30*/  FADD.FTZ R3, R251, R10 ;  /* 0x0000000afb037221 */ /* 0x000fca0000010000 */
[----:B------:R-:W-:Y:S01]  /*da40*/  HMMA.16816.F32.BF16 R120, R92, R126, R144 ;  /* 0x0000007e5c78723c */ /* 0x000fe20000041890 */
[----:B------:R-:W-:-:S07]  /*da50*/  FADD.FTZ R2, R211, R2 ;  /* 0x00000002d3027221 */ /* 0x000fce0000010000 */
[----:B------:R-:W-:Y:S01]  /*da60*/  HMMA.16816.F32.BF16 R152, R92, R158, R188 ;  /* 0x0000009e5c98723c */ /* 0x000fe200000418bc */
[----:B------:R-:W-:-:S07]  /*da70*/  FADD.FTZ R0, R212, R0 ;  /* 0x00000000d4007221 */ /* 0x000fce0000010000 */
[C---:B------:R-:W-:Y:S08]  /*da80*/  HMMA.16816.F32.BF16 R164, R92.reuse, R172, R164 ;  /* 0x000000ac5ca4723c */ /* 0x040ff000000418a4 */
[C---:B------:R-:W-:Y:S08]  /*da90*/  HMMA.16816.F32.BF16 R168, R92.reuse, R174, R168 ;  /* 0x000000ae5ca8723c */ /* 0x040ff000000418a8 */
[C---:B------:R-:W-:Y:S08]  /*daa0*/  HMMA.16816.F32.BF16 R72, R92.reuse, R80, R184 ;  /* 0x000000505c48723c */ /* 0x040ff000000418b8 */
[C---:B------:R-:W-:Y:S08]  /*dab0*/  HMMA.16816.F32.BF16 R76, R92.reuse, R82, R160 ;  /* 0x000000525c4c723c */ /* 0x040ff000000418a0 */
[----:B------:R-:W-:Y:S01]  /*dac0*/  HMMA.16816.F32.BF16 R88, R92, R4, R108 ;  /* 0x000000045c58723c */ /* 0x000fe2000004186c */
[----:B------:R-:W-:-:S07]  /*dad0*/  FADD.FTZ R9, R213, R8 ;  /* 0x00000008d5097221 */ /* 0x000fce0000010000 */
[----:B------:R-:W-:Y:S07]  /*dae0*/  HMMA.16816.F32.BF16 R92, R92, R6, R96 ;  /* 0x000000065c5c723c */ /* 0x000fee0000041860 */
[----:B------:R-:W-:Y:S02]  /*daf0*/  F2FP.BF16.PACK_AB R96, R16, R19 ;  /* 0x000000131060723e */ /* 0x000fe400000010ff */
[----:B---3--:R-:W-:Y:S02]  /*db00*/  F2FP.BF16.PACK_AB R97, R13, R12 ;  /* 0x0000000c0d61723e */ /* 0x008fe400000010ff */
[----:B------:R-:W-:-:S02]  /*db10*/  F2FP.BF16.PACK_AB R98, R18, R17 ;  /* 0x000000111262723e */ /* 0x000fc400000010ff */
[----:B------:R-:W-:Y:S01]  /*db20*/  F2FP.BF16.PACK_AB R99, R15, R14 ;  /* 0x0000000e0f63723e */ /* 0x000fe200000010ff */
[----:B------:R-:W-:Y:S02]  /*db30*/  FADD.FTZ R8, R250, R3 ;  /* 0x00000003fa087221 */ /* 0x000fe40000010000 */
[----:B------:R-:W-:-:S04]  /*db40*/  FADD.FTZ R3, R245, R9 ;  /* 0x00000009f5037221 */ /* 0x000fc80000010000 */
[----:B------:R-:W-:Y:S07]  /*db50*/  HMMA.16816.F32.BF16 R84, R96, R4, R52 ;  /* 0x000000046054723c */ /* 0x000fee0000041834 */
[----:B------:R-:W-:Y:S02]  /*db60*/  FADD.FTZ R5, R214, R2 ;  /* 0x00000002d6057221 */ /* 0x000fe40000010000 */
[----:B------:R-:W-:Y:S02]  /*db70*/  FADD.FTZ R4, R215, R0 ;  /* 0x00000000d7047221 */ /* 0x000fe40000010000 */
[----:B------:R-:W-:-:S02]  /*db80*/  FADD.FTZ R2, R202, R8 ;  /* 0x00000008ca027221 */ /* 0x000fc40000010000 */
[----:B------:R-:W-:Y:S02]  /*db90*/  FADD.FTZ R0, R244, R5 ;  /* 0x00000005f4007221 */ /* 0x000fe40000010000 */
        /* <DEDUP_REMOVED lines=46> */
[C---:B------:R-:W-:Y:S03]  /*de80*/  HMMA.16816.F32.BF16 R128, R96.reuse, R140, R128 ;  /* 0x0000008c6080723c */ /* 0x040fe60000041880 */
[----:B------:R4:W-:Y:S04]  /*de90*/  STL [R1+0x10], R3 ;  /* 0x0000100301007387 */ /* 0x0009e80000100800 */
[----:B------:R4:W-:Y:S01]  /*dea0*/  STL [R1+0x18], R0 ;  /* 0x0000180001007387 */ /* 0x0009e20000100800 */
[C---:B------:R-:W-:Y:S03]  /*deb0*/  HMMA.16816.F32.BF16 R140, R96.reuse, R142, R68 ;  /* 0x0000008e608c723c */ /* 0x040fe60000041844 */
[----:B------:R4:W-:Y:S05]  /*dec0*/  STL [R1+0x14], R2 ;  /* 0x0000140201007387 */ /* 0x0009ea0000100800 */
        /* <DEDUP_REMOVED lines=9> */
.L_x_139:
[----:B----4-:R-:W-:-:S13]  /*df60*/  ISETP.GT.AND P0, PT, R101, UR8, PT ;  /* 0x0000000865007c0c */ /* 0x010fda000bf04270 */
[----:B------:R-:W-:Y:S05]  /*df70*/  @!P0 BRA `(.L_x_142) ;  /* 0x0000410000008947 */ /* 0x000fea0003800000 */
[----:B------:R-:W2:Y:S01]  /*df80*/  LDL.LU.64 R6, [R1+0x20] ;  /* 0x0000200001067983 */ /* 0x000ea20000300a00 */
[----:B------:R-:W-:Y:S01]  /*df90*/  UMOV UR6, 0x5 ;  /* 0x0000000500067882 */ /* 0x000fe20000000000 */
[----:B-1----:R-:W-:Y:S01]  /*dfa0*/  MOV R100, R105 ;  /* 0x0000006900647202 */ /* 0x002fe20000000f00 */
[----:B------:R-:W-:Y:S01]  /*dfb0*/  ULDC.64 UR4, c[0x0][0x1a0] ;  /* 0x0000680000047ab9 */ /* 0x000fe20000000a00 */
[----:B------:R-:W2:Y:S01]  /*dfc0*/  LDL.LU.64 R4, [R1+0x50] ;  /* 0x0000500001047983 */ /* 0x000ea20000300a00 */
[----:B------:R-:W-:Y:S01]  /*dfd0*/  USHF.L.U32 UR7, UR4, 0x5, URZ ;  /* 0x0000000504077899 */ /* 0x000fe2000800063f */
[----:B------:R-:W-:Y:S01]  /*dfe0*/  MOV R3, R104 ;  /* 0x0000006800037202 */ /* 0x000fe20000000f00 */
[----:B------:R-:W-:Y:S01]  /*dff0*/  USHF.L.U64.HI UR5, UR4, UR6, UR5 ;  /* 0x0000000604057299 */ /* 0x000fe20008010205 */
[----:B------:R-:W-:Y:S01]  /*e000*/  IMAD.MOV.U32 R107, RZ, RZ, R102 ;  /* 0x000000ffff6b7224 */ /* 0x000fe200078e0066 */
[----:B------:R-:W-:Y:S02]  /*e010*/  MOV R106, R103 ;  /* 0x00000067006a7202 */ /* 0x000fe40000000f00 */
[----:B------:R-:W-:-:S02]  /*e020*/  USHF.L.U64.HI UR5, UR7, 0x1, UR5 ;  /* 0x0000000107057899 */ /* 0x000fc40008010205 */
[----:B------:R-:W-:Y:S01]  /*e030*/  USHF.L.U32 UR7, UR7, 0x1, URZ ;  /* 0x0000000107077899 */ /* 0x000fe2000800063f */
[----:B--2---:R-:W-:-:S05]  /*e040*/  IMAD.MOV.U32 R5, RZ, RZ, R7 ;  /* 0x000000ffff057224 */ /* 0x004fca00078e0007 */
[----:B------:R1:W-:Y:S01]  /*e050*/  STL.64 [R1+0x20], R4 ;  /* 0x0000200401007387 */ /* 0x0003e20000100a00 */
[----:B------:R-:W-:Y:S05]  /*e060*/  BRA `(.L_x_143) ;  /* 0x0000019000007947 */ /* 0x000fea0003800000 */
.L_x_145:
[----:B------:R-:W2:Y:S01]  /*e070*/  LDL.64 R234, [R1+0x30] ;  /* 0x0000300001ea7983 */ /* 0x000ea20000100a00 */
[----:B------:R-:W-:Y:S03]  /*e080*/  IADD3 R0, R101, -0x2, RZ ;  /* 0xfffffffe65007810 */ /* 0x000fe60007ffe0ff */
[----:B------:R-:W3:Y:S01]  /*e090*/  LDL.64 R232, [R1+0x28] ;  /* 0x0000280001e87983 */ /* 0x000ee20000100a00 */
[----:B------:R-:W-:Y:S01]  /*e0a0*/  SHF.R.S32.HI R2, RZ, 0x1f, R0 ;  /* 0x0000001fff027819 */ /* 0x000fe20000011400 */
[----:B------:R-:W-:Y:S04]  /*e0b0*/  IMAD.WIDE.U32 R104, R0, c[0x0][0x198], RZ ;  /* 0x0000660000687a25 */ /* 0x000fe800078e00ff */
[----:B------:R-:W-:Y:S04]  /*e0c0*/  IMAD R2, R2, c[0x0][0x198], RZ ;  /* 0x0000660002027a24 */ /* 0x000fe800078e02ff */
[----:B------:R-:W-:Y:S04]  /*e0d0*/  IMAD R2, R0, c[0x0][0x19c], R2 ;  /* 0x0000670000027a24 */ /* 0x000fe800078e0202 */
[----:B------:R-:W-:Y:S01]  /*e0e0*/  IMAD.IADD R2, R105, 0x1, R2 ;  /* 0x0000000169027824 */ /* 0x000fe200078e0202 */
[----:B--2---:R-:W-:Y:S04]  /*e0f0*/  LEA R0, P0, R104, R234, 0x6 ;  /* 0x000000ea68007211 */ /* 0x004fe800078030ff */
[----:B------:R-:W-:Y:S02]  /*e100*/  LEA R102, P1, R0, c[0x0][0x168], 0x1 ;  /* 0x00005a0000667a11 */ /* 0x000fe400078208ff */
[----:B---3--:R-:W-:Y:S02]  /*e110*/  LEA.HI.X R2, R104, R233, R2, 0x6, P0 ;  /* 0x000000e968027211 */ /* 0x008fe400000f3402 */
[----:B------:R-:W-:Y:S02]  /*e120*/  IADD3 R104, P0, R102, UR10, RZ ;  /* 0x0000000a66687c10 */ /* 0x000fe4000ff1e0ff */
[----:B------:R-:W-:Y:S04]  /*e130*/  LEA.HI.X R103, R0, c[0x0][0x16c], R2, 0x1, P1 ;  /* 0x00005b0000677a11 */ /* 0x000fe800008f0c02 */
        /* <DEDUP_REMOVED lines=12> */
.L_x_143:
[----:B------:R-:W2:Y:S01]  /*e200*/  LDL.64 R6, [R1+0x20] ;  /* 0x0000200001067983 */ /* 0x000ea20000100a00 */
[----:B------:R-:W-:Y:S04]  /*e210*/  DEPBAR.LE SB0, 0x0 ;  /* 0x000080000000791a */ /* 0x000fe80000000000 */
[----:B------:R-:W-:Y:S01]  /*e220*/  IADD3 R231, R101, -0x1, RZ ;  /* 0xffffffff65e77810 */ /* 0x000fe20007ffe0ff */
[----:B------:R-:W-:Y:S03]  /*e230*/  BAR.SYNC.DEFER_BLOCKING 0x0 ;  /* 0x0000000000007b1d */ /* 0x000fe60000010000 */
[----:B------:R-:W-:Y:S01]  /*e240*/  SHF.R.S32.HI R2, RZ, 0x1f, R231 ;  /* 0x0000001fff027819 */ /* 0x000fe200000114e7 */
[C---:B------:R-:W-:Y:S04]  /*e250*/  IMAD R0, R231.reuse, UR11, RZ ;  /* 0x0000000be7007c24 */ /* 0x040fe8000f8e02ff */
[----:B------:R-:W-:Y:S02]  /*e260*/  IMAD R0, R2, UR12, R0 ;  /* 0x0000000c02007c24 */ /* 0x000fe4000f8e0200 */
[----:B--2---:R-:W-:Y:S04]  /*e270*/  IMAD.WIDE.U32 R8, R231, UR12, R6 ;  /* 0x0000000ce7087c25 */ /* 0x004fe8000f8e0006 */
[----:B------:R-:W-:Y:S01]  /*e280*/  IMAD.IADD R0, R9, 0x1, R0 ;  /* 0x0000000109007824 */ /* 0x000fe200078e0200 */
[C---:B-1----:R-:W-:Y:S04]  /*e290*/  LEA R4, P1, R8.reuse, c[0x0][0x170], 0x1 ;  /* 0x00005c0008047a11 */ /* 0x042fe800078208ff */
[----:B------:R-:W-:Y:S02]  /*e2a0*/  LEA.HI.X R5, R8, c[0x0][0x174], R0, 0x1, P1 ;  /* 0x00005d0008057a11 */ /* 0x000fe400008f0c00 */
[----:B------:R-:W-:Y:S03]  /*e2b0*/  IADD3 R6, P0, R4, UR7, RZ ;  /* 0x0000000704067c10 */ /* 0x000fe6000ff1e0ff */
[----:B------:R-:W-:Y:S01]  /*e2c0*/  @!PT LDS RZ, [RZ] ;  /* 0x00000000fffff984 */ /* 0x000fe20000000800 */
[----:B------:R-:W-:Y:S01]  /*e2d0*/  @!PT LDS RZ, [RZ] ;  /* 0x00000000fffff984 */ /* 0x000fe20000000800 */
[----:B------:R-:W-:Y:S01]  /*e2e0*/  @!PT LDS RZ, [RZ] ;  /* 0x00000000fffff984 */ /* 0x000fe20000000800 */
[----:B------:R1:W-:Y:S01]  /*e2f0*/  LDGSTS.E.BYPASS.LTC128B.128 [R230+0x9000], [R4.64] ;  /* 0x0900000004e67fae */ /* 0x0003e2000b901d4e */
[----:B------:R-:W-:Y:S02]  /*e300*/  IADD3.X R7, R5, UR5, RZ, P0, !PT ;  /* 0x0000000505077c10 */ /* 0x000fe400087fe4ff */
[----:B------:R-:W-:Y:S03]  /*e310*/  ISETP.GT.AND P0, PT, R231, UR8, PT ;  /* 0x00000008e7007c0c */ /* 0x000fe6000bf04270 */
[----:B------:R1:W-:Y:S06]  /*e320*/  LDGSTS.E.BYPASS.LTC128B.128 [R230+0xa000], [R4.64+0x40] ;  /* 0x0a00004004e67fae */ /* 0x0003ec000b901d4e */
[----:B------:R1:W-:Y:S06]  /*e330*/  LDGSTS.E.BYPASS.LTC128B.128 [R230+0xb000], [R4.64+0x80] ;  /* 0x0b00008004e67fae */ /* 0x0003ec000b901d4e */
[----:B------:R1:W-:Y:S06]  /*e340*/  LDGSTS.E.BYPASS.LTC128B.128 [R230+0x9800], [R6.64] ;  /* 0x0980000006e67fae */ /* 0x0003ec000b901d4e */
[----:B------:R1:W-:Y:S06]  /*e350*/  LDGSTS.E.BYPASS.LTC128B.128 [R230+0xa800], [R6.64+0x40] ;  /* 0x0a80004006e67fae */ /* 0x0003ec000b901d4e */
[----:B------:R1:W-:Y:S06]  /*e360*/  LDGSTS.E.BYPASS.LTC128B.128 [R230+0xb800], [R6.64+0x80] ;  /* 0x0b80008006e67fae */ /* 0x0003ec000b901d4e */
[----:B-----5:R-:W-:Y:S06]  /*e370*/  LDSM.16.M88.4 R64, [R220] ;  /* 0x00000000dc40783b */ /* 0x020fec0000000200 */
[----:B------:R-:W1:Y:S06]  /*e380*/  LDSM.16.M88.4 R16, [R217+0x6000] ;  /* 0x00600000d910783b */ /* 0x000e6c0000000200 */
[----:B------:R-:W2:Y:S06]  /*e390*/  LDSM.16.M88.4 R60, [R220+0x1000] ;  /* 0x00100000dc3c783b */ /* 0x000eac0000000200 */
[----:B------:R-:W3:Y:S06]  /*e3a0*/  LDSM.16.M88.4 R32, [R217+0x6400] ;  /* 0x00640000d920783b */ /* 0x000eec0000000200 */
[----:B------:R-:W0:Y:S06]  /*e3b0*/  LDGDEPBAR ;  /* 0x00000000000079af */ /* 0x000e2c0000000000 */
[----:B------:R-:W4:Y:S06]  /*e3c0*/  LDSM.16.M88.4 R48, [R217+0x6800] ;  /* 0x00680000d930783b */ /* 0x000f2c0000000200 */
[----:B------:R-:W3:Y:S06]  /*e3d0*/  LDSM.16.M88.4 R108, [R217+0x6c00] ;  /* 0x006c0000d96c783b */ /* 0x000eec0000000200 */
[----:B------:R-:W-:Y:S01]  /*e3e0*/  LDSM.16.M88.4 R176, [R221] ;  /* 0x00000000ddb0783b */ /* 0x000fe20000000200 */
[-C--:B-1----:R-:W-:Y:S05]  /*e3f0*/  HMMA.16816.F32.BF16 R4, R64, R16.reuse, RZ ;  /* 0x000000104004723c */ /* 0x082fea00000418ff */
[----:B------:R-:W1:Y:S03]  /*e400*/  LDSM.16.M88.4 R180, [R219+0x6000] ;  /* 0x00600000dbb4783b */ /* 0x000e660000000200 */
[C---:B--2---:R-:W-:Y:S03]  /*e410*/  HMMA.16816.F32.BF16 R8, R60.reuse, R16, RZ ;  /* 0x000000103c08723c */ /* 0x044fe600000418ff */
[----:B------:R-:W2:Y:S06]  /*e420*/  LDSM.16.M88.4 R184, [R221+0x1000] ;  /* 0x00100000ddb8783b */ /* 0x000eac0000000200 */
[----:B------:R-:W1:Y:S01]  /*e430*/  LDSM.16.M88.4 R188, [R219+0x6400] ;  /* 0x00640000dbbc783b */ /* 0x000e620000000200 */
[-C--:B------:R-:W-:Y:S05]  /*e440*/  HMMA.16816.F32.BF16 R12, R60, R18.reuse, RZ ;  /* 0x000000123c0c723c */ /* 0x080fea00000418ff */
[----:B------:R-:W1:Y:S03]  /*e450*/  LDSM.16.M88.4 R192, [R219+0x6800] ;  /* 0x00680000dbc0783b */ /* 0x000e660000000200 */
[C---:B------:R-:W-:Y:S03]  /*e460*/  HMMA.16816.F32.BF16 R16, R64.reuse, R18, RZ ;  /* 0x000000124010723c */ /* 0x040fe600000418ff */
[----:B------:R-:W1:Y:S05]  /*e470*/  LDSM.16.M88.4 R196, [R219+0x6c00] ;  /* 0x006c0000dbc4783b */ /* 0x000e6a0000000200 */
[-C--:B---3--:R-:W-:Y:S01]  /*e480*/  HMMA.16816.F32.BF16 R20, R64, R32.reuse, RZ ;  /* 0x000000204014723c */ /* 0x088fe200000418ff */
[----:B------:R-:W-:Y:S06]  /*e490*/  LDSM.16.M88.4 R200, [R217+0x7000] ;  /* 0x00700000d9c8783b */ /* 0x000fec0000000200 */
[----:B------:R-:W-:Y:S01]  /*e4a0*/  LDSM.16.M88.4 R204, [R220+0x3000] ;  /* 0x00300000dccc783b */ /* 0x000fe20000000200 */
[C---:B------:R-:W-:Y:S05]  /*e4b0*/  HMMA.16816.F32.BF16 R24, R60.reuse, R32, RZ ;  /* 0x000000203c18723c */ /* 0x040fea00000418ff */
[----:B------:R-:W-:Y:S03]  /*e4c0*/  LDSM.16.M88.4 R208, [R219+0x7800] ;  /* 0x00780000dbd0783b */ /* 0x000fe60000000200 */
[-C--:B------:R-:W-:Y:S03]  /*e4d0*/  HMMA.16816.F32.BF16 R28, R60, R34.reuse, RZ ;  /* 0x000000223c1c723c */ /* 0x080fe600000418ff */
[----:B------:R-:W-:Y:S05]  /*e4e0*/  LDSM.16.M88.4 R212, [R219+0x7c00] ;  /* 0x007c0000dbd4783b */ /* 0x000fea0000000200 */
[C---:B------:R-:W-:Y:S08]  /*e4f0*/  HMMA.16816.F32.BF16 R32, R64.reuse, R34, RZ ;  /* 0x000000224020723c */ /* 0x040ff000000418ff */
[-C--:B----4-:R-:W-:Y:S08]  /*e500*/  HMMA.16816.F32.BF16 R36, R64, R48.reuse, RZ ;  /* 0x000000304024723c */ /* 0x090ff000000418ff */
[C---:B------:R-:W-:Y:S08]  /*e510*/  HMMA.16816.F32.BF16 R40, R60.reuse, R48, RZ ;  /* 0x000000303c28723c */ /* 0x040ff000000418ff */
[-C--:B------:R-:W-:Y:S08]  /*e520*/  HMMA.16816.F32.BF16 R44, R60, R50.reuse, RZ ;  /* 0x000000323c2c723c */ /* 0x080ff000000418ff */
[C---:B------:R-:W-:Y:S08]  /*e530*/  HMMA.16816.F32.BF16 R48, R64.reuse, R50, RZ ;  /* 0x000000324030723c */ /* 0x040ff000000418ff */
[-C--:B------:R-:W-:Y:S08]  /*e540*/  HMMA.16816.F32.BF16 R52, R64, R108.reuse, RZ ;  /* 0x0000006c4034723c */ /* 0x080ff000000418ff */
[C---:B------:R-:W-:Y:S08]  /*e550*/  HMMA.16816.F32.BF16 R56, R60.reuse, R108, RZ ;  /* 0x0000006c3c38723c */ /* 0x040ff000000418ff */
[-C--:B------:R-:W-:Y:S08]  /*e560*/  HMMA.16816.F32.BF16 R60, R60, R110.reuse, RZ ;  /* 0x0000006e3c3c723c */ /* 0x080ff000000418ff */
[----:B------:R-:W-:Y:S01]  /*e570*/  HMMA.16816.F32.BF16 R64, R64, R110, RZ ;  /* 0x0000006e4040723c */ /* 0x000fe200000418ff */
[----:B------:R-:W3:Y:S07]  /*e580*/  LDSM.16.M88.4 R108, [R220+0x2000] ;  /* 0x00200000dc6c783b */ /* 0x000eee0000000200 */
[-C--:B-1----:R-:W-:Y:S08]  /*e590*/  HMMA.16816.F32.BF16 R4, R176, R180.reuse, R4 ;  /* 0x000000b4b004723c */ /* 0x082ff00000041804 */
[C---:B--2---:R-:W-:Y:S08]  /*e5a0*/  HMMA.16816.F32.BF16 R8, R184.reuse, R180, R8 ;  /* 0x000000b4b808723c */ /* 0x044ff00000041808 */
        /* <DEDUP_REMOVED lines=19> */
[----:B------:R-:W2:Y:S01]  /*e6e0*/  LDSM.16.M88.4 R196, [R221+0x3000] ;  /* 0x00300000ddc4783b */ /* 0x000ea20000000200 */
[-C--:B---3--:R-:W-:Y:S08]  /*e6f0*/  HMMA.16816.F32.BF16 R4, R108, R200.reuse, R4 ;  /* 0x000000c86c04723c */ /* 0x088ff00000041804 */
[C---:B------:R-:W-:Y:S08]  /*e700*/  HMMA.16816.F32.BF16 R8, R204.reuse, R200, R8 ;  /* 0x000000c8cc08723c */ /* 0x040ff00000041808 */
[-C--:B------:R-:W-:Y:S08]  /*e710*/  HMMA.16816.F32.BF16 R12, R204, R202.reuse, R12 ;  /* 0x000000cacc0c723c */ /* 0x080ff0000004180c */
[C---:B------:R-:W-:Y:S01]  /*e720*/  HMMA.16816.F32.BF16 R16, R108.reuse, R202, R16 ;  /* 0x000000ca6c10723c */ /* 0x040fe20000041810 */
[----:B------:R-:W3:Y:S07]  /*e730*/  LDSM.16.M88.4 R200, [R219+0x7400] ;  /* 0x00740000dbc8783b */ /* 0x000eee0000000200 */
[-C--:B-1----:R-:W-:Y:S08]  /*e740*/  HMMA.16816.F32.BF16 R20, R108, R180.reuse, R20 ;  /* 0x000000b46c14723c */ /* 0x082ff00000041814 */
        /* <DEDUP_REMOVED lines=14> */
[----:B------:R-:W1:Y:S06]  /*e830*/  LDSM.16.M88.4 R108, [R220+0x4000] ;  /* 0x00400000dc6c783b */ /* 0x000e6c0000000200 */
[----:B------:R-:W2:Y:S01]  /*e840*/  LDSM.16.M88.4 R188, [R217+0x8400] ;  /* 0x00840000d9bc783b */ /* 0x000ea20000000200 */
[-C--:B----4-:R-:W-:Y:S08]  /*e850*/  HMMA.16816.F32.BF16 R4, R176, R192.reuse, R4 ;  /* 0x000000c0b004723c */ /* 0x090ff00000041804 */
[C---:B------:R-:W-:Y:S08]  /*e860*/  HMMA.16816.F32.BF16 R8, R196.reuse, R192, R8 ;  /* 0x000000c0c408723c */ /* 0x040ff00000041808 */
[-C--:B------:R-:W-:Y:S08]  /*e870*/  HMMA.16816.F32.BF16 R12, R196, R194.reuse, R12 ;  /* 0x000000c2c40c723c */ /* 0x080ff0000004180c */
[C---:B------:R-:W-:Y:S01]  /*e880*/  HMMA.16816.F32.BF16 R16, R176.reuse, R194, R16 ;  /* 0x000000c2b010723c */ /* 0x040fe20000041810 */
[----:B------:R-:W4:Y:S07]  /*e890*/  LDSM.16.M88.4 R192, [R217+0x8800] ;  /* 0x00880000d9c0783b */ /* 0x000f2e0000000200 */
[-C--:B---3--:R-:W-:Y:S08]  /*e8a0*/  HMMA.16816.F32.BF16 R20, R176, R200.reuse, R20 ;  /* 0x000000c8b014723c */ /* 0x088ff00000041814 */
        /* <DEDUP_REMOVED lines=14> */
[----:B------:R-:W3:Y:S06]  /*e990*/  LDSM.16.M88.4 R176, [R221+0x4000] ;  /* 0x00400000ddb0783b */ /* 0x000eec0000000200 */
[----:B------:R-:W3:Y:S01]  /*e9a0*/  LDSM.16.M88.4 R212, [R219+0x8800] ;  /* 0x00880000dbd4783b */ /* 0x000ee20000000200 */
[-C--:B-1----:R-:W-:Y:S08]  /*e9b0*/  HMMA.16816.F32.BF16 R4, R108, R180.reuse, R4 ;  /* 0x000000b46c04723c */ /* 0x082ff00000041804 */
[C---:B------:R-:W-:Y:S08]  /*e9c0*/  HMMA.16816.F32.BF16 R8, R184.reuse, R180, R8 ;  /* 0x000000b4b808723c */ /* 0x040ff00000041808 */
[-C--:B------:R-:W-:Y:S08]  /*e9d0*/  HMMA.16816.F32.BF16 R12, R184, R182.reuse, R12 ;  /* 0x000000b6b80c723c */ /* 0x080ff0000004180c */
[C---:B------:R-:W-:Y:S01]  /*e9e0*/  HMMA.16816.F32.BF16 R16, R108.reuse, R182, R16 ;  /* 0x000000b66c10723c */ /* 0x040fe20000041810 */
[----:B------:R-:W1:Y:S01]  /*e9f0*/  LDSM.16.M88.4 R180, [R219+0x8c00] ;  /* 0x008c0000dbb4783b */ /* 0x000e620000000200 */
[----:B------:R-:W-:Y:S05]  /*ea00*/  DEPBAR.LE SB0, 0x0 ;  /* 0x000080000000791a */ /* 0x000fea0000000000 */
[----:B------:R-:W-:Y:S01]  /*ea10*/  BAR.SYNC.DEFER_BLOCKING 0x0 ;  /* 0x0000000000007b1d */ /* 0x000fe20000010000 */
[-C--:B--2---:R-:W-:Y:S08]  /*ea20*/  HMMA.16816.F32.BF16 R20, R108, R188.reuse, R20 ;  /* 0x000000bc6c14723c */ /* 0x084ff00000041814 */
[C---:B------:R-:W-:Y:S08]  /*ea30*/  HMMA.16816.F32.BF16 R24, R184.reuse, R188, R24 ;  /* 0x000000bcb818723c */ /* 0x040ff00000041818 */
[-C--:B------:R-:W-:Y:S08]  /*ea40*/  HMMA.16816.F32.BF16 R28, R184, R190.reuse, R28 ;  /* 0x000000beb81c723c */ /* 0x080ff0000004181c */
[C---:B------:R-:W-:Y:S08]  /*ea50*/  HMMA.16816.F32.BF16 R32, R108.reuse, R190, R32 ;  /* 0x000000be6c20723c */ /* 0x040ff00000041820 */
[-C--:B----4-:R-:W-:Y:S08]  /*ea60*/  HMMA.16816.F32.BF16 R36, R108, R192.reuse, R36 ;  /* 0x000000c06c24723c */ /* 0x090ff00000041824 */
[C---:B------:R-:W-:Y:S08]  /*ea70*/  HMMA.16816.F32.BF16 R40, R184.reuse, R192, R40 ;  /* 0x000000c0b828723c */ /* 0x040ff00000041828 */
[-C--:B------:R-:W-:Y:S08]  /*ea80*/  HMMA.16816.F32.BF16 R44, R184, R194.reuse, R44 ;  /* 0x000000c2b82c723c */ /* 0x080ff0000004182c */
[C---:B------:R-:W-:Y:S08]  /*ea90*/  HMMA.16816.F32.BF16 R48, R108.reuse, R194, R48 ;  /* 0x000000c26c30723c */ /* 0x040ff00000041830 */
[-C--:B---3--:R-:W-:Y:S08]  /*eaa0*/  HMMA.16816.F32.BF16 R52, R108, R196.reuse, R52 ;  /* 0x000000c46c34723c */ /* 0x088ff00000041834 */
[C---:B------:R-:W-:Y:S08]  /*eab0*/  HMMA.16816.F32.BF16 R56, R184.reuse, R196, R56 ;  /* 0x000000c4b838723c */ /* 0x040ff00000041838 */
[-C--:B------:R-:W-:Y:S08]  /*eac0*/  HMMA.16816.F32.BF16 R60, R184, R198.reuse, R60 ;  /* 0x000000c6b83c723c */ /* 0x080ff0000004183c */
[----:B------:R-:W-:Y:S08]  /*ead0*/  HMMA.16816.F32.BF16 R64, R108, R198, R64 ;  /* 0x000000c66c40723c */ /* 0x000ff00000041840 */
        /* <DEDUP_REMOVED lines=17> */
.L_x_144:
[----:B------:R-:W2:Y:S02]  /*ebf0*/  S2R R0, SR_TID.X ;  /* 0x0000000000007919 */ /* 0x000ea40000002100 */
[----:B--2---:R-:W-:Y:S05]  /*ec00*/  IMAD.SHL.U32 R0, R0, 0x2, RZ ;  /* 0x0000000200007824 */ /* 0x004fea00078e00ff */
[----:B------:R-:W-:Y:S05]  /*ec10*/  LOP3.LUT R0, R0, 0x6, RZ, 0xc0, !PT ;  /* 0x0000000600007812 */ /* 0x000fea00078ec0ff */
[----:B------:R-:W-:Y:S05]  /*ec20*/  IMAD R0, R231, 0x40, R0 ;  /* 0x00000040e7007824 */ /* 0x000fea00078e0200 */
[C---:B------:R-:W-:Y:S02]  /*ec30*/  ISETP.GE.AND P3, PT, R0.reuse, R225, PT ;  /* 0x000000e10000720c */ /* 0x040fe40003f66270 */
[C---:B-1----:R-:W-:Y:S02]  /*ec40*/  IADD3 R104, R0.reuse, 0x8, RZ ;  /* 0x0000000800687810 */ /* 0x042fe40007ffe0ff */
[C---:B------:R-:W-:Y:S02]  /*ec50*/  IADD3 R2, R0.reuse, 0x1, RZ ;  /* 0x0000000100027810 */ /* 0x040fe40007ffe0ff */
[CC--:B------:R-:W-:Y:S02]  /*ec60*/  ISETP.GE.AND P0, PT, R0.reuse, R224.reuse, PT ;  /* 0x000000e00000720c */ /* 0x0c0fe40003f06270 */
[----:B------:R-:W-:Y:S02]  /*ec70*/  ISETP.GE.OR P3, PT, R0, R229, !P3 ;  /* 0x000000e50000720c */ /* 0x000fe40005f66670 */
[----:B------:R-:W-:Y:S02]  /*ec80*/  ISETP.GE.AND P5, PT, R2, R225, PT ;  /* 0x000000e10200720c */ /* 0x000fe40003fa6270 */
[----:B------:R-:W-:Y:S02]  /*ec90*/  FSEL R108, R4, -INF , !P3 ;  /* 0xff800000046c7808 */ /* 0x000fe40005800000 */
[----:B------:R-:W-:Y:S02]  /*eca0*/  ISETP.GE.AND P3, PT, R104, R224, PT ;  /* 0x000000e06800720c */ /* 0x000fe40003f66270 */
[CC--:B------:R-:W-:Y:S02]  /*ecb0*/  ISETP.GE.OR P0, PT, R0.reuse, R228.reuse, !P0 ;  /* 0x000000e40000720c */ /* 0x0c0fe40004706670 */
[----:B------:R-:W-:Y:S02]  /*ecc0*/  IADD3 R103, R0, 0x9, RZ ;  /* 0x0000000900677810 */ /* 0x000fe40007ffe0ff */
[----:B------:R-:W-:Y:S02]  /*ecd0*/  ISETP.GE.OR P3, PT, R104, R228, !P3 ;  /* 0x000000e46800720c */ /* 0x000fe40005f66670 */
[----:B------:R-:W-:Y:S02]  /*ece0*/  IADD3 R102, R0, 0x10, RZ ;  /* 0x0000001000667810 */ /* 0x000fe40007ffe0ff */
[CC--:B------:R-:W-:Y:S02]  /*ecf0*/  ISETP.GE.AND P4, PT, R2.reuse, R224.reuse, PT ;  /* 0x000000e00200720c */ /* 0x0c0fe40003f86270 */
[----:B------:R-:W-:Y:S02]  /*ed00*/  ISETP.GE.OR P5, PT, R2, R229, !P5 ;  /* 0x000000e50200720c */ /* 0x000fe40006fa6670 */
[----:B------:R-:W-:Y:S02]  /*ed10*/  FSEL R111, R6, -INF , !P0 ;  /* 0xff800000066f7808 */ /* 0x000fe40004000000 */
[----:B------:R-:W-:Y:S02]  /*ed20*/  ISETP.GE.AND P0, PT, R103, R224, PT ;  /* 0x000000e06700720c */ /* 0x000fe40003f06270 */
[----:B------:R-:W-:Y:S02]  /*ed30*/  FSEL R180, R18, -INF , !P3 ;  /* 0xff80000012b47808 */ /* 0x000fe40005800000 */
[----:B------:R-:W-:Y:S02]  /*ed40*/  FSEL R176, R5, -INF , !P5 ;  /* 0xff80000005b07808 */ /* 0x000fe40006800000 */
[----:B------:R-:W-:Y:S02]  /*ed50*/  ISETP.GE.AND P5, PT, R104, R225, PT ;  /* 0x000000e16800720c */ /* 0x000fe40003fa6270 */
[----:B------:R-:W-:Y:S02]  /*ed60*/  ISETP.GE.OR P0, PT, R103, R228, !P0 ;  /* 0x000000e46700720c */ /* 0x000fe40004706670 */
[----:B------:R-:W-:Y:S02]  /*ed70*/  ISETP.GE.AND P3, PT, R102, R224, PT ;  /* 0x000000e06600720c */ /* 0x000fe40003f66270 */
[-C--:B------:R-:W-:Y:S02]  /*ed80*/  ISETP.GE.OR P4, PT, R2, R228.reuse, !P4 ;  /* 0x000000e40200720c */ /* 0x080fe40006786670 */
[----:B------:R-:W-:Y:S02]  /*ed90*/  FSEL R181, R19, -INF , !P0 ;  /* 0xff80000013b57808 */ /* 0x000fe40004000000 */
[----:B------:R-:W-:Y:S02]  /*eda0*/  IADD3 R19, R0, 0x18, RZ ;  /* 0x0000001800137810 */ /* 0x000fe40007ffe0ff */
[----:B------:R-:W-:Y:S02]  /*edb0*/  ISETP.GE.OR P3, PT, R102, R228, !P3 ;  /* 0x000000e46600720c */ /* 0x000fe40005f66670 */
[----:B------:R-:W-:Y:S02]  /*edc0*/  FSEL R177, R7, -INF , !P4 ;  /* 0xff80000007b17808 */ /* 0x000fe40006000000 */
[----:B------:R-:W-:Y:S02]  /*edd0*/  ISETP.GE.OR P5, PT, R104, R229, !P5 ;  /* 0x000000e56800720c */ /* 0x000fe40006fa6670 */
[----:B------:R-:W-:Y:S02]  /*ede0*/  IADD3 R101, R0, 0x11, RZ ;  /* 0x0000001100657810 */ /* 0x000fe40007ffe0ff */
[----:B------:R-:W-:Y:S02]  /*edf0*/  ISETP.GE.AND P4, PT, R103, R225, PT ;  /* 0x000000e16700720c */ /* 0x000fe40003f86270 */
[----:B------:R-:W-:Y:S02]  /*ee00*/  FSEL R187, R22, -INF , !P3 ;  /* 0xff80000016bb7808 */ /* 0x000fe40005800000 */
[-C--:B------:R-:W-:Y:S02]  /*ee10*/  ISETP.GE.AND P3, PT, R19, R224.reuse, PT ;  /* 0x000000e01300720c */ /* 0x080fe40003f66270 */
[----:B------:R-:W-:Y:S02]  /*ee20*/  FSEL R179, R16, -INF , !P5 ;  /* 0xff80000010b37808 */ /* 0x000fe40006800000 */
[----:B------:R-:W-:Y:S02]  /*ee30*/  ISETP.GE.AND P0, PT, R101, R224, PT ;  /* 0x000000e06500720c */ /* 0x000fe40003f06270 */
[----:B------:R-:W-:Y:S02]  /*ee40*/  ISETP.GE.OR P4, PT, R103, R229, !P4 ;  /* 0x000000e56700720c */ /* 0x000fe40006786670 */
[----:B------:R-:W-:Y:S02]  /*ee50*/  ISETP.GE.AND P5, PT, R102, R225, PT ;  /* 0x000000e16600720c */ /* 0x000fe40003fa6270 */
[C---:B------:R-:W-:Y:S02]  /*ee60*/  IADD3 R18, R0.reuse, 0x19, RZ ;  /* 0x0000001900127810 */ /* 0x040fe40007ffe0ff */
[-C--:B------:R-:W-:Y:S02]  /*ee70*/  ISETP.GE.OR P0, PT, R101, R228.reuse, !P0 ;  /* 0x000000e46500720c */ /* 0x080fe40004706670 */
[----:B------:R-:W-:Y:S02]  /*ee80*/  ISETP.GE.OR P3, PT, R19, R228, !P3 ;  /* 0x000000e41300720c */ /* 0x000fe40005f66670 */
[----:B------:R-:W-:Y:S02]  /*ee90*/  FSEL R178, R17, -INF , !P4 ;  /* 0xff80000011b27808 */ /* 0x000fe40006000000 */
[----:B------:R-:W-:Y:S02]  /*eea0*/  IADD3 R17, R0, 0x20, RZ ;  /* 0x0000002000117810 */ /* 0x000fe40007ffe0ff */
[----:B------:R-:W-:Y:S02]  /*eeb0*/  ISETP.GE.OR P5, PT, R102, R229, !P5 ;  /* 0x000000e56600720c */ /* 0x000fe40006fa6670 */
[----:B------:R-:W-:Y:S02]  /*eec0*/  FSEL R189, R23, -INF , !P0 ;  /* 0xff80000017bd7808 */ /* 0x000fe40004000000 */
[-C--:B------:R-:W-:Y:S02]  /*eed0*/  ISETP.GE.AND P0, PT, R18, R224.reuse, PT ;  /* 0x000000e01200720c */ /* 0x080fe40003f06270 */
[----:B------:R-:W-:Y:S02]  /*eee0*/  FSEL R185, R20, -INF , !P5 ;  /* 0xff80000014b97808 */ /* 0x000fe40006800000 */
[----:B------:R-:W-:Y:S02]  /*eef0*/  ISETP.GE.AND P5, PT, R19, R225, PT ;  /* 0x000000e11300720c */ /* 0x000fe40003fa6270 */
[----:B------:R-:W-:Y:S02]  /*ef00*/  FSEL R195, R34, -INF , !P3 ;  /* 0xff80000022c37808 */ /* 0x000fe40005800000 */
[----:B------:R-:W-:Y:S02]  /*ef10*/  ISETP.GE.AND P3, PT, R17, R224, PT ;  /* 0x000000e01100720c */ /* 0x000fe40003f66270 */
[----:B------:R-:W-:Y:S02]  /*ef20*/  ISETP.GE.OR P5, PT, R19, R229, !P5 ;  /* 0x000000e51300720c */ /* 0x000fe40006fa6670 */
[-C--:B------:R-:W-:Y:S02]  /*ef30*/  ISETP.GE.OR P0, PT, R18, R228.reuse, !P0 ;  /* 0x000000e41200720c */ /* 0x080fe40004706670 */
[C---:B------:R-:W-:Y:S02]  /*ef40*/  IADD3 R16, R0.reuse, 0x21, RZ ;  /* 0x0000002100107810 */ /* 0x040fe40007ffe0ff */
[----:B------:R-:W-:Y:S02]  /*ef50*/  IADD3 R7, R0, 0x28, RZ ;  /* 0x0000002800077810 */ /* 0x000fe40007ffe0ff */
[C---:B------:R-:W-:Y:S02]  /*ef60*/  ISETP.GE.OR P3, PT, R17.reuse, R228, !P3 ;  /* 0x000000e41100720c */ /* 0x040fe40005f66670 */
[----:B------:R-:W-:Y:S02]  /*ef70*/  FSEL R193, R32, -INF , !P5 ;  /* 0xff80000020c17808 */ /* 0x000fe40006800000 */
[----:B------:R-:W-:Y:S02]  /*ef80*/  FSEL R207, R38, -INF , !P3 ;  /* 0xff80000026cf7808 */ /* 0x000fe40005800000 */
[----:B------:R-:W-:Y:S02]  /*ef90*/  ISETP.GE.AND P5, PT, R17, R225, PT ;  /* 0x000000e11100720c */ /* 0x000fe40003fa6270 */
[-C--:B------:R-:W-:Y:S02]  /*efa0*/  ISETP.GE.AND P3, PT, R7, R224.reuse, PT ;  /* 0x000000e00700720c */ /* 0x080fe40003f66270 */
[----:B------:R-:W-:Y:S02]  /*efb0*/  FSEL R198, R35, -INF , !P0 ;  /* 0xff80000023c67808 */ /* 0x000fe40004000000 */
[C---:B------:R-:W-:Y:S02]  /*efc0*/  ISETP.GE.AND P0, PT, R16.reuse, R224, PT ;  /* 0x000000e01000720c */ /* 0x040fe40003f06270 */
[----:B------:R-:W-:Y:S02]  /*efd0*/  ISETP.GE.OR P5, PT, R17, R229, !P5 ;  /* 0x000000e51100720c */ /* 0x000fe40006fa6670 */
[-C--:B------:R-:W-:Y:S02]  /*efe0*/  ISETP.GE.OR P0, PT, R16, R228.reuse, !P0 ;  /* 0x000000e41000720c */ /* 0x080fe40004706670 */
[----:B------:R-:W-:Y:S02]  /*eff0*/  ISETP.GE.OR P3, PT, R7, R228, !P3 ;  /* 0x000000e40700720c */ /* 0x000fe40005f66670 */
[C---:B------:R-:W-:Y:S02]  /*f000*/  IADD3 R4, R0.reuse, 0x30, RZ ;  /* 0x0000003000047810 */ /* 0x040fe40007ffe0ff */
[----:B------:R-:W-:Y:S02]  /*f010*/  IADD3 R6, R0, 0x29, RZ ;  /* 0x0000002900067810 */ /* 0x000fe40007ffe0ff */
[----:B------:R-:W-:Y:S02]  /*f020*/  FSEL R205, R36, -INF , !P5 ;  /* 0xff80000024cd7808 */ /* 0x000fe40006800000 */
[----:B------:R-:W-:Y:S02]  /*f030*/  FSEL R208, R39, -INF , !P0 ;  /* 0xff80000027d07808 */ /* 0x000fe40004000000 */
[CC--:B------:R-:W-:Y:S02]  /*f040*/  ISETP.GE.AND P5, PT, R7.reuse, R225.reuse, PT ;  /* 0x000000e10700720c */ /* 0x0c0fe40003fa6270 */
[----:B------:R-:W-:Y:S02]  /*f050*/  FSEL R241, R50, -INF , !P3 ;  /* 0xff80000032f17808 */ /* 0x000fe40005800000 */
[----:B------:R-:W-:Y:S02]  /*f060*/  ISETP.GE.AND P3, PT, R4, R225, PT ;  /* 0x000000e10400720c */ /* 0x000fe40003f66270 */
[----:B------:R-:W-:Y:S02]  /*f070*/  ISETP.GE.AND P0, PT, R6, R224, PT ;  /* 0x000000e00600720c */ /* 0x000fe40003f06270 */
[C---:B------:R-:W-:Y:S02]  /*f080*/  ISETP.GE.AND P1, PT, R2.reuse, R223, PT ;  /* 0x000000df0200720c */ /* 0x040fe40003f26270 */
[----:B------:R-:W-:Y:S02]  /*f090*/  ISETP.GE.AND P2, PT, R2, R222, PT ;  /* 0x000000de0200720c */ /* 0x000fe40003f46270 */
[-C--:B------:R-:W-:Y:S02]  /*f0a0*/  ISETP.GE.OR P5, PT, R7, R229.reuse, !P5 ;  /* 0x000000e50700720c */ /* 0x080fe40006fa6670 */
[----:B------:R-:W-:Y:S02]  /*f0b0*/  ISETP.GE.OR P3, PT, R4, R229, !P3 ;  /* 0x000000e50400720c */ /* 0x000fe40005f66670 */
[C---:B------:R-:W-:Y:S02]  /*f0c0*/  ISETP.GE.OR P1, PT, R2.reuse, R227, !P1 ;  /* 0x000000e30200720c */ /* 0x040fe40004f26670 */
[----:B------:R-:W-:Y:S02]  /*f0d0*/  ISETP.GE.OR P2, PT, R2, R226, !P2 ;  /* 0x000000e20200720c */ /* 0x000fe40005746670 */
[----:B------:R-:W-:Y:S02]  /*f0e0*/  ISETP.GE.OR P0, PT, R6, R228, !P0 ;  /* 0x000000e40600720c */ /* 0x000fe40004706670 */
[----:B------:R-:W-:Y:S02]  /*f0f0*/  IADD3 R2, R0, 0x31, RZ ;  /* 0x0000003100027810 */ /* 0x000fe40007ffe0ff */
[----:B------:R-:W-:Y:S02]  /*f100*/  FSEL R209, R52, -INF , !P3 ;  /* 0xff80000034d17808 */ /* 0x000fe40005800000 */
[----:B------:R-:W-:Y:S02]  /*f110*/  FSEL R243, R51, -INF , !P0 ;  /* 0xff80000033f37808 */ /* 0x000fe40004000000 */
[----:B------:R-:W-:Y:S02]  /*f120*/  FSEL R210, R48, -INF , !P5 ;  /* 0xff80000030d27808 */ /* 0x000fe40006800000 */
[----:B------:R-:W-:Y:S02]  /*f130*/  ISETP.GE.AND P5, PT, R4, R224, PT ;  /* 0x000000e00400720c */ /* 0x000fe40003fa6270 */
[C---:B------:R-:W-:Y:S02]  /*f140*/  ISETP.GE.AND P0, PT, R0.reuse, R223, PT ;  /* 0x000000df0000720c */ /* 0x040fe40003f06270 */
[----:B------:R-:W-:Y:S02]  /*f150*/  ISETP.GE.AND P6, PT, R0, R222, PT ;  /* 0x000000de0000720c */ /* 0x000fe40003fc6270 */
[----:B------:R-:W-:Y:S02]  /*f160*/  ISETP.GE.AND P3, PT, R2, R224, PT ;  /* 0x000000e00200720c */ /* 0x000fe40003f66270 */
[C---:B------:R-:W-:Y:S02]  /*f170*/  ISETP.GE.OR P0, PT, R0.reuse, R227, !P0 ;  /* 0x000000e30000720c */ /* 0x040fe40004706670 */
[----:B------:R-:W-:Y:S02]  /*f180*/  ISETP.GE.OR P6, PT, R0, R226, !P6 ;  /* 0x000000e20000720c */ /* 0x000fe400077c6670 */
[-C--:B------:R-:W-:Y:S02]  /*f190*/  ISETP.GE.OR P5, PT, R4, R228.reuse, !P5 ;  /* 0x000000e40400720c */ /* 0x080fe40006fa6670 */
[----:B------:R-:W-:Y:S02]  /*f1a0*/  ISETP.GE.OR P3, PT, R2, R228, !P3 ;  /* 0x000000e40200720c */ /* 0x000fe40005f66670 */
[C---:B------:R-:W-:Y:S02]  /*f1b0*/  IADD3 R5, R0.reuse, 0x38, RZ ;  /* 0x0000003800057810 */ /* 0x040fe40007ffe0ff */
[----:B------:R-:W-:Y:S02]  /*f1c0*/  IADD3 R0, R0, 0x39, RZ ;  /* 0x0000003900007810 */ /* 0x000fe40007ffe0ff */
[----:B------:R-:W-:Y:S02]  /*f1d0*/  FSEL R212, R54, -INF , !P5 ;  /* 0xff80000036d47808 */ /* 0x000fe40006800000 */
[----:B------:R-:W-:Y:S02]  /*f1e0*/  FSEL R50, R55, -INF , !P3 ;  /* 0xff80000037327808 */ /* 0x000fe40005800000 */
[----:B------:R-:W-:Y:S02]  /*f1f0*/  ISETP.GE.AND P5, PT, R0, R225, PT ;  /* 0x000000e10000720c */ /* 0x000fe40003fa6270 */
[----:B------:R-:W-:Y:S02]  /*f200*/  ISETP.GE.AND P3, PT, R5, R224, PT ;  /* 0x000000e00500720c */ /* 0x000fe40003f66270 */
[----:B------:R-:W-:Y:S02]  /*f210*/  FMNMX.FTZ R20, R108, R3, !PT ;  /* 0x000000036c147209 */ /* 0x000fe40007810000 */
[----:B------:R-:W-:Y:S02]  /*f220*/  ISETP.GE.AND P4, PT, R101, R225, PT ;  /* 0x000000e16500720c */ /* 0x000fe40003f86270 */
[-C--:B------:R-:W-:Y:S02]  /*f230*/  ISETP.GE.OR P5, PT, R0, R229.reuse, !P5 ;  /* 0x000000e50000720c */ /* 0x080fe40006fa6670 */
[----:B------:R-:W-:Y:S02]  /*f240*/  ISETP.GE.OR P3, PT, R5, R228, !P3 ;  /* 0x000000e40500720c */ /* 0x000fe40005f66670 */
[----:B------:R-:W-:Y:S02]  /*f250*/  FMNMX.FTZ R20, R176, R20, !PT ;  /* 0x00000014b0147209 */ /* 0x000fe40007810000 */
[----:B------:R-:W-:Y:S02]  /*f260*/  FSEL R65, R65, -INF , !P5 ;  /* 0xff80000041417808 */ /* 0x000fe40006800000 */
[----:B------:R-:W-:Y:S02]  /*f270*/  FSEL R66, R66, -INF , !P3 ;  /* 0xff80000042427808 */ /* 0x000fe40005800000 */
[----:B------:R-:W-:Y:S02]  /*f280*/  FMNMX.FTZ R20, R179, R20, !PT ;  /* 0x00000014b3147209 */ /* 0x000fe40007810000 */
[----:B------:R-:W-:Y:S02]  /*f290*/  ISETP.GE.OR P4, PT, R101, R229, !P4 ;  /* 0x000000e56500720c */ /* 0x000fe40006786670 */
[C---:B------:R-:W-:Y:S02]  /*f2a0*/  ISETP.GE.AND P5, PT, R104.reuse, R223, PT ;  /* 0x000000df6800720c */ /* 0x040fe40003fa6270 */
[----:B------:R-:W-:Y:S02]  /*f2b0*/  ISETP.GE.AND P3, PT, R104, R222, PT ;  /* 0x000000de6800720c */ /* 0x000fe40003f66270 */
[----:B------:R-:W-:Y:S02]  /*f2c0*/  FSEL R186, R21, -INF , !P4 ;  /* 0xff80000015ba7808 */ /* 0x000fe40006000000 */
[----:B------:R-:W-:Y:S02]  /*f2d0*/  ISETP.GE.AND P4, PT, R18, R225, PT ;  /* 0x000000e11200720c */ /* 0x000fe40003f86270 */
[C---:B------:R-:W-:Y:S02]  /*f2e0*/  ISETP.GE.OR P5, PT, R104.reuse, R227, !P5 ;  /* 0x000000e36800720c */ /* 0x040fe40006fa6670 */
[----:B------:R-:W-:Y:S02]  /*f2f0*/  ISETP.GE.OR P3, PT, R104, R226, !P3 ;  /* 0x000000e26800720c */ /* 0x000fe40005f66670 */
[----:B------:R-:W-:Y:S02]  /*f300*/  FMNMX.FTZ R104, R178, R20, !PT ;  /* 0x00000014b2687209 */ /* 0x000fe40007810000 */
[----:B------:R-:W-:Y:S02]  /*f310*/  ISETP.GE.OR P4, PT, R18, R229, !P4 ;  /* 0x000000e51200720c */ /* 0x000fe40006786670 */
[----:B------:R-:W-:Y:S02]  /*f320*/  FMNMX.FTZ R104, R185, R104, !PT ;  /* 0x00000068b9687209 */ /* 0x000fe40007810000 */
[----:B------:R-:W-:Y:S02]  /*f330*/  FSEL R194, R33, -INF , !P4 ;  /* 0xff80000021c27808 */ /* 0x000fe40006000000 */
[----:B------:R-:W-:Y:S02]  /*f340*/  ISETP.GE.AND P4, PT, R16, R225, PT ;  /* 0x000000e11000720c */ /* 0x000fe40003f86270 */
[----:B------:R-:W-:Y:S02]  /*f350*/  FMNMX.FTZ R104, R186, R104, !PT ;  /* 0x00000068ba687209 */ /* 0x000fe40007810000 */
[----:B------:R-:W-:Y:S02]  /*f360*/  ISETP.GE.OR P4, PT, R16, R229, !P4 ;  /* 0x000000e51000720c */ /* 0x000fe40006786670 */
[----:B------:R-:W-:Y:S02]  /*f370*/  FMNMX.FTZ R104, R193, R104, !PT ;  /* 0x00000068c1687209 */ /* 0x000fe40007810000 */
[----:B------:R-:W-:Y:S02]  /*f380*/  FSEL R206, R37, -INF , !P4 ;  /* 0xff80000025ce7808 */ /* 0x000fe40006000000 */
[----:B------:R-:W-:Y:S01]  /*f390*/  ISETP.GE.AND P4, PT, R6, R225, PT ;  /* 0x000000e10600720c */ /* 0x000fe20003f86270 */
[----:B------:R-:W-:Y:S01]  /*f3a0*/  LDSM.16.MT88.4 R36, [R218+0x9000] ;  /* 0x00900000da24783b */ /* 0x000fe20000004200 */
        /* <DEDUP_REMOVED lines=9> */
[C---:B------:R-:W-:Y:S01]  /*f440*/  ISETP.GE.AND P4, PT, R5.reuse, R225, PT ;  /* 0x000000e10500720c */ /* 0x040fe20003f86270 */
[----:B------:R-:W-:Y:S01]  /*f450*/  LDSM.16.MT88.4 R52, [R216+0xa000] ;  /* 0x00a00000d834783b */ /* 0x000fe20000004200 */
[----:B------:R-:W-:Y:S02]  /*f460*/  FMNMX.FTZ R104, R238, R104, !PT ;  /* 0x00000068ee687209 */ /* 0x000fe40007810000 */
[----:B------:R-:W-:Y:S02]  /*f470*/  ISETP.GE.OR P4, PT, R5, R229, !P4 ;  /* 0x000000e50500720c */ /* 0x000fe40006786670 */
[----:B------:R-:W-:Y:S02]  /*f480*/  FMNMX.FTZ R104, R209, R104, !PT ;  /* 0x00000068d1687209 */ /* 0x000fe40007810000 */
[----:B------:R-:W-:Y:S02]  /*f490*/  FSEL R64, R64, -INF , !P4 ;  /* 0xff80000040407808 */ /* 0x000fe40006000000 */
[----:B------:R-:W-:Y:S02]  /*f4a0*/  FMNMX.FTZ R104, R211, R104, !PT ;  /* 0x00000068d3687209 */ /* 0x000fe40007810000 */
[----:B------:R-:W-:Y:S02]  /*f4b0*/  ISETP.GE.AND P4, PT, R0, R224, PT ;  /* 0x000000e00000720c */ /* 0x000fe40003f86270 */
[----:B------:R-:W-:Y:S02]  /*f4c0*/  FMNMX.FTZ R104, R64, R104, !PT ;  /* 0x0000006840687209 */ /* 0x000fe40007810000 */
[----:B------:R-:W-:Y:S02]  /*f4d0*/  FSEL R20, R8, -INF , !P0 ;  /* 0xff80000008147808 */ /* 0x000fe40004000000 */
[----:B------:R-:W-:Y:S02]  /*f4e0*/  FMNMX.FTZ R104, R65, R104, !PT ;  /* 0x0000006841687209 */ /* 0x000fe40007810000 */
[----:B------:R-:W-:Y:S02]  /*f4f0*/  ISETP.GE.OR P4, PT, R0, R228, !P4 ;  /* 0x000000e40000720c */ /* 0x000fe40006786670 */
[----:B------:R-:W-:Y:S01]  /*f500*/  FSEL R21, R10, -INF , !P6 ;  /* 0xff8000000a157808 */ /* 0x000fe20007000000 */
[----:B------:R-:W1:Y:S01]  /*f510*/  SHFL.BFLY PT, R8, R104, 0x2, 0x1f ;  /* 0x0c401f0068087f89 */ /* 0x000e6200000e0000 */
[----:B------:R-:W-:Y:S02]  /*f520*/  FSEL R67, R67, -INF , !P4 ;  /* 0xff80000043437808 */ /* 0x000fe40006000000 */
[----:B------:R-:W-:Y:S02]  /*f530*/  FSEL R10, R9, -INF , !P1 ;  /* 0xff800000090a7808 */ /* 0x000fe40004800000 */
[----:B------:R-:W-:Y:S02]  /*f540*/  FSEL R12, R12, -INF , !P5 ;  /* 0xff8000000c0c7808 */ /* 0x000fe40006800000 */
[-C--:B------:R-:W-:Y:S02]  /*f550*/  ISETP.GE.AND P5, PT, R101, R222.reuse, PT ;  /* 0x000000de6500720c */ /* 0x080fe40003fa6270 */
[C---:B------:R-:W-:Y:S02]  /*f560*/  ISETP.GE.AND P4, PT, R103.reuse, R223, PT ;  /* 0x000000df6700720c */ /* 0x040fe40003f86270 */
[CC--:B------:R-:W-:Y:S02]  /*f570*/  ISETP.GE.AND P0, PT, R103.reuse, R222.reuse, PT ;  /* 0x000000de6700720c */ /* 0x0c0fe40003f06270 */
[C---:B------:R-:W-:Y:S02]  /*f580*/  ISETP.GE.AND P1, PT, R102.reuse, R222, PT ;  /* 0x000000de6600720c */ /* 0x040fe40003f26270 */
[C---:B------:R-:W-:Y:S02]  /*f590*/  ISETP.GE.OR P4, PT, R103.reuse, R227, !P4 ;  /* 0x000000e36700720c */ /* 0x040fe40006786670 */
[-C--:B------:R-:W-:Y:S02]  /*f5a0*/  ISETP.GE.OR P0, PT, R103, R226.reuse, !P0 ;  /* 0x000000e26700720c */ /* 0x080fe40004706670 */
[-C--:B------:R-:W-:Y:S02]  /*f5b0*/  ISETP.GE.OR P1, PT, R102, R226.reuse, !P1 ;  /* 0x000000e26600720c */ /* 0x080fe40004f26670 */
[----:B------:R-:W-:Y:S02]  /*f5c0*/  ISETP.GE.OR P5, PT, R101, R226, !P5 ;  /* 0x000000e26500720c */ /* 0x000fe40006fa6670 */
[----:B------:R-:W-:Y:S02]  /*f5d0*/  FSEL R13, R13, -INF , !P4 ;  /* 0xff8000000d0d7808 */ /* 0x000fe40006000000 */
[-C--:B------:R-:W-:Y:S02]  /*f5e0*/  ISETP.GE.AND P4, PT, R19, R223.reuse, PT ;  /* 0x000000df1300720c */ /* 0x080fe40003f86270 */
[----:B------:R-:W-:Y:S02]  /*f5f0*/  FSEL R15, R15, -INF , !P0 ;  /* 0xff8000000f0f7808 */ /* 0x000fe40004000000 */
[-C--:B------:R-:W-:Y:S02]  /*f600*/  ISETP.GE.AND P0, PT, R18, R223.reuse, PT ;  /* 0x000000df1200720c */ /* 0x080fe40003f06270 */
[----:B------:R-:W-:Y:S02]  /*f610*/  FSEL R197, R26, -INF , !P1 ;  /* 0xff8000001ac57808 */ /* 0x000fe40004800000 */
[----:B------:R-:W-:Y:S02]  /*f620*/  ISETP.GE.AND P1, PT, R17, R222, PT ;  /* 0x000000de1100720c */ /* 0x000fe40003f26270 */
[----:B------:R-:W-:Y:S02]  /*f630*/  FSEL R196, R27, -INF , !P5 ;  /* 0xff8000001bc47808 */ /* 0x000fe40006800000 */
[----:B------:R-:W-:Y:S02]  /*f640*/  ISETP.GE.AND P5, PT, R16, R223, PT ;  /* 0x000000df1000720c */ /* 0x000fe40003fa6270 */
[----:B------:R-:W-:Y:S02]  /*f650*/  FMNMX.FTZ R105, R111, R100, !PT ;  /* 0x000000646f697209 */ /* 0x000fe40007810000 */
[-C--:B------:R-:W-:Y:S02]  /*f660*/  ISETP.GE.OR P4, PT, R19, R227.reuse, !P4 ;  /* 0x000000e31300720c */ /* 0x080fe40006786670 */
[-C--:B------:R-:W-:Y:S02]  /*f670*/  ISETP.GE.OR P0, PT, R18, R227.reuse, !P0 ;  /* 0x000000e31200720c */ /* 0x080fe40004706670 */
[----:B------:R-:W-:Y:S02]  /*f680*/  ISETP.GE.OR P1, PT, R17, R226, !P1 ;  /* 0x000000e21100720c */ /* 0x000fe40004f26670 */
[----:B------:R-:W-:Y:S02]  /*f690*/  ISETP.GE.OR P5, PT, R16, R227, !P5 ;  /* 0x000000e31000720c */ /* 0x000fe40006fa6670 */
[----:B------:R-:W-:Y:S02]  /*f6a0*/  FMNMX.FTZ R105, R177, R105, !PT ;  /* 0x00000069b1697209 */ /* 0x000fe40007810000 */
        /* <DEDUP_REMOVED lines=9> */
[----:B------:R-:W-:Y:S02]  /*f740*/  FSEL R11, R11, -INF , !P2 ;  /* 0xff8000000b0b7808 */ /* 0x000fe40005000000 */
[-C--:B------:R-:W-:Y:S02]  /*f750*/  ISETP.GE.OR P4, PT, R16, R226.reuse, !P4 ;  /* 0x000000e21000720c */ /* 0x080fe40006786670 */
[-C--:B------:R-:W-:Y:S02]  /*f760*/  ISETP.GE.OR P0, PT, R7, R227.reuse, !P0 ;  /* 0x000000e30700720c */ /* 0x080fe40004706670 */
[C---:B------:R-:W-:Y:S02]  /*f770*/  ISETP.GE.OR P5, PT, R4.reuse, R227, !P5 ;  /* 0x000000e30400720c */ /* 0x040fe40006fa6670 */
[----:B------:R-:W-:Y:S02]  /*f780*/  ISETP.GE.OR P1, PT, R4, R226, !P1 ;  /* 0x000000e20400720c */ /* 0x000fe40004f26670 */
[----:B------:R-:W-:Y:S02]  /*f790*/  FMNMX.FTZ R4, R21, R107, !PT ;  /* 0x0000006b15047209 */ /* 0x000fe40007810000 */
[----:B-1----:R-:W-:Y:S02]  /*f7a0*/  FMNMX.FTZ R104, R104, R8, !PT ;  /* 0x0000000868687209 */ /* 0x002fe40007810000 */
[----:B------:R-:W-:Y:S02]  /*f7b0*/  FMNMX.FTZ R105, R181, R105, !PT ;  /* 0x00000069b5697209 */ /* 0x000fe40007810000 */
[----:B------:R-:W-:Y:S01]  /*f7c0*/  FMNMX.FTZ R4, R11, R4, !PT ;  /* 0x000000040b047209 */ /* 0x000fe20007810000 */
[----:B------:R-:W1:Y:S01]  /*f7d0*/  SHFL.BFLY PT, R9, R104, 0x1, 0x1f ;  /* 0x0c201f0068097f89 */ /* 0x000e6200000e0000 */
[----:B------:R-:W-:Y:S02]  /*f7e0*/  FSEL R14, R14, -INF , !P3 ;  /* 0xff8000000e0e7808 */ /* 0x000fe40005800000 */
[----:B------:R-:W-:Y:S02]  /*f7f0*/  FSEL R236, R43, -INF , !P4 ;  /* 0xff8000002bec7808 */ /* 0x000fe40006000000 */
[----:B------:R-:W-:Y:S02]  /*f800*/  FSEL R204, R44, -INF , !P0 ;  /* 0xff8000002ccc7808 */ /* 0x000fe40004000000 */
[C---:B------:R-:W-:Y:S02]  /*f810*/  ISETP.GE.AND P4, PT, R2.reuse, R223, PT ;  /* 0x000000df0200720c */ /* 0x040fe40003f86270 */
[----:B------:R-:W-:Y:S02]  /*f820*/  ISETP.GE.AND P0, PT, R2, R222, PT ;  /* 0x000000de0200720c */ /* 0x000fe40003f06270 */
[----:B------:R-:W-:Y:S02]  /*f830*/  FMNMX.FTZ R105, R187, R105, !PT ;  /* 0x00000069bb697209 */ /* 0x000fe40007810000 */
[----:B------:R-:W-:Y:S02]  /*f840*/  ISETP.GE.AND P6, PT, R102, R223, PT ;  /* 0x000000df6600720c */ /* 0x000fe40003fc6270 */
[C---:B------:R-:W-:Y:S02]  /*f850*/  ISETP.GE.OR P4, PT, R2.reuse, R227, !P4 ;  /* 0x000000e30200720c */ /* 0x040fe40006786670 */
[----:B------:R-:W-:Y:S02]  /*f860*/  ISETP.GE.OR P0, PT, R2, R226, !P0 ;  /* 0x000000e20200720c */ /* 0x000fe40004706670 */
[----:B------:R-:W-:Y:S02]  /*f870*/  FMNMX.FTZ R2, R14, R4, !PT ;  /* 0x000000040e027209 */ /* 0x000fe40007810000 */
[----:B------:R-:W-:Y:S02]  /*f880*/  FMNMX.FTZ R105, R189, R105, !PT ;  /* 0x00000069bd697209 */ /* 0x000fe40007810000 */
[----:B------:R-:W-:Y:S02]  /*f890*/  ISETP.GE.AND P3, PT, R19, R222, PT ;  /* 0x000000de1300720c */ /* 0x000fe40003f66270 */
[----:B------:R-:W-:Y:S02]  /*f8a0*/  ISETP.GE.OR P6, PT, R102, R227, !P6 ;  /* 0x000000e36600720c */ /* 0x000fe400077c6670 */
[----:B------:R-:W-:Y:S02]  /*f8b0*/  FMNMX.FTZ R2, R15, R2, !PT ;  /* 0x000000020f027209 */ /* 0x000fe40007810000 */
[----:B------:R-:W-:Y:S02]  /*f8c0*/  FMNMX.FTZ R105, R195, R105, !PT ;  /* 0x00000069c3697209 */ /* 0x000fe40007810000 */
[----:B------:R-:W-:Y:S02]  /*f8d0*/  ISETP.GE.OR P3, PT, R19, R226, !P3 ;  /* 0x000000e21300720c */ /* 0x000fe40005f66670 */
[----:B------:R-:W-:Y:S02]  /*f8e0*/  ISETP.GE.AND P2, PT, R101, R223, PT ;  /* 0x000000df6500720c */ /* 0x000fe40003f46270 */
[----:B------:R-:W-:Y:S02]  /*f8f0*/  FSEL R188, R24, -INF , !P6 ;  /* 0xff80000018bc7808 */ /* 0x000fe40007000000 */
[----:B------:R-:W-:Y:S02]  /*f900*/  ISETP.GE.AND P6, PT, R18, R222, PT ;  /* 0x000000de1200720c */ /* 0x000fe40003fc6270 */
[----:B------:R-:W-:Y:S02]  /*f910*/  FMNMX.FTZ R2, R197, R2, !PT ;  /* 0x00000002c5027209 */ /* 0x000fe40007810000 */
[----:B------:R-:W-:Y:S02]  /*f920*/  FMNMX.FTZ R105, R198, R105, !PT ;  /* 0x00000069c6697209 */ /* 0x000fe40007810000 */
[----:B------:R-:W-:Y:S02]  /*f930*/  ISETP.GE.OR P6, PT, R18, R226, !P6 ;  /* 0x000000e21200720c */ /* 0x000fe400077c6670 */
[----:B------:R-:W-:Y:S02]  /*f940*/  ISETP.GE.OR P2, PT, R101, R227, !P2 ;  /* 0x000000e36500720c */ /* 0x000fe40005746670 */
[----:B------:R-:W-:Y:S02]  /*f950*/  FSEL R199, R30, -INF , !P3 ;  /* 0xff8000001ec77808 */ /* 0x000fe40005800000 */
[----:B------:R-:W-:Y:S02]  /*f960*/  FMNMX.FTZ R2, R196, R2, !PT ;  /* 0x00000002c4027209 */ /* 0x000fe40007810000 */
[----:B------:R-:W-:Y:S02]  /*f970*/  FMNMX.FTZ R105, R207, R105, !PT ;  /* 0x00000069cf697209 */ /* 0x000fe40007810000 */
[----:B------:R-:W-:Y:S02]  /*f980*/  FSEL R190, R25, -INF , !P2 ;  /* 0xff80000019be7808 */ /* 0x000fe40005000000 */
[----:B------:R-:W-:Y:S02]  /*f990*/  ISETP.GE.AND P2, PT, R17, R223, PT ;  /* 0x000000df1100720c */ /* 0x000fe40003f46270 */
[----:B------:R-:W-:Y:S02]  /*f9a0*/  FSEL R200, R31, -INF , !P6 ;  /* 0xff8000001fc87808 */ /* 0x000fe40007000000 */
[----:B------:R-:W-:Y:S02]  /*f9b0*/  FMNMX.FTZ R2, R199, R2, !PT ;  /* 0x00000002c7027209 */ /* 0x000fe40007810000 */
[----:B------:R-:W-:Y:S02]  /*f9c0*/  ISETP.GE.AND P3, PT, R7, R222, PT ;  /* 0x000000de0700720c */ /* 0x000fe40003f66270 */
[----:B------:R-:W-:Y:S02]  /*f9d0*/  FMNMX.FTZ R105, R208, R105, !PT ;  /* 0x00000069d0697209 */ /* 0x000fe40007810000 */
[----:B------:R-:W-:Y:S02]  /*f9e0*/  ISETP.GE.OR P2, PT, R17, R227, !P2 ;  /* 0x000000e31100720c */ /* 0x000fe40005746670 */
[----:B------:R-:W-:Y:S02]  /*f9f0*/  FMNMX.FTZ R2, R200, R2, !PT ;  /* 0x00000002c8027209 */ /* 0x000fe40007810000 */
[----:B-1----:R-:W-:Y:S02]  /*fa00*/  FMNMX.FTZ R104, R104, R9, !PT ;  /* 0x0000000968687209 */ /* 0x002fe40007810000 */
[----:B------:R-:W-:Y:S02]  /*fa10*/  ISETP.GE.OR P3, PT, R7, R226, !P3 ;  /* 0x000000e20700720c */ /* 0x000fe40005f66670 */
[----:B------:R-:W-:Y:S01]  /*fa20*/  FMNMX.FTZ R105, R241, R105, !PT ;  /* 0x00000069f1697209 */ /* 0x000fe20007810000 */
[----:B------:R-:W-:Y:S01]  /*fa30*/  FMUL.FTZ R109, R104, c[0x0][0x23c] ;  /* 0x00008f00686d7a20 */ /* 0x000fe20000410000 */
[----:B------:R-:W-:Y:S02]  /*fa40*/  FSEL R202, R40, -INF , !P2 ;  /* 0xff80000028ca7808 */ /* 0x000fe40005000000 */
[----:B------:R-:W-:Y:S02]  /*fa50*/  ISETP.GE.AND P2, PT, R6, R222, PT ;  /* 0x000000de0600720c */ /* 0x000fe40003f46270 */
[----:B------:R-:W-:Y:S02]  /*fa60*/  FMNMX.FTZ R2, R235, R2, !PT ;  /* 0x00000002eb027209 */ /* 0x000fe40007810000 */
[----:B------:R-:W-:Y:S02]  /*fa70*/  FSEL R215, R46, -INF , !P3 ;  /* 0xff8000002ed77808 */ /* 0x000fe40005800000 */
[----:B------:R-:W-:Y:S02]  /*fa80*/  FSETP.NEU.FTZ.AND P3, PT, R104, -INF , PT ;  /* 0xff8000006800780b */ /* 0x000fe40003f7d000 */
[----:B------:R-:W-:Y:S02]  /*fa90*/  FMNMX.FTZ R105, R243, R105, !PT ;  /* 0x00000069f3697209 */ /* 0x000fe40007810000 */
[----:B------:R-:W-:Y:S02]  /*faa0*/  ISETP.GE.OR P2, PT, R6, R226, !P2 ;  /* 0x000000e20600720c */ /* 0x000fe40005746670 */
[----:B------:R-:W-:Y:S02]  /*fab0*/  FMNMX.FTZ R2, R236, R2, !PT ;  /* 0x00000002ec027209 */ /* 0x000fe40007810000 */
[----:B------:R-:W-:Y:S02]  /*fac0*/  FSEL R109, R109, RZ, P3 ;  /* 0x000000ff6d6d7208 */ /* 0x000fe40001800000 */
[----:B------:R-:W-:Y:S02]  /*fad0*/  FMNMX.FTZ R105, R212, R105, !PT ;  /* 0x00000069d4697209 */ /* 0x000fe40007810000 */
[----:B------:R-:W-:Y:S02]  /*fae0*/  FSEL R232, R47, -INF , !P2 ;  /* 0xff8000002fe87808 */ /* 0x000fe40005000000 */
[----:B------:R-:W-:Y:S02]  /*faf0*/  FSEL R56, R56, -INF , !P5 ;  /* 0xff80000038387808 */ /* 0x000fe40006800000 */
[C---:B------:R-:W-:Y:S02]  /*fb00*/  ISETP.GE.AND P5, PT, R0.reuse, R223, PT ;  /* 0x000000df0000720c */ /* 0x040fe40003fa6270 */
[----:B------:R-:W-:Y:S02]  /*fb10*/  ISETP.GE.AND P2, PT, R0, R222, PT ;  /* 0x000000de0000720c */ /* 0x000fe40003f46270 */
[----:B------:R-:W-:Y:S02]  /*fb20*/  FMNMX.FTZ R2, R215, R2, !PT ;  /* 0x00000002d7027209 */ /* 0x000fe40007810000 */
[----:B------:R-:W-:Y:S02]  /*fb30*/  FMNMX.FTZ R7, R20, R106, !PT ;  /* 0x0000006a14077209 */ /* 0x000fe40007810000 */
[----:B------:R-:W-:Y:S02]  /*fb40*/  FMNMX.FTZ R105, R50, R105, !PT ;  /* 0x0000006932697209 */ /* 0x000fe40007810000 */
[C---:B------:R-:W-:Y:S02]  /*fb50*/  ISETP.GE.OR P5, PT, R0.reuse, R227, !P5 ;  /* 0x000000e30000720c */ /* 0x040fe40006fa6670 */
[----:B------:R-:W-:Y:S02]  /*fb60*/  ISETP.GE.OR P2, PT, R0, R226, !P2 ;  /* 0x000000e20000720c */ /* 0x000fe40005746670 */
[----:B------:R-:W-:Y:S01]  /*fb70*/  FMNMX.FTZ R0, R232, R2, !PT ;  /* 0x00000002e8007209 */ /* 0x000fe20007810000 */
[--C-:B------:R-:W-:Y:S01]  /*fb80*/  FFMA.FTZ R2, R108, c[0x0][0x23c], -R109.reuse ;  /* 0x00008f006c027a23 */ /* 0x100fe2000001086d */
[----:B------:R-:W-:Y:S02]  /*fb90*/  FMNMX.FTZ R105, R66, R105, !PT ;  /* 0x0000006942697209 */ /* 0x000fe40007810000 */
[----:B------:R-:W-:Y:S01]  /*fba0*/  FMNMX.FTZ R7, R10, R7, !PT ;  /* 0x000000070a077209 */ /* 0x000fe20007810000 */
[----:B------:R1:W-:Y:S01]  /*fbb0*/  MUFU.EX2 R214, R2 ;  /* 0x0000000200d67308 */ /* 0x0003e20000000800 */
[----:B------:R-:W-:Y:S02]  /*fbc0*/  FMNMX.FTZ R105, R67, R105, !PT ;  /* 0x0000006943697209 */ /* 0x000fe40007810000 */
[----:B------:R-:W-:Y:S02]  /*fbd0*/  FMNMX.FTZ R7, R12, R7, !PT ;  /* 0x000000070c077209 */ /* 0x000fe40007810000 */
[C---:B------:R-:W-:Y:S01]  /*fbe0*/  ISETP.GE.AND P6, PT, R6.reuse, R223, PT ;  /* 0x000000df0600720c */ /* 0x040fe20003fc6270 */
[----:B------:R-:W2:Y:S01]  /*fbf0*/  SHFL.BFLY PT, R8, R105, 0x2, 0x1f ;  /* 0x0c401f0069087f89 */ /* 0x000ea200000e0000 */
[----:B------:R-:W-:Y:S02]  /*fc00*/  FMNMX.FTZ R7, R13, R7, !PT ;  /* 0x000000070d077209 */ /* 0x000fe40007810000 */
[----:B------:R-:W-:Y:S02]  /*fc10*/  ISETP.GE.OR P6, PT, R6, R227, !P6 ;  /* 0x000000e30600720c */ /* 0x000fe400077c6670 */
[----:B------:R-:W-:Y:S02]  /*fc20*/  FMNMX.FTZ R6, R188, R7, !PT ;  /* 0x00000007bc067209 */ /* 0x000fe40007810000 */
[----:B------:R-:W-:Y:S02]  /*fc30*/  FSEL R58, R58, -INF , !P1 ;  /* 0xff8000003a3a7808 */ /* 0x000fe40004800000 */
[----:B------:R-:W-:Y:S02]  /*fc40*/  FMNMX.FTZ R6, R190, R6, !PT ;  /* 0x00000006be067209 */ /* 0x000fe40007810000 */
[----:B------:R-:W-:Y:S02]  /*fc50*/  FSEL R57, R57, -INF , !P4 ;  /* 0xff80000039397808 */ /* 0x000fe40006000000 */
[----:B------:R-:W-:Y:S02]  /*fc60*/  FMNMX.FTZ R6, R191, R6, !PT ;  /* 0x00000006bf067209 */ /* 0x000fe40007810000 */
[----:B------:R-:W-:Y:S02]  /*fc70*/  ISETP.GE.AND P4, PT, R5, R222, PT ;  /* 0x000000de0500720c */ /* 0x000fe40003f86270 */
[----:B------:R-:W-:Y:S01]  /*fc80*/  FMNMX.FTZ R6, R192, R6, !PT ;  /* 0x00000006c0067209 */ /* 0x000fe20007810000 */
[----:B-1----:R-:W-:Y:S01]  /*fc90*/  FFMA.FTZ R2, R176, c[0x0][0x23c], -R109 ;  /* 0x00008f00b0027a23 */ /* 0x002fe2000001086d */
[----:B------:R-:W-:Y:S02]  /*fca0*/  FSEL R201, R45, -INF , !P6 ;  /* 0xff8000002dc97808 */ /* 0x000fe40007000000 */
[----:B------:R-:W-:Y:S01]  /*fcb0*/  FMNMX.FTZ R103, R202, R6, !PT ;  /* 0x00000006ca677209 */ /* 0x000fe20007810000 */
[----:B------:R1:W3:Y:S01]  /*fcc0*/  MUFU.EX2 R245, R2 ;  /* 0x0000000200f57308 */ /* 0x0002e20000000800 */
[----:B------:R-:W-:Y:S02]  /*fcd0*/  ISETP.GE.OR P4, PT, R5, R226, !P4 ;  /* 0x000000e20500720c */ /* 0x000fe40006786670 */
[----:B------:R-:W-:Y:S02]  /*fce0*/  FMNMX.FTZ R103, R203, R103, !PT ;  /* 0x00000067cb677209 */ /* 0x000fe40007810000 */
[----:B--2---:R-:W-:Y:S02]  /*fcf0*/  FMNMX.FTZ R105, R105, R8, !PT ;  /* 0x0000000869697209 */ /* 0x004fe40007810000 */
[----:B------:R-:W-:Y:S02]  /*fd00*/  FSEL R59, R59, -INF , !P0 ;  /* 0xff8000003b3b7808 */ /* 0x000fe40004000000 */
[----:B------:R-:W-:Y:S01]  /*fd10*/  FMNMX.FTZ R0, R58, R0, !PT ;  /* 0x000000003a007209 */ /* 0x000fe20007810000 */
[----:B------:R-:W2:Y:S01]  /*fd20*/  SHFL.BFLY PT, R6, R105, 0x1, 0x1f ;  /* 0x0c201f0069067f89 */ /* 0x000ea200000e0000 */
[----:B------:R-:W-:Y:S02]  /*fd30*/  FMNMX.FTZ R103, R204, R103, !PT ;  /* 0x00000067cc677209 */ /* 0x000fe40007810000 */
[----:B------:R-:W-:Y:S02]  /*fd40*/  ISETP.GE.AND P6, PT, R5, R223, PT ;  /* 0x000000df0500720c */ /* 0x000fe40003fc6270 */
[----:B------:R-:W-:Y:S02]  /*fd50*/  FSEL R62, R62, -INF , !P4 ;  /* 0xff8000003e3e7808 */ /* 0x000fe40006000000 */
[----:B------:R-:W-:Y:S02]  /*fd60*/  FMNMX.FTZ R0, R59, R0, !PT ;  /* 0x000000003b007209 */ /* 0x000fe40007810000 */
[----:B------:R-:W-:Y:S02]  /*fd70*/  FMNMX.FTZ R103, R201, R103, !PT ;  /* 0x00000067c9677209 */ /* 0x000fe40007810000 */
[----:B------:R-:W-:Y:S02]  /*fd80*/  ISETP.GE.OR P6, PT, R5, R227, !P6 ;  /* 0x000000e30500720c */ /* 0x000fe400077c6670 */
[----:B------:R-:W-:Y:S02]  /*fd90*/  FMNMX.FTZ R103, R56, R103, !PT ;  /* 0x0000006738677209 */ /* 0x000fe40007810000 */
[----:B------:R-:W-:Y:S02]  /*fda0*/  FSEL R108, R63, -INF , !P2 ;  /* 0xff8000003f6c7808 */ /* 0x000fe40005000000 */
[----:B------:R-:W-:Y:S02]  /*fdb0*/  FMNMX.FTZ R0, R62, R0, !PT ;  /* 0x000000003e007209 */ /* 0x000fe40007810000 */
[----:B------:R-:W-:Y:S02]  /*fdc0*/  FSEL R60, R60, -INF , !P6 ;  /* 0xff8000003c3c7808 */ /* 0x000fe40007000000 */
[----:B------:R-:W-:Y:S02]  /*fdd0*/  FMNMX.FTZ R103, R57, R103, !PT ;  /* 0x0000006739677209 */ /* 0x000fe40007810000 */
[----:B------:R-:W-:Y:S02]  /*fde0*/  FMNMX.FTZ R0, R108, R0, !PT ;  /* 0x000000006c007209 */ /* 0x000fe40007810000 */
[----:B------:R-:W-:Y:S02]  /*fdf0*/  FSEL R61, R61, -INF , !P5 ;  /* 0xff8000003d3d7808 */ /* 0x000fe40006800000 */
[----:B------:R-:W-:Y:S01]  /*fe00*/  FMNMX.FTZ R103, R60, R103, !PT ;  /* 0x000000673c677209 */ /* 0x000fe20007810000 */
[----:B-1----:R-:W1:Y:S01]  /*fe10*/  SHFL.BFLY PT, R2, R0, 0x2, 0x1f ;  /* 0x0c401f0000027f89 */ /* 0x002e6200000e0000 */
[----:B--2---:R-:W-:Y:S02]  /*fe20*/  FMNMX.FTZ R105, R105, R6, !PT ;  /* 0x0000000669697209 */ /* 0x004fe40007810000 */
[----:B------:R-:W-:Y:S02]  /*fe30*/  FMNMX.FTZ R103, R61, R103, !PT ;  /* 0x000000673d677209 */ /* 0x000fe40007810000 */
[C---:B------:R-:W-:Y:S01]  /*fe40*/  FSETP.NEU.FTZ.AND P2, PT, R105.reuse, -INF , PT ;  /* 0xff8000006900780b */ /* 0x040fe20003f5d000 */
[----:B------:R-:W-:Y:S01]  /*fe50*/  FMUL.FTZ R110, R105, c[0x0][0x23c] ;  /* 0x00008f00696e7a20 */ /* 0x000fe20000410000 */
[----:B---3--:R-:W-:Y:S01]  /*fe60*/  F2FP.BF16.PACK_AB R176, R245, R214 ;  /* 0x000000d6f5b0723e */ /* 0x008fe200000010ff */
[----:B------:R-:W2:Y:S03]  /*fe70*/  SHFL.BFLY PT, R4, R103, 0x2, 0x1f ;  /* 0x0c401f0067047f89 */ /* 0x000ea600000e0000 */
[----:B------:R-:W-:Y:S02]  /*fe80*/  FSEL R110, R110, RZ, P2 ;  /* 0x000000ff6e6e7208 */ /* 0x000fe40001000000 */
[----:B-1----:R-:W-:Y:S03]  /*fe90*/  FMNMX.FTZ R0, R0, R2, !PT ;  /* 0x0000000200007209 */ /* 0x002fe60007810000 */
[--C-:B------:R-:W-:Y:S04]  /*fea0*/  FFMA.FTZ R2, R180, c[0x0][0x23c], -R110.reuse ;  /* 0x00008f00b4027a23 */ /* 0x100fe8000001086e */
[----:B------:R1:W-:Y:S01]  /*feb0*/  MUFU.EX2 R249, R2 ;  /* 0x0000000200f97308 */ /* 0x0003e20000000800 */
[----:B--2---:R-:W-:Y:S01]  /*fec0*/  FMNMX.FTZ R103, R103, R4, !PT ;  /* 0x0000000467677209 */ /* 0x004fe20007810000 */
[--C-:B------:R-:W-:Y:S04]  /*fed0*/  FFMA.FTZ R4, R111, c[0x0][0x23c], -R110.reuse ;  /* 0x00008f006f047a23 */ /* 0x100fe8000001086e */
[----:B------:R-:W2:Y:S04]  /*fee0*/  SHFL.BFLY PT, R5, R103, 0x1, 0x1f ;  /* 0x0c201f0067057f89 */ /* 0x000ea800000e0000 */
[----:B------:R3:W-:Y:S04]  /*fef0*/  MUFU.EX2 R233, R4 ;  /* 0x0000000400e97308 */ /* 0x0007e80000000800 */
[----:B-1----:R-:W1:Y:S01]  /*ff00*/  SHFL.BFLY PT, R2, R0, 0x1, 0x1f ;  /* 0x0c201f0000027f89 */ /* 0x002e6200000e0000 */
[----:B--2---:R-:W-:Y:S01]  /*ff10*/  FMNMX.FTZ R103, R103, R5, !PT ;  /* 0x0000000567677209 */ /* 0x004fe20007810000 */
[----:B---3--:R-:W-:Y:S03]  /*ff20*/  FFMA.FTZ R4, R177, c[0x0][0x23c], -R110 ;  /* 0x00008f00b1047a23 */ /* 0x008fe6000001086e */
[C---:B------:R-:W-:Y:S01]  /*ff30*/  FSETP.NEU.FTZ.AND P1, PT, R103.reuse, -INF , PT ;  /* 0xff8000006700780b */ /* 0x040fe20003f3d000 */
[----:B------:R-:W-:Y:S01]  /*ff40*/  FMUL.FTZ R111, R103, c[0x0][0x23c] ;  /* 0x00008f00676f7a20 */ /* 0x000fe20000410000 */
[----:B------:R2:W3:Y:S04]  /*ff50*/  MUFU.EX2 R213, R4 ;  /* 0x0000000400d57308 */ /* 0x0004e80000000800 */
[----:B------:R-:W-:Y:S02]  /*ff60*/  FSEL R111, R111, RZ, P1 ;  /* 0x000000ff6f6f7208 */ /* 0x000fe40000800000 */
[----:B-1----:R-:W-:Y:S03]  /*ff70*/  FMNMX.FTZ R102, R0, R2, !PT ;  /* 0x0000000200667209 */ /* 0x002fe60007810000 */
[----:B------:R-:W-:Y:S01]  /*ff80*/  FFMA.FTZ R0, R12, c[0x0][0x23c], -R111 ;  /* 0x00008f000c007a23 */ /* 0x000fe2000001086f */
[C---:B------:R-:W-:Y:S03]  /*ff90*/  FSETP.NEU.FTZ.AND P0, PT, R102.reuse, -INF , PT ;  /* 0xff8000006600780b */ /* 0x040fe60003f1d000 */
[----:B------:R1:W-:Y:S01]  /*ffa0*/  MUFU.EX2 R244, R0 ;  /* 0x0000000000f47308 */ /* 0x0003e20000000800 */
[----:B------:R-:W-:Y:S05]  /*ffb0*/  FMUL.FTZ R184, R102, c[0x0][0x23c] ;  /* 0x00008f0066b87a20 */ /* 0x000fea0000410000 */
[----:B------:R-:W-:Y:S01]  /*ffc0*/  FSEL R184, R184, RZ, P0 ;  /* 0x000000ffb8b87208 */ /* 0x000fe20000000000 */
[----:B--2---:R-:W-:Y:S01]  /*ffd0*/  FFMA.FTZ R4, R179, c[0x0][0x23c], -R109 ;  /* 0x00008f00b3047a23 */ /* 0x004fe2000001086d */
[----:B---3--:R-:W-:Y:S03]  /*ffe0*/  F2FP.BF16.PACK_AB R177, R213, R233 ;  /* 0x000000e9d5b1723e */ /* 0x008fe600000010ff */
[--C-:B------:R-:W-:Y:S01]  /*fff0*/  FFMA.FTZ R2, R15, c[0x0][0x23c], -R184.reuse ;  /* 0x00008f000f027a23 */ /* 0x100fe200000108b8 */
[----:B------:R2:W-:Y:S10]  /*10000*/  MUFU.EX2 R248, R4 ;  /* 0x0000000400f87308 */ /* 0x0005f40000000800 */
[----:B------:R3:W-:Y:S01]  /*10010*/  MUFU.EX2 R234, R2 ;  /* 0x0000000200ea7308 */ /* 0x0007e20000000800 */
[----:B-1----:R-:W-:Y:S09]  /*10020*/  FFMA.FTZ R0, R13, c[0x0][0x23c], -R111 ;  /* 0x00008f000d007a23 */ /* 0x002ff2000001086f */
[----:B------:R1:W4:Y:S01]  /*10030*/  MUFU.EX2 R237, R0 ;  /* 0x0000000000ed7308 */ /* 0x0003220000000800 */
[----:B--2---:R-:W-:Y:S09]  /*10040*/  FFMA.FTZ R4, R178, c[0x0][0x23c], -R109 ;  /* 0x00008f00b2047a23 */ /* 0x004ff2000001086d */
[----:B------:R2:W5:Y:S01]  /*10050*/  MUFU.EX2 R240, R4 ;  /* 0x0000000400f07308 */ /* 0x0005620000000800 */
[----:B---3--:R-:W-:Y:S01]  /*10060*/  FSEL R2, R105, RZ, P2 ;  /* 0x000000ff69027208 */ /* 0x008fe20001000000 */
[----:B-1----:R-:W-:Y:S01]  /*10070*/  FFMA.FTZ R0, R21, c[0x0][0x23c], -R184 ;  /* 0x00008f0015007a23 */ /* 0x002fe200000108b8 */
[----:B----4-:R-:W-:Y:S07]  /*10080*/  F2FP.BF16.PACK_AB R182, R237, R244 ;  /* 0x000000f4edb6723e */ /* 0x010fee00000010ff */
[----:B------:R1:W-:Y:S01]  /*10090*/  MUFU.EX2 R49, R0 ;  /* 0x0000000000317308 */ /* 0x0003e20000000800 */
[----:B--2---:R-:W-:Y:S01]  /*100a0*/  FFMA.FTZ R4, R181, c[0x0][0x23c], -R110 ;  /* 0x00008f00b5047a23 */ /* 0x004fe2000001086e */
[----:B-----5:R-:W-:Y:S08]  /*100b0*/  F2FP.BF16.PACK_AB R178, R240, R248 ;  /* 0x000000f8f0b2723e */ /* 0x020ff000000010ff */
[----:B------:R-:W2:Y:S01]  /*100c0*/  MUFU.EX2 R239, R4 ;  /* 0x0000000400ef7308 */ /* 0x000ea20000000800 */
[--C-:B-1----:R-:W-:Y:S09]  /*100d0*/  FFMA.FTZ R0, R11, c[0x0][0x23c], -R184.reuse ;  /* 0x00008f000b007a23 */ /* 0x102ff200000108b8 */
[----:B------:R1:W3:Y:S01]  /*100e0*/  MUFU.EX2 R247, R0 ;  /* 0x0000000000f77308 */ /* 0x0002e20000000800 */
[----:B--2---:R-:W-:Y:S01]  /*100f0*/  F2FP.BF16.PACK_AB R179, R239, R249 ;  /* 0x000000f9efb3723e */ /* 0x004fe200000010ff */
[--C-:B------:R-:W-:Y:S02]  /*10100*/  FFMA.FTZ R4, R20, c[0x0][0x23c], -R111.reuse ;  /* 0x00008f0014047a23 */ /* 0x100fe4000001086f */
[----:B------:R-:W2:Y:S06]  /*10110*/  LDSM.16.MT88.4 R20, [R216+0x9000] ;  /* 0x00900000d814783b */ /* 0x000eac0000004200 */
[----:B------:R4:W-:Y:S01]  /*10120*/  MUFU.EX2 R48, R4 ;  /* 0x0000000400307308 */ /* 0x0009e20000000800 */
[----:B-1----:R-:W-:Y:S01]  /*10130*/  FFMA.FTZ R0, R14, c[0x0][0x23c], -R184 ;  /* 0x00008f000e007a23 */ /* 0x002fe200000108b8 */
[----:B---3--:R-:W-:Y:S08]  /*10140*/  F2FP.BF16.PACK_AB R181, R247, R49 ;  /* 0x00000031f7b5723e */ /* 0x008ff000000010ff */
[----:B------:R1:W3:Y:S01]  /*10150*/  MUFU.EX2 R242, R0 ;  /* 0x0000000000f27308 */ /* 0x0002e20000000800 */
[----:B----4-:R-:W-:Y:S09]  /*10160*/  FFMA.FTZ R4, R10, c[0x0][0x23c], -R111 ;  /* 0x00008f000a047a23 */ /* 0x010ff2000001086f */
[----:B------:R-:W4:Y:S01]  /*10170*/  MUFU.EX2 R246, R4 ;  /* 0x0000000400f67308 */ /* 0x000f220000000800 */
[----:B-1----:R-:W-:Y:S02]  /*10180*/  FSEL R0, R104, RZ, P3 ;  /* 0x000000ff68007208 */ /* 0x002fe40001800000 */
[----:B---3--:R-:W-:Y:S03]  /*10190*/  F2FP.BF16.PACK_AB R183, R234, R242 ;  /* 0x000000f2eab7723e */ /* 0x008fe600000010ff */
[----:B------:R-:W-:Y:S04]  /*101a0*/  FADD.FTZ R0, -R0, R3 ;  /* 0x0000000300007221 */ /* 0x000fe80000010100 */
[----:B------:R-:W-:Y:S01]  /*101b0*/  FMUL.FTZ R0, R0, c[0x0][0x23c] ;  /* 0x00008f0000007a20 */ /* 0x000fe20000410000 */
[----:B----4-:R-:W-:Y:S03]  /*101c0*/  F2FP.BF16.PACK_AB R180, R246, R48 ;  /* 0x00000030f6b4723e */ /* 0x010fe600000010ff */
[----:B------:R1:W3:Y:S02]  /*101d0*/  MUFU.EX2 R101, R0 ;  /* 0x0000000000657308 */ /* 0x0002e40000000800 */
[----:B-1----:R-:W-:Y:S01]  /*101e0*/  FADD.FTZ R0, -R2, R100 ;  /* 0x0000006402007221 */ /* 0x002fe20000010100 */
[----:B------:R-:W-:Y:S01]  /*101f0*/  FSEL R2, R103, RZ, P1 ;  /* 0x000000ff67027208 */ /* 0x000fe20000800000 */
[C---:B---3--:R-:W-:Y:S02]  /*10200*/  FMUL.FTZ R32, R101.reuse, R140 ;  /* 0x0000008c65207220 */ /* 0x048fe40000410000 */
[----:B------:R-:W-:Y:S02]  /*10210*/  FMUL.FTZ R0, R0, c[0x0][0x23c] ;  /* 0x00008f0000007a20 */ /* 0x000fe40000410000 */
[----:B------:R-:W-:Y:S02]  /*10220*/  IMAD.MOV.U32 R140, RZ, RZ, R249 ;  /* 0x000000ffff8c7224 */ /* 0x000fe400078e00f9 */
[----:B------:R1:W3:Y:S01]  /*10230*/  MUFU.EX2 R100, R0 ;  /* 0x0000000000647308 */ /* 0x0002e20000000800 */
[C---:B------:R-:W-:Y:S02]  /*10240*/  FMUL.FTZ R33, R101.reuse, R141 ;  /* 0x0000008d65217220 */ /* 0x040fe40000410000 */
[----:B------:R-:W-:Y:S02]  /*10250*/  IMAD.MOV.U32 R141, RZ, RZ, R248 ;  /* 0x000000ffff8d7224 */ /* 0x000fe400078e00f8 */
[C---:B------:R-:W-:Y:S02]  /*10260*/  FMUL.FTZ R4, R101.reuse, R112 ;  /* 0x0000007065047220 */ /* 0x040fe40000410000 */
        /* <DEDUP_REMOVED lines=8> */
[----:B------:R-:W-:Y:S02]  /*102f0*/  FMUL.FTZ R85, R101, R85 ;  /* 0x0000005565557220 */ /* 0x000fe40000410000 */
[----:B-1----:R-:W-:Y:S01]  /*10300*/  FADD.FTZ R0, -R2, R106 ;  /* 0x0000006a02007221 */ /* 0x002fe20000010100 */
[----:B------:R-:W-:Y:S01]  /*10310*/  FSEL R2, R102, RZ, P0 ;  /* 0x000000ff66027208 */ /* 0x000fe20000000000 */
[----:B---3--:R-:W-:Y:S01]  /*10320*/  FMUL.FTZ R34, R100, R142 ;  /* 0x0000008e64227220 */ /* 0x008fe20000410000 */
[----:B------:R-:W-:Y:S01]  /*10330*/  ISETP.GT.AND P0, PT, R231, UR8, PT ;  /* 0x00000008e7007c0c */ /* 0x000fe2000bf04270 */
[----:B------:R-:W-:Y:S02]  /*10340*/  FMUL.FTZ R0, R0, c[0x0][0x23c] ;  /* 0x00008f0000007a20 */ /* 0x000fe40000410000 */
[----:B------:R-:W-:Y:S02]  /*10350*/  IMAD.MOV.U32 R142, RZ, RZ, R247 ;  /* 0x000000ffff8e7224 */ /* 0x000fe400078e00f7 */
[----:B------:R1:W3:Y:S01]  /*10360*/  MUFU.EX2 R3, R0 ;  /* 0x0000000000037308 */ /* 0x0002e20000000800 */
[C---:B------:R-:W-:Y:S02]  /*10370*/  FMUL.FTZ R35, R100.reuse, R143 ;  /* 0x0000008f64237220 */ /* 0x040fe40000410000 */
[----:B------:R-:W-:Y:S02]  /*10380*/  IMAD.MOV.U32 R143, RZ, RZ, R246 ;  /* 0x000000ffff8f7224 */ /* 0x000fe400078e00f6 */
[C---:B------:R-:W-:Y:S02]  /*10390*/  FMUL.FTZ R6, R100.reuse, R114 ;  /* 0x0000007264067220 */ /* 0x040fe40000410000 */
[C---:B------:R-:W-:Y:S02]  /*103a0*/  FMUL.FTZ R7, R100.reuse, R115 ;  /* 0x0000007364077220 */ /* 0x040fe40000410000 */
[----:B------:R-:W4:Y:S01]  /*103b0*/  LDSM.16.MT88.4 R112, [R218+0xa000] ;  /* 0x00a00000da70783b */ /* 0x000f220000004200 */
[C---:B------:R-:W-:Y:S02]  /*103c0*/  FMUL.FTZ R18, R100.reuse, R126 ;  /* 0x0000007e64127220 */ /* 0x040fe40000410000 */
[C---:B------:R-:W-:Y:S02]  /*103d0*/  FMUL.FTZ R19, R100.reuse, R127 ;  /* 0x0000007f64137220 */ /* 0x040fe40000410000 */
[-C--:B--2---:R-:W-:Y:S01]  /*103e0*/  HMMA.16816.F32.BF16 R4, R176, R20.reuse, R4 ;  /* 0x00000014b004723c */ /* 0x084fe20000041804 */
[C---:B------:R-:W-:Y:S02]  /*103f0*/  FMUL.FTZ R51, R100.reuse, R159 ;  /* 0x0000009f64337220 */ /* 0x040fe40000410000 */
[C---:B------:R-:W-:Y:S01]  /*10400*/  FMUL.FTZ R70, R100.reuse, R70 ;  /* 0x0000004664467220 */ /* 0x040fe20000410000 */
[----:B------:R-:W-:Y:S01]  /*10410*/  LDSM.16.MT88.4 R124, [R218+0x9400] ;  /* 0x00940000da7c783b */ /* 0x000fe20000004200 */
[C---:B------:R-:W-:Y:S02]  /*10420*/  FMUL.FTZ R71, R100.reuse, R71 ;  /* 0x0000004764477220 */ /* 0x040fe40000410000 */
[C---:B------:R-:W-:Y:S02]  /*10430*/  FMUL.FTZ R82, R100.reuse, R82 ;  /* 0x0000005264527220 */ /* 0x040fe40000410000 */
[----:B------:R-:W-:Y:S03]  /*10440*/  FMUL.FTZ R83, R100, R83 ;  /* 0x0000005364537220 */ /* 0x000fe60000410000 */
[----:B-1----:R-:W-:Y:S02]  /*10450*/  FADD.FTZ R0, -R2, R107 ;  /* 0x0000006b02007221 */ /* 0x002fe40000010100 */
[----:B------:R-:W-:Y:S02]  /*10460*/  FFMA.FTZ R2, R185, c[0x0][0x23c], -R109 ;  /* 0x00008f00b9027a23 */ /* 0x000fe4000001086d */
[----:B------:R-:W-:Y:S02]  /*10470*/  FMUL.FTZ R0, R0, c[0x0][0x23c] ;  /* 0x00008f0000007a20 */ /* 0x000fe40000410000 */
[----:B------:R1:W-:Y:S01]  /*10480*/  MUFU.EX2 R252, R2 ;  /* 0x0000000200fc7308 */ /* 0x0003e20000000800 */
[----:B------:R-:W-:Y:S02]  /*10490*/  IMAD.MOV.U32 R185, RZ, RZ, R245 ;  /* 0x000000ffffb97224 */ /* 0x000fe400078e00f5 */
[C---:B---3--:R-:W-:Y:S02]  /*104a0*/  FMUL.FTZ R8, R3.reuse, R116 ;  /* 0x0000007403087220 */ /* 0x048fe40000410000 */
[C---:B------:R-:W-:Y:S02]  /*104b0*/  FMUL.FTZ R9, R3.reuse, R117 ;  /* 0x0000007503097220 */ /* 0x040fe40000410000 */
[C---:B------:R-:W-:Y:S02]  /*104c0*/  FMUL.FTZ R12, R3.reuse, R120 ;  /* 0x00000078030c7220 */ /* 0x040fe40000410000 */
[C---:B------:R-:W-:Y:S01]  /*104d0*/  FMUL.FTZ R13, R3.reuse, R121 ;  /* 0x00000079030d7220 */ /* 0x040fe20000410000 */
[----:B------:R-:W2:Y:S01]  /*104e0*/  MUFU.EX2 R0, R0 ;  /* 0x0000000000007308 */ /* 0x000ea20000000800 */
[C---:B------:R-:W-:Y:S02]  /*104f0*/  FMUL.FTZ R24, R3.reuse, R132 ;  /* 0x0000008403187220 */ /* 0x040fe40000410000 */
[C---:B------:R-:W-:Y:S02]  /*10500*/  FMUL.FTZ R25, R3.reuse, R133 ;  /* 0x0000008503197220 */ /* 0x040fe40000410000 */
[C---:B------:R-:W-:Y:S02]  /*10510*/  FMUL.FTZ R28, R3.reuse, R136 ;  /* 0x00000088031c7220 */ /* 0x040fe40000410000 */
[C---:B------:R-:W-:Y:S02]  /*10520*/  FMUL.FTZ R29, R3.reuse, R137 ;  /* 0x00000089031d7220 */ /* 0x040fe40000410000 */
[C---:B------:R-:W-:Y:S02]  /*10530*/  FMUL.FTZ R40, R3.reuse, R148 ;  /* 0x0000009403287220 */ /* 0x040fe40000410000 */
[----:B------:R-:W-:Y:S02]  /*10540*/  IMAD.MOV.U32 R148, RZ, RZ, R234 ;  /* 0x000000ffff947224 */ /* 0x000fe400078e00ea */
[----:B------:R-:W-:Y:S02]  /*10550*/  IMAD.MOV.U32 R136, RZ, RZ, R233 ;  /* 0x000000ffff887224 */ /* 0x000fe400078e00e9 */
[----:B-1----:R-:W-:Y:S02]  /*10560*/  FFMA.FTZ R2, R186, c[0x0][0x23c], -R109 ;  /* 0x00008f00ba027a23 */ /* 0x002fe4000001086d */
[----:B------:R-:W-:Y:S02]  /*10570*/  IMAD.MOV.U32 R186, RZ, RZ, R244 ;  /* 0x000000ffffba7224 */ /* 0x000fe400078e00f4 */
[----:B------:R1:W3:Y:S01]  /*10580*/  MUFU.EX2 R251, R2 ;  /* 0x0000000200fb7308 */ /* 0x0002e20000000800 */
[----:B------:R-:W-:Y:S02]  /*10590*/  IMAD.MOV.U32 R137, RZ, RZ, R214 ;  /* 0x000000ffff897224 */ /* 0x000fe400078e00d6 */
[----:B------:R-:W-:Y:S02]  /*105a0*/  FMUL.FTZ R41, R3, R149 ;  /* 0x0000009503297220 */ /* 0x000fe40000410000 */
[C---:B--2---:R-:W-:Y:S02]  /*105b0*/  FMUL.FTZ R10, R0.reuse, R118 ;  /* 0x00000076000a7220 */ /* 0x044fe40000410000 */
[C---:B------:R-:W-:Y:S02]  /*105c0*/  FMUL.FTZ R11, R0.reuse, R119 ;  /* 0x00000077000b7220 */ /* 0x040fe40000410000 */
[----:B------:R-:W2:Y:S01]  /*105d0*/  LDSM.16.MT88.4 R116, [R216+0xb000] ;  /* 0x00b00000d874783b */ /* 0x000ea20000004200 */
[----:B------:R-:W-:Y:S02]  /*105e0*/  IMAD.MOV.U32 R132, RZ, RZ, R58 ;  /* 0x000000ffff847224 */ /* 0x000fe400078e003a */
[----:B------:R-:W-:Y:S02]  /*105f0*/  IMAD.MOV.U32 R133, RZ, RZ, R61 ;  /* 0x000000ffff857224 */ /* 0x000fe400078e003d */
[C---:B------:R-:W-:Y:S01]  /*10600*/  HMMA.16816.F32.BF16 R8, R180.reuse, R20, R8 ;  /* 0x00000014b408723c */ /* 0x040fe20000041808 */
[C---:B------:R-:W-:Y:S02]  /*10610*/  FMUL.FTZ R14, R0.reuse, R122 ;  /* 0x0000007a000e7220 */ /* 0x040fe40000410000 */
[C---:B------:R-:W-:Y:S02]  /*10620*/  FMUL.FTZ R15, R0.reuse, R123 ;  /* 0x0000007b000f7220 */ /* 0x040fe40000410000 */
[C---:B------:R-:W-:Y:S02]  /*10630*/  FMUL.FTZ R26, R0.reuse, R134 ;  /* 0x00000086001a7220 */ /* 0x040fe40000410000 */
[C---:B------:R-:W-:Y:S02]  /*10640*/  FMUL.FTZ R20, R101.reuse, R128 ;  /* 0x0000008065147220 */ /* 0x040fe40000410000 */
[----:B------:R-:W-:Y:S01]  /*10650*/  FMUL.FTZ R21, R101, R129 ;  /* 0x0000008165157220 */ /* 0x000fe20000410000 */
[-C--:B------:R-:W-:Y:S02]  /*10660*/  HMMA.16816.F32.BF16 R12, R180, R22.reuse, R12 ;  /* 0x00000016b40c723c */ /* 0x080fe4000004180c */
[----:B-1----:R-:W-:Y:S02]  /*10670*/  FFMA.FTZ R2, R187, c[0x0][0x23c], -R110 ;  /* 0x00008f00bb027a23 */ /* 0x002fe4000001086e */
[----:B------:R-:W-:Y:S02]  /*10680*/  IMAD.MOV.U32 R134, RZ, RZ, R60 ;  /* 0x000000ffff867224 */ /* 0x000fe400078e003c */
[----:B------:R1:W-:Y:S01]  /*10690*/  MUFU.EX2 R250, R2 ;  /* 0x0000000200fa7308 */ /* 0x0003e20000000800 */
[C---:B------:R-:W-:Y:S01]  /*106a0*/  FMUL.FTZ R27, R0.reuse, R135 ;  /* 0x00000087001b7220 */ /* 0x040fe20000410000 */
[C---:B------:R-:W-:Y:S01]  /*106b0*/  HMMA.16816.F32.BF16 R16, R176.reuse, R22, R16 ;  /* 0x00000016b010723c */ /* 0x040fe20000041810 */
[C---:B------:R-:W-:Y:S03]  /*106c0*/  FMUL.FTZ R30, R0.reuse, R138 ;  /* 0x0000008a001e7220 */ /* 0x040fe60000410000 */
[C---:B------:R-:W-:Y:S02]  /*106d0*/  FMUL.FTZ R31, R0.reuse, R139 ;  /* 0x0000008b001f7220 */ /* 0x040fe40000410000 */
[----:B------:R-:W-:Y:S02]  /*106e0*/  FMUL.FTZ R47, R0, R155 ;  /* 0x0000009b002f7220 */ /* 0x000fe40000410000 */
[C---:B------:R-:W-:Y:S04]  /*106f0*/  FMUL.FTZ R22, R100.reuse, R130 ;  /* 0x0000008264167220 */ /* 0x040fe80000410000 */
[----:B------:R-:W-:Y:S02]  /*10700*/  FMUL.FTZ R23, R100, R131 ;  /* 0x0000008364177220 */ /* 0x000fe40000410000 */
[----:B------:R-:W-:Y:S01]  /*10710*/  LDSM.16.MT88.4 R128, [R216+0xa400] ;  /* 0x00a40000d880783b */ /* 0x000fe20000004200 */
[----:B------:R-:W-:Y:S02]  /*10720*/  IMAD.MOV.U32 R135, RZ, RZ, R213 ;  /* 0x000000ffff877224 */ /* 0x000fe400078e00d5 */
[----:B------:R-:W-:Y:S02]  /*10730*/  IMAD.MOV.U32 R139, RZ, RZ, R48 ;  /* 0x000000ffff8b7224 */ /* 0x000fe400078e0030 */
[-C--:B------:R-:W-:Y:S01]  /*10740*/  HMMA.16816.F32.BF16 R20, R176, R36.reuse, R20 ;  /* 0x00000024b014723c */ /* 0x080fe20000041814 */
[----:B------:R-:W-:Y:S02]  /*10750*/  FMUL.FTZ R48, R101, R156 ;  /* 0x0000009c65307220 */ /* 0x000fe40000410000 */
[----:B-1----:R-:W-:Y:S02]  /*10760*/  FFMA.FTZ R2, R189, c[0x0][0x23c], -R110 ;  /* 0x00008f00bd027a23 */ /* 0x002fe4000001086e */
[----:B------:R-:W-:Y:S02]  /*10770*/  IMAD.MOV.U32 R156, RZ, RZ, R211 ;  /* 0x000000ffff9c7224 */ /* 0x000fe400078e00d3 */
[----:B------:R1:W5:Y:S01]  /*10780*/  MUFU.EX2 R249, R2 ;  /* 0x0000000200f97308 */ /* 0x0003620000000800 */
[C---:B------:R-:W-:Y:S01]  /*10790*/  HMMA.16816.F32.BF16 R24, R180.reuse, R36, R24 ;  /* 0x00000024b418723c */ /* 0x040fe20000041818 */
[----:B------:R-:W-:Y:S03]  /*107a0*/  IMAD.MOV.U32 R138, RZ, RZ, R49 ;  /* 0x000000ffff8a7224 */ /* 0x000fe600078e0031 */
[C---:B------:R-:W-:Y:S02]  /*107b0*/  FMUL.FTZ R49, R101.reuse, R157 ;  /* 0x0000009d65317220 */ /* 0x040fe40000410000 */
[----:B------:R-:W-:Y:S02]  /*107c0*/  IMAD.MOV.U32 R157, RZ, RZ, R209 ;  /* 0x000000ffff9d7224 */ /* 0x000fe400078e00d1 */
[-C--:B------:R-:W-:Y:S01]  /*107d0*/  HMMA.16816.F32.BF16 R28, R180, R38.reuse, R28 ;  /* 0x00000026b41c723c */ /* 0x080fe2000004181c */
[C---:B------:R-:W-:Y:S03]  /*107e0*/  FMUL.FTZ R36, R101.reuse, R144 ;  /* 0x0000009065247220 */ /* 0x040fe60000410000 */
[----:B------:R-:W-:Y:S02]  /*107f0*/  IMAD.MOV.U32 R144, RZ, RZ, R242 ;  /* 0x000000ffff907224 */ /* 0x000fe400078e00f2 */
[----:B------:R-:W-:Y:S02]  /*10800*/  FMUL.FTZ R37, R101, R145 ;  /* 0x0000009165257220 */ /* 0x000fe40000410000 */
[C---:B------:R-:W-:Y:S01]  /*10810*/  HMMA.16816.F32.BF16 R32, R176.reuse, R38, R32 ;  /* 0x00000026b020723c */ /* 0x040fe20000041820 */
[----:B------:R-:W-:Y:S03]  /*10820*/  IMAD.MOV.U32 R145, RZ, RZ, R240 ;  /* 0x000000ffff917224 */ /* 0x000fe600078e00f0 */
[----:B------:R-:W-:Y:S02]  /*10830*/  IMAD.MOV.U32 R155, RZ, RZ, R212 ;  /* 0x000000ffff9b7224 */ /* 0x000fe400078e00d4 */
[----:B------:R-:W-:Y:S02]  /*10840*/  FMUL.FTZ R42, R0, R150 ;  /* 0x00000096002a7220 */ /* 0x000fe40000410000 */
[----:B-1----:R-:W-:Y:S04]  /*10850*/  FFMA.FTZ R2, R193, c[0x0][0x23c], -R109 ;  /* 0x00008f00c1027a23 */ /* 0x002fe8000001086d */
[----:B------:R1:W-:Y:S01]  /*10860*/  MUFU.EX2 R248, R2 ;  /* 0x0000000200f87308 */ /* 0x0003e20000000800 */
[C---:B------:R-:W-:Y:S02]  /*10870*/  FMUL.FTZ R38, R100.reuse, R146 ;  /* 0x0000009264267220 */ /* 0x040fe40000410000 */
[----:B------:R-:W-:Y:S02]  /*10880*/  IMAD.MOV.U32 R146, RZ, RZ, R239 ;  /* 0x000000ffff927224 */ /* 0x000fe400078e00ef */
[----:B------:R-:W-:Y:S02]  /*10890*/  FMUL.FTZ R39, R100, R147 ;  /* 0x0000009364277220 */ /* 0x000fe40000410000 */
[----:B------:R-:W-:Y:S02]  /*108a0*/  IMAD.MOV.U32 R147, RZ, RZ, R237 ;  /* 0x000000ffff937224 */ /* 0x000fe400078e00ed */
[C---:B------:R-:W-:Y:S02]  /*108b0*/  FMUL.FTZ R43, R0.reuse, R151 ;  /* 0x00000097002b7220 */ /* 0x040fe40000410000 */
[C---:B------:R-:W-:Y:S01]  /*108c0*/  FMUL.FTZ R44, R3.reuse, R152 ;  /* 0x00000098032c7220 */ /* 0x040fe20000410000 */
[-C--:B------:R-:W-:Y:S01]  /*108d0*/  HMMA.16816.F32.BF16 R36, R176, R52.reuse, R36 ;  /* 0x00000034b024723c */ /* 0x080fe20000041824 */
[C---:B------:R-:W-:Y:S02]  /*108e0*/  FMUL.FTZ R45, R3.reuse, R153 ;  /* 0x00000099032d7220 */ /* 0x040fe40000410000 */
[----:B------:R-:W-:Y:S02]  /*108f0*/  FMUL.FTZ R46, R0, R154 ;  /* 0x0000009a002e7220 */ /* 0x000fe40000410000 */
[----:B------:R-:W-:Y:S02]  /*10900*/  IMAD.MOV.U32 R154, RZ, RZ, R50 ;  /* 0x000000ffff9a7224 */ /* 0x000fe400078e0032 */
[----:B------:R-:W-:Y:S01]  /*10910*/  FMUL.FTZ R50, R100, R158 ;  /* 0x0000009e64327220 */ /* 0x000fe20000410000 */
[C---:B------:R-:W-:Y:S01]  /*10920*/  HMMA.16816.F32.BF16 R40, R180.reuse, R52, R40 ;  /* 0x00000034b428723c */ /* 0x040fe20000041828 */
[----:B------:R-:W-:Y:S03]  /*10930*/  FMUL.FTZ R58, R0, R166 ;  /* 0x000000a6003a7220 */ /* 0x000fe60000410000 */
[----:B-1----:R-:W-:Y:S02]  /*10940*/  FFMA.FTZ R2, R194, c[0x0][0x23c], -R109 ;  /* 0x00008f00c2027a23 */ /* 0x002fe4000001086d */
[----:B------:R-:W-:Y:S02]  /*10950*/  FMUL.FTZ R60, R3, R168 ;  /* 0x000000a8033c7220 */ /* 0x000fe40000410000 */
[-C--:B------:R-:W-:Y:S01]  /*10960*/  HMMA.16816.F32.BF16 R44, R180, R54.reuse, R44 ;  /* 0x00000036b42c723c */ /* 0x080fe2000004182c */
[----:B------:R1:W1:Y:S03]  /*10970*/  MUFU.EX2 R247, R2 ;  /* 0x0000000200f77308 */ /* 0x0002660000000800 */
[C---:B------:R-:W-:Y:S02]  /*10980*/  FMUL.FTZ R52, R101.reuse, R160 ;  /* 0x000000a065347220 */ /* 0x040fe40000410000 */
[----:B------:R-:W-:Y:S02]  /*10990*/  FMUL.FTZ R53, R101, R161 ;  /* 0x000000a165357220 */ /* 0x000fe40000410000 */
[C---:B------:R-:W-:Y:S01]  /*109a0*/  HMMA.16816.F32.BF16 R48, R176.reuse, R54, R48 ;  /* 0x00000036b030723c */ /* 0x040fe20000041830 */
[----:B------:R-:W-:Y:S03]  /*109b0*/  IMAD.MOV.U32 R107, RZ, RZ, R59 ;  /* 0x000000ffff6b7224 */ /* 0x000fe600078e003b */
[----:B------:R-:W-:Y:S02]  /*109c0*/  FMUL.FTZ R59, R0, R167 ;  /* 0x000000a7003b7220 */ /* 0x000fe40000410000 */
[----:B------:R-:W-:Y:S02]  /*109d0*/  IMAD.MOV.U32 R150, RZ, RZ, R57 ;  /* 0x000000ffff967224 */ /* 0x000fe400078e0039 */
[C---:B------:R-:W-:Y:S04]  /*109e0*/  FMUL.FTZ R54, R100.reuse, R162 ;  /* 0x000000a264367220 */ /* 0x040fe80000410000 */
[----:B------:R-:W-:Y:S02]  /*109f0*/  FMUL.FTZ R55, R100, R163 ;  /* 0x000000a364377220 */ /* 0x000fe40000410000 */
[C---:B------:R-:W-:Y:S02]  /*10a00*/  FMUL.FTZ R57, R3.reuse, R165 ;  /* 0x000000a503397220 */ /* 0x040fe40000410000 */
[----:B------:R-:W-:Y:S02]  /*10a10*/  FMUL.FTZ R61, R3, R169 ;  /* 0x000000a9033d7220 */ /* 0x000fe40000410000 */
[----:B-1----:R-:W-:Y:S01]  /*10a20*/  FFMA.FTZ R2, R195, c[0x0][0x23c], -R110 ;  /* 0x00008f00c3027a23 */ /* 0x002fe2000001086e */
[-C--:B----4-:R-:W-:Y:S01]  /*10a30*/  HMMA.16816.F32.BF16 R52, R176, R112.reuse, R52 ;  /* 0x00000070b034723c */ /* 0x090fe20000041834 */
[----:B------:R-:W-:Y:S02]  /*10a40*/  IMAD.MOV.U32 R151, RZ, RZ, R56 ;  /* 0x000000ffff977224 */ /* 0x000fe400078e0038 */
[----:B------:R1:W-:Y:S01]  /*10a50*/  MUFU.EX2 R246, R2 ;  /* 0x0000000200f67308 */ /* 0x0003e20000000800 */
[----:B------:R-:W-:Y:S02]  /*10a60*/  FMUL.FTZ R56, R3, R164 ;  /* 0x000000a403387220 */ /* 0x000fe40000410000 */
[C---:B------:R-:W-:Y:S02]  /*10a70*/  FMUL.FTZ R63, R0.reuse, R171 ;  /* 0x000000ab003f7220 */ /* 0x040fe40000410000 */
[----:B------:R-:W-:Y:S03]  /*10a80*/  IMAD.MOV.U32 R187, RZ, RZ, R67 ;  /* 0x000000ffffbb7224 */ /* 0x000fe600078e0043 */
[C---:B------:R-:W-:Y:S01]  /*10a90*/  HMMA.16816.F32.BF16 R56, R180.reuse, R112, R56 ;  /* 0x00000070b438723c */ /* 0x040fe20000041838 */
[----:B------:R-:W-:Y:S02]  /*10aa0*/  IMAD.MOV.U32 R149, RZ, RZ, R62 ;  /* 0x000000ffff957224 */ /* 0x000fe400078e003e */
[----:B------:R-:W-:Y:S02]  /*10ab0*/  FMUL.FTZ R62, R0, R170 ;  /* 0x000000aa003e7220 */ /* 0x000fe40000410000 */
[C---:B------:R-:W-:Y:S02]  /*10ac0*/  FMUL.FTZ R67, R100.reuse, R175 ;  /* 0x000000af64437220 */ /* 0x040fe40000410000 */
[----:B------:R-:W-:Y:S02]  /*10ad0*/  IMAD.MOV.U32 R152, RZ, RZ, R65 ;  /* 0x000000ffff987224 */ /* 0x000fe400078e0041 */
[C---:B------:R-:W-:Y:S01]  /*10ae0*/  FMUL.FTZ R65, R101.reuse, R173 ;  /* 0x000000ad65417220 */ /* 0x040fe20000410000 */
[-C--:B------:R-:W-:Y:S02]  /*10af0*/  HMMA.16816.F32.BF16 R60, R180, R114.reuse, R60 ;  /* 0x00000072b43c723c */ /* 0x080fe4000004183c */
[----:B------:R-:W-:Y:S02]  /*10b00*/  IMAD.MOV.U32 R189, RZ, RZ, R66 ;  /* 0x000000ffffbd7224 */ /* 0x000fe400078e0042 */
[----:B------:R-:W-:Y:S02]  /*10b10*/  FMUL.FTZ R66, R100, R174 ;  /* 0x000000ae64427220 */ /* 0x000fe40000410000 */
[----:B-1----:R-:W-:Y:S02]  /*10b20*/  FFMA.FTZ R2, R198, c[0x0][0x23c], -R110 ;  /* 0x00008f00c6027a23 */ /* 0x002fe4000001086e */
[----:B------:R-:W-:Y:S02]  /*10b30*/  IMAD.MOV.U32 R153, RZ, RZ, R64 ;  /* 0x000000ffff997224 */ /* 0x000fe400078e0040 */
[----:B------:R1:W4:Y:S02]  /*10b40*/  MUFU.EX2 R245, R2 ;  /* 0x0000000200f57308 */ /* 0x0003240000000800 */
[----:B------:R-:W-:Y:S02]  /*10b50*/  FMUL.FTZ R64, R101, R172 ;  /* 0x000000ac65407220 */ /* 0x000fe40000410000 */
[----:B------:R-:W-:Y:S01]  /*10b60*/  LDSM.16.MT88.4 R172, [R218+0xac00] ;  /* 0x00ac0000daac783b */ /* 0x000fe20000004200 */
[C---:B------:R-:W-:Y:S02]  /*10b70*/  FMUL.FTZ R72, R3.reuse, R72 ;  /* 0x0000004803487220 */ /* 0x040fe40000410000 */
[C---:B------:R-:W-:Y:S02]  /*10b80*/  FMUL.FTZ R73, R3.reuse, R73 ;  /* 0x0000004903497220 */ /* 0x040fe40000410000 */
[C---:B------:R-:W-:Y:S01]  /*10b90*/  HMMA.16816.F32.BF16 R64, R176.reuse, R114, R64 ;  /* 0x00000072b040723c */ /* 0x040fe20000041840 */
[C---:B------:R-:W-:Y:S02]  /*10ba0*/  FMUL.FTZ R74, R0.reuse, R74 ;  /* 0x0000004a004a7220 */ /* 0x040fe40000410000 */
[----:B------:R-:W3:Y:S01]  /*10bb0*/  LDSM.16.MT88.4 R112, [R218+0xb000] ;  /* 0x00b00000da70783b */ /* 0x000ee20000004200 */
[C---:B------:R-:W-:Y:S02]  /*10bc0*/  FMUL.FTZ R75, R0.reuse, R75 ;  /* 0x0000004b004b7220 */ /* 0x040fe40000410000 */
[C---:B------:R-:W-:Y:S02]  /*10bd0*/  FMUL.FTZ R76, R3.reuse, R76 ;  /* 0x0000004c034c7220 */ /* 0x040fe40000410000 */
[-C--:B--2---:R-:W-:Y:S01]  /*10be0*/  HMMA.16816.F32.BF16 R68, R176, R116.reuse, R68 ;  /* 0x00000074b044723c */ /* 0x084fe20000041844 */
[C---:B------:R-:W-:Y:S03]  /*10bf0*/  FMUL.FTZ R77, R3.reuse, R77 ;  /* 0x0000004d034d7220 */ /* 0x040fe60000410000 */
[C---:B------:R-:W-:Y:S02]  /*10c00*/  FMUL.FTZ R78, R0.reuse, R78 ;  /* 0x0000004e004e7220 */ /* 0x040fe40000410000 */
[----:B------:R-:W-:Y:S02]  /*10c10*/  FMUL.FTZ R79, R0, R79 ;  /* 0x0000004f004f7220 */ /* 0x000fe40000410000 */
[C---:B------:R-:W-:Y:S01]  /*10c20*/  HMMA.16816.F32.BF16 R72, R180.reuse, R116, R72 ;  /* 0x00000074b448723c */ /* 0x040fe20000041848 */
[--C-:B-1----:R-:W-:Y:S03]  /*10c30*/  FFMA.FTZ R2, R188, c[0x0][0x23c], -R111.reuse ;  /* 0x00008f00bc027a23 */ /* 0x102fe6000001086f */
[C---:B------:R-:W-:Y:S01]  /*10c40*/  FMUL.FTZ R88, R3.reuse, R88 ;  /* 0x0000005803587220 */ /* 0x040fe20000410000 */
[----:B------:R1:W-:Y:S01]  /*10c50*/  MUFU.EX2 R244, R2 ;  /* 0x0000000200f47308 */ /* 0x0003e20000000800 */
[C---:B------:R-:W-:Y:S02]  /*10c60*/  FMUL.FTZ R89, R3.reuse, R89 ;  /* 0x0000005903597220 */ /* 0x040fe40000410000 */
[-C--:B------:R-:W-:Y:S01]  /*10c70*/  HMMA.16816.F32.BF16 R76, R180, R118.reuse, R76 ;  /* 0x00000076b44c723c */ /* 0x080fe2000004184c */
[C---:B------:R-:W-:Y:S03]  /*10c80*/  FMUL.FTZ R90, R0.reuse, R90 ;  /* 0x0000005a005a7220 */ /* 0x040fe60000410000 */
[----:B------:R-:W-:Y:S02]  /*10c90*/  FMUL.FTZ R91, R0, R91 ;  /* 0x0000005b005b7220 */ /* 0x000fe40000410000 */
[C---:B------:R-:W-:Y:S02]  /*10ca0*/  FMUL.FTZ R92, R3.reuse, R92 ;  /* 0x0000005c035c7220 */ /* 0x040fe40000410000 */
[C---:B------:R-:W-:Y:S01]  /*10cb0*/  HMMA.16816.F32.BF16 R80, R176.reuse, R118, R80 ;  /* 0x00000076b050723c */ /* 0x040fe20000041850 */
[C---:B------:R-:W-:Y:S01]  /*10cc0*/  FMUL.FTZ R86, R100.reuse, R86 ;  /* 0x0000005664567220 */ /* 0x040fe20000410000 */
[----:B------:R-:W2:Y:S02]  /*10cd0*/  LDSM.16.MT88.4 R116, [R216+0x9400] ;  /* 0x00940000d874783b */ /* 0x000ea40000004200 */
[----:B------:R-:W-:Y:S02]  /*10ce0*/  FMUL.FTZ R87, R100, R87 ;  /* 0x0000005764577220 */ /* 0x000fe40000410000 */
[----:B------:R-:W-:Y:S02]  /*10cf0*/  FMUL.FTZ R93, R3, R93 ;  /* 0x0000005d035d7220 */ /* 0x000fe40000410000 */
[C---:B------:R-:W-:Y:S03]  /*10d00*/  FMUL.FTZ R94, R0.reuse, R94 ;  /* 0x0000005e005e7220 */ /* 0x040fe60000410000 */
[-C--:B---3--:R-:W-:Y:S01]  /*10d10*/  HMMA.16816.F32.BF16 R84, R176, R112.reuse, R84 ;  /* 0x00000070b054723c */ /* 0x088fe20000041854 */
[----:B------:R-:W-:Y:S02]  /*10d20*/  FMUL.FTZ R95, R0, R95 ;  /* 0x0000005f005f7220 */ /* 0x000fe40000410000 */
[----:B-1----:R-:W-:Y:S02]  /*10d30*/  FFMA.FTZ R2, R190, c[0x0][0x23c], -R111 ;  /* 0x00008f00be027a23 */ /* 0x002fe4000001086f */
[C---:B------:R-:W-:Y:S02]  /*10d40*/  FMUL.FTZ R96, R101.reuse, R96 ;  /* 0x0000006065607220 */ /* 0x040fe40000410000 */
[----:B------:R1:W3:Y:S01]  /*10d50*/  MUFU.EX2 R242, R2 ;  /* 0x0000000200f27308 */ /* 0x0002e20000000800 */
[C---:B------:R-:W-:Y:S01]  /*10d60*/  HMMA.16816.F32.BF16 R88, R180.reuse, R112, R88 ;  /* 0x00000070b458723c */ /* 0x040fe20000041858 */
[----:B------:R-:W-:Y:S03]  /*10d70*/  FMUL.FTZ R97, R101, R97 ;  /* 0x0000006165617220 */ /* 0x000fe60000410000 */
[C---:B------:R-:W-:Y:S02]  /*10d80*/  FMUL.FTZ R98, R100.reuse, R98 ;  /* 0x0000006264627220 */ /* 0x040fe40000410000 */
[----:B------:R-:W-:Y:S01]  /*10d90*/  FMUL.FTZ R99, R100, R99 ;  /* 0x0000006364637220 */ /* 0x000fe20000410000 */
[----:B------:R-:W-:Y:S01]  /*10da0*/  F2FP.BF16.PACK_AB R112, R251, R252 ;  /* 0x000000fcfb70723e */ /* 0x000fe200000010ff */
[-C--:B------:R-:W-:Y:S01]  /*10db0*/  HMMA.16816.F32.BF16 R92, R180, R114.reuse, R92 ;  /* 0x00000072b45c723c */ /* 0x080fe2000004185c */
[----:B------:R-:W-:Y:S03]  /*10dc0*/  LDSM.16.MT88.4 R180, [R216+0xbc00] ;  /* 0x00bc0000d8b4783b */ /* 0x000fe60000004200 */
[----:B-----5:R-:W-:Y:S01]  /*10dd0*/  F2FP.BF16.PACK_AB R113, R249, R250 ;  /* 0x000000faf971723e */ /* 0x020fe200000010ff */
[----:B------:R-:W-:Y:S03]  /*10de0*/  FFMA.FTZ R106, R238, c[0x0][0x23c], -R109 ;  /* 0x00008f00ee6a7a23 */ /* 0x000fe6000001086d */
[----:B------:R-:W-:Y:S01]  /*10df0*/  HMMA.16816.F32.BF16 R96, R176, R114, R96 ;  /* 0x00000072b060723c */ /* 0x000fe20000041860 */
[--C-:B-1----:R-:W-:Y:S06]  /*10e00*/  FFMA.FTZ R2, R191, c[0x0][0x23c], -R111.reuse ;  /* 0x00008f00bf027a23 */ /* 0x102fec000001086f */
[----:B------:R-:W-:Y:S01]  /*10e10*/  F2FP.BF16.PACK_AB R114, R247, R248 ;  /* 0x000000f8f772723e */ /* 0x000fe200000010ff */
[----:B------:R1:W-:Y:S01]  /*10e20*/  MUFU.EX2 R240, R2 ;  /* 0x0000000200f07308 */ /* 0x0003e20000000800 */
[----:B----4-:R-:W-:Y:S03]  /*10e30*/  F2FP.BF16.PACK_AB R115, R245, R246 ;  /* 0x000000f6f573723e */ /* 0x010fe600000010ff */
[----:B---3--:R-:W-:Y:S04]  /*10e40*/  F2FP.BF16.PACK_AB R120, R242, R244 ;  /* 0x000000f4f278723e */ /* 0x008fe800000010ff */
[-C--:B--2---:R-:W-:Y:S01]  /*10e50*/  HMMA.16816.F32.BF16 R4, R112, R116.reuse, R4 ;  /* 0x000000747004723c */ /* 0x084fe20000041804 */
[----:B-1----:R-:W-:Y:S04]  /*10e60*/  FFMA.FTZ R2, R192, c[0x0][0x23c], -R111 ;  /* 0x00008f00c0027a23 */ /* 0x002fe8000001086f */
[----:B------:R1:W2:Y:S02]  /*10e70*/  MUFU.EX2 R239, R2 ;  /* 0x0000000200ef7308 */ /* 0x0002a40000000800 */
[--C-:B-1----:R-:W-:Y:S01]  /*10e80*/  FFMA.FTZ R2, R197, c[0x0][0x23c], -R184.reuse ;  /* 0x00008f00c5027a23 */ /* 0x102fe200000108b8 */
[----:B--2---:R-:W-:Y:S07]  /*10e90*/  F2FP.BF16.PACK_AB R122, R239, R240 ;  /* 0x000000f0ef7a723e */ /* 0x004fee00000010ff */
[----:B------:R1:W-:Y:S02]  /*10ea0*/  MUFU.EX2 R237, R2 ;  /* 0x0000000200ed7308 */ /* 0x0003e40000000800 */
[--C-:B-1----:R-:W-:Y:S08]  /*10eb0*/  FFMA.FTZ R2, R196, c[0x0][0x23c], -R184.reuse ;  /* 0x00008f00c4027a23 */ /* 0x102ff000000108b8 */
[----:B------:R1:W2:Y:S02]  /*10ec0*/  MUFU.EX2 R234, R2 ;  /* 0x0000000200ea7308 */ /* 0x0002a40000000800 */
[--C-:B-1----:R-:W-:Y:S01]  /*10ed0*/  FFMA.FTZ R2, R199, c[0x0][0x23c], -R184.reuse ;  /* 0x00008f00c7027a23 */ /* 0x102fe200000108b8 */
[----:B--2---:R-:W-:Y:S07]  /*10ee0*/  F2FP.BF16.PACK_AB R121, R234, R237 ;  /* 0x000000edea79723e */ /* 0x004fee00000010ff */
[----:B------:R1:W-:Y:S02]  /*10ef0*/  MUFU.EX2 R233, R2 ;  /* 0x0000000200e97308 */ /* 0x0003e40000000800 */
[----:B-1----:R-:W-:Y:S08]  /*10f00*/  FFMA.FTZ R2, R200, c[0x0][0x23c], -R184 ;  /* 0x00008f00c8027a23 */ /* 0x002ff000000108b8 */
[----:B------:R1:W2:Y:S02]  /*10f10*/  MUFU.EX2 R214, R2 ;  /* 0x0000000200d67308 */ /* 0x0002a40000000800 */
[--C-:B-1----:R-:W-:Y:S01]  /*10f20*/  FFMA.FTZ R2, R205, c[0x0][0x23c], -R109.reuse ;  /* 0x00008f00cd027a23 */ /* 0x102fe2000001086d */
[----:B--2---:R-:W-:Y:S07]  /*10f30*/  F2FP.BF16.PACK_AB R123, R214, R233 ;  /* 0x000000e9d67b723e */ /* 0x004fee00000010ff */
[----:B------:R1:W-:Y:S01]  /*10f40*/  MUFU.EX2 R212, R2 ;  /* 0x0000000200d47308 */ /* 0x0003e20000000800 */
[C---:B------:R-:W-:Y:S08]  /*10f50*/  HMMA.16816.F32.BF16 R8, R120.reuse, R116, R8 ;  /* 0x000000747808723c */ /* 0x040ff00000041808 */
[-C--:B------:R-:W-:Y:S08]  /*10f60*/  HMMA.16816.F32.BF16 R12, R120, R118.reuse, R12 ;  /* 0x00000076780c723c */ /* 0x080ff0000004180c */
[C---:B------:R-:W-:Y:S01]  /*10f70*/  HMMA.16816.F32.BF16 R16, R112.reuse, R118, R16 ;  /* 0x000000767010723c */ /* 0x040fe20000041810 */
[----:B------:R-:W2:Y:S03]  /*10f80*/  LDSM.16.MT88.4 R116, [R218+0xa400] ;  /* 0x00a40000da74783b */ /* 0x000ea60000004200 */
[----:B-1----:R-:W-:Y:S04]  /*10f90*/  FFMA.FTZ R2, R206, c[0x0][0x23c], -R109 ;  /* 0x00008f00ce027a23 */ /* 0x002fe8000001086d */
[-C--:B------:R-:W-:Y:S01]  /*10fa0*/  HMMA.16816.F32.BF16 R20, R112, R124.reuse, R20 ;  /* 0x0000007c7014723c */ /* 0x080fe20000041814 */
[----:B------:R1:W3:Y:S07]  /*10fb0*/  MUFU.EX2 R213, R2 ;  /* 0x0000000200d57308 */ /* 0x0002ee0000000800 */
[C---:B------:R-:W-:Y:S08]  /*10fc0*/  HMMA.16816.F32.BF16 R24, R120.reuse, R124, R24 ;  /* 0x0000007c7818723c */ /* 0x040ff00000041818 */
[-C--:B------:R-:W-:Y:S08]  /*10fd0*/  HMMA.16816.F32.BF16 R28, R120, R126.reuse, R28 ;  /* 0x0000007e781c723c */ /* 0x080ff0000004181c */
[C---:B------:R-:W-:Y:S01]  /*10fe0*/  HMMA.16816.F32.BF16 R32, R112.reuse, R126, R32 ;  /* 0x0000007e7020723c */ /* 0x040fe20000041820 */
[--C-:B-1----:R-:W-:Y:S01]  /*10ff0*/  FFMA.FTZ R2, R207, c[0x0][0x23c], -R110.reuse ;  /* 0x00008f00cf027a23 */ /* 0x102fe2000001086e */
[----:B------:R-:W1:Y:S03]  /*11000*/  LDSM.16.MT88.4 R124, [R216+0xb400] ;  /* 0x00b40000d87c783b */ /* 0x000e660000004200 */
[----:B------:R4:W-:Y:S03]  /*11010*/  MUFU.EX2 R211, R2 ;  /* 0x0000000200d37308 */ /* 0x0009e60000000800 */
[-C--:B------:R-:W-:Y:S08]  /*11020*/  HMMA.16816.F32.BF16 R36, R112, R128.reuse, R36 ;  /* 0x000000807024723c */ /* 0x080ff00000041824 */
[C---:B------:R-:W-:Y:S08]  /*11030*/  HMMA.16816.F32.BF16 R40, R120.reuse, R128, R40 ;  /* 0x000000807828723c */ /* 0x040ff00000041828 */
[-C--:B------:R-:W-:Y:S01]  /*11040*/  HMMA.16816.F32.BF16 R44, R120, R130.reuse, R44 ;  /* 0x00000082782c723c */ /* 0x080fe2000004182c */
[--C-:B----4-:R-:W-:Y:S02]  /*11050*/  FFMA.FTZ R2, R208, c[0x0][0x23c], -R110.reuse ;  /* 0x00008f00d0027a23 */ /* 0x110fe4000001086e */
[----:B------:R4:W-:Y:S05]  /*11060*/  MUFU.EX2 R208, R106 ;  /* 0x0000006a00d07308 */ /* 0x0009ea0000000800 */
[C---:B------:R-:W-:Y:S01]  /*11070*/  HMMA.16816.F32.BF16 R48, R112.reuse, R130, R48 ;  /* 0x000000827030723c */ /* 0x040fe20000041830 */
[----:B------:R-:W5:Y:S07]  /*11080*/  LDSM.16.MT88.4 R128, [R218+0xb400] ;  /* 0x00b40000da80783b */ /* 0x000f6e0000004200 */
[-C--:B--2---:R-:W-:Y:S01]  /*11090*/  HMMA.16816.F32.BF16 R52, R112, R116.reuse, R52 ;  /* 0x000000747034723c */ /* 0x084fe20000041834 */
[----:B------:R2:W1:Y:S07]  /*110a0*/  MUFU.EX2 R209, R2 ;  /* 0x0000000200d17308 */ /* 0x00046e0000000800 */
[C---:B------:R-:W-:Y:S01]  /*110b0*/  HMMA.16816.F32.BF16 R56, R120.reuse, R116, R56 ;  /* 0x000000747838723c */ /* 0x040fe20000041838 */
[----:B----4-:R-:W-:Y:S07]  /*110c0*/  FFMA.FTZ R106, R203, c[0x0][0x23c], -R111 ;  /* 0x00008f00cb6a7a23 */ /* 0x010fee000001086f */
[-C--:B------:R-:W-:Y:S01]  /*110d0*/  HMMA.16816.F32.BF16 R60, R120, R118.reuse, R60 ;  /* 0x00000076783c723c */ /* 0x080fe2000004183c */
[----:B------:R-:W-:Y:S07]  /*110e0*/  MUFU.EX2 R203, R106 ;  /* 0x0000006a00cb7308 */ /* 0x000fee0000000800 */
[C---:B------:R-:W-:Y:S01]  /*110f0*/  HMMA.16816.F32.BF16 R64, R112.reuse, R118, R64 ;  /* 0x000000767040723c */ /* 0x040fe20000041840 */
[----:B--2---:R-:W-:Y:S01]  /*11100*/  FFMA.FTZ R2, R210, c[0x0][0x23c], -R109 ;  /* 0x00008f00d2027a23 */ /* 0x004fe2000001086d */
[----:B------:R-:W2:Y:S03]  /*11110*/  LDSM.16.MT88.4 R116, [R216+0x9800] ;  /* 0x00980000d874783b */ /* 0x000ea60000004200 */
[----:B------:R4:W2:Y:S03]  /*11120*/  MUFU.EX2 R210, R2 ;  /* 0x0000000200d27308 */ /* 0x0008a60000000800 */
[-C--:B-1----:R-:W-:Y:S08]  /*11130*/  HMMA.16816.F32.BF16 R68, R112, R124.reuse, R68 ;  /* 0x0000007c7044723c */ /* 0x082ff00000041844 */
[C---:B------:R-:W-:Y:S08]  /*11140*/  HMMA.16816.F32.BF16 R72, R120.reuse, R124, R72 ;  /* 0x0000007c7848723c */ /* 0x040ff00000041848 */
[-C--:B------:R-:W-:Y:S01]  /*11150*/  HMMA.16816.F32.BF16 R76, R120, R126.reuse, R76 ;  /* 0x0000007e784c723c */ /* 0x080fe2000004184c */
[--C-:B----4-:R-:W-:Y:S07]  /*11160*/  FFMA.FTZ R2, R241, c[0x0][0x23c], -R110.reuse ;  /* 0x00008f00f1027a23 */ /* 0x110fee000001086e */
[C---:B------:R-:W-:Y:S01]  /*11170*/  HMMA.16816.F32.BF16 R80, R112.reuse, R126, R80 ;  /* 0x0000007e7050723c */ /* 0x040fe20000041850 */
[----:B------:R1:W-:Y:S01]  /*11180*/  MUFU.EX2 R207, R2 ;  /* 0x0000000200cf7308 */ /* 0x0003e20000000800 */
[----:B------:R-:W4:Y:S06]  /*11190*/  LDSM.16.MT88.4 R124, [R218+0x9800] ;  /* 0x00980000da7c783b */ /* 0x000f2c0000004200 */
[-C--:B-----5:R-:W-:Y:S08]  /*111a0*/  HMMA.16816.F32.BF16 R84, R112, R128.reuse, R84 ;  /* 0x000000807054723c */ /* 0x0a0ff00000041854 */
[C---:B------:R-:W-:Y:S08]  /*111b0*/  HMMA.16816.F32.BF16 R88, R120.reuse, R128, R88 ;  /* 0x000000807858723c */ /* 0x040ff00000041858 */
[-C--:B------:R-:W-:Y:S01]  /*111c0*/  HMMA.16816.F32.BF16 R92, R120, R130.reuse, R92 ;  /* 0x00000082785c723c */ /* 0x080fe2000004185c */
[----:B-1----:R-:W-:Y:S04]  /*111d0*/  FFMA.FTZ R2, R243, c[0x0][0x23c], -R110 ;  /* 0x00008f00f3027a23 */ /* 0x002fe8000001086e */
[----:B------:R1:W5:Y:S03]  /*111e0*/  MUFU.EX2 R206, R2 ;  /* 0x0000000200ce7308 */ /* 0x0003660000000800 */
[----:B------:R-:W-:Y:S01]  /*111f0*/  HMMA.16816.F32.BF16 R96, R112, R130, R96 ;  /* 0x000000827060723c */ /* 0x000fe20000041860 */
[----:B------:R-:W4:Y:S06]  /*11200*/  LDSM.16.MT88.4 R128, [R216+0xa800] ;  /* 0x00a80000d880783b */ /* 0x000f2c0000004200 */
[----:B---3--:R-:W-:Y:S02]  /*11210*/  F2FP.BF16.PACK_AB R112, R213, R212 ;  /* 0x000000d4d570723e */ /* 0x008fe400000010ff */
[----:B------:R-:W-:Y:S03]  /*11220*/  F2FP.BF16.PACK_AB R113, R209, R211 ;  /* 0x000000d3d171723e */ /* 0x000fe600000010ff */
[----:B--2---:R-:W-:Y:S01]  /*11230*/  F2FP.BF16.PACK_AB R114, R208, R210 ;  /* 0x000000d2d072723e */ /* 0x004fe200000010ff */
[--C-:B-1----:R-:W-:Y:S01]  /*11240*/  FFMA.FTZ R2, R202, c[0x0][0x23c], -R111.reuse ;  /* 0x00008f00ca027a23 */ /* 0x102fe2000001086f */
[----:B-----5:R-:W-:Y:S03]  /*11250*/  F2FP.BF16.PACK_AB R115, R206, R207 ;  /* 0x000000cfce73723e */ /* 0x020fe600000010ff */
[----:B------:R1:W2:Y:S04]  /*11260*/  MUFU.EX2 R205, R2 ;  /* 0x0000000200cd7308 */ /* 0x0002a80000000800 */
[-C--:B------:R-:W-:Y:S01]  /*11270*/  HMMA.16816.F32.BF16 R4, R112, R116.reuse, R4 ;  /* 0x000000747004723c */ /* 0x080fe20000041804 */
[--C-:B-1----:R-:W-:Y:S01]  /*11280*/  FFMA.FTZ R2, R204, c[0x0][0x23c], -R111.reuse ;  /* 0x00008f00cc027a23 */ /* 0x102fe2000001086f */
[----:B--2---:R-:W-:Y:S04]  /*11290*/  F2FP.BF16.PACK_AB R120, R203, R205 ;  /* 0x000000cdcb78723e */ /* 0x004fe800000010ff */
[----:B------:R1:W-:Y:S02]  /*112a0*/  MUFU.EX2 R204, R2 ;  /* 0x0000000200cc7308 */ /* 0x0003e40000000800 */
[----:B-1----:R-:W-:Y:S08]  /*112b0*/  FFMA.FTZ R2, R201, c[0x0][0x23c], -R111 ;  /* 0x00008f00c9027a23 */ /* 0x002ff0000001086f */
        /* <DEDUP_REMOVED lines=18> */
[--C-:B-1----:R-:W-:Y:S04]  /*113e0*/  FFMA.FTZ R2, R156, c[0x0][0x23c], -R109.reuse ;  /* 0x00008f009c027a23 */ /* 0x102fe8000001086d */
[-C--:B----4-:R-:W-:Y:S01]  /*113f0*/  HMMA.16816.F32.BF16 R20, R112, R124.reuse, R20 ;  /* 0x0000007c7014723c */ /* 0x090fe20000041814 */
[----:B------:R1:W-:Y:S01]  /*11400*/  MUFU.EX2 R196, R2 ;  /* 0x0000000200c47308 */ /* 0x0003e20000000800 */
[----:B------:R-:W-:Y:S06]  /*11410*/  LDSM.16.MT88.4 R156, [R216+0xac00] ;  /* 0x00ac0000d89c783b */ /* 0x000fec0000004200 */
        /* <DEDUP_REMOVED lines=9> */
[----:B---3--:R-:W-:Y:S07]  /*114b0*/  FFMA.FTZ R2, R154, c[0x0][0x23c], -R110 ;  /* 0x00008f009a027a23 */ /* 0x008fee000001086e */
[C---:B------:R-:W-:Y:S01]  /*114c0*/  HMMA.16816.F32.BF16 R48, R112.reuse, R130, R48 ;  /* 0x000000827030723c */ /* 0x040fe20000041830 */
[----:B------:R3:W4:Y:S01]  /*114d0*/  MUFU.EX2 R193, R2 ;  /* 0x0000000200c17308 */ /* 0x0007220000000800 */
[----:B------:R-:W5:Y:S06]  /*114e0*/  LDSM.16.MT88.4 R128, [R218+0xb800] ;  /* 0x00b80000da80783b */ /* 0x000f6c0000004200 */
[-C--:B--2---:R-:W-:Y:S08]  /*114f0*/  HMMA.16816.F32.BF16 R52, R112, R116.reuse, R52 ;  /* 0x000000747034723c */ /* 0x084ff00000041834 */
[C---:B------:R-:W-:Y:S08]  /*11500*/  HMMA.16816.F32.BF16 R56, R120.reuse, R116, R56 ;  /* 0x000000747838723c */ /* 0x040ff00000041838 */
[-C--:B------:R-:W-:Y:S01]  /*11510*/  HMMA.16816.F32.BF16 R60, R120, R118.reuse, R60 ;  /* 0x00000076783c723c */ /* 0x080fe2000004183c */
[--C-:B---3--:R-:W-:Y:S03]  /*11520*/  FFMA.FTZ R2, R153, c[0x0][0x23c], -R109.reuse ;  /* 0x00008f0099027a23 */ /* 0x108fe6000001086d */
[----:B------:R-:W-:Y:S01]  /*11530*/  FFMA.FTZ R109, R152, c[0x0][0x23c], -R109 ;  /* 0x00008f00986d7a23 */ /* 0x000fe2000001086d */
[----:B------:R2:W-:Y:S01]  /*11540*/  MUFU.EX2 R194, R2 ;  /* 0x0000000200c27308 */ /* 0x0005e20000000800 */
[----:B------:R-:W-:Y:S02]  /*11550*/  IMAD.MOV.U32 R152, RZ, RZ, R149 ;  /* 0x000000ffff987224 */ /* 0x000fe400078e0095 */
[C---:B------:R-:W-:Y:S01]  /*11560*/  HMMA.16816.F32.BF16 R64, R112.reuse, R118, R64 ;  /* 0x000000767040723c */ /* 0x040fe20000041840 */
[----:B------:R-:W-:Y:S03]  /*11570*/  IMAD.MOV.U32 R149, RZ, RZ, R146 ;  /* 0x000000ffff957224 */ /* 0x000fe600078e0092 */
[----:B------:R-:W-:Y:S02]  /*11580*/  IMAD.MOV.U32 R146, RZ, RZ, R186 ;  /* 0x000000ffff927224 */ /* 0x000fe400078e00ba */
[----:B------:R-:W-:Y:S01]  /*11590*/  IMAD.MOV.U32 R243, RZ, RZ, R149 ;  /* 0x000000fffff37224 */ /* 0x000fe200078e0095 */
[----:B------:R4:W3:Y:S01]  /*115a0*/  MUFU.EX2 R192, R109 ;  /* 0x0000006d00c07308 */ /* 0x0008e20000000800 */
[-C--:B-1----:R-:W-:Y:S01]  /*115b0*/  HMMA.16816.F32.BF16 R68, R112, R124.reuse, R68 ;  /* 0x0000007c7044723c */ /* 0x082fe20000041844 */
[----:B------:R-:W-:Y:S07]  /*115c0*/  IMAD.MOV.U32 R215, RZ, RZ, R146 ;  /* 0x000000ffffd77224 */ /* 0x000fee00078e0092 */
[C---:B------:R-:W-:Y:S01]  /*115d0*/  HMMA.16816.F32.BF16 R72, R120.reuse, R124, R72 ;  /* 0x0000007c7848723c */ /* 0x040fe20000041848 */
[--C-:B--2---:R-:W-:Y:S03]  /*115e0*/  FFMA.FTZ R2, R189, c[0x0][0x23c], -R110.reuse ;  /* 0x00008f00bd027a23 */ /* 0x104fe6000001086e */
[----:B------:R-:W-:Y:S04]  /*115f0*/  FFMA.FTZ R110, R187, c[0x0][0x23c], -R110 ;  /* 0x00008f00bb6e7a23 */ /* 0x000fe8000001086e */
[-C--:B------:R-:W-:Y:S01]  /*11600*/  HMMA.16816.F32.BF16 R76, R120, R126.reuse, R76 ;  /* 0x0000007e784c723c */ /* 0x080fe2000004184c */
[----:B------:R1:W-:Y:S03]  /*11610*/  MUFU.EX2 R191, R2 ;  /* 0x0000000200bf7308 */ /* 0x0003e60000000800 */
[----:B----4-:R-:W-:Y:S04]  /*11620*/  F2FP.BF16.PACK_AB R109, R193, R195 ;  /* 0x000000c3c16d723e */ /* 0x010fe800000010ff */
[C---:B------:R-:W-:Y:S03]  /*11630*/  HMMA.16816.F32.BF16 R80, R112.reuse, R126, R80 ;  /* 0x0000007e7050723c */ /* 0x040fe60000041850 */
[----:B------:R3:W-:Y:S05]  /*11640*/  MUFU.EX2 R190, R110 ;  /* 0x0000006e00be7308 */ /* 0x0007ea0000000800 */
[-C--:B-----5:R-:W-:Y:S08]  /*11650*/  HMMA.16816.F32.BF16 R84, R112, R128.reuse, R84 ;  /* 0x000000807054723c */ /* 0x0a0ff00000041854 */
[C---:B------:R-:W-:Y:S01]  /*11660*/  HMMA.16816.F32.BF16 R88, R120.reuse, R128, R88 ;  /* 0x000000807858723c */ /* 0x040fe20000041858 */
[----:B-1----:R-:W-:Y:S03]  /*11670*/  FFMA.FTZ R2, R151, c[0x0][0x23c], -R111 ;  /* 0x00008f0097027a23 */ /* 0x002fe6000001086f */
[----:B------:R-:W-:Y:S01]  /*11680*/  IMAD.MOV.U32 R151, RZ, RZ, R148 ;  /* 0x000000ffff977224 */ /* 0x000fe200078e0094 */
[----:B------:R1:W-:Y:S01]  /*11690*/  MUFU.EX2 R188, R2 ;  /* 0x0000000200bc7308 */ /* 0x0003e20000000800 */
[----:B------:R-:W-:Y:S02]  /*116a0*/  IMAD.MOV.U32 R148, RZ, RZ, R145 ;  /* 0x000000ffff947224 */ /* 0x000fe400078e0091 */
[----:B------:R-:W-:Y:S01]  /*116b0*/  IMAD.MOV.U32 R145, RZ, RZ, R185 ;  /* 0x000000ffff917224 */ /* 0x000fe200078e00b9 */
[-C--:B------:R-:W-:Y:S03]  /*116c0*/  HMMA.16816.F32.BF16 R92, R120, R130.reuse, R92 ;  /* 0x00000082785c723c */ /* 0x080fe6000004185c */
[----:B------:R-:W-:Y:S01]  /*116d0*/  IMAD.MOV.U32 R235, RZ, RZ, R148 ;  /* 0x000000ffffeb7224 */ /* 0x000fe200078e0094 */
[----:B---3--:R-:W-:Y:S01]  /*116e0*/  F2FP.BF16.PACK_AB R110, R192, R194 ;  /* 0x000000c2c06e723e */ /* 0x008fe200000010ff */
[----:B------:R-:W-:Y:S02]  /*116f0*/  IMAD.MOV.U32 R148, RZ, RZ, R145 ;  /* 0x000000ffff947224 */ /* 0x000fe400078e0091 */
[----:B------:R-:W-:Y:S01]  /*11700*/  IMAD.MOV.U32 R238, RZ, RZ, R151 ;  /* 0x000000ffffee7224 */ /* 0x000fe200078e0097 */
[----:B------:R-:W-:Y:S01]  /*11710*/  HMMA.16816.F32.BF16 R96, R112, R130, R96 ;  /* 0x000000827060723c */ /* 0x000fe20000041860 */
[----:B-1----:R-:W-:Y:S03]  /*11720*/  FFMA.FTZ R2, R150, c[0x0][0x23c], -R111 ;  /* 0x00008f0096027a23 */ /* 0x002fe6000001086f */
[----:B------:R-:W-:Y:S02]  /*11730*/  IMAD.MOV.U32 R150, RZ, RZ, R147 ;  /* 0x000000ffff967224 */ /* 0x000fe400078e0093 */
[----:B------:R-:W-:Y:S01]  /*11740*/  IMAD.MOV.U32 R147, RZ, RZ, R144 ;  /* 0x000000ffff937224 */ /* 0x000fe200078e0090 */
[----:B------:R-:W1:Y:S01]  /*11750*/  MUFU.EX2 R189, R2 ;  /* 0x0000000200bd7308 */ /* 0x000e620000000800 */
[----:B------:R-:W-:Y:S04]  /*11760*/  IMAD.MOV.U32 R144, RZ, RZ, R143 ;  /* 0x000000ffff907224 */ /* 0x000fe800078e008f */
[----:B------:R-:W-:Y:S02]  /*11770*/  IMAD.MOV.U32 R143, RZ, RZ, R142 ;  /* 0x000000ffff8f7224 */ /* 0x000fe400078e008e */
        /* <DEDUP_REMOVED lines=9> */
[----:B------:R-:W-:Y:S01]  /*11810*/  IMAD.MOV.U32 R147, RZ, RZ, R144 ;  /* 0x000000ffff937224 */ /* 0x000fe200078e0090 */
[----:B-1----:R-:W-:Y:S01]  /*11820*/  F2FP.BF16.PACK_AB R176, R189, R188 ;  /* 0x000000bcbdb0723e */ /* 0x002fe200000010ff */
[--C-:B------:R-:W-:Y:S02]  /*11830*/  FFMA.FTZ R2, R134, c[0x0][0x23c], -R111.reuse ;  /* 0x00008f0086027a23 */ /* 0x100fe4000001086f */
[----:B------:R-:W-:Y:S02]  /*11840*/  FFMA.FTZ R111, R133, c[0x0][0x23c], -R111 ;  /* 0x00008f00856f7a23 */ /* 0x000fe4000001086f */
[----:B------:R1:W-:Y:S01]  /*11850*/  MUFU.EX2 R187, R2 ;  /* 0x0000000200bb7308 */ /* 0x0003e20000000800 */
[----:B------:R-:W-:Y:S02]  /*11860*/  IMAD.MOV.U32 R144, RZ, RZ, R140 ;  /* 0x000000ffff907224 */ /* 0x000fe400078e008c */
[----:B------:R-:W-:Y:S01]  /*11870*/  LDSM.16.MT88.4 R140, [R218+0x9c00] ;  /* 0x009c0000da8c783b */ /* 0x000fe20000004200 */
[----:B------:R-:W-:Y:S06]  /*11880*/  IMAD.MOV.U32 R241, RZ, RZ, R150 ;  /* 0x000000fffff17224 */ /* 0x000fec00078e0096 */
[----:B------:R2:W3:Y:S01]  /*11890*/  MUFU.EX2 R186, R111 ;  /* 0x0000006f00ba7308 */ /* 0x0004e20000000800 */
[--C-:B-1----:R-:W-:Y:S02]  /*118a0*/  FFMA.FTZ R2, R132, c[0x0][0x23c], -R184.reuse ;  /* 0x00008f0084027a23 */ /* 0x102fe400000108b8 */
[----:B------:R-:W1:Y:S07]  /*118b0*/  LDSM.16.MT88.4 R132, [R216+0x9c00] ;  /* 0x009c0000d884783b */ /* 0x000e6e0000004200 */
[----:B------:R4:W-:Y:S01]  /*118c0*/  MUFU.EX2 R185, R2 ;  /* 0x0000000200b97308 */ /* 0x0009e20000000800 */
[----:B--2---:R-:W-:Y:S02]  /*118d0*/  F2FP.BF16.PACK_AB R111, R190, R191 ;  /* 0x000000bfbe6f723e */ /* 0x004fe400000010ff */
[----:B---3--:R-:W-:Y:S01]  /*118e0*/  F2FP.BF16.PACK_AB R178, R186, R187 ;  /* 0x000000bbbab2723e */ /* 0x008fe200000010ff */
[--C-:B----4-:R-:W-:Y:S06]  /*118f0*/  FFMA.FTZ R2, R107, c[0x0][0x23c], -R184.reuse ;  /* 0x00008f006b027a23 */ /* 0x110fec00000108b8 */
[----:B------:R2:W3:Y:S02]  /*11900*/  MUFU.EX2 R107, R2 ;  /* 0x00000002006b7308 */ /* 0x0004e40000000800 */
[--C-:B--2---:R-:W-:Y:S01]  /*11910*/  FFMA.FTZ R2, R152, c[0x0][0x23c], -R184.reuse ;  /* 0x00008f0098027a23 */ /* 0x104fe200000108b8 */
[----:B---3--:R-:W-:Y:S01]  /*11920*/  F2FP.BF16.PACK_AB R177, R107, R185 ;  /* 0x000000b96bb1723e */ /* 0x008fe200000010ff */
[----:B------:R-:W-:Y:S01]  /*11930*/  FFMA.FTZ R184, R108, c[0x0][0x23c], -R184 ;  /* 0x00008f006cb87a23 */ /* 0x000fe200000108b8 */
[----:B------:R-:W-:Y:S05]  /*11940*/  F2FP.BF16.PACK_AB R108, R196, R197 ;  /* 0x000000c5c46c723e */ /* 0x000fea00000010ff */
[----:B------:R2:W-:Y:S02]  /*11950*/  MUFU.EX2 R106, R2 ;  /* 0x00000002006a7308 */ /* 0x0005e40000000800 */
[-C--:B-1----:R-:W-:Y:S01]  /*11960*/  HMMA.16816.F32.BF16 R112, R108, R132.reuse, R4 ;  /* 0x000000846c70723c */ /* 0x082fe20000041804 */
[----:B------:R-:W1:Y:S07]  /*11970*/  LDSM.16.MT88.4 R4, [R218+0xbc00] ;  /* 0x00bc0000da04783b */ /* 0x000e6e0000004200 */
[----:B------:R-:W3:Y:S01]  /*11980*/  MUFU.EX2 R184, R184 ;  /* 0x000000b800b87308 */ /* 0x000ee20000000800 */
[----:B--2---:R-:W2:Y:S03]  /*11990*/  LDL.LU R2, [R1+0x14] ;  /* 0x0000140001027983 */ /* 0x004ea60000300800 */
[----:B---3--:R-:W-:Y:S07]  /*119a0*/  F2FP.BF16.PACK_AB R179, R184, R106 ;  /* 0x0000006ab8b3723e */ /* 0x008fee00000010ff */
[C---:B------:R-:W-:Y:S07]  /*119b0*/  HMMA.16816.F32.BF16 R116, R176.reuse, R132, R8 ;  /* 0x00000084b074723c */ /* 0x040fee0000041808 */
[----:B------:R-:W-:Y:S01]  /*119c0*/  IMAD.MOV.U32 R10, RZ, RZ, R145 ;  /* 0x000000ffff0a7224 */ /* 0x000fe200078e0091 */
[-C--:B------:R-:W-:Y:S01]  /*119d0*/  HMMA.16816.F32.BF16 R120, R176, R134.reuse, R12 ;  /* 0x00000086b078723c */ /* 0x080fe2000004180c */
[----:B------:R-:W3:Y:S03]  /*119e0*/  LDL.LU R12, [R1+0x18] ;  /* 0x00001800010c7983 */ /* 0x000ee60000300800 */
[----:B------:R-:W-:Y:S02]  /*119f0*/  IMAD.MOV.U32 R8, RZ, RZ, R147 ;  /* 0x000000ffff087224 */ /* 0x000fe400078e0093 */
[----:B------:R-:W-:Y:S02]  /*11a00*/  IMAD.MOV.U32 R9, RZ, RZ, R146 ;  /* 0x000000ffff097224 */ /* 0x000fe400078e0092 */
[C---:B------:R-:W-:Y:S01]  /*11a10*/  HMMA.16816.F32.BF16 R124, R108.reuse, R134, R16 ;  /* 0x000000866c7c723c */ /* 0x040fe20000041810 */
[----:B------:R-:W4:Y:S03]  /*11a20*/  LDL.LU R17, [R1+0xc] ;  /* 0x00000c0001117983 */ /* 0x000f260000300800 */
[----:B------:R-:W-:Y:S01]  /*11a30*/  IMAD.MOV.U32 R15, RZ, RZ, R138 ;  /* 0x000000ffff0f7224 */ /* 0x000fe200078e008a */
[----:B------:R-:W5:Y:S01]  /*11a40*/  LDL.LU R19, [R1+0x10] ;  /* 0x0000100001137983 */ /* 0x000f620000300800 */
[----:B------:R-:W-:Y:S02]  /*11a50*/  IMAD.MOV.U32 R11, RZ, RZ, R148 ;  /* 0x000000ffff0b7224 */ /* 0x000fe400078e0094 */
[-C--:B------:R-:W-:Y:S01]  /*11a60*/  HMMA.16816.F32.BF16 R128, R108, R140.reuse, R20 ;  /* 0x0000008c6c80723c */ /* 0x080fe20000041814 */
[----:B------:R-:W-:Y:S03]  /*11a70*/  IMAD.MOV.U32 R16, RZ, RZ, R137 ;  /* 0x000000ffff107224 */ /* 0x000fe600078e0089 */
[----:B------:R-:W-:Y:S02]  /*11a80*/  IMAD.MOV.U32 R18, RZ, RZ, R136 ;  /* 0x000000ffff127224 */ /* 0x000fe400078e0088 */
[----:B------:R-:W-:Y:S02]  /*11a90*/  IMAD.MOV.U32 R13, RZ, RZ, R144 ;  /* 0x000000ffff0d7224 */ /* 0x000fe400078e0090 */
[C---:B------:R-:W-:Y:S01]  /*11aa0*/  HMMA.16816.F32.BF16 R132, R176.reuse, R140, R24 ;  /* 0x0000008cb084723c */ /* 0x040fe20000041818 */
[----:B------:R-:W-:Y:S07]  /*11ab0*/  IMAD.MOV.U32 R14, RZ, RZ, R139 ;  /* 0x000000ffff0e7224 */ /* 0x000fee00078e008b */
        /* <DEDUP_REMOVED lines=18> */
[----:B--2---:R-:W-:Y:S04]  /*11be0*/  FFMA.FTZ R2, R3, R2, R13 ;  /* 0x0000000203027223 */ /* 0x004fe8000001000d */
[----:B------:R-:W-:Y:S02]  /*11bf0*/  FADD.FTZ R2, R8, R2 ;  /* 0x0000000208027221 */ /* 0x000fe40000010000 */
[----:B---3--:R-:W-:Y:S05]  /*11c00*/  FFMA.FTZ R0, R0, R12, R14 ;  /* 0x0000000c00007223 */ /* 0x008fea000001000e */
[----:B------:R-:W-:Y:S02]  /*11c10*/  FADD.FTZ R0, R9, R0 ;  /* 0x0000000009007221 */ /* 0x000fe40000010000 */
[----:B------:R-:W-:Y:S02]  /*11c20*/  FADD.FTZ R9, R215, R2 ;  /* 0x00000002d7097221 */ /* 0x000fe40000010000 */
[----:B----4-:R-:W-:Y:S02]  /*11c30*/  FFMA.FTZ R101, R101, R17, R16 ;  /* 0x0000001165657223 */ /* 0x010fe40000010010 */
[----:B------:R-:W-:Y:S02]  /*11c40*/  FADD.FTZ R8, R236, R0 ;  /* 0x00000000ec087221 */ /* 0x000fe40000010000 */
[----:B-----5:R-:W-:Y:S02]  /*11c50*/  FFMA.FTZ R100, R100, R19, R18 ;  /* 0x0000001364647223 */ /* 0x020fe40000010012 */
[----:B------:R-:W-:Y:S02]  /*11c60*/  FADD.FTZ R11, R11, R101 ;  /* 0x000000650b0b7221 */ /* 0x000fe40000010000 */
        /* <DEDUP_REMOVED lines=50> */
[----:B------:R-:W-:Y:S01]  /*11f90*/  FADD.FTZ R2, R187, R2 ;  /* 0x00000002bb027221 */ /* 0x000fe20000010000 */
[----:B------:R-:W-:Y:S01]  /*11fa0*/  STL [R1+0xc], R4 ;  /* 0x00000c0401007387 */ /* 0x000fe20000100800 */
[----:B------:R-:W-:Y:S02]  /*11fb0*/  FADD.FTZ R3, R190, R3 ;  /* 0x00000003be037221 */ /* 0x000fe40000010000 */
[----:B------:R-:W-:Y:S02]  /*11fc0*/  FADD.FTZ R0, R106, R0 ;  /* 0x000000006a007221 */ /* 0x000fe40000010000 */
[----:B------:R-:W-:Y:S01]  /*11fd0*/  FADD.FTZ R2, R186, R2 ;  /* 0x00000002ba027221 */ /* 0x000fe20000010000 */
[----:B------:R1:W-:Y:S01]  /*11fe0*/  STL [R1+0x10], R3 ;  /* 0x0000100301007387 */ /* 0x0003e20000100800 */
[----:B------:R-:W-:Y:S02]  /*11ff0*/  FADD.FTZ R0, R184, R0 ;  /* 0x00000000b8007221 */ /* 0x000fe40000010000 */
[----:B------:R-:W-:Y:S01]  /*12000*/  IMAD.MOV.U32 R101, RZ, RZ, R231 ;  /* 0x000000ffff657224 */ /* 0x000fe200078e00e7 */
[----:B------:R2:W-:Y:S01]  /*12010*/  STL [R1+0x14], R2 ;  /* 0x0000140201007387 */ /* 0x0005e20000100800 */
[----:B------:R-:W-:Y:S02]  /*12020*/  IMAD.MOV.U32 R107, RZ, RZ, R102 ;  /* 0x000000ffff6b7224 */ /* 0x000fe400078e0066 */
[----:B------:R-:W-:Y:S01]  /*12030*/  IMAD.MOV.U32 R100, RZ, RZ, R105 ;  /* 0x000000ffff647224 */ /* 0x000fe200078e0069 */
[----:B------:R2:W-:Y:S01]  /*12040*/  STL [R1+0x18], R0 ;  /* 0x0000180001007387 */ /* 0x0005e20000100800 */
[----:B------:R-:W-:Y:S02]  /*12050*/  IMAD.MOV.U32 R106, RZ, RZ, R103 ;  /* 0x000000ffff6a7224 */ /* 0x000fe400078e0067 */
[----:B-1----:R-:W-:Y:S01]  /*12060*/  IMAD.MOV.U32 R3, RZ, RZ, R104 ;  /* 0x000000ffff037224 */ /* 0x002fe200078e0068 */
[----:B--2---:R-:W-:-:S05]  /*12070*/  @P0 BRA `(.L_x_143) ;  /* 0xffffc18000000947 */ /* 0x004fca000383ffff */
.L_x_142:
[----:B-1----:R-:W2:Y:S04]  /*12080*/  LDL.LU R4, [R1+0xc] ;  /* 0x00000c0001047983 */ /* 0x002ea80000300800 */
[----:B------:R-:W3:Y:S04]  /*12090*/  LDL.LU R8, [R1+0x10] ;  /* 0x0000100001087983 */ /* 0x000ee80000300800 */
[----:B------:R-:W4:Y:S04]  /*120a0*/  LDL.LU R7, [R1+0x14] ;  /* 0x0000140001077983 */ /* 0x000f280000300800 */
[----:B------:R-:W4:Y:S04]  /*120b0*/  LDL.LU R6, [R1+0x18] ;  /* 0x0000180001067983 */ /* 0x000f280000300800 */
[----:B------:R-:W4:Y:S04]  /*120c0*/  LDL.LU R110, [R1+0x40] ;  /* 0x00004000016e7983 */ /* 0x000f280000300800 */
[----:B------:R-:W1:Y:S04]  /*120d0*/  S2R R108, SR_CTAID.Y ;  /* 0x00000000006c7919 */ /* 0x000e680000002600 */
[----:B------:R1:W5:Y:S04]  /*120e0*/  LDL R109, [R1+0x44] ;  /* 0x00004400016d7983 */ /* 0x0003680000100800 */
[----:B--2---:R-:W2:Y:S04]  /*120f0*/  SHFL.BFLY PT, R0, R4, 0x2, 0x1f ;  /* 0x0c401f0004007f89 */ /* 0x004ea800000e0000 */
[----:B---3--:R-:W3:Y:S04]  /*12100*/  SHFL.BFLY PT, R2, R8, 0x2, 0x1f ;  /* 0x0c401f0008027f89 */ /* 0x008ee800000e0000 */
[----:B----4-:R-:W4:Y:S01]  /*12110*/  SHFL.BFLY PT, R5, R7, 0x2, 0x1f ;  /* 0x0c401f0007057f89 */ /* 0x010f2200000e0000 */
[----:B--2---:R-:W-:-:S03]  /*12120*/  FADD.FTZ R0, R0, R4 ;  /* 0x0000000400007221 */ /* 0x004fc60000010000 */
[----:B------:R-:W2:Y:S01]  /*12130*/  SHFL.BFLY PT, R4, R6, 0x2, 0x1f ;  /* 0x0c401f0006047f89 */ /* 0x000ea200000e0000 */
[----:B---3--:R-:W-:-:S03]  /*12140*/  FADD.FTZ R2, R2, R8 ;  /* 0x0000000802027221 */ /* 0x008fc60000010000 */
[----:B------:R-:W3:Y:S01]  /*12150*/  SHFL.BFLY PT, R3, R0, 0x1, 0x1f ;  /* 0x0c201f0000037f89 */ /* 0x000ee200000e0000 */
[----:B----4-:R-:W-:-:S03]  /*12160*/  FADD.FTZ R5, R5, R7 ;  /* 0x0000000705057221 */ /* 0x010fc60000010000 */
[----:B------:R-:W4:Y:S01]  /*12170*/  SHFL.BFLY PT, R8, R2, 0x1, 0x1f ;  /* 0x0c201f0002087f89 */ /* 0x000f2200000e0000 */
[----:B------:R-:W-:Y:S01]  /*12180*/  ISETP.NE.AND P0, PT, R110, -0x1, PT ;  /* 0xffffffff6e00780c */ /* 0x000fe20003f05270 */
[----:B--2---:R-:W-:Y:S02]  /*12190*/  FADD.FTZ R4, R4, R6 ;  /* 0x0000000604047221 */ /* 0x004fe40000010000 */
[----:B------:R-:W2:Y:S10]  /*121a0*/  SHFL.BFLY PT, R6, R5, 0x1, 0x1f ;  /* 0x0c201f0005067f89 */ /* 0x000eb400000e0000 */
[----:B-1----:R-:W-:Y:S01]  /*121b0*/  @!P0 SHF.R.S32.HI R10, RZ, 0x1f, R108 ;  /* 0x0000001fff0a8819 */ /* 0x002fe2000001146c */
[----:B---3--:R-:W-:-:S02]  /*121c0*/  FADD.FTZ R48, R0, R3 ;  /* 0x0000000300307221 */ /* 0x008fc40000010000 */
[----:B----4-:R-:W-:Y:S02]  /*121d0*/  FADD.FTZ R47, R2, R8 ;  /* 0x00000008022f7221 */ /* 0x010fe40000010000 */
[----:B------:R-:W-:-:S04]  /*121e0*/  @P0 IMAD.WIDE.U32 R2, R110, c[0x0][0x1e8], RZ ;  /* 0x00007a006e020a25 */ /* 0x000fc800078e00ff */
[----:B------:R-:W-:Y:S01]  /*121f0*/  @!P0 IMAD R10, R10, c[0x0][0x1e0], RZ ;  /* 0x000078000a0a8a24 */ /* 0x000fe200078e02ff */
[----:B------:R-:W-:Y:S01]  /*12200*/  @P0 MOV R106, R2 ;  /* 0x00000002006a0202 */ /* 0x000fe20000000f00 */
[C---:B------:R-:W-:Y:S01]  /*12210*/  @!P0 IMAD.WIDE.U32 R8, R108.reuse, c[0x0][0x1e0], RZ ;  /* 0x000078006c088a25 */ /* 0x040fe200078e00ff */
[----:B------:R-:W1:Y:S03]  /*12220*/  SHFL.BFLY PT, R7, R4, 0x1, 0x1f ;  /* 0x0c201f0004077f89 */ /* 0x000e6600000e0000 */
[----:B------:R-:W-:Y:S02]  /*12230*/  @!P0 IMAD R2, R108, c[0x0][0x1e4], R10 ;  /* 0x000079006c028a24 */ /* 0x000fe400078e020a */
[----:B--2---:R-:W-:-:S05]  /*12240*/  FADD.FTZ R100, R5, R6 ;  /* 0x0000000605647221 */ /* 0x004fca0000010000 */
[----:B------:R-:W-:Y:S01]  /*12250*/  FSETP.NE.FTZ.AND P4, PT, R100, RZ, PT ;  /* 0x000000ff6400720b */ /* 0x000fe20003f95000 */
[----:B------:R-:W-:Y:S01]  /*12260*/  @P0 IMAD R107, R110, c[0x0][0x1ec], R3 ;  /* 0x00007b006e6b0a24 */ /* 0x000fe200078e0203 */
[----:B------:R-:W-:Y:S02]  /*12270*/  @!P0 IADD3 R107, R9, R2, RZ ;  /* 0x00000002096b8210 */ /* 0x000fe40007ffe0ff */
[----:B------:R-:W-:Y:S02]  /*12280*/  MOV R2, 0x3f800000 ;  /* 0x3f80000000027802 */ /* 0x000fe40000000f00 */
[----:B------:R-:W-:Y:S02]  /*12290*/  FSETP.NE.FTZ.AND P6, PT, R48, RZ, PT ;  /* 0x000000ff3000720b */ /* 0x000fe40003fd5000 */
[----:B------:R-:W-:-:S05]  /*122a0*/  MOV R0, 0x3f800000 ;  /* 0x3f80000000007802 */ /* 0x000fca0000000f00 */
[----:B------:R-:W2:Y:S01]  /*122b0*/  @P4 MUFU.RCP R2, R100 ;  /* 0x0000006400024308 */ /* 0x000ea20000001000 */
[----:B-1----:R-:W-:Y:S01]  /*122c0*/  FADD.FTZ R101, R4, R7 ;  /* 0x0000000704657221 */ /* 0x002fe20000010000 */
[----:B------:R-:W-:-:S06]  /*122d0*/  FSETP.NE.FTZ.AND P5, PT, R47, RZ, PT ;  /* 0x000000ff2f00720b */ /* 0x000fcc0003fb5000 */
[----:B------:R-:W1:Y:S01]  /*122e0*/  @P6 MUFU.RCP R0, R48 ;  /* 0x0000003000006308 */ /* 0x000e620000001000 */
[----:B------:R-:W-:Y:S01]  /*122f0*/  FSETP.NE.FTZ.AND P3, PT, R101, RZ, PT ;  /* 0x000000ff6500720b */ /* 0x000fe20003f75000 */
[----:B--2---:R-:W-:Y:S02]  /*12300*/  FMUL.FTZ R18, R2, R73 ;  /* 0x0000004902127220 */ /* 0x004fe40000410000 */
[----:B------:R-:W2:Y:S01]  /*12310*/  S2R R73, SR_TID.X ;  /* 0x0000000000497919 */ /* 0x000ea20000002100 */
[----:B------:R-:W-:Y:S01]  /*12320*/  MOV R3, 0x3f800000 ;  /* 0x3f80000000037802 */ /* 0x000fe20000000f00 */
[C---:B-1----:R-:W-:Y:S02]  /*12330*/  FMUL.FTZ R112, R0.reuse, R112 ;  /* 0x0000007000707220 */ /* 0x042fe40000410000 */
[C---:B------:R-:W-:Y:S02]  /*12340*/  FMUL.FTZ R45, R0.reuse, R113 ;  /* 0x00000071002d7220 */ /* 0x040fe40000410000 */
[----:B------:R-:W-:-:S02]  /*12350*/  FMUL.FTZ R124, R0, R124 ;  /* 0x0000007c007c7220 */ /* 0x000fc40000410000 */
[C---:B------:R-:W-:Y:S02]  /*12360*/  FMUL.FTZ R42, R0.reuse, R125 ;  /* 0x0000007d002a7220 */ /* 0x040fe40000410000 */
[C---:B------:R-:W-:Y:S02]  /*12370*/  FMUL.FTZ R128, R0.reuse, R128 ;  /* 0x0000008000807220 */ /* 0x040fe40000410000 */
[C---:B------:R-:W-:Y:S02]  /*12380*/  FMUL.FTZ R40, R0.reuse, R129 ;  /* 0x0000008100287220 */ /* 0x040fe40000410000 */
[C---:B------:R-:W-:Y:S02]  /*12390*/  FMUL.FTZ R140, R0.reuse, R140 ;  /* 0x0000008c008c7220 */ /* 0x040fe40000410000 */
        /* <DEDUP_REMOVED lines=16> */
[----:B------:R-:W-:Y:S01]  /*124a0*/  FMUL.FTZ R7, R0, R97 ;  /* 0x0000006100077220 */ /* 0x000fe20000410000 */
[----:B------:R-:W-:Y:S01]  /*124b0*/  MOV R0, 0x3f800000 ;  /* 0x3f80000000007802 */ /* 0x000fe20000000f00 */
[----:B------:R-:W1:Y:S08]  /*124c0*/  @P5 MUFU.RCP R3, R47 ;  /* 0x0000002f00035308 */ /* 0x000e700000001000 */
[----:B------:R-:W3:Y:S01]  /*124d0*/  @P3 MUFU.RCP R0, R101 ;  /* 0x0000006500003308 */ /* 0x000ee20000001000 */
[----:B--2---:R-:W-:-:S02]  /*124e0*/  SHF.R.S32.HI R49, RZ, 0x1f, R73 ;  /* 0x0000001fff317819 */ /* 0x004fc40000011449 */
[----:B------:R-:W-:Y:S01]  /*124f0*/  @!P0 MOV R106, R8 ;  /* 0x00000008006a8202 */ /* 0x000fe20000000f00 */
[C---:B-1----:R-:W-:Y:S02]  /*12500*/  FMUL.FTZ R114, R3.reuse, R114 ;  /* 0x0000007203727220 */ /* 0x042fe40000410000 */
        /* <DEDUP_REMOVED lines=22> */
[----:B------:R-:W-:Y:S01]  /*12670*/  FMUL.FTZ R6, R3, R99 ;  /* 0x0000006303067220 */ /* 0x000fe20000410000 */
[----:B------:R-:W-:Y:S01]  /*12680*/  LEA.HI R3, R49, R73, RZ, 0x2 ;  /* 0x0000004931037211 */ /* 0x000fe200078f10ff */
[----:B---3--:R-:W-:-:S02]  /*12690*/  FMUL.FTZ R119, R0, R119 ;  /* 0x0000007700777220 */ /* 0x008fc40000410000 */
        /* <DEDUP_REMOVED lines=22> */
[----:B------:R-:W-:Y:S01]  /*12800*/  FMUL.FTZ R94, R0, R94 ;  /* 0x0000005e005e7220 */ /* 0x000fe20000410000 */
[----:B------:R-:W-:Y:S01]  /*12810*/  SHF.R.S32.HI R0, RZ, 0x2, R3 ;  /* 0x00000002ff007819 */ /* 0x000fe20000011403 */
        /* <DEDUP_REMOVED lines=22> */
[----:B------:R-:W-:Y:S01]  /*12980*/  FMUL.FTZ R5, R2, R93 ;  /* 0x0000005d02057220 */ /* 0x000fe20000410000 */
[----:B------:R-:W-:-:S04]  /*12990*/  SHF.R.S32.HI R2, RZ, 0x1f, R0 ;  /* 0x0000001fff027819 */ /* 0x000fc80000011400 */
[----:B------:R-:W-:-:S04]  /*129a0*/  LEA.HI R2, R2, R0, RZ, 0x3 ;  /* 0x0000000002027211 */ /* 0x000fc800078f18ff */
[----:B------:R-:W-:-:S04]  /*129b0*/  LOP3.LUT R2, R2, 0xfffffff8, RZ, 0xc0, !PT ;  /* 0xfffffff802027812 */ /* 0x000fc800078ec0ff */
[----:B------:R-:W-:-:S04]  /*129c0*/  IADD3 R2, R0, -R2, RZ ;  /* 0x8000000200027210 */ /* 0x000fc80007ffe0ff */
[----:B------:R-:W-:Y:S02]  /*129d0*/  LEA.HI R0, R2, R2, RZ, 0x1 ;  /* 0x0000000202007211 */ /* 0x000fe400078f08ff */
[----:B------:R-:W-:Y:S02]  /*129e0*/  LOP3.LUT R3, R3, 0xfffffffc, RZ, 0xc0, !PT ;  /* 0xfffffffc03037812 */ /* 0x000fe400078ec0ff */
[-C--:B------:R-:W-:Y:S02]  /*129f0*/  LEA.HI R49, R49, R73.reuse, RZ, 0x5 ;  /* 0x0000004931317211 */ /* 0x080fe400078f28ff */
[----:B------:R-:W-:Y:S02]  /*12a00*/  SHF.R.S32.HI R9, RZ, 0x1, R0 ;  /* 0x00000001ff097819 */ /* 0x000fe40000011400 */
[----:B------:R-:W-:Y:S02]  /*12a10*/  LOP3.LUT R4, R0, 0x3fffffe, RZ, 0xc0, !PT ;  /* 0x03fffffe00047812 */ /* 0x000fe400078ec0ff */
[----:B------:R-:W-:-:S02]  /*12a20*/  IADD3 R0, -R3, R73, RZ ;  /* 0x0000004903007210 */ /* 0x000fc40007ffe1ff */
[----:B------:R-:W-:Y:S02]  /*12a30*/  SHF.R.S32.HI R33, RZ, 0x5, R49 ;  /* 0x00000005ff217819 */ /* 0x000fe40000011431 */
[----:B------:R-:W-:Y:S02]  /*12a40*/  SHF.L.U32 R3, R9, 0x6, RZ ;  /* 0x0000000609037819 */ /* 0x000fe400000006ff */
[----:B------:R-:W-:Y:S02]  /*12a50*/  IADD3 R2, R2, -R4, RZ ;  /* 0x8000000402027210 */ /* 0x000fe40007ffe0ff */
[----:B------:R-:W-:Y:S02]  /*12a60*/  LEA R0, R33, R0, 0x8 ;  /* 0x0000000021007211 */ /* 0x000fe400078e40ff */
[----:B------:R-:W-:Y:S02]  /*12a70*/  LOP3.LUT R4, R3, 0xc0, RZ, 0xc0, !PT ;  /* 0x000000c003047812 */ /* 0x000fe400078ec0ff */
[----:B------:R-:W-:-:S02]  /*12a80*/  LOP3.LUT R3, R9, 0x1, RZ, 0xc0, !PT ;  /* 0x0000000109037812 */ /* 0x000fc400078ec0ff */
[----:B------:R-:W-:Y:S02]  /*12a90*/  LEA R0, R2, R0, 0x4 ;  /* 0x0000000002007211 */ /* 0x000fe400078e20ff */
[----:B------:R-:W-:Y:S02]  /*12aa0*/  LEA.HI R2, R4, R4, RZ, 0x1d ;  /* 0x0000000404027211 */ /* 0x000fe400078fe8ff */
[----:B------:R-:W-:Y:S02]  /*12ab0*/  ISETP.NE.U32.AND P1, PT, R3, 0x1, PT ;  /* 0x000000010300780c */ /* 0x000fe40003f25070 */
[----:B------:R-:W-:Y:S02]  /*12ac0*/  LEA R0, R0, R2, 0x1 ;  /* 0x0000000200007211 */ /* 0x000fe400078e08ff */
[----:B------:R-:W-:Y:S02]  /*12ad0*/  LOP3.LUT P0, RZ, R9, 0x2, RZ, 0xc0, !PT ;  /* 0x0000000209ff7812 */ /* 0x000fe4000780c0ff */
[----:B------:R-:W-:-:S02]  /*12ae0*/  SHF.L.U32 R0, R0, 0x1, RZ ;  /* 0x0000000100007819 */ /* 0x000fc400000006ff */
[----:B------:R-:W-:Y:S02]  /*12af0*/  MOV R3, 0x20 ;  /* 0x0000002000037802 */ /* 0x000fe40000000f00 */
[----:B------:R-:W-:Y:S02]  /*12b00*/  F2FP.BF16.PACK_AB R45, R45, R112 ;  /* 0x000000702d2d723e */ /* 0x000fe400000010ff */
[----:B------:R-:W-:Y:S02]  /*12b10*/  F2FP.BF16.PACK_AB R44, R44, R114 ;  /* 0x000000722c2c723e */ /* 0x000fe400000010ff */
[----:B------:R-:W-:Y:S02]  /*12b20*/  IADD3 R2, R0, -0x10, RZ ;  /* 0xfffffff000027810 */ /* 0x000fe40007ffe0ff */
[----:B------:R-:W-:Y:S02]  /*12b30*/  SEL R3, R3, 0xffffffe0, !P0 ;  /* 0xffffffe003037807 */ /* 0x000fe40004000000 */
[----:B------:R-:W-:-:S02]  /*12b40*/  F2FP.BF16.PACK_AB R42, R42, R124 ;  /* 0x0000007c2a2a723e */ /* 0x000fc400000010ff */
[----:B------:R-:W-:Y:S02]  /*12b50*/  F2FP.BF16.PACK_AB R41, R41, R126 ;  /* 0x0000007e2929723e */ /* 0x000fe400000010ff */
[----:B------:R-:W-:Y:S02]  /*12b60*/  @P1 IADD3 R2, R0, 0x10, RZ ;  /* 0x0000001000021810 */ /* 0x000fe40007ffe0ff */
[----:B------:R-:W-:Y:S02]  /*12b70*/  F2FP.BF16.PACK_AB R46, R46, R116 ;  /* 0x000000742e2e723e */ /* 0x000fe400000010ff */
[----:B------:R-:W-:Y:S02]  /*12b80*/  F2FP.BF16.PACK_AB R118, R119, R118 ;  /* 0x000000767776723e */ /* 0x000fe400000010ff */
[----:B------:R-:W-:Y:S02]  /*12b90*/  F2FP.BF16.PACK_AB R43, R43, R120 ;  /* 0x000000782b2b723e */ /* 0x000fe400000010ff */
[----:B------:R-:W-:Y:S01]  /*12ba0*/  F2FP.BF16.PACK_AB R122, R123, R122 ;  /* 0x0000007a7b7a723e */ /* 0x000fe200000010ff */
[----:B------:R-:W-:Y:S01]  /*12bb0*/  STS [R0], R45 ;  /* 0x0000002d00007388 */ /* 0x000fe20000000800 */
[----:B------:R-:W-:-:S02]  /*12bc0*/  F2FP.BF16.PACK_AB R39, R39, R130 ;  /* 0x000000822727723e */ /* 0x000fc400000010ff */
[----:B------:R-:W-:Y:S01]  /*12bd0*/  IADD3 R4, R0, R3, RZ ;  /* 0x0000000300047210 */ /* 0x000fe20007ffe0ff */
[----:B------:R-:W-:Y:S01]  /*12be0*/  STS [R0+0x200], R44 ;  /* 0x0002002c00007388 */ /* 0x000fe20000000800 */
[----:B------:R-:W-:-:S03]  /*12bf0*/  F2FP.BF16.PACK_AB R40, R40, R128 ;  /* 0x000000802828723e */ /* 0x000fc600000010ff */
[----:B------:R-:W-:Y:S01]  /*12c00*/  STS [R2], R42 ;  /* 0x0000002a02007388 */ /* 0x000fe20000000800 */
[----:B------:R-:W-:-:S03]  /*12c10*/  F2FP.BF16.PACK_AB R37, R37, R140 ;  /* 0x0000008c2525723e */ /* 0x000fc600000010ff */
[----:B------:R-:W-:Y:S01]  /*12c20*/  STS [R2+0x200], R41 ;  /* 0x0002002902007388 */ /* 0x000fe20000000800 */
[----:B------:R-:W-:Y:S02]  /*12c30*/  F2FP.BF16.PACK_AB R36, R36, R142 ;  /* 0x0000008e2424723e */ /* 0x000fe400000010ff */
[----:B------:R-:W-:Y:S01]  /*12c40*/  IADD3 R3, R3, R2, RZ ;  /* 0x0000000203037210 */ /* 0x000fe20007ffe0ff */
[----:B------:R-:W-:Y:S01]  /*12c50*/  STS [R0+0x1000], R46 ;  /* 0x0010002e00007388 */ /* 0x000fe20000000800 */
[----:B------:R-:W-:-:S03]  /*12c60*/  F2FP.BF16.PACK_AB R38, R38, R132 ;  /* 0x000000842626723e */ /* 0x000fc600000010ff */
[----:B------:R-:W-:Y:S01]  /*12c70*/  STS [R0+0x1200], R118 ;  /* 0x0012007600007388 */ /* 0x000fe20000000800 */
[----:B------:R-:W-:-:S03]  /*12c80*/  F2FP.BF16.PACK_AB R134, R135, R134 ;  /* 0x000000868786723e */ /* 0x000fc600000010ff */
[----:B------:R-:W-:Y:S01]  /*12c90*/  STS [R2+0x1000], R43 ;  /* 0x0010002b02007388 */ /* 0x000fe20000000800 */
[----:B------:R-:W-:-:S03]  /*12ca0*/  F2FP.BF16.PACK_AB R35, R35, R136 ;  /* 0x000000882323723e */ /* 0x000fc600000010ff */
[----:B------:R-:W-:Y:S01]  /*12cb0*/  STS [R2+0x1200], R122 ;  /* 0x0012007a02007388 */ /* 0x000fe20000000800 */
[----:B------:R-:W-:-:S03]  /*12cc0*/  F2FP.BF16.PACK_AB R138, R139, R138 ;  /* 0x0000008a8b8a723e */ /* 0x000fc600000010ff */
[----:B------:R1:W-:Y:S01]  /*12cd0*/  STS [R4+0x200], R39 ;  /* 0x0002002704007388 */ /* 0x0003e20000000800 */
[----:B------:R-:W-:Y:S02]  /*12ce0*/  F2FP.BF16.PACK_AB R34, R34, R144 ;  /* 0x000000902222723e */ /* 0x000fe400000010ff */
[----:B------:R-:W-:Y:S01]  /*12cf0*/  F2FP.BF16.PACK_AB R32, R32, R146 ;  /* 0x000000922020723e */ /* 0x000fe200000010ff */
[----:B------:R-:W-:Y:S01]  /*12d00*/  STS [R4], R40 ;  /* 0x0000002804007388 */ /* 0x000fe20000000800 */
[----:B------:R-:W-:Y:S02]  /*12d10*/  F2FP.BF16.PACK_AB R30, R30, R156 ;  /* 0x0000009c1e1e723e */ /* 0x000fe400000010ff */
[----:B------:R-:W-:Y:S01]  /*12d20*/  F2FP.BF16.PACK_AB R29, R29, R158 ;  /* 0x0000009e1d1d723e */ /* 0x000fe200000010ff */
[----:B------:R-:W-:Y:S01]  /*12d30*/  STS [R3], R37 ;  /* 0x0000002503007388 */ /* 0x000fe20000000800 */
[----:B------:R-:W-:Y:S02]  /*12d40*/  F2FP.BF16.PACK_AB R31, R31, R148 ;  /* 0x000000941f1f723e */ /* 0x000fe400000010ff */
[----:B------:R-:W-:Y:S01]  /*12d50*/  F2FP.BF16.PACK_AB R150, R151, R150 ;  /* 0x000000969796723e */ /* 0x000fe200000010ff */
[----:B------:R-:W-:Y:S01]  /*12d60*/  STS [R3+0x200], R36 ;  /* 0x0002002403007388 */ /* 0x000fe20000000800 */
[----:B------:R-:W-:-:S02]  /*12d70*/  F2FP.BF16.PACK_AB R28, R28, R152 ;  /* 0x000000981c1c723e */ /* 0x000fc400000010ff */
[----:B------:R-:W-:Y:S01]  /*12d80*/  F2FP.BF16.PACK_AB R154, R155, R154 ;  /* 0x0000009a9b9a723e */ /* 0x000fe200000010ff */
[----:B------:R-:W-:Y:S01]  /*12d90*/  STS [R4+0x1000], R38 ;  /* 0x0010002604007388 */ /* 0x000fe20000000800 */
[----:B------:R-:W-:Y:S02]  /*12da0*/  F2FP.BF16.PACK_AB R27, R27, R160 ;  /* 0x000000a01b1b723e */ /* 0x000fe400000010ff */
[----:B------:R-:W-:Y:S01]  /*12db0*/  F2FP.BF16.PACK_AB R26, R26, R162 ;  /* 0x000000a21a1a723e */ /* 0x000fe200000010ff */
[----:B------:R-:W-:Y:S01]  /*12dc0*/  STS [R4+0x1200], R134 ;  /* 0x0012008604007388 */ /* 0x000fe20000000800 */
[----:B-1----:R-:W1:Y:S03]  /*12dd0*/  LDC.U8 R39, c[0x0][0x329] ;  /* 0x0000ca40ff277b82 */ /* 0x002e660000000000 */
[----:B------:R-:W-:Y:S01]  /*12de0*/  STS [R3+0x1000], R35 ;  /* 0x0010002303007388 */ /* 0x000fe20000000800 */
[----:B------:R-:W-:-:S02]  /*12df0*/  F2FP.BF16.PACK_AB R24, R24, R172 ;  /* 0x000000ac1818723e */ /* 0x000fc400000010ff */
[----:B------:R-:W-:Y:S01]  /*12e00*/  F2FP.BF16.PACK_AB R23, R23, R174 ;  /* 0x000000ae1717723e */ /* 0x000fe200000010ff */
[----:B------:R-:W-:Y:S01]  /*12e10*/  STS [R3+0x1200], R138 ;  /* 0x0012008a03007388 */ /* 0x000fe20000000800 */
[----:B------:R-:W-:Y:S02]  /*12e20*/  F2FP.BF16.PACK_AB R25, R25, R164 ;  /* 0x000000a41919723e */ /* 0x000fe400000010ff */
[----:B------:R-:W-:Y:S01]  /*12e30*/  F2FP.BF16.PACK_AB R166, R167, R166 ;  /* 0x000000a6a7a6723e */ /* 0x000fe200000010ff */
        /* <DEDUP_REMOVED lines=31> */
[----:B------:R-:W-:Y:S01]  /*13030*/  F2FP.BF16.PACK_AB R8, R91, R8 ;  /* 0x000000085b08723e */ /* 0x000fe200000010ff */
[----:B--2---:R-:W2:Y:S02]  /*13040*/  LDC.U8 R26, c[0x0][0x328] ;  /* 0x0000ca00ff1a7b82 */ /* 0x004ea40000000000 */
[----:B------:R-:W-:Y:S01]  /*13050*/  STS [R0+0x4000], R20 ;  /* 0x0040001400007388 */ /* 0x000fe20000000800 */
[----:B------:R-:W-:-:S03]  /*13060*/  F2FP.BF16.PACK_AB R5, R5, R92 ;  /* 0x0000005c0505723e */ /* 0x000fc600000010ff */
[----:B------:R-:W-:Y:S01]  /*13070*/  STS [R0+0x4200], R19 ;  /* 0x0042001300007388 */ /* 0x000fe20000000800 */
[----:B------:R-:W-:-:S03]  /*13080*/  F2FP.BF16.PACK_AB R9, R95, R94 ;  /* 0x0000005e5f09723e */ /* 0x000fc600000010ff */
        /* <DEDUP_REMOVED lines=9> */
[----:B------:R4:W-:Y:S04]  /*13120*/  STS [R3+0x4200], R6 ;  /* 0x0042000603007388 */ /* 0x0009e80000000800 */
[----:B------:R-:W-:Y:S04]  /*13130*/  STS [R4+0x5000], R10 ;  /* 0x0050000a04007388 */ /* 0x000fe80000000800 */
[----:B------:R4:W-:Y:S01]  /*13140*/  STS [R4+0x5200], R8 ;  /* 0x0052000804007388 */ /* 0x0009e20000000800 */
[----:B-1----:R-:W-:-:S03]  /*13150*/  ISETP.NE.AND P1, PT, R39, RZ, PT ;  /* 0x000000ff2700720c */ /* 0x002fc60003f25270 */
[----:B------:R1:W-:Y:S04]  /*13160*/  STS [R3+0x5000], R5 ;  /* 0x0050000503007388 */ /* 0x0003e80000000800 */
[----:B------:R1:W-:Y:S04]  /*13170*/  STS [R3+0x5200], R9 ;  /* 0x0052000903007388 */ /* 0x0003e80000000800 */
[----:B------:R-:W-:Y:S02]  /*13180*/  BAR.SYNC.DEFER_BLOCKING 0x0 ;  /* 0x0000000000007b1d */ /* 0x000fe40000010000 */
[----:B---3--:R-:W-:-:S02]  /*13190*/  @P1 MOV R0, c[0x0][0x210] ;  /* 0x0000840000001a02 */ /* 0x008fc40000000f00 */
[----:B--2---:R-:W-:Y:S02]  /*131a0*/  ISETP.NE.AND P0, PT, R26, RZ, PT ;  /* 0x000000ff1a00720c */ /* 0x004fe40003f05270 */
[----:B----4-:R-:W2:Y:S01]  /*131b0*/  @P6 MUFU.LG2 R6, R48 ;  /* 0x0000003000066308 */ /* 0x010ea20000000c00 */
[----:B------:R-:W-:Y:S02]  /*131c0*/  LOP3.LUT R2, R49, 0xffffffe0, RZ, 0xc0, !PT ;  /* 0xffffffe031027812 */ /* 0x000fe400078ec0ff */
[----:B------:R-:W-:Y:S01]  /*131d0*/  ISETP.NE.OR P2, PT, R39, RZ, !P0 ;  /* 0x000000ff2700720c */ /* 0x000fe20004745670 */
[----:B------:R-:W-:Y:S01]  /*131e0*/  @P1 IMAD R4, R0, c[0x0][0x214], RZ ;  /* 0x0000850000041a24 */ /* 0x000fe200078e02ff */
[----:B------:R-:W-:Y:S01]  /*131f0*/  @!P1 MOV R0, c[0x0][0x214] ;  /* 0x0000850000009a02 */ /* 0x000fe20000000f00 */
[----:B------:R-:W3:Y:S02]  /*13200*/  S2R R8, SR_CTAID.X ;  /* 0x0000000000087919 */ /* 0x000ee40000002500 */
[----:B------:R4:W-:Y:S01]  /*13210*/  @P5 MUFU.LG2 R11, R47 ;  /* 0x0000002f000b5308 */ /* 0x0009e20000000c00 */
[----:B------:R-:W-:Y:S01]  /*13220*/  @!P1 SEL R4, R0, c[0x0][0x234], !P0 ;  /* 0x00008d0000049a07 */ /* 0x000fe20004000000 */
[----:B------:R-:W1:Y:S01]  /*13230*/  S2R R17, SR_CTAID.Z ;  /* 0x0000000000117919 */ /* 0x000e620000002700 */
[----:B------:R-:W-:-:S03]  /*13240*/  ISETP.NE.OR P0, PT, R110, -0x1, P2 ;  /* 0xffffffff6e00780c */ /* 0x000fc60001705670 */
[----:B------:R1:W1:Y:S04]  /*13250*/  LDS.128 R28, [R230] ;  /* 0x00000000e61c7984 */ /* 0x0002680000000c00 */
[----:B------:R1:W1:Y:S04]  /*13260*/  LDS.128 R56, [R230+0x1000] ;  /* 0x00100000e6387984 */ /* 0x0002680000000c00 */
[----:B----4-:R4:W1:Y:S04]  /*13270*/  LDS.128 R44, [R230+0x800] ;  /* 0x00080000e62c7984 */ /* 0x0108680000000c00 */
[----:B------:R4:W2:Y:S04]  /*13280*/  LDS.128 R68, [R230+0x1800] ;  /* 0x00180000e6447984 */ /* 0x0008a80000000c00 */
[----:B------:R4:W3:Y:S04]  /*13290*/  LDS.128 R24, [R230+0x2000] ;  /* 0x00200000e6187984 */ /* 0x0008e80000000c00 */
[----:B------:R4:W3:Y:S04]  /*132a0*/  LDS.128 R40, [R230+0x2800] ;  /* 0x00280000e6287984 */ /* 0x0008e80000000c00 */
[----:B------:R4:W4:Y:S04]  /*132b0*/  LDS.128 R52, [R230+0x3000] ;  /* 0x00300000e6347984 */ /* 0x0009280000000c00 */
[----:B------:R2:W4:Y:S04]  /*132c0*/  LDS.128 R64, [R230+0x3800] ;  /* 0x00380000e6407984 */ /* 0x0005280000000c00 */
[----:B------:R3:W4:Y:S04]  /*132d0*/  LDS.128 R20, [R230+0x4000] ;  /* 0x00400000e6147984 */ /* 0x0007280000000c00 */
[----:B------:R3:W4:Y:S04]  /*132e0*/  LDS.128 R36, [R230+0x4800] ;  /* 0x00480000e6247984 */ /* 0x0007280000000c00 */
[----:B------:R4:W4:Y:S04]  /*132f0*/  LDS.128 R48, [R230+0x5000] ;  /* 0x00500000e6307984 */ /* 0x0009280000000c00 */
[----:B------:R4:W4:Y:S01]  /*13300*/  LDS.128 R60, [R230+0x5800] ;  /* 0x00580000e63c7984 */ /* 0x0009220000000c00 */
[----:B------:R-:W-:Y:S01]  /*13310*/  @P1 MOV R0, 0x1 ;  /* 0x0000000100001802 */ /* 0x000fe20000000f00 */
[----:B------:R-:W-:Y:S01]  /*13320*/  @!P1 IMAD R0, R4, c[0x0][0x1c0], RZ ;  /* 0x0000700004009a24 */ /* 0x000fe200078e02ff */
[----:B------:R-:W3:Y:S01]  /*13330*/  @P4 MUFU.LG2 R10, R100 ;  /* 0x00000064000a4308 */ /* 0x000ee20000000c00 */
[C---:B------:R-:W-:Y:S01]  /*13340*/  @!P0 IMAD R110, R108.reuse, c[0x0][0x214], RZ ;  /* 0x000085006c6e8a24 */ /* 0x040fe200078e02ff */
[----:B-1----:R-:W-:Y:S01]  /*13350*/  @P1 MOV R5, c[0x0][0x210] ;  /* 0x0000840000051a02 */ /* 0x002fe20000000f00 */
[----:B------:R-:W-:Y:S01]  /*13360*/  IMAD R0, R108, R0, RZ ;  /* 0x000000006c007224 */ /* 0x000fe200078e02ff */
[----:B------:R-:W-:Y:S01]  /*13370*/  IADD3 R7, -R2, R73, RZ ;  /* 0x0000004902077210 */ /* 0x000fe20007ffe1ff */
[----:B--2---:R-:W-:Y:S01]  /*13380*/  @P6 FMUL.FTZ R6, R6, 0.69314718246459960938 ;  /* 0x3f31721806066820 */ /* 0x004fe20000410000 */
[----:B------:R-:W-:-:S02]  /*13390*/  @!P1 MOV R5, 0x1 ;  /* 0x0000000100059802 */ /* 0x000fc40000000f00 */
[----:B------:R-:W1:Y:S01]  /*133a0*/  @P3 MUFU.LG2 R9, R101 ;  /* 0x0000006500093308 */ /* 0x000e620000000c00 */
[----:B------:R-:W-:Y:S01]  /*133b0*/  MOV R16, 0x7f800000 ;  /* 0x7f80000000107802 */ /* 0x000fe20000000f00 */
[----:B------:R2:W-:Y:S01]  /*133c0*/  @!P0 STL [R1+0x40], R110 ;  /* 0x0000406e01008387 */ /* 0x0005e20000100800 */
[----:B------:R-:W-:Y:S01]  /*133d0*/  SEL R0, R0, RZ, P2 ;  /* 0x000000ff00007207 */ /* 0x000fe20001000000 */
[----:B------:R-:W-:Y:S01]  /*133e0*/  @P6 FFMA.FTZ R16, R104, c[0x0][0x238], R6 ;  /* 0x00008e0068106a23 */ /* 0x000fe20000010006 */
[----:B------:R-:W-:Y:S01]  /*133f0*/  LOP3.LUT P0, RZ, R7, 0x3, RZ, 0xc0, !PT ;  /* 0x0000000307ff7812 */ /* 0x000fe2000780c0ff */
[----:B---3--:R-:W-:Y:S01]  /*13400*/  IMAD R6, R8, R5, RZ ;  /* 0x0000000508067224 */ /* 0x008fe200078e02ff */
[----:B------:R-:W-:Y:S01]  /*13410*/  CS2R R2, SRZ ;  /* 0x0000000000027805 */ /* 0x000fe2000001ff00 */
[----:B------:R-:W-:Y:S01]  /*13420*/  IMAD R0, R17, R4, R0 ;  /* 0x0000000411007224 */ /* 0x000fe200078e0200 */
[----:B------:R-:W-:Y:S02]  /*13430*/  @!P2 MOV R2, R110 ;  /* 0x0000006e0002a202 */ /* 0x000fe40000000f00 */
[----:B------:R-:W-:Y:S01]  /*13440*/  SHF.L.U32 R8, R6, 0x7, RZ ;  /* 0x0000000706087819 */ /* 0x000fe200000006ff */
[----:B------:R-:W-:Y:S01]  /*13450*/  @P4 FMUL.FTZ R6, R10, 0.69314718246459960938 ;  /* 0x3f3172180a064820 */ /* 0x000fe20000410000 */
[----:B------:R-:W-:Y:S01]  /*13460*/  @!P2 SHF.R.S32.HI R3, RZ, 0x1f, R110 ;  /* 0x0000001fff03a819 */ /* 0x000fe2000001146e */
[----:B------:R-:W-:Y:S01]  /*13470*/  @P5 FMUL.FTZ R7, R11, 0.69314718246459960938 ;  /* 0x3f3172180b075820 */ /* 0x000fe20000410000 */
[----:B------:R-:W-:Y:S01]  /*13480*/  IADD3 R10, P2, P1, R8, R2, R0 ;  /* 0x00000002080a7210 */ /* 0x000fe2000795e000 */
[----:B-1----:R-:W-:Y:S01]  /*13490*/  @P3 FMUL.FTZ R4, R9, 0.69314718246459960938 ;  /* 0x3f31721809043820 */ /* 0x002fe20000410000 */
[----:B------:R-:W-:Y:S01]  /*134a0*/  SHF.R.S32.HI R2, RZ, 0x1f, R8 ;  /* 0x0000001fff027819 */ /* 0x000fe20000011408 */
[----:B------:R-:W-:Y:S01]  /*134b0*/  BSSY B0, `(.L_x_146) ;  /* 0x000002f000007945 */ /* 0x000fe20003800000 */
[----:B------:R-:W-:-:S02]  /*134c0*/  SHF.R.S32.HI R0, RZ, 0x1f, R0 ;  /* 0x0000001fff007819 */ /* 0x000fc40000011400 */
[----:B------:R-:W-:Y:S01]  /*134d0*/  MOV R15, 0x7f800000 ;  /* 0x7f800000000f7802 */ /* 0x000fe20000000f00 */
[----:B------:R-:W-:Y:S01]  /*134e0*/  @P5 FFMA.FTZ R15, R105, c[0x0][0x238], R7 ;  /* 0x00008e00690f5a23 */ /* 0x000fe20000010007 */
[----:B------:R-:W-:Y:S01]  /*134f0*/  MOV R13, 0x7f800000 ;  /* 0x7f800000000d7802 */ /* 0x000fe20000000f00 */
[----:B------:R-:W-:Y:S01]  /*13500*/  @P4 FFMA.FTZ R13, R103, c[0x0][0x238], R6 ;  /* 0x00008e00670d4a23 */ /* 0x000fe20000010006 */
[----:B------:R-:W-:Y:S01]  /*13510*/  MOV R14, 0x7f800000 ;  /* 0x7f800000000e7802 */ /* 0x000fe20000000f00 */
[----:B------:R-:W-:Y:S01]  /*13520*/  @P3 FFMA.FTZ R14, R102, c[0x0][0x238], R4 ;  /* 0x00008e00660e3a23 */ /* 0x000fe20000010004 */
[----:B------:R-:W-:Y:S01]  /*13530*/  IADD3.X R7, R2, R3, R0, P2, P1 ;  /* 0x0000000302077210 */ /* 0x000fe200017e2400 */
[----:B------:R-:W-:Y:S05]  /*13540*/  @P0 BRA `(.L_x_147) ;  /* 0x0000025000000947 */ /* 0x000fea0003800000 */
[----:B--2---:R-:W2:Y:S01]  /*13550*/  LDL.LU R110, [R1+0x5c] ;  /* 0x00005c00016e7983 */ /* 0x004ea20000300800 */
[----:B------:R-:W-:-:S04]  /*13560*/  SHF.R.S32.HI R0, RZ, 0x1f, R33 ;  /* 0x0000001fff007819 */ /* 0x000fc80000011421 */
[----:B------:R-:W-:-:S04]  /*13570*/  LEA.HI R0, R0, R33, RZ, 0x2 ;  /* 0x0000002100007211 */ /* 0x000fc800078f10ff */
[----:B------:R-:W-:-:S05]  /*13580*/  LOP3.LUT R0, R0, 0xffffffc, RZ, 0xc0, !PT ;  /* 0x0ffffffc00007812 */ /* 0x000fca00078ec0ff */
[----:B------:R-:W-:-:S04]  /*13590*/  IMAD.IADD R0, R33, 0x1, -R0 ;  /* 0x0000000121007824 */ /* 0x000fc800078e0a00 */
[----:B--2---:R-:W-:-:S05]  /*135a0*/  IMAD R0, R0, 0x10, R110 ;  /* 0x0000001000007824 */ /* 0x004fca00078e026e */
[CC--:B-----5:R-:W-:Y:S02]  /*135b0*/  ISETP.GE.AND P6, PT, R0.reuse, R109.reuse, PT ;  /* 0x0000006d0000720c */ /* 0x0e0fe40003fc6270 */
        /* <DEDUP_REMOVED lines=30> */
.L_x_147:
[----:B--2---:R-:W-:Y:S05]  /*137a0*/  BSYNC B0 ;  /* 0x0000000000007941 */ /* 0x004fea0003800000 */
.L_x_146:
[----:B-1----:R-:W2:Y:S04]  /*137b0*/  LDL.LU.64 R8, [R1+0x48] ;  /* 0x0000480001087983 */ /* 0x002ea80000300a00 */
[----:B------:R1:W5:Y:S01]  /*137c0*/  LDL.64 R12, [R1+0x38] ;  /* 0x00003800010c7983 */ /* 0x0003620000100a00 */
[----:B------:R-:W-:Y:S01]  /*137d0*/  SHF.R.S32.HI R4, RZ, 0x1f, R17 ;  /* 0x0000001fff047819 */ /* 0x000fe20000011411 */
[----:B------:R-:W-:Y:S02]  /*137e0*/  BSSY B0, `(.L_x_148) ;  /* 0x0000017000007945 */ /* 0x000fe40003800000 */
[----:B------:R-:W3:Y:S02]  /*137f0*/  S2R R3, SR_TID.X ;  /* 0x0000000000037919 */ /* 0x000ee40000002100 */
[----:B------:R-:W-:Y:S01]  /*13800*/  IMAD R4, R4, c[0x0][0x1f0], RZ ;  /* 0x00007c0004047a24 */ /* 0x000fe200078e02ff */
[----:B---3--:R-:W-:-:S04]  /*13810*/  SHF.R.S32.HI R0, RZ, 0x1f, R3 ;  /* 0x0000001fff007819 */ /* 0x008fc80000011403 */
[----:B------:R-:W-:-:S04]  /*13820*/  LEA.HI R0, R0, R3, RZ, 0x2 ;  /* 0x0000000300007211 */ /* 0x000fc800078f10ff */
[----:B------:R-:W-:Y:S01]  /*13830*/  SHF.R.S32.HI R11, RZ, 0x2, R0 ;  /* 0x00000002ff0b7819 */ /* 0x000fe20000011400 */
[----:B------:R-:W-:Y:S01]  /*13840*/  IMAD R0, R17, c[0x0][0x1f4], R4 ;  /* 0x00007d0011007a24 */ /* 0x000fe200078e0204 */
[----:B--2---:R-:W-:-:S05]  /*13850*/  IADD3 R2, P0, R8, R106, RZ ;  /* 0x0000006a08027210 */ /* 0x004fca0007f1e0ff */
[----:B------:R-:W-:Y:S01]  /*13860*/  IMAD.X R3, R9, 0x1, R107, P0 ;  /* 0x0000000109037824 */ /* 0x000fe200000e066b */
[----:B-----5:R-:W-:-:S03]  /*13870*/  ISETP.GE.AND P0, PT, R11, R109, PT ;  /* 0x0000006d0b00720c */ /* 0x020fc60003f06270 */
[----:B------:R-:W-:-:S04]  /*13880*/  IMAD.WIDE.U32 R8, R17, c[0x0][0x1f0], R2 ;  /* 0x00007c0011087a25 */ /* 0x000fc800078e0002 */
[----:B------:R-:W-:-:S06]  /*13890*/  IMAD.IADD R7, R0, 0x1, R9 ;  /* 0x0000000100077824 */ /* 0x000fcc00078e0209 */
[----:B------:R-:W-:Y:S05]  /*138a0*/  @P0 BRA `(.L_x_149) ;  /* 0x000000a000000947 */ /* 0x000fea0003800000 */
[----:B-1----:R-:W-:Y:S01]  /*138b0*/  MOV R6, R8 ;  /* 0x0000000800067202 */ /* 0x002fe20000000f00 */
[----:B------:R-:W-:-:S04]  /*138c0*/  IMAD R0, R13, c[0x0][0x1e8], RZ ;  /* 0x00007a000d007a24 */ /* 0x000fc800078e02ff */
[----:B------:R-:W-:-:S04]  /*138d0*/  IMAD.WIDE.U32 R4, R12, c[0x0][0x1e8], R6 ;  /* 0x00007a000c047a25 */ /* 0x000fc800078e0006 */
[----:B------:R-:W-:Y:S01]  /*138e0*/  IMAD R0, R12, c[0x0][0x1ec], R0 ;  /* 0x00007b000c007a24 */ /* 0x000fe200078e0200 */
[----:B------:R-:W-:-:S04]  /*138f0*/  LEA R2, P0, R4, c[0x0][0x1d0], 0x1 ;  /* 0x0000740004027a11 */ /* 0x000fc800078008ff */
[----:B------:R-:W-:-:S04]  /*13900*/  IADD3 R0, R0, R5, RZ ;  /* 0x0000000500007210 */ /* 0x000fc80007ffe0ff */
[----:B------:R-:W-:-:S05]  /*13910*/  LEA.HI.X R3, R4, c[0x0][0x1d4], R0, 0x1, P0 ;  /* 0x0000750004037a11 */ /* 0x000fca00000f0c00 */
[----:B------:R1:W-:Y:S04]  /*13920*/  STG.E.128 [R2.64], R28 ;  /* 0x0000001c02007986 */ /* 0x0003e8000c101d0e */
[----:B------:R1:W-:Y:S04]  /*13930*/  STG.E.128 [R2.64+0x40], R24 ;  /* 0x0000401802007986 */ /* 0x0003e8000c101d0e */
[----:B----4-:R1:W-:Y:S02]  /*13940*/  STG.E.128 [R2.64+0x80], R20 ;  /* 0x0000801402007986 */ /* 0x0103e4000c101d0e */
.L_x_149:
[----:B-1----:R-:W-:Y:S05]  /*13950*/  BSYNC B0 ;  /* 0x0000000000007941 */ /* 0x002fea0003800000 */
.L_x_148:
[----:B------:R-:W-:Y:S01]  /*13960*/  IADD3 R0, R11, 0x20, RZ ;  /* 0x000000200b007810 */ /* 0x000fe20007ffe0ff */
[----:B------:R-:W-:Y:S03]  /*13970*/  BSSY B0, `(.L_x_150) ;  /* 0x0000010000007945 */ /* 0x000fe60003800000 */
[----:B------:R-:W-:-:S13]  /*13980*/  ISETP.GE.AND P0, PT, R0, R109, PT ;  /* 0x0000006d0000720c */ /* 0x000fda0003f06270 */
[----:B------:R-:W-:Y:S05]  /*13990*/  @P0 BRA `(.L_x_151) ;  /* 0x000000d000000947 */ /* 0x000fea0003800000 */
[----:B------:R-:W-:Y:S01]  /*139a0*/  IADD3 R10, P0, R12, 0x20, RZ ;  /* 0x000000200c0a7810 */ /* 0x000fe20007f1e0ff */
[----:B------:R-:W-:Y:S01]  /*139b0*/  IMAD.MOV.U32 R2, RZ, RZ, R8 ;  /* 0x000000ffff027224 */ /* 0x000fe200078e0008 */
        /* <DEDUP_REMOVED lines=10> */
[----:B----4-:R1:W-:Y:S02]  /*13a60*/  STG.E.128 [R2.64+0x80], R36 ;  /* 0x0000802402007986 */ /* 0x0103e4000c101d0e */
.L_x_151:
[----:B------:R-:W-:Y:S05]  /*13a70*/  BSYNC B0 ;  /* 0x0000000000007941 */ /* 0x000fea0003800000 */
.L_x_150:
        /* <DEDUP_REMOVED lines=15> */
[----:B----4-:R1:W-:Y:S04]  /*13b70*/  STG.E.128 [R2.64+0x40], R52 ;  /* 0x0000403402007986 */ /* 0x0103e8000c101d0e */
[----:B------:R1:W-:Y:S02]  /*13b80*/  STG.E.128 [R2.64+0x80], R48 ;  /* 0x0000803002007986 */ /* 0x0003e4000c101d0e */
.L_x_153:
[----:B------:R-:W-:Y:S05]  /*13b90*/  BSYNC B0 ;  /* 0x0000000000007941 */ /* 0x000fea0003800000 */
.L_x_152:
[----:B------:R-:W2:Y:S02]  /*13ba0*/  LDL.LU R0, [R1+0x58] ;  /* 0x0000580001007983 */ /* 0x000ea40000300800 */
[----:B--2---:R-:W-:-:S13]  /*13bb0*/  ISETP.GE.AND P0, PT, R0, R109, PT ;  /* 0x0000006d0000720c */ /* 0x004fda0003f06270 */
[----:B------:R-:W-:Y:S05]  /*13bc0*/  @P0 EXIT ;  /* 0x000000000000094d */ /* 0x000fea0003800000 */
        /* <DEDUP_REMOVED lines=11> */
[----:B----4-:R-:W-:Y:S04]  /*13c80*/  STG.E.128 [R2.64+0x40], R64 ;  /* 0x0000404002007986 */ /* 0x010fe8000c101d0e */
[----:B------:R-:W-:Y:S01]  /*13c90*/  STG.E.128 [R2.64+0x80], R60 ;  /* 0x0000803c02007986 */ /* 0x000fe2000c101d0e */
[----:B------:R-:W-:Y:S05]  /*13ca0*/  EXIT ;  /* 0x000000000000794d */ /* 0x000fea0003800000 */
.L_x_154:
        /* <DEDUP_REMOVED lines=13> */
.L_x_1029:


//--------------------- .text._ZN5flash16flash_fwd_kernelI23Flash_fwd_kernel_traitsILi96ELi128ELi64ELi4ELb0ELb0EN7cutlass10bfloat16_tE19Flash_kernel_traitsILi96ELi128ELi64ELi4ES3_EELb0ELb0ELb1ELb0ELb0ELb0ELb0ELb0EEEvNS_16Flash_fwd_paramsE --------------------------
	.section	.text._ZN5flash16flash_fwd_kernelI23Flash_fwd_kernel_traitsILi96ELi128ELi64ELi4ELb0ELb0EN7cutlass10bfloat16_tE19Flash_kernel_traitsILi96ELi128ELi64ELi4ES3_EELb0ELb0ELb1ELb0ELb0ELb0ELb0ELb0EEEvNS_16Flash_fwd_paramsE,"ax",@progbits
	.sectioninfo	@"SHI_REGISTERS=255"
	.align	128
        .global         _ZN5flash16flash_fwd_kernelI23Flash_fwd_kernel_traitsILi96ELi128ELi64ELi4ELb0ELb0EN7cutlass10bfloat16_tE19Flash_kernel_traitsILi96ELi128ELi64ELi4ES3_EELb0ELb0ELb1ELb0ELb0ELb0ELb0ELb0EEEvNS_16Flash_fwd_paramsE
        .type           _ZN5flash16flash_fwd_kernelI23Flash_fwd_kernel_traitsILi96ELi128ELi64ELi4ELb0ELb0EN7cutlass10bfloat16_tE19Flash_kernel_traitsILi96ELi128ELi64ELi4ES3_EELb0ELb0ELb1ELb0ELb0ELb0ELb0ELb0EEEvNS_16Flash_fwd_paramsE,@function
        .size           _ZN5flash16flash_fwd_kernelI23Flash_fwd_kernel_traitsILi96ELi128ELi64ELi4ELb0ELb0EN7cutlass10bfloat16_tE19Flash_kernel_traitsILi96ELi128ELi64ELi4ES3_EELb0ELb0ELb1ELb0ELb0ELb0ELb0ELb0EEEvNS_16Flash_fwd_paramsE,(.L_x_1030 - _ZN5flash16flash_fwd_kernelI23Flash_fwd_kernel_traitsILi96ELi128ELi64ELi4ELb0ELb0EN7cutlass10bfloat16_tE19Flash_kernel_traitsILi96ELi128ELi64ELi4ES3_EELb0ELb0ELb1ELb0ELb0ELb0ELb0ELb0EEEvNS_16Flash_fwd_paramsE)
        .other          _ZN5flash16flash_fwd_kernelI23Flash_fwd_kernel_traitsILi96ELi128ELi64ELi4ELb0ELb0EN7cutlass10bfloat16_tE19Flash_kernel_traitsILi96ELi128ELi64ELi4ES3_EELb0ELb0ELb1ELb0ELb0ELb0ELb0ELb0EEEvNS_16Flash_fwd_paramsE,@"STO_CUDA_ENTRY STV_DEFAULT"
_ZN5flash16flash_fwd_kernelI23Flash_fwd_kernel_traitsILi96ELi128ELi64ELi4ELb0ELb0EN7cutlass10bfloat16_tE19Flash_kernel_traitsILi96ELi128ELi64ELi4ES3_EELb0ELb0ELb1ELb0ELb0ELb0ELb0ELb0EEEvNS_16Flash_fwd_paramsE:
.text._ZN5flash16flash_fwd_kernelI23Flash_fwd_kernel_traitsILi96ELi128ELi64ELi4ELb0ELb0EN7cutlass10bfloat16_tE19Flash_kernel_traitsILi96ELi128ELi64ELi4ES3_EELb0ELb0ELb1ELb0ELb0ELb0ELb0ELb0EEEvNS_16Flash_fwd_paramsE:
        /* <DEDUP_REMOVED lines=16> */
[----:B------:R-:W-:-:S03]  /*0100*/  ISETP.EQ.OR.EX P1, PT, RZ, c[0x0][0x24c], !P3, P1 ;  /* 0x00009300ff007a0c */ /* 0x000fc60005f22710 */
[----:B------:R1:W2:Y:S01]  /*0110*/  @P2 LDG.E R0, [R2.64+0x4] ;  /* 0x0000040c02002981 */ /* 0x0002a2000c1e1900 */
[----:B------:R-:W-:-:S09]  /*0120*/  IMAD.WIDE R4, R11, R6, c[0x0][0x248] ;  /* 0x000092000b047625 */ /* 0x000fd200078e0206 */
[----:B------:R3:W5:Y:S01]  /*0130*/  @!P1 LDG.E R8, [R4.64] ;  /* 0x0000000c04089981 */ /* 0x000762000c1e1900 */
[----:B------:R-:W-:-:S03]  /*0140*/  IMAD.MOV.U32 R7, RZ, RZ, RZ ;  /* 0x000000ffff077224 */ /* 0x000fc600078e00ff */
[----:B------:R-:W4:Y:S04]  /*0150*/  S2R R35, SR_CTAID.X ;  /* 0x0000000000237919 */ /* 0x000f280000002500 */
[----:B------:R-:W2:Y:S01]  /*0160*/  S2R R24, SR_CTAID.Z ;  /* 0x0000000000187919 */ /* 0x000ea20000002700 */
[----:B-1----:R-:W-:-:S05]  /*0170*/  @P0 IMAD.WIDE R2, R11, R6, c[0x0][0x250] ;  /* 0x000094000b020625 */ /* 0x002fca00078e0206 */
[----:B------:R3:W5:Y:S01]  /*0180*/  @P0 LDG.E R7, [R2.64] ;  /* 0x0000000c02070981 */ /* 0x000762000c1e1900 */
[----:B------:R-:W-:-:S04]  /*0190*/  ISETP.NE.U32.AND P0, PT, RZ, c[0x0][0x248], PT ;  /* 0x00009200ff007a0c */ /* 0x000fc80003f05070 */
[----:B------:R-:W-:Y:S01]  /*01a0*/  ISETP.NE.AND.EX P0, PT, RZ, c[0x0][0x24c], PT, P0 ;  /* 0x00009300ff007a0c */ /* 0x000fe20003f05300 */
[----:B--2---:R-:W-:Y:S02]  /*01b0*/  @P2 IMAD.IADD R31, R0, 0x1, -R25 ;  /* 0x00000001001f2824 */ /* 0x004fe400078e0a19 */
[----:B------:R-:W-:Y:S01]  /*01c0*/  @!P2 IMAD.MOV.U32 R31, RZ, RZ, c[0x0][0x214] ;  /* 0x00008500ff1fa624 */ /* 0x000fe200078e00ff */
[----:B------:R3:W-:Y:S04]  /*01d0*/  STL [R1+0x34], R25 ;  /* 0x0000341901007387 */ /* 0x0007e80000100800 */
[----:B------:R3:W-:Y:S05]  /*01e0*/  STL [R1+0x5c], R31 ;  /* 0x00005c1f01007387 */ /* 0x0007ea0000100800 */
[----:B------:R-:W-:Y:S05]  /*01f0*/  @!P0 BRA `(.L_x_155) ;  /* 0x0000004000008947 */ /* 0x000fea0003800000 */
[----:B----4-:R-:W2:Y:S02]  /*0200*/  @P3 LDG.E R0, [R4.64+0x4] ;  /* 0x0000040c04003981 */ /* 0x010ea4000c1e1900 */
[----:B--2--5:R-:W-:-:S06]  /*0210*/  @P3 IADD3 R0, R0, -R8, RZ ;  /* 0x8000000800003210 */ /* 0x024fcc0007ffe0ff */
[----:B------:R1:W5:Y:S01]  /*0220*/  @!P3 LDG.E R0, [R4.64] ;  /* 0x0000000c0400b981 */ /* 0x000362000c1e1900 */
[----:B------:R-:W-:Y:S05]  /*0230*/  BRA `(.L_x_156) ;  /* 0x0000001000007947 */ /* 0x000fea0003800000 */
.L_x_155:
[----:B----4-:R-:W-:Y:S02]  /*0240*/  MOV R0, c[0x0][0x218] ;  /* 0x0000860000007a02 */ /* 0x010fe40000000f00 */
.L_x_156:
[----:B------:R-:W-:-:S04]  /*0250*/  ISETP.NE.U32.AND P2, PT, RZ, c[0x0][0x258], PT ;  /* 0x00009600ff007a0c */ /* 0x000fc80003f45070 */
[----:B------:R-:W-:-:S13]  /*0260*/  ISETP.NE.AND.EX P2, PT, RZ, c[0x0][0x25c], PT, P2 ;  /* 0x00009700ff007a0c */ /* 0x000fda0003f45320 */
[----:B---3--:R-:W-:-:S06]  /*0270*/  @P2 IMAD.WIDE R2, R11, R6, c[0x0][0x258] ;  /* 0x000096000b022625 */ /* 0x008fcc00078e0206 */
        /* <DEDUP_REMOVED lines=9> */
[----:B------:R-:W-:Y:S01]  /*0310*/  IADD3 R0, -R31, 0xbf, R30 ;  /* 0x000000bf1f007810 */ /* 0x000fe20007ffe11e */
[----:B------:R-:W2:Y:S01]  /*0320*/  S2R R29, SR_TID.X ;  /* 0x00000000001d7919 */ /* 0x000ea20000002100 */
[C---:B------:R-:W-:Y:S02]  /*0330*/  IADD3 R3, R53.reuse, R30, -R31 ;  /* 0x0000001e35037210 */ /* 0x040fe40007ffe81f */
[----:B------:R-:W-:Y:S02]  /*0340*/  IADD3 R2, R53, 0x3f, RZ ;  /* 0x0000003f35027810 */ /* 0x000fe40007ffe0ff */
[----:B------:R-:W-:Y:S02]  /*0350*/  IADD3 R0, R0, c[0x0][0x2e8], R53 ;  /* 0x0000ba0000007a10 */ /* 0x000fe40007ffe035 */
[----:B------:R-:W-:Y:S02]  /*0360*/  IADD3 R3, R3, -c[0x0][0x2e4], RZ ;  /* 0x8000b90003037a10 */ /* 0x000fe40007ffe0ff */
[----:B-1----:R-:W-:-:S02]  /*0370*/  SHF.R.S32.HI R5, RZ, 0x1f, R2 ;  /* 0x0000001fff057819 */ /* 0x002fc40000011402 */
[----:B------:R-:W-:Y:S02]  /*0380*/  SHF.R.S32.HI R4, RZ, 0x1f, R0 ;  /* 0x0000001fff047819 */ /* 0x000fe40000011400 */
[----:B------:R-:W-:Y:S02]  /*0390*/  SHF.R.S32.HI R6, RZ, 0x1f, R3 ;  /* 0x0000001fff067819 */ /* 0x000fe40000011403 */
[----:B------:R-:W-:Y:S02]  /*03a0*/  LEA.HI R5, R5, R2, RZ, 0x6 ;  /* 0x0000000205057211 */ /* 0x000fe400078f30ff */
[----:B------:R-:W-:Y:S02]  /*03b0*/  LEA.HI R0, R4, R0, RZ, 0x6 ;  /* 0x0000000004007211 */ /* 0x000fe400078f30ff */
[----:B------:R-:W-:Y:S02]  /*03c0*/  LEA.HI R2, R6, R3, RZ, 0x6 ;  /* 0x0000000306027211 */ /* 0x000fe400078f30ff */
[----:B------:R-:W-:-:S02]  /*03d0*/  SHF.R.S32.HI R3, RZ, 0x6, R5 ;  /* 0x00000006ff037819 */ /* 0x000fc40000011405 */
[----:B------:R-:W-:Y:S02]  /*03e0*/  SHF.R.S32.HI R0, RZ, 0x6, R0 ;  /* 0x00000006ff007819 */ /* 0x000fe40000011400 */
[----:B------:R-:W-:Y:S02]  /*03f0*/  SHF.R.S32.HI R2, RZ, 0x6, R2 ;  /* 0x00000006ff027819 */ /* 0x000fe40000011402 */
[----:B------:R-:W-:Y:S02]  /*0400*/  IMNMX R154, R3, R0, PT ;  /* 0x00000000039a7217 */ /* 0x000fe40003800200 */
[----:B------:R-:W-:-:S03]  /*0410*/  IMNMX R155, RZ, R2, !PT ;  /* 0x00000002ff9b7217 */ /* 0x000fc60007800200 */
[----:B------:R1:W-:Y:S01]  /*0420*/  STL [R1+0xc], R154 ;  /* 0x00000c9a01007387 */ /* 0x0003e20000100800 */
[----:B------:R-:W-:-:S03]  /*0430*/  ISETP.GT.AND P0, PT, R154, R155, PT ;  /* 0x0000009b9a00720c */ /* 0x000fc60003f04270 */
[----:B------:R1:W-:Y:S10]  /*0440*/  STL [R1+0x30], R155 ;  /* 0x0000309b01007387 */ /* 0x0003f40000100800 */
[----:B------:R-:W-:Y:S05]  /*0450*/  @P0 BRA `(.L_x_157) ;  /* 0x00000a8000000947 */ /* 0x000fea0003800000 */
[----:B--2---:R-:W2:Y:S01]  /*0460*/  LDC.U8 R2, c[0x0][0x329] ;  /* 0x0000ca40ff027b82 */ /* 0x004ea20000000000 */
        /* <DEDUP_REMOVED lines=8> */
[----:B------:R-:W-:Y:S01]  /*04f0*/  @!P0 SHF.R.S32.HI R5, RZ, 0x1f, R11 ;  /* 0x0000001fff058819 */ /* 0x000fe2000001140b */
[----:B------:R-:W-:-:S04]  /*0500*/  IMAD.IADD R20, R29, 0x1, -R9 ;  /* 0x000000011d147824 */ /* 0x000fc800078e0a09 */
[----:B------:R-:W-:Y:S02]  /*0510*/  @!P0 IMAD R6, R5, c[0x0][0x1e0], RZ ;  /* 0x0000780005068a24 */ /* 0x000fe400078e02ff */
[----:B------:R-:W-:Y:S01]  /*0520*/  IMAD.SHL.U32 R14, R20, 0x8, RZ ;  /* 0x00000008140e7824 */ /* 0x000fe200078e00ff */
[----:B--2---:R-:W-:Y:S01]  /*0530*/  ISETP.NE.AND P1, PT, R2, RZ, PT ;  /* 0x000000ff0200720c */ /* 0x004fe20003f25270 */
[----:B------:R-:W-:-:S03]  /*0540*/  @!P0 IMAD R6, R11, c[0x0][0x1e4], R6 ;  /* 0x000079000b068a24 */ /* 0x000fc600078e0206 */
[----:B------:R-:W-:Y:S02]  /*0550*/  IADD3 R23, R14, 0x40, RZ ;  /* 0x000000400e177810 */ /* 0x000fe40007ffe0ff */
[----:B---3--:R-:W-:-:S04]  /*0560*/  ISETP.NE.AND P2, PT, R3, RZ, PT ;  /* 0x000000ff0300720c */ /* 0x008fc80003f45270 */
[----:B------:R-:W-:-:S03]  /*0570*/  ISETP.NE.OR P3, PT, R2, RZ, !P2 ;  /* 0x000000ff0200720c */ /* 0x000fc60005765670 */
[----:B------:R-:W-:Y:S02]  /*0580*/  @P1 IMAD.MOV.U32 R0, RZ, RZ, c[0x0][0x210] ;  /* 0x00008400ff001624 */ /* 0x000fe400078e00ff */
[----:B------:R-:W-:Y:S02]  /*0590*/  @!P1 IMAD.MOV.U32 R4, RZ, RZ, c[0x0][0x214] ;  /* 0x00008500ff049624 */ /* 0x000fe400078e00ff */
[----:B------:R-:W-:Y:S02]  /*05a0*/  @P1 IMAD R0, R0, c[0x0][0x214], RZ ;  /* 0x0000850000001a24 */ /* 0x000fe400078e02ff */
[----:B------:R-:W-:Y:S01]  /*05b0*/  @P0 IMAD.WIDE.U32 R2, R25, c[0x0][0x1e8], RZ ;  /* 0x00007a0019020a25 */ /* 0x000fe200078e00ff */
[----:B------:R-:W-:Y:S02]  /*05c0*/  @!P1 SEL R0, R4, c[0x0][0x234], !P2 ;  /* 0x00008d0004009a07 */ /* 0x000fe40005000000 */
[----:B------:R-:W-:Y:S01]  /*05d0*/  ISETP.GE.AND P2, PT, R10, R15, PT ;  /* 0x0000000f0a00720c */ /* 0x000fe20003f46270 */
        /* <DEDUP_REMOVED lines=8> */
[----:B------:R-:W-:Y:S01]  /*0660*/  @!P0 IMAD.IADD R8, R5, 0x1, R6 ;  /* 0x0000000105088824 */ /* 0x000fe200078e0206 */
[----:B------:R-:W-:Y:S01]  /*0670*/  SHF.R.S32.HI R11, RZ, 0x1f, R10 ;  /* 0x0000001fff0b7819 */ /* 0x000fe2000001140a */
[----:B------:R-:W-:Y:S01]  /*0680*/  IMAD R6, R24, R0, R3 ;  /* 0x0000000018067224 */ /* 0x000fe200078e0203 */
[----:B------:R-:W-:Y:S01]  /*0690*/  SHF.R.S32.HI R0, RZ, 0x1f, R24 ;  /* 0x0000001fff007819 */ /* 0x000fe20000011418 */
[----:B------:R-:W-:Y:S01]  /*06a0*/  @P1 IMAD.MOV.U32 R19, RZ, RZ, c[0x0][0x210] ;  /* 0x00008400ff131624 */ /* 0x000fe200078e00ff */
[----:B------:R-:W-:Y:S01]  /*06b0*/  @!P3 SEL R7, R7, R25, !P0 ;  /* 0x000000190707b207 */ /* 0x000fe20004000000 */
[----:B------:R-:W-:Y:S01]  /*06c0*/  @!P1 IMAD.MOV.U32 R19, RZ, RZ, 0x1 ;  /* 0x00000001ff139424 */ /* 0x000fe200078e00ff */
[----:B------:R-:W-:Y:S01]  /*06d0*/  IADD3 R4, P0, R14, R2, RZ ;  /* 0x000000020e047210 */ /* 0x000fe20007f1e0ff */
[----:B------:R-:W-:Y:S01]  /*06e0*/  IMAD R0, R0, c[0x0][0x1f0], RZ ;  /* 0x00007c0000007a24 */ /* 0x000fe200078e02ff */
[----:B------:R-:W-:-:S02]  /*06f0*/  CS2R R2, SRZ ;  /* 0x0000000000027805 */ /* 0x000fc4000001ff00 */
[----:B------:R-:W-:Y:S01]  /*0700*/  LEA.HI.X.SX32 R5, R14, R8, 0x1, P0 ;  /* 0x000000080e057211 */ /* 0x000fe200000f0eff */
[----:B------:R-:W-:Y:S01]  /*0710*/  IMAD R8, R24, c[0x0][0x1f4], R0 ;  /* 0x00007d0018087a24 */ /* 0x000fe200078e0200 */
[----:B------:R-:W-:Y:S01]  /*0720*/  @!P3 MOV R2, R7 ;  /* 0x000000070002b202 */ /* 0x000fe20000000f00 */
[----:B------:R-:W-:Y:S01]  /*0730*/  IMAD R0, R30, R19, RZ ;  /* 0x000000131e007224 */ /* 0x000fe200078e02ff */
[----:B------:R-:W-:Y:S01]  /*0740*/  @!P3 SHF.R.S32.HI R3, RZ, 0x1f, R7 ;  /* 0x0000001fff03b819 */ /* 0x000fe20000011407 */
[----:B------:R-:W-:Y:S01]  /*0750*/  IMAD.WIDE.U32 R12, R24, c[0x0][0x1f0], R4 ;  /* 0x00007c00180c7a25 */ /* 0x000fe200078e0004 */
[----:B------:R-:W-:Y:S02]  /*0760*/  IADD3 R24, R14, 0x20, RZ ;  /* 0x000000200e187810 */ /* 0x000fe40007ffe0ff */
[----:B------:R-:W-:Y:S01]  /*0770*/  SHF.R.S32.HI R4, RZ, 0x1f, R0 ;  /* 0x0000001fff047819 */ /* 0x000fe20000011400 */
[----:B------:R-:W-:Y:S01]  /*0780*/  IMAD.IADD R9, R13, 0x1, R8 ;  /* 0x000000010d097824 */ /* 0x000fe200078e0208 */
[----:B------:R-:W-:-:S02]  /*0790*/  IADD3 R22, P1, P0, R0, R2, R6 ;  /* 0x0000000200167210 */ /* 0x000fc4000783e006 */
[----:B------:R-:W-:Y:S01]  /*07a0*/  SHF.R.S32.HI R0, RZ, 0x1f, R6 ;  /* 0x0000001fff007819 */ /* 0x000fe20000011406 */
[----:B------:R-:W-:-:S03]  /*07b0*/  IMAD.WIDE R6, R35, 0x80, R10 ;  /* 0x0000008023067825 */ /* 0x000fc600078e020a */
[----:B------:R-:W-:Y:S01]  /*07c0*/  IADD3.X R21, R4, R3, R0, P1, P0 ;  /* 0x0000000304157210 */ /* 0x000fe20000fe0400 */
        /* <DEDUP_REMOVED lines=14> */
.L_x_159:
[----:B------:R-:W-:Y:S05]  /*08b0*/  BSYNC B0 ;  /* 0x0000000000007941 */ /* 0x000fea0003800000 */
.L_x_158:
        /* <DEDUP_REMOVED lines=8> */
[----:B--2---:R-:W-:Y:S01]  /*0940*/  IMAD.X R2, RZ, RZ, R7, P0 ;  /* 0x000000ffff027224 */ /* 0x004fe200000e0607 */
        /* <DEDUP_REMOVED lines=11> */
.L_x_161:
[----:B------:R-:W-:Y:S05]  /*0a00*/  BSYNC B0 ;  /* 0x0000000000007941 */ /* 0x000fea0003800000 */
.L_x_160:
        /* <DEDUP_REMOVED lines=20> */
.L_x_163:
[----:B------:R-:W-:Y:S05]  /*0b50*/  BSYNC B0 ;  /* 0x0000000000007941 */ /* 0x000fea0003800000 */
.L_x_162:
[----:B------:R-:W-:Y:S01]  /*0b60*/  IADD3 R17, R10, 0x60, RZ ;  /* 0x000000600a117810 */ /* 0x000fe20007ffe0ff */
[----:B------:R-:W-:Y:S03]  /*0b70*/  BSSY B0, `(.L_x_164) ;  /* 0x0000013000007945 */ /* 0x000fe60003800000 */
[----:B------:R-:W-:-:S13]  /*0b80*/  ISETP.GE.AND P0, PT, R17, R15, PT ;  /* 0x0000000f1100720c */ /* 0x000fda0003f06270 */
        /* <DEDUP_REMOVED lines=17> */
.L_x_165:
[----:B------:R-:W-:Y:S05]  /*0ca0*/  BSYNC B0 ;  /* 0x0000000000007941 */ /* 0x000fea0003800000 */
.L_x_164:
[----:B------:R-:W-:-:S04]  /*0cb0*/  ISETP.NE.AND P6, PT, R20, RZ, PT ;  /* 0x000000ff1400720c */ /* 0x000fc80003fc5270 */
        /* <DEDUP_REMOVED lines=34> */
.L_x_157:
        /* <DEDUP_REMOVED lines=27> */
.L_x_166:
[----:B------:R-:W-:Y:S02]  /*1090*/  IABS R4, c[0x0][0x1c8] ;  /* 0x0000720000047a13 */ /* 0x000fe40000000000 */
[----:B------:R-:W-:Y:S02]  /*10a0*/  IABS R5, R24 ;  /* 0x0000001800057213 */ /* 0x000fe40000000000 */
[----:B------:R-:W2:Y:S01]  /*10b0*/  I2F.RP R2, R4 ;  /* 0x0000000400027306 */ /* 0x000ea20000209400 */
[----:B------:R-:W-:-:S07]  /*10c0*/  SHF.R.S32.HI R19, RZ, 0x1f, R24 ;  /* 0x0000001fff137819 */ /* 0x000fce0000011418 */
[----:B--2---:R-:W2:Y:S02]  /*10d0*/  MUFU.RCP R2, R2 ;  /* 0x0000000200027308 */ /* 0x004ea40000001000 */
[----:B--2---:R-:W-:-:S06]  /*10e0*/  IADD3 R2, R2, 0xffffffe, RZ ;  /* 0x0ffffffe02027810 */ /* 0x004fcc0007ffe0ff */
[----:B------:R-:W2:Y:S02]  /*10f0*/  F2I.FTZ.U32.TRUNC.NTZ R3, R2 ;  /* 0x0000000200037305 */ /* 0x000ea4000021f000 */
[----:B--2---:R-:W-:Y:S02]  /*1100*/  IMAD.MOV R0, RZ, RZ, -R3 ;  /* 0x000000ffff007224 */ /* 0x004fe400078e0a03 */
        /* <DEDUP_REMOVED lines=34> */
.L_x_167:
[----:B------:R-:W-:Y:S01]  /*1330*/  SHF.R.S32.HI R5, RZ, 0x1f, R29 ;  /* 0x0000001fff057819 */ /* 0x000fe2000001141d */
[----:B------:R-:W-:Y:S01]  /*1340*/  IMAD R19, R19, c[0x0][0x1a8], RZ ;  /* 0x00006a0013137a24 */ /* 0x000fe200078e02ff */
[----:B------:R-:W-:Y:S01]  /*1350*/  SHF.R.S32.HI R12, RZ, 0x1f, R10 ;  /* 0x0000001fff0c7819 */ /* 0x000fe2000001140a */
[----:B------:R-:W-:Y:S01]  /*1360*/  IMAD.IADD R40, R31, 0x1, -R30 ;  /* 0x000000011f287824 */ /* 0x000fe200078e0a1e */
[CC--:B------:R-:W-:Y:S01]  /*1370*/  LEA.HI R3, R5.reuse, R29.reuse, RZ, 0x2 ;  /* 0x0000001d05037211 */ /* 0x0c0fe200078f10ff */
[----:B------:R-:W-:Y:S01]  /*1380*/  IMAD R19, R24, c[0x0][0x1ac], R19 ;  /* 0x00006b0018137a24 */ /* 0x000fe200078e0213 */
[----:B------:R-:W-:Y:S01]  /*1390*/  LEA.HI R28, R5, R29, RZ, 0x3 ;  /* 0x0000001d051c7211 */ /* 0x000fe200078f18ff */
[----:B------:R-:W-:Y:S01]  /*13a0*/  BSSY B0, `(.L_x_168) ;  /* 0x0000066000007945 */ /* 0x000fe20003800000 */
[----:B------:R-:W-:-:S02]  /*13b0*/  LOP3.LUT R0, R3, 0xfffffffc, RZ, 0xc0, !PT ;  /* 0xfffffffc03007812 */ /* 0x000fc400078ec0ff */
[----:B------:R-:W-:Y:S02]  /*13c0*/  SHF.R.S32.HI R26, RZ, 0x3, R28 ;  /* 0x00000003ff1a7819 */ /* 0x000fe4000001141c */
[----:B------:R-:W-:Y:S01]  /*13d0*/  SHF.R.S32.HI R4, RZ, 0x2, R3 ;  /* 0x00000002ff047819 */ /* 0x000fe20000011403 */
[----:B------:R-:W-:Y:S01]  /*13e0*/  IMAD.IADD R0, R29, 0x1, -R0 ;  /* 0x000000011d007824 */ /* 0x000fe200078e0a00 */
[-C--:B------:R-:W-:Y:S01]  /*13f0*/  LEA.HI R27, R5, R29.reuse, RZ, 0x4 ;  /* 0x0000001d051b7211 */ /* 0x080fe200078f20ff */
[----:B------:R-:W-:Y:S01]  /*1400*/  IMAD.SHL.U32 R2, R26, 0x40, RZ ;  /* 0x000000401a027824 */ /* 0x000fe200078e00ff */
[----:B------:R-:W-:Y:S01]  /*1410*/  LEA.HI R3, R3, R4, RZ, 0x1 ;  /* 0x0000000403037211 */ /* 0x000fe200078f08ff */
[----:B------:R-:W-:Y:S01]  /*1420*/  IMAD.SHL.U32 R156, R0, 0x8, RZ ;  /* 0x00000008009c7824 */ /* 0x000fe200078e00ff */
[----:B------:R-:W-:Y:S02]  /*1430*/  LEA.HI R23, R5, R29, RZ, 0x5 ;  /* 0x0000001d05177211 */ /* 0x000fe400078f28ff */
[----:B------:R-:W-:-:S02]  /*1440*/  LOP3.LUT R0, R2, 0xc0, RZ, 0xc0, !PT ;  /* 0x000000c002007812 */ /* 0x000fc400078ec0ff */
[----:B------:R-:W-:Y:S02]  /*1450*/  LOP3.LUT R3, R3, 0x7fffffe, RZ, 0xc0, !PT ;  /* 0x07fffffe03037812 */ /* 0x000fe400078ec0ff */
[----:B------:R-:W-:Y:S02]  /*1460*/  LOP3.LUT R5, R27, 0xfffffff0, RZ, 0xc0, !PT ;  /* 0xfffffff01b057812 */ /* 0x000fe400078ec0ff */
[----:B------:R-:W-:Y:S01]  /*1470*/  LOP3.LUT R2, R0, 0x18, R156, 0xf8, !PT ;  /* 0x0000001800027812 */ /* 0x000fe200078ef89c */
[----:B------:R-:W-:Y:S01]  /*1480*/  IMAD.IADD R3, R4, 0x1, -R3 ;  /* 0x0000000104037824 */ /* 0x000fe200078e0a03 */
[----:B------:R-:W-:Y:S01]  /*1490*/  SHF.R.S32.HI R25, RZ, 0x5, R23 ;  /* 0x00000005ff197819 */ /* 0x000fe20000011417 */
[----:B------:R-:W-:Y:S01]  /*14a0*/  IMAD.IADD R20, R29, 0x1, -R5 ;  /* 0x000000011d147824 */ /* 0x000fe200078e0a05 */
[----:B------:R-:W-:Y:S02]  /*14b0*/  SHF.R.U32.HI R0, RZ, 0x3, R0 ;  /* 0x00000003ff007819 */ /* 0x000fe40000011600 */
[----:B------:R-:W-:-:S02]  /*14c0*/  SHF.R.S32.HI R5, RZ, 0x1f, R4 ;  /* 0x0000001fff057819 */ /* 0x000fc40000011404 */
[----:B------:R-:W-:Y:S01]  /*14d0*/  LOP3.LUT R2, R2, R0, RZ, 0x3c, !PT ;  /* 0x0000000002027212 */ /* 0x000fe200078e3cff */
[----:B------:R-:W-:Y:S01]  /*14e0*/  IMAD R0, R25, 0x8, R3 ;  /* 0x0000000819007824 */ /* 0x000fe200078e0203 */
[----:B------:R-:W-:Y:S01]  /*14f0*/  LEA.HI R22, R20, R20, RZ, 0x1 ;  /* 0x0000001414167211 */ /* 0x000fe200078f08ff */
[C---:B------:R-:W-:Y:S01]  /*1500*/  IMAD R13, R5.reuse, c[0x0][0x1a0], RZ ;  /* 0x00006800050d7a24 */ /* 0x040fe200078e02ff */
[----:B------:R-:W-:Y:S01]  /*1510*/  SHF.R.S32.HI R157, RZ, 0x1f, R156 ;  /* 0x0000001fff9d7819 */ /* 0x000fe2000001149c */
[----:B------:R-:W-:Y:S01]  /*1520*/  IMAD.U32 R222, R0, 0x20, R2 ;  /* 0x0000002000de7824 */ /* 0x000fe200078e0002 */
[--C-:B------:R-:W-:Y:S01]  /*1530*/  SHF.R.S32.HI R11, RZ, 0x1, R22.reuse ;  /* 0x00000001ff0b7819 */ /* 0x100fe20000011416 */
[----:B------:R-:W-:Y:S01]  /*1540*/  IMAD R0, R5, c[0x0][0x198], RZ ;  /* 0x0000660005007a24 */ /* 0x000fe200078e02ff */
[----:B------:R-:W-:Y:S01]  /*1550*/  SHF.R.S32.HI R2, RZ, 0x1f, R22 ;  /* 0x0000001fff027819 */ /* 0x000fe20000011416 */
[----:B------:R-:W-:Y:S01]  /*1560*/  IMAD.WIDE.U32 R6, R4, c[0x0][0x198], R156 ;  /* 0x0000660004067a25 */ /* 0x000fe200078e009c */
[C---:B------:R-:W-:Y:S01]  /*1570*/  IADD3 R8, P0, R156.reuse, R9, RZ ;  /* 0x000000099c087210 */ /* 0x040fe20007f1e0ff */
[----:B------:R2:W-:Y:S01]  /*1580*/  STL.64 [R1+0x38], R156 ;  /* 0x0000389c01007387 */ /* 0x0005e20000100a00 */
[----:B------:R-:W-:Y:S01]  /*1590*/  IADD3 R151, R156, 0x20, RZ ;  /* 0x000000209c977810 */ /* 0x000fe20007ffe0ff */
[----:B------:R-:W-:Y:S01]  /*15a0*/  IMAD R15, R4, c[0x0][0x19c], R0 ;  /* 0x00006700040f7a24 */ /* 0x000fe200078e0200 */
[----:B------:R-:W-:Y:S01]  /*15b0*/  LEA.HI R0, R2, R11, RZ, 0x2 ;  /* 0x0000000b02007211 */ /* 0x000fe200078f10ff */
[----:B------:R-:W-:Y:S01]  /*15c0*/  IMAD.WIDE.U32 R2, R4, c[0x0][0x1a0], R156 ;  /* 0x0000680004027a25 */ /* 0x000fe200078e009c */
[----:B------:R-:W-:Y:S01]  /*15d0*/  IADD3 R6, P1, R16, R6, RZ ;  /* 0x0000000610067210 */ /* 0x000fe20007f3e0ff */
[----:B------:R2:W-:Y:S01]  /*15e0*/  STL [R1+0x58], R40 ;  /* 0x0000582801007387 */ /* 0x0005e20000100800 */
[----:B------:R-:W-:Y:S01]  /*15f0*/  LOP3.LUT R0, R0, 0xfffffffc, RZ, 0xc0, !PT ;  /* 0xfffffffc00007812 */ /* 0x000fe200078ec0ff */
[----:B------:R-:W-:Y:S01]  /*1600*/  IMAD.X R9, R157, 0x1, R17, P0 ;  /* 0x000000019d097824 */ /* 0x000fe200000e0611 */
[----:B------:R-:W-:Y:S01]  /*1610*/  IADD3 R2, P0, R14, R2, RZ ;  /* 0x000000020e027210 */ /* 0x000fe20007f1e0ff */
[----:B------:R-:W-:Y:S01]  /*1620*/  IMAD R13, R4, c[0x0][0x1a4], R13 ;  /* 0x00006900040d7a24 */ /* 0x000fe200078e020d */
[----:B------:R-:W-:Y:S01]  /*1630*/  IADD3.X R7, R21, R7, R15, P1, !PT ;  /* 0x0000000715077210 */ /* 0x000fe20000ffe40f */
[----:B------:R-:W-:Y:S01]  /*1640*/  IMAD.WIDE.U32 R16, R24, c[0x0][0x1a8], R8 ;  /* 0x00006a0018107a25 */ /* 0x000fe200078e0008 */
[----:B------:R-:W-:-:S02]  /*1650*/  IADD3 R150, R156, 0x40, RZ ;  /* 0x000000409c967810 */ /* 0x000fc40007ffe0ff */
[----:B------:R-:W-:Y:S01]  /*1660*/  IADD3.X R3, R18, R3, R13, P0, !PT ;  /* 0x0000000312037210 */ /* 0x000fe200007fe40d */
[----:B------:R-:W-:Y:S01]  /*1670*/  IMAD.IADD R24, R11, 0x1, -R0 ;  /* 0x000000010b187824 */ /* 0x000fe200078e0a00 */
[----:B------:R-:W-:Y:S01]  /*1680*/  ISETP.GE.AND P0, PT, R4, R40, PT ;  /* 0x000000280400720c */ /* 0x000fe20003f06270 */
[C---:B------:R-:W-:Y:S01]  /*1690*/  IMAD R0, R12.reuse, c[0x0][0x1b8], RZ ;  /* 0x00006e000c007a24 */ /* 0x040fe200078e02ff */
[----:B------:R-:W-:Y:S01]  /*16a0*/  LOP3.LUT R9, R23, 0xffffffe0, RZ, 0xc0, !PT ;  /* 0xffffffe017097812 */ /* 0x000fe200078ec0ff */
[----:B------:R-:W-:Y:S01]  /*16b0*/  IMAD R8, R12, c[0x0][0x1b0], RZ ;  /* 0x00006c000c087a24 */ /* 0x000fe200078e02ff */
[----:B------:R-:W-:Y:S01]  /*16c0*/  LOP3.LUT P1, RZ, R24, 0x2, RZ, 0xc0, !PT ;  /* 0x0000000218ff7812 */ /* 0x000fe2000782c0ff */
[C---:B------:R-:W-:Y:S02]  /*16d0*/  IMAD R0, R10.reuse, c[0x0][0x1bc], R0 ;  /* 0x00006f000a007a24 */ /* 0x040fe400078e0200 */
[----:B------:R-:W-:-:S04]  /*16e0*/  IMAD.WIDE.U32 R36, R10, c[0x0][0x1b0], R6 ;  /* 0x00006c000a247a25 */ /* 0x000fc800078e0006 */
[C---:B------:R-:W-:Y:S01]  /*16f0*/  IMAD.WIDE.U32 R32, R10.reuse, c[0x0][0x1b8], R2 ;  /* 0x00006e000a207a25 */ /* 0x040fe200078e0002 */
[----:B------:R2:W-:Y:S03]  /*1700*/  STL.64 [R1+0x48], R36 ;  /* 0x0000482401007387 */ /* 0x0005e60000100a00 */
[----:B------:R-:W-:Y:S01]  /*1710*/  IMAD R8, R10, c[0x0][0x1b4], R8 ;  /* 0x00006d000a087a24 */ /* 0x000fe200078e0208 */
[----:B------:R2:W-:Y:S01]  /*1720*/  STL.64 [R1+0x60], R32 ;  /* 0x0000602001007387 */ /* 0x0005e20000100a00 */
[----:B------:R-:W-:-:S03]  /*1730*/  IMAD.WIDE R6, R35, 0x80, R4 ;  /* 0x0000008023067825 */ /* 0x000fc600078e0204 */
[----:B------:R2:W-:Y:S01]  /*1740*/  STL [R1+0x50], R151 ;  /* 0x0000509701007387 */ /* 0x0005e20000100800 */
[----:B------:R-:W-:Y:S02]  /*1750*/  IMAD.IADD R35, R33, 0x1, R0 ;  /* 0x0000000121237824 */ /* 0x000fe400078e0200 */
[----:B------:R-:W-:Y:S01]  /*1760*/  IMAD.IADD R39, R37, 0x1, R8 ;  /* 0x0000000125277824 */ /* 0x000fe200078e0208 */
[----:B------:R2:W-:Y:S01]  /*1770*/  STL [R1+0x54], R150 ;  /* 0x0000549601007387 */ /* 0x0005e20000100800 */
[----:B------:R-:W-:Y:S02]  /*1780*/  IMAD.MOV.U32 R21, RZ, RZ, 0x10 ;  /* 0x00000010ff157424 */ /* 0x000fe400078e00ff */
[----:B------:R-:W-:Y:S01]  /*1790*/  IMAD.IADD R18, R29, 0x1, -R9 ;  /* 0x000000011d127824 */ /* 0x000fe200078e0a09 */
[----:B------:R2:W-:Y:S01]  /*17a0*/  STL [R1+0x14], R35 ;  /* 0x0000142301007387 */ /* 0x0005e20000100800 */
[----:B------:R-:W-:Y:S01]  /*17b0*/  IMAD.SHL.U32 R222, R222, 0x2, RZ ;  /* 0x00000002dede7824 */ /* 0x000fe200078e00ff */
[----:B------:R-:W-:Y:S01]  /*17c0*/  SEL R2, R21, 0xfffffff0, !P1 ;  /* 0xfffffff015027807 */ /* 0x000fe20004800000 */
[----:B------:R-:W-:Y:S01]  /*17d0*/  IMAD.IADD R11, R17, 0x1, R19 ;  /* 0x00000001110b7824 */ /* 0x000fe200078e0213 */
[----:B------:R2:W-:Y:S01]  /*17e0*/  STL [R1+0x44], R39 ;  /* 0x0000442701007387 */ /* 0x0005e20000100800 */
[----:B------:R-:W-:Y:S05]  /*17f0*/  @P0 BRA `(.L_x_169) ;  /* 0x0000020000000947 */ /* 0x000fea0003800000 */
[----:B------:R-:W-:Y:S01]  /*1800*/  ISETP.GE.AND P4, PT, R156, c[0x0][0x220], PT ;  /* 0x000088009c007a0c */ /* 0x000fe20003f86270 */
        /* <DEDUP_REMOVED lines=31> */
.L_x_169:
[----:B------:R-:W-:Y:S05]  /*1a00*/  BSYNC B0 ;  /* 0x0000000000007941 */ /* 0x000fea0003800000 */
.L_x_168:
[----:B------:R-:W-:Y:S01]  /*1a10*/  IADD3 R19, R4, 0x20, RZ ;  /* 0x0000002004137810 */ /* 0x000fe20007ffe0ff */
[----:B------:R-:W-:Y:S03]  /*1a20*/  BSSY B0, `(.L_x_170) ;  /* 0x0000024000007945 */ /* 0x000fe60003800000 */
[----:B------:R-:W-:-:S13]  /*1a30*/  ISETP.GE.AND P0, PT, R19, R40, PT ;  /* 0x000000281300720c */ /* 0x000fda0003f06270 */
[----:B------:R-:W-:Y:S05]  /*1a40*/  @P0 BRA `(.L_x_171) ;  /* 0x0000021000000947 */ /* 0x000fea0003800000 */
[----:B------:R-:W-:Y:S01]  /*1a50*/  IADD3 R0, P0, R6, 0x20, RZ ;  /* 0x0000002006007810 */ /* 0x000fe20007f1e0ff */
[----:B---3--:R-:W-:Y:S01]  /*1a60*/  IMAD.MOV.U32 R8, RZ, RZ, R16 ;  /* 0x000000ffff087224 */ /* 0x008fe200078e0010 */
        /* <DEDUP_REMOVED lines=31> */
.L_x_171:
[----:B------:R-:W-:Y:S05]  /*1c60*/  BSYNC B0 ;  /* 0x0000000000007941 */ /* 0x000fea0003800000 */
.L_x_170:
        /* <DEDUP_REMOVED lines=37> */
.L_x_173:
[----:B------:R-:W-:Y:S05]  /*1ec0*/  BSYNC B0 ;  /* 0x0000000000007941 */ /* 0x000fea0003800000 */
.L_x_172:
[----:B------:R-:W-:Y:S01]  /*1ed0*/  IADD3 R0, R4, 0x60, RZ ;  /* 0x0000006004007810 */ /* 0x000fe20007ffe0ff */
[----:B------:R-:W-:Y:S01]  /*1ee0*/  UMOV UR8, 0x6 ;  /* 0x0000000600087882 */ /* 0x000fe20000000000 */
[----:B------:R-:W-:Y:S01]  /*1ef0*/  BSSY B0, `(.L_x_174) ;  /* 0x0000026000007945 */ /* 0x000fe20003800000 */
[----:B------:R-:W-:Y:S01]  /*1f00*/  ULDC.64 UR6, c[0x0][0x198] ;  /* 0x0000660000067ab9 */ /* 0x000fe20000000a00 */
[----:B------:R-:W-:Y:S01]  /*1f10*/  ISETP.GE.AND P0, PT, R0, R40, PT ;  /* 0x000000280000720c */ /* 0x000fe20003f06270 */
[----:B------:R-:W-:Y:S02]  /*1f20*/  USHF.L.U64.HI UR9, UR6, UR8, UR7 ;  /* 0x0000000806097299 */ /* 0x000fe40008010207 */
[----:B------:R-:W-:-:S10]  /*1f30*/  USHF.L.U32 UR10, UR6, 0x6, URZ ;  /* 0x00000006060a7899 */ /* 0x000fd4000800063f */
[----:B------:R-:W-:Y:S05]  /*1f40*/  @P0 BRA `(.L_x_175) ;  /* 0x0000020000000947 */ /* 0x000fea0003800000 */
[----:B------:R-:W-:Y:S01]  /*1f50*/  IADD3 R0, P0, R6, 0x60, RZ ;  /* 0x0000006006007810 */ /* 0x000fe20007f1e0ff */
[----:B------:R-:W-:Y:S01]  /*1f60*/  IMAD.MOV.U32 R10, RZ, RZ, R16 ;  /* 0x000000ffff0a7224 */ /* 0x000fe200078e0010 */
[----:B------:R-:W-:Y:S02]  /*1f70*/  ISETP.GE.AND P3, PT, R156, c[0x0][0x220], PT ;  /* 0x000088009c007a0c */ /* 0x000fe40003f66270 */
[----:B------:R-:W-:Y:S01]  /*1f80*/  ISETP.GE.AND P2, PT, R151, c[0x0][0x220], PT ;  /* 0x0000880097007a0c */ /* 0x000fe20003f46270 */
[----:B------:R-:W-:Y:S01]  /*1f90*/  IMAD.X R6, RZ, RZ, R7, P0 ;  /* 0x000000ffff067224 */ /* 0x000fe200000e0607 */
[----:B------:R-:W-:Y:S01]  /*1fa0*/  ISETP.GE.AND P0, PT, R150, c[0x0][0x220], PT ;  /* 0x0000880096007a0c */ /* 0x000fe20003f06270 */
[----:B------:R-:W-:-:S04]  /*1fb0*/  IMAD.WIDE.U32 R10, R0, c[0x0][0x190], R10 ;  /* 0x00006400000a7a25 */ /* 0x000fc800078e000a */
[----:B------:R-:W-:-:S04]  /*1fc0*/  IMAD R6, R6, c[0x0][0x190], RZ ;  /* 0x0000640006067a24 */ /* 0x000fc800078e02ff */
[----:B------:R-:W-:Y:S01]  /*1fd0*/  IMAD R0, R0, c[0x0][0x194], R6 ;  /* 0x0000650000007a24 */ /* 0x000fe200078e0206 */
[C---:B---3--:R-:W-:Y:S01]  /*1fe0*/  @!P3 LEA R8, P4, R10.reuse, c[0x0][0x160], 0x1 ;  /* 0x000058000a08ba11 */ /* 0x048fe200078808ff */
        /* <DEDUP_REMOVED lines=22> */
.L_x_175:
[----:B------:R-:W-:Y:S05]  /*2150*/  BSYNC B0 ;  /* 0x0000000000007941 */ /* 0x000fea0003800000 */
.L_x_174:
[----:B------:R-:W-:Y:S01]  /*2160*/  MOV R102, R38 ;  /* 0x0000002600667202 */ /* 0x000fe20000000f00 */
[----:B------:R-:W-:Y:S01]  /*2170*/  IMAD.MOV.U32 R102, RZ, RZ, R36 ;  /* 0x000000ffff667224 */ /* 0x000fe200078e0024 */
[----:B------:R-:W-:Y:S01]  /*2180*/  MOV R103, R39 ;  /* 0x0000002700677202 */ /* 0x000fe20000000f00 */
[----:B------:R-:W-:Y:S01]  /*2190*/  BSSY B0, `(.L_x_176) ;  /* 0x0000027000007945 */ /* 0x000fe20003800000 */
[----:B------:R-:W-:-:S03]  /*21a0*/  IADD3 R52, R154, -0x1, RZ ;  /* 0xffffffff9a347810 */ /* 0x000fc60007ffe0ff */
[----:B------:R4:W-:Y:S01]  /*21b0*/  STL.64 [R1+0x40], R102 ;  /* 0x0000406601007387 */ /* 0x0009e20000100a00 */
[----:B---3--:R-:W-:Y:S01]  /*21c0*/  SHF.R.S32.HI R12, RZ, 0x1f, R52 ;  /* 0x0000001fff0c7819 */ /* 0x008fe20000011434 */
[C---:B------:R-:W-:Y:S01]  /*21d0*/  IMAD R14, R52.reuse, -0x40, R53 ;  /* 0xffffffc0340e7824 */ /* 0x040fe200078e0235 */
[----:B------:R-:W-:Y:S01]  /*21e0*/  MOV R101, R52 ;  /* 0x0000003400657202 */ /* 0x000fe20000000f00 */
[C---:B------:R-:W-:Y:S02]  /*21f0*/  IMAD R0, R52.reuse, UR9, RZ ;  /* 0x0000000934007c24 */ /* 0x040fe4000f8e02ff */
[----:B------:R-:W-:Y:S01]  /*2200*/  IMAD.WIDE.U32 R6, R52, UR10, R102 ;  /* 0x0000000a34067c25 */ /* 0x000fe2000f8e0066 */
[----:B------:R-:W-:-:S03]  /*2210*/  ISETP.GE.AND P0, PT, R4, R14, PT ;  /* 0x0000000e0400720c */ /* 0x000fc60003f06270 */
[----:B------:R-:W-:-:S04]  /*2220*/  IMAD R0, R12, UR10, R0 ;  /* 0x0000000a0c007c24 */ /* 0x000fc8000f8e0200 */
[----:B------:R-:W-:-:S06]  /*2230*/  IMAD.IADD R0, R7, 0x1, R0 ;  /* 0x0000000107007824 */ /* 0x000fcc00078e0200 */
        /* <DEDUP_REMOVED lines=28> */
.L_x_177:
[----:B------:R-:W-:Y:S05]  /*2400*/  BSYNC B0 ;  /* 0x0000000000007941 */ /* 0x000fea0003800000 */
.L_x_176:
[----:B------:R-:W-:Y:S01]  /*2410*/  ISETP.GE.AND P0, PT, R19, R14, PT ;  /* 0x0000000e1300720c */ /* 0x000fe20003f06270 */
[----:B------:R-:W-:Y:S01]  /*2420*/  UMOV UR7, 0x5 ;  /* 0x0000000500077882 */ /* 0x000fe20000000000 */
[----:B------:R-:W-:Y:S01]  /*2430*/  BSSY B0, `(.L_x_178) ;  /* 0x0000023000007945 */ /* 0x000fe20003800000 */
[----:B------:R-:W-:Y:S02]  /*2440*/  ULDC UR14, c[0x0][0x19c] ;  /* 0x00006700000e7ab9 */ /* 0x000fe40000000800 */
[----:B------:R-:W-:Y:S02]  /*2450*/  USHF.L.U32 UR11, UR6, 0x5, URZ ;  /* 0x00000005060b7899 */ /* 0x000fe4000800063f */
[----:B------:R-:W-:Y:S02]  /*2460*/  ULDC.64 UR4, c[0x0][0x1a0] ;  /* 0x0000680000047ab9 */ /* 0x000fe40000000a00 */
[----:B------:R-:W-:Y:S02]  /*2470*/  USHF.L.U64.HI UR6, UR6, UR7, UR14 ;  /* 0x0000000706067299 */ /* 0x000fe4000801020e */
[----:B------:R-:W-:-:S02]  /*2480*/  USHF.L.U64.HI UR8, UR4, UR8, UR5 ;  /* 0x0000000804087299 */ /* 0x000fc40008010205 */
[----:B------:R-:W-:Y:S01]  /*2490*/  USHF.L.U32 UR14, UR4, 0x6, URZ ;  /* 0x00000006040e7899 */ /* 0x000fe2000800063f */
[----:B------:R-:W-:Y:S06]  /*24a0*/  @P0 BRA `(.L_x_179) ;  /* 0x000001b000000947 */ /* 0x000fec0003800000 */
[----:B------:R-:W-:Y:S02]  /*24b0*/  ISETP.GE.AND P3, PT, R156, c[0x0][0x220], PT ;  /* 0x000088009c007a0c */ /* 0x000fe40003f66270 */
[----:B------:R-:W-:Y:S02]  /*24c0*/  ISETP.GE.AND P2, PT, R151, c[0x0][0x220], PT ;  /* 0x0000880097007a0c */ /* 0x000fe40003f46270 */
[----:B------:R-:W-:Y:S02]  /*24d0*/  IADD3 R6, P1, R6, UR11, RZ ;  /* 0x0000000b06067c10 */ /* 0x000fe4000ff3e0ff */
[----:B------:R-:W-:Y:S02]  /*24e0*/  ISETP.GE.AND P0, PT, R150, c[0x0][0x220], PT ;  /* 0x0000880096007a0c */ /* 0x000fe40003f06270 */
[----:B------:R-:W-:-:S05]  /*24f0*/  IADD3.X R0, R0, UR6, RZ, P1, !PT ;  /* 0x0000000600007c10 */ /* 0x000fca0008ffe4ff */
[C---:B---3--:R-:W-:Y:S01]  /*2500*/  @!P3 LEA R10, P4, R6.reuse, c[0x0][0x168], 0x1 ;  /* 0x00005a00060aba11 */ /* 0x048fe200078808ff */
        /* <DEDUP_REMOVED lines=21> */
.L_x_179:
[----:B------:R-:W-:Y:S05]  /*2660*/  BSYNC B0 ;  /* 0x0000000000007941 */ /* 0x000fea0003800000 */
.L_x_178:
[----:B------:R-:W0:Y:S01]  /*2670*/  LDGDEPBAR ;  /* 0x00000000000079af */ /* 0x000e220000000000 */
[----:B------:R-:W-:Y:S01]  /*2680*/  LOP3.LUT R0, R22, 0x7fffffe, RZ, 0xc0, !PT ;  /* 0x07fffffe16007812 */ /* 0x000fe200078ec0ff */
[----:B---3--:R-:W-:Y:S01]  /*2690*/  IMAD R10, R25, 0x10, R30 ;  /* 0x00000010190a7824 */ /* 0x008fe200078e021e */
[----:B------:R-:W-:Y:S01]  /*26a0*/  LOP3.LUT R3, R28, 0xfffffff8, RZ, 0xc0, !PT ;  /* 0xfffffff81c037812 */ /* 0x000fe200078ec0ff */
[----:B------:R-:W-:Y:S01]  /*26b0*/  IMAD.MOV.U32 R16, RZ, RZ, R34 ;  /* 0x000000ffff107224 */ /* 0x000fe200078e0022 */
[----:B------:R-:W-:Y:S01]  /*26c0*/  ISETP.GE.AND P0, PT, R4, R14, PT ;  /* 0x0000000e0400720c */ /* 0x000fe20003f06270 */
[----:B------:R-:W-:Y:S01]  /*26d0*/  IMAD.IADD R8, R20, 0x1, -R0 ;  /* 0x0000000114087824 */ /* 0x000fe200078e0a00 */
[----:B------:R-:W-:Y:S01]  /*26e0*/  SHF.R.S32.HI R4, RZ, 0x1f, R18 ;  /* 0x0000001fff047819 */ /* 0x000fe20000011412 */
[----:B------:R-:W-:Y:S01]  /*26f0*/  IMAD.IADD R0, R29, 0x1, -R3 ;  /* 0x000000011d007824 */ /* 0x000fe200078e0a03 */
[----:B------:R-:W-:Y:S01]  /*2700*/  SHF.R.S32.HI R5, RZ, 0x1f, R20 ;  /* 0x0000001fff057819 */ /* 0x000fe20000011414 */
[----:B------:R-:W-:Y:S01]  /*2710*/  IMAD R3, R52, UR8, RZ ;  /* 0x0000000834037c24 */ /* 0x000fe2000f8e02ff */
[----:B------:R-:W-:Y:S01]  /*2720*/  SHF.R.S32.HI R9, RZ, 0x4, R27 ;  /* 0x00000004ff097819 */ /* 0x000fe2000001141b */
[----:B------:R-:W-:Y:S01]  /*2730*/  IMAD.MOV.U32 R17, RZ, RZ, R35 ;  /* 0x000000ffff117224 */ /* 0x000fe200078e0023 */
[----:B------:R-:W-:Y:S01]  /*2740*/  LEA.HI R4, R4, R18, RZ, 0x2 ;  /* 0x0000001204047211 */ /* 0x000fe200078f10ff */
[----:B------:R-:W-:Y:S01]  /*2750*/  IMAD R12, R12, UR14, R3 ;  /* 0x0000000e0c0c7c24 */ /* 0x000fe2000f8e0203 */
[----:B------:R-:W-:Y:S01]  /*2760*/  LEA.HI R7, R5, R20, RZ, 0x3 ;  /* 0x0000001405077211 */ /* 0x000fe200078f18ff */
[----:B------:R-:W-:Y:S01]  /*2770*/  IMAD.MOV.U32 R16, RZ, RZ, R32 ;  /* 0x000000ffff107224 */ /* 0x000fe200078e0020 */
[----:B------:R-:W-:Y:S01]  /*2780*/  LEA.HI R6, R0, R0, RZ, 0x1 ;  /* 0x0000000000067211 */ /* 0x000fe200078f08ff */
[----:B------:R-:W-:Y:S01]  /*2790*/  IMAD.SHL.U32 R13, R26, 0x8, RZ ;  /* 0x000000081a0d7824 */ /* 0x000fe200078e00ff */
[----:B------:R-:W-:Y:S01]  /*27a0*/  LEA.HI R5, R27, R9, RZ, 0x1 ;  /* 0x000000091b057211 */ /* 0x000fe200078f08ff */
[----:B------:R-:W-:Y:S01]  /*27b0*/  IMAD.SHL.U32 R29, R29, 0x2, RZ ;  /* 0x000000021d1d7824 */ /* 0x000fe200078e00ff */
[----:B------:R-:W-:Y:S01]  /*27c0*/  SHF.R.S32.HI R4, RZ, 0x2, R4 ;  /* 0x00000002ff047819 */ /* 0x000fe20000011404 */
[----:B------:R3:W-:Y:S01]  /*27d0*/  STL.64 [R1+0x10], R16 ;  /* 0x0000101001007387 */ /* 0x0007e20000100a00 */
[----:B------:R-:W-:Y:S01]  /*27e0*/  LOP3.LUT R3, R6, 0x7fffffe, RZ, 0xc0, !PT ;  /* 0x07fffffe06037812 */ /* 0x000fe200078ec0ff */
[----:B------:R-:W-:-:S04]  /*27f0*/  DEPBAR.LE SB0, 0x0 ;  /* 0x000080000000791a */ /* 0x000fc80000000000 */
[----:B------:R-:W-:Y:S01]  /*2800*/  BAR.SYNC.DEFER_BLOCKING 0x0 ;  /* 0x0000000000007b1d */ /* 0x000fe20000010000 */
[----:B------:R-:W-:Y:S01]  /*2810*/  LOP3.LUT R5, R5, 0xfffffffe, RZ, 0xc0, !PT ;  /* 0xfffffffe05057812 */ /* 0x000fe200078ec0ff */
[----:B------:R-:W-:Y:S01]  /*2820*/  IMAD.IADD R54, R10, 0x1, R4 ;  /* 0x000000010a367824 */ /* 0x000fe200078e0204 */
[----:B------:R-:W-:Y:S01]  /*2830*/  LOP3.LUT R148, R29, 0x6, RZ, 0xc0, !PT ;  /* 0x000000061d947812 */ /* 0x000fe200078ec0ff */
[----:B------:R-:W-:Y:S02]  /*2840*/  IMAD.SHL.U32 R4, R24, 0x40, RZ ;  /* 0x0000004018047824 */ /* 0x000fe400078e00ff */
[----:B------:R-:W-:Y:S01]  /*2850*/  IMAD.IADD R11, R0, 0x1, -R3 ;  /* 0x00000001000b7824 */ /* 0x000fe200078e0a03 */
[----:B------:R-:W-:Y:S01]  /*2860*/  SHF.R.S32.HI R0, RZ, 0x1, R6 ;  /* 0x00000001ff007819 */ /* 0x000fe20000011406 */
[----:B------:R-:W-:Y:S01]  /*2870*/  IMAD.IADD R9, R9, 0x1, -R5 ;  /* 0x0000000109097824 */ /* 0x000fe200078e0a05 */
[----:B------:R-:W-:Y:S01]  /*2880*/  LOP3.LUT R3, R4, 0xc0, RZ, 0xc0, !PT ;  /* 0x000000c004037812 */ /* 0x000fe200078ec0ff */
[----:B------:R-:W-:Y:S01]  /*2890*/  IMAD.SHL.U32 R5, R7, 0x20, RZ ;  /* 0x0000002007057824 */ /* 0x000fe200078e00ff */
[C---:B------:R-:W-:Y:S01]  /*28a0*/  LOP3.LUT P1, RZ, R0.reuse, 0x2, RZ, 0xc0, !PT ;  /* 0x0000000200ff7812 */ /* 0x040fe2000782c0ff */
[C---:B------:R-:W-:Y:S01]  /*28b0*/  IMAD.SHL.U32 R4, R9.reuse, 0x8, RZ ;  /* 0x0000000809047824 */ /* 0x040fe200078e00ff */
[----:B------:R-:W-:Y:S01]  /*28c0*/  SHF.R.U32.HI R6, RZ, 0x3, R3 ;  /* 0x00000003ff067819 */ /* 0x000fe20000011603 */
[----:B------:R-:W-:Y:S01]  /*28d0*/  IMAD.SHL.U32 R0, R0, 0x40, RZ ;  /* 0x0000004000007824 */ /* 0x000fe200078e00ff */
[----:B------:R-:W-:Y:S01]  /*28e0*/  BSSY B0, `(.L_x_180) ;  /* 0x0000033000007945 */ /* 0x000fe20003800000 */
[----:B------:R-:W-:Y:S01]  /*28f0*/  IMAD R9, R9, 0x8, R11 ;  /* 0x0000000809097824 */ /* 0x000fe200078e020b */
[----:B------:R-:W-:-:S02]  /*2900*/  LOP3.LUT R7, R3, 0x8, R4, 0xf8, !PT ;  /* 0x0000000803077812 */ /* 0x000fc400078ef804 */
[----:B------:R-:W-:Y:S02]  /*2910*/  LOP3.LUT R3, R5, 0xffffff00, RZ, 0xc0, !PT ;  /* 0xffffff0005037812 */ /* 0x000fe400078ec0ff */
[----:B------:R-:W-:Y:S01]  /*2920*/  LOP3.LUT R0, R0, 0xc0, RZ, 0xc0, !PT ;  /* 0x000000c000007812 */ /* 0x000fe200078ec0ff */
[----:B------:R3:W-:Y:S03]  /*2930*/  @P0 STS [R222+0x9000], RZ ;  /* 0x009000ffde000388 */ /* 0x0007e60000000800 */
[----:B------:R-:W-:Y:S01]  /*2940*/  LOP3.LUT R4, R0, 0x8, R13, 0xf8, !PT ;  /* 0x0000000800047812 */ /* 0x000fe200078ef80d */
[--C-:B------:R-:W-:Y:S01]  /*2950*/  IMAD R5, R25, 0x200, R3.reuse ;  /* 0x0000020019057824 */ /* 0x100fe200078e0203 */
[----:B------:R-:W-:Y:S01]  /*2960*/  SHF.R.U32.HI R0, RZ, 0x3, R0 ;  /* 0x00000003ff007819 */ /* 0x000fe20000011600 */
[----:B------:R3:W-:Y:S01]  /*2970*/  @P0 STS [R222+0x9004], RZ ;  /* 0x009004ffde000388 */ /* 0x0007e20000000800 */
[C---:B------:R-:W-:Y:S01]  /*2980*/  IMAD R10, R8.reuse, 0x20, R3 ;  /* 0x00000020080a7824 */ /* 0x040fe200078e0203 */
[----:B------:R-:W-:Y:S01]  /*2990*/  LOP3.LUT R3, R7, R6, RZ, 0x3c, !PT ;  /* 0x0000000607037212 */ /* 0x000fe200078e3cff */
[----:B------:R-:W-:Y:S01]  /*29a0*/  IMAD R8, R8, 0x20, R5 ;  /* 0x0000002008087824 */ /* 0x000fe200078e0205 */
[----:B------:R3:W-:Y:S01]  /*29b0*/  @P0 STS.64 [R222+0x9008], RZ ;  /* 0x009008ffde000388 */ /* 0x0007e20000000a00 */
[----:B------:R-:W-:Y:S01]  /*29c0*/  LOP3.LUT R0, R4, R0, RZ, 0x3c, !PT ;  /* 0x0000000004007212 */ /* 0x000fe200078e3cff */
[----:B------:R-:W-:Y:S01]  /*29d0*/  IMAD.WIDE.U32 R6, R52, UR14, R16 ;  /* 0x0000000e34067c25 */ /* 0x000fe2000f8e0010 */
[----:B------:R-:W-:Y:S01]  /*29e0*/  SEL R4, R21, 0xfffffff0, !P1 ;  /* 0xfffffff015047807 */ /* 0x000fe20004800000 */
[----:B------:R3:W-:Y:S02]  /*29f0*/  @P0 STS.128 [R222+0xa000], RZ ;  /* 0x00a000ffde000388 */ /* 0x0007e40000000c00 */
[----:B------:R-:W-:-:S02]  /*2a00*/  IMAD.IADD R5, R3, 0x1, R10 ;  /* 0x0000000103057824 */ /* 0x000fc400078e020a */
[----:B------:R3:W-:Y:S01]  /*2a10*/  @P0 STS.128 [R222+0xb000], RZ ;  /* 0x00b000ffde000388 */ /* 0x0007e20000000c00 */
[----:B------:R-:W-:Y:S02]  /*2a20*/  IMAD.IADD R3, R3, 0x1, R8 ;  /* 0x0000000103037824 */ /* 0x000fe400078e0208 */
[----:B------:R-:W-:Y:S02]  /*2a30*/  IMAD.U32 R0, R9, 0x20, R0 ;  /* 0x0000002009007824 */ /* 0x000fe400078e0000 */
[----:B------:R-:W-:Y:S01]  /*2a40*/  IMAD.IADD R8, R7, 0x1, R12 ;  /* 0x0000000107087824 */ /* 0x000fe200078e020c */
        /* <DEDUP_REMOVED lines=28> */
.L_x_181:
[----:B------:R-:W-:Y:S05]  /*2c10*/  BSYNC B0 ;  /* 0x0000000000007941 */ /* 0x000fea0003800000 */
.L_x_180:
[----:B------:R-:W-:Y:S01]  /*2c20*/  ISETP.GE.AND P0, PT, R19, R14, PT ;  /* 0x0000000e1300720c */ /* 0x000fe20003f06270 */
[----:B------:R-:W-:Y:S01]  /*2c30*/  ULDC UR5, c[0x0][0x1a4] ;  /* 0x0000690000057ab9 */ /* 0x000fe20000000800 */
[C-C-:B------:R-:W-:Y:S01]  /*2c40*/  IADD3 R9, R53.reuse, 0x1, -R31.reuse ;  /* 0x0000000135097810 */ /* 0x140fe20007ffe81f */
[----:B------:R-:W-:Y:S01]  /*2c50*/  USHF.L.U32 UR15, UR4, 0x5, URZ ;  /* 0x00000005040f7899 */ /* 0x000fe2000800063f */
[----:B------:R-:W-:Y:S01]  /*2c60*/  BSSY B0, `(.L_x_182) ;  /* 0x0000023000007945 */ /* 0x000fe20003800000 */
[----:B------:R-:W-:Y:S01]  /*2c70*/  USHF.L.U64.HI UR5, UR4, UR7, UR5 ;  /* 0x0000000704057299 */ /* 0x000fe20008010205 */
[----:B------:R-:W-:Y:S02]  /*2c80*/  IADD3 R100, R53, -c[0x0][0x2e4], -R31 ;  /* 0x8000b90035647a10 */ /* 0x000fe40007ffe81f */
[----:B------:R-:W-:-:S05]  /*2c90*/  IADD3 R55, R9, c[0x0][0x2e8], RZ ;  /* 0x0000ba0009377a10 */ /* 0x000fca0007ffe0ff */
[----:B------:R1:W-:Y:S04]  /*2ca0*/  @P0 STS.128 [R222+0x9800], RZ ;  /* 0x009800ffde000388 */ /* 0x0003e80000000c00 */
[----:B------:R1:W-:Y:S04]  /*2cb0*/  @P0 STS.128 [R222+0xa800], RZ ;  /* 0x00a800ffde000388 */ /* 0x0003e80000000c00 */
[----:B------:R1:W-:Y:S01]  /*2cc0*/  @P0 STS.128 [R222+0xb800], RZ ;  /* 0x00b800ffde000388 */ /* 0x0003e20000000c00 */
[----:B------:R-:W-:Y:S05]  /*2cd0*/  @P0 BRA `(.L_x_183) ;  /* 0x000001b000000947 */ /* 0x000fea0003800000 */
[----:B------:R-:W-:Y:S02]  /*2ce0*/  ISETP.GE.AND P3, PT, R156, c[0x0][0x220], PT ;  /* 0x000088009c007a0c */ /* 0x000fe40003f66270 */
[----:B------:R-:W-:-:S02]  /*2cf0*/  ISETP.GE.AND P2, PT, R151, c[0x0][0x220], PT ;  /* 0x0000880097007a0c */ /* 0x000fc40003f46270 */
        /* <DEDUP_REMOVED lines=25> */
.L_x_183:
[----:B------:R-:W-:Y:S05]  /*2e90*/  BSYNC B0 ;  /* 0x0000000000007941 */ /* 0x000fea0003800000 */
.L_x_182:
[----:B------:R-:W-:Y:S01]  /*2ea0*/  IMAD.SHL.U32 R220, R3, 0x2, RZ ;  /* 0x0000000203dc7824 */ /* 0x000fe200078e00ff */
[----:B------:R-:W-:Y:S01]  /*2eb0*/  IADD3 R3, R54, 0x40, RZ ;  /* 0x0000004036037810 */ /* 0x000fe20007ffe0ff */
[----:B------:R-:W-:Y:S01]  /*2ec0*/  IMAD.SHL.U32 R217, R0, 0x2, RZ ;  /* 0x0000000200d97824 */ /* 0x000fe200078e00ff */
[----:B------:R-:W-:Y:S01]  /*2ed0*/  IADD3 R0, R54, 0x48, RZ ;  /* 0x0000004836007810 */ /* 0x000fe20007ffe0ff */
[----:B------:R-:W-:Y:S01]  /*2ee0*/  IMAD R221, R2, 0x2, R220 ;  /* 0x0000000202dd7824 */ /* 0x000fe200078e02dc */
[----:B-1----:R-:W-:Y:S01]  /*2ef0*/  LDSM.16.M88.4 R8, [R220+0x1000] ;  /* 0x00100000dc08783b */ /* 0x002fe20000000200 */
[----:B------:R-:W-:Y:S01]  /*2f00*/  IMAD R219, R4, 0x2, R217 ;  /* 0x0000000204db7824 */ /* 0x000fe200078e02d9 */
[C---:B------:R-:W-:Y:S01]  /*2f10*/  IADD3 R4, R54.reuse, 0x8, RZ ;  /* 0x0000000836047810 */ /* 0x040fe20007ffe0ff */
[--C-:B------:R-:W-:Y:S01]  /*2f20*/  IMAD.IADD R7, R54, 0x1, R55.reuse ;  /* 0x0000000136077824 */ /* 0x100fe200078e0237 */
[----:B------:R-:W1:Y:S03]  /*2f30*/  LDSM.16.M88.4 R24, [R217+0x6c00] ;  /* 0x006c0000d918783b */ /* 0x000e660000000200 */
[----:B------:R-:W-:Y:S01]  /*2f40*/  IMAD.IADD R6, R4, 0x1, R55 ;  /* 0x0000000104067824 */ /* 0x000fe200078e0237 */
[----:B------:R-:W-:Y:S01]  /*2f50*/  LDSM.16.M88.4 R12, [R220] ;  /* 0x00000000dc0c783b */ /* 0x000fe20000000200 */
[----:B------:R-:W-:-:S03]  /*2f60*/  IMNMX R230, R7, R53, PT ;  /* 0x0000003507e67217 */ /* 0x000fc60003800200 */
[----:B------:R-:W5:Y:S01]  /*2f70*/  LDSM.16.M88.4 R20, [R217+0x6000] ;  /* 0x00600000d914783b */ /* 0x000f620000000200 */
[----:B------:R-:W-:-:S03]  /*2f80*/  IMNMX R229, R6, R53, PT ;  /* 0x0000003506e57217 */ /* 0x000fc60003800200 */
[----:B------:R-:W2:Y:S04]  /*2f90*/  LDSM.16.M88.4 R28, [R217+0x6800] ;  /* 0x00680000d91c783b */ /* 0x000ea80000000200 */
[----:B--2---:R-:W2:Y:S04]  /*2fa0*/  LDSM.16.M88.4 R32, [R217+0x6400] ;  /* 0x00640000d920783b */ /* 0x004ea80000000200 */
[----:B---3--:R-:W-:Y:S04]  /*2fb0*/  LDSM.16.M88.4 R16, [R221+0x1000] ;  /* 0x00100000dd10783b */ /* 0x008fe80000000200 */
[----:B------:R-:W3:Y:S04]  /*2fc0*/  LDSM.16.M88.4 R56, [R219+0x6c00] ;  /* 0x006c0000db38783b */ /* 0x000ee80000000200 */
[----:B------:R-:W4:Y:S04]  /*2fd0*/  LDSM.16.M88.4 R60, [R219+0x6800] ;  /* 0x00680000db3c783b */ /* 0x000f280000000200 */
[----:B------:R-:W2:Y:S04]  /*2fe0*/  LDSM.16.M88.4 R40, [R219+0x6000] ;  /* 0x00600000db28783b */ /* 0x000ea80000000200 */
[----:B------:R-:W2:Y:S01]  /*2ff0*/  LDSM.16.M88.4 R48, [R219+0x6400] ;  /* 0x00640000db30783b */ /* 0x000ea20000000200 */
[----:B-1----:R-:W-:Y:S03]  /*3000*/  HMMA.16816.F32.BF16 R36, R8, R24, RZ ;  /* 0x000000180824723c */ /* 0x002fe600000418ff */
[----:B------:R-:W0:Y:S05]  /*3010*/  LDGDEPBAR ;  /* 0x00000000000079af */ /* 0x000e2a0000000000 */
[-C--:B-----5:R-:W-:Y:S08]  /*3020*/  HMMA.16816.F32.BF16 R96, R12, R20.reuse, RZ ;  /* 0x000000140c60723c */ /* 0x0a0ff000000418ff */
[C---:B------:R-:W-:Y:S08]  /*3030*/  HMMA.16816.F32.BF16 R76, R8.reuse, R20, RZ ;  /* 0x00000014084c723c */ /* 0x040ff000000418ff */
[-C--:B------:R-:W-:Y:S08]  /*3040*/  HMMA.16816.F32.BF16 R72, R8, R22.reuse, RZ ;  /* 0x000000160848723c */ /* 0x080ff000000418ff */
[----:B------:R-:W-:Y:S01]  /*3050*/  HMMA.16816.F32.BF16 R108, R12, R22, RZ ;  /* 0x000000160c6c723c */ /* 0x000fe200000418ff */
[----:B------:R-:W1:Y:S07]  /*3060*/  LDSM.16.M88.4 R20, [R221] ;  /* 0x00000000dd14783b */ /* 0x000e6e0000000200 */
[C---:B------:R-:W-:Y:S08]  /*3070*/  HMMA.16816.F32.BF16 R44, R8.reuse, R28, RZ ;  /* 0x0000001c082c723c */ /* 0x040ff000000418ff */
[C---:B--2---:R-:W-:Y:S08]  /*3080*/  HMMA.16816.F32.BF16 R68, R8.reuse, R32, RZ ;  /* 0x000000200844723c */ /* 0x044ff000000418ff */
[C---:B------:R-:W-:Y:S08]  /*3090*/  HMMA.16816.F32.BF16 R64, R8.reuse, R34, RZ ;  /* 0x000000220840723c */ /* 0x040ff000000418ff */
[C---:B------:R-:W-:Y:S08]  /*30a0*/  HMMA.16816.F32.BF16 R80, R8.reuse, R30, RZ ;  /* 0x0000001e0850723c */ /* 0x040ff000000418ff */
[----:B------:R-:W-:Y:S08]  /*30b0*/  HMMA.16816.F32.BF16 R8, R8, R26, RZ ;  /* 0x0000001a0808723c */ /* 0x000ff000000418ff */
        /* <DEDUP_REMOVED lines=9> */
[C---:B---3--:R-:W-:Y:S01]  /*3150*/  HMMA.16816.F32.BF16 R136, R16.reuse, R56, R36 ;  /* 0x000000381088723c */ /* 0x048fe20000041824 */
[----:B------:R-:W2:Y:S07]  /*3160*/  LDSM.16.M88.4 R36, [R217+0x7400] ;  /* 0x00740000d924783b */ /* 0x000eae0000000200 */
[C---:B----4-:R-:W-:Y:S01]  /*3170*/  HMMA.16816.F32.BF16 R140, R16.reuse, R60, R44 ;  /* 0x0000003c108c723c */ /* 0x050fe2000004182c */
[----:B------:R-:W3:Y:S07]  /*3180*/  LDSM.16.M88.4 R44, [R217+0x7000] ;  /* 0x00700000d92c783b */ /* 0x000eee0000000200 */
[C---:B------:R-:W-:Y:S08]  /*3190*/  HMMA.16816.F32.BF16 R144, R16.reuse, R42, R72 ;  /* 0x0000002a1090723c */ /* 0x040ff00000041848 */
[C---:B------:R-:W-:Y:S08]  /*31a0*/  HMMA.16816.F32.BF16 R72, R16.reuse, R50, R64 ;  /* 0x000000321048723c */ /* 0x040ff00000041840 */
[C---:B------:R-:W-:Y:S08]  /*31b0*/  HMMA.16816.F32.BF16 R76, R16.reuse, R40, R76 ;  /* 0x00000028104c723c */ /* 0x040ff0000004184c */
[C---:B------:R-:W-:Y:S08]  /*31c0*/  HMMA.16816.F32.BF16 R68, R16.reuse, R48, R68 ;  /* 0x000000301044723c */ /* 0x040ff00000041844 */
[C---:B------:R-:W-:Y:S08]  /*31d0*/  HMMA.16816.F32.BF16 R64, R16.reuse, R62, R80 ;  /* 0x0000003e1040723c */ /* 0x040ff00000041850 */
[----:B------:R-:W-:Y:S01]  /*31e0*/  HMMA.16816.F32.BF16 R128, R16, R58, R8 ;  /* 0x0000003a1080723c */ /* 0x000fe20000041808 */
[----:B------:R-:W4:Y:S04]  /*31f0*/  LDSM.16.M88.4 R16, [R220+0x2000] ;  /* 0x00200000dc10783b */ /* 0x000f280000000200 */
[----:B------:R-:W-:Y:S03]  /*3200*/  LDSM.16.M88.4 R8, [R221+0x3000] ;  /* 0x00300000dd08783b */ /* 0x000fe60000000200 */
[C---:B-1----:R-:W-:Y:S08]  /*3210*/  HMMA.16816.F32.BF16 R120, R20.reuse, R60, R88 ;  /* 0x0000003c1478723c */ /* 0x042ff00000041858 */
[C---:B------:R-:W-:Y:S08]  /*3220*/  HMMA.16816.F32.BF16 R124, R20.reuse, R40, R96 ;  /* 0x00000028147c723c */ /* 0x040ff00000041860 */
[C---:B------:R-:W-:Y:S08]  /*3230*/  HMMA.16816.F32.BF16 R112, R20.reuse, R56, R84 ;  /* 0x000000381470723c */ /* 0x040ff00000041854 */
[C---:B------:R-:W-:Y:S01]  /*3240*/  HMMA.16816.F32.BF16 R88, R20.reuse, R58, R24 ;  /* 0x0000003a1458723c */ /* 0x040fe20000041818 */
[----:B------:R-:W1:Y:S04]  /*3250*/  LDSM.16.M88.4 R56, [R219+0x7400] ;  /* 0x00740000db38783b */ /* 0x000e680000000200 */
[----:B------:R-:W-:Y:S03]  /*3260*/  LDSM.16.M88.4 R24, [R221+0x2000] ;  /* 0x00200000dd18783b */ /* 0x000fe60000000200 */
[C---:B------:R-:W-:Y:S01]  /*3270*/  HMMA.16816.F32.BF16 R96, R20.reuse, R62, R116 ;  /* 0x0000003e1460723c */ /* 0x040fe20000041874 */
[----:B------:R-:W5:Y:S07]  /*3280*/  LDSM.16.M88.4 R60, [R219+0x7c00] ;  /* 0x007c0000db3c783b */ /* 0x000f6e0000000200 */
[C---:B------:R-:W-:Y:S01]  /*3290*/  HMMA.16816.F32.BF16 R108, R20.reuse, R42, R108 ;  /* 0x0000002a146c723c */ /* 0x040fe2000004186c */
[----:B------:R-:W1:Y:S07]  /*32a0*/  LDSM.16.M88.4 R40, [R219+0x7000] ;  /* 0x00700000db28783b */ /* 0x000e6e0000000200 */
[C---:B------:R-:W-:Y:S08]  /*32b0*/  HMMA.16816.F32.BF16 R132, R20.reuse, R48, R92 ;  /* 0x000000301484723c */ /* 0x040ff0000004185c */
[----:B------:R-:W-:Y:S01]  /*32c0*/  HMMA.16816.F32.BF16 R104, R20, R50, R104 ;  /* 0x000000321468723c */ /* 0x000fe20000041868 */
[----:B------:R-:W1:Y:S07]  /*32d0*/  LDSM.16.M88.4 R48, [R219+0x7800] ;  /* 0x00780000db30783b */ /* 0x000e6e0000000200 */
[C---:B--2---:R-:W-:Y:S08]  /*32e0*/  HMMA.16816.F32.BF16 R72, R12.reuse, R38, R72 ;  /* 0x000000260c48723c */ /* 0x044ff00000041848 */
[C---:B------:R-:W-:Y:S08]  /*32f0*/  HMMA.16816.F32.BF16 R20, R12.reuse, R28, R136 ;  /* 0x0000001c0c14723c */ /* 0x040ff00000041888 */
[C---:B---3--:R-:W-:Y:S08]  /*3300*/  HMMA.16816.F32.BF16 R84, R12.reuse, R44, R76 ;  /* 0x0000002c0c54723c */ /* 0x048ff0000004184c */
        /* <DEDUP_REMOVED lines=9> */
[----:B------:R-:W-:Y:S08]  /*33a0*/  HMMA.16816.F32.BF16 R36, R16, R34, R96 ;  /* 0x000000221024723c */ /* 0x000ff00000041860 */
[----:B-1----:R-:W-:Y:S08]  /*33b0*/  HMMA.16816.F32.BF16 R104, R8, R58, R72 ;  /* 0x0000003a0868723c */ /* 0x002ff00000041848 */
[C---:B------:R-:W-:Y:S08]  /*33c0*/  HMMA.16816.F32.BF16 R112, R16.reuse, R28, R112 ;  /* 0x0000001c1070723c */ /* 0x040ff00000041870 */
[----:B------:R-:W-:Y:S01]  /*33d0*/  HMMA.16816.F32.BF16 R96, R16, R30, R88 ;  /* 0x0000001e1060723c */ /* 0x000fe20000041858 */
[----:B------:R-:W-:Y:S07]  /*33e0*/  LDSM.16.M88.4 R28, [R217+0x8000] ;  /* 0x00800000d91c783b */ /* 0x000fee0000000200 */
[C---:B-----5:R-:W-:Y:S01]  /*33f0*/  HMMA.16816.F32.BF16 R72, R8.reuse, R60, R20 ;  /* 0x0000003c0848723c */ /* 0x060fe20000041814 */
[----:B------:R-:W1:Y:S07]  /*3400*/  LDSM.16.M88.4 R20, [R220+0x4000] ;  /* 0x00400000dc14783b */ /* 0x000e6e0000000200 */
[C---:B------:R-:W-:Y:S08]  /*3410*/  HMMA.16816.F32.BF16 R88, R8.reuse, R40, R84 ;  /* 0x000000280858723c */ /* 0x040ff00000041854 */
[C---:B------:R-:W-:Y:S08]  /*3420*/  HMMA.16816.F32.BF16 R116, R8.reuse, R42, R80 ;  /* 0x0000002a0874723c */ /* 0x040ff00000041850 */
[C---:B------:R-:W-:Y:S08]  /*3430*/  HMMA.16816.F32.BF16 R84, R8.reuse, R48, R68 ;  /* 0x000000300854723c */ /* 0x040ff00000041844 */
[C---:B------:R-:W-:Y:S01]  /*3440*/  HMMA.16816.F32.BF16 R108, R8.reuse, R56, R76 ;  /* 0x00000038086c723c */ /* 0x040fe2000004184c */
[----:B------:R-:W-:Y:S07]  /*3450*/  LDSM.16.M88.4 R76, [R217+0x8800] ;  /* 0x00880000d94c783b */ /* 0x000fee0000000200 */
[C---:B------:R-:W-:Y:S08]  /*3460*/  HMMA.16816.F32.BF16 R80, R8.reuse, R50, R64 ;  /* 0x000000320850723c */ /* 0x040ff00000041840 */
[----:B------:R-:W-:Y:S01]  /*3470*/  HMMA.16816.F32.BF16 R68, R8, R62, R12 ;  /* 0x0000003e0844723c */ /* 0x000fe2000004180c */
[----:B------:R-:W2:Y:S04]  /*3480*/  LDSM.16.M88.4 R8, [R220+0x5000] ;  /* 0x00500000dc08783b */ /* 0x000ea80000000200 */
[----:B------:R-:W-:Y:S03]  /*3490*/  LDSM.16.M88.4 R12, [R221+0x5000] ;  /* 0x00500000dd0c783b */ /* 0x000fe60000000200 */
[----:B------:R-:W-:Y:S01]  /*34a0*/  HMMA.16816.F32.BF16 R120, R16, R32, R120 ;  /* 0x000000201078723c */ /* 0x000fe20000041878 */
[----:B------:R-:W3:Y:S04]  /*34b0*/  LDSM.16.M88.4 R32, [R217+0x8400] ;  /* 0x00840000d920783b */ /* 0x000ee80000000200 */
[----:B------:R-:W-:Y:S03]  /*34c0*/  LDSM.16.M88.4 R16, [R221+0x4000] ;  /* 0x00400000dd10783b */ /* 0x000fe60000000200 */
[C---:B------:R-:W-:Y:S01]  /*34d0*/  HMMA.16816.F32.BF16 R44, R24.reuse, R40, R92 ;  /* 0x00000028182c723c */ /* 0x040fe2000004185c */
[----:B------:R-:W4:Y:S07]  /*34e0*/  LDSM.16.M88.4 R92, [R217+0x8c00] ;  /* 0x008c0000d95c783b */ /* 0x000f2e0000000200 */
[C---:B------:R-:W-:Y:S08]  /*34f0*/  HMMA.16816.F32.BF16 R64, R24.reuse, R42, R124 ;  /* 0x0000002a1840723c */ /* 0x040ff0000004187c */
[C---:B------:R-:W-:Y:S01]  /*3500*/  HMMA.16816.F32.BF16 R124, R24.reuse, R50, R36 ;  /* 0x00000032187c723c */ /* 0x040fe20000041824 */
[----:B------:R-:W5:Y:S07]  /*3510*/  LDSM.16.M88.4 R36, [R219+0x8000] ;  /* 0x00800000db24783b */ /* 0x000f6e0000000200 */
[C---:B------:R-:W-:Y:S08]  /*3520*/  HMMA.16816.F32.BF16 R40, R24.reuse, R56, R132 ;  /* 0x000000381828723c */ /* 0x040ff00000041884 */
[C---:B------:R-:W-:Y:S08]  /*3530*/  HMMA.16816.F32.BF16 R128, R24.reuse, R58, R128 ;  /* 0x0000003a1880723c */ /* 0x040ff00000041880 */
[C---:B------:R-:W-:Y:S08]  /*3540*/  HMMA.16816.F32.BF16 R120, R24.reuse, R48, R120 ;  /* 0x000000301878723c */ /* 0x040ff00000041878 */
[C---:B------:R-:W-:Y:S08]  /*3550*/  HMMA.16816.F32.BF16 R112, R24.reuse, R60, R112 ;  /* 0x0000003c1870723c */ /* 0x040ff00000041870 */
[----:B------:R-:W-:Y:S08]  /*3560*/  HMMA.16816.F32.BF16 R96, R24, R62, R96 ;  /* 0x0000003e1860723c */ /* 0x000ff00000041860 */
[-C--:B-1----:R-:W-:Y:S08]  /*3570*/  HMMA.16816.F32.BF16 R24, R20, R28.reuse, R44 ;  /* 0x0000001c1418723c */ /* 0x082ff0000004182c */
[C---:B--2---:R-:W-:Y:S08]  /*3580*/  HMMA.16816.F32.BF16 R48, R8.reuse, R28, R88 ;  /* 0x0000001c0830723c */ /* 0x044ff00000041858 */
[-C--:B------:R-:W-:Y:S08]  /*3590*/  HMMA.16816.F32.BF16 R60, R8, R30.reuse, R116 ;  /* 0x0000001e083c723c */ /* 0x080ff00000041874 */
[----:B------:R-:W-:Y:S08]  /*35a0*/  HMMA.16816.F32.BF16 R44, R20, R30, R64 ;  /* 0x0000001e142c723c */ /* 0x000ff00000041840 */
[C---:B---3--:R-:W-:Y:S08]  /*35b0*/  HMMA.16816.F32.BF16 R88, R8.reuse, R32, R108 ;  /* 0x000000200858723c */ /* 0x048ff0000004186c */
[C---:B------:R-:W-:Y:S08]  /*35c0*/  HMMA.16816.F32.BF16 R104, R8.reuse, R34, R104 ;  /* 0x000000220868723c */ /* 0x040ff00000041868 */
[C---:B------:R-:W-:Y:S08]  /*35d0*/  HMMA.16816.F32.BF16 R84, R8.reuse, R76, R84 ;  /* 0x0000004c0854723c */ /* 0x040ff00000041854 */
[C---:B------:R-:W-:Y:S08]  /*35e0*/  HMMA.16816.F32.BF16 R80, R8.reuse, R78, R80 ;  /* 0x0000004e0850723c */ /* 0x040ff00000041850 */
[C---:B----4-:R-:W-:Y:S08]  /*35f0*/  HMMA.16816.F32.BF16 R72, R8.reuse, R92, R72 ;  /* 0x0000005c0848723c */ /* 0x050ff00000041848 */
[----:B------:R-:W-:Y:S07]  /*3600*/  HMMA.16816.F32.BF16 R68, R8, R94, R68 ;  /* 0x0000005e0844723c */ /* 0x000fee0000041844 */
[--C-:B------:R-:W-:Y:S01]  /*3610*/  IMAD.IADD R9, R54, 0x1, R100.reuse ;  /* 0x0000000136097824 */ /* 0x100fe200078e0264 */
[----:B-----5:R-:W-:Y:S01]  /*3620*/  HMMA.16816.F32.BF16 R28, R16, R36, R24 ;  /* 0x00000024101c723c */ /* 0x020fe20000041818 */
[----:B------:R-:W-:-:S02]  /*3630*/  IMAD.IADD R11, R4, 0x1, R100 ;  /* 0x00000001040b7824 */ /* 0x000fc400078e0264 */
[C-C-:B------:R-:W-:Y:S01]  /*3640*/  IMAD.IADD R10, R3.reuse, 0x1, R100.reuse ;  /* 0x00000001030a7824 */ /* 0x140fe200078e0264 */
[----:B------:R-:W-:Y:S01]  /*3650*/  IMNMX R226, RZ, R9, !PT ;  /* 0x00000009ffe27217 */ /* 0x000fe20007800200 */
[C---:B------:R-:W-:Y:S01]  /*3660*/  IMAD.IADD R8, R0.reuse, 0x1, R100 ;  /* 0x0000000100087824 */ /* 0x040fe200078e0264 */
[----:B------:R-:W-:Y:S01]  /*3670*/  IMNMX R225, RZ, R11, !PT ;  /* 0x0000000bffe17217 */ /* 0x000fe20007800200 */
[--C-:B------:R-:W-:Y:S01]  /*3680*/  IMAD.IADD R4, R3, 0x1, R55.reuse ;  /* 0x0000000103047824 */ /* 0x100fe200078e0237 */
[----:B------:R-:W-:Y:S01]  /*3690*/  IMNMX R224, RZ, R10, !PT ;  /* 0x0000000affe07217 */ /* 0x000fe20007800200 */
[----:B------:R-:W-:Y:S01]  /*36a0*/  HMMA.16816.F32.BF16 R24, R12, R36, R48 ;  /* 0x000000240c18723c */ /* 0x000fe20000041830 */
[----:B------:R-:W-:Y:S01]  /*36b0*/  IMNMX R223, RZ, R8, !PT ;  /* 0x00000008ffdf7217 */ /* 0x000fe20007800200 */
[----:B------:R-:W-:Y:S01]  /*36c0*/  IMAD.IADD R3, R0, 0x1, R55 ;  /* 0x0000000100037824 */ /* 0x000fe200078e0237 */
[----:B------:R-:W1:Y:S01]  /*36d0*/  LDSM.16.M88.4 R8, [R219+0x8400] ;  /* 0x00840000db08783b */ /* 0x000e620000000200 */
[----:B------:R-:W-:Y:S01]  /*36e0*/  IMAD R0, R52, 0x40, R148 ;  /* 0x0000004034007824 */ /* 0x000fe200078e0294 */
[----:B------:R-:W-:-:S02]  /*36f0*/  IMNMX R228, R4, R53, PT ;  /* 0x0000003504e47217 */ /* 0x000fc40003800200 */
[----:B------:R-:W-:Y:S01]  /*3700*/  IMNMX R227, R3, R53, PT ;  /* 0x0000003503e37217 */ /* 0x000fe20003800200 */
[----:B------:R-:W-:Y:S01]  /*3710*/  HMMA.16816.F32.BF16 R56, R20, R32, R40 ;  /* 0x000000201438723c */ /* 0x000fe20000041828 */
[C---:B------:R-:W-:Y:S02]  /*3720*/  ISETP.GE.AND P3, PT, R0.reuse, R230, PT ;  /* 0x000000e60000720c */ /* 0x040fe40003f66270 */
[C---:B------:R-:W-:Y:S02]  /*3730*/  IADD3 R3, R0.reuse, 0x1, RZ ;  /* 0x0000000100037810 */ /* 0x040fe40007ffe0ff */
[----:B------:R-:W-:Y:S02]  /*3740*/  ISETP.LT.OR P3, PT, R0, R226, P3 ;  /* 0x000000e20000720c */ /* 0x000fe40001f61670 */
[C---:B------:R-:W-:Y:S01]  /*3750*/  ISETP.GE.AND P0, PT, R3.reuse, R228, PT ;  /* 0x000000e40300720c */ /* 0x040fe20003f06270 */
[----:B------:R-:W-:Y:S01]  /*3760*/  HMMA.16816.F32.BF16 R48, R12, R38, R60 ;  /* 0x000000260c30723c */ /* 0x000fe2000004183c */
[----:B------:R-:W-:-:S02]  /*3770*/  ISETP.GE.AND P2, PT, R3, R227, PT ;  /* 0x000000e30300720c */ /* 0x000fc40003f46270 */
[----:B------:R-:W-:Y:S02]  /*3780*/  ISETP.GE.AND P4, PT, R0, R228, PT ;  /* 0x000000e40000720c */ /* 0x000fe40003f86270 */
[CC--:B------:R-:W-:Y:S02]  /*3790*/  ISETP.LT.OR P0, PT, R3.reuse, R224.reuse, P0 ;  /* 0x000000e00300720c */ /* 0x0c0fe40000701670 */
[----:B------:R-:W-:Y:S01]  /*37a0*/  FSEL R63, R28, -INF , !P3 ;  /* 0xff8000001c3f7808 */ /* 0x000fe20005800000 */
[----:B------:R-:W-:Y:S01]  /*37b0*/  HMMA.16816.F32.BF16 R44, R16, R38, R44 ;  /* 0x00000026102c723c */ /* 0x000fe2000004182c */
[C---:B------:R-:W-:Y:S02]  /*37c0*/  ISETP.GE.AND P3, PT, R0.reuse, R227, PT ;  /* 0x000000e30000720c */ /* 0x040fe40003f66270 */
[----:B------:R-:W-:Y:S02]  /*37d0*/  ISETP.LT.OR P2, PT, R3, R223, P2 ;  /* 0x000000df0300720c */ /* 0x000fe40001741670 */
[----:B------:R-:W-:-:S02]  /*37e0*/  ISETP.LT.OR P4, PT, R0, R224, P4 ;  /* 0x000000e00000720c */ /* 0x000fc40002781670 */
[C---:B------:R-:W-:Y:S01]  /*37f0*/  ISETP.LT.OR P3, PT, R0.reuse, R223, P3 ;  /* 0x000000df0000720c */ /* 0x040fe20001f61670 */
[C---:B------:R-:W-:Y:S01]  /*3800*/  HMMA.16816.F32.BF16 R40, R20.reuse, R34, R128 ;  /* 0x000000221428723c */ /* 0x040fe20000041880 */
[C---:B------:R-:W-:Y:S02]  /*3810*/  ISETP.GE.AND P6, PT, R3.reuse, R230, PT ;  /* 0x000000e60300720c */ /* 0x040fe40003fc6270 */
[-C--:B------:R-:W-:Y:S02]  /*3820*/  ISETP.GE.AND P5, PT, R3, R229.reuse, PT ;  /* 0x000000e50300720c */ /* 0x080fe40003fa6270 */
[----:B------:R-:W-:Y:S02]  /*3830*/  ISETP.GE.AND P1, PT, R0, R229, PT ;  /* 0x000000e50000720c */ /* 0x000fe40003f26270 */
[----:B------:R-:W-:Y:S01]  /*3840*/  FSEL R54, R24, -INF , !P4 ;  /* 0xff80000018367808 */ /* 0x000fe20006000000 */
[----:B------:R-:W-:Y:S01]  /*3850*/  HMMA.16816.F32.BF16 R32, R20, R76, R120 ;  /* 0x0000004c1420723c */ /* 0x000fe20000041878 */
[----:B------:R-:W-:-:S02]  /*3860*/  FSEL R61, R26, -INF , !P3 ;  /* 0xff8000001a3d7808 */ /* 0x000fc40005800000 */
[----:B------:R-:W-:Y:S02]  /*3870*/  FSEL R55, R25, -INF , !P0 ;  /* 0xff80000019377808 */ /* 0x000fe40004000000 */
[----:B------:R-:W-:Y:S02]  /*3880*/  FSEL R60, R27, -INF , !P2 ;  /* 0xff8000001b3c7808 */ /* 0x000fe40005000000 */
[----:B------:R-:W2:Y:S01]  /*3890*/  LDSM.16.M88.4 R24, [R219+0x8800] ;  /* 0x00880000db18783b */ /* 0x000ea20000000200 */
[C---:B------:R-:W-:Y:S01]  /*38a0*/  ISETP.LT.OR P6, PT, R3.reuse, R226, P6 ;  /* 0x000000e20300720c */ /* 0x040fe200037c1670 */
[----:B-1----:R-:W-:Y:S01]  /*38b0*/  HMMA.16816.F32.BF16 R36, R16, R8, R56 ;  /* 0x000000081024723c */ /* 0x002fe20000041838 */
[-C--:B------:R-:W-:Y:S02]  /*38c0*/  ISETP.LT.OR P5, PT, R3, R225.reuse, P5 ;  /* 0x000000e10300720c */ /* 0x080fe40002fa1670 */
[C---:B------:R-:W-:Y:S02]  /*38d0*/  ISETP.LT.OR P1, PT, R0.reuse, R225, P1 ;  /* 0x000000e10000720c */ /* 0x040fe40000f21670 */
[----:B------:R-:W-:-:S02]  /*38e0*/  IADD3 R3, R0, 0x8, RZ ;  /* 0x0000000800037810 */ /* 0x000fc40007ffe0ff */
[----:B------:R-:W-:Y:S02]  /*38f0*/  FSEL R67, R30, -INF , !P1 ;  /* 0xff8000001e437808 */ /* 0x000fe40004800000 */
[C---:B------:R-:W-:Y:S02]  /*3900*/  ISETP.GE.AND P1, PT, R3.reuse, R230, PT ;  /* 0x000000e60300720c */ /* 0x040fe40003f26270 */
[----:B------:R-:W-:Y:S02]  /*3910*/  IADD3 R4, R0, 0x9, RZ ;  /* 0x0000000900047810 */ /* 0x000fe40007ffe0ff */
[C---:B------:R-:W-:Y:S02]  /*3920*/  ISETP.LT.OR P1, PT, R3.reuse, R226, P1 ;  /* 0x000000e20300720c */ /* 0x040fe40000f21670 */
[----:B------:R-:W-:Y:S02]  /*3930*/  ISETP.GE.AND P3, PT, R3, R228, PT ;  /* 0x000000e40300720c */ /* 0x000fe40003f66270 */
[----:B------:R-:W-:-:S02]  /*3940*/  FSEL R59, R44, -INF , !P1 ;  /* 0xff8000002c3b7808 */ /* 0x000fc40004800000 */
[-C--:B------:R-:W-:Y:S02]  /*3950*/  ISETP.GE.AND P0, PT, R3, R227.reuse, PT ;  /* 0x000000e30300720c */ /* 0x080fe40003f06270 */
[----:B------:R-:W-:Y:S02]  /*3960*/  FSEL R62, R29, -INF , !P6 ;  /* 0xff8000001d3e7808 */ /* 0x000fe40007000000 */
[----:B------:R-:W-:Y:S02]  /*3970*/  FSEL R66, R31, -INF , !P5 ;  /* 0xff8000001f427808 */ /* 0x000fe40006800000 */
[C---:B------:R-:W-:Y:S01]  /*3980*/  ISETP.GE.AND P2, PT, R4.reuse, R228, PT ;  /* 0x000000e40400720c */ /* 0x040fe20003f46270 */
[----:B------:R-:W-:Y:S01]  /*3990*/  HMMA.16816.F32.BF16 R28, R12, R8, R88 ;  /* 0x000000080c1c723c */ /* 0x000fe20000041858 */
[----:B------:R-:W-:Y:S02]  /*39a0*/  ISETP.GE.AND P1, PT, R4, R227, PT ;  /* 0x000000e30400720c */ /* 0x000fe40003f26270 */
[----:B------:R-:W-:-:S02]  /*39b0*/  ISETP.GE.AND P4, PT, R3, R229, PT ;  /* 0x000000e50300720c */ /* 0x000fc40003f86270 */
[C---:B------:R-:W-:Y:S02]  /*39c0*/  ISETP.GE.AND P6, PT, R4.reuse, R230, PT ;  /* 0x000000e60400720c */ /* 0x040fe40003fc6270 */
[C---:B------:R-:W-:Y:S02]  /*39d0*/  ISETP.GE.AND P5, PT, R4.reuse, R229, PT ;  /* 0x000000e50400720c */ /* 0x040fe40003fa6270 */
[CC--:B------:R-:W-:Y:S02]  /*39e0*/  ISETP.LT.OR P3, PT, R3.reuse, R224.reuse, P3 ;  /* 0x000000e00300720c */ /* 0x0c0fe40001f61670 */
[-C--:B------:R-:W-:Y:S02]  /*39f0*/  ISETP.LT.OR P0, PT, R3, R223.reuse, P0 ;  /* 0x000000df0300720c */ /* 0x080fe40000701670 */
[C---:B------:R-:W-:Y:S02]  /*3a00*/  ISETP.LT.OR P2, PT, R4.reuse, R224, P2 ;  /* 0x000000e00400720c */ /* 0x040fe40001741670 */
[----:B------:R-:W-:-:S02]  /*3a10*/  ISETP.LT.OR P1, PT, R4, R223, P1 ;  /* 0x000000df0400720c */ /* 0x000fc40000f21670 */
[-C--:B------:R-:W-:Y:S02]  /*3a20*/  ISETP.LT.OR P4, PT, R3, R225.reuse, P4 ;  /* 0x000000e10300720c */ /* 0x080fe40002781670 */
[C---:B------:R-:W-:Y:S02]  /*3a30*/  ISETP.LT.OR P6, PT, R4.reuse, R226, P6 ;  /* 0x000000e20400720c */ /* 0x040fe400037c1670 */
[----:B------:R-:W-:Y:S02]  /*3a40*/  ISETP.LT.OR P5, PT, R4, R225, P5 ;  /* 0x000000e10400720c */ /* 0x000fe40002fa1670 */
[----:B------:R-:W-:Y:S02]  /*3a50*/  FSEL R53, R48, -INF , !P3 ;  /* 0xff80000030357808 */ /* 0x000fe40005800000 */
[----:B------:R-:W-:Y:S02]  /*3a60*/  FSEL R56, R50, -INF , !P0 ;  /* 0xff80000032387808 */ /* 0x000fe40004000000 */
[----:B------:R-:W-:-:S02]  /*3a70*/  FSEL R52, R49, -INF , !P2 ;  /* 0xff80000031347808 */ /* 0x000fc40005000000 */
[----:B------:R-:W-:Y:S02]  /*3a80*/  FSEL R57, R51, -INF , !P1 ;  /* 0xff80000033397808 */ /* 0x000fe40004800000 */
[----:B------:R-:W-:Y:S01]  /*3a90*/  FSEL R65, R46, -INF , !P4 ;  /* 0xff8000002e417808 */ /* 0x000fe20006000000 */
[----:B------:R-:W-:Y:S01]  /*3aa0*/  HMMA.16816.F32.BF16 R48, R16, R10, R40 ;  /* 0x0000000a1030723c */ /* 0x000fe20000041828 */
[----:B------:R-:W-:Y:S02]  /*3ab0*/  FSEL R58, R45, -INF , !P6 ;  /* 0xff8000002d3a7808 */ /* 0x000fe40007000000 */
[----:B------:R-:W-:Y:S02]  /*3ac0*/  FSEL R64, R47, -INF , !P5 ;  /* 0xff8000002f407808 */ /* 0x000fe40006800000 */
[C---:B------:R-:W-:Y:S02]  /*3ad0*/  IADD3 R3, R0.reuse, 0x10, RZ ;  /* 0x0000001000037810 */ /* 0x040fe40007ffe0ff */
[----:B------:R-:W-:Y:S01]  /*3ae0*/  IADD3 R4, R0, 0x11, RZ ;  /* 0x0000001100047810 */ /* 0x000fe20007ffe0ff */
[----:B------:R-:W-:Y:S01]  /*3af0*/  HMMA.16816.F32.BF16 R44, R20, R78, R124 ;  /* 0x0000004e142c723c */ /* 0x000fe2000004187c */
[----:B------:R-:W-:-:S02]  /*3b00*/  ISETP.GE.AND P4, PT, R3, R230, PT ;  /* 0x000000e60300720c */ /* 0x000fc40003f86270 */
[C---:B------:R-:W-:Y:S02]  /*3b10*/  ISETP.GE.AND P3, PT, R3.reuse, R229, PT ;  /* 0x000000e50300720c */ /* 0x040fe40003f66270 */
[C---:B------:R-:W-:Y:S02]  /*3b20*/  ISETP.GE.AND P0, PT, R3.reuse, R228, PT ;  /* 0x000000e40300720c */ /* 0x040fe40003f06270 */
[----:B------:R-:W-:Y:S01]  /*3b30*/  ISETP.GE.AND P2, PT, R3, R227, PT ;  /* 0x000000e30300720c */ /* 0x000fe20003f46270 */
[----:B------:R-:W-:Y:S01]  /*3b40*/  HMMA.16816.F32.BF16 R40, R12, R10, R104 ;  /* 0x0000000a0c28723c */ /* 0x000fe20000041868 */
[----:B------:R-:W1:Y:S01]  /*3b50*/  LDSM.16.M88.4 R8, [R219+0x8c00] ;  /* 0x008c0000db08783b */ /* 0x000e620000000200 */
[----:B------:R-:W-:Y:S01]  /*3b60*/  ISETP.GE.AND P1, PT, R4, R230, PT ;  /* 0x000000e60400720c */ /* 0x000fe20003f26270 */
[----:B------:R-:W-:-:S04]  /*3b70*/  DEPBAR.LE SB0, 0x0 ;  /* 0x000080000000791a */ /* 0x000fc80000000000 */
[C---:B------:R-:W-:Y:S02]  /*3b80*/  ISETP.GE.AND P6, PT, R4.reuse, R229, PT ;  /* 0x000000e50400720c */ /* 0x040fe40003fc6270 */
[C---:B------:R-:W-:Y:S02]  /*3b90*/  ISETP.LT.OR P4, PT, R3.reuse, R226, P4 ;  /* 0x000000e20300720c */ /* 0x040fe40002781670 */
[C---:B------:R-:W-:Y:S02]  /*3ba0*/  ISETP.LT.OR P3, PT, R3.reuse, R225, P3 ;  /* 0x000000e10300720c */ /* 0x040fe40001f61670 */
[C---:B------:R-:W-:Y:S02]  /*3bb0*/  ISETP.LT.OR P0, PT, R3.reuse, R224, P0 ;  /* 0x000000e00300720c */ /* 0x040fe40000701670 */
[----:B------:R-:W-:Y:S01]  /*3bc0*/  ISETP.LT.OR P2, PT, R3, R223, P2 ;  /* 0x000000df0300720c */ /* 0x000fe20001741670 */
[----:B--2---:R-:W-:Y:S01]  /*3bd0*/  HMMA.16816.F32.BF16 R44, R16, R26, R44 ;  /* 0x0000001a102c723c */ /* 0x004fe2000004182c */
[----:B------:R-:W-:-:S02]  /*3be0*/  ISETP.LT.OR P1, PT, R4, R226, P1 ;  /* 0x000000e20400720c */ /* 0x000fc40000f21670 */
[----:B------:R-:W-:Y:S02]  /*3bf0*/  ISETP.LT.OR P6, PT, R4, R225, P6 ;  /* 0x000000e10400720c */ /* 0x000fe400037c1670 */
[----:B------:R-:W-:Y:S02]  /*3c00*/  IADD3 R3, R0, 0x18, RZ ;  /* 0x0000001800037810 */ /* 0x000fe40007ffe0ff */
[----:B------:R-:W-:Y:S01]  /*3c10*/  FSEL R148, R36, -INF , !P4 ;  /* 0xff80000024947808 */ /* 0x000fe20006000000 */
[----:B------:R-:W-:Y:S01]  /*3c20*/  BAR.SYNC.DEFER_BLOCKING 0x0 ;  /* 0x0000000000007b1d */ /* 0x000fe20000010000 */
[C---:B------:R-:W-:Y:S02]  /*3c30*/  ISETP.GE.AND P5, PT, R4.reuse, R228, PT ;  /* 0x000000e40400720c */ /* 0x040fe40003fa6270 */
[----:B------:R-:W-:Y:S02]  /*3c40*/  ISETP.GE.AND P4, PT, R4, R227, PT ;  /* 0x000000e30400720c */ /* 0x000fe40003f86270 */
[----:B------:R-:W-:-:S02]  /*3c50*/  FSEL R153, R38, -INF , !P3 ;  /* 0xff80000026997808 */ /* 0x000fc40005800000 */
[----:B------:R-:W-:Y:S02]  /*3c60*/  FSEL R149, R37, -INF , !P1 ;  /* 0xff80000025957808 */ /* 0x000fe40004800000 */
[----:B------:R-:W-:Y:S02]  /*3c70*/  FSEL R168, R39, -INF , !P6 ;  /* 0xff80000027a87808 */ /* 0x000fe40007000000 */
[----:B------:R-:W-:Y:S01]  /*3c80*/  ISETP.GE.AND P3, PT, R3, R230, PT ;  /* 0x000000e60300720c */ /* 0x000fe20003f66270 */
[----:B------:R-:W-:Y:S01]  /*3c90*/  HMMA.16816.F32.BF16 R36, R16, R24, R32 ;  /* 0x000000181024723c */ /* 0x000fe20000041820 */
[C---:B------:R-:W-:Y:S02]  /*3ca0*/  ISETP.LT.OR P5, PT, R4.reuse, R224, P5 ;  /* 0x000000e00400720c */ /* 0x040fe40002fa1670 */
[----:B------:R-:W-:Y:S02]  /*3cb0*/  ISETP.LT.OR P4, PT, R4, R223, P4 ;  /* 0x000000df0400720c */ /* 0x000fe40002781670 */
[----:B------:R-:W-:-:S02]  /*3cc0*/  IADD3 R4, R0, 0x19, RZ ;  /* 0x0000001900047810 */ /* 0x000fc40007ffe0ff */
[C---:B------:R-:W-:Y:S01]  /*3cd0*/  ISETP.LT.OR P3, PT, R3.reuse, R226, P3 ;  /* 0x000000e20300720c */ /* 0x040fe20001f61670 */
[----:B------:R-:W-:Y:S01]  /*3ce0*/  HMMA.16816.F32.BF16 R32, R20, R92, R112 ;  /* 0x0000005c1420723c */ /* 0x000fe20000041870 */
[----:B------:R-:W-:Y:S02]  /*3cf0*/  FSEL R106, R28, -INF , !P0 ;  /* 0xff8000001c6a7808 */ /* 0x000fe40004000000 */
[C---:B------:R-:W-:Y:S02]  /*3d00*/  ISETP.GE.AND P0, PT, R3.reuse, R229, PT ;  /* 0x000000e50300720c */ /* 0x040fe40003f06270 */
[----:B------:R-:W-:Y:S02]  /*3d10*/  FSEL R138, R30, -INF , !P2 ;  /* 0xff8000001e8a7808 */ /* 0x000fe40005000000 */
[C---:B------:R-:W-:Y:S02]  /*3d20*/  ISETP.GE.AND P2, PT, R3.reuse, R228, PT ;  /* 0x000000e40300720c */ /* 0x040fe40003f46270 */
[----:B------:R-:W-:-:S02]  /*3d30*/  ISETP.GE.AND P1, PT, R3, R227, PT ;  /* 0x000000e30300720c */ /* 0x000fc40003f26270 */
[----:B------:R-:W-:Y:S02]  /*3d40*/  ISETP.GE.AND P6, PT, R4, R228, PT ;  /* 0x000000e40400720c */ /* 0x000fe40003fc6270 */
[----:B------:R-:W-:Y:S02]  /*3d50*/  FSEL R100, R29, -INF , !P5 ;  /* 0xff8000001d647808 */ /* 0x000fe40006800000 */
[----:B------:R-:W-:Y:S02]  /*3d60*/  FSEL R136, R31, -INF , !P4 ;  /* 0xff8000001f887808 */ /* 0x000fe40006000000 */
[----:B------:R-:W-:Y:S01]  /*3d70*/  FSEL R152, R48, -INF , !P3 ;  /* 0xff80000030987808 */ /* 0x000fe20005800000 */
[----:B------:R-:W-:Y:S01]  /*3d80*/  HMMA.16816.F32.BF16 R28, R12, R24, R84 ;  /* 0x000000180c1c723c */ /* 0x000fe20000041854 */
[----:B------:R-:W-:Y:S02]  /*3d90*/  ISETP.GE.AND P3, PT, R4, R227, PT ;  /* 0x000000e30400720c */ /* 0x000fe40003f66270 */
[----:B------:R-:W-:-:S02]  /*3da0*/  ISETP.LT.OR P0, PT, R3, R225, P0 ;  /* 0x000000e10300720c */ /* 0x000fc40000701670 */
[CC--:B------:R-:W-:Y:S02]  /*3db0*/  ISETP.LT.OR P2, PT, R3.reuse, R224.reuse, P2 ;  /* 0x000000e00300720c */ /* 0x0c0fe40001741670 */
[-C--:B------:R-:W-:Y:S01]  /*3dc0*/  ISETP.LT.OR P1, PT, R3, R223.reuse, P1 ;  /* 0x000000df0300720c */ /* 0x080fe20000f21670 */
[----:B-1----:R-:W-:Y:S01]  /*3dd0*/  HMMA.16816.F32.BF16 R32, R16, R8, R32 ;  /* 0x000000081020723c */ /* 0x002fe20000041820 */
[----:B------:R-:W-:Y:S02]  /*3de0*/  ISETP.LT.OR P6, PT, R4, R224, P6 ;  /* 0x000000e00400720c */ /* 0x000fe400037c1670 */
[----:B------:R-:W-:Y:S02]  /*3df0*/  IADD3 R3, R0, 0x20, RZ ;  /* 0x0000002000037810 */ /* 0x000fe40007ffe0ff */
[----:B------:R-:W-:Y:S02]  /*3e00*/  ISETP.LT.OR P3, PT, R4, R223, P3 ;  /* 0x000000df0400720c */ /* 0x000fe40001f61670 */
[----:B------:R-:W-:-:S02]  /*3e10*/  FSEL R165, R50, -INF , !P0 ;  /* 0xff80000032a57808 */ /* 0x000fc40004000000 */
[----:B------:R-:W-:Y:S02]  /*3e20*/  FSEL R48, R40, -INF , !P2 ;  /* 0xff80000028307808 */ /* 0x000fe40005000000 */
[----:B------:R-:W-:Y:S02]  /*3e30*/  FSEL R107, R42, -INF , !P1 ;  /* 0xff8000002a6b7808 */ /* 0x000fe40004800000 */
[----:B------:R-:W-:Y:S02]  /*3e40*/  FSEL R50, R41, -INF , !P6 ;  /* 0xff80000029327808 */ /* 0x000fe40007000000 */
[CC--:B------:R-:W-:Y:S02]  /*3e50*/  ISETP.GE.AND P5, PT, R4.reuse, R230.reuse, PT ;  /* 0x000000e60400720c */ /* 0x0c0fe40003fa6270 */
[----:B------:R-:W-:Y:S02]  /*3e60*/  ISETP.GE.AND P4, PT, R4, R229, PT ;  /* 0x000000e50400720c */ /* 0x000fe40003f86270 */
[----:B------:R-:W-:-:S02]  /*3e70*/  ISETP.GE.AND P0, PT, R3, R230, PT ;  /* 0x000000e60300720c */ /* 0x000fc40003f06270 */
[C---:B------:R-:W-:Y:S02]  /*3e80*/  ISETP.GE.AND P2, PT, R3.reuse, R229, PT ;  /* 0x000000e50300720c */ /* 0x040fe40003f46270 */
[C---:B------:R-:W-:Y:S02]  /*3e90*/  ISETP.GE.AND P1, PT, R3.reuse, R228, PT ;  /* 0x000000e40300720c */ /* 0x040fe40003f26270 */
[----:B------:R-:W-:Y:S02]  /*3ea0*/  ISETP.GE.AND P6, PT, R3, R227, PT ;  /* 0x000000e30300720c */ /* 0x000fe40003fc6270 */
[----:B------:R-:W-:Y:S02]  /*3eb0*/  FSEL R137, R43, -INF , !P3 ;  /* 0xff8000002b897808 */ /* 0x000fe40005800000 */
[----:B------:R-:W-:Y:S01]  /*3ec0*/  HMMA.16816.F32.BF16 R40, R12, R26, R80 ;  /* 0x0000001a0c28723c */ /* 0x000fe20000041850 */
[C---:B------:R-:W-:Y:S02]  /*3ed0*/  ISETP.LT.OR P5, PT, R4.reuse, R226, P5 ;  /* 0x000000e20400720c */ /* 0x040fe40002fa1670 */
[----:B------:R-:W-:-:S02]  /*3ee0*/  ISETP.LT.OR P4, PT, R4, R225, P4 ;  /* 0x000000e10400720c */ /* 0x000fc40002781670 */
[C---:B------:R-:W-:Y:S02]  /*3ef0*/  ISETP.LT.OR P0, PT, R3.reuse, R226, P0 ;  /* 0x000000e20300720c */ /* 0x040fe40000701670 */
[C---:B------:R-:W-:Y:S01]  /*3f00*/  ISETP.LT.OR P2, PT, R3.reuse, R225, P2 ;  /* 0x000000e10300720c */ /* 0x040fe20001741670 */
[----:B------:R-:W-:Y:S01]  /*3f10*/  HMMA.16816.F32.BF16 R24, R20, R94, R96 ;  /* 0x0000005e1418723c */ /* 0x000fe20000041860 */
[C---:B------:R-:W-:Y:S02]  /*3f20*/  ISETP.LT.OR P1, PT, R3.reuse, R224, P1 ;  /* 0x000000e00300720c */ /* 0x040fe40000f21670 */
[----:B------:R-:W-:Y:S02]  /*3f30*/  ISETP.LT.OR P6, PT, R3, R223, P6 ;  /* 0x000000df0300720c */ /* 0x000fe400037c1670 */
[C---:B------:R-:W-:Y:S02]  /*3f40*/  IADD3 R4, R0.reuse, 0x21, RZ ;  /* 0x0000002100047810 */ /* 0x040fe40007ffe0ff */
[----:B------:R-:W-:Y:S01]  /*3f50*/  IADD3 R3, R0, 0x28, RZ ;  /* 0x0000002800037810 */ /* 0x000fe20007ffe0ff */
[----:B------:R-:W-:Y:S01]  /*3f60*/  HMMA.16816.F32.BF16 R20, R12, R8, R72 ;  /* 0x000000080c14723c */ /* 0x000fe20000041848 */
[----:B------:R-:W-:-:S02]  /*3f70*/  FSEL R139, R49, -INF , !P5 ;  /* 0xff800000318b7808 */ /* 0x000fc40006800000 */
[----:B------:R-:W-:Y:S02]  /*3f80*/  FSEL R164, R51, -INF , !P4 ;  /* 0xff80000033a47808 */ /* 0x000fe40006000000 */
[----:B------:R-:W-:Y:S02]  /*3f90*/  FSEL R181, R36, -INF , !P0 ;  /* 0xff80000024b57808 */ /* 0x000fe40004000000 */
[----:B------:R-:W-:Y:S01]  /*3fa0*/  FSEL R183, R38, -INF , !P2 ;  /* 0xff80000026b77808 */ /* 0x000fe20005000000 */
[----:B------:R-:W-:Y:S01]  /*3fb0*/  HMMA.16816.F32.BF16 R12, R12, R10, R68 ;  /* 0x0000000a0c0c723c */ /* 0x000fe20000041844 */
[C---:B------:R-:W-:Y:S02]  /*3fc0*/  ISETP.GE.AND P3, PT, R4.reuse, R230, PT ;  /* 0x000000e60400720c */ /* 0x040fe40003f66270 */
[C---:B------:R-:W-:Y:S02]  /*3fd0*/  ISETP.GE.AND P5, PT, R4.reuse, R229, PT ;  /* 0x000000e50400720c */ /* 0x040fe40003fa6270 */
[----:B------:R-:W-:-:S02]  /*3fe0*/  ISETP.GE.AND P4, PT, R4, R228, PT ;  /* 0x000000e40400720c */ /* 0x000fc40003f86270 */
[C---:B------:R-:W-:Y:S01]  /*3ff0*/  ISETP.GE.AND P0, PT, R4.reuse, R227, PT ;  /* 0x000000e30400720c */ /* 0x040fe20003f06270 */
[----:B------:R-:W-:Y:S01]  /*4000*/  HMMA.16816.F32.BF16 R16, R16, R10, R24 ;  /* 0x0000000a1010723c */ /* 0x000fe20000041818 */
        /* <DEDUP_REMOVED lines=33> */
[----:B------:R-:W-:Y:S02]  /*4220*/  FSEL R167, R41, -INF , !P0 ;  /* 0xff80000029a77808 */ /* 0x000fe40004000000 */
[----:B------:R-:W-:-:S02]  /*4230*/  FSEL R176, R45, -INF , !P5 ;  /* 0xff8000002db07808 */ /* 0x000fc40006800000 */
[C---:B------:R-:W-:Y:S02]  /*4240*/  ISETP.GE.AND P1, PT, R3.reuse, R230, PT ;  /* 0x000000e60300720c */ /* 0x040fe40003f26270 */
        /* <DEDUP_REMOVED lines=11> */
[----:B------:R-:W-:Y:S02]  /*4300*/  ISETP.GE.AND P5, PT, R3, R227, PT ;  /* 0x000000e30300720c */ /* 0x000fe40003fa6270 */
[----:B------:R-:W-:Y:S02]  /*4310*/  FSEL R172, R43, -INF , !P2 ;  /* 0xff8000002bac7808 */ /* 0x000fe40005000000 */
[----:B------:R-:W-:Y:S02]  /*4320*/  ISETP.LT.OR P5, PT, R3, R223, P5 ;  /* 0x000000df0300720c */ /* 0x000fe40002fa1670 */
[----:B------:R-:W-:Y:S02]  /*4330*/  FSEL R178, R47, -INF , !P4 ;  /* 0xff8000002fb27808 */ /* 0x000fe40006000000 */
[----:B------:R-:W-:Y:S02]  /*4340*/  FSEL R195, R32, -INF , !P1 ;  /* 0xff80000020c37808 */ /* 0x000fe40004800000 */
[----:B------:R-:W-:-:S02]  /*4350*/  FSEL R188, R22, -INF , !P0 ;  /* 0xff80000016bc7808 */ /* 0x000fc40004000000 */
[C---:B------:R-:W-:Y:S02]  /*4360*/  ISETP.GE.AND P4, PT, R4.reuse, R229, PT ;  /* 0x000000e50400720c */ /* 0x040fe40003f86270 */
[CC--:B------:R-:W-:Y:S02]  /*4370*/  ISETP.GE.AND P2, PT, R4.reuse, R228.reuse, PT ;  /* 0x000000e40400720c */ /* 0x0c0fe40003f46270 */
[----:B------:R-:W-:Y:S02]  /*4380*/  ISETP.GE.AND P1, PT, R4, R227, PT ;  /* 0x000000e30400720c */ /* 0x000fe40003f26270 */
[----:B------:R-:W-:Y:S02]  /*4390*/  ISETP.GE.AND P0, PT, R3, R228, PT ;  /* 0x000000e40300720c */ /* 0x000fe40003f06270 */
[----:B------:R-:W-:Y:S02]  /*43a0*/  FSEL R189, R14, -INF , !P5 ;  /* 0xff8000000ebd7808 */ /* 0x000fe40006800000 */
[----:B------:R-:W-:-:S02]  /*43b0*/  ISETP.GT.AND P5, PT, R101, R155, PT ;  /* 0x0000009b6500720c */ /* 0x000fc40003fa4270 */
[C---:B------:R-:W-:Y:S02]  /*43c0*/  ISETP.LT.OR P4, PT, R4.reuse, R225, P4 ;  /* 0x000000e10400720c */ /* 0x040fe40002781670 */
[CC--:B------:R-:W-:Y:S02]  /*43d0*/  ISETP.LT.OR P2, PT, R4.reuse, R224.reuse, P2 ;  /* 0x000000e00400720c */ /* 0x0c0fe40001741670 */
        /* <DEDUP_REMOVED lines=52> */
[C---:B------:R-:W-:Y:S02]  /*4720*/  @!P4 LEA R8, P2, R0.reuse, c[0x0][0x168], 0x1 ;  /* 0x00005a000008ca11 */ /* 0x040fe400078408ff */
        /* <DEDUP_REMOVED lines=32> */
.L_x_186:
[----:B------:R-:W-:Y:S05]  /*4930*/  BSYNC B0 ;  /* 0x0000000000007941 */ /* 0x000fea0003800000 */
.L_x_185:
[----:B------:R-:W0:Y:S02]  /*4940*/  LDGDEPBAR ;  /* 0x00000000000079af */ /* 0x000e240000000000 */
.L_x_184:
        /* <DEDUP_REMOVED lines=71> */
[C---:B------:R-:W-:Y:S02]  /*4dc0*/  FSETP.NEU.FTZ.AND P0, PT, R103.reuse, -INF , PT ;  /* 0xff8000006700780b */ /* 0x040fe40003f1d000 */
[----:B------:R-:W-:Y:S01]  /*4dd0*/  FMNMX.FTZ R4, R178, R3, !PT ;  /* 0x00000003b2047209 */ /* 0x000fe20007810000 */
[----:B------:R-:W-:-:S03]  /*4de0*/  FMUL.FTZ R3, R103, c[0x0][0x23c] ;  /* 0x00008f0067037a20 */ /* 0x000fc60000410000 */
        /* <DEDUP_REMOVED lines=27> */
[----:B------:R3:W-:Y:S01]  /*4fa0*/  MUFU.EX2 R251, R5 ;  /* 0x0000000500fb7308 */ /* 0x0007e20000000800 */
[----:B--2---:R-:W-:Y:S01]  /*4fb0*/  FFMA.FTZ R7, R61, c[0x0][0x23c], -R0 ;  /* 0x00008f003d077a23 */ /* 0x004fe20000010800 */
[----:B-1----:R-:W-:-:S02]  /*4fc0*/  FMNMX.FTZ R105, R4, R6, !PT ;  /* 0x0000000604697209 */ /* 0x002fc40007810000 */
[----:B----4-:R-:W-:Y:S01]  /*4fd0*/  F2FP.BF16.PACK_AB R4, R14, R15 ;  /* 0x0000000f0e04723e */ /* 0x010fe200000010ff */
[----:B-----5:R-:W-:-:S03]  /*4fe0*/  FMUL.FTZ R2, R104, c[0x0][0x23c] ;  /* 0x00008f0068027a20 */ /* 0x020fc60000410000 */
[----:B------:R-:W-:Y:S01]  /*4ff0*/  MUFU.EX2 R37, R7 ;  /* 0x0000000700257308 */ /* 0x000fe20000000800 */
[----:B------:R-:W-:Y:S01]  /*5000*/  FMUL.FTZ R8, R105, c[0x0][0x23c] ;  /* 0x00008f0069087a20 */ /* 0x000fe20000410000 */
[----:B---3--:R-:W-:Y:S02]  /*5010*/  F2FP.BF16.PACK_AB R6, R13, R36 ;  /* 0x000000240d06723e */ /* 0x008fe400000010ff */
[----:B------:R-:W-:Y:S02]  /*5020*/  FSEL R2, R2, RZ, P0 ;  /* 0x000000ff02027208 */ /* 0x000fe40000000000 */
[----:B------:R-:W-:Y:S01]  /*5030*/  FSETP.NEU.FTZ.AND P0, PT, R105, -INF , PT ;  /* 0xff8000006900780b */ /* 0x000fe20003f1d000 */
[----:B------:R-:W-:Y:S02]  /*5040*/  FFMA.FTZ R5, R57, c[0x0][0x23c], -R0 ;  /* 0x00008f0039057a23 */ /* 0x000fe40000010800 */
[--C-:B------:R-:W-:Y:S01]  /*5050*/  FFMA.FTZ R9, R59, c[0x0][0x23c], -R2.reuse ;  /* 0x00008f003b097a23 */ /* 0x100fe20000010802 */
[----:B------:R-:W-:Y:S01]  /*5060*/  FSEL R12, R8, RZ, P0 ;  /* 0x000000ff080c7208 */ /* 0x000fe20000000000 */
[----:B------:R1:W2:Y:S01]  /*5070*/  MUFU.EX2 R252, R5 ;  /* 0x0000000500fc7308 */ /* 0x0002a20000000800 */
[----:B------:R-:W-:-:S07]  /*5080*/  FFMA.FTZ R8, R58, c[0x0][0x23c], -R2 ;  /* 0x00008f003a087a23 */ /* 0x000fce0000010802 */
[----:B------:R3:W-:Y:S01]  /*5090*/  MUFU.EX2 R249, R8 ;  /* 0x0000000800f97308 */ /* 0x0007e20000000800 */
[----:B-1----:R-:W-:Y:S01]  /*50a0*/  FFMA.FTZ R5, R63, c[0x0][0x23c], -R2 ;  /* 0x00008f003f057a23 */ /* 0x002fe20000010802 */
[----:B--2---:R-:W-:-:S06]  /*50b0*/  F2FP.BF16.PACK_AB R7, R252, R250 ;  /* 0x000000fafc07723e */ /* 0x004fcc00000010ff */
[----:B------:R-:W1:Y:S01]  /*50c0*/  MUFU.EX2 R248, R9 ;  /* 0x0000000900f87308 */ /* 0x000e620000000800 */
[----:B---3--:R-:W-:-:S07]  /*50d0*/  FFMA.FTZ R8, R67, c[0x0][0x23c], -R12 ;  /* 0x00008f0043087a23 */ /* 0x008fce000001080c */
[----:B------:R2:W-:Y:S08]  /*50e0*/  MUFU.EX2 R247, R5 ;  /* 0x0000000500f77308 */ /* 0x0005f00000000800 */
[----:B------:R3:W-:Y:S01]  /*50f0*/  MUFU.EX2 R239, R8 ;  /* 0x0000000800ef7308 */ /* 0x0007e20000000800 */
[----:B-1----:R-:W-:Y:S01]  /*5100*/  F2FP.BF16.PACK_AB R10, R249, R248 ;  /* 0x000000f8f90a723e */ /* 0x002fe200000010ff */
[----:B--2---:R-:W-:-:S06]  /*5110*/  FFMA.FTZ R5, R62, c[0x0][0x23c], -R2 ;  /* 0x00008f003e057a23 */ /* 0x004fcc0000010802 */
[----:B------:R1:W-:Y:S01]  /*5120*/  MUFU.EX2 R242, R5 ;  /* 0x0000000500f27308 */ /* 0x0003e20000000800 */
[----:B---3--:R-:W-:-:S07]  /*5130*/  FFMA.FTZ R8, R66, c[0x0][0x23c], -R12 ;  /* 0x00008f0042087a23 */ /* 0x008fce000001080c */
[----:B------:R2:W3:Y:S01]  /*5140*/  MUFU.EX2 R238, R8 ;  /* 0x0000000800ee7308 */ /* 0x0004e20000000800 */
[----:B-1----:R-:W-:-:S07]  /*5150*/  F2FP.BF16.PACK_AB R5, R251, R37 ;  /* 0x00000025fb05723e */ /* 0x002fce00000010ff */
[----:B------:R-:W-:Y:S01]  /*5160*/  HMMA.16816.F32.BF16 R120, R4, R28, RZ ;  /* 0x0000001c0478723c */ /* 0x000fe200000418ff */
[----:B--2---:R-:W-:Y:S01]  /*5170*/  FFMA.FTZ R8, R65, c[0x0][0x23c], -R12 ;  /* 0x00008f0041087a23 */ /* 0x004fe2000001080c */
[----:B---3--:R-:W-:-:S03]  /*5180*/  F2FP.BF16.PACK_AB R9, R238, R239 ;  /* 0x000000efee09723e */ /* 0x008fc600000010ff */
        /* <DEDUP_REMOVED lines=9> */
[----:B--2---:R-:W-:-:S05]  /*5220*/  F2FP.BF16.PACK_AB R11, R246, R241 ;  /* 0x000000f1f60b723e */ /* 0x004fca00000010ff */
[C---:B------:R-:W-:Y:S08]  /*5230*/  HMMA.16816.F32.BF16 R88, R4.reuse, R30, RZ ;  /* 0x0000001e0458723c */ /* 0x040ff000000418ff */
[C---:B------:R-:W-:Y:S08]  /*5240*/  HMMA.16816.F32.BF16 R84, R4.reuse, R26, RZ ;  /* 0x0000001a0454723c */ /* 0x040ff000000418ff */
[C---:B------:R-:W-:Y:S08]  /*5250*/  HMMA.16816.F32.BF16 R80, R4.reuse, R22, RZ ;  /* 0x000000160450723c */ /* 0x040ff000000418ff */
[C---:B------:R-:W-:Y:S08]  /*5260*/  HMMA.16816.F32.BF16 R76, R4.reuse, R18, RZ ;  /* 0x00000012044c723c */ /* 0x040ff000000418ff */
[C---:B------:R-:W-:Y:S08]  /*5270*/  HMMA.16816.F32.BF16 R72, R4.reuse, R34, RZ ;  /* 0x000000220448723c */ /* 0x040ff000000418ff */
[----:B------:R-:W-:Y:S07]  /*5280*/  HMMA.16816.F32.BF16 R64, R4, R42, RZ ;  /* 0x0000002a0440723c */ /* 0x000fee00000418ff */
[----:B------:R-:W-:Y:S01]  /*5290*/  FFMA.FTZ R4, R106, c[0x0][0x23c], -R3 ;  /* 0x00008f006a047a23 */ /* 0x000fe20000010803 */
[----:B------:R-:W-:Y:S01]  /*52a0*/  HMMA.16816.F32.BF16 R68, R8, R28, RZ ;  /* 0x0000001c0844723c */ /* 0x000fe200000418ff */
[----:B------:R-:W-:-:S02]  /*52b0*/  MOV R106, R37 ;  /* 0x00000025006a7202 */ /* 0x000fc40000000f00 */
[----:B------:R1:W-:Y:S05]  /*52c0*/  MUFU.EX2 R240, R4 ;  /* 0x0000000400f07308 */ /* 0x0003ea0000000800 */
[C---:B------:R-:W-:Y:S01]  /*52d0*/  HMMA.16816.F32.BF16 R132, R8.reuse, R30, RZ ;  /* 0x0000001e0884723c */ /* 0x040fe200000418ff */
[----:B------:R-:W-:Y:S07]  /*52e0*/  LDSM.16.MT88.4 R28, [R218+0xa400] ;  /* 0x00a40000da1c783b */ /* 0x000fee0000004200 */
[----:B------:R-:W-:Y:S01]  /*52f0*/  HMMA.16816.F32.BF16 R60, R8, R24, RZ ;  /* 0x00000018083c723c */ /* 0x000fe200000418ff */
[----:B-1----:R-:W-:Y:S01]  /*5300*/  FFMA.FTZ R4, R100, c[0x0][0x23c], -R3 ;  /* 0x00008f0064047a23 */ /* 0x002fe20000010803 */
[----:B------:R-:W-:-:S02]  /*5310*/  MOV R100, R36 ;  /* 0x0000002400647202 */ /* 0x000fc40000000f00 */
[----:B------:R-:W-:Y:S01]  /*5320*/  LDSM.16.MT88.4 R36, [R218+0xb400] ;  /* 0x00b40000da24783b */ /* 0x000fe20000004200 */
[----:B------:R1:W-:Y:S03]  /*5330*/  MUFU.EX2 R245, R4 ;  /* 0x0000000400f57308 */ /* 0x0003e60000000800 */
[C---:B------:R-:W-:Y:S01]  /*5340*/  HMMA.16816.F32.BF16 R128, R8.reuse, R26, RZ ;  /* 0x0000001a0880723c */ /* 0x040fe200000418ff */
[----:B------:R-:W2:Y:S07]  /*5350*/  LDSM.16.MT88.4 R24, [R216+0x9400] ;  /* 0x00940000d818783b */ /* 0x000eae0000004200 */
[----:B------:R-:W-:Y:S01]  /*5360*/  HMMA.16816.F32.BF16 R56, R8, R20, RZ ;  /* 0x000000140838723c */ /* 0x000fe200000418ff */
[----:B-1----:R-:W-:-:S07]  /*5370*/  FFMA.FTZ R4, R48, c[0x0][0x23c], -R3 ;  /* 0x00008f0030047a23 */ /* 0x002fce0000010803 */
[C---:B------:R-:W-:Y:S01]  /*5380*/  HMMA.16816.F32.BF16 R124, R8.reuse, R22, RZ ;  /* 0x00000016087c723c */ /* 0x040fe200000418ff */
[----:B------:R-:W1:Y:S01]  /*5390*/  LDSM.16.MT88.4 R20, [R218+0x9400] ;  /* 0x00940000da14783b */ /* 0x000e620000004200 */
[----:B------:R3:W-:Y:S06]  /*53a0*/  MUFU.EX2 R244, R4 ;  /* 0x0000000400f47308 */ /* 0x0007ec0000000800 */
[C---:B------:R-:W-:Y:S08]  /*53b0*/  HMMA.16816.F32.BF16 R52, R8.reuse, R16, RZ ;  /* 0x000000100834723c */ /* 0x040ff000000418ff */
[----:B------:R-:W-:Y:S01]  /*53c0*/  HMMA.16816.F32.BF16 R140, R8, R18, RZ ;  /* 0x00000012088c723c */ /* 0x000fe200000418ff */
[----:B------:R-:W4:Y:S01]  /*53d0*/  LDSM.16.MT88.4 R16, [R216+0xa400] ;  /* 0x00a40000d810783b */ /* 0x000f220000004200 */
[----:B---3--:R-:W-:-:S04]  /*53e0*/  FFMA.FTZ R4, R50, c[0x0][0x23c], -R3 ;  /* 0x00008f0032047a23 */ /* 0x008fc80000010803 */
[----:B------:R3:W5:Y:S02]  /*53f0*/  MUFU.EX2 R243, R4 ;  /* 0x0000000400f37308 */ /* 0x0007640000000800 */
[C---:B------:R-:W-:Y:S08]  /*5400*/  HMMA.16816.F32.BF16 R48, R8.reuse, R32, RZ ;  /* 0x000000200830723c */ /* 0x040ff000000418ff */
[----:B------:R-:W-:Y:S01]  /*5410*/  HMMA.16816.F32.BF16 R144, R8, R34, RZ ;  /* 0x000000220890723c */ /* 0x000fe200000418ff */
[----:B------:R-:W1:Y:S01]  /*5420*/  LDSM.16.MT88.4 R32, [R216+0xb400] ;  /* 0x00b40000d820783b */ /* 0x000e620000004200 */
[----:B---3--:R-:W-:-:S06]  /*5430*/  FFMA.FTZ R4, R138, c[0x0][0x23c], -R0 ;  /* 0x00008f008a047a23 */ /* 0x008fcc0000010800 */
[----:B------:R-:W-:Y:S01]  /*5440*/  HMMA.16816.F32.BF16 R44, R8, R40, RZ ;  /* 0x00000028082c723c */ /* 0x000fe200000418ff */
[----:B-----5:R-:W-:Y:S01]  /*5450*/  F2FP.BF16.PACK_AB R6, R243, R244 ;  /* 0x000000f4f306723e */ /* 0x020fe200000010ff */
[----:B------:R3:W-:Y:S02]  /*5460*/  MUFU.EX2 R234, R4 ;  /* 0x0000000400ea7308 */ /* 0x0007e40000000800 */
[----:B---3--:R-:W-:-:S06]  /*5470*/  FFMA.FTZ R4, R136, c[0x0][0x23c], -R0 ;  /* 0x00008f0088047a23 */ /* 0x008fcc0000010800 */
[----:B------:R3:W5:Y:S02]  /*5480*/  MUFU.EX2 R237, R4 ;  /* 0x0000000400ed7308 */ /* 0x0007640000000800 */
[--C-:B---3--:R-:W-:Y:S01]  /*5490*/  FFMA.FTZ R4, R107, c[0x0][0x23c], -R0.reuse ;  /* 0x00008f006b047a23 */ /* 0x108fe20000010800 */
[----:B------:R-:W-:Y:S01]  /*54a0*/  MOV R107, R13 ;  /* 0x0000000d006b7202 */ /* 0x000fe20000000f00 */
[----:B------:R-:W-:Y:S01]  /*54b0*/  FFMA.FTZ R13, R173, c[0x0][0x23c], -R0 ;  /* 0x00008f00ad0d7a23 */ /* 0x000fe20000010800 */
[----:B-----5:R-:W-:-:S03]  /*54c0*/  F2FP.BF16.PACK_AB R5, R237, R234 ;  /* 0x000000eaed05723e */ /* 0x020fc600000010ff */
[----:B------:R3:W-:Y:S08]  /*54d0*/  MUFU.EX2 R236, R4 ;  /* 0x0000000400ec7308 */ /* 0x0007f00000000800 */
[----:B------:R5:W-:Y:S01]  /*54e0*/  MUFU.EX2 R203, R13 ;  /* 0x0000000d00cb7308 */ /* 0x000be20000000800 */
[----:B---3--:R-:W-:-:S07]  /*54f0*/  FFMA.FTZ R4, R137, c[0x0][0x23c], -R0 ;  /* 0x00008f0089047a23 */ /* 0x008fce0000010800 */
[----:B------:R3:W1:Y:S01]  /*5500*/  MUFU.EX2 R235, R4 ;  /* 0x0000000400eb7308 */ /* 0x0006620000000800 */
[----:B-----5:R-:W-:-:S07]  /*5510*/  FFMA.FTZ R13, R172, c[0x0][0x23c], -R0 ;  /* 0x00008f00ac0d7a23 */ /* 0x020fce0000010800 */
[----:B------:R5:W-:Y:S01]  /*5520*/  MUFU.EX2 R204, R13 ;  /* 0x0000000d00cc7308 */ /* 0x000be20000000800 */
[----:B---3--:R-:W-:Y:S01]  /*5530*/  FFMA.FTZ R4, R148, c[0x0][0x23c], -R2 ;  /* 0x00008f0094047a23 */ /* 0x008fe20000010802 */
[----:B-1----:R-:W-:-:S06]  /*5540*/  F2FP.BF16.PACK_AB R7, R235, R236 ;  /* 0x000000eceb07723e */ /* 0x002fcc00000010ff */
[----:B------:R1:W-:Y:S01]  /*5550*/  MUFU.EX2 R233, R4 ;  /* 0x0000000400e97308 */ /* 0x0003e20000000800 */
[----:B-----5:R-:W-:-:S07]  /*5560*/  FFMA.FTZ R13, R181, c[0x0][0x23c], -R2 ;  /* 0x00008f00b50d7a23 */ /* 0x020fce0000010802 */
[----:B------:R3:W-:Y:S01]  /*5570*/  MUFU.EX2 R202, R13 ;  /* 0x0000000d00ca7308 */ /* 0x0007e20000000800 */
[--C-:B-1----:R-:W-:Y:S02]  /*5580*/  FFMA.FTZ R4, R149, c[0x0][0x23c], -R2.reuse ;  /* 0x00008f0095047a23 */ /* 0x102fe40000010802 */
[----:B------:R-:W-:Y:S05]  /*5590*/  HMMA.16816.F32.BF16 R148, R8, R42, RZ ;  /* 0x0000002a0894723c */ /* 0x000fea00000418ff */
[----:B------:R1:W5:Y:S01]  /*55a0*/  MUFU.EX2 R232, R4 ;  /* 0x0000000400e87308 */ /* 0x0003620000000800 */
[--C-:B---3--:R-:W-:Y:S02]  /*55b0*/  FFMA.FTZ R13, R179, c[0x0][0x23c], -R2.reuse ;  /* 0x00008f00b30d7a23 */ /* 0x108fe40000010802 */
[----:B------:R-:W-:-:S05]  /*55c0*/  FFMA.FTZ R8, R152, c[0x0][0x23c], -R2 ;  /* 0x00008f0098087a23 */ /* 0x000fca0000010802 */
[----:B------:R3:W-:Y:S08]  /*55d0*/  MUFU.EX2 R201, R13 ;  /* 0x0000000d00c97308 */ /* 0x0007f00000000800 */
[----:B------:R4:W-:Y:S01]  /*55e0*/  MUFU.EX2 R231, R8 ;  /* 0x0000000800e77308 */ /* 0x0009e20000000800 */
[----:B-1----:R-:W-:-:S07]  /*55f0*/  F2FP.BF16.PACK_AB R4, R245, R240 ;  /* 0x000000f0f504723e */ /* 0x002fce00000010ff */
[----:B--2---:R-:W-:Y:S01]  /*5600*/  HMMA.16816.F32.BF16 R160, R4, R24, R120 ;  /* 0x0000001804a0723c */ /* 0x004fe20000041878 */
[----:B---3--:R-:W-:-:S04]  /*5610*/  FFMA.FTZ R13, R177, c[0x0][0x23c], -R2 ;  /* 0x00008f00b10d7a23 */ /* 0x008fc80000010802 */
[----:B------:R1:W-:Y:S01]  /*5620*/  MUFU.EX2 R200, R13 ;  /* 0x0000000d00c87308 */ /* 0x0003e20000000800 */
[--C-:B----4-:R-:W-:Y:S02]  /*5630*/  FFMA.FTZ R8, R139, c[0x0][0x23c], -R2.reuse ;  /* 0x00008f008b087a23 */ /* 0x110fe40000010802 */
[C---:B------:R-:W-:Y:S05]  /*5640*/  HMMA.16816.F32.BF16 R120, R4.reuse, R26, R88 ;  /* 0x0000001a0478723c */ /* 0x040fea0000041858 */
[----:B------:R2:W-:Y:S03]  /*5650*/  MUFU.EX2 R215, R8 ;  /* 0x0000000800d77308 */ /* 0x0005e60000000800 */
[----:B------:R-:W-:Y:S01]  /*5660*/  HMMA.16816.F32.BF16 R136, R4, R22, R84 ;  /* 0x000000160488723c */ /* 0x000fe20000041854 */
[----:B-1----:R-:W-:-:S07]  /*5670*/  FFMA.FTZ R13, R176, c[0x0][0x23c], -R2 ;  /* 0x00008f00b00d7a23 */ /* 0x002fce0000010802 */
[----:B------:R-:W-:Y:S01]  /*5680*/  HMMA.16816.F32.BF16 R156, R4, R20, R116 ;  /* 0x00000014049c723c */ /* 0x000fe20000041874 */
[----:B------:R1:W-:Y:S01]  /*5690*/  MUFU.EX2 R181, R13 ;  /* 0x0000000d00b57308 */ /* 0x0003e20000000800 */
[----:B--2---:R-:W-:-:S06]  /*56a0*/  FFMA.FTZ R8, R153, c[0x0][0x23c], -R12 ;  /* 0x00008f0099087a23 */ /* 0x004fcc000001080c */
[C---:B------:R-:W-:Y:S01]  /*56b0*/  HMMA.16816.F32.BF16 R152, R4.reuse, R16, R112 ;  /* 0x000000100498723c */ /* 0x040fe20000041870 */
[----:B------:R2:W-:Y:S07]  /*56c0*/  MUFU.EX2 R213, R8 ;  /* 0x0000000800d57308 */ /* 0x0005ee0000000800 */
[----:B------:R-:W-:Y:S01]  /*56d0*/  HMMA.16816.F32.BF16 R112, R4, R28, R108 ;  /* 0x0000001c0470723c */ /* 0x000fe2000004186c */
[----:B-1----:R-:W-:Y:S01]  /*56e0*/  FFMA.FTZ R13, R183, c[0x0][0x23c], -R12 ;  /* 0x00008f00b70d7a23 */ /* 0x002fe2000001080c */
[----:B------:R-:W-:-:S03]  /*56f0*/  MOV R183, R107 ;  /* 0x0000006b00b77202 */ /* 0x000fc60000000f00 */
[----:B------:R1:W-:Y:S03]  /*5700*/  MUFU.EX2 R179, R13 ;  /* 0x0000000d00b37308 */ /* 0x0003e60000000800 */
[----:B------:R-:W-:Y:S01]  /*5710*/  HMMA.16816.F32.BF16 R108, R4, R32, R96 ;  /* 0x00000020046c723c */ /* 0x000fe20000041860 */
[----:B--2---:R-:W-:-:S04]  /*5720*/  FFMA.FTZ R8, R168, c[0x0][0x23c], -R12 ;  /* 0x00008f00a8087a23 */ /* 0x004fc8000001080c */
[----:B------:R2:W3:Y:S03]  /*5730*/  MUFU.EX2 R214, R8 ;  /* 0x0000000800d67308 */ /* 0x0004e60000000800 */
[----:B------:R-:W-:Y:S01]  /*5740*/  HMMA.16816.F32.BF16 R96, R4, R36, R92 ;  /* 0x000000240460723c */ /* 0x000fe2000004185c */
[----:B-1----:R-:W-:Y:S01]  /*5750*/  FFMA.FTZ R13, R182, c[0x0][0x23c], -R12 ;  /* 0x00008f00b60d7a23 */ /* 0x002fe2000001080c */
[----:B------:R-:W-:-:S06]  /*5760*/  MOV R182, R100 ;  /* 0x0000006400b67202 */ /* 0x000fcc0000000f00 */
        /* <DEDUP_REMOVED lines=11> */
[----:B------:R2:W4:Y:S02]  /*5820*/  MUFU.EX2 R211, R8 ;  /* 0x0000000800d37308 */ /* 0x0005240000000800 */
[----:B-----5:R-:W-:Y:S02]  /*5830*/  F2FP.BF16.PACK_AB R4, R232, R233 ;  /* 0x000000e9e804723e */ /* 0x020fe400000010ff */
[----:B---3--:R-:W-:Y:S02]  /*5840*/  F2FP.BF16.PACK_AB R5, R214, R213 ;  /* 0x000000d5d605723e */ /* 0x008fe400000010ff */
[----:B------:R-:W-:Y:S01]  /*5850*/  F2FP.BF16.PACK_AB R6, R215, R231 ;  /* 0x000000e7d706723e */ /* 0x000fe200000010ff */
[----:B-1----:R-:W-:Y:S01]  /*5860*/  FFMA.FTZ R13, R178, c[0x0][0x23c], -R12 ;  /* 0x00008f00b20d7a23 */ /* 0x002fe2000001080c */
[----:B------:R-:W-:-:S03]  /*5870*/  MOV R178, R15 ;  /* 0x0000000f00b27202 */ /* 0x000fc60000000f00 */
[----:B------:R-:W-:Y:S01]  /*5880*/  MUFU.EX2 R107, R13 ;  /* 0x0000000d006b7308 */ /* 0x000fe20000000800 */
[----:B--2---:R-:W-:Y:S01]  /*5890*/  FFMA.FTZ R8, R170, c[0x0][0x23c], -R3 ;  /* 0x00008f00aa087a23 */ /* 0x004fe20000010803 */
[----:B----4-:R-:W-:-:S06]  /*58a0*/  F2FP.BF16.PACK_AB R7, R211, R212 ;  /* 0x000000d4d307723e */ /* 0x010fcc00000010ff */
[----:B------:R1:W-:Y:S01]  /*58b0*/  MUFU.EX2 R210, R8 ;  /* 0x0000000800d27308 */ /* 0x0003e20000000800 */
[C---:B------:R-:W-:Y:S08]  /*58c0*/  HMMA.16816.F32.BF16 R76, R4.reuse, R24, R68 ;  /* 0x00000018044c723c */ /* 0x040ff00000041844 */
[----:B------:R-:W-:Y:S01]  /*58d0*/  HMMA.16816.F32.BF16 R72, R4, R20, R60 ;  /* 0x000000140448723c */ /* 0x000fe2000004183c */
[----:B-1----:R-:W-:-:S04]  /*58e0*/  FFMA.FTZ R8, R169, c[0x0][0x23c], -R3 ;  /* 0x00008f00a9087a23 */ /* 0x002fc80000010803 */
        /* <DEDUP_REMOVED lines=8> */
[----:B------:R-:W3:Y:S01]  /*5970*/  LDSM.16.MT88.4 R16, [R216+0x9800] ;  /* 0x00980000d810783b */ /* 0x000ee20000004200 */
[----:B-1----:R-:W-:-:S03]  /*5980*/  FFMA.FTZ R8, R167, c[0x0][0x23c], -R3 ;  /* 0x00008f00a7087a23 */ /* 0x002fc60000010803 */
[----:B------:R-:W-:Y:S01]  /*5990*/  LDSM.16.MT88.4 R124, [R216+0x9c00] ;  /* 0x009c0000d87c783b */ /* 0x000fe20000004200 */
[----:B------:R1:W4:Y:S02]  /*59a0*/  MUFU.EX2 R207, R8 ;  /* 0x0000000800cf7308 */ /* 0x0003240000000800 */
[C---:B------:R-:W-:Y:S01]  /*59b0*/  HMMA.16816.F32.BF16 R48, R4.reuse, R22, R128 ;  /* 0x000000160430723c */ /* 0x040fe20000041880 */
[----:B------:R-:W5:Y:S07]  /*59c0*/  LDSM.16.MT88.4 R20, [R216+0xa800] ;  /* 0x00a80000d814783b */ /* 0x000f6e0000004200 */
[----:B------:R-:W-:Y:S01]  /*59d0*/  HMMA.16816.F32.BF16 R40, R4, R30, R140 ;  /* 0x0000001e0428723c */ /* 0x000fe2000004188c */
[----:B------:R-:W3:Y:S04]  /*59e0*/  LDSM.16.MT88.4 R28, [R216+0xb800] ;  /* 0x00b80000d81c783b */ /* 0x000ee80000004200 */
[----:B------:R-:W-:Y:S01]  /*59f0*/  LDSM.16.MT88.4 R140, [R218+0x9c00] ;  /* 0x009c0000da8c783b */ /* 0x000fe20000004200 */
[----:B-1----:R-:W-:-:S02]  /*5a00*/  FFMA.FTZ R8, R175, c[0x0][0x23c], -R0 ;  /* 0x00008f00af087a23 */ /* 0x002fc40000010800 */
[C---:B------:R-:W-:Y:S01]  /*5a10*/  HMMA.16816.F32.BF16 R52, R4.reuse, R34, R144 ;  /* 0x000000220434723c */ /* 0x040fe20000041890 */
[----:B------:R-:W1:Y:S01]  /*5a20*/  LDSM.16.MT88.4 R32, [R218+0xb800] ;  /* 0x00b80000da20783b */ /* 0x000e620000004200 */
[----:B------:R2:W-:Y:S06]  /*5a30*/  MUFU.EX2 R206, R8 ;  /* 0x0000000800ce7308 */ /* 0x0005ec0000000800 */
[C---:B------:R-:W-:Y:S01]  /*5a40*/  HMMA.16816.F32.BF16 R56, R4.reuse, R26, R132 ;  /* 0x0000001a0438723c */ /* 0x040fe20000041884 */
[----:B------:R-:W-:Y:S07]  /*5a50*/  LDSM.16.MT88.4 R24, [R218+0xa800] ;  /* 0x00a80000da18783b */ /* 0x000fee0000004200 */
[----:B------:R-:W-:Y:S01]  /*5a60*/  HMMA.16816.F32.BF16 R36, R4, R38, R148 ;  /* 0x000000260424723c */ /* 0x000fe20000041894 */
[----:B--2---:R-:W-:-:S02]  /*5a70*/  FFMA.FTZ R8, R174, c[0x0][0x23c], -R0 ;  /* 0x00008f00ae087a23 */ /* 0x004fc40000010800 */
[----:B------:R-:W-:Y:S02]  /*5a80*/  LDSM.16.MT88.4 R172, [R218+0xac00] ;  /* 0x00ac0000daac783b */ /* 0x000fe40000004200 */
[----:B------:R2:W2:Y:S02]  /*5a90*/  MUFU.EX2 R205, R8 ;  /* 0x0000000800cd7308 */ /* 0x0004a40000000800 */
[----:B------:R-:W-:Y:S02]  /*5aa0*/  F2FP.BF16.PACK_AB R4, R209, R210 ;  /* 0x000000d2d104723e */ /* 0x000fe400000010ff */
[----:B----4-:R-:W-:Y:S02]  /*5ab0*/  F2FP.BF16.PACK_AB R6, R207, R208 ;  /* 0x000000d0cf06723e */ /* 0x010fe400000010ff */
[----:B------:R-:W-:Y:S01]  /*5ac0*/  F2FP.BF16.PACK_AB R7, R204, R203 ;  /* 0x000000cbcc07723e */ /* 0x000fe200000010ff */
[----:B--2---:R-:W2:Y:S01]  /*5ad0*/  LDSM.16.MT88.4 R8, [R218+0x9800] ;  /* 0x00980000da08783b */ /* 0x004ea20000004200 */
[----:B------:R-:W-:-:S07]  /*5ae0*/  F2FP.BF16.PACK_AB R5, R205, R206 ;  /* 0x000000cecd05723e */ /* 0x000fce00000010ff */
[C---:B---3--:R-:W-:Y:S08]  /*5af0*/  HMMA.16816.F32.BF16 R116, R4.reuse, R16, R160 ;  /* 0x000000100474723c */ /* 0x048ff000000418a0 */
[C---:B-----5:R-:W-:Y:S08]  /*5b00*/  HMMA.16816.F32.BF16 R148, R4.reuse, R20, R152 ;  /* 0x000000140494723c */ /* 0x060ff00000041898 */
[C---:B------:R-:W-:Y:S08]  /*5b10*/  HMMA.16816.F32.BF16 R144, R4.reuse, R28, R108 ;  /* 0x0000001c0490723c */ /* 0x040ff0000004186c */
[C---:B-1----:R-:W-:Y:S08]  /*5b20*/  HMMA.16816.F32.BF16 R160, R4.reuse, R32, R96 ;  /* 0x0000002004a0723c */ /* 0x042ff00000041860 */
[C---:B--2---:R-:W-:Y:S01]  /*5b30*/  HMMA.16816.F32.BF16 R132, R4.reuse, R8, R156 ;  /* 0x000000080484723c */ /* 0x044fe2000004189c */
        /* <DEDUP_REMOVED lines=15> */
[C---:B------:R-:W-:Y:S01]  /*5c30*/  HMMA.16816.F32.BF16 R44, R4.reuse, R22, R44 ;  /* 0x00000016042c723c */ /* 0x040fe2000004182c */
[----:B------:R-:W-:Y:S02]  /*5c40*/  MOV R185, R14 ;  /* 0x0000000e00b97202 */ /* 0x000fe40000000f00 */
        /* <DEDUP_REMOVED lines=9> */
[----:B------:R-:W-:Y:S01]  /*5ce0*/  FFMA.FTZ R3, R187, c[0x0][0x23c], -R3 ;  /* 0x00008f00bb037a23 */ /* 0x000fe20000010803 */
[----:B----4-:R-:W-:Y:S01]  /*5cf0*/  F2FP.BF16.PACK_AB R92, R100, R106 ;  /* 0x0000006a645c723e */ /* 0x010fe200000010ff */
[----:B------:R3:W-:Y:S05]  /*5d00*/  MUFU.EX2 R23, R8 ;  /* 0x0000000800177308 */ /* 0x0007ea0000000800 */
[C---:B------:R-:W-:Y:S03]  /*5d10*/  HMMA.16816.F32.BF16 R40, R4.reuse, R26, R40 ;  /* 0x0000001a0428723c */ /* 0x040fe60000041828 */
[----:B------:R4:W5:Y:S05]  /*5d20*/  MUFU.EX2 R22, R3 ;  /* 0x0000000300167308 */ /* 0x00096a0000000800 */
[----:B------:R-:W-:Y:S01]  /*5d30*/  HMMA.16816.F32.BF16 R60, R4, R28, R60 ;  /* 0x0000001c043c723c */ /* 0x000fe2000004183c */
[----:B---3--:R-:W-:-:S04]  /*5d40*/  FADD.FTZ R8, R180, R251 ;  /* 0x000000fbb4087221 */ /* 0x008fc80000010000 */
[----:B------:R-:W-:-:S03]  /*5d50*/  FADD.FTZ R8, R250, R8 ;  /* 0x00000008fa087221 */ /* 0x000fc60000010000 */
[----:B------:R-:W-:Y:S01]  /*5d60*/  HMMA.16816.F32.BF16 R52, R4, R30, R52 ;  /* 0x0000001e0434723c */ /* 0x000fe20000041834 */
[----:B----4-:R-:W-:Y:S01]  /*5d70*/  FFMA.FTZ R3, R188, c[0x0][0x23c], -R0 ;  /* 0x00008f00bc037a23 */ /* 0x010fe20000010800 */
[----:B-----5:R-:W-:-:S03]  /*5d80*/  F2FP.BF16.PACK_AB R94, R22, R23 ;  /* 0x00000017165e723e */ /* 0x020fc600000010ff */
[----:B------:R3:W-:Y:S03]  /*5d90*/  MUFU.EX2 R21, R3 ;  /* 0x0000000300157308 */ /* 0x0007e60000000800 */
[C---:B------:R-:W-:Y:S08]  /*5da0*/  HMMA.16816.F32.BF16 R84, R4.reuse, R32, R168 ;  /* 0x000000200454723c */ /* 0x040ff000000418a8 */
[----:B------:R-:W-:Y:S01]  /*5db0*/  HMMA.16816.F32.BF16 R36, R4, R34, R36 ;  /* 0x000000220424723c */ /* 0x000fe20000041824 */
[----:B------:R-:W4:Y:S01]  /*5dc0*/  LDSM.16.MT88.4 R4, [R218+0xbc00] ;  /* 0x00bc0000da04783b */ /* 0x000f220000004200 */
[----:B---3--:R-:W-:-:S04]  /*5dd0*/  FFMA.FTZ R3, R190, c[0x0][0x23c], -R0 ;  /* 0x00008f00be037a23 */ /* 0x008fc80000010800 */
[----:B------:R3:W5:Y:S02]  /*5de0*/  MUFU.EX2 R20, R3 ;  /* 0x0000000300147308 */ /* 0x0007640000000800 */
[--C-:B---3--:R-:W-:Y:S01]  /*5df0*/  FFMA.FTZ R3, R189, c[0x0][0x23c], -R0.reuse ;  /* 0x00008f00bd037a23 */ /* 0x108fe20000010800 */
[----:B-----5:R-:W-:Y:S01]  /*5e00*/  F2FP.BF16.PACK_AB R93, R20, R21 ;  /* 0x00000015145d723e */ /* 0x020fe200000010ff */
[----:B------:R-:W-:-:S04]  /*5e10*/  FFMA.FTZ R0, R191, c[0x0][0x23c], -R0 ;  /* 0x00008f00bf007a23 */ /* 0x000fc80000010800 */
[----:B------:R3:W-:Y:S08]  /*5e20*/  MUFU.EX2 R18, R3 ;  /* 0x0000000300127308 */ /* 0x0007f00000000800 */
[----:B------:R5:W1:Y:S01]  /*5e30*/  MUFU.EX2 R19, R0 ;  /* 0x0000000000137308 */ /* 0x000a620000000800 */
[----:B---3--:R-:W-:-:S04]  /*5e40*/  FADD.FTZ R3, R247, R242 ;  /* 0x000000f2f7037221 */ /* 0x008fc80000010000 */
[----:B------:R-:W-:Y:S02]  /*5e50*/  FADD.FTZ R3, R248, R3 ;  /* 0x00000003f8037221 */ /* 0x000fe40000010000 */
[----:B-----5:R-:W-:Y:S01]  /*5e60*/  FFMA.FTZ R0, R195, c[0x0][0x23c], -R2 ;  /* 0x00008f00c3007a23 */ /* 0x020fe20000010802 */
[----:B-1----:R-:W-:Y:S01]  /*5e70*/  F2FP.BF16.PACK_AB R95, R19, R18 ;  /* 0x00000012135f723e */ /* 0x002fe200000010ff */
[----:B------:R-:W-:Y:S02]  /*5e80*/  FADD.FTZ R3, R249, R3 ;  /* 0x00000003f9037221 */ /* 0x000fe40000010000 */
[----:B------:R1:W-:Y:S02]  /*5e90*/  MUFU.EX2 R17, R0 ;  /* 0x0000000000117308 */ /* 0x0003e40000000800 */
[----:B------:R-:W-:Y:S02]  /*5ea0*/  FADD.FTZ R3, R233, R3 ;  /* 0x00000003e9037221 */ /* 0x000fe40000010000 */
[----:B------:R-:W-:Y:S02]  /*5eb0*/  HMMA.16816.F32.BF16 R168, R92, R174, R88 ;  /* 0x000000ae5ca8723c */ /* 0x000fe40000041858 */
[----:B------:R-:W-:-:S06]  /*5ec0*/  FADD.FTZ R3, R232, R3 ;  /* 0x00000003e8037221 */ /* 0x000fcc0000010000 */
[----:B------:R-:W-:Y:S01]  /*5ed0*/  HMMA.16816.F32.BF16 R116, R92, R124, R116 ;  /* 0x0000007c5c74723c */ /* 0x000fe20000041874 */
[----:B-1----:R-:W-:-:S04]  /*5ee0*/  FFMA.FTZ R0, R192, c[0x0][0x23c], -R2 ;  /* 0x00008f00c0007a23 */ /* 0x002fc80000010802 */
[----:B------:R1:W3:Y:S03]  /*5ef0*/  MUFU.EX2 R16, R0 ;  /* 0x0000000000107308 */ /* 0x0002e60000000800 */
[C---:B------:R-:W-:Y:S08]  /*5f00*/  HMMA.16816.F32.BF16 R120, R92.reuse, R126, R120 ;  /* 0x0000007e5c78723c */ /* 0x040ff00000041878 */
[----:B------:R-:W-:Y:S01]  /*5f10*/  HMMA.16816.F32.BF16 R132, R92, R140, R132 ;  /* 0x0000008c5c84723c */ /* 0x000fe20000041884 */
[----:B-1----:R-:W-:-:S07]  /*5f20*/  FFMA.FTZ R0, R193, c[0x0][0x23c], -R2 ;  /* 0x00008f00c1007a23 */ /* 0x002fce0000010802 */
[C---:B------:R-:W-:Y:S01]  /*5f30*/  HMMA.16816.F32.BF16 R136, R92.reuse, R142, R136 ;  /* 0x0000008e5c88723c */ /* 0x040fe20000041888 */
[----:B------:R-:W-:Y:S01]  /*5f40*/  FFMA.FTZ R2, R194, c[0x0][0x23c], -R2 ;  /* 0x00008f00c2027a23 */ /* 0x000fe20000010802 */
[----:B------:R1:W-:Y:S06]  /*5f50*/  MUFU.EX2 R15, R0 ;  /* 0x00000000000f7308 */ /* 0x0003ec0000000800 */
[C---:B------:R-:W-:Y:S02]  /*5f60*/  HMMA.16816.F32.BF16 R148, R92.reuse, R156, R148 ;  /* 0x0000009c5c94723c */ /* 0x040fe40000041894 */
[----:B------:R5:W-:Y:S06]  /*5f70*/  MUFU.EX2 R14, R2 ;  /* 0x00000002000e7308 */ /* 0x000bec0000000800 */
[----:B------:R-:W-:Y:S01]  /*5f80*/  HMMA.16816.F32.BF16 R152, R92, R158, R152 ;  /* 0x0000009e5c98723c */ /* 0x000fe20000041898 */
[----:B-1----:R-:W-:-:S04]  /*5f90*/  FFMA.FTZ R0, R199, c[0x0][0x23c], -R12 ;  /* 0x00008f00c7007a23 */ /* 0x002fc8000001080c */
[----:B------:R1:W-:Y:S03]  /*5fa0*/  MUFU.EX2 R13, R0 ;  /* 0x00000000000d7308 */ /* 0x0003e60000000800 */
[----:B------:R-:W-:Y:S01]  /*5fb0*/  HMMA.16816.F32.BF16 R164, R92, R172, R164 ;  /* 0x000000ac5ca4723c */ /* 0x000fe200000418a4 */
[----:B-----5:R-:W-:-:S04]  /*5fc0*/  FADD.FTZ R2, R239, R238 ;  /* 0x000000eeef027221 */ /* 0x020fc80000010000 */
[----:B------:R-:W-:-:S03]  /*5fd0*/  FADD.FTZ R2, R241, R2 ;  /* 0x00000002f1027221 */ /* 0x000fc60000010000 */
[----:B--2---:R-:W-:Y:S01]  /*5fe0*/  HMMA.16816.F32.BF16 R72, R92, R80, R144 ;  /* 0x000000505c48723c */ /* 0x004fe20000041890 */
[----:B------:R-:W-:Y:S02]  /*5ff0*/  FADD.FTZ R2, R246, R2 ;  /* 0x00000002f6027221 */ /* 0x000fe40000010000 */
[----:B-1----:R-:W-:-:S05]  /*6000*/  FFMA.FTZ R0, R198, c[0x0][0x23c], -R12 ;  /* 0x00008f00c6007a23 */ /* 0x002fca000001080c */
[----:B------:R-:W-:Y:S01]  /*6010*/  HMMA.16816.F32.BF16 R76, R92, R82, R108 ;  /* 0x000000525c4c723c */ /* 0x000fe2000004186c */
[----:B------:R-:W-:Y:S01]  /*6020*/  FADD.FTZ R2, R213, R2 ;  /* 0x00000002d5027221 */ /* 0x000fe20000010000 */
[----:B------:R1:W2:Y:S03]  /*6030*/  MUFU.EX2 R11, R0 ;  /* 0x00000000000b7308 */ /* 0x0002a60000000800 */
[----:B------:R-:W-:-:S03]  /*6040*/  FADD.FTZ R2, R214, R2 ;  /* 0x00000002d6027221 */ /* 0x000fc60000010000 */
[C---:B----4-:R-:W-:Y:S08]  /*6050*/  HMMA.16816.F32.BF16 R88, R92.reuse, R4, R160 ;  /* 0x000000045c58723c */ /* 0x050ff000000418a0 */
[----:B------:R-:W-:Y:S01]  /*6060*/  HMMA.16816.F32.BF16 R92, R92, R6, R96 ;  /* 0x000000065c5c723c */ /* 0x000fe20000041860 */
[----:B-1----:R-:W-:-:S04]  /*6070*/  FFMA.FTZ R0, R196, c[0x0][0x23c], -R12 ;  /* 0x00008f00c4007a23 */ /* 0x002fc8000001080c */
[----:B------:R1:W-:Y:S02]  /*6080*/  MUFU.EX2 R10, R0 ;  /* 0x00000000000a7308 */ /* 0x0003e40000000800 */
[----:B---3--:R-:W-:Y:S02]  /*6090*/  F2FP.BF16.PACK_AB R96, R16, R17 ;  /* 0x000000111060723e */ /* 0x008fe400000010ff */
[----:B--2---:R-:W-:Y:S02]  /*60a0*/  F2FP.BF16.PACK_AB R97, R11, R13 ;  /* 0x0000000d0b61723e */ /* 0x004fe400000010ff */
[----:B------:R-:W-:Y:S01]  /*60b0*/  F2FP.BF16.PACK_AB R98, R14, R15 ;  /* 0x0000000f0e62723e */ /* 0x000fe200000010ff */
[----:B-1----:R-:W-:-:S04]  /*60c0*/  FFMA.FTZ R0, R197, c[0x0][0x23c], -R12 ;  /* 0x00008f00c5007a23 */ /* 0x002fc8000001080c */
[----:B------:R1:W2:Y:S02]  /*60d0*/  MUFU.EX2 R9, R0 ;  /* 0x0000000000097308 */ /* 0x0002a40000000800 */
[----:B-1----:R-:W-:Y:S01]  /*60e0*/  FADD.FTZ R0, R178, R185 ;  /* 0x000000b9b2007221 */ /* 0x002fe20000010000 */
[----:B--2---:R-:W-:-:S03]  /*60f0*/  F2FP.BF16.PACK_AB R99, R9, R10 ;  /* 0x0000000a0963723e */ /* 0x004fc600000010ff */
[----:B------:R-:W-:-:S04]  /*6100*/  FADD.FTZ R0, R182, R0 ;  /* 0x00000000b6007221 */ /* 0x000fc80000010000 */
[----:B------:R-:W-:Y:S01]  /*6110*/  HMMA.16816.F32.BF16 R84, R96, R4, R84 ;  /* 0x000000046054723c */ /* 0x000fe20000041854 */
[----:B------:R-:W-:-:S04]  /*6120*/  FADD.FTZ R0, R183, R0 ;  /* 0x00000000b7007221 */ /* 0x000fc80000010000 */
[----:B------:R-:W-:Y:S02]  /*6130*/  FADD.FTZ R0, R240, R0 ;  /* 0x00000000f0007221 */ /* 0x000fe40000010000 */
        /* <DEDUP_REMOVED lines=63> */
[----:B------:R-:W4:Y:S04]  /*6530*/  LDL R180, [R1+0x50] ;  /* 0x0000500001b47983 */ /* 0x000f280000100800 */
[----:B------:R-:W5:Y:S04]  /*6540*/  LDL R182, [R1+0x54] ;  /* 0x0000540001b67983 */ /* 0x000f680000100800 */
[----:B------:R-:W5:Y:S04]  /*6550*/  LDL.64 R184, [R1+0x10] ;  /* 0x0000100001b87983 */ /* 0x000f680000100a00 */
[----:B------:R-:W5:Y:S04]  /*6560*/  LDL R183, [R1+0x30] ;  /* 0x0000300001b77983 */ /* 0x000f680000100800 */
[----:B------:R-:W-:Y:S01]  /*6570*/  BAR.SYNC.DEFER_BLOCKING 0x0 ;  /* 0x0000000000007b1d */ /* 0x000fe20000010000 */
[----:B--2---:R-:W-:-:S05]  /*6580*/  IMAD.MOV.U32 R101, RZ, RZ, R178 ;  /* 0x000000ffff657224 */ /* 0x004fca00078e00b2 */
[----:B------:R-:W-:Y:S02]  /*6590*/  IADD3 R2, R101, -0x2, RZ ;  /* 0xfffffffe65027810 */ /* 0x000fe40007ffe0ff */
[----:B---3--:R-:W-:Y:S02]  /*65a0*/  ISETP.GE.AND P4, PT, R24, c[0x0][0x220], PT ;  /* 0x0000880018007a0c */ /* 0x008fe40003f86270 */
[----:B----4-:R-:W-:Y:S01]  /*65b0*/  ISETP.GE.AND P3, PT, R180, c[0x0][0x220], PT ;  /* 0x00008800b4007a0c */ /* 0x010fe20003f66270 */
[----:B------:R-:W-:Y:S01]  /*65c0*/  IMAD R0, R2, UR8, RZ ;  /* 0x0000000802007c24 */ /* 0x000fe2000f8e02ff */
[----:B-1----:R-:W-:Y:S02]  /*65d0*/  SHF.R.S32.HI R4, RZ, 0x1f, R2 ;  /* 0x0000001fff047819 */ /* 0x002fe40000011402 */
[----:B-----5:R-:W-:-:S03]  /*65e0*/  ISETP.GE.AND P2, PT, R182, c[0x0][0x220], PT ;  /* 0x00008800b6007a0c */ /* 0x020fc60003f46270 */
[----:B------:R-:W-:Y:S02]  /*65f0*/  IMAD R0, R4, UR14, R0 ;  /* 0x0000000e04007c24 */ /* 0x000fe4000f8e0200 */
[----:B------:R-:W-:-:S04]  /*6600*/  IMAD.WIDE.U32 R2, R2, UR14, R184 ;  /* 0x0000000e02027c25 */ /* 0x000fc8000f8e00b8 */
[----:B------:R-:W-:Y:S01]  /*6610*/  IMAD.IADD R3, R3, 0x1, R0 ;  /* 0x0000000103037824 */ /* 0x000fe200078e0200 */
[C---:B------:R-:W-:Y:S02]  /*6620*/  @!P4 LEA R12, P6, R2.reuse, c[0x0][0x170], 0x1 ;  /* 0x00005c00020cca11 */ /* 0x040fe400078c08ff */
[C---:B------:R-:W-:Y:S02]  /*6630*/  @!P3 LEA R10, P1, R2.reuse, c[0x0][0x170], 0x1 ;  /* 0x00005c00020aba11 */ /* 0x040fe400078208ff */
[C---:B------:R-:W-:Y:S02]  /*6640*/  @!P2 LEA R8, P0, R2.reuse, c[0x0][0x170], 0x1 ;  /* 0x00005c000208aa11 */ /* 0x040fe400078008ff */
[C---:B------:R-:W-:Y:S02]  /*6650*/  IADD3 R0, P5, R2.reuse, UR15, RZ ;  /* 0x0000000f02007c10 */ /* 0x040fe4000ffbe0ff */
[C-C-:B------:R-:W-:Y:S02]  /*6660*/  @!P4 LEA.HI.X R13, R2.reuse, c[0x0][0x174], R3.reuse, 0x1, P6 ;  /* 0x00005d00020dca11 */ /* 0x140fe400030f0c03 */
[----:B------:R-:W-:-:S02]  /*6670*/  @!P3 LEA.HI.X R11, R2, c[0x0][0x174], R3, 0x1, P1 ;  /* 0x00005d00020bba11 */ /* 0x000fc400008f0c03 */
[----:B------:R-:W-:Y:S02]  /*6680*/  @!P2 LEA.HI.X R9, R2, c[0x0][0x174], R3, 0x1, P0 ;  /* 0x00005d000209aa11 */ /* 0x000fe400000f0c03 */
[C---:B------:R-:W-:Y:S02]  /*6690*/  @!P4 LEA R6, P0, R0.reuse, c[0x0][0x170], 0x1 ;  /* 0x00005c000006ca11 */ /* 0x040fe400078008ff */
[----:B------:R-:W-:Y:S01]  /*66a0*/  IADD3.X R3, R3, UR5, RZ, P5, !PT ;  /* 0x0000000503037c10 */ /* 0x000fe2000affe4ff */
[----:B------:R-:W-:Y:S01]  /*66b0*/  @P4 STS [R222+0x9000], RZ ;  /* 0x009000ffde004388 */ /* 0x000fe20000000800 */
[----:B------:R-:W-:-:S03]  /*66c0*/  @!P3 LEA R4, P5, R0, c[0x0][0x170], 0x1 ;  /* 0x00005c000004ba11 */ /* 0x000fc600078a08ff */
[----:B------:R-:W-:Y:S01]  /*66d0*/  @P4 STS [R222+0x9004], RZ ;  /* 0x009004ffde004388 */ /* 0x000fe20000000800 */
[----:B------:R-:W-:-:S03]  /*66e0*/  @!P2 LEA R2, P1, R0, c[0x0][0x170], 0x1 ;  /* 0x00005c000002aa11 */ /* 0x000fc600078208ff */
[----:B------:R-:W-:Y:S01]  /*66f0*/  @P4 STS.64 [R222+0x9008], RZ ;  /* 0x009008ffde004388 */ /* 0x000fe20000000a00 */
[----:B------:R-:W-:-:S03]  /*6700*/  @!P4 LEA.HI.X R7, R0, c[0x0][0x174], R3, 0x1, P0 ;  /* 0x00005d000007ca11 */ /* 0x000fc600000f0c03 */
[----:B------:R-:W-:Y:S01]  /*6710*/  @!PT LDS RZ, [RZ] ;  /* 0x00000000fffff984 */ /* 0x000fe20000000800 */
[----:B------:R-:W-:Y:S01]  /*6720*/  @!PT LDS RZ, [RZ] ;  /* 0x00000000fffff984 */ /* 0x000fe20000000800 */
[----:B------:R-:W-:Y:S01]  /*6730*/  @!PT LDS RZ, [RZ] ;  /* 0x00000000fffff984 */ /* 0x000fe20000000800 */
[----:B------:R1:W-:Y:S01]  /*6740*/  @!P4 LDGSTS.E.BYPASS.LTC128B.128 [R222+0x9000], [R12.64] ;  /* 0x090000000cdecfae */ /* 0x0003e2000b901d4c */
[----:B------:R-:W-:-:S03]  /*6750*/  @!P3 LEA.HI.X R5, R0, c[0x0][0x174], R3, 0x1, P5 ;  /* 0x00005d000005ba11 */ /* 0x000fc600028f0c03 */
[----:B------:R-:W-:Y:S01]  /*6760*/  @P3 STS.128 [R222+0xa000], RZ ;  /* 0x00a000ffde003388 */ /* 0x000fe20000000c00 */
[----:B------:R-:W-:-:S03]  /*6770*/  @!P2 LEA.HI.X R3, R0, c[0x0][0x174], R3, 0x1, P1 ;  /* 0x00005d000003aa11 */ /* 0x000fc600008f0c03 */
[----:B------:R-:W-:Y:S01]  /*6780*/  @!PT LDS RZ, [RZ] ;  /* 0x00000000fffff984 */ /* 0x000fe20000000800 */
[----:B------:R-:W-:Y:S01]  /*6790*/  @!PT LDS RZ, [RZ] ;  /* 0x00000000fffff984 */ /* 0x000fe20000000800 */
[----:B------:R-:W-:Y:S01]  /*67a0*/  @!PT LDS RZ, [RZ] ;  /* 0x00000000fffff984 */ /* 0x000fe20000000800 */
[----:B------:R2:W-:Y:S04]  /*67b0*/  @!P3 LDGSTS.E.BYPASS.LTC128B.128 [R222+0xa000], [R10.64+0x40] ;  /* 0x0a0000400adebfae */ /* 0x0005e8000b901d4c */
[----:B------:R-:W-:Y:S04]  /*67c0*/  @P2 STS.128 [R222+0xb000], RZ ;  /* 0x00b000ffde002388 */ /* 0x000fe80000000c00 */
        /* <DEDUP_REMOVED lines=8> */
[----:B------:R3:W-:Y:S04]  /*6850*/  @!P4 LDGSTS.E.BYPASS.LTC128B.128 [R222+0x9800], [R6.64] ;  /* 0x0980000006decfae */ /* 0x0007e8000b901d4c */
        /* <DEDUP_REMOVED lines=10> */
[----:B--2---:R-:W-:Y:S04]  /*6900*/  LDSM.16.M88.4 R8, [R220] ;  /* 0x00000000dc08783b */ /* 0x004fe80000000200 */
[----:B------:R-:W2:Y:S04]  /*6910*/  LDSM.16.M88.4 R28, [R217+0x6000] ;  /* 0x00600000d91c783b */ /* 0x000ea80000000200 */
[----:B------:R-:W-:Y:S04]  /*6920*/  LDSM.16.M88.4 R24, [R217+0x6400] ;  /* 0x00640000d918783b */ /* 0x000fe80000000200 */
[----:B------:R-:W-:Y:S04]  /*6930*/  LDSM.16.M88.4 R20, [R217+0x6800] ;  /* 0x00680000d914783b */ /* 0x000fe80000000200 */
[----:B---3--:R-:W3:Y:S04]  /*6940*/  LDSM.16.M88.4 R4, [R220+0x1000] ;  /* 0x00100000dc04783b */ /* 0x008ee80000000200 */
[----:B------:R-:W5:Y:S04]  /*6950*/  LDSM.16.M88.4 R16, [R217+0x6c00] ;  /* 0x006c0000d910783b */ /* 0x000f680000000200 */
[----:B-1----:R-:W-:Y:S04]  /*6960*/  LDSM.16.M88.4 R12, [R221+0x1000] ;  /* 0x00100000dd0c783b */ /* 0x002fe80000000200 */
[----:B------:R-:W1:Y:S04]  /*6970*/  LDSM.16.M88.4 R44, [R219+0x6400] ;  /* 0x00640000db2c783b */ /* 0x000e680000000200 */
[----:B------:R-:W1:Y:S04]  /*6980*/  LDSM.16.M88.4 R36, [R219+0x6c00] ;  /* 0x006c0000db24783b */ /* 0x000e680000000200 */
[----:B------:R-:W1:Y:S04]  /*6990*/  LDSM.16.M88.4 R40, [R219+0x6800] ;  /* 0x00680000db28783b */ /* 0x000e680000000200 */
[----:B------:R-:W1:Y:S01]  /*69a0*/  LDSM.16.M88.4 R48, [R219+0x6000] ;  /* 0x00600000db30783b */ /* 0x000e620000000200 */
[----:B------:R-:W-:Y:S01]  /*69b0*/  IMAD.MOV.U32 R231, RZ, RZ, R183 ;  /* 0x000000ffffe77224 */ /* 0x000fe200078e00b7 */
[C---:B--2---:R-:W-:Y:S02]  /*69c0*/  HMMA.16816.F32.BF16 R240, R8.reuse, R28, RZ ;  /* 0x0000001c08f0723c */ /* 0x044fe400000418ff */
[----:B------:R-:W2:Y:S04]  /*69d0*/  S2R R0, SR_TID.X ;  /* 0x0000000000007919 */ /* 0x000ea80000002100 */
[----:B------:R-:W0:Y:S02]  /*69e0*/  LDGDEPBAR ;  /* 0x00000000000079af */ /* 0x000e240000000000 */
[----:B------:R-:W-:Y:S08]  /*69f0*/  HMMA.16816.F32.BF16 R236, R8, R30, RZ ;  /* 0x0000001e08ec723c */ /* 0x000ff000000418ff */
[C---:B---3--:R-:W-:Y:S08]  /*6a00*/  HMMA.16816.F32.BF16 R60, R4.reuse, R28, RZ ;  /* 0x0000001c043c723c */ /* 0x048ff000000418ff */
[C---:B------:R-:W-:Y:S08]  /*6a10*/  HMMA.16816.F32.BF16 R56, R4.reuse, R30, RZ ;  /* 0x0000001e0438723c */ /* 0x040ff000000418ff */
[C---:B------:R-:W-:Y:S08]  /*6a20*/  HMMA.16816.F32.BF16 R52, R4.reuse, R24, RZ ;  /* 0x000000180434723c */ /* 0x040ff000000418ff */
[C---:B------:R-:W-:Y:S08]  /*6a30*/  HMMA.16816.F32.BF16 R32, R4.reuse, R20, RZ ;  /* 0x000000140420723c */ /* 0x040ff000000418ff */
        /* <DEDUP_REMOVED lines=8> */
[C---:B------:R-:W-:Y:S08]  /*6ac0*/  HMMA.16816.F32.BF16 R212, R8.reuse, R22, RZ ;  /* 0x0000001608d4723c */ /* 0x040ff000000418ff */
[C---:B------:R-:W-:Y:S08]  /*6ad0*/  HMMA.16816.F32.BF16 R192, R8.reuse, R16, RZ ;  /* 0x0000001008c0723c */ /* 0x040ff000000418ff */
[----:B------:R-:W-:Y:S01]  /*6ae0*/  HMMA.16816.F32.BF16 R200, R8, R18, RZ ;  /* 0x0000001208c8723c */ /* 0x000fe200000418ff */
[----:B------:R-:W3:Y:S04]  /*6af0*/  LDSM.16.M88.4 R8, [R221] ;  /* 0x00000000dd08783b */ /* 0x000ee80000000200 */
[----:B------:R-:W-:Y:S03]  /*6b00*/  LDSM.16.M88.4 R16, [R217+0x7000] ;  /* 0x00700000d910783b */ /* 0x000fe60000000200 */
[C---:B-1----:R-:W-:Y:S08]  /*6b10*/  HMMA.16816.F32.BF16 R188, R12.reuse, R44, R52 ;  /* 0x0000002c0cbc723c */ /* 0x042ff00000041834 */
[C---:B------:R-:W-:Y:S01]  /*6b20*/  HMMA.16816.F32.BF16 R176, R12.reuse, R36, R28 ;  /* 0x000000240cb0723c */ /* 0x040fe2000004181c */
[----:B------:R-:W-:Y:S07]  /*6b30*/  LDSM.16.M88.4 R28, [R217+0x7c00] ;  /* 0x007c0000d91c783b */ /* 0x000fee0000000200 */
[C---:B------:R-:W-:Y:S01]  /*6b40*/  HMMA.16816.F32.BF16 R52, R12.reuse, R38, R4 ;  /* 0x000000260c34723c */ /* 0x040fe20000041804 */
[----:B------:R-:W1:Y:S07]  /*6b50*/  LDSM.16.M88.4 R4, [R220+0x3000] ;  /* 0x00300000dc04783b */ /* 0x000e6e0000000200 */
[C---:B------:R-:W-:Y:S01]  /*6b60*/  HMMA.16816.F32.BF16 R184, R12.reuse, R40, R32 ;  /* 0x000000280cb8723c */ /* 0x040fe20000041820 */
[----:B------:R-:W5:Y:S07]  /*6b70*/  LDSM.16.M88.4 R32, [R217+0x7800] ;  /* 0x00780000d920783b */ /* 0x000f6e0000000200 */
[C---:B------:R-:W-:Y:S08]  /*6b80*/  HMMA.16816.F32.BF16 R196, R12.reuse, R48, R60 ;  /* 0x000000300cc4723c */ /* 0x040ff0000004183c */
[C---:B------:R-:W-:Y:S08]  /*6b90*/  HMMA.16816.F32.BF16 R64, R12.reuse, R50, R56 ;  /* 0x000000320c40723c */ /* 0x040ff00000041838 */
[C---:B------:R-:W-:Y:S08]  /*6ba0*/  HMMA.16816.F32.BF16 R60, R12.reuse, R46, R108 ;  /* 0x0000002e0c3c723c */ /* 0x040ff0000004186c */
[----:B------:R-:W-:Y:S01]  /*6bb0*/  HMMA.16816.F32.BF16 R56, R12, R42, R180 ;  /* 0x0000002a0c38723c */ /* 0x000fe200000418b4 */
[----:B------:R-:W1:Y:S07]  /*6bc0*/  LDSM.16.M88.4 R12, [R220+0x2000] ;  /* 0x00200000dc0c783b */ /* 0x000e6e0000000200 */
[C---:B---3--:R-:W-:Y:S08]  /*6bd0*/  HMMA.16816.F32.BF16 R20, R8.reuse, R48, R240 ;  /* 0x000000300814723c */ /* 0x048ff000000418f0 */
[C---:B------:R-:W-:Y:S08]  /*6be0*/  HMMA.16816.F32.BF16 R244, R8.reuse, R40, R204 ;  /* 0x0000002808f4723c */ /* 0x040ff000000418cc */
[C---:B------:R-:W-:Y:S08]  /*6bf0*/  HMMA.16816.F32.BF16 R248, R8.reuse, R36, R192 ;  /* 0x0000002408f8723c */ /* 0x040ff000000418c0 */
[C---:B------:R-:W-:Y:S01]  /*6c00*/  HMMA.16816.F32.BF16 R192, R8.reuse, R50, R236 ;  /* 0x0000003208c0723c */ /* 0x040fe200000418ec */
[----:B------:R-:W-:Y:S07]  /*6c10*/  LDSM.16.M88.4 R48, [R219+0x7800] ;  /* 0x00780000db30783b */ /* 0x000fee0000000200 */
[----:B------:R-:W-:Y:S08]  /*6c20*/  HMMA.16816.F32.BF16 R204, R8, R46, R232 ;  /* 0x0000002e08cc723c */ /* 0x000ff000000418e8 */
[----:B-1----:R-:W-:Y:S08]  /*6c30*/  HMMA.16816.F32.BF16 R180, R4, R28, R176 ;  /* 0x0000001c04b4723c */ /* 0x002ff000000418b0 */
[C---:B------:R-:W-:Y:S01]  /*6c40*/  HMMA.16816.F32.BF16 R240, R8.reuse, R44, R208 ;  /* 0x0000002c08f0723c */ /* 0x040fe200000418d0 */
[----:B------:R-:W-:Y:S07]  /*6c50*/  LDSM.16.M88.4 R44, [R219+0x7c00] ;  /* 0x007c0000db2c783b */ /* 0x000fee0000000200 */
[C---:B------:R-:W-:Y:S08]  /*6c60*/  HMMA.16816.F32.BF16 R236, R8.reuse, R42, R212 ;  /* 0x0000002a08ec723c */ /* 0x040ff000000418d4 */
[----:B------:R-:W-:Y:S01]  /*6c70*/  HMMA.16816.F32.BF16 R232, R8, R38, R200 ;  /* 0x0000002608e8723c */ /* 0x000fe200000418c8 */
[----:B------:R-:W-:Y:S04]  /*6c80*/  LDSM.16.M88.4 R36, [R219+0x7400] ;  /* 0x00740000db24783b */ /* 0x000fe80000000200 */
[----:B------:R-:W-:Y:S03]  /*6c90*/  LDSM.16.M88.4 R8, [R221+0x2000] ;  /* 0x00200000dd08783b */ /* 0x000fe60000000200 */
[C---:B------:R-:W-:Y:S08]  /*6ca0*/  HMMA.16816.F32.BF16 R176, R4.reuse, R18, R64 ;  /* 0x0000001204b0723c */ /* 0x040ff00000041840 */
[C---:B------:R-:W-:Y:S08]  /*6cb0*/  HMMA.16816.F32.BF16 R108, R4.reuse, R26, R60 ;  /* 0x0000001a046c723c */ /* 0x040ff0000004183c */
[C---:B------:R-:W-:Y:S08]  /*6cc0*/  HMMA.16816.F32.BF16 R212, R4.reuse, R16, R196 ;  /* 0x0000001004d4723c */ /* 0x040ff000000418c4 */
[C---:B------:R-:W-:Y:S08]  /*6cd0*/  HMMA.16816.F32.BF16 R208, R4.reuse, R24, R188 ;  /* 0x0000001804d0723c */ /* 0x040ff000000418bc */
[C---:B-----5:R-:W-:Y:S08]  /*6ce0*/  HMMA.16816.F32.BF16 R200, R4.reuse, R32, R184 ;  /* 0x0000002004c8723c */ /* 0x060ff000000418b8 */
[C---:B------:R-:W-:Y:S08]  /*6cf0*/  HMMA.16816.F32.BF16 R64, R4.reuse, R34, R56 ;  /* 0x000000220440723c */ /* 0x040ff00000041838 */
[----:B------:R-:W-:Y:S01]  /*6d00*/  HMMA.16816.F32.BF16 R60, R4, R30, R52 ;  /* 0x0000001e043c723c */ /* 0x000fe20000041834 */
[----:B------:R-:W1:Y:S07]  /*6d10*/  LDSM.16.M88.4 R4, [R221+0x3000] ;  /* 0x00300000dd04783b */ /* 0x000e6e0000000200 */
[C---:B------:R-:W-:Y:S01]  /*6d20*/  HMMA.16816.F32.BF16 R56, R12.reuse, R16, R20 ;  /* 0x000000100c38723c */ /* 0x040fe20000041814 */
[----:B------:R-:W3:Y:S07]  /*6d30*/  LDSM.16.M88.4 R20, [R219+0x7000] ;  /* 0x00700000db14783b */ /* 0x000eee0000000200 */
[C---:B------:R-:W-:Y:S01]  /*6d40*/  HMMA.16816.F32.BF16 R40, R12.reuse, R18, R192 ;  /* 0x000000120c28723c */ /* 0x040fe200000418c0 */
[----:B------:R-:W-:Y:S07]  /*6d50*/  LDSM.16.M88.4 R16, [R220+0x4000] ;  /* 0x00400000dc10783b */ /* 0x000fee0000000200 */
[C---:B------:R-:W-:Y:S08]  /*6d60*/  HMMA.16816.F32.BF16 R188, R12.reuse, R32, R244 ;  /* 0x000000200cbc723c */ /* 0x040ff000000418f4 */
[C---:B------:R-:W-:Y:S01]  /*6d70*/  HMMA.16816.F32.BF16 R196, R12.reuse, R34, R236 ;  /* 0x000000220cc4723c */ /* 0x040fe200000418ec */
[----:B------:R-:W5:Y:S07]  /*6d80*/  LDSM.16.M88.4 R32, [R217+0x8000] ;  /* 0x00800000d920783b */ /* 0x000f6e0000000200 */
[----:B------:R-:W-:Y:S08]  /*6d90*/  HMMA.16816.F32.BF16 R52, R12, R24, R240 ;  /* 0x000000180c34723c */ /* 0x000ff000000418f0 */
[----:B-1----:R-:W-:Y:S08]  /*6da0*/  HMMA.16816.F32.BF16 R60, R4, R46, R60 ;  /* 0x0000002e043c723c */ /* 0x002ff0000004183c */
[C---:B------:R-:W-:Y:S08]  /*6db0*/  HMMA.16816.F32.BF16 R184, R12.reuse, R26, R204 ;  /* 0x0000001a0cb8723c */ /* 0x040ff000000418cc */
[C---:B------:R-:W-:Y:S08]  /*6dc0*/  HMMA.16816.F32.BF16 R204, R12.reuse, R28, R248 ;  /* 0x0000001c0ccc723c */ /* 0x040ff000000418f8 */
[----:B------:R-:W-:Y:S01]  /*6dd0*/  HMMA.16816.F32.BF16 R192, R12, R30, R232 ;  /* 0x0000001e0cc0723c */ /* 0x000fe200000418e8 */
[----:B------:R-:W-:Y:S07]  /*6de0*/  LDSM.16.M88.4 R12, [R220+0x5000] ;  /* 0x00500000dc0c783b */ /* 0x000fee0000000200 */
[C---:B---3--:R-:W-:Y:S08]  /*6df0*/  HMMA.16816.F32.BF16 R244, R4.reuse, R20, R212 ;  /* 0x0000001404f4723c */ /* 0x048ff000000418d4 */
[C---:B------:R-:W-:Y:S08]  /*6e00*/  HMMA.16816.F32.BF16 R236, R4.reuse, R36, R208 ;  /* 0x0000002404ec723c */ /* 0x040ff000000418d0 */
[C---:B------:R-:W-:Y:S01]  /*6e10*/  HMMA.16816.F32.BF16 R240, R4.reuse, R22, R176 ;  /* 0x0000001604f0723c */ /* 0x040fe200000418b0 */
[----:B------:R-:W-:Y:S01]  /*6e20*/  IMAD.MOV.U32 R107, RZ, RZ, R60 ;  /* 0x000000ffff6b7224 */ /* 0x000fe200078e003c */
[----:B------:R-:W-:Y:S06]  /*6e30*/  LDSM.16.M88.4 R28, [R217+0x8400] ;  /* 0x00840000d91c783b */ /* 0x000fec0000000200 */
[C---:B------:R-:W-:Y:S08]  /*6e40*/  HMMA.16816.F32.BF16 R212, R4.reuse, R48, R200 ;  /* 0x0000003004d4723c */ /* 0x040ff000000418c8 */
[C---:B------:R-:W-:Y:S08]  /*6e50*/  HMMA.16816.F32.BF16 R232, R4.reuse, R38, R108 ;  /* 0x0000002604e8723c */ /* 0x040ff0000004186c */
[C---:B------:R-:W-:Y:S08]  /*6e60*/  HMMA.16816.F32.BF16 R208, R4.reuse, R50, R64 ;  /* 0x0000003204d0723c */ /* 0x040ff00000041840 */
[----:B------:R-:W-:Y:S08]  /*6e70*/  HMMA.16816.F32.BF16 R200, R4, R44, R180 ;  /* 0x0000002c04c8723c */ /* 0x000ff000000418b4 */
[C---:B------:R-:W-:Y:S01]  /*6e80*/  HMMA.16816.F32.BF16 R4, R8.reuse, R22, R40 ;  /* 0x000000160804723c */ /* 0x040fe20000041828 */
[----:B------:R-:W1:Y:S07]  /*6e90*/  LDSM.16.M88.4 R40, [R217+0x8c00] ;  /* 0x008c0000d928783b */ /* 0x000e6e0000000200 */
[----:B------:R-:W-:Y:S01]  /*6ea0*/  HMMA.16816.F32.BF16 R24, R8, R20, R56 ;  /* 0x000000140818723c */ /* 0x000fe20000041838 */
[----:B------:R-:W-:Y:S01]  /*6eb0*/  IMAD.MOV.U32 R106, RZ, RZ, R61 ;  /* 0x000000ffff6a7224 */ /* 0x000fe200078e003d */
[----:B------:R-:W3:Y:S01]  /*6ec0*/  LDSM.16.M88.4 R20, [R217+0x8800] ;  /* 0x00880000d914783b */ /* 0x000ee20000000200 */
[----:B----4-:R-:W-:-:S02]  /*6ed0*/  IMAD.MOV.U32 R3, RZ, RZ, R62 ;  /* 0x000000ffff037224 */ /* 0x010fc400078e003e */
[----:B------:R-:W-:-:S03]  /*6ee0*/  IMAD.MOV.U32 R2, RZ, RZ, R63 ;  /* 0x000000ffff027224 */ /* 0x000fc600078e003f */
[C---:B------:R-:W-:Y:S08]  /*6ef0*/  HMMA.16816.F32.BF16 R56, R8.reuse, R36, R52 ;  /* 0x000000240838723c */ /* 0x040ff00000041834 */
[C---:B------:R-:W-:Y:S08]  /*6f00*/  HMMA.16816.F32.BF16 R60, R8.reuse, R38, R184 ;  /* 0x00000026083c723c */ /* 0x040ff000000418b8 */
[C---:B------:R-:W-:Y:S08]  /*6f10*/  HMMA.16816.F32.BF16 R36, R8.reuse, R44, R204 ;  /* 0x0000002c0824723c */ /* 0x040ff000000418cc */
[----:B------:R-:W-:Y:S08]  /*6f20*/  HMMA.16816.F32.BF16 R44, R8, R46, R192 ;  /* 0x0000002e082c723c */ /* 0x000ff000000418c0 */
[C---:B-----5:R-:W-:Y:S01]  /*6f30*/  HMMA.16816.F32.BF16 R64, R16.reuse, R32, R24 ;  /* 0x000000201040723c */ /* 0x060fe20000041818 */
[----:B------:R-:W-:Y:S07]  /*6f40*/  LDSM.16.M88.4 R24, [R219+0x8000] ;  /* 0x00800000db18783b */ /* 0x000fee0000000200 */
[----:B------:R-:W-:Y:S01]  /*6f50*/  HMMA.16816.F32.BF16 R108, R16, R34, R4 ;  /* 0x00000022106c723c */ /* 0x000fe20000041804 */
[----:B------:R-:W4:Y:S07]  /*6f60*/  LDSM.16.M88.4 R4, [R221+0x5000] ;  /* 0x00500000dd04783b */ /* 0x000f2e0000000200 */
[C---:B------:R-:W-:Y:S08]  /*6f70*/  HMMA.16816.F32.BF16 R52, R8.reuse, R48, R188 ;  /* 0x000000300834723c */ /* 0x040ff000000418bc */
[----:B------:R-:W-:Y:S01]  /*6f80*/  HMMA.16816.F32.BF16 R48, R8, R50, R196 ;  /* 0x000000320830723c */ /* 0x000fe200000418c4 */
[----:B------:R-:W5:Y:S07]  /*6f90*/  LDSM.16.M88.4 R8, [R221+0x4000] ;  /* 0x00400000dd08783b */ /* 0x000f6e0000000200 */
[C---:B-1----:R-:W-:Y:S08]  /*6fa0*/  HMMA.16816.F32.BF16 R180, R16.reuse, R42, R44 ;  /* 0x0000002a10b4723c */ /* 0x042ff0000004182c */
[----:B------:R-:W-:Y:S08]  /*6fb0*/  HMMA.16816.F32.BF16 R248, R16, R40, R36 ;  /* 0x0000002810f8723c */ /* 0x000ff00000041824 */
[----:B------:R-:W-:Y:S01]  /*6fc0*/  HMMA.16816.F32.BF16 R36, R12, R32, R244 ;  /* 0x000000200c24723c */ /* 0x000fe200000418f4 */
[----:B--2---:R-:W-:-:S07]  /*6fd0*/  IMAD.SHL.U32 R0, R0, 0x2, RZ ;  /* 0x0000000200007824 */ /* 0x004fce00078e00ff */
[C---:B------:R-:W-:Y:S07]  /*6fe0*/  HMMA.16816.F32.BF16 R176, R16.reuse, R28, R56 ;  /* 0x0000001c10b0723c */ /* 0x040fee0000041838 */
[----:B------:R-:W-:Y:S01]  /*6ff0*/  IMAD.MOV.U32 R59, RZ, RZ, R180 ;  /* 0x000000ffff3b7224 */ /* 0x000fe200078e00b4 */
[----:B---3--:R-:W-:Y:S01]  /*7000*/  HMMA.16816.F32.BF16 R196, R16, R20, R52 ;  /* 0x0000001410c4723c */ /* 0x008fe20000041834 */
[----:B------:R-:W-:Y:S02]  /*7010*/  IMAD.MOV.U32 R58, RZ, RZ, R181 ;  /* 0x000000ffff3a7224 */ /* 0x000fe400078e00b5 */
[----:B------:R-:W-:-:S02]  /*7020*/  IMAD.MOV.U32 R57, RZ, RZ, R182 ;  /* 0x000000ffff397224 */ /* 0x000fc400078e00b6 */
[----:B------:R-:W-:-:S03]  /*7030*/  IMAD.MOV.U32 R56, RZ, RZ, R183 ;  /* 0x000000ffff387224 */ /* 0x000fc600078e00b7 */
[----:B------:R-:W-:Y:S01]  /*7040*/  HMMA.16816.F32.BF16 R204, R16, R22, R48 ;  /* 0x0000001610cc723c */ /* 0x000fe20000041830 */
[----:B------:R-:W-:-:S07]  /*7050*/  LOP3.LUT R0, R0, 0x6, RZ, 0xc0, !PT ;  /* 0x0000000600007812 */ /* 0x000fce00078ec0ff */
[C---:B------:R-:W-:Y:S08]  /*7060*/  HMMA.16816.F32.BF16 R32, R12.reuse, R34, R240 ;  /* 0x000000220c20723c */ /* 0x040ff000000418f0 */
[C---:B------:R-:W-:Y:S08]  /*7070*/  HMMA.16816.F32.BF16 R180, R12.reuse, R20, R212 ;  /* 0x000000140cb4723c */ /* 0x040ff000000418d4 */
[----:B------:R-:W-:Y:S08]  /*7080*/  HMMA.16816.F32.BF16 R184, R12, R22, R208 ;  /* 0x000000160cb8723c */ /* 0x000ff000000418d0 */
[----:B------:R-:W-:Y:S01]  /*7090*/  HMMA.16816.F32.BF16 R188, R16, R30, R60 ;  /* 0x0000001e10bc723c */ /* 0x000fe2000004183c */
[----:B------:R-:W1:Y:S01]  /*70a0*/  LDSM.16.M88.4 R16, [R219+0x8400] ;  /* 0x00840000db10783b */ /* 0x000e620000000200 */
[----:B------:R-:W-:-:S06]  /*70b0*/  IADD3 R208, R101, -0x2, RZ ;  /* 0xfffffffe65d07810 */ /* 0x000fcc0007ffe0ff */
[----:B----4-:R-:W-:Y:S01]  /*70c0*/  HMMA.16816.F32.BF16 R20, R4, R24, R36 ;  /* 0x000000180414723c */ /* 0x010fe20000041824 */
[----:B------:R-:W-:-:S07]  /*70d0*/  IMAD R0, R208, 0x40, R0 ;  /* 0x00000040d0007824 */ /* 0x000fce00078e0200 */
[----:B------:R-:W-:Y:S01]  /*70e0*/  HMMA.16816.F32.BF16 R48, R12, R28, R236 ;  /* 0x0000001c0c30723c */ /* 0x000fe200000418ec */
[----:B------:R-:W-:-:S07]  /*70f0*/  ISETP.GE.AND P0, PT, R0, R227, PT ;  /* 0x000000e30000720c */ /* 0x000fce0003f06270 */
[----:B------:R-:W-:Y:S01]  /*7100*/  HMMA.16816.F32.BF16 R52, R12, R30, R232 ;  /* 0x0000001e0c34723c */ /* 0x000fe200000418e8 */
[----:B------:R-:W-:-:S07]  /*7110*/  ISETP.GE.AND P1, PT, R0, R228, PT ;  /* 0x000000e40000720c */ /* 0x000fce0003f26270 */
[----:B-----5:R-:W-:Y:S01]  /*7120*/  HMMA.16816.F32.BF16 R28, R8, R24, R64 ;  /* 0x00000018081c723c */ /* 0x020fe20000041840 */
[C---:B------:R-:W-:Y:S02]  /*7130*/  ISETP.LT.OR P0, PT, R0.reuse, R223, P0 ;  /* 0x000000df0000720c */ /* 0x040fe40000701670 */
[----:B------:R-:W-:-:S05]  /*7140*/  ISETP.LT.OR P1, PT, R0, R224, P1 ;  /* 0x000000e00000720c */ /* 0x000fca0000f21670 */
[----:B------:R-:W-:Y:S01]  /*7150*/  HMMA.16816.F32.BF16 R36, R8, R26, R108 ;  /* 0x0000001a0824723c */ /* 0x000fe2000004186c */
[----:B------:R-:W-:-:S06]  /*7160*/  FSEL R61, R22, -INF , !P0 ;  /* 0xff800000163d7808 */ /* 0x000fcc0004000000 */
[----:B------:R-:W-:Y:S01]  /*7170*/  IMAD.MOV.U32 R111, RZ, RZ, R2 ;  /* 0x000000ffff6f7224 */ /* 0x000fe200078e0002 */
[----:B------:R-:W-:Y:S01]  /*7180*/  IADD3 R2, R0, 0x1, RZ ;  /* 0x0000000100027810 */ /* 0x000fe20007ffe0ff */
[----:B------:R-:W-:Y:S01]  /*7190*/  HMMA.16816.F32.BF16 R44, R4, R26, R32 ;  /* 0x0000001a042c723c */ /* 0x000fe20000041820 */
[----:B------:R-:W-:Y:S02]  /*71a0*/  IMAD.MOV.U32 R243, RZ, RZ, R56 ;  /* 0x000000fffff37224 */ /* 0x000fe400078e0038 */
[----:B------:R-:W-:Y:S01]  /*71b0*/  ISETP.GE.AND P0, PT, R2, R227, PT ;  /* 0x000000e30200720c */ /* 0x000fe20003f06270 */
[----:B------:R-:W-:Y:S01]  /*71c0*/  IMAD.MOV.U32 R110, RZ, RZ, R3 ;  /* 0x000000ffff6e7224 */ /* 0x000fe200078e0003 */
[----:B------:R-:W-:Y:S02]  /*71d0*/  FSEL R56, R20, -INF , !P1 ;  /* 0xff80000014387808 */ /* 0x000fe40004800000 */
[C---:B------:R-:W-:Y:S02]  /*71e0*/  ISETP.GE.AND P1, PT, R2.reuse, R229, PT ;  /* 0x000000e50200720c */ /* 0x040fe40003f26270 */
[----:B------:R-:W-:-:S02]  /*71f0*/  ISETP.LT.OR P0, PT, R2, R223, P0 ;  /* 0x000000df0200720c */ /* 0x000fc40000701670 */
[----:B------:R-:W-:Y:S02]  /*7200*/  ISETP.GE.AND P6, PT, R0, R230, PT ;  /* 0x000000e60000720c */ /* 0x000fe40003fc6270 */
[----:B------:R-:W-:Y:S02]  /*7210*/  ISETP.GE.AND P5, PT, R2, R228, PT ;  /* 0x000000e40200720c */ /* 0x000fe40003fa6270 */
[----:B------:R-:W-:Y:S02]  /*7220*/  IADD3 R3, R0, 0x8, RZ ;  /* 0x0000000800037810 */ /* 0x000fe40007ffe0ff */
[----:B------:R-:W-:Y:S02]  /*7230*/  ISETP.LT.OR P1, PT, R2, R225, P1 ;  /* 0x000000e10200720c */ /* 0x000fe40000f21670 */
[----:B------:R-:W-:Y:S02]  /*7240*/  FSEL R60, R23, -INF , !P0 ;  /* 0xff800000173c7808 */ /* 0x000fe40004000000 */
[----:B------:R-:W-:-:S02]  /*7250*/  ISETP.LT.OR P6, PT, R0, R226, P6 ;  /* 0x000000e20000720c */ /* 0x000fc400037c1670 */
[----:B------:R-:W-:Y:S02]  /*7260*/  ISETP.LT.OR P5, PT, R2, R224, P5 ;  /* 0x000000e00200720c */ /* 0x000fe40002fa1670 */
[----:B------:R-:W-:Y:S01]  /*7270*/  ISETP.GE.AND P0, PT, R3, R230, PT ;  /* 0x000000e60300720c */ /* 0x000fe20003f06270 */
[----:B------:R-:W-:Y:S01]  /*7280*/  IMAD.MOV.U32 R108, RZ, RZ, R107 ;  /* 0x000000ffff6c7224 */ /* 0x000fe200078e006b */
[----:B------:R-:W-:Y:S01]  /*7290*/  FSEL R107, R31, -INF , !P1 ;  /* 0xff8000001f6b7808 */ /* 0x000fe20004800000 */
[----:B------:R-:W-:Y:S01]  /*72a0*/  IMAD.MOV.U32 R240, RZ, RZ, R59 ;  /* 0x000000fffff07224 */ /* 0x000fe200078e003b */
[----:B------:R-:W-:Y:S02]  /*72b0*/  FSEL R63, R28, -INF , !P6 ;  /* 0xff8000001c3f7808 */ /* 0x000fe40007000000 */
[----:B------:R-:W-:Y:S02]  /*72c0*/  FSEL R59, R21, -INF , !P5 ;  /* 0xff800000153b7808 */ /* 0x000fe40006800000 */
[C---:B------:R-:W-:Y:S01]  /*72d0*/  ISETP.LT.OR P1, PT, R3.reuse, R226, P0 ;  /* 0x000000e20300720c */ /* 0x040fe20000721670 */
[----:B-1----:R-:W-:Y:S01]  /*72e0*/  HMMA.16816.F32.BF16 R32, R8, R16, R176 ;  /* 0x000000100820723c */ /* 0x002fe200000418b0 */
[----:B------:R-:W-:Y:S01]  /*72f0*/  ISETP.GE.AND P6, PT, R2, R230, PT ;  /* 0x000000e60200720c */ /* 0x000fe20003fc6270 */
[----:B------:R-:W-:Y:S01]  /*7300*/  IMAD.MOV.U32 R241, RZ, RZ, R58 ;  /* 0x000000fffff17224 */ /* 0x000fe200078e003a */
[----:B------:R-:W-:Y:S01]  /*7310*/  ISETP.GE.AND P5, PT, R0, R229, PT ;  /* 0x000000e50000720c */ /* 0x000fe20003fa6270 */
[----:B------:R-:W1:Y:S01]  /*7320*/  LDSM.16.M88.4 R20, [R219+0x8800] ;  /* 0x00880000db14783b */ /* 0x000e620000000200 */
[----:B------:R-:W-:-:S02]  /*7330*/  ISETP.GE.AND P0, PT, R3, R227, PT ;  /* 0x000000e30300720c */ /* 0x000fc40003f06270 */
        /* <DEDUP_REMOVED lines=8> */
[CC--:B------:R-:W-:Y:S02]  /*73c0*/  ISETP.GE.AND P6, PT, R3.reuse, R228.reuse, PT ;  /* 0x000000e40300720c */ /* 0x0c0fe40003fc6270 */
[----:B------:R-:W-:Y:S02]  /*73d0*/  ISETP.GE.AND P5, PT, R3, R229, PT ;  /* 0x000000e50300720c */ /* 0x000fe40003fa6270 */
[C---:B------:R-:W-:Y:S02]  /*73e0*/  ISETP.GE.AND P1, PT, R2.reuse, R228, PT ;  /* 0x000000e40200720c */ /* 0x040fe40003f26270 */
[----:B------:R-:W-:-:S02]  /*73f0*/  ISETP.GE.AND P0, PT, R2, R227, PT ;  /* 0x000000e30200720c */ /* 0x000fc40003f06270 */
[CC--:B------:R-:W-:Y:S02]  /*7400*/  ISETP.LT.OR P6, PT, R3.reuse, R224.reuse, P6 ;  /* 0x000000e00300720c */ /* 0x0c0fe400037c1670 */
[C---:B------:R-:W-:Y:S02]  /*7410*/  ISETP.LT.OR P1, PT, R2.reuse, R224, P1 ;  /* 0x000000e00200720c */ /* 0x040fe40000f21670 */
[----:B------:R-:W-:Y:S02]  /*7420*/  ISETP.LT.OR P5, PT, R3, R225, P5 ;  /* 0x000000e10300720c */ /* 0x000fe40002fa1670 */
[----:B------:R-:W-:Y:S02]  /*7430*/  ISETP.LT.OR P0, PT, R2, R223, P0 ;  /* 0x000000df0200720c */ /* 0x000fe40000701670 */
[----:B------:R-:W-:Y:S01]  /*7440*/  IADD3 R3, R0, 0x10, RZ ;  /* 0x0000001000037810 */ /* 0x000fe20007ffe0ff */
[----:B------:R-:W-:Y:S01]  /*7450*/  HMMA.16816.F32.BF16 R192, R12, R40, R200 ;  /* 0x000000280cc0723c */ /* 0x000fe200000418c8 */
[----:B------:R-:W-:Y:S01]  /*7460*/  IMAD.MOV.U32 R242, RZ, RZ, R57 ;  /* 0x000000fffff27224 */ /* 0x000fe200078e0039 */
[----:B------:R-:W-:-:S02]  /*7470*/  FSEL R57, R47, -INF , !P0 ;  /* 0xff8000002f397808 */ /* 0x000fc40004000000 */
[----:B------:R-:W-:-:S03]  /*7480*/  ISETP.GE.AND P0, PT, R3, R230, PT ;  /* 0x000000e60300720c */ /* 0x000fc60003f06270 */
[----:B------:R-:W-:Y:S02]  /*7490*/  FSEL R41, R44, -INF , !P6 ;  /* 0xff8000002c297808 */ /* 0x000fe40007000000 */
[----:B------:R-:W-:Y:S02]  /*74a0*/  FSEL R40, R45, -INF , !P1 ;  /* 0xff8000002d287808 */ /* 0x000fe40004800000 */
[C---:B------:R-:W-:Y:S02]  /*74b0*/  ISETP.GE.AND P6, PT, R2.reuse, R230, PT ;  /* 0x000000e60200720c */ /* 0x040fe40003fc6270 */
[C---:B------:R-:W-:Y:S01]  /*74c0*/  ISETP.GE.AND P1, PT, R2.reuse, R229, PT ;  /* 0x000000e50200720c */ /* 0x040fe20003f26270 */
[----:B------:R-:W-:Y:S01]  /*74d0*/  HMMA.16816.F32.BF16 R24, R4, R16, R48 ;  /* 0x000000100418723c */ /* 0x000fe20000041830 */
[C---:B------:R-:W-:Y:S02]  /*74e0*/  ISETP.LT.OR P6, PT, R2.reuse, R226, P6 ;  /* 0x000000e20200720c */ /* 0x040fe400037c1670 */
[----:B------:R-:W-:-:S02]  /*74f0*/  ISETP.LT.OR P1, PT, R2, R225, P1 ;  /* 0x000000e10200720c */ /* 0x000fc40000f21670 */
[----:B------:R-:W-:Y:S02]  /*7500*/  ISETP.LT.OR P0, PT, R3, R226, P0 ;  /* 0x000000e20300720c */ /* 0x000fe40000701670 */
[----:B------:R-:W-:Y:S02]  /*7510*/  IADD3 R2, R0, 0x11, RZ ;  /* 0x0000001100027810 */ /* 0x000fe40007ffe0ff */
[----:B------:R-:W-:Y:S02]  /*7520*/  FSEL R177, R32, -INF , !P0 ;  /* 0xff80000020b17808 */ /* 0x000fe40004000000 */
[C---:B------:R-:W-:Y:S01]  /*7530*/  ISETP.GE.AND P0, PT, R2.reuse, R230, PT ;  /* 0x000000e60200720c */ /* 0x040fe20003f06270 */
[----:B------:R-:W-:Y:S03]  /*7540*/  HMMA.16816.F32.BF16 R52, R4, R18, R52 ;  /* 0x000000120434723c */ /* 0x000fe60000041834 */
[----:B------:R-:W-:-:S05]  /*7550*/  ISETP.LT.OR P0, PT, R2, R226, P0 ;  /* 0x000000e20200720c */ /* 0x000fca0000701670 */
[----:B------:R-:W-:Y:S01]  /*7560*/  HMMA.16816.F32.BF16 R48, R8, R18, R188 ;  /* 0x000000120830723c */ /* 0x000fe200000418bc */
[----:B------:R-:W-:Y:S01]  /*7570*/  IMAD.MOV.U32 R109, RZ, RZ, R106 ;  /* 0x000000ffff6d7224 */ /* 0x000fe200078e006a */
[----:B------:R-:W-:Y:S01]  /*7580*/  FSEL R67, R38, -INF , !P5 ;  /* 0xff80000026437808 */ /* 0x000fe20006800000 */
[----:B------:R-:W2:Y:S01]  /*7590*/  LDSM.16.M88.4 R16, [R219+0x8c00] ;  /* 0x008c0000db10783b */ /* 0x000ea20000000200 */
[----:B------:R-:W-:Y:S01]  /*75a0*/  FSEL R62, R37, -INF , !P6 ;  /* 0xff800000253e7808 */ /* 0x000fe20007000000 */
[----:B------:R-:W-:Y:S01]  /*75b0*/  IMAD.MOV.U32 R247, RZ, RZ, R231 ;  /* 0x000000fffff77224 */ /* 0x000fe200078e00e7 */
[----:B------:R-:W-:Y:S01]  /*75c0*/  FSEL R106, R39, -INF , !P1 ;  /* 0xff800000276a7808 */ /* 0x000fe20004800000 */
[----:B------:R-:W-:-:S04]  /*75d0*/  DEPBAR.LE SB0, 0x0 ;  /* 0x000080000000791a */ /* 0x000fc80000000000 */
[----:B------:R-:W-:Y:S02]  /*75e0*/  FSEL R201, R33, -INF , !P0 ;  /* 0xff80000021c97808 */ /* 0x000fe40004000000 */
[C---:B------:R-:W-:Y:S02]  /*75f0*/  ISETP.GE.AND P6, PT, R3.reuse, R229, PT ;  /* 0x000000e50300720c */ /* 0x040fe40003fc6270 */
[C---:B------:R-:W-:Y:S02]  /*7600*/  ISETP.GE.AND P5, PT, R3.reuse, R228, PT ;  /* 0x000000e40300720c */ /* 0x040fe40003fa6270 */
[CC--:B------:R-:W-:Y:S02]  /*7610*/  ISETP.GE.AND P1, PT, R3.reuse, R227.reuse, PT ;  /* 0x000000e30300720c */ /* 0x0c0fe40003f26270 */
[----:B------:R-:W-:Y:S02]  /*7620*/  ISETP.GE.AND P0, PT, R2, R227, PT ;  /* 0x000000e30200720c */ /* 0x000fe40003f06270 */
[----:B------:R-:W-:-:S02]  /*7630*/  ISETP.LT.OR P6, PT, R3, R225, P6 ;  /* 0x000000e10300720c */ /* 0x000fc400037c1670 */
[C---:B------:R-:W-:Y:S02]  /*7640*/  ISETP.LT.OR P5, PT, R3.reuse, R224, P5 ;  /* 0x000000e00300720c */ /* 0x040fe40002fa1670 */
[-C--:B------:R-:W-:Y:S02]  /*7650*/  ISETP.LT.OR P1, PT, R3, R223.reuse, P1 ;  /* 0x000000df0300720c */ /* 0x080fe40000f21670 */
        /* <DEDUP_REMOVED lines=9> */
[----:B------:R-:W-:Y:S01]  /*76f0*/  ISETP.GE.AND P0, PT, R3, R227, PT ;  /* 0x000000e30300720c */ /* 0x000fe20003f06270 */
[----:B-1----:R-:W-:Y:S01]  /*7700*/  HMMA.16816.F32.BF16 R36, R8, R20, R196 ;  /* 0x000000140824723c */ /* 0x002fe200000418c4 */
        /* <DEDUP_REMOVED lines=16> */
[----:B------:R-:W-:Y:S01]  /*7810*/  ISETP.LT.OR P0, PT, R2, R223, P0 ;  /* 0x000000df0200720c */ /* 0x000fe20000701670 */
[----:B------:R-:W-:Y:S01]  /*7820*/  HMMA.16816.F32.BF16 R28, R4, R20, R180 ;  /* 0x00000014041c723c */ /* 0x000fe200000418b4 */
[----:B------:R-:W-:Y:S02]  /*7830*/  IADD3 R3, R0, 0x20, RZ ;  /* 0x0000002000037810 */ /* 0x000fe40007ffe0ff */
[----:B------:R-:W-:-:S02]  /*7840*/  FSEL R48, R52, -INF , !P6 ;  /* 0xff80000034307808 */ /* 0x000fc40007000000 */
[----:B------:R-:W-:Y:S02]  /*7850*/  FSEL R53, R53, -INF , !P1 ;  /* 0xff80000035357808 */ /* 0x000fe40004800000 */
[----:B------:R-:W-:Y:S02]  /*7860*/  FSEL R189, R55, -INF , !P0 ;  /* 0xff80000037bd7808 */ /* 0x000fe40004000000 */
[CC--:B------:R-:W-:Y:S02]  /*7870*/  ISETP.GE.AND P6, PT, R2.reuse, R230.reuse, PT ;  /* 0x000000e60200720c */ /* 0x0c0fe40003fc6270 */
[C---:B------:R-:W-:Y:S02]  /*7880*/  ISETP.GE.AND P1, PT, R2.reuse, R229, PT ;  /* 0x000000e50200720c */ /* 0x040fe40003f26270 */
[----:B------:R-:W-:Y:S02]  /*7890*/  ISETP.GE.AND P0, PT, R3, R230, PT ;  /* 0x000000e60300720c */ /* 0x000fe40003f06270 */
[----:B------:R-:W-:-:S02]  /*78a0*/  ISETP.LT.OR P6, PT, R2, R226, P6 ;  /* 0x000000e20200720c */ /* 0x000fc400037c1670 */
[----:B------:R-:W-:Y:S02]  /*78b0*/  ISETP.LT.OR P1, PT, R2, R225, P1 ;  /* 0x000000e10200720c */ /* 0x000fe40000f21670 */
[----:B------:R-:W-:Y:S02]  /*78c0*/  ISETP.LT.OR P0, PT, R3, R226, P0 ;  /* 0x000000e20300720c */ /* 0x000fe40000701670 */
[----:B------:R-:W-:Y:S02]  /*78d0*/  IADD3 R2, R0, 0x21, RZ ;  /* 0x0000002100027810 */ /* 0x000fe40007ffe0ff */
[----:B------:R-:W-:Y:S01]  /*78e0*/  FSEL R232, R36, -INF , !P0 ;  /* 0xff80000024e87808 */ /* 0x000fe20004000000 */
[----:B------:R-:W-:Y:S01]  /*78f0*/  HMMA.16816.F32.BF16 R24, R4, R22, R184 ;  /* 0x000000160418723c */ /* 0x000fe200000418b8 */
[----:B------:R-:W-:Y:S02]  /*7900*/  ISETP.GE.AND P0, PT, R2, R230, PT ;  /* 0x000000e60200720c */ /* 0x000fe40003f06270 */
[----:B------:R-:W-:-:S02]  /*7910*/  FSEL R202, R50, -INF , !P5 ;  /* 0xff80000032ca7808 */ /* 0x000fc40006800000 */
[----:B------:R-:W-:-:S03]  /*7920*/  ISETP.GE.AND P5, PT, R3, R228, PT ;  /* 0x000000e40300720c */ /* 0x000fc60003fa6270 */
[----:B------:R-:W-:Y:S01]  /*7930*/  HMMA.16816.F32.BF16 R20, R8, R22, R204 ;  /* 0x000000160814723c */ /* 0x000fe200000418cc */
[----:B------:R-:W-:Y:S02]  /*7940*/  ISETP.LT.OR P0, PT, R2, R226, P0 ;  /* 0x000000e20200720c */ /* 0x000fe40000701670 */
[----:B------:R-:W-:Y:S02]  /*7950*/  FSEL R191, R49, -INF , !P6 ;  /* 0xff80000031bf7808 */ /* 0x000fe40007000000 */
[----:B------:R-:W-:Y:S02]  /*7960*/  FSEL R203, R51, -INF , !P1 ;  /* 0xff80000033cb7808 */ /* 0x000fe40004800000 */
[----:B------:R-:W-:Y:S02]  /*7970*/  ISETP.LT.OR P5, PT, R3, R224, P5 ;  /* 0x000000e00300720c */ /* 0x000fe40002fa1670 */
[----:B------:R-:W-:Y:S02]  /*7980*/  FSEL R233, R37, -INF , !P0 ;  /* 0xff80000025e97808 */ /* 0x000fe40004000000 */
[----:B------:R-:W-:-:S02]  /*7990*/  ISETP.GE.AND P6, PT, R3, R229, PT ;  /* 0x000000e50300720c */ /* 0x000fc40003fc6270 */
[CC--:B------:R-:W-:Y:S02]  /*79a0*/  ISETP.GE.AND P1, PT, R3.reuse, R227.reuse, PT ;  /* 0x000000e30300720c */ /* 0x0c0fe40003f26270 */
[----:B------:R-:W-:Y:S02]  /*79b0*/  ISETP.GE.AND P0, PT, R2, R227, PT ;  /* 0x000000e30200720c */ /* 0x000fe40003f06270 */
[----:B------:R-:W-:Y:S02]  /*79c0*/  FSEL R207, R28, -INF , !P5 ;  /* 0xff8000001ccf7808 */ /* 0x000fe40006800000 */
[C---:B------:R-:W-:Y:S02]  /*79d0*/  ISETP.LT.OR P6, PT, R3.reuse, R225, P6 ;  /* 0x000000e10300720c */ /* 0x040fe400037c1670 */
[----:B------:R-:W-:Y:S02]  /*79e0*/  ISETP.GE.AND P5, PT, R2, R228, PT ;  /* 0x000000e40200720c */ /* 0x000fe40003fa6270 */
[----:B------:R-:W-:-:S02]  /*79f0*/  ISETP.LT.OR P1, PT, R3, R223, P1 ;  /* 0x000000df0300720c */ /* 0x000fc40000f21670 */
[----:B------:R-:W-:Y:S02]  /*7a00*/  ISETP.LT.OR P0, PT, R2, R223, P0 ;  /* 0x000000df0200720c */ /* 0x000fe40000701670 */
[----:B------:R-:W-:Y:S02]  /*7a10*/  IADD3 R3, R0, 0x28, RZ ;  /* 0x0000002800037810 */ /* 0x000fe40007ffe0ff */
[----:B------:R-:W-:Y:S02]  /*7a20*/  FSEL R239, R38, -INF , !P6 ;  /* 0xff80000026ef7808 */ /* 0x000fe40007000000 */
[----:B------:R-:W-:Y:S02]  /*7a30*/  ISETP.LT.OR P5, PT, R2, R224, P5 ;  /* 0x000000e00200720c */ /* 0x000fe40002fa1670 */
[----:B------:R-:W-:Y:S02]  /*7a40*/  FSEL R212, R30, -INF , !P1 ;  /* 0xff8000001ed47808 */ /* 0x000fe40004800000 */
[----:B------:R-:W-:-:S02]  /*7a50*/  FSEL R213, R31, -INF , !P0 ;  /* 0xff8000001fd57808 */ /* 0x000fc40004000000 */
[C---:B------:R-:W-:Y:S02]  /*7a60*/  ISETP.GE.AND P6, PT, R2.reuse, R229, PT ;  /* 0x000000e50200720c */ /* 0x040fe40003fc6270 */
[C---:B------:R-:W-:Y:S01]  /*7a70*/  ISETP.GE.AND P1, PT, R3.reuse, R230, PT ;  /* 0x000000e60300720c */ /* 0x040fe20003f26270 */
[----:B------:R-:W-:Y:S01]  /*7a80*/  BAR.SYNC.DEFER_BLOCKING 0x0 ;  /* 0x0000000000007b1d */ /* 0x000fe20000010000 */
[----:B------:R-:W-:Y:S01]  /*7a90*/  ISETP.GE.AND P0, PT, R3, R227, PT ;  /* 0x000000e30300720c */ /* 0x000fe20003f06270 */
[----:B--2---:R-:W-:Y:S01]  /*7aa0*/  HMMA.16816.F32.BF16 R44, R8, R16, R248 ;  /* 0x00000010082c723c */ /* 0x004fe200000418f8 */
[----:B------:R-:W-:Y:S02]  /*7ab0*/  FSEL R204, R29, -INF , !P5 ;  /* 0xff8000001dcc7808 */ /* 0x000fe40006800000 */
        /* <DEDUP_REMOVED lines=9> */
[C---:B------:R-:W-:Y:S02]  /*7b50*/  ISETP.GE.AND P5, PT, R3.reuse, R229, PT ;  /* 0x000000e50300720c */ /* 0x040fe40003fa6270 */
[C---:B------:R-:W-:Y:S01]  /*7b60*/  ISETP.GE.AND P0, PT, R2.reuse, R227, PT ;  /* 0x000000e30200720c */ /* 0x040fe20003f06270 */
[----:B------:R-:W-:Y:S01]  /*7b70*/  HMMA.16816.F32.BF16 R32, R4, R16, R192 ;  /* 0x000000100420723c */ /* 0x000fe200000418c0 */
[CC--:B------:R-:W-:Y:S02]  /*7b80*/  ISETP.LT.OR P6, PT, R3.reuse, R224.reuse, P6 ;  /* 0x000000e00300720c */ /* 0x0c0fe400037c1670 */
[----:B------:R-:W-:Y:S02]  /*7b90*/  ISETP.LT.OR P1, PT, R2, R224, P1 ;  /* 0x000000e00200720c */ /* 0x000fe40000f21670 */
[----:B------:R-:W-:-:S02]  /*7ba0*/  ISETP.LT.OR P5, PT, R3, R225, P5 ;  /* 0x000000e10300720c */ /* 0x000fc40002fa1670 */
[----:B------:R-:W-:Y:S01]  /*7bb0*/  ISETP.LT.OR P0, PT, R2, R223, P0 ;  /* 0x000000df0200720c */ /* 0x000fe20000701670 */
[----:B------:R-:W-:Y:S01]  /*7bc0*/  HMMA.16816.F32.BF16 R12, R12, R42, R108 ;  /* 0x0000002a0c0c723c */ /* 0x000fe2000004186c */
[----:B------:R-:W-:Y:S02]  /*7bd0*/  IADD3 R3, R0, 0x30, RZ ;  /* 0x0000003000037810 */ /* 0x000fe40007ffe0ff */
[----:B------:R-:W-:Y:S02]  /*7be0*/  FSEL R205, R24, -INF , !P6 ;  /* 0xff80000018cd7808 */ /* 0x000fe40007000000 */
[----:B------:R-:W-:Y:S02]  /*7bf0*/  FSEL R206, R25, -INF , !P1 ;  /* 0xff80000019ce7808 */ /* 0x000fe40004800000 */
[----:B------:R-:W-:Y:S02]  /*7c00*/  FSEL R211, R27, -INF , !P0 ;  /* 0xff8000001bd37808 */ /* 0x000fe40004000000 */
[----:B------:R-:W-:-:S02]  /*7c10*/  ISETP.GE.AND P6, PT, R2, R230, PT ;  /* 0x000000e60200720c */ /* 0x000fc40003fc6270 */
[C---:B------:R-:W-:Y:S02]  /*7c20*/  ISETP.GE.AND P1, PT, R2.reuse, R229, PT ;  /* 0x000000e50200720c */ /* 0x040fe40003f26270 */
[C---:B------:R-:W-:Y:S02]  /*7c30*/  ISETP.GE.AND P0, PT, R3.reuse, R230, PT ;  /* 0x000000e60300720c */ /* 0x040fe40003f06270 */
[CC--:B------:R-:W-:Y:S02]  /*7c40*/  ISETP.LT.OR P6, PT, R2.reuse, R226.reuse, P6 ;  /* 0x000000e20200720c */ /* 0x0c0fe400037c1670 */
[----:B------:R-:W-:Y:S02]  /*7c50*/  ISETP.LT.OR P1, PT, R2, R225, P1 ;  /* 0x000000e10200720c */ /* 0x000fe40000f21670 */
[----:B------:R-:W-:Y:S02]  /*7c60*/  ISETP.LT.OR P0, PT, R3, R226, P0 ;  /* 0x000000e20300720c */ /* 0x000fe40000701670 */
[----:B------:R-:W-:-:S02]  /*7c70*/  IADD3 R2, R0, 0x31, RZ ;  /* 0x0000003100027810 */ /* 0x000fc40007ffe0ff */
[----:B------:R-:W-:Y:S02]  /*7c80*/  FSEL R234, R22, -INF , !P5 ;  /* 0xff80000016ea7808 */ /* 0x000fe40006800000 */
[----:B------:R-:W-:Y:S02]  /*7c90*/  FSEL R215, R21, -INF , !P6 ;  /* 0xff80000015d77808 */ /* 0x000fe40007000000 */
[----:B------:R-:W-:Y:S02]  /*7ca0*/  FSEL R250, R44, -INF , !P0 ;  /* 0xff8000002cfa7808 */ /* 0x000fe40004000000 */
[C---:B------:R-:W-:Y:S02]  /*7cb0*/  ISETP.GE.AND P6, PT, R3.reuse, R229, PT ;  /* 0x000000e50300720c */ /* 0x040fe40003fc6270 */
[C---:B------:R-:W-:Y:S02]  /*7cc0*/  ISETP.GE.AND P5, PT, R3.reuse, R228, PT ;  /* 0x000000e40300720c */ /* 0x040fe40003fa6270 */
[----:B------:R-:W-:Y:S01]  /*7cd0*/  ISETP.GE.AND P0, PT, R2, R230, PT ;  /* 0x000000e60200720c */ /* 0x000fe20003f06270 */
[----:B------:R-:W-:Y:S01]  /*7ce0*/  HMMA.16816.F32.BF16 R8, R8, R18, R240 ;  /* 0x000000120808723c */ /* 0x000fe200000418f0 */
[----:B------:R-:W-:-:S02]  /*7cf0*/  ISETP.LT.OR P6, PT, R3, R225, P6 ;  /* 0x000000e10300720c */ /* 0x000fc400037c1670 */
[----:B------:R-:W-:Y:S02]  /*7d00*/  ISETP.LT.OR P5, PT, R3, R224, P5 ;  /* 0x000000e00300720c */ /* 0x000fe40002fa1670 */
[----:B------:R-:W-:Y:S02]  /*7d10*/  ISETP.LT.OR P0, PT, R2, R226, P0 ;  /* 0x000000e20200720c */ /* 0x000fe40000701670 */
[----:B------:R-:W-:Y:S02]  /*7d20*/  FSEL R235, R23, -INF , !P1 ;  /* 0xff80000017eb7808 */ /* 0x000fe40004800000 */
[----:B------:R-:W-:Y:S02]  /*7d30*/  FSEL R44, R46, -INF , !P6 ;  /* 0xff8000002e2c7808 */ /* 0x000fe40007000000 */
[----:B------:R-:W-:Y:S02]  /*7d40*/  FSEL R241, R32, -INF , !P5 ;  /* 0xff80000020f17808 */ /* 0x000fe40006800000 */
[----:B------:R-:W-:-:S02]  /*7d50*/  FSEL R248, R45, -INF , !P0 ;  /* 0xff8000002df87808 */ /* 0x000fc40004000000 */
[C---:B------:R-:W-:Y:S02]  /*7d60*/  ISETP.GE.AND P1, PT, R3.reuse, R227, PT ;  /* 0x000000e30300720c */ /* 0x040fe40003f26270 */
[C---:B------:R-:W-:Y:S02]  /*7d70*/  ISETP.GE.AND P6, PT, R2.reuse, R229, PT ;  /* 0x000000e50200720c */ /* 0x040fe40003fc6270 */
[C---:B------:R-:W-:Y:S02]  /*7d80*/  ISETP.GE.AND P5, PT, R2.reuse, R228, PT ;  /* 0x000000e40200720c */ /* 0x040fe40003fa6270 */
[C---:B------:R-:W-:Y:S01]  /*7d90*/  ISETP.GE.AND P0, PT, R2.reuse, R227, PT ;  /* 0x000000e30200720c */ /* 0x040fe20003f06270 */
[----:B------:R-:W-:Y:S01]  /*7da0*/  HMMA.16816.F32.BF16 R4, R4, R18, R12 ;  /* 0x000000120404723c */ /* 0x000fe2000004180c */
[----:B------:R-:W-:Y:S02]  /*7db0*/  ISETP.LT.OR P1, PT, R3, R223, P1 ;  /* 0x000000df0300720c */ /* 0x000fe40000f21670 */
[----:B------:R-:W-:-:S02]  /*7dc0*/  ISETP.LT.OR P6, PT, R2, R225, P6 ;  /* 0x000000e10200720c */ /* 0x000fc400037c1670 */
[C---:B------:R-:W-:Y:S02]  /*7dd0*/  ISETP.LT.OR P5, PT, R2.reuse, R224, P5 ;  /* 0x000000e00200720c */ /* 0x040fe40002fa1670 */
[----:B------:R-:W-:Y:S02]  /*7de0*/  ISETP.LT.OR P0, PT, R2, R223, P0 ;  /* 0x000000df0200720c */ /* 0x000fe40000701670 */
[----:B------:R-:W-:Y:S02]  /*7df0*/  IADD3 R2, R0, 0x38, RZ ;  /* 0x0000003800027810 */ /* 0x000fe40007ffe0ff */
[----:B------:R-:W-:Y:S02]  /*7e00*/  FSEL R242, R34, -INF , !P1 ;  /* 0xff80000022f27808 */ /* 0x000fe40004800000 */
[----:B------:R-:W-:Y:S02]  /*7e10*/  ISETP.GE.AND P1, PT, R2, R229, PT ;  /* 0x000000e50200720c */ /* 0x000fe40003f26270 */
[----:B------:R-:W-:-:S02]  /*7e20*/  IADD3 R0, R0, 0x39, RZ ;  /* 0x0000003900007810 */ /* 0x000fc40007ffe0ff */
[----:B------:R-:W-:-:S04]  /*7e30*/  ISETP.LT.OR P1, PT, R2, R225, P1 ;  /* 0x000000e10200720c */ /* 0x000fc80000f21670 */
[----:B------:R-:W-:Y:S02]  /*7e40*/  FSEL R251, R10, -INF , !P1 ;  /* 0xff8000000afb7808 */ /* 0x000fe40004800000 */
[C---:B------:R-:W-:Y:S01]  /*7e50*/  ISETP.GE.AND P1, PT, R0.reuse, R228, PT ;  /* 0x000000e40000720c */ /* 0x040fe20003f26270 */
[----:B------:R-:W-:Y:S01]  /*7e60*/  IMAD.MOV.U32 R246, RZ, RZ, R247 ;  /* 0x000000fffff67224 */ /* 0x000fe200078e00f7 */
[----:B------:R-:W-:Y:S02]  /*7e70*/  FSEL R47, R47, -INF , !P6 ;  /* 0xff8000002f2f7808 */ /* 0x000fe40007000000 */
[----:B------:R-:W-:Y:S02]  /*7e80*/  ISETP.LT.OR P1, PT, R0, R224, P1 ;  /* 0x000000e00000720c */ /* 0x000fe40000f21670 */
[----:B------:R-:W-:Y:S02]  /*7e90*/  FSEL R238, R33, -INF , !P5 ;  /* 0xff80000021ee7808 */ /* 0x000fe40006800000 */
[----:B------:R-:W-:-:S02]  /*7ea0*/  FSEL R245, R35, -INF , !P0 ;  /* 0xff80000023f57808 */ /* 0x000fc40004000000 */
[C---:B------:R-:W-:Y:S02]  /*7eb0*/  ISETP.GE.AND P6, PT, R2.reuse, R230, PT ;  /* 0x000000e60200720c */ /* 0x040fe40003fc6270 */
[C---:B------:R-:W-:Y:S02]  /*7ec0*/  ISETP.GE.AND P5, PT, R2.reuse, R228, PT ;  /* 0x000000e40200720c */ /* 0x040fe40003fa6270 */
[----:B------:R-:W-:Y:S02]  /*7ed0*/  ISETP.GE.AND P0, PT, R2, R227, PT ;  /* 0x000000e30200720c */ /* 0x000fe40003f06270 */
[----:B------:R-:W-:Y:S02]  /*7ee0*/  FSEL R240, R5, -INF , !P1 ;  /* 0xff80000005f07808 */ /* 0x000fe40004800000 */
[----:B------:R-:W-:Y:S02]  /*7ef0*/  ISETP.GT.AND P1, PT, R208, R246, PT ;  /* 0x000000f6d000720c */ /* 0x000fe40003f24270 */
[----:B------:R-:W-:-:S02]  /*7f00*/  ISETP.LT.OR P6, PT, R2, R226, P6 ;  /* 0x000000e20200720c */ /* 0x000fc400037c1670 */
[C---:B------:R-:W-:Y:S02]  /*7f10*/  ISETP.LT.OR P5, PT, R2.reuse, R224, P5 ;  /* 0x000000e00200720c */ /* 0x040fe40002fa1670 */
[----:B------:R-:W-:Y:S02]  /*7f20*/  ISETP.LT.OR P0, PT, R2, R223, P0 ;  /* 0x000000df0200720c */ /* 0x000fe40000701670 */
[----:B------:R-:W-:Y:S02]  /*7f30*/  FSEL R247, R8, -INF , !P6 ;  /* 0xff80000008f77808 */ /* 0x000fe40007000000 */
[----:B------:R-:W-:Y:S02]  /*7f40*/  FSEL R237, R4, -INF , !P5 ;  /* 0xff80000004ed7808 */ /* 0x000fe40006800000 */
[----:B------:R-:W-:Y:S02]  /*7f50*/  FSEL R244, R6, -INF , !P0 ;  /* 0xff80000006f47808 */ /* 0x000fe40004000000 */
[----:B------:R-:W-:-:S02]  /*7f60*/  ISETP.GE.AND P6, PT, R0, R230, PT ;  /* 0x000000e60000720c */ /* 0x000fc40003fc6270 */
[C---:B------:R-:W-:Y:S02]  /*7f70*/  ISETP.GE.AND P5, PT, R0.reuse, R229, PT ;  /* 0x000000e50000720c */ /* 0x040fe40003fa6270 */
[C---:B------:R-:W-:Y:S02]  /*7f80*/  ISETP.GE.AND P0, PT, R0.reuse, R227, PT ;  /* 0x000000e30000720c */ /* 0x040fe40003f06270 */
[C---:B------:R-:W-:Y:S02]  /*7f90*/  ISETP.LT.OR P6, PT, R0.reuse, R226, P6 ;  /* 0x000000e20000720c */ /* 0x040fe400037c1670 */
[C---:B------:R-:W-:Y:S02]  /*7fa0*/  ISETP.LT.OR P5, PT, R0.reuse, R225, P5 ;  /* 0x000000e10000720c */ /* 0x040fe40002fa1670 */
[----:B------:R-:W-:Y:S02]  /*7fb0*/  ISETP.LT.OR P0, PT, R0, R223, P0 ;  /* 0x000000df0000720c */ /* 0x000fe40000701670 */
[----:B------:R-:W-:-:S02]  /*7fc0*/  FSEL R246, R9, -INF , !P6 ;  /* 0xff80000009f67808 */ /* 0x000fc40007000000 */
[----:B------:R-:W-:Y:S02]  /*7fd0*/  FSEL R243, R7, -INF , !P0 ;  /* 0xff80000007f37808 */ /* 0x000fe40004000000 */
[----:B------:R-:W-:Y:S01]  /*7fe0*/  FSEL R249, R11, -INF , !P5 ;  /* 0xff8000000bf97808 */ /* 0x000fe20006800000 */
[----:B------:R-:W-:Y:S05]  /*7ff0*/  @!P1 BRA `(.L_x_188) ;  /* 0x000003c000009947 */ /* 0x000fea0003800000 */
[----:B------:R-:W2:Y:S04]  /*8000*/  LDL.64 R108, [R1+0x48] ;  /* 0x00004800016c7983 */ /* 0x000ea80000100a00 */
[----:B------:R-:W3:Y:S01]  /*8010*/  LDL.64 R110, [R1+0x40] ;  /* 0x00004000016e7983 */ /* 0x000ee20000100a00 */
[----:B------:R-:W-:Y:S01]  /*8020*/  IADD3 R0, R101, -0x3, RZ ;  /* 0xfffffffd65007810 */ /* 0x000fe20007ffe0ff */
[----:B------:R-:W-:Y:S02]  /*8030*/  BSSY B0, `(.L_x_189) ;  /* 0x0000037000007945 */ /* 0x000fe40003800000 */
[----:B------:R1:W-:Y:S01]  /*8040*/  @P4 STS [R222+0x6000], RZ ;  /* 0x006000ffde004388 */ /* 0x0003e20000000800 */
[----:B------:R-:W-:Y:S01]  /*8050*/  SHF.R.S32.HI R4, RZ, 0x1f, R0 ;  /* 0x0000001fff047819 */ /* 0x000fe20000011400 */
[----:B------:R-:W-:-:S02]  /*8060*/  IMAD.WIDE.U32 R2, R0, c[0x0][0x198], RZ ;  /* 0x0000660000027a25 */ /* 0x000fc400078e00ff */
[----:B------:R1:W-:Y:S02]  /*8070*/  @P4 STS [R222+0x6004], RZ ;  /* 0x006004ffde004388 */ /* 0x0003e40000000800 */
[----:B------:R-:W-:Y:S02]  /*8080*/  IMAD R4, R4, c[0x0][0x198], RZ ;  /* 0x0000660004047a24 */ /* 0x000fe400078e02ff */
[----:B------:R1:W-:Y:S02]  /*8090*/  @P4 STS.64 [R222+0x6008], RZ ;  /* 0x006008ffde004388 */ /* 0x0003e40000000a00 */
[----:B------:R-:W-:-:S04]  /*80a0*/  IMAD R4, R0, c[0x0][0x19c], R4 ;  /* 0x0000670000047a24 */ /* 0x000fc800078e0204 */
[----:B------:R-:W-:Y:S01]  /*80b0*/  IMAD.IADD R3, R3, 0x1, R4 ;  /* 0x0000000103037824 */ /* 0x000fe200078e0204 */
[----:B--2---:R-:W-:-:S04]  /*80c0*/  LEA R0, P5, R2, R108, 0x6 ;  /* 0x0000006c02007211 */ /* 0x004fc800078a30ff */
[----:B------:R-:W-:Y:S02]  /*80d0*/  @!P4 LEA R12, P0, R0, c[0x0][0x168], 0x1 ;  /* 0x00005a00000cca11 */ /* 0x000fe400078008ff */
[----:B---3--:R-:W-:Y:S02]  /*80e0*/  LEA.HI.X R3, R2, R111, R3, 0x6, P5 ;  /* 0x0000006f02037211 */ /* 0x008fe400028f3403 */
[C---:B------:R-:W-:Y:S02]  /*80f0*/  @!P3 LEA R8, P5, R0.reuse, c[0x0][0x168], 0x1 ;  /* 0x00005a000008ba11 */ /* 0x040fe400078a08ff */
[C-C-:B------:R-:W-:Y:S02]  /*8100*/  @!P4 LEA.HI.X R13, R0.reuse, c[0x0][0x16c], R3.reuse, 0x1, P0 ;  /* 0x00005b00000dca11 */ /* 0x140fe400000f0c03 */
[C---:B------:R-:W-:Y:S02]  /*8110*/  @!P2 LEA R6, P0, R0.reuse, c[0x0][0x168], 0x1 ;  /* 0x00005a000006aa11 */ /* 0x040fe400078008ff */
[C---:B------:R-:W-:Y:S01]  /*8120*/  IADD3 R2, P6, R0.reuse, UR11, RZ ;  /* 0x0000000b00027c10 */ /* 0x040fe2000ffde0ff */
[----:B------:R-:W-:Y:S01]  /*8130*/  @!PT LDS RZ, [RZ] ;  /* 0x00000000fffff984 */ /* 0x000fe20000000800 */
[----:B------:R-:W-:Y:S01]  /*8140*/  @!PT LDS RZ, [RZ] ;  /* 0x00000000fffff984 */ /* 0x000fe20000000800 */
[----:B------:R-:W-:Y:S01]  /*8150*/  @!PT LDS RZ, [RZ] ;  /* 0x00000000fffff984 */ /* 0x000fe20000000800 */
[----:B------:R1:W-:Y:S01]  /*8160*/  @!P4 LDGSTS.E.BYPASS.LTC128B.128 [R222+0x6000], [R12.64] ;  /* 0x060000000cdecfae */ /* 0x0003e2000b901d4c */
[----:B------:R-:W-:-:S02]  /*8170*/  @!P3 LEA.HI.X R9, R0, c[0x0][0x16c], R3, 0x1, P5 ;  /* 0x00005b000009ba11 */ /* 0x000fc400028f0c03 */
        /* <DEDUP_REMOVED lines=11> */
[----:B------:R-:W-:-:S03]  /*8230*/  @!P3 LEA.HI.X R5, R2, c[0x0][0x16c], R3, 0x1, P0 ;  /* 0x00005b000205ba11 */ /* 0x000fc600000f0c03 */
        /* <DEDUP_REMOVED lines=22> */
.L_x_190:
[----:B------:R-:W-:Y:S05]  /*83a0*/  BSYNC B0 ;  /* 0x0000000000007941 */ /* 0x000fea0003800000 */
.L_x_189:
[----:B------:R-:W0:Y:S02]  /*83b0*/  LDGDEPBAR ;  /* 0x00000000000079af */ /* 0x000e240000000000 */
.L_x_188:
[----:B------:R-:W2:Y:S04]  /*83c0*/  LDL.LU R30, [R1+0x18] ;  /* 0x00001800011e7983 */ /* 0x000ea80000300800 */
[----:B------:R-:W3:Y:S01]  /*83d0*/  LDL.LU R29, [R1+0x1c] ;  /* 0x00001c00011d7983 */ /* 0x000ee20000300800 */
[----:B------:R-:W-:Y:S02]  /*83e0*/  FMNMX.FTZ R0, R103, R56, !PT ;  /* 0x0000003867007209 */ /* 0x000fe40007810000 */
[----:B------:R-:W-:Y:S01]  /*83f0*/  MOV R49, R252 ;  /* 0x000000fc00317202 */ /* 0x000fe20000000f00 */
[----:B------:R-:W-:Y:S01]  /*8400*/  LDSM.16.MT88.4 R16, [R216+0x9000] ;  /* 0x00900000d810783b */ /* 0x000fe20000004200 */
[----:B------:R-:W-:Y:S02]  /*8410*/  FMNMX.FTZ R0, R59, R0, !PT ;  /* 0x000000003b007209 */ /* 0x000fe40007810000 */
[----:B------:R-:W-:Y:S01]  /*8420*/  MOV R54, R100 ;  /* 0x0000006400367202 */ /* 0x000fe20000000f00 */
[----:B------:R-:W-:Y:S01]  /*8430*/  LDSM.16.MT88.4 R24, [R216+0xa000] ;  /* 0x00a00000d818783b */ /* 0x000fe20000004200 */
[----:B------:R-:W-:-:S03]  /*8440*/  FMNMX.FTZ R0, R41, R0, !PT ;  /* 0x0000000029007209 */ /* 0x000fc60007810000 */
[----:B------:R-:W-:Y:S01]  /*8450*/  LDSM.16.MT88.4 R20, [R218+0x9000] ;  /* 0x00900000da14783b */ /* 0x000fe20000004200 */
[----:B------:R-:W-:-:S03]  /*8460*/  FMNMX.FTZ R0, R40, R0, !PT ;  /* 0x0000000028007209 */ /* 0x000fc60007810000 */
[----:B------:R-:W-:Y:S01]  /*8470*/  LDSM.16.MT88.4 R32, [R216+0xb000] ;  /* 0x00b00000d820783b */ /* 0x000fe20000004200 */
[----:B------:R-:W-:-:S03]  /*8480*/  FMNMX.FTZ R0, R178, R0, !PT ;  /* 0x00000000b2007209 */ /* 0x000fc60007810000 */
[----:B------:R-:W-:Y:S01]  /*8490*/  STL [R1+0x68], R217 ;  /* 0x000068d901007387 */ /* 0x000fe20000100800 */
[----:B------:R-:W-:-:S04]  /*84a0*/  FMNMX.FTZ R0, R176, R0, !PT ;  /* 0x00000000b0007209 */ /* 0x000fc80007810000 */
        /* <DEDUP_REMOVED lines=21> */
[----:B-1----:R-:W1:Y:S01]  /*8600*/  SHFL.BFLY PT, R5, R0, 0x2, 0x1f ;  /* 0x0c401f0000057f89 */ /* 0x002e6200000e0000 */
        /* <DEDUP_REMOVED lines=14> */
[----:B------:R-:W-:Y:S01]  /*86f0*/  FMNMX.FTZ R4, R201, R4, !PT ;  /* 0x00000004c9047209 */ /* 0x000fe20007810000 */
[----:B------:R-:W1:Y:S01]  /*8700*/  SHFL.BFLY PT, R6, R0, 0x1, 0x1f ;  /* 0x0c201f0000067f89 */ /* 0x000e6200000e0000 */
[----:B------:R-:W-:-:S02]  /*8710*/  FMNMX.FTZ R2, R106, R2, !PT ;  /* 0x000000026a027209 */ /* 0x000fc40007810000 */
[----:B------:R-:W-:Y:S01]  /*8720*/  FMNMX.FTZ R4, R200, R4, !PT ;  /* 0x00000004c8047209 */ /* 0x000fe20007810000 */
[----:B------:R-:W4:Y:S01]  /*8730*/  SHFL.BFLY PT, R5, R3, 0x2, 0x1f ;  /* 0x0c401f0003057f89 */ /* 0x000f2200000e0000 */
        /* <DEDUP_REMOVED lines=10> */
[----:B-1----:R-:W-:-:S02]  /*87e0*/  FMNMX.FTZ R36, R0, R6, !PT ;  /* 0x0000000600247209 */ /* 0x002fc40007810000 */
[----:B------:R-:W-:Y:S02]  /*87f0*/  FMNMX.FTZ R0, R236, R2, !PT ;  /* 0x00000002ec007209 */ /* 0x000fe40007810000 */
[----:B------:R-:W-:Y:S01]  /*8800*/  FMNMX.FTZ R2, R250, R4, !PT ;  /* 0x00000004fa027209 */ /* 0x000fe20007810000 */
[----:B------:R-:W-:Y:S01]  /*8810*/  STL [R1+0x4], R36 ;  /* 0x0000042401007387 */ /* 0x000fe20000100800 */
[----:B----4-:R-:W-:Y:S02]  /*8820*/  FMNMX.FTZ R3, R3, R5, !PT ;  /* 0x0000000503037209 */ /* 0x010fe40007810000 */
[----:B------:R-:W-:Y:S01]  /*8830*/  FMNMX.FTZ R4, R248, R2, !PT ;  /* 0x00000002f8047209 */ /* 0x000fe20007810000 */
[----:B------:R-:W-:Y:S01]  /*8840*/  FMUL.FTZ R2, R36, c[0x0][0x23c] ;  /* 0x00008f0024027a20 */ /* 0x000fe20000410000 */
[----:B------:R-:W-:Y:S01]  /*8850*/  FMNMX.FTZ R0, R234, R0, !PT ;  /* 0x00000000ea007209 */ /* 0x000fe20007810000 */
[----:B------:R-:W1:Y:S01]  /*8860*/  SHFL.BFLY PT, R6, R3, 0x1, 0x1f ;  /* 0x0c201f0003067f89 */ /* 0x000e6200000e0000 */
[----:B------:R-:W-:-:S02]  /*8870*/  FMNMX.FTZ R4, R247, R4, !PT ;  /* 0x00000004f7047209 */ /* 0x000fc40007810000 */
[----:B------:R-:W-:Y:S02]  /*8880*/  FMNMX.FTZ R0, R235, R0, !PT ;  /* 0x00000000eb007209 */ /* 0x000fe40007810000 */
[----:B------:R-:W-:Y:S02]  /*8890*/  FMNMX.FTZ R4, R246, R4, !PT ;  /* 0x00000004f6047209 */ /* 0x000fe40007810000 */
[----:B------:R-:W-:Y:S02]  /*88a0*/  FMNMX.FTZ R5, R44, R0, !PT ;  /* 0x000000002c057209 */ /* 0x000fe40007810000 */
[----:B------:R-:W-:Y:S01]  /*88b0*/  FSETP.NEU.FTZ.AND P5, PT, R36, -INF , PT ;  /* 0xff8000002400780b */ /* 0x000fe20003fbd000 */
[----:B------:R-:W4:Y:S01]  /*88c0*/  SHFL.BFLY PT, R7, R4, 0x2, 0x1f ;  /* 0x0c401f0004077f89 */ /* 0x000f2200000e0000 */
[----:B------:R-:W-:Y:S02]  /*88d0*/  FMNMX.FTZ R5, R47, R5, !PT ;  /* 0x000000052f057209 */ /* 0x000fe40007810000 */
[----:B------:R-:W-:-:S02]  /*88e0*/  FSEL R2, R2, RZ, P5 ;  /* 0x000000ff02027208 */ /* 0x000fc40002800000 */
[----:B------:R-:W-:-:S03]  /*88f0*/  FMNMX.FTZ R5, R251, R5, !PT ;  /* 0x00000005fb057209 */ /* 0x000fc60007810000 */
[----:B------:R-:W-:Y:S01]  /*8900*/  FFMA.FTZ R0, R56, c[0x0][0x23c], -R2 ;  /* 0x00008f0038007a23 */ /* 0x000fe20000010802 */
[----:B------:R-:W-:-:S03]  /*8910*/  FMNMX.FTZ R5, R249, R5, !PT ;  /* 0x00000005f9057209 */ /* 0x000fc60007810000 */
[----:B------:R4:W-:Y:S01]  /*8920*/  MUFU.EX2 R31, R0 ;  /* 0x00000000001f7308 */ /* 0x0009e20000000800 */
[----:B-1----:R-:W-:Y:S01]  /*8930*/  FMNMX.FTZ R37, R3, R6, !PT ;  /* 0x0000000603257209 */ /* 0x002fe20007810000 */
[----:B------:R-:W-:Y:S01]  /*8940*/  FFMA.FTZ R3, R41, c[0x0][0x23c], -R2 ;  /* 0x00008f0029037a23 */ /* 0x000fe20000010802 */
[----:B------:R-:W-:Y:S02]  /*8950*/  SHFL.BFLY PT, R6, R5, 0x2, 0x1f ;  /* 0x0c401f0005067f89 */ /* 0x000fe400000e0000 */
[----:B------:R-:W-:-:S03]  /*8960*/  FSETP.NEU.FTZ.AND P0, PT, R37, -INF , PT ;  /* 0xff8000002500780b */ /* 0x000fc60003f1d000 */
[----:B------:R1:W-:Y:S01]  /*8970*/  MUFU.EX2 R55, R3 ;  /* 0x0000000300377308 */ /* 0x0003e20000000800 */
[----:B------:R-:W-:Y:S01]  /*8980*/  STL [R1], R37 ;  /* 0x0000002501007387 */ /* 0x000fe20000100800 */
[----:B----4-:R-:W-:Y:S01]  /*8990*/  FMNMX.FTZ R4, R4, R7, !PT ;  /* 0x0000000704047209 */ /* 0x010fe20007810000 */
[----:B------:R-:W-:-:S04]  /*89a0*/  FFMA.FTZ R0, R59, c[0x0][0x23c], -R2 ;  /* 0x00008f003b007a23 */ /* 0x000fc80000010802 */
[----:B------:R-:W4:Y:S01]  /*89b0*/  SHFL.BFLY PT, R8, R4, 0x1, 0x1f ;  /* 0x0c201f0004087f89 */ /* 0x000f2200000e0000 */
[----:B------:R4:W-:Y:S01]  /*89c0*/  MUFU.EX2 R39, R0 ;  /* 0x0000000000277308 */ /* 0x0009e20000000800 */
[----:B-1----:R-:W-:Y:S02]  /*89d0*/  FFMA.FTZ R3, R40, c[0x0][0x23c], -R2 ;  /* 0x00008f0028037a23 */ /* 0x002fe40000010802 */
[----:B------:R-:W-:Y:S05]  /*89e0*/  LDSM.16.MT88.4 R40, [R218+0xa000] ;  /* 0x00a00000da28783b */ /* 0x000fea0000004200 */
[----:B------:R1:W-:Y:S01]  /*89f0*/  MUFU.EX2 R50, R3 ;  /* 0x0000000300327308 */ /* 0x0003e20000000800 */
[----:B----4-:R-:W-:-:S05]  /*8a00*/  FMUL.FTZ R0, R37, c[0x0][0x23c] ;  /* 0x00008f0025007a20 */ /* 0x010fca0000410000 */
[----:B------:R-:W-:Y:S02]  /*8a10*/  FSEL R0, R0, RZ, P0 ;  /* 0x000000ff00007208 */ /* 0x000fe40000000000 */
[----:B------:R-:W-:-:S03]  /*8a20*/  FMNMX.FTZ R252, R4, R8, !PT ;  /* 0x0000000804fc7209 */ /* 0x000fc60007810000 */
[----:B-1----:R-:W-:-:S04]  /*8a30*/  FFMA.FTZ R3, R61, c[0x0][0x23c], -R0 ;  /* 0x00008f003d037a23 */ /* 0x002fc80000010800 */
[----:B------:R1:W-:Y:S02]  /*8a40*/  MUFU.EX2 R109, R3 ;  /* 0x00000003006d7308 */ /* 0x0003e40000000800 */
[----:B-1----:R-:W-:-:S06]  /*8a50*/  FFMA.FTZ R3, R60, c[0x0][0x23c], -R0 ;  /* 0x00008f003c037a23 */ /* 0x002fcc0000010800 */
[----:B------:R1:W-:Y:S02]  /*8a60*/  MUFU.EX2 R51, R3 ;  /* 0x0000000300337308 */ /* 0x0003e40000000800 */
[----:B-1----:R-:W-:Y:S01]  /*8a70*/  FMNMX.FTZ R3, R5, R6, !PT ;  /* 0x0000000605037209 */ /* 0x002fe20007810000 */
[----:B------:R-:W-:Y:S01]  /*8a80*/  FFMA.FTZ R5, R58, c[0x0][0x23c], -R0 ;  /* 0x00008f003a057a23 */ /* 0x000fe20000010800 */
[----:B------:R-:W-:-:S04]  /*8a90*/  FSEL R6, R36, RZ, P5 ;  /* 0x000000ff24067208 */ /* 0x000fc80002800000 */
[----:B------:R1:W-:Y:S01]  /*8aa0*/  MUFU.EX2 R108, R5 ;  /* 0x00000005006c7308 */ /* 0x0003e20000000800 */
[----:B------:R-:W4:Y:S01]  /*8ab0*/  SHFL.BFLY PT, R7, R3, 0x1, 0x1f ;  /* 0x0c201f0003077f89 */ /* 0x000f2200000e0000 */
[----:B------:R-:W-:Y:S01]  /*8ac0*/  FADD.FTZ R6, R103, -R6 ;  /* 0x8000000667067221 */ /* 0x000fe20000010000 */
[----:B------:R-:W-:-:S03]  /*8ad0*/  MOV R103, R54 ;  /* 0x0000003600677202 */ /* 0x000fc60000000f00 */
[----:B------:R-:W-:-:S04]  /*8ae0*/  FMUL.FTZ R6, R6, c[0x0][0x23c] ;  /* 0x00008f0006067a20 */ /* 0x000fc80000410000 */
[----:B------:R-:W4:Y:S01]  /*8af0*/  MUFU.EX2 R101, R6 ;  /* 0x0000000600657308 */ /* 0x000f220000000800 */
[----:B-1----:R-:W-:-:S07]  /*8b00*/  FFMA.FTZ R5, R57, c[0x0][0x23c], -R0 ;  /* 0x00008f0039057a23 */ /* 0x002fce0000010800 */
[----:B------:R1:W1:Y:S01]  /*8b10*/  MUFU.EX2 R46, R5 ;  /* 0x00000005002e7308 */ /* 0x0002620000000800 */
[----:B----4-:R-:W-:Y:S01]  /*8b20*/  FMNMX.FTZ R38, R3, R7, !PT ;  /* 0x0000000703267209 */ /* 0x010fe20007810000 */
[----:B------:R-:W-:Y:S01]  /*8b30*/  FMUL.FTZ R120, R120, R101 ;  /* 0x0000006578787220 */ /* 0x000fe20000410000 */
[----:B------:R-:W-:Y:S01]  /*8b40*/  F2FP.BF16.PACK_AB R6, R50, R55 ;  /* 0x000000373206723e */ /* 0x000fe200000010ff */
[-C--:B------:R-:W-:Y:S02]  /*8b50*/  FMUL.FTZ R121, R121, R101.reuse ;  /* 0x0000006579797220 */ /* 0x080fe40000410000 */
[-C--:B------:R-:W-:Y:S01]  /*8b60*/  FMUL.FTZ R152, R152, R101.reuse ;  /* 0x0000006598987220 */ /* 0x080fe20000410000 */
[----:B------:R-:W-:Y:S01]  /*8b70*/  STL [R1+0x8], R38 ;  /* 0x0000082601007387 */ /* 0x000fe20000100800 */
[-C--:B------:R-:W-:Y:S02]  /*8b80*/  FMUL.FTZ R153, R153, R101.reuse ;  /* 0x0000006599997220 */ /* 0x080fe40000410000 */
[-C--:B------:R-:W-:Y:S01]  /*8b90*/  FMUL.FTZ R136, R136, R101.reuse ;  /* 0x0000006588887220 */ /* 0x080fe20000410000 */
[----:B-1----:R-:W-:Y:S01]  /*8ba0*/  FSEL R5, R37, RZ, P0 ;  /* 0x000000ff25057208 */ /* 0x002fe20000000000 */
[-C--:B------:R-:W-:Y:S01]  /*8bb0*/  FMUL.FTZ R137, R137, R101.reuse ;  /* 0x0000006589897220 */ /* 0x080fe20000410000 */
[----:B------:R-:W-:Y:S01]  /*8bc0*/  FSETP.NEU.FTZ.AND P0, PT, R252, -INF , PT ;  /* 0xff800000fc00780b */ /* 0x000fe20003f1d000 */
[-C--:B------:R-:W-:Y:S01]  /*8bd0*/  FMUL.FTZ R116, R116, R101.reuse ;  /* 0x0000006574747220 */ /* 0x080fe20000410000 */
[----:B------:R-:W-:Y:S01]  /*8be0*/  F2FP.BF16.PACK_AB R7, R46, R108 ;  /* 0x0000006c2e07723e */ /* 0x000fe200000010ff */
[----:B------:R-:W-:Y:S01]  /*8bf0*/  FADD.FTZ R4, R102, -R5 ;  /* 0x8000000566047221 */ /* 0x000fe20000010000 */
[----:B------:R-:W-:Y:S01]  /*8c00*/  FSEL R5, R252, RZ, P0 ;  /* 0x000000fffc057208 */ /* 0x000fe20000000000 */
[----:B------:R-:W-:-:S02]  /*8c10*/  FMUL.FTZ R117, R117, R101 ;  /* 0x0000006575757220 */ /* 0x000fc40000410000 */
[----:B------:R-:W-:Y:S02]  /*8c20*/  FMUL.FTZ R100, R4, c[0x0][0x23c] ;  /* 0x00008f0004647a20 */ /* 0x000fe40000410000 */
[----:B------:R-:W-:Y:S02]  /*8c30*/  FMUL.FTZ R4, R252, c[0x0][0x23c] ;  /* 0x00008f00fc047a20 */ /* 0x000fe40000410000 */
[----:B------:R-:W-:Y:S01]  /*8c40*/  FADD.FTZ R28, R104, -R5 ;  /* 0x80000005681c7221 */ /* 0x000fe20000010000 */
[----:B------:R-:W-:Y:S01]  /*8c50*/  F2FP.BF16.PACK_AB R5, R51, R109 ;  /* 0x0000006d3305723e */ /* 0x000fe200000010ff */
[----:B------:R-:W1:Y:S01]  /*8c60*/  MUFU.EX2 R100, R100 ;  /* 0x0000006400647308 */ /* 0x000e620000000800 */
[----:B------:R-:W-:Y:S01]  /*8c70*/  FSEL R8, R4, RZ, P0 ;  /* 0x000000ff04087208 */ /* 0x000fe20000000000 */
[----:B------:R-:W-:Y:S01]  /*8c80*/  FMUL.FTZ R164, R164, R101 ;  /* 0x00000065a4a47220 */ /* 0x000fe20000410000 */
[----:B------:R-:W-:Y:S01]  /*8c90*/  F2FP.BF16.PACK_AB R4, R39, R31 ;  /* 0x0000001f2704723e */ /* 0x000fe200000010ff */
[----:B------:R-:W-:Y:S01]  /*8ca0*/  FMUL.FTZ R165, R165, R101 ;  /* 0x00000065a5a57220 */ /* 0x000fe20000410000 */
[----:B------:R-:W-:Y:S01]  /*8cb0*/  FSETP.NEU.FTZ.AND P0, PT, R38, -INF , PT ;  /* 0xff8000002600780b */ /* 0x000fe20003f1d000 */
[----:B------:R-:W-:-:S02]  /*8cc0*/  FFMA.FTZ R9, R64, c[0x0][0x23c], -R8 ;  /* 0x00008f0040097a23 */ /* 0x000fc40000010808 */
[----:B------:R-:W-:Y:S01]  /*8cd0*/  FFMA.FTZ R3, R63, c[0x0][0x23c], -R8 ;  /* 0x00008f003f037a23 */ /* 0x000fe20000010808 */
[----:B------:R-:W-:Y:S01]  /*8ce0*/  FSEL R10, R38, RZ, P0 ;  /* 0x000000ff260a7208 */ /* 0x000fe20000000000 */
[----:B------:R4:W2:Y:S01]  /*8cf0*/  MUFU.EX2 R12, R9 ;  /* 0x00000009000c7308 */ /* 0x0008a20000000800 */
[-C--:B------:R-:W-:Y:S02]  /*8d00*/  FMUL.FTZ R72, R72, R101.reuse ;  /* 0x0000006548487220 */ /* 0x080fe40000410000 */
[----:B------:R-:W-:Y:S02]  /*8d10*/  FMUL.FTZ R73, R73, R101 ;  /* 0x0000006549497220 */ /* 0x000fe40000410000 */
[----:B------:R-:W-:Y:S02]  /*8d20*/  FADD.FTZ R11, R105, -R10 ;  /* 0x8000000a690b7221 */ /* 0x000fe40000010000 */
[-C--:B-1----:R-:W-:Y:S01]  /*8d30*/  FMUL.FTZ R122, R122, R100.reuse ;  /* 0x000000647a7a7220 */ /* 0x082fe20000410000 */
[----:B------:R1:W-:Y:S01]  /*8d40*/  MUFU.EX2 R45, R3 ;  /* 0x00000003002d7308 */ /* 0x0003e20000000800 */
[----:B------:R-:W-:-:S02]  /*8d50*/  FMUL.FTZ R123, R123, R100 ;  /* 0x000000647b7b7220 */ /* 0x000fc40000410000 */
[-C--:B------:R-:W-:Y:S02]  /*8d60*/  FMUL.FTZ R154, R154, R100.reuse ;  /* 0x000000649a9a7220 */ /* 0x080fe40000410000 */
[-C--:B------:R-:W-:Y:S02]  /*8d70*/  FMUL.FTZ R155, R155, R100.reuse ;  /* 0x000000649b9b7220 */ /* 0x080fe40000410000 */
[-C--:B------:R-:W-:Y:S01]  /*8d80*/  FMUL.FTZ R138, R138, R100.reuse ;  /* 0x000000648a8a7220 */ /* 0x080fe20000410000 */
[----:B------:R-:W-:Y:S01]  /*8d90*/  HMMA.16816.F32.BF16 R192, R4, R18, R120 ;  /* 0x0000001204c0723c */ /* 0x000fe20000041878 */
[----:B----4-:R-:W-:Y:S02]  /*8da0*/  FFMA.FTZ R9, R65, c[0x0][0x23c], -R8 ;  /* 0x00008f0041097a23 */ /* 0x010fe40000010808 */
[-C--:B------:R-:W-:Y:S02]  /*8db0*/  FMUL.FTZ R139, R139, R100.reuse ;  /* 0x000000648b8b7220 */ /* 0x080fe40000410000 */
[----:B------:R4:W3:Y:S01]  /*8dc0*/  MUFU.EX2 R52, R9 ;  /* 0x0000000900347308 */ /* 0x0008e20000000800 */
[----:B------:R-:W-:-:S02]  /*8dd0*/  FMUL.FTZ R118, R118, R100 ;  /* 0x0000006476767220 */ /* 0x000fc40000410000 */
[C---:B------:R-:W-:Y:S01]  /*8de0*/  HMMA.16816.F32.BF16 R120, R4.reuse, R26, R152 ;  /* 0x0000001a0478723c */ /* 0x040fe20000041898 */
[----:B-1----:R-:W-:Y:S02]  /*8df0*/  FMUL.FTZ R3, R38, c[0x0][0x23c] ;  /* 0x00008f0026037a20 */ /* 0x002fe40000410000 */
[-C--:B------:R-:W-:Y:S02]  /*8e00*/  FMUL.FTZ R119, R119, R100.reuse ;  /* 0x0000006477777220 */ /* 0x080fe40000410000 */
[-C--:B------:R-:W-:Y:S01]  /*8e10*/  FMUL.FTZ R166, R166, R100.reuse ;  /* 0x00000064a6a67220 */ /* 0x080fe20000410000 */
[----:B------:R-:W-:Y:S01]  /*8e20*/  FSEL R3, R3, RZ, P0 ;  /* 0x000000ff03037208 */ /* 0x000fe20000000000 */
[----:B------:R-:W-:Y:S01]  /*8e30*/  FMUL.FTZ R167, R167, R100 ;  /* 0x00000064a7a77220 */ /* 0x000fe20000410000 */
[----:B--2---:R-:W-:Y:S01]  /*8e40*/  MOV R152, R12 ;  /* 0x0000000c00987202 */ /* 0x004fe20000000f00 */
[-C--:B------:R-:W-:Y:S01]  /*8e50*/  FMUL.FTZ R74, R74, R100.reuse ;  /* 0x000000644a4a7220 */ /* 0x080fe20000410000 */
[----:B------:R-:W1:Y:S01]  /*8e60*/  LDSM.16.MT88.4 R12, [R218+0xb000] ;  /* 0x00b00000da0c783b */ /* 0x000e620000004200 */
[----:B------:R-:W-:Y:S01]  /*8e70*/  FFMA.FTZ R10, R67, c[0x0][0x23c], -R3 ;  /* 0x00008f00430a7a23 */ /* 0x000fe20000010803 */
[C---:B------:R-:W-:Y:S01]  /*8e80*/  HMMA.16816.F32.BF16 R184, R4.reuse, R22, R136 ;  /* 0x0000001604b8723c */ /* 0x040fe20000041888 */
[----:B----4-:R-:W-:Y:S01]  /*8e90*/  FFMA.FTZ R9, R62, c[0x0][0x23c], -R8 ;  /* 0x00008f003e097a23 */ /* 0x010fe20000010808 */
[----:B------:R-:W-:Y:S01]  /*8ea0*/  MOV R154, R51 ;  /* 0x00000033009a7202 */ /* 0x000fe20000000f00 */
[----:B------:R-:W-:Y:S01]  /*8eb0*/  FMUL.FTZ R75, R75, R100 ;  /* 0x000000644b4b7220 */ /* 0x000fe20000410000 */
[----:B------:R2:W-:Y:S01]  /*8ec0*/  MUFU.EX2 R136, R10 ;  /* 0x0000000a00887308 */ /* 0x0005e20000000800 */
[-C--:B------:R-:W-:Y:S01]  /*8ed0*/  FMUL.FTZ R92, R92, R101.reuse ;  /* 0x000000655c5c7220 */ /* 0x080fe20000410000 */
[----:B---3--:R-:W-:Y:S01]  /*8ee0*/  MOV R155, R52 ;  /* 0x00000034009b7202 */ /* 0x008fe20000000f00 */
[----:B------:R-:W-:Y:S01]  /*8ef0*/  FMUL.FTZ R93, R93, R101 ;  /* 0x000000655d5d7220 */ /* 0x000fe20000410000 */
[C---:B------:R-:W-:Y:S01]  /*8f00*/  HMMA.16816.F32.BF16 R196, R4.reuse, R16, R116 ;  /* 0x0000001004c4723c */ /* 0x040fe20000041874 */
[-C--:B------:R-:W-:Y:S01]  /*8f10*/  FMUL.FTZ R94, R94, R100.reuse ;  /* 0x000000645e5e7220 */ /* 0x080fe20000410000 */
[----:B------:R-:W-:Y:S01]  /*8f20*/  MOV R139, R109 ;  /* 0x0000006d008b7202 */ /* 0x000fe20000000f00 */
[----:B------:R-:W-:Y:S01]  /*8f30*/  FMUL.FTZ R95, R95, R100 ;  /* 0x000000645f5f7220 */ /* 0x000fe20000410000 */
[----:B------:R3:W-:Y:S01]  /*8f40*/  MUFU.EX2 R102, R9 ;  /* 0x0000000900667308 */ /* 0x0007e20000000800 */
[----:B------:R-:W-:Y:S01]  /*8f50*/  FMUL.FTZ R28, R28, c[0x0][0x23c] ;  /* 0x00008f001c1c7a20 */ /* 0x000fe20000410000 */
[----:B------:R-:W-:Y:S01]  /*8f60*/  MOV R138, R108 ;  /* 0x0000006c008a7202 */ /* 0x000fe20000000f00 */
[-C--:B------:R-:W-:Y:S01]  /*8f70*/  FMUL.FTZ R148, R148, R101.reuse ;  /* 0x0000006594947220 */ /* 0x080fe20000410000 */
[----:B------:R-:W-:Y:S01]  /*8f80*/  HMMA.16816.F32.BF16 R116, R4, R40, R164 ;  /* 0x000000280474723c */ /* 0x000fe200000418a4 */
[----:B------:R-:W-:Y:S01]  /*8f90*/  FMUL.FTZ R149, R149, R101 ;  /* 0x0000006595957220 */ /* 0x000fe20000410000 */
[----:B------:R-:W-:Y:S01]  /*8fa0*/  MOV R137, R55 ;  /* 0x0000003700897202 */ /* 0x000fe20000000f00 */
[----:B------:R-:W-:-:S02]  /*8fb0*/  FMUL.FTZ R150, R150, R100 ;  /* 0x0000006496967220 */ /* 0x000fc40000410000 */
[----:B--2---:R-:W-:Y:S02]  /*8fc0*/  FMUL.FTZ R10, R11, c[0x0][0x23c] ;  /* 0x00008f000b0a7a20 */ /* 0x004fe40000410000 */
[----:B------:R2:W4:Y:S01]  /*8fd0*/  MUFU.EX2 R11, R28 ;  /* 0x0000001c000b7308 */ /* 0x0005220000000800 */
[----:B------:R-:W-:Y:S01]  /*8fe0*/  FMUL.FTZ R151, R151, R100 ;  /* 0x0000006497977220 */ /* 0x000fe20000410000 */
[----:B------:R-:W-:Y:S01]  /*8ff0*/  MOV R164, R38 ;  /* 0x0000002600a47202 */ /* 0x000fe20000000f00 */
[----:B------:R-:W-:Y:S01]  /*9000*/  FMUL.FTZ R132, R132, R101 ;  /* 0x0000006584847220 */ /* 0x000fe20000410000 */
[----:B------:R-:W-:Y:S01]  /*9010*/  MOV R165, R37 ;  /* 0x0000002500a57202 */ /* 0x000fe20000000f00 */
[----:B---3--:R-:W-:Y:S01]  /*9020*/  FFMA.FTZ R9, R66, c[0x0][0x23c], -R3 ;  /* 0x00008f0042097a23 */ /* 0x008fe20000010803 */
[----:B------:R-:W-:Y:S01]  /*9030*/  MOV R166, R36 ;  /* 0x0000002400a67202 */ /* 0x000fe20000000f00 */
[----:B------:R-:W-:Y:S01]  /*9040*/  FMUL.FTZ R133, R133, R101 ;  /* 0x0000006585857220 */ /* 0x000fe20000410000 */
[----:B------:R-:W3:Y:S01]  /*9050*/  MUFU.EX2 R10, R10 ;  /* 0x0000000a000a7308 */ /* 0x000ee20000000800 */
[-C--:B------:R-:W-:Y:S01]  /*9060*/  FMUL.FTZ R134, R134, R100.reuse ;  /* 0x0000006486867220 */ /* 0x080fe20000410000 */
[----:B------:R-:W-:Y:S01]  /*9070*/  HMMA.16816.F32.BF16 R180, R4, R24, R148 ;  /* 0x0000001804b4723c */ /* 0x000fe20000041894 */
[----:B------:R-:W-:-:S02]  /*9080*/  FMUL.FTZ R135, R135, R100 ;  /* 0x0000006487877220 */ /* 0x000fc40000410000 */
[-C--:B------:R-:W-:Y:S02]  /*9090*/  FMUL.FTZ R168, R168, R101.reuse ;  /* 0x00000065a8a87220 */ /* 0x080fe40000410000 */
[----:B------:R-:W-:Y:S01]  /*90a0*/  FMUL.FTZ R169, R169, R101 ;  /* 0x00000065a9a97220 */ /* 0x000fe20000410000 */
[----:B------:R1:W-:Y:S01]  /*90b0*/  MUFU.EX2 R217, R9 ;  /* 0x0000000900d97308 */ /* 0x0003e20000000800 */
[-C--:B------:R-:W-:Y:S01]  /*90c0*/  FMUL.FTZ R170, R170, R100.reuse ;  /* 0x00000064aaaa7220 */ /* 0x080fe20000410000 */
[----:B------:R-:W-:Y:S01]  /*90d0*/  HMMA.16816.F32.BF16 R132, R4, R20, R132 ;  /* 0x000000140484723c */ /* 0x000fe20000041884 */
[----:B------:R-:W-:Y:S01]  /*90e0*/  FMUL.FTZ R171, R171, R100 ;  /* 0x00000064abab7220 */ /* 0x000fe20000410000 */
[----:B--2---:R-:W-:Y:S01]  /*90f0*/  MOV R28, R39 ;  /* 0x00000027001c7202 */ /* 0x004fe20000000f00 */
[-C--:B------:R-:W-:Y:S02]  /*9100*/  FMUL.FTZ R76, R76, R101.reuse ;  /* 0x000000654c4c7220 */ /* 0x080fe40000410000 */
[----:B------:R-:W-:-:S02]  /*9110*/  FMUL.FTZ R77, R77, R101 ;  /* 0x000000654d4d7220 */ /* 0x000fc40000410000 */
[-C--:B------:R-:W-:Y:S01]  /*9120*/  FMUL.FTZ R78, R78, R100.reuse ;  /* 0x000000644e4e7220 */ /* 0x080fe20000410000 */
[----:B------:R-:W-:Y:S01]  /*9130*/  HMMA.16816.F32.BF16 R168, R4, R42, R168 ;  /* 0x0000002a04a8723c */ /* 0x000fe200000418a8 */
[-C--:B------:R-:W-:Y:S02]  /*9140*/  FMUL.FTZ R79, R79, R100.reuse ;  /* 0x000000644f4f7220 */ /* 0x080fe40000410000 */
[-C--:B------:R-:W-:Y:S02]  /*9150*/  FMUL.FTZ R88, R88, R101.reuse ;  /* 0x0000006558587220 */ /* 0x080fe40000410000 */
[----:B------:R-:W-:Y:S02]  /*9160*/  FMUL.FTZ R89, R89, R101 ;  /* 0x0000006559597220 */ /* 0x000fe40000410000 */
[----:B-1----:R-:W-:Y:S02]  /*9170*/  FFMA.FTZ R9, R107, c[0x0][0x23c], -R3 ;  /* 0x00008f006b097a23 */ /* 0x002fe40000010803 */
[----:B------:R-:W-:-:S02]  /*9180*/  FMUL.FTZ R90, R90, R100 ;  /* 0x000000645a5a7220 */ /* 0x000fc40000410000 */
[----:B------:R-:W1:Y:S01]  /*9190*/  MUFU.EX2 R110, R9 ;  /* 0x00000009006e7308 */ /* 0x000e620000000800 */
[----:B------:R-:W-:Y:S02]  /*91a0*/  FMUL.FTZ R91, R91, R100 ;  /* 0x000000645b5b7220 */ /* 0x000fe40000410000 */
[-C--:B----4-:R-:W-:Y:S02]  /*91b0*/  FMUL.FTZ R144, R144, R11.reuse ;  /* 0x0000000b90907220 */ /* 0x090fe40000410000 */
[-C--:B------:R-:W-:Y:S02]  /*91c0*/  FMUL.FTZ R145, R145, R11.reuse ;  /* 0x0000000b91917220 */ /* 0x080fe40000410000 */
[-C--:B---3--:R-:W-:Y:S01]  /*91d0*/  FMUL.FTZ R146, R146, R10.reuse ;  /* 0x0000000a92927220 */ /* 0x088fe20000410000 */
[----:B------:R-:W-:Y:S01]  /*91e0*/  HMMA.16816.F32.BF16 R148, R4, R12, R88 ;  /* 0x0000000c0494723c */ /* 0x000fe20000041858 */
[----:B------:R-:W-:Y:S02]  /*91f0*/  FMUL.FTZ R147, R147, R10 ;  /* 0x0000000a93937220 */ /* 0x000fe40000410000 */
[----:B------:R-:W-:-:S02]  /*9200*/  FMUL.FTZ R160, R160, R11 ;  /* 0x0000000ba0a07220 */ /* 0x000fc40000410000 */
[-C--:B------:R-:W-:Y:S02]  /*9210*/  FMUL.FTZ R161, R161, R11.reuse ;  /* 0x0000000ba1a17220 */ /* 0x080fe40000410000 */
[----:B------:R-:W-:Y:S01]  /*9220*/  FMUL.FTZ R162, R162, R10 ;  /* 0x0000000aa2a27220 */ /* 0x000fe20000410000 */
[----:B-1----:R-:W-:Y:S01]  /*9230*/  MOV R167, R110 ;  /* 0x0000006e00a77202 */ /* 0x002fe20000000f00 */
[----:B------:R-:W-:Y:S01]  /*9240*/  FFMA.FTZ R9, R106, c[0x0][0x23c], -R3 ;  /* 0x00008f006a097a23 */ /* 0x000fe20000010803 */
[----:B------:R-:W-:Y:S01]  /*9250*/  HMMA.16816.F32.BF16 R108, R4, R32, R72 ;  /* 0x00000020046c723c */ /* 0x000fe20000041848 */
[----:B------:R-:W-:Y:S02]  /*9260*/  FMUL.FTZ R163, R163, R10 ;  /* 0x0000000aa3a37220 */ /* 0x000fe40000410000 */
[----:B------:R1:W2:Y:S01]  /*9270*/  MUFU.EX2 R51, R9 ;  /* 0x0000000900337308 */ /* 0x0002a20000000800 */
[-C--:B------:R-:W-:Y:S02]  /*9280*/  FMUL.FTZ R172, R172, R11.reuse ;  /* 0x0000000bacac7220 */ /* 0x080fe40000410000 */
[----:B------:R-:W-:-:S02]  /*9290*/  FMUL.FTZ R173, R173, R11 ;  /* 0x0000000badad7220 */ /* 0x000fc40000410000 */
[C---:B------:R-:W-:Y:S01]  /*92a0*/  HMMA.16816.F32.BF16 R72, R4.reuse, R14, R92 ;  /* 0x0000000e0448723c */ /* 0x040fe2000004185c */
[-C--:B------:R-:W-:Y:S02]  /*92b0*/  FMUL.FTZ R174, R174, R10.reuse ;  /* 0x0000000aaeae7220 */ /* 0x080fe40000410000 */
[----:B------:R-:W-:Y:S02]  /*92c0*/  FMUL.FTZ R175, R175, R10 ;  /* 0x0000000aafaf7220 */ /* 0x000fe40000410000 */
[-C--:B------:R-:W-:Y:S02]  /*92d0*/  FMUL.FTZ R156, R156, R11.reuse ;  /* 0x0000000b9c9c7220 */ /* 0x080fe40000410000 */
[----:B------:R-:W-:Y:S01]  /*92e0*/  MOV R94, R30 ;  /* 0x0000001e005e7202 */ /* 0x000fe20000000f00 */
[----:B------:R-:W-:Y:S01]  /*92f0*/  HMMA.16816.F32.BF16 R104, R4, R34, R76 ;  /* 0x000000220468723c */ /* 0x000fe2000004184c */
[----:B------:R-:W-:Y:S02]  /*9300*/  FMUL.FTZ R157, R157, R11 ;  /* 0x0000000b9d9d7220 */ /* 0x000fe40000410000 */
[----:B-1----:R-:W-:Y:S01]  /*9310*/  FFMA.FTZ R9, R177, c[0x0][0x23c], -R8 ;  /* 0x00008f00b1097a23 */ /* 0x002fe20000010808 */
[----:B------:R-:W-:Y:S01]  /*9320*/  MOV R177, R28 ;  /* 0x0000001c00b17202 */ /* 0x000fe20000000f00 */
[----:B------:R-:W-:-:S02]  /*9330*/  FMUL.FTZ R158, R158, R10 ;  /* 0x0000000a9e9e7220 */ /* 0x000fc40000410000 */
[----:B------:R1:W3:Y:S01]  /*9340*/  MUFU.EX2 R95, R9 ;  /* 0x00000009005f7308 */ /* 0x0002e20000000800 */
[----:B------:R-:W-:Y:S01]  /*9350*/  F2FP.BF16.PACK_AB R4, R152, R45 ;  /* 0x0000002d9804723e */ /* 0x000fe200000010ff */
[----:B------:R-:W-:Y:S01]  /*9360*/  FMUL.FTZ R159, R159, R10 ;  /* 0x0000000a9f9f7220 */ /* 0x000fe20000410000 */
[----:B------:R-:W-:Y:S01]  /*9370*/  F2FP.BF16.PACK_AB R5, R167, R217 ;  /* 0x000000d9a705723e */ /* 0x000fe200000010ff */
[----:B------:R-:W-:Y:S01]  /*9380*/  FMUL.FTZ R140, R140, R11 ;  /* 0x0000000b8c8c7220 */ /* 0x000fe20000410000 */
[----:B------:R-:W-:Y:S01]  /*9390*/  F2FP.BF16.PACK_AB R6, R102, R155 ;  /* 0x0000009b6606723e */ /* 0x000fe200000010ff */
[----:B------:R-:W-:Y:S01]  /*93a0*/  FMUL.FTZ R141, R141, R11 ;  /* 0x0000000b8d8d7220 */ /* 0x000fe20000410000 */
[----:B--2---:R-:W-:Y:S01]  /*93b0*/  F2FP.BF16.PACK_AB R7, R51, R136 ;  /* 0x000000883307723e */ /* 0x004fe200000010ff */
[-C--:B------:R-:W-:Y:S02]  /*93c0*/  FMUL.FTZ R142, R142, R10.reuse ;  /* 0x0000000a8e8e7220 */ /* 0x080fe40000410000 */
[----:B------:R-:W-:-:S02]  /*93d0*/  FMUL.FTZ R143, R143, R10 ;  /* 0x0000000a8f8f7220 */ /* 0x000fc40000410000 */
[-C--:B------:R-:W-:Y:S02]  /*93e0*/  FMUL.FTZ R112, R112, R11.reuse ;  /* 0x0000000b70707220 */ /* 0x080fe40000410000 */
[C---:B------:R-:W-:Y:S01]  /*93f0*/  HMMA.16816.F32.BF16 R60, R4.reuse, R24, R144 ;  /* 0x00000018043c723c */ /* 0x040fe20000041890 */
[----:B------:R-:W-:Y:S02]  /*9400*/  FMUL.FTZ R113, R113, R11 ;  /* 0x0000000b71717220 */ /* 0x000fe40000410000 */
[----:B-1----:R-:W-:Y:S01]  /*9410*/  FFMA.FTZ R9, R178, c[0x0][0x23c], -R2 ;  /* 0x00008f00b2097a23 */ /* 0x002fe20000010802 */
[----:B------:R-:W-:Y:S01]  /*9420*/  MOV R178, R154 ;  /* 0x0000009a00b27202 */ /* 0x000fe20000000f00 */
[-C--:B------:R-:W-:Y:S01]  /*9430*/  FMUL.FTZ R114, R114, R10.reuse ;  /* 0x0000000a72727220 */ /* 0x080fe20000410000 */
[----:B------:R-:W-:Y:S01]  /*9440*/  MOV R154, R49 ;  /* 0x00000031009a7202 */ /* 0x000fe20000000f00 */
[----:B------:R1:W2:Y:S01]  /*9450*/  MUFU.EX2 R92, R9 ;  /* 0x00000009005c7308 */ /* 0x0002a20000000800 */
[----:B------:R-:W-:Y:S01]  /*9460*/  FMUL.FTZ R115, R115, R10 ;  /* 0x0000000a73737220 */ /* 0x000fe20000410000 */
[----:B------:R-:W-:Y:S01]  /*9470*/  HMMA.16816.F32.BF16 R56, R4, R26, R156 ;  /* 0x0000001a0438723c */ /* 0x000fe2000004189c */
[-C--:B------:R-:W-:Y:S01]  /*9480*/  FMUL.FTZ R124, R124, R11.reuse ;  /* 0x0000000b7c7c7220 */ /* 0x080fe20000410000 */
[----:B------:R-:W-:Y:S01]  /*9490*/  MOV R147, R136 ;  /* 0x0000008800937202 */ /* 0x000fe20000000f00 */
[----:B------:R-:W-:Y:S01]  /*94a0*/  FMUL.FTZ R125, R125, R11 ;  /* 0x0000000b7d7d7220 */ /* 0x000fe20000410000 */
[----:B------:R-:W-:Y:S01]  /*94b0*/  LDSM.16.MT88.4 R24, [R218+0x9400] ;  /* 0x00940000da18783b */ /* 0x000fe20000004200 */
[----:B------:R-:W-:-:S02]  /*94c0*/  FMUL.FTZ R126, R126, R10 ;  /* 0x0000000a7e7e7220 */ /* 0x000fc40000410000 */
[----:B------:R-:W-:Y:S01]  /*94d0*/  FMUL.FTZ R127, R127, R10 ;  /* 0x0000000a7f7f7220 */ /* 0x000fe20000410000 */
[C---:B------:R-:W-:Y:S01]  /*94e0*/  HMMA.16816.F32.BF16 R64, R4.reuse, R22, R140 ;  /* 0x000000160440723c */ /* 0x040fe2000004188c */
[-C--:B------:R-:W-:Y:S01]  /*94f0*/  FMUL.FTZ R128, R128, R11.reuse ;  /* 0x0000000b80807220 */ /* 0x080fe20000410000 */
[----:B------:R-:W-:Y:S01]  /*9500*/  MOV R157, R102 ;  /* 0x00000066009d7202 */ /* 0x000fe20000000f00 */
[----:B------:R-:W-:Y:S01]  /*9510*/  FMUL.FTZ R129, R129, R11 ;  /* 0x0000000b81817220 */ /* 0x000fe20000410000 */
[----:B------:R-:W-:Y:S01]  /*9520*/  MOV R158, R51 ;  /* 0x00000033009e7202 */ /* 0x000fe20000000f00 */
[----:B------:R-:W-:Y:S01]  /*9530*/  FMUL.FTZ R130, R130, R10 ;  /* 0x0000000a82827220 */ /* 0x000fe20000410000 */
[----:B------:R-:W-:Y:S01]  /*9540*/  MOV R159, R50 ;  /* 0x00000032009f7202 */ /* 0x000fe20000000f00 */
[--C-:B-1----:R-:W-:Y:S01]  /*9550*/  FFMA.FTZ R9, R176, c[0x0][0x23c], -R2.reuse ;  /* 0x00008f00b0097a23 */ /* 0x102fe20000010802 */
[----:B------:R-:W-:Y:S01]  /*9560*/  MOV R140, R46 ;  /* 0x0000002e008c7202 */ /* 0x000fe20000000f00 */
[----:B------:R-:W-:Y:S01]  /*9570*/  FMUL.FTZ R131, R131, R10 ;  /* 0x0000000a83837220 */ /* 0x000fe20000410000 */
[----:B------:R-:W-:Y:S01]  /*9580*/  MOV R142, R47 ;  /* 0x0000002f008e7202 */ /* 0x000fe20000000f00 */
[----:B------:R1:W4:Y:S01]  /*9590*/  MUFU.EX2 R30, R9 ;  /* 0x00000009001e7308 */ /* 0x0003220000000800 */
        /* <DEDUP_REMOVED lines=13> */
[----:B------:R-:W-:Y:S01]  /*9670*/  HMMA.16816.F32.BF16 R76, R4, R18, R124 ;  /* 0x00000012044c723c */ /* 0x000fe2000004187c */
[----:B------:R-:W-:Y:S01]  /*9680*/  FMUL.FTZ R83, R83, R10 ;  /* 0x0000000a53537220 */ /* 0x000fe20000410000 */
[----:B------:R-:W-:Y:S01]  /*9690*/  LDSM.16.MT88.4 R16, [R218+0xa400] ;  /* 0x00a40000da10783b */ /* 0x000fe20000004200 */
[----:B-1----:R-:W-:Y:S01]  /*96a0*/  FFMA.FTZ R9, R48, c[0x0][0x23c], -R2 ;  /* 0x00008f0030097a23 */ /* 0x002fe20000010802 */
[----:B---3--:R-:W-:Y:S01]  /*96b0*/  MOV R141, R95 ;  /* 0x0000005f008d7202 */ /* 0x008fe20000000f00 */
[----:B------:R-:W-:-:S02]  /*96c0*/  FMUL.FTZ R84, R84, R11 ;  /* 0x0000000b54547220 */ /* 0x000fc40000410000 */
[----:B------:R1:W-:Y:S01]  /*96d0*/  MUFU.EX2 R153, R9 ;  /* 0x0000000900997308 */ /* 0x0003e20000000800 */
[-C--:B------:R-:W-:Y:S01]  /*96e0*/  FMUL.FTZ R85, R85, R11.reuse ;  /* 0x0000000b55557220 */ /* 0x080fe20000410000 */
[C---:B------:R-:W-:Y:S01]  /*96f0*/  HMMA.16816.F32.BF16 R36, R4.reuse, R20, R128 ;  /* 0x000000140424723c */ /* 0x040fe20000041880 */
[-C--:B------:R-:W-:Y:S01]  /*9700*/  FMUL.FTZ R86, R86, R10.reuse ;  /* 0x0000000a56567220 */ /* 0x080fe20000410000 */
[----:B------:R-:W-:Y:S01]  /*9710*/  LDSM.16.MT88.4 R20, [R216+0xa400] ;  /* 0x00a40000d814783b */ /* 0x000fe20000004200 */
[-C--:B------:R-:W-:Y:S02]  /*9720*/  FMUL.FTZ R87, R87, R10.reuse ;  /* 0x0000000a57577220 */ /* 0x080fe40000410000 */
[-C--:B------:R-:W-:Y:S02]  /*9730*/  FMUL.FTZ R96, R96, R11.reuse ;  /* 0x0000000b60607220 */ /* 0x080fe40000410000 */
[----:B------:R-:W-:Y:S01]  /*9740*/  FMUL.FTZ R97, R97, R11 ;  /* 0x0000000b61617220 */ /* 0x000fe20000410000 */
[----:B------:R-:W-:Y:S01]  /*9750*/  HMMA.16816.F32.BF16 R48, R4, R32, R68 ;  /* 0x000000200430723c */ /* 0x000fe20000041844 */
[----:B------:R-:W-:-:S02]  /*9760*/  FMUL.FTZ R98, R98, R10 ;  /* 0x0000000a62627220 */ /* 0x000fc40000410000 */
[----:B------:R-:W-:Y:S02]  /*9770*/  FMUL.FTZ R99, R99, R10 ;  /* 0x0000000a63637220 */ /* 0x000fe40000410000 */
[----:B-1----:R-:W-:-:S03]  /*9780*/  FFMA.FTZ R9, R53, c[0x0][0x23c], -R2 ;  /* 0x00008f0035097a23 */ /* 0x002fc60000010802 */
[C---:B------:R-:W-:Y:S01]  /*9790*/  HMMA.16816.F32.BF16 R52, R4.reuse, R40, R160 ;  /* 0x000000280434723c */ /* 0x040fe200000418a0 */
[----:B------:R1:W3:Y:S06]  /*97a0*/  MUFU.EX2 R145, R9 ;  /* 0x0000000900917308 */ /* 0x0002ec0000000800 */
[----:B--2---:R-:W-:Y:S01]  /*97b0*/  MOV R162, R92 ;  /* 0x0000005c00a27202 */ /* 0x004fe20000000f00 */
[----:B------:R-:W-:Y:S01]  /*97c0*/  HMMA.16816.F32.BF16 R40, R4, R42, R172 ;  /* 0x0000002a0428723c */ /* 0x000fe200000418ac */
[----:B------:R-:W-:Y:S02]  /*97d0*/  MOV R161, R137 ;  /* 0x0000008900a17202 */ /* 0x000fe40000000f00 */
[----:B------:R-:W-:-:S04]  /*97e0*/  MOV R160, R94 ;  /* 0x0000005e00a07202 */ /* 0x000fc80000000f00 */
[----:B----4-:R-:W-:Y:S01]  /*97f0*/  MOV R175, R30 ;  /* 0x0000001e00af7202 */ /* 0x010fe20000000f00 */
[C---:B------:R-:W-:Y:S01]  /*9800*/  HMMA.16816.F32.BF16 R80, R4.reuse, R34, R80 ;  /* 0x000000220450723c */ /* 0x040fe20000041850 */
[----:B------:R-:W-:Y:S01]  /*9810*/  MOV R174, R29 ;  /* 0x0000001d00ae7202 */ /* 0x000fe20000000f00 */
[--C-:B-1----:R-:W-:Y:S01]  /*9820*/  FFMA.FTZ R9, R179, c[0x0][0x23c], -R0.reuse ;  /* 0x00008f00b3097a23 */ /* 0x102fe20000010800 */
[----:B------:R-:W-:Y:S01]  /*9830*/  MOV R179, R31 ;  /* 0x0000001f00b37202 */ /* 0x000fe20000000f00 */
[----:B------:R-:W-:Y:S01]  /*9840*/  LDSM.16.MT88.4 R32, [R218+0xb400] ;  /* 0x00b40000da20783b */ /* 0x000fe20000004200 */
[----:B------:R-:W-:Y:S01]  /*9850*/  MOV R173, R178 ;  /* 0x000000b200ad7202 */ /* 0x000fe20000000f00 */
[----:B------:R1:W-:Y:S02]  /*9860*/  MUFU.EX2 R163, R9 ;  /* 0x0000000900a37308 */ /* 0x0003e40000000800 */
[----:B------:R-:W2:Y:S01]  /*9870*/  LDSM.16.MT88.4 R28, [R216+0x9400] ;  /* 0x00940000d81c783b */ /* 0x000ea20000004200 */
[C---:B------:R-:W-:Y:S08]  /*9880*/  HMMA.16816.F32.BF16 R44, R4.reuse, R12, R84 ;  /* 0x0000000c042c723c */ /* 0x040ff00000041854 */
[----:B------:R-:W-:Y:S01]  /*9890*/  HMMA.16816.F32.BF16 R96, R4, R14, R96 ;  /* 0x0000000e0460723c */ /* 0x000fe20000041860 */
[----:B------:R-:W4:Y:S01]  /*98a0*/  LDSM.16.MT88.4 R12, [R216+0xb400] ;  /* 0x00b40000d80c783b */ /* 0x000f220000004200 */
[----:B-1----:R-:W-:-:S05]  /*98b0*/  FFMA.FTZ R9, R188, c[0x0][0x23c], -R0 ;  /* 0x00008f00bc097a23 */ /* 0x002fca0000010800 */
[----:B------:R-:W-:Y:S01]  /*98c0*/  F2FP.BF16.PACK_AB R4, R175, R162 ;  /* 0x000000a2af04723e */ /* 0x000fe200000010ff */
[----:B------:R1:W1:Y:S01]  /*98d0*/  MUFU.EX2 R172, R9 ;  /* 0x0000000900ac7308 */ /* 0x0002620000000800 */
[----:B---3--:R-:W-:Y:S01]  /*98e0*/  F2FP.BF16.PACK_AB R6, R145, R153 ;  /* 0x000000999106723e */ /* 0x008fe200000010ff */
[----:B-1----:R-:W-:Y:S01]  /*98f0*/  FFMA.FTZ R9, R190, c[0x0][0x23c], -R0 ;  /* 0x00008f00be097a23 */ /* 0x002fe20000010800 */
[----:B------:R-:W-:-:S05]  /*9900*/  F2FP.BF16.PACK_AB R5, R172, R163 ;  /* 0x000000a3ac05723e */ /* 0x000fca00000010ff */
[----:B------:R1:W-:Y:S02]  /*9910*/  MUFU.EX2 R144, R9 ;  /* 0x0000000900907308 */ /* 0x0003e40000000800 */
[----:B-1----:R-:W-:-:S06]  /*9920*/  FFMA.FTZ R9, R189, c[0x0][0x23c], -R0 ;  /* 0x00008f00bd097a23 */ /* 0x002fcc0000010800 */
[----:B------:R1:W3:Y:S02]  /*9930*/  MUFU.EX2 R146, R9 ;  /* 0x0000000900927308 */ /* 0x0002e40000000800 */
[----:B-1----:R-:W-:Y:S01]  /*9940*/  FFMA.FTZ R9, R201, c[0x0][0x23c], -R8 ;  /* 0x00008f00c9097a23 */ /* 0x002fe20000010808 */
[----:B---3--:R-:W-:-:S05]  /*9950*/  F2FP.BF16.PACK_AB R7, R146, R144 ;  /* 0x000000909207723e */ /* 0x008fca00000010ff */
[----:B------:R1:W3:Y:S02]  /*9960*/  MUFU.EX2 R201, R9 ;  /* 0x0000000900c97308 */ /* 0x0002e40000000800 */
[C---:B--2---:R-:W-:Y:S08]  /*9970*/  HMMA.16816.F32.BF16 R136, R4.reuse, R30, R192 ;  /* 0x0000001e0488723c */ /* 0x044ff000000418c0 */
[----:B------:R-:W-:Y:S01]  /*9980*/  HMMA.16816.F32.BF16 R128, R4, R26, R184 ;  /* 0x0000001a0480723c */ /* 0x000fe200000418b8 */
[----:B-1----:R-:W-:-:S04]  /*9990*/  FFMA.FTZ R9, R200, c[0x0][0x23c], -R8 ;  /* 0x00008f00c8097a23 */ /* 0x002fc80000010808 */
[----:B------:R1:W-:Y:S03]  /*99a0*/  MUFU.EX2 R200, R9 ;  /* 0x0000000900c87308 */ /* 0x0003e60000000800 */
[C---:B------:R-:W-:Y:S08]  /*99b0*/  HMMA.16816.F32.BF16 R124, R4.reuse, R20, R180 ;  /* 0x00000014047c723c */ /* 0x040ff000000418b4 */
[----:B------:R-:W-:Y:S01]  /*99c0*/  HMMA.16816.F32.BF16 R84, R4, R28, R196 ;  /* 0x0000001c0454723c */ /* 0x000fe200000418c4 */
[----:B-1----:R-:W-:-:S07]  /*99d0*/  FFMA.FTZ R9, R191, c[0x0][0x23c], -R8 ;  /* 0x00008f00bf097a23 */ /* 0x002fce0000010808 */
[----:B------:R-:W-:Y:S01]  /*99e0*/  HMMA.16816.F32.BF16 R132, R4, R24, R132 ;  /* 0x000000180484723c */ /* 0x000fe20000041884 */
[----:B------:R-:W-:Y:S01]  /*99f0*/  MOV R196, R146 ;  /* 0x0000009200c47202 */ /* 0x000fe20000000f00 */
[----:B------:R1:W-:Y:S01]  /*9a00*/  MUFU.EX2 R195, R9 ;  /* 0x0000000900c37308 */ /* 0x0003e20000000800 */
[----:B------:R-:W-:Y:S02]  /*9a10*/  MOV R197, R164 ;  /* 0x000000a400c57202 */ /* 0x000fe40000000f00 */
[----:B------:R-:W-:-:S03]  /*9a20*/  MOV R198, R165 ;  /* 0x000000a500c67202 */ /* 0x000fc60000000f00 */
[----:B------:R-:W-:Y:S01]  /*9a30*/  HMMA.16816.F32.BF16 R120, R4, R22, R120 ;  /* 0x000000160478723c */ /* 0x000fe20000041878 */
[----:B------:R-:W-:-:S07]  /*9a40*/  MOV R199, R166 ;  /* 0x000000a600c77202 */ /* 0x000fce0000000f00 */
[----:B------:R-:W-:Y:S01]  /*9a50*/  HMMA.16816.F32.BF16 R116, R4, R16, R116 ;  /* 0x000000100474723c */ /* 0x000fe20000041874 */
[----:B-1----:R-:W-:Y:S01]  /*9a60*/  FFMA.FTZ R9, R210, c[0x0][0x23c], -R3 ;  /* 0x00008f00d2097a23 */ /* 0x002fe20000010803 */
[----:B------:R-:W-:-:S03]  /*9a70*/  MOV R210, R145 ;  /* 0x0000009100d27202 */ /* 0x000fc60000000f00 */
[----:B------:R1:W-:Y:S03]  /*9a80*/  MUFU.EX2 R194, R9 ;  /* 0x0000000900c27308 */ /* 0x0003e60000000800 */
[C---:B------:R-:W-:Y:S08]  /*9a90*/  HMMA.16816.F32.BF16 R112, R4.reuse, R18, R168 ;  /* 0x000000120470723c */ /* 0x040ff000000418a8 */
[----:B----4-:R-:W-:Y:S01]  /*9aa0*/  HMMA.16816.F32.BF16 R108, R4, R12, R108 ;  /* 0x0000000c046c723c */ /* 0x010fe2000004186c */
[----:B-1----:R-:W-:-:S07]  /*9ab0*/  FFMA.FTZ R9, R209, c[0x0][0x23c], -R3 ;  /* 0x00008f00d1097a23 */ /* 0x002fce0000010803 */
[C---:B------:R-:W-:Y:S01]  /*9ac0*/  HMMA.16816.F32.BF16 R104, R4.reuse, R14, R104 ;  /* 0x0000000e0468723c */ /* 0x040fe20000041868 */
[----:B------:R-:W-:Y:S01]  /*9ad0*/  MOV R209, R144 ;  /* 0x0000009000d17202 */ /* 0x000fe20000000f00 */
[----:B------:R1:W2:Y:S06]  /*9ae0*/  MUFU.EX2 R193, R9 ;  /* 0x0000000900c17308 */ /* 0x0002ac0000000800 */
[C---:B------:R-:W-:Y:S08]  /*9af0*/  HMMA.16816.F32.BF16 R92, R4.reuse, R32, R148 ;  /* 0x00000020045c723c */ /* 0x040ff00000041894 */
[----:B------:R-:W-:Y:S01]  /*9b00*/  HMMA.16816.F32.BF16 R72, R4, R34, R72 ;  /* 0x000000220448723c */ /* 0x000fe20000041848 */
[----:B-1----:R-:W-:Y:S01]  /*9b10*/  FFMA.FTZ R9, R202, c[0x0][0x23c], -R3 ;  /* 0x00008f00ca097a23 */ /* 0x002fe20000010803 */
[----:B------:R-:W-:-:S03]  /*9b20*/  MOV R202, R153 ;  /* 0x0000009900ca7202 */ /* 0x000fc60000000f00 */
[----:B------:R1:W-:Y:S02]  /*9b30*/  MUFU.EX2 R192, R9 ;  /* 0x0000000900c07308 */ /* 0x0003e40000000800 */
[----:B---3--:R-:W-:Y:S02]  /*9b40*/  F2FP.BF16.PACK_AB R4, R201, R141 ;  /* 0x0000008dc904723e */ /* 0x008fe400000010ff */
[----:B--2---:R-:W-:Y:S02]  /*9b50*/  F2FP.BF16.PACK_AB R5, R193, R194 ;  /* 0x000000c2c105723e */ /* 0x004fe400000010ff */
[----:B------:R-:W-:Y:S01]  /*9b60*/  F2FP.BF16.PACK_AB R6, R195, R200 ;  /* 0x000000c8c306723e */ /* 0x000fe200000010ff */
[----:B-1----:R-:W-:Y:S01]  /*9b70*/  FFMA.FTZ R9, R203, c[0x0][0x23c], -R3 ;  /* 0x00008f00cb097a23 */ /* 0x002fe20000010803 */
[----:B------:R-:W-:Y:S02]  /*9b80*/  MOV R203, R172 ;  /* 0x000000ac00cb7202 */ /* 0x000fe40000000f00 */
[----:B------:R-:W-:Y:S01]  /*9b90*/  MOV R172, R177 ;  /* 0x000000b100ac7202 */ /* 0x000fe20000000f00 */
[----:B------:R1:W2:Y:S02]  /*9ba0*/  MUFU.EX2 R191, R9 ;  /* 0x0000000900bf7308 */ /* 0x0002a40000000800 */
[----:B-1----:R-:W-:Y:S01]  /*9bb0*/  FFMA.FTZ R9, R207, c[0x0][0x23c], -R2 ;  /* 0x00008f00cf097a23 */ /* 0x002fe20000010802 */
[----:B--2---:R-:W-:-:S02]  /*9bc0*/  F2FP.BF16.PACK_AB R7, R191, R192 ;  /* 0x000000c0bf07723e */ /* 0x004fc400000010ff */
[----:B------:R-:W-:-:S03]  /*9bd0*/  MOV R207, R175 ;  /* 0x000000af00cf7202 */ /* 0x000fc60000000f00 */
[----:B------:R1:W-:Y:S01]  /*9be0*/  MUFU.EX2 R190, R9 ;  /* 0x0000000900be7308 */ /* 0x0003e20000000800 */
[----:B------:R-:W-:Y:S01]  /*9bf0*/  MOV R175, R147 ;  /* 0x0000009300af7202 */ /* 0x000fe20000000f00 */
[C---:B------:R-:W-:Y:S01]  /*9c00*/  HMMA.16816.F32.BF16 R68, R4.reuse, R24, R36 ;  /* 0x000000180444723c */ /* 0x040fe20000041824 */
[----:B------:R-:W2:Y:S07]  /*9c10*/  LDSM.16.MT88.4 R36, [R216+0x9800] ;  /* 0x00980000d824783b */ /* 0x000eae0000004200 */
[----:B------:R-:W-:Y:S01]  /*9c20*/  HMMA.16816.F32.BF16 R88, R4, R28, R88 ;  /* 0x0000001c0458723c */ /* 0x000fe20000041858 */
[----:B-1----:R-:W-:Y:S01]  /*9c30*/  FFMA.FTZ R9, R204, c[0x0][0x23c], -R2 ;  /* 0x00008f00cc097a23 */ /* 0x002fe20000010802 */
[----:B------:R-:W-:-:S02]  /*9c40*/  MOV R204, R174 ;  /* 0x000000ae00cc7202 */ /* 0x000fc40000000f00 */
[----:B------:R-:W-:Y:S01]  /*9c50*/  MOV R174, R176 ;  /* 0x000000b000ae7202 */ /* 0x000fe20000000f00 */
[----:B------:R1:W3:Y:S03]  /*9c60*/  MUFU.EX2 R189, R9 ;  /* 0x0000000900bd7308 */ /* 0x0002e60000000800 */
[C---:B------:R-:W-:Y:S01]  /*9c70*/  HMMA.16816.F32.BF16 R76, R4.reuse, R30, R76 ;  /* 0x0000001e044c723c */ /* 0x040fe2000004184c */
[----:B------:R-:W4:Y:S07]  /*9c80*/  LDSM.16.MT88.4 R28, [R218+0x9800] ;  /* 0x00980000da1c783b */ /* 0x000f2e0000004200 */
[----:B------:R-:W-:Y:S01]  /*9c90*/  HMMA.16816.F32.BF16 R48, R4, R12, R48 ;  /* 0x0000000c0430723c */ /* 0x000fe20000041830 */
[----:B-1----:R-:W-:-:S07]  /*9ca0*/  FFMA.FTZ R9, R205, c[0x0][0x23c], -R2 ;  /* 0x00008f00cd097a23 */ /* 0x002fce0000010802 */
[C---:B------:R-:W-:Y:S01]  /*9cb0*/  HMMA.16816.F32.BF16 R80, R4.reuse, R14, R80 ;  /* 0x0000000e0450723c */ /* 0x040fe20000041850 */
[----:B------:R-:W1:Y:S01]  /*9cc0*/  LDSM.16.MT88.4 R12, [R216+0xb800] ;  /* 0x00b80000d80c783b */ /* 0x000e620000004200 */
[----:B------:R-:W-:Y:S01]  /*9cd0*/  MOV R205, R179 ;  /* 0x000000b300cd7202 */ /* 0x000fe20000000f00 */
[----:B------:R2:W-:Y:S05]  /*9ce0*/  MUFU.EX2 R188, R9 ;  /* 0x0000000900bc7308 */ /* 0x0005ea0000000800 */
[C---:B------:R-:W-:Y:S01]  /*9cf0*/  HMMA.16816.F32.BF16 R64, R4.reuse, R26, R64 ;  /* 0x0000001a0440723c */ /* 0x040fe20000041840 */
[----:B------:R-:W1:Y:S07]  /*9d00*/  LDSM.16.MT88.4 R24, [R216+0xa800] ;  /* 0x00a80000d818783b */ /* 0x000e6e0000004200 */
[----:B------:R-:W-:Y:S01]  /*9d10*/  HMMA.16816.F32.BF16 R60, R4, R20, R60 ;  /* 0x00000014043c723c */ /* 0x000fe2000004183c */
[----:B--2---:R-:W-:Y:S01]  /*9d20*/  FFMA.FTZ R9, R206, c[0x0][0x23c], -R2 ;  /* 0x00008f00ce097a23 */ /* 0x004fe20000010802 */
[----:B------:R-:W-:-:S03]  /*9d30*/  MOV R206, R167 ;  /* 0x000000a700ce7202 */ /* 0x000fc60000000f00 */
[----:B------:R2:W1:Y:S03]  /*9d40*/  MUFU.EX2 R187, R9 ;  /* 0x0000000900bb7308 */ /* 0x0004660000000800 */
[C---:B------:R-:W-:Y:S01]  /*9d50*/  HMMA.16816.F32.BF16 R56, R4.reuse, R22, R56 ;  /* 0x000000160438723c */ /* 0x040fe20000041838 */
[----:B------:R-:W-:Y:S07]  /*9d60*/  LDSM.16.MT88.4 R20, [R218+0xb800] ;  /* 0x00b80000da14783b */ /* 0x000fee0000004200 */
[----:B------:R-:W-:Y:S01]  /*9d70*/  HMMA.16816.F32.BF16 R52, R4, R16, R52 ;  /* 0x000000100434723c */ /* 0x000fe20000041834 */
[----:B--2---:R-:W-:-:S07]  /*9d80*/  FFMA.FTZ R9, R212, c[0x0][0x23c], -R0 ;  /* 0x00008f00d4097a23 */ /* 0x004fce0000010800 */
[C---:B------:R-:W-:Y:S01]  /*9d90*/  HMMA.16816.F32.BF16 R40, R4.reuse, R18, R40 ;  /* 0x000000120428723c */ /* 0x040fe20000041828 */
[----:B------:R-:W2:Y:S01]  /*9da0*/  LDSM.16.MT88.4 R16, [R218+0xa800] ;  /* 0x00a80000da10783b */ /* 0x000ea20000004200 */
[----:B------:R-:W-:Y:S01]  /*9db0*/  MOV R212, R152 ;  /* 0x0000009800d47202 */ /* 0x000fe20000000f00 */
[----:B------:R1:W-:Y:S05]  /*9dc0*/  MUFU.EX2 R186, R9 ;  /* 0x0000000900ba7308 */ /* 0x0003ea0000000800 */
[C---:B------:R-:W-:Y:S08]  /*9dd0*/  HMMA.16816.F32.BF16 R44, R4.reuse, R32, R44 ;  /* 0x00000020042c723c */ /* 0x040ff0000004182c */
[----:B------:R-:W-:Y:S01]  /*9de0*/  HMMA.16816.F32.BF16 R32, R4, R34, R96 ;  /* 0x000000220420723c */ /* 0x000fe20000041860 */
[----:B-1----:R-:W-:Y:S01]  /*9df0*/  FFMA.FTZ R9, R213, c[0x0][0x23c], -R0 ;  /* 0x00008f00d5097a23 */ /* 0x002fe20000010800 */
[----:B------:R-:W-:-:S03]  /*9e00*/  MOV R213, R154 ;  /* 0x0000009a00d57202 */ /* 0x000fc60000000f00 */
[----:B------:R1:W1:Y:S02]  /*9e10*/  MUFU.EX2 R185, R9 ;  /* 0x0000000900b97308 */ /* 0x0002640000000800 */
[----:B---3--:R-:W-:Y:S02]  /*9e20*/  F2FP.BF16.PACK_AB R4, R189, R190 ;  /* 0x000000bebd04723e */ /* 0x008fe400000010ff */
[----:B------:R-:W-:Y:S01]  /*9e30*/  F2FP.BF16.PACK_AB R6, R187, R188 ;  /* 0x000000bcbb06723e */ /* 0x000fe200000010ff */
[--C-:B-1----:R-:W-:Y:S01]  /*9e40*/  FFMA.FTZ R9, R214, c[0x0][0x23c], -R0.reuse ;  /* 0x00008f00d6097a23 */ /* 0x102fe20000010800 */
[----:B------:R-:W-:Y:S02]  /*9e50*/  F2FP.BF16.PACK_AB R5, R185, R186 ;  /* 0x000000bab905723e */ /* 0x000fe400000010ff */
[----:B------:R-:W-:Y:S01]  /*9e60*/  MOV R214, R155 ;  /* 0x0000009b00d67202 */ /* 0x000fe20000000f00 */
[----:B------:R1:W-:Y:S02]  /*9e70*/  MUFU.EX2 R184, R9 ;  /* 0x0000000900b87308 */ /* 0x0003e40000000800 */
[----:B-1----:R-:W-:Y:S01]  /*9e80*/  FFMA.FTZ R9, R211, c[0x0][0x23c], -R0 ;  /* 0x00008f00d3097a23 */ /* 0x002fe20000010800 */
[----:B------:R-:W-:-:S05]  /*9e90*/  MOV R211, R103 ;  /* 0x0000006700d37202 */ /* 0x000fca0000000f00 */
[----:B------:R1:W3:Y:S02]  /*9ea0*/  MUFU.EX2 R183, R9 ;  /* 0x0000000900b77308 */ /* 0x0002e40000000800 */
[----:B-1----:R-:W-:Y:S01]  /*9eb0*/  FFMA.FTZ R9, R232, c[0x0][0x23c], -R8 ;  /* 0x00008f00e8097a23 */ /* 0x002fe20000010808 */
[----:B---3--:R-:W-:Y:S02]  /*9ec0*/  F2FP.BF16.PACK_AB R7, R183, R184 ;  /* 0x000000b8b707723e */ /* 0x008fe400000010ff */
[----:B------:R-:W-:-:S03]  /*9ed0*/  MOV R232, R156 ;  /* 0x0000009c00e87202 */ /* 0x000fc60000000f00 */
[----:B------:R1:W-:Y:S02]  /*9ee0*/  MUFU.EX2 R182, R9 ;  /* 0x0000000900b67308 */ /* 0x0003e40000000800 */
[C---:B------:R-:W-:Y:S08]  /*9ef0*/  HMMA.16816.F32.BF16 R144, R4.reuse, R38, R136 ;  /* 0x000000260490723c */ /* 0x040ff00000041888 */
[----:B----4-:R-:W-:Y:S01]  /*9f00*/  HMMA.16816.F32.BF16 R136, R4, R30, R128 ;  /* 0x0000001e0488723c */ /* 0x010fe20000041880 */
[----:B-1----:R-:W-:Y:S01]  /*9f10*/  FFMA.FTZ R9, R233, c[0x0][0x23c], -R8 ;  /* 0x00008f00e9097a23 */ /* 0x002fe20000010808 */
[----:B------:R-:W-:-:S02]  /*9f20*/  MOV R233, R161 ;  /* 0x000000a100e97202 */ /* 0x000fc40000000f00 */
[----:B------:R-:W-:Y:S01]  /*9f30*/  MOV R161, R143 ;  /* 0x0000008f00a17202 */ /* 0x000fe20000000f00 */
[----:B------:R1:W3:Y:S03]  /*9f40*/  MUFU.EX2 R180, R9 ;  /* 0x0000000900b47308 */ /* 0x0002e60000000800 */
[C---:B------:R-:W-:Y:S08]  /*9f50*/  HMMA.16816.F32.BF16 R128, R4.reuse, R12, R108 ;  /* 0x0000000c0480723c */ /* 0x040ff0000004186c */
[----:B------:R-:W-:Y:S01]  /*9f60*/  HMMA.16816.F32.BF16 R96, R4, R36, R84 ;  /* 0x000000240460723c */ /* 0x000fe20000041854 */
[----:B-1----:R-:W-:-:S07]  /*9f70*/  FFMA.FTZ R9, R231, c[0x0][0x23c], -R8 ;  /* 0x00008f00e7097a23 */ /* 0x002fce0000010808 */
[C---:B------:R-:W-:Y:S01]  /*9f80*/  HMMA.16816.F32.BF16 R108, R4.reuse, R14, R104 ;  /* 0x0000000e046c723c */ /* 0x040fe20000041868 */
[----:B------:R-:W-:Y:S01]  /*9f90*/  MOV R231, R175 ;  /* 0x000000af00e77202 */ /* 0x000fe20000000f00 */
[----:B------:R1:W-:Y:S06]  /*9fa0*/  MUFU.EX2 R181, R9 ;  /* 0x0000000900b57308 */ /* 0x0003ec0000000800 */
[C---:B------:R-:W-:Y:S08]  /*9fb0*/  HMMA.16816.F32.BF16 R132, R4.reuse, R28, R132 ;  /* 0x0000001c0484723c */ /* 0x040ff00000041884 */
[----:B------:R-:W-:Y:S01]  /*9fc0*/  HMMA.16816.F32.BF16 R148, R4, R24, R124 ;  /* 0x000000180494723c */ /* 0x000fe2000004187c */
[----:B------:R-:W4:Y:S01]  /*9fd0*/  LDSM.16.MT88.4 R124, [R216+0x9c00] ;  /* 0x009c0000d87c783b */ /* 0x000f220000004200 */
[----:B-1----:R-:W-:Y:S01]  /*9fe0*/  FFMA.FTZ R9, R215, c[0x0][0x23c], -R8 ;  /* 0x00008f00d7097a23 */ /* 0x002fe20000010808 */
[----:B------:R-:W-:-:S03]  /*9ff0*/  MOV R215, R174 ;  /* 0x000000ae00d77202 */ /* 0x000fc60000000f00 */
[----:B------:R1:W1:Y:S02]  /*a000*/  MUFU.EX2 R179, R9 ;  /* 0x0000000900b37308 */ /* 0x0002640000000800 */
[C---:B------:R-:W-:Y:S08]  /*a010*/  HMMA.16816.F32.BF16 R152, R4.reuse, R26, R120 ;  /* 0x0000001a0498723c */ /* 0x040ff00000041878 */
[----:B--2---:R-:W-:Y:S01]  /*a020*/  HMMA.16816.F32.BF16 R164, R4, R16, R116 ;  /* 0x0000001004a4723c */ /* 0x004fe20000041874 */
[----:B-1----:R-:W-:-:S07]  /*a030*/  FFMA.FTZ R9, R239, c[0x0][0x23c], -R3 ;  /* 0x00008f00ef097a23 */ /* 0x002fce0000010803 */
[C---:B------:R-:W-:Y:S01]  /*a040*/  HMMA.16816.F32.BF16 R168, R4.reuse, R18, R112 ;  /* 0x0000001204a8723c */ /* 0x040fe20000041870 */
[----:B------:R-:W-:Y:S01]  /*a050*/  MOV R239, R173 ;  /* 0x000000ad00ef7202 */ /* 0x000fe20000000f00 */
[----:B------:R1:W-:Y:S06]  /*a060*/  MUFU.EX2 R178, R9 ;  /* 0x0000000900b27308 */ /* 0x0003ec0000000800 */
[C---:B------:R-:W-:Y:S08]  /*a070*/  HMMA.16816.F32.BF16 R104, R4.reuse, R20, R92 ;  /* 0x000000140468723c */ /* 0x040ff0000004185c */
[----:B------:R-:W-:Y:S01]  /*a080*/  HMMA.16816.F32.BF16 R84, R4, R22, R72 ;  /* 0x000000160454723c */ /* 0x000fe20000041848 */
[----:B-1----:R-:W-:Y:S01]  /*a090*/  FFMA.FTZ R9, R236, c[0x0][0x23c], -R3 ;  /* 0x00008f00ec097a23 */ /* 0x002fe20000010803 */
[----:B------:R-:W-:-:S02]  /*a0a0*/  MOV R236, R172 ;  /* 0x000000ac00ec7202 */ /* 0x000fc40000000f00 */
[----:B------:R-:W-:Y:S01]  /*a0b0*/  LDSM.16.MT88.4 R172, [R218+0xac00] ;  /* 0x00ac0000daac783b */ /* 0x000fe20000004200 */
[----:B------:R1:W2:Y:S02]  /*a0c0*/  MUFU.EX2 R177, R9 ;  /* 0x0000000900b17308 */ /* 0x0002a40000000800 */
[----:B---3--:R-:W-:Y:S02]  /*a0d0*/  F2FP.BF16.PACK_AB R4, R180, R182 ;  /* 0x000000b6b404723e */ /* 0x008fe400000010ff */
[----:B------:R-:W-:Y:S02]  /*a0e0*/  F2FP.BF16.PACK_AB R6, R179, R181 ;  /* 0x000000b5b306723e */ /* 0x000fe400000010ff */
[----:B------:R-:W-:Y:S02]  /*a0f0*/  MOV R75, R211 ;  /* 0x000000d3004b7202 */ /* 0x000fe40000000f00 */
[----:B------:R-:W-:Y:S02]  /*a100*/  MOV R74, R214 ;  /* 0x000000d6004a7202 */ /* 0x000fe40000000f00 */
[----:B------:R-:W-:-:S02]  /*a110*/  MOV R73, R213 ;  /* 0x000000d500497202 */ /* 0x000fc40000000f00 */
[----:B------:R-:W-:Y:S02]  /*a120*/  MOV R211, R157 ;  /* 0x0000009d00d37202 */ /* 0x000fe40000000f00 */
[----:B------:R-:W-:Y:S02]  /*a130*/  MOV R214, R158 ;  /* 0x0000009e00d67202 */ /* 0x000fe40000000f00 */
[----:B------:R-:W-:Y:S01]  /*a140*/  MOV R213, R159 ;  /* 0x0000009f00d57202 */ /* 0x000fe20000000f00 */
[----:B-1----:R-:W-:Y:S01]  /*a150*/  FFMA.FTZ R9, R234, c[0x0][0x23c], -R3 ;  /* 0x00008f00ea097a23 */ /* 0x002fe20000010803 */
[----:B--2---:R-:W-:Y:S01]  /*a160*/  F2FP.BF16.PACK_AB R5, R177, R178 ;  /* 0x000000b2b105723e */ /* 0x004fe200000010ff */
[----:B------:R-:W-:Y:S01]  /*a170*/  LDSM.16.MT88.4 R156, [R216+0xac00] ;  /* 0x00ac0000d89c783b */ /* 0x000fe20000004200 */
[----:B------:R-:W-:Y:S01]  /*a180*/  MOV R234, R206 ;  /* 0x000000ce00ea7202 */ /* 0x000fe20000000f00 */
[----:B------:R1:W-:Y:S01]  /*a190*/  MUFU.EX2 R176, R9 ;  /* 0x0000000900b07308 */ /* 0x0003e20000000800 */
[----:B------:R-:W-:-:S02]  /*a1a0*/  MOV R206, R141 ;  /* 0x0000008d00ce7202 */ /* 0x000fc40000000f00 */
[----:B------:R-:W-:Y:S01]  /*a1b0*/  MOV R72, R142 ;  /* 0x0000008e00487202 */ /* 0x000fe20000000f00 */
[----:B-1----:R-:W-:Y:S01]  /*a1c0*/  FFMA.FTZ R9, R235, c[0x0][0x23c], -R3 ;  /* 0x00008f00eb097a23 */ /* 0x002fe20000010803 */
[----:B------:R-:W-:Y:S02]  /*a1d0*/  MOV R235, R212 ;  /* 0x000000d400eb7202 */ /* 0x000fe40000000f00 */
[----:B------:R-:W-:Y:S01]  /*a1e0*/  MOV R212, R140 ;  /* 0x0000008c00d47202 */ /* 0x000fe20000000f00 */
[----:B------:R-:W1:Y:S01]  /*a1f0*/  MUFU.EX2 R103, R9 ;  /* 0x0000000900677308 */ /* 0x000e620000000800 */
[----:B------:R-:W2:Y:S01]  /*a200*/  LDSM.16.MT88.4 R140, [R218+0x9c00] ;  /* 0x009c0000da8c783b */ /* 0x000ea20000004200 */
[----:B-1----:R-:W-:Y:S01]  /*a210*/  F2FP.BF16.PACK_AB R7, R103, R176 ;  /* 0x000000b06707723e */ /* 0x002fe200000010ff */
[----:B------:R-:W-:Y:S01]  /*a220*/  FFMA.FTZ R9, R241, c[0x0][0x23c], -R2 ;  /* 0x00008f00f1097a23 */ /* 0x000fe20000010802 */
[----:B------:R-:W-:-:S05]  /*a230*/  MOV R241, R73 ;  /* 0x0000004900f17202 */ /* 0x000fca0000000f00 */
[C---:B------:R-:W-:Y:S07]  /*a240*/  HMMA.16816.F32.BF16 R112, R4.reuse, R36, R88 ;  /* 0x000000240470723c */ /* 0x040fee0000041858 */
[----:B------:R-:W-:Y:S01]  /*a250*/  MOV R91, R102 ;  /* 0x00000066005b7202 */ /* 0x000fe20000000f00 */
[C---:B------:R-:W-:Y:S01]  /*a260*/  HMMA.16816.F32.BF16 R64, R4.reuse, R30, R64 ;  /* 0x0000001e0440723c */ /* 0x040fe20000041840 */
[----:B------:R1:W-:Y:S06]  /*a270*/  MUFU.EX2 R102, R9 ;  /* 0x0000000900667308 */ /* 0x0003ec0000000800 */
[----:B------:R-:W-:Y:S01]  /*a280*/  MOV R31, R74 ;  /* 0x0000004a001f7202 */ /* 0x000fe20000000f00 */
[C---:B------:R-:W-:Y:S08]  /*a290*/  HMMA.16816.F32.BF16 R68, R4.reuse, R28, R68 ;  /* 0x0000001c0444723c */ /* 0x040ff00000041844 */
[----:B------:R-:W-:Y:S01]  /*a2a0*/  HMMA.16816.F32.BF16 R56, R4, R26, R56 ;  /* 0x0000001a0438723c */ /* 0x000fe20000041838 */
[----:B-1----:R-:W-:Y:S01]  /*a2b0*/  FFMA.FTZ R9, R238, c[0x0][0x23c], -R2 ;  /* 0x00008f00ee097a23 */ /* 0x002fe20000010802 */
[----:B------:R-:W-:-:S03]  /*a2c0*/  MOV R238, R75 ;  /* 0x0000004b00ee7202 */ /* 0x000fc60000000f00 */
[----:B------:R1:W3:Y:S03]  /*a2d0*/  MUFU.EX2 R30, R9 ;  /* 0x00000009001e7308 */ /* 0x0002e60000000800 */
[C---:B------:R-:W-:Y:S08]  /*a2e0*/  HMMA.16816.F32.BF16 R60, R4.reuse, R24, R60 ;  /* 0x00000018043c723c */ /* 0x040ff0000004183c */
[----:B------:R-:W-:Y:S01]  /*a2f0*/  HMMA.16816.F32.BF16 R32, R4, R22, R32 ;  /* 0x000000160420723c */ /* 0x000fe20000041820 */
[--C-:B-1----:R-:W-:Y:S01]  /*a300*/  FFMA.FTZ R9, R237, c[0x0][0x23c], -R2.reuse ;  /* 0x00008f00ed097a23 */ /* 0x102fe20000010802 */
[----:B---3--:R-:W-:Y:S01]  /*a310*/  F2FP.BF16.PACK_AB R92, R30, R102 ;  /* 0x000000661e5c723e */ /* 0x008fe200000010ff */
[----:B------:R-:W-:-:S05]  /*a320*/  FFMA.FTZ R2, R240, c[0x0][0x23c], -R2 ;  /* 0x00008f00f0027a23 */ /* 0x000fca0000010802 */
[C---:B------:R-:W-:Y:S01]  /*a330*/  HMMA.16816.F32.BF16 R48, R4.reuse, R12, R48 ;  /* 0x0000000c0430723c */ /* 0x040fe20000041830 */
[----:B------:R1:W-:Y:S01]  /*a340*/  MUFU.EX2 R29, R9 ;  /* 0x00000009001d7308 */ /* 0x0003e20000000800 */
[----:B------:R-:W-:Y:S02]  /*a350*/  MOV R240, R217 ;  /* 0x000000d900f07202 */ /* 0x000fe40000000f00 */
[----:B------:R-:W-:Y:S01]  /*a360*/  MOV R237, R205 ;  /* 0x000000cd00ed7202 */ /* 0x000fe20000000f00 */
[----:B------:R3:W5:Y:S01]  /*a370*/  LDL.LU R217, [R1+0x68] ;  /* 0x0000680001d97983 */ /* 0x0007620000300800 */
[----:B------:R-:W-:Y:S02]  /*a380*/  MOV R205, R162 ;  /* 0x000000a200cd7202 */ /* 0x000fe40000000f00 */
[C---:B------:R-:W-:Y:S01]  /*a390*/  HMMA.16816.F32.BF16 R36, R4.reuse, R38, R76 ;  /* 0x000000260424723c */ /* 0x040fe2000004184c */
[----:B------:R2:W2:Y:S07]  /*a3a0*/  MUFU.EX2 R28, R2 ;  /* 0x00000002001c7308 */ /* 0x0004ae0000000800 */
[----:B------:R-:W-:Y:S01]  /*a3b0*/  HMMA.16816.F32.BF16 R52, R4, R16, R52 ;  /* 0x000000100434723c */ /* 0x000fe20000041834 */
[----:B-1----:R-:W-:-:S02]  /*a3c0*/  MOV R9, R204 ;  /* 0x000000cc00097202 */ /* 0x002fc40000000f00 */
[----:B------:R-:W-:-:S05]  /*a3d0*/  MOV R204, R163 ;  /* 0x000000a300cc7202 */ /* 0x000fca0000000f00 */
[C---:B------:R-:W-:Y:S01]  /*a3e0*/  HMMA.16816.F32.BF16 R40, R4.reuse, R18, R40 ;  /* 0x000000120428723c */ /* 0x040fe20000041828 */
[--C-:B--2---:R-:W-:Y:S01]  /*a3f0*/  FFMA.FTZ R2, R242, c[0x0][0x23c], -R0.reuse ;  /* 0x00008f00f2027a23 */ /* 0x104fe20000010800 */
[----:B------:R-:W-:Y:S02]  /*a400*/  F2FP.BF16.PACK_AB R94, R28, R29 ;  /* 0x0000001d1c5e723e */ /* 0x000fe400000010ff */
[----:B------:R-:W-:Y:S01]  /*a410*/  MOV R242, R160 ;  /* 0x000000a000f27202 */ /* 0x000fe20000000f00 */
[----:B------:R1:W-:Y:S03]  /*a420*/  MUFU.EX2 R27, R2 ;  /* 0x00000002001b7308 */ /* 0x0003e60000000800 */
[C---:B------:R-:W-:Y:S01]  /*a430*/  HMMA.16816.F32.BF16 R12, R4.reuse, R14, R80 ;  /* 0x0000000e040c723c */ /* 0x040fe20000041850 */
[----:B------:R-:W2:Y:S07]  /*a440*/  LDSM.16.MT88.4 R80, [R216+0xbc00] ;  /* 0x00bc0000d850783b */ /* 0x000eae0000004200 */
[----:B------:R-:W-:Y:S01]  /*a450*/  HMMA.16816.F32.BF16 R44, R4, R20, R44 ;  /* 0x00000014042c723c */ /* 0x000fe2000004182c */
[----:B------:R-:W2:Y:S01]  /*a460*/  LDSM.16.MT88.4 R4, [R218+0xbc00] ;  /* 0x00bc0000da04783b */ /* 0x000ea20000004200 */
[----:B-1----:R-:W-:Y:S01]  /*a470*/  FFMA.FTZ R2, R245, c[0x0][0x23c], -R0 ;  /* 0x00008f00f5027a23 */ /* 0x002fe20000010800 */
[----:B------:R-:W-:-:S03]  /*a480*/  MOV R245, R161 ;  /* 0x000000a100f57202 */ /* 0x000fc60000000f00 */
[----:B------:R1:W1:Y:S02]  /*a490*/  MUFU.EX2 R26, R2 ;  /* 0x00000002001a7308 */ /* 0x0002640000000800 */
[--C-:B-1----:R-:W-:Y:S01]  /*a4a0*/  FFMA.FTZ R2, R244, c[0x0][0x23c], -R0.reuse ;  /* 0x00008f00f4027a23 */ /* 0x102fe20000010800 */
[----:B------:R-:W-:Y:S01]  /*a4b0*/  F2FP.BF16.PACK_AB R93, R26, R27 ;  /* 0x0000001b1a5d723e */ /* 0x000fe200000010ff */
[----:B------:R-:W-:-:S04]  /*a4c0*/  FFMA.FTZ R0, R243, c[0x0][0x23c], -R0 ;  /* 0x00008f00f3007a23 */ /* 0x000fc80000010800 */
[----:B------:R1:W-:Y:S08]  /*a4d0*/  MUFU.EX2 R25, R2 ;  /* 0x0000000200197308 */ /* 0x0003f00000000800 */
[----:B------:R2:W2:Y:S01]  /*a4e0*/  MUFU.EX2 R24, R0 ;  /* 0x0000000000187308 */ /* 0x0004a20000000800 */
[----:B-1----:R-:W-:-:S07]  /*a4f0*/  FFMA.FTZ R2, R250, c[0x0][0x23c], -R8 ;  /* 0x00008f00fa027a23 */ /* 0x002fce0000010808 */
[----:B------:R1:W-:Y:S01]  /*a500*/  MUFU.EX2 R21, R2 ;  /* 0x0000000200157308 */ /* 0x0003e20000000800 */
[----:B--2---:R-:W-:Y:S01]  /*a510*/  FFMA.FTZ R0, R248, c[0x0][0x23c], -R8 ;  /* 0x00008f00f8007a23 */ /* 0x004fe20000010808 */
[----:B------:R-:W-:-:S06]  /*a520*/  F2FP.BF16.PACK_AB R95, R24, R25 ;  /* 0x00000019185f723e */ /* 0x000fcc00000010ff */
[----:B------:R2:W2:Y:S01]  /*a530*/  MUFU.EX2 R23, R0 ;  /* 0x0000000000177308 */ /* 0x0004a20000000800 */
[----:B----4-:R-:W-:Y:S01]  /*a540*/  HMMA.16816.F32.BF16 R116, R92, R124, R96 ;  /* 0x0000007c5c74723c */ /* 0x010fe20000041860 */
[----:B-1----:R-:W-:-:S07]  /*a550*/  FFMA.FTZ R2, R238, R101, R237 ;  /* 0x00000065ee027223 */ /* 0x002fce00000100ed */
[----:B------:R-:W-:Y:S01]  /*a560*/  HMMA.16816.F32.BF16 R120, R92, R126, R144 ;  /* 0x0000007e5c78723c */ /* 0x000fe20000041890 */
[----:B--2---:R-:W-:-:S04]  /*a570*/  FFMA.FTZ R0, R247, c[0x0][0x23c], -R8 ;  /* 0x00008f00f7007a23 */ /* 0x004fc80000010808 */
[----:B------:R1:W-:Y:S03]  /*a580*/  MUFU.EX2 R22, R0 ;  /* 0x0000000000167308 */ /* 0x0003e60000000800 */
[----:B------:R-:W-:Y:S01]  /*a590*/  HMMA.16816.F32.BF16 R132, R92, R140, R132 ;  /* 0x0000008c5c84723c */ /* 0x000fe20000041884 */
[----:B-1----:R-:W-:-:S04]  /*a5a0*/  FFMA.FTZ R0, R246, c[0x0][0x23c], -R8 ;  /* 0x00008f00f6007a23 */ /* 0x002fc80000010808 */
[----:B------:R1:W-:Y:S02]  /*a5b0*/  MUFU.EX2 R20, R0 ;  /* 0x0000000000147308 */ /* 0x0003e40000000800 */
[----:B-1----:R-:W-:-:S06]  /*a5c0*/  FFMA.FTZ R0, R91, c[0x0][0x23c], -R3 ;  /* 0x00008f005b007a23 */ /* 0x002fcc0000010803 */
[----:B------:R1:W-:Y:S02]  /*a5d0*/  MUFU.EX2 R19, R0 ;  /* 0x0000000000137308 */ /* 0x0003e40000000800 */
[----:B-1----:R-:W-:-:S06]  /*a5e0*/  FFMA.FTZ R0, R72, c[0x0][0x23c], -R3 ;  /* 0x00008f0048007a23 */ /* 0x002fcc0000010803 */
[----:B------:R1:W2:Y:S02]  /*a5f0*/  MUFU.EX2 R18, R0 ;  /* 0x0000000000127308 */ /* 0x0002a40000000800 */
[--C-:B-1----:R-:W-:Y:S02]  /*a600*/  FFMA.FTZ R0, R251, c[0x0][0x23c], -R3.reuse ;  /* 0x00008f00fb007a23 */ /* 0x102fe40000010803 */
[----:B------:R-:W-:-:S04]  /*a610*/  FFMA.FTZ R3, R249, c[0x0][0x23c], -R3 ;  /* 0x00008f00f9037a23 */ /* 0x000fc80000010803 */
[----:B------:R1:W-:Y:S08]  /*a620*/  MUFU.EX2 R17, R0 ;  /* 0x0000000000117308 */ /* 0x0003f00000000800 */
[----:B------:R4:W3:Y:S01]  /*a630*/  MUFU.EX2 R16, R3 ;  /* 0x0000000300107308 */ /* 0x0008e20000000800 */
[----:B------:R-:W-:Y:S01]  /*a640*/  FFMA.FTZ R8, R242, R11, R245 ;  /* 0x0000000bf2087223 */ /* 0x000fe200000100f5 */
[----:B------:R-:W-:-:S02]  /*a650*/  F2FP.BF16.PACK_AB R96, R23, R21 ;  /* 0x000000151760723e */ /* 0x000fc400000010ff */
[----:B--2---:R-:W-:Y:S01]  /*a660*/  F2FP.BF16.PACK_AB R97, R18, R19 ;  /* 0x000000131261723e */ /* 0x004fe200000010ff */
[----:B------:R-:W-:Y:S01]  /*a670*/  FADD.FTZ R8, R235, R8 ;  /* 0x00000008eb087221 */ /* 0x000fe20000010000 */
[----:B------:R-:W-:Y:S01]  /*a680*/  F2FP.BF16.PACK_AB R98, R20, R22 ;  /* 0x000000161462723e */ /* 0x000fe200000010ff */
[----:B-1----:R-:W-:Y:S01]  /*a690*/  FFMA.FTZ R0, R241, R100, R31 ;  /* 0x00000064f1007223 */ /* 0x002fe2000001001f */
[----:B------:R-:W-:Y:S01]  /*a6a0*/  HMMA.16816.F32.BF16 R136, R92, R142, R136 ;  /* 0x0000008e5c88723c */ /* 0x000fe20000041888 */
[----:B----4-:R-:W-:Y:S01]  /*a6b0*/  FFMA.FTZ R3, R9, R10, R240 ;  /* 0x0000000a09037223 */ /* 0x010fe200000100f0 */
[----:B---3--:R-:W-:Y:S01]  /*a6c0*/  F2FP.BF16.PACK_AB R99, R16, R17 ;  /* 0x000000111063723e */ /* 0x008fe200000010ff */
[----:B------:R-:W-:Y:S02]  /*a6d0*/  FADD.FTZ R10, R236, R2 ;  /* 0x00000002ec0a7221 */ /* 0x000fe40000010000 */
[----:B------:R-:W-:-:S03]  /*a6e0*/  FADD.FTZ R11, R234, R3 ;  /* 0x00000003ea0b7221 */ /* 0x000fc60000010000 */
[----:B------:R-:W-:Y:S01]  /*a6f0*/  HMMA.16816.F32.BF16 R148, R92, R156, R148 ;  /* 0x0000009c5c94723c */ /* 0x000fe20000041894 */
[----:B------:R-:W-:Y:S02]  /*a700*/  FADD.FTZ R9, R239, R0 ;  /* 0x00000000ef097221 */ /* 0x000fe40000010000 */
[----:B------:R-:W-:Y:S02]  /*a710*/  FADD.FTZ R3, R215, R8 ;  /* 0x00000008d7037221 */ /* 0x000fe40000010000 */
[----:B------:R-:W-:-:S03]  /*a720*/  FADD.FTZ R2, R231, R11 ;  /* 0x0000000be7027221 */ /* 0x000fc60000010000 */
        /* <DEDUP_REMOVED lines=9> */
[----:B------:R-:W-:Y:S01]  /*a7c0*/  HMMA.16816.F32.BF16 R88, R92, R4, R104 ;  /* 0x000000045c58723c */ /* 0x000fe20000041868 */
[----:B------:R-:W-:-:S07]  /*a7d0*/  FADD.FTZ R3, R206, R3 ;  /* 0x00000003ce037221 */ /* 0x000fce0000010000 */
[----:B------:R-:W-:Y:S01]  /*a7e0*/  HMMA.16816.F32.BF16 R92, R92, R6, R84 ;  /* 0x000000065c5c723c */ /* 0x000fe20000041854 */
[----:B------:R-:W-:-:S07]  /*a7f0*/  FADD.FTZ R2, R194, R2 ;  /* 0x00000002c2027221 */ /* 0x000fce0000010000 */
[----:B------:R-:W-:Y:S07]  /*a800*/  HMMA.16816.F32.BF16 R84, R96, R4, R44 ;  /* 0x000000046054723c */ /* 0x000fee000004182c */
[----:B------:R-:W-:-:S04]  /*a810*/  FADD.FTZ R4, R232, R9 ;  /* 0x00000009e8047221 */ /* 0x000fc80000010000 */
        /* <DEDUP_REMOVED lines=46> */
[----:B------:R-:W-:Y:S01]  /*ab00*/  FADD.FTZ R0, R24, R0 ;  /* 0x0000000018007221 */ /* 0x000fe20000010000 */
[----:B------:R1:W-:Y:S04]  /*ab10*/  STL [R1+0x18], R4 ;  /* 0x0000180401007387 */ /* 0x0003e80000100800 */
[----:B------:R1:W-:Y:S04]  /*ab20*/  STL [R1+0x1c], R3 ;  /* 0x00001c0301007387 */ /* 0x0003e80000100800 */
[----:B------:R1:W-:Y:S04]  /*ab30*/  STL [R1+0x20], R2 ;  /* 0x0000200201007387 */ /* 0x0003e80000100800 */
[----:B------:R1:W-:Y:S01]  /*ab40*/  STL [R1+0x24], R0 ;  /* 0x0000240001007387 */ /* 0x0003e20000100800 */
[----:B------:R-:W-:Y:S01]  /*ab50*/  HMMA.16816.F32.BF16 R128, R96, R140, R68 ;  /* 0x0000008c6080723c */ /* 0x000fe20000041844 */
[----:B------:R-:W-:-:S02]  /*ab60*/  MOV R101, R208 ;  /* 0x000000d000657202 */ /* 0x000fc40000000f00 */
[----:B------:R-:W-:-:S05]  /*ab70*/  MOV R105, R197 ;  /* 0x000000c500697202 */ /* 0x000fca0000000f00 */
[----:B------:R-:W-:Y:S01]  /*ab80*/  HMMA.16816.F32.BF16 R112, R96, R124, R112 ;  /* 0x0000007c6070723c */ /* 0x000fe20000041870 */
[----:B------:R-:W-:Y:S02]  /*ab90*/  MOV R104, R252 ;  /* 0x000000fc00687202 */ /* 0x000fe40000000f00 */
[----:B------:R-:W-:-:S05]  /*aba0*/  MOV R102, R198 ;  /* 0x000000c600667202 */ /* 0x000fca0000000f00 */
[----:B------:R-:W-:Y:S01]  /*abb0*/  HMMA.16816.F32.BF16 R144, R96, R156, R60 ;  /* 0x0000009c6090723c */ /* 0x000fe2000004183c */
[----:B------:R-:W-:-:S07]  /*abc0*/  MOV R103, R199 ;  /* 0x000000c700677202 */ /* 0x000fce0000000f00 */
        /* <DEDUP_REMOVED lines=8> */
[----:B------:R-:W-:Y:S07]  /*ac50*/  @!P1 BRA `(.L_x_187) ;  /* 0x0000496000009947 */ /* 0x000fee0003800000 */
[----:B-1----:R-:W2:Y:S01]  /*ac60*/  LDL R198, [R1+0xc] ;  /* 0x00000c0001c67983 */ /* 0x002ea20000100800 */
[----:B------:R-:W-:-:S04]  /*ac70*/  DEPBAR.LE SB0, 0x0 ;  /* 0x000080000000791a */ /* 0x000fc80000000000 */
[----:B------:R-:W3:Y:S04]  /*ac80*/  LDL.64 R202, [R1+0x60] ;  /* 0x0000600001ca7983 */ /* 0x000ee80000100a00 */
[----:B------:R-:W4:Y:S04]  /*ac90*/  LDL.64 R196, [R1+0x10] ;  /* 0x0000100001c47983 */ /* 0x000f280000100a00 */
[----:B------:R-:W3:Y:S04]  /*aca0*/  LDL R199, [R1+0x30] ;  /* 0x0000300001c77983 */ /* 0x000ee80000100800 */
[----:B------:R-:W-:Y:S06]  /*acb0*/  BAR.SYNC.DEFER_BLOCKING 0x0 ;  /* 0x0000000000007b1d */ /* 0x000fec0000010000 */
[----:B------:R-:W-:Y:S04]  /*acc0*/  @P4 STS [R222+0x9000], RZ ;  /* 0x009000ffde004388 */ /* 0x000fe80000000800 */
[----:B------:R-:W-:Y:S04]  /*acd0*/  @P4 STS [R222+0x9004], RZ ;  /* 0x009004ffde004388 */ /* 0x000fe80000000800 */
[----:B------:R-:W-:Y:S01]  /*ace0*/  @P4 STS.64 [R222+0x9008], RZ ;  /* 0x009008ffde004388 */ /* 0x000fe20000000a00 */
[----:B--2---:R-:W-:-:S04]  /*acf0*/  IADD3 R231, R198, -0x3, RZ ;  /* 0xfffffffdc6e77810 */ /* 0x004fc80007ffe0ff */
[----:B------:R-:W-:Y:S01]  /*ad00*/  SHF.R.S32.HI R0, RZ, 0x1f, R231 ;  /* 0x0000001fff007819 */ /* 0x000fe200000114e7 */
[----:B------:R-:W-:-:S04]  /*ad10*/  IMAD.WIDE.U32 R2, R231, c[0x0][0x1a0], RZ ;  /* 0x00006800e7027a25 */ /* 0x000fc800078e00ff */
[----:B------:R-:W-:-:S04]  /*ad20*/  IMAD R0, R0, c[0x0][0x1a0], RZ ;  /* 0x0000680000007a24 */ /* 0x000fc800078e02ff */
[----:B------:R-:W-:Y:S01]  /*ad30*/  IMAD R4, R231, c[0x0][0x1a4], R0 ;  /* 0x00006900e7047a24 */ /* 0x000fe200078e0200 */
[----:B---3--:R-:W-:-:S03]  /*ad40*/  LEA R0, P0, R2, R202, 0x6 ;  /* 0x000000ca02007211 */ /* 0x008fc600078030ff */
[----:B------:R-:W-:Y:S01]  /*ad50*/  IMAD.IADD R3, R3, 0x1, R4 ;  /* 0x0000000103037824 */ /* 0x000fe200078e0204 */
[C---:B------:R-:W-:Y:S02]  /*ad60*/  @!P4 LEA R14, P5, R0.reuse, c[0x0][0x170], 0x1 ;  /* 0x00005c00000eca11 */ /* 0x040fe400078a08ff */
[----:B------:R-:W-:Y:S02]  /*ad70*/  @!P3 LEA R10, P1, R0, c[0x0][0x170], 0x1 ;  /* 0x00005c00000aba11 */ /* 0x000fe400078208ff */
[----:B----4-:R-:W-:Y:S02]  /*ad80*/  LEA.HI.X R3, R2, R197, R3, 0x6, P0 ;  /* 0x000000c502037211 */ /* 0x010fe400000f3403 */
[C---:B------:R-:W-:Y:S02]  /*ad90*/  @!P2 LEA R8, P0, R0.reuse, c[0x0][0x170], 0x1 ;  /* 0x00005c000008aa11 */ /* 0x040fe400078008ff */
[C---:B------:R-:W-:Y:S02]  /*ada0*/  IADD3 R2, P6, R0.reuse, UR15, RZ ;  /* 0x0000000f00027c10 */ /* 0x040fe4000ffde0ff */
[----:B------:R-:W-:-:S02]  /*adb0*/  @!P4 LEA.HI.X R15, R0, c[0x0][0x174], R3, 0x1, P5 ;  /* 0x00005d00000fca11 */ /* 0x000fc400028f0c03 */
[C-C-:B------:R-:W-:Y:S02]  /*adc0*/  @!P3 LEA.HI.X R11, R0.reuse, c[0x0][0x174], R3.reuse, 0x1, P1 ;  /* 0x00005d00000bba11 */ /* 0x140fe400008f0c03 */
[----:B------:R-:W-:Y:S01]  /*add0*/  @!P2 LEA.HI.X R9, R0, c[0x0][0x174], R3, 0x1, P0 ;  /* 0x00005d000009aa11 */ /* 0x000fe200000f0c03 */
[----:B------:R-:W-:Y:S01]  /*ade0*/  @!PT LDS RZ, [RZ] ;  /* 0x00000000fffff984 */ /* 0x000fe20000000800 */
[----:B------:R-:W-:Y:S01]  /*adf0*/  @!PT LDS RZ, [RZ] ;  /* 0x00000000fffff984 */ /* 0x000fe20000000800 */
[----:B------:R-:W-:Y:S01]  /*ae00*/  @!PT LDS RZ, [RZ] ;  /* 0x00000000fffff984 */ /* 0x000fe20000000800 */
[----:B------:R1:W-:Y:S01]  /*ae10*/  @!P4 LDGSTS.E.BYPASS.LTC128B.128 [R222+0x9000], [R14.64] ;  /* 0x090000000edecfae */ /* 0x0003e2000b901d4c */
[C---:B------:R-:W-:Y:S02]  /*ae20*/  @!P4 LEA R12, P5, R2.reuse, c[0x0][0x170], 0x1 ;  /* 0x00005c00020cca11 */ /* 0x040fe400078a08ff */
[----:B------:R-:W-:Y:S02]  /*ae30*/  IADD3.X R3, R3, UR5, RZ, P6, !PT ;  /* 0x0000000503037c10 */ /* 0x000fe4000b7fe4ff */
[C---:B------:R-:W-:Y:S01]  /*ae40*/  @!P3 LEA R6, P1, R2.reuse, c[0x0][0x170], 0x1 ;  /* 0x00005c000206ba11 */ /* 0x040fe200078208ff */
[----:B------:R-:W-:Y:S01]  /*ae50*/  @P3 STS.128 [R222+0xa000], RZ ;  /* 0x00a000ffde003388 */ /* 0x000fe20000000c00 */
[----:B------:R-:W-:-:S02]  /*ae60*/  @!P2 LEA R4, P0, R2, c[0x0][0x170], 0x1 ;  /* 0x00005c000204aa11 */ /* 0x000fc400078008ff */
[C-C-:B------:R-:W-:Y:S01]  /*ae70*/  @!P4 LEA.HI.X R13, R2.reuse, c[0x0][0x174], R3.reuse, 0x1, P5 ;  /* 0x00005d00020dca11 */ /* 0x140fe200028f0c03 */
[----:B------:R-:W-:Y:S01]  /*ae80*/  @!PT LDS RZ, [RZ] ;  /* 0x00000000fffff984 */ /* 0x000fe20000000800 */
[----:B------:R-:W-:Y:S01]  /*ae90*/  @!PT LDS RZ, [RZ] ;  /* 0x00000000fffff984 */ /* 0x000fe20000000800 */
[----:B------:R-:W-:Y:S01]  /*aea0*/  @!PT LDS RZ, [RZ] ;  /* 0x00000000fffff984 */ /* 0x000fe20000000800 */
[----:B------:R2:W-:Y:S01]  /*aeb0*/  @!P3 LDGSTS.E.BYPASS.LTC128B.128 [R222+0xa000], [R10.64+0x40] ;  /* 0x0a0000400adebfae */ /* 0x0005e2000b901d4c */
        /* <DEDUP_REMOVED lines=22> */
[----:B-----5:R-:W-:Y:S04]  /*b020*/  LDSM.16.M88.4 R28, [R217+0x6000] ;  /* 0x00600000d91c783b */ /* 0x020fe80000000200 */
[----:B--2---:R-:W2:Y:S04]  /*b030*/  LDSM.16.M88.4 R8, [R220+0x1000] ;  /* 0x00100000dc08783b */ /* 0x004ea80000000200 */
[----:B-1----:R-:W1:Y:S04]  /*b040*/  LDSM.16.M88.4 R12, [R220] ;  /* 0x00000000dc0c783b */ /* 0x002e680000000200 */
[----:B------:R-:W4:Y:S04]  /*b050*/  LDSM.16.M88.4 R24, [R217+0x6400] ;  /* 0x00640000d918783b */ /* 0x000f280000000200 */
[----:B------:R-:W4:Y:S04]  /*b060*/  LDSM.16.M88.4 R20, [R217+0x6800] ;  /* 0x00680000d914783b */ /* 0x000f280000000200 */
[----:B------:R-:W4:Y:S04]  /*b070*/  LDSM.16.M88.4 R16, [R217+0x6c00] ;  /* 0x006c0000d910783b */ /* 0x000f280000000200 */
[----:B---3--:R-:W-:Y:S04]  /*b080*/  LDSM.16.M88.4 R4, [R221+0x1000] ;  /* 0x00100000dd04783b */ /* 0x008fe80000000200 */
[----:B------:R-:W3:Y:S04]  /*b090*/  LDSM.16.M88.4 R40, [R219+0x6400] ;  /* 0x00640000db28783b */ /* 0x000ee80000000200 */
[----:B------:R-:W3:Y:S04]  /*b0a0*/  LDSM.16.M88.4 R36, [R219+0x6800] ;  /* 0x00680000db24783b */ /* 0x000ee80000000200 */
[----:B------:R-:W3:Y:S04]  /*b0b0*/  LDSM.16.M88.4 R32, [R219+0x6c00] ;  /* 0x006c0000db20783b */ /* 0x000ee80000000200 */
[----:B------:R-:W3:Y:S01]  /*b0c0*/  LDSM.16.M88.4 R44, [R219+0x6000] ;  /* 0x00600000db2c783b */ /* 0x000ee20000000200 */
[----:B--2---:R-:W-:Y:S01]  /*b0d0*/  HMMA.16816.F32.BF16 R60, R8, R28, RZ ;  /* 0x0000001c083c723c */ /* 0x004fe200000418ff */
[----:B------:R-:W-:-:S02]  /*b0e0*/  IMAD.MOV.U32 R0, RZ, RZ, R199 ;  /* 0x000000ffff007224 */ /* 0x000fc400078e00c7 */
[----:B------:R-:W0:Y:S05]  /*b0f0*/  LDGDEPBAR ;  /* 0x00000000000079af */ /* 0x000e2a0000000000 */
[----:B-1----:R-:W-:Y:S08]  /*b100*/  HMMA.16816.F32.BF16 R212, R12, R28, RZ ;  /* 0x0000001c0cd4723c */ /* 0x002ff000000418ff */
[-C--:B------:R-:W-:Y:S08]  /*b110*/  HMMA.16816.F32.BF16 R100, R8, R30.reuse, RZ ;  /* 0x0000001e0864723c */ /* 0x080ff000000418ff */
[----:B------:R-:W-:Y:S08]  /*b120*/  HMMA.16816.F32.BF16 R208, R12, R30, RZ ;  /* 0x0000001e0cd0723c */ /* 0x000ff000000418ff */
[C---:B----4-:R-:W-:Y:S08]  /*b130*/  HMMA.16816.F32.BF16 R56, R8.reuse, R24, RZ ;  /* 0x000000180838723c */ /* 0x050ff000000418ff */
        /* <DEDUP_REMOVED lines=9> */
[C---:B------:R-:W-:Y:S01]  /*b1d0*/  HMMA.16816.F32.BF16 R200, R12.reuse, R22, RZ ;  /* 0x000000160cc8723c */ /* 0x040fe200000418ff */
[----:B------:R-:W-:Y:S07]  /*b1e0*/  LDSM.16.M88.4 R20, [R217+0x7800] ;  /* 0x00780000d914783b */ /* 0x000fee0000000200 */
[C---:B------:R-:W-:Y:S08]  /*b1f0*/  HMMA.16816.F32.BF16 R104, R12.reuse, R16, RZ ;  /* 0x000000100c68723c */ /* 0x040ff000000418ff */
[----:B------:R-:W-:Y:S01]  /*b200*/  HMMA.16816.F32.BF16 R188, R12, R18, RZ ;  /* 0x000000120cbc723c */ /* 0x000fe200000418ff */
[----:B------:R-:W1:Y:S04]  /*b210*/  LDSM.16.M88.4 R12, [R221] ;  /* 0x00000000dd0c783b */ /* 0x000e680000000200 */
[----:B------:R-:W-:Y:S03]  /*b220*/  LDSM.16.M88.4 R16, [R217+0x7c00] ;  /* 0x007c0000d910783b */ /* 0x000fe60000000200 */
[C---:B---3--:R-:W-:Y:S08]  /*b230*/  HMMA.16816.F32.BF16 R192, R4.reuse, R40, R56 ;  /* 0x0000002804c0723c */ /* 0x048ff00000041838 */
        /* <DEDUP_REMOVED lines=13> */
[C---:B------:R-:W-:Y:S08]  /*b310*/  HMMA.16816.F32.BF16 R248, R12.reuse, R32, R104 ;  /* 0x000000200cf8723c */ /* 0x040ff00000041868 */
[C---:B------:R-:W-:Y:S08]  /*b320*/  HMMA.16816.F32.BF16 R104, R12.reuse, R46, R208 ;  /* 0x0000002e0c68723c */ /* 0x040ff000000418d0 */
[C---:B------:R-:W-:Y:S01]  /*b330*/  HMMA.16816.F32.BF16 R100, R12.reuse, R42, R204 ;  /* 0x0000002a0c64723c */ /* 0x040fe200000418cc */
[----:B------:R-:W-:Y:S07]  /*b340*/  LDSM.16.M88.4 R40, [R219+0x7800] ;  /* 0x00780000db28783b */ /* 0x000fee0000000200 */
[C---:B------:R-:W-:Y:S01]  /*b350*/  HMMA.16816.F32.BF16 R64, R12.reuse, R38, R200 ;  /* 0x000000260c40723c */ /* 0x040fe200000418c8 */
[----:B------:R-:W-:Y:S07]  /*b360*/  LDSM.16.M88.4 R36, [R219+0x7c00] ;  /* 0x007c0000db24783b */ /* 0x000fee0000000200 */
[----:B------:R-:W-:Y:S01]  /*b370*/  HMMA.16816.F32.BF16 R32, R12, R34, R188 ;  /* 0x000000220c20723c */ /* 0x000fe200000418bc */
[----:B------:R-:W-:Y:S07]  /*b380*/  LDSM.16.M88.4 R12, [R221+0x3000] ;  /* 0x00300000dd0c783b */ /* 0x000fee0000000200 */
[C---:B--2---:R-:W-:Y:S08]  /*b390*/  HMMA.16816.F32.BF16 R204, R4.reuse, R20, R184 ;  /* 0x0000001404cc723c */ /* 0x044ff000000418b8 */
[C---:B------:R-:W-:Y:S01]  /*b3a0*/  HMMA.16816.F32.BF16 R184, R4.reuse, R26, R56 ;  /* 0x0000001a04b8723c */ /* 0x040fe20000041838 */
[----:B------:R-:W1:Y:S07]  /*b3b0*/  LDSM.16.M88.4 R56, [R219+0x7000] ;  /* 0x00700000db38783b */ /* 0x000e6e0000000200 */
[----:B------:R-:W-:Y:S01]  /*b3c0*/  HMMA.16816.F32.BF16 R188, R4, R22, R52 ;  /* 0x0000001604bc723c */ /* 0x000fe20000041834 */
[----:B------:R-:W2:Y:S07]  /*b3d0*/  LDSM.16.M88.4 R52, [R219+0x7400] ;  /* 0x00740000db34783b */ /* 0x000eae0000000200 */
[-C--:B---3--:R-:W-:Y:S08]  /*b3e0*/  HMMA.16816.F32.BF16 R244, R8, R28.reuse, R212 ;  /* 0x0000001c08f4723c */ /* 0x088ff000000418d4 */
[C---:B------:R-:W-:Y:S08]  /*b3f0*/  HMMA.16816.F32.BF16 R60, R4.reuse, R28, R60 ;  /* 0x0000001c043c723c */ /* 0x040ff0000004183c */
[----:B------:R-:W-:Y:S08]  /*b400*/  HMMA.16816.F32.BF16 R48, R4, R18, R48 ;  /* 0x000000120430723c */ /* 0x000ff00000041830 */
[C---:B------:R-:W-:Y:S08]  /*b410*/  HMMA.16816.F32.BF16 R240, R8.reuse, R24, R196 ;  /* 0x0000001808f0723c */ /* 0x040ff000000418c4 */
[----:B------:R-:W-:Y:S08]  /*b420*/  HMMA.16816.F32.BF16 R212, R8, R20, R180 ;  /* 0x0000001408d4723c */ /* 0x000ff000000418b4 */
[C---:B------:R-:W-:Y:S08]  /*b430*/  HMMA.16816.F32.BF16 R192, R4.reuse, R24, R192 ;  /* 0x0000001804c0723c */ /* 0x040ff000000418c0 */
        /* <DEDUP_REMOVED lines=9> */
[----:B------:R-:W4:Y:S03]  /*b4d0*/  LDSM.16.M88.4 R16, [R217+0x8000] ;  /* 0x00800000d910783b */ /* 0x000f260000000200 */
[C---:B-1----:R-:W-:Y:S01]  /*b4e0*/  HMMA.16816.F32.BF16 R176, R12.reuse, R56, R60 ;  /* 0x000000380cb0723c */ /* 0x042fe2000004183c */
[----:B------:R-:W1:Y:S07]  /*b4f0*/  LDSM.16.M88.4 R32, [R217+0x8400] ;  /* 0x00840000d920783b */ /* 0x000e6e0000000200 */
[C---:B------:R-:W-:Y:S01]  /*b500*/  HMMA.16816.F32.BF16 R24, R12.reuse, R38, R48 ;  /* 0x000000260c18723c */ /* 0x040fe20000041830 */
[----:B------:R-:W1:Y:S07]  /*b510*/  LDSM.16.M88.4 R48, [R217+0x8800] ;  /* 0x00880000d930783b */ /* 0x000e6e0000000200 */
[C---:B------:R-:W-:Y:S01]  /*b520*/  HMMA.16816.F32.BF16 R108, R12.reuse, R58, R44 ;  /* 0x0000003a0c6c723c */ /* 0x040fe2000004182c */
[----:B------:R-:W1:Y:S07]  /*b530*/  LDSM.16.M88.4 R44, [R217+0x8c00] ;  /* 0x008c0000d92c783b */ /* 0x000e6e0000000200 */
[C---:B--2---:R-:W-:Y:S08]  /*b540*/  HMMA.16816.F32.BF16 R104, R12.reuse, R52, R192 ;  /* 0x000000340c68723c */ /* 0x044ff000000418c0 */
[C---:B------:R-:W-:Y:S08]  /*b550*/  HMMA.16816.F32.BF16 R100, R12.reuse, R54, R184 ;  /* 0x000000360c64723c */ /* 0x040ff000000418b8 */
[C---:B------:R-:W-:Y:S08]  /*b560*/  HMMA.16816.F32.BF16 R64, R12.reuse, R40, R204 ;  /* 0x000000280c40723c */ /* 0x040ff000000418cc */
[C---:B------:R-:W-:Y:S08]  /*b570*/  HMMA.16816.F32.BF16 R60, R12.reuse, R42, R188 ;  /* 0x0000002a0c3c723c */ /* 0x040ff000000418bc */
[----:B------:R-:W-:Y:S01]  /*b580*/  HMMA.16816.F32.BF16 R28, R12, R36, R208 ;  /* 0x000000240c1c723c */ /* 0x000fe200000418d0 */
[----:B------:R-:W2:Y:S07]  /*b590*/  LDSM.16.M88.4 R12, [R220+0x4000] ;  /* 0x00400000dc0c783b */ /* 0x000eae0000000200 */
        /* <DEDUP_REMOVED lines=9> */
[C---:B----4-:R-:W-:Y:S08]  /*b630*/  HMMA.16816.F32.BF16 R188, R4.reuse, R16, R176 ;  /* 0x0000001004bc723c */ /* 0x050ff000000418b0 */
[C---:B------:R-:W-:Y:S08]  /*b640*/  HMMA.16816.F32.BF16 R184, R4.reuse, R18, R108 ;  /* 0x0000001204b8723c */ /* 0x040ff0000004186c */
[C---:B-1----:R-:W-:Y:S08]  /*b650*/  HMMA.16816.F32.BF16 R180, R4.reuse, R32, R104 ;  /* 0x0000002004b4723c */ /* 0x042ff00000041868 */
        /* <DEDUP_REMOVED lines=8> */
[C---:B--2---:R-:W-:Y:S01]  /*b6e0*/  HMMA.16816.F32.BF16 R60, R12.reuse, R16, R20 ;  /* 0x000000100c3c723c */ /* 0x044fe20000041814 */
[----:B------:R-:W2:Y:S07]  /*b6f0*/  LDSM.16.M88.4 R20, [R219+0x8800] ;  /* 0x00880000db14783b */ /* 0x000eae0000000200 */
[----:B------:R-:W-:Y:S01]  /*b700*/  HMMA.16816.F32.BF16 R56, R12, R18, R56 ;  /* 0x000000120c38723c */ /* 0x000fe20000041838 */
[----:B------:R-:W3:Y:S01]  /*b710*/  LDSM.16.M88.4 R16, [R219+0x8c00] ;  /* 0x008c0000db10783b */ /* 0x000ee20000000200 */
[----:B------:R-:W-:Y:S01]  /*b720*/  ISETP.GT.AND P0, PT, R231, R0, PT ;  /* 0x00000000e700720c */ /* 0x000fe20003f04270 */
[----:B------:R-:W-:-:S05]  /*b730*/  DEPBAR.LE SB0, 0x0 ;  /* 0x000080000000791a */ /* 0x000fca0000000000 */
        /* <DEDUP_REMOVED lines=25> */
[----:B------:R-:W3:Y:S04]  /*b8d0*/  LDL.64 R2, [R1+0x40] ;  /* 0x0000400001027983 */ /* 0x000ee80000100a00 */
[----:B------:R-:W4:Y:S01]  /*b8e0*/  LDL.LU R0, [R1+0xc] ;  /* 0x00000c0001007983 */ /* 0x000f220000300800 */
[----:B------:R-:W-:Y:S03]  /*b8f0*/  BSSY B0, `(.L_x_192) ;  /* 0x000003c000007945 */ /* 0x000fe60003800000 */
[----:B------:R1:W-:Y:S04]  /*b900*/  @P4 STS [R222+0x6000], RZ ;  /* 0x006000ffde004388 */ /* 0x0003e80000000800 */
[----:B------:R1:W-:Y:S04]  /*b910*/  @P4 STS [R222+0x6004], RZ ;  /* 0x006004ffde004388 */ /* 0x0003e80000000800 */
[----:B------:R1:W-:Y:S01]  /*b920*/  @P4 STS.64 [R222+0x6008], RZ ;  /* 0x006008ffde004388 */ /* 0x0003e20000000a00 */
[----:B--2---:R-:W-:-:S02]  /*b930*/  IMAD.MOV.U32 R248, RZ, RZ, R250 ;  /* 0x000000fffff87224 */ /* 0x004fc400078e00fa */
[----:B------:R-:W-:Y:S02]  /*b940*/  IMAD.MOV.U32 R249, RZ, RZ, R251 ;  /* 0x000000fffff97224 */ /* 0x000fe400078e00fb */
[----:B---3--:R-:W-:Y:S02]  /*b950*/  IMAD.MOV.U32 R250, RZ, RZ, R2 ;  /* 0x000000fffffa7224 */ /* 0x008fe400078e0002 */
[----:B------:R-:W-:Y:S01]  /*b960*/  IMAD.MOV.U32 R251, RZ, RZ, R3 ;  /* 0x000000fffffb7224 */ /* 0x000fe200078e0003 */
[----:B----4-:R-:W-:-:S04]  /*b970*/  IADD3 R0, R0, -0x4, RZ ;  /* 0xfffffffc00007810 */ /* 0x010fc80007ffe0ff */
[----:B------:R-:W-:-:S05]  /*b980*/  SHF.R.S32.HI R2, RZ, 0x1f, R0 ;  /* 0x0000001fff027819 */ /* 0x000fca0000011400 */
[----:B------:R-:W-:Y:S02]  /*b990*/  IMAD R4, R2, c[0x0][0x198], RZ ;  /* 0x0000660002047a24 */ /* 0x000fe400078e02ff */
[----:B------:R-:W-:-:S04]  /*b9a0*/  IMAD.WIDE.U32 R2, R0, c[0x0][0x198], RZ ;  /* 0x0000660000027a25 */ /* 0x000fc800078e00ff */
[----:B------:R-:W-:Y:S01]  /*b9b0*/  IMAD R4, R0, c[0x0][0x19c], R4 ;  /* 0x0000670000047a24 */ /* 0x000fe200078e0204 */
[----:B------:R-:W-:-:S03]  /*b9c0*/  LEA R0, P0, R2, R248, 0x6 ;  /* 0x000000f802007211 */ /* 0x000fc600078030ff */
[----:B------:R-:W-:Y:S01]  /*b9d0*/  IMAD.IADD R3, R3, 0x1, R4 ;  /* 0x0000000103037824 */ /* 0x000fe200078e0204 */
[C---:B------:R-:W-:Y:S02]  /*b9e0*/  @!P4 LEA R12, P5, R0.reuse, c[0x0][0x168], 0x1 ;  /* 0x00005a00000cca11 */ /* 0x040fe400078a08ff */
[----:B------:R-:W-:Y:S02]  /*b9f0*/  @!P2 LEA R6, P1, R0, c[0x0][0x168], 0x1 ;  /* 0x00005a000006aa11 */ /* 0x000fe400078208ff */
[----:B------:R-:W-:Y:S02]  /*ba00*/  LEA.HI.X R3, R2, R251, R3, 0x6, P0 ;  /* 0x000000fb02037211 */ /* 0x000fe400000f3403 */
        /* <DEDUP_REMOVED lines=42> */
.L_x_193:
[----:B------:R-:W-:Y:S05]  /*bcb0*/  BSYNC B0 ;  /* 0x0000000000007941 */ /* 0x000fea0003800000 */
.L_x_192:
[----:B------:R-:W0:Y:S02]  /*bcc0*/  LDGDEPBAR ;  /* 0x00000000000079af */ /* 0x000e240000000000 */
.L_x_191:
[----:B------:R-:W2:Y:S04]  /*bcd0*/  LDL.LU R3, [R1+0x20] ;  /* 0x0000200001037983 */ /* 0x000ea80000300800 */
[----:B------:R-:W3:Y:S04]  /*bce0*/  LDL.LU R2, [R1+0x24] ;  /* 0x0000240001027983 */ /* 0x000ee80000300800 */
[----:B-1----:R-:W4:Y:S04]  /*bcf0*/  LDL.LU R5, [R1+0x1c] ;  /* 0x00001c0001057983 */ /* 0x002f280000300800 */
[----:B------:R-:W4:Y:S04]  /*bd00*/  LDL.LU R4, [R1+0x18] ;  /* 0x0000180001047983 */ /* 0x000f280000300800 */
[----:B------:R1:W-:Y:S04]  /*bd10*/  STL [R1+0x68], R217 ;  /* 0x000068d901007387 */ /* 0x0003e80000100800 */
[----:B------:R-:W4:Y:S04]  /*bd20*/  LDL.LU R17, [R1+0x4] ;  /* 0x0000040001117983 */ /* 0x000f280000300800 */
        /* <DEDUP_REMOVED lines=17> */
[----:B------:R-:W-:Y:S01]  /*be40*/  FSEL R12, R46, -INF , !P2 ;  /* 0xff8000002e0c7808 */ /* 0x000fe20005000000 */
[----:B--2---:R-:W-:Y:S01]  /*be50*/  IMAD.MOV.U32 R189, RZ, RZ, R3 ;  /* 0x000000ffffbd7224 */ /* 0x004fe200078e0003 */
[----:B---3--:R-:W-:-:S02]  /*be60*/  MOV R188, R2 ;  /* 0x0000000200bc7202 */ /* 0x008fc40000000f00 */
[----:B------:R-:W-:Y:S01]  /*be70*/  IADD3 R2, R0, 0x1, RZ ;  /* 0x0000000100027810 */ /* 0x000fe20007ffe0ff */
[----:B----4-:R-:W-:-:S03]  /*be80*/  IMAD.MOV.U32 R33, RZ, RZ, R5 ;  /* 0x000000ffff217224 */ /* 0x010fc600078e0005 */
[C---:B------:R-:W-:Y:S02]  /*be90*/  ISETP.GE.AND P3, PT, R2.reuse, R230, PT ;  /* 0x000000e60200720c */ /* 0x040fe40003f66270 */
[C---:B------:R-:W-:Y:S01]  /*bea0*/  ISETP.GE.AND P6, PT, R2.reuse, R229, PT ;  /* 0x000000e50200720c */ /* 0x040fe20003fc6270 */
[----:B------:R-:W-:Y:S01]  /*beb0*/  IMAD.MOV.U32 R190, RZ, RZ, R4 ;  /* 0x000000ffffbe7224 */ /* 0x000fe200078e0004 */
        /* <DEDUP_REMOVED lines=18> */
[----:B------:R-:W-:Y:S01]  /*bfe0*/  LDSM.16.MT88.4 R44, [R218+0xa000] ;  /* 0x00a00000da2c783b */ /* 0x000fe20000004200 */
[----:B------:R-:W-:-:S02]  /*bff0*/  ISETP.GE.AND P0, PT, R3, R230, PT ;  /* 0x000000e60300720c */ /* 0x000fc40003f06270 */
[C---:B------:R-:W-:Y:S02]  /*c000*/  ISETP.GE.AND P6, PT, R3.reuse, R229, PT ;  /* 0x000000e50300720c */ /* 0x040fe40003fc6270 */
[C---:B------:R-:W-:Y:S02]  /*c010*/  ISETP.GE.AND P5, PT, R3.reuse, R228, PT ;  /* 0x000000e40300720c */ /* 0x040fe40003fa6270 */
[----:B------:R-:W-:Y:S02]  /*c020*/  ISETP.GE.AND P4, PT, R3, R227, PT ;  /* 0x000000e30300720c */ /* 0x000fe40003f86270 */
[C---:B------:R-:W-:Y:S02]  /*c030*/  ISETP.LT.OR P1, PT, R2.reuse, R225, P1 ;  /* 0x000000e10200720c */ /* 0x040fe40000f21670 */
[C---:B------:R-:W-:Y:S02]  /*c040*/  ISETP.LT.OR P2, PT, R2.reuse, R224, P2 ;  /* 0x000000e00200720c */ /* 0x040fe40001741670 */
[----:B------:R-:W-:-:S02]  /*c050*/  ISETP.LT.OR P3, PT, R2, R223, P3 ;  /* 0x000000df0200720c */ /* 0x000fc40001f61670 */
[C---:B------:R-:W-:Y:S02]  /*c060*/  IADD3 R2, R0.reuse, 0x10, RZ ;  /* 0x0000001000027810 */ /* 0x040fe40007ffe0ff */
[C---:B------:R-:W-:Y:S02]  /*c070*/  ISETP.LT.OR P0, PT, R3.reuse, R226, P0 ;  /* 0x000000e20300720c */ /* 0x040fe40000701670 */
[C---:B------:R-:W-:Y:S02]  /*c080*/  ISETP.LT.OR P6, PT, R3.reuse, R225, P6 ;  /* 0x000000e10300720c */ /* 0x040fe400037c1670 */
[C---:B------:R-:W-:Y:S02]  /*c090*/  ISETP.LT.OR P5, PT, R3.reuse, R224, P5 ;  /* 0x000000e00300720c */ /* 0x040fe40002fa1670 */
[----:B------:R-:W-:Y:S02]  /*c0a0*/  ISETP.LT.OR P4, PT, R3, R223, P4 ;  /* 0x000000df0300720c */ /* 0x000fe40002781670 */
[----:B------:R-:W-:-:S02]  /*c0b0*/  IADD3 R3, R0, 0x11, RZ ;  /* 0x0000001100037810 */ /* 0x000fc40007ffe0ff */
[----:B------:R-:W-:Y:S02]  /*c0c0*/  FSEL R11, R184, -INF , !P2 ;  /* 0xff800000b80b7808 */ /* 0x000fe40005000000 */
[----:B------:R-:W-:Y:S02]  /*c0d0*/  FSEL R35, R58, -INF , !P1 ;  /* 0xff8000003a237808 */ /* 0x000fe40004800000 */
[----:B------:R-:W-:Y:S02]  /*c0e0*/  ISETP.GE.AND P2, PT, R2, R229, PT ;  /* 0x000000e50200720c */ /* 0x000fe40003f46270 */
[----:B------:R-:W-:Y:S02]  /*c0f0*/  FSEL R15, R186, -INF , !P3 ;  /* 0xff800000ba0f7808 */ /* 0x000fe40005800000 */
[C---:B------:R-:W-:Y:S02]  /*c100*/  ISETP.GE.AND P1, PT, R2.reuse, R230, PT ;  /* 0x000000e60200720c */ /* 0x040fe40003f26270 */
[----:B------:R-:W-:-:S02]  /*c110*/  ISETP.GE.AND P3, PT, R2, R228, PT ;  /* 0x000000e40200720c */ /* 0x000fc40003f66270 */
[----:B------:R-:W-:Y:S02]  /*c120*/  FSEL R27, R57, -INF , !P0 ;  /* 0xff800000391b7808 */ /* 0x000fe40004000000 */
[----:B------:R-:W-:Y:S02]  /*c130*/  FSEL R16, R187, -INF , !P4 ;  /* 0xff800000bb107808 */ /* 0x000fe40006000000 */
[C---:B------:R-:W-:Y:S02]  /*c140*/  ISETP.GE.AND P0, PT, R2.reuse, R227, PT ;  /* 0x000000e30200720c */ /* 0x040fe40003f06270 */
[----:B------:R-:W-:Y:S02]  /*c150*/  ISETP.GE.AND P4, PT, R3, R230, PT ;  /* 0x000000e60300720c */ /* 0x000fe40003f86270 */
[C---:B------:R-:W-:Y:S02]  /*c160*/  ISETP.LT.OR P2, PT, R2.reuse, R225, P2 ;  /* 0x000000e10200720c */ /* 0x040fe40001741670 */
[----:B------:R-:W-:-:S02]  /*c170*/  ISETP.LT.OR P1, PT, R2, R226, P1 ;  /* 0x000000e20200720c */ /* 0x000fc40000f21670 */
[C---:B------:R-:W-:Y:S02]  /*c180*/  ISETP.LT.OR P3, PT, R2.reuse, R224, P3 ;  /* 0x000000e00200720c */ /* 0x040fe40001f61670 */
[----:B------:R-:W-:Y:S02]  /*c190*/  ISETP.LT.OR P0, PT, R2, R223, P0 ;  /* 0x000000df0200720c */ /* 0x000fe40000701670 */
[----:B------:R-:W-:Y:S02]  /*c1a0*/  ISETP.LT.OR P4, PT, R3, R226, P4 ;  /* 0x000000e20300720c */ /* 0x000fe40002781670 */
[----:B------:R-:W-:Y:S02]  /*c1b0*/  IADD3 R2, R0, 0x18, RZ ;  /* 0x0000001800027810 */ /* 0x000fe40007ffe0ff */
[----:B------:R-:W-:Y:S02]  /*c1c0*/  FSEL R59, R59, -INF , !P6 ;  /* 0xff8000003b3b7808 */ /* 0x000fe40007000000 */
[----:B------:R-:W-:-:S02]  /*c1d0*/  FSEL R193, R54, -INF , !P2 ;  /* 0xff80000036c17808 */ /* 0x000fc40005000000 */
[----:B------:R-:W-:Y:S02]  /*c1e0*/  FSEL R13, R185, -INF , !P5 ;  /* 0xff800000b90d7808 */ /* 0x000fe40006800000 */
[C---:B------:R-:W-:Y:S02]  /*c1f0*/  ISETP.GE.AND P6, PT, R3.reuse, R229, PT ;  /* 0x000000e50300720c */ /* 0x040fe40003fc6270 */
[----:B------:R-:W-:Y:S02]  /*c200*/  FSEL R52, R52, -INF , !P1 ;  /* 0xff80000034347808 */ /* 0x000fe40004800000 */
[----:B------:R-:W-:Y:S02]  /*c210*/  FSEL R54, R180, -INF , !P3 ;  /* 0xff800000b4367808 */ /* 0x000fe40005800000 */
[C---:B------:R-:W-:Y:S02]  /*c220*/  ISETP.GE.AND P5, PT, R3.reuse, R228, PT ;  /* 0x000000e40300720c */ /* 0x040fe40003fa6270 */
[----:B------:R-:W-:-:S02]  /*c230*/  ISETP.GE.AND P1, PT, R3, R227, PT ;  /* 0x000000e30300720c */ /* 0x000fc40003f26270 */
[----:B------:R-:W-:Y:S02]  /*c240*/  FSEL R182, R182, -INF , !P0 ;  /* 0xff800000b6b67808 */ /* 0x000fe40004000000 */
[----:B------:R-:W-:Y:S02]  /*c250*/  FSEL R180, R53, -INF , !P4 ;  /* 0xff80000035b47808 */ /* 0x000fe40006000000 */
[C---:B------:R-:W-:Y:S02]  /*c260*/  ISETP.GE.AND P2, PT, R2.reuse, R230, PT ;  /* 0x000000e60200720c */ /* 0x040fe40003f46270 */
[C---:B------:R-:W-:Y:S02]  /*c270*/  ISETP.GE.AND P3, PT, R2.reuse, R229, PT ;  /* 0x000000e50200720c */ /* 0x040fe40003f66270 */
[C---:B------:R-:W-:Y:S02]  /*c280*/  ISETP.GE.AND P0, PT, R2.reuse, R228, PT ;  /* 0x000000e40200720c */ /* 0x040fe40003f06270 */
[----:B------:R-:W-:-:S02]  /*c290*/  ISETP.GE.AND P4, PT, R2, R227, PT ;  /* 0x000000e30200720c */ /* 0x000fc40003f86270 */
[C---:B------:R-:W-:Y:S02]  /*c2a0*/  ISETP.LT.OR P6, PT, R3.reuse, R225, P6 ;  /* 0x000000e10300720c */ /* 0x040fe400037c1670 */
[C---:B------:R-:W-:Y:S02]  /*c2b0*/  ISETP.LT.OR P5, PT, R3.reuse, R224, P5 ;  /* 0x000000e00300720c */ /* 0x040fe40002fa1670 */
[----:B------:R-:W-:Y:S02]  /*c2c0*/  ISETP.LT.OR P1, PT, R3, R223, P1 ;  /* 0x000000df0300720c */ /* 0x000fe40000f21670 */
[C---:B------:R-:W-:Y:S02]  /*c2d0*/  ISETP.LT.OR P2, PT, R2.reuse, R226, P2 ;  /* 0x000000e20200720c */ /* 0x040fe40001741670 */
[C---:B------:R-:W-:Y:S02]  /*c2e0*/  ISETP.LT.OR P3, PT, R2.reuse, R225, P3 ;  /* 0x000000e10200720c */ /* 0x040fe40001f61670 */
[----:B------:R-:W-:-:S02]  /*c2f0*/  ISETP.LT.OR P0, PT, R2, R224, P0 ;  /* 0x000000e00200720c */ /* 0x000fc40000701670 */
[----:B------:R-:W-:Y:S02]  /*c300*/  ISETP.LT.OR P4, PT, R2, R223, P4 ;  /* 0x000000df0200720c */ /* 0x000fe40002781670 */
[C---:B------:R-:W-:Y:S02]  /*c310*/  IADD3 R3, R0.reuse, 0x19, RZ ;  /* 0x0000001900037810 */ /* 0x040fe40007ffe0ff */
[----:B------:R-:W-:Y:S02]  /*c320*/  IADD3 R2, R0, 0x20, RZ ;  /* 0x0000002000027810 */ /* 0x000fe40007ffe0ff */
[----:B------:R-:W-:Y:S02]  /*c330*/  FSEL R192, R55, -INF , !P6 ;  /* 0xff80000037c07808 */ /* 0x000fe40007000000 */
[----:B------:R-:W-:Y:S02]  /*c340*/  FSEL R53, R181, -INF , !P5 ;  /* 0xff800000b5357808 */ /* 0x000fe40006800000 */
[----:B------:R-:W-:-:S02]  /*c350*/  FSEL R55, R183, -INF , !P1 ;  /* 0xff800000b7377808 */ /* 0x000fc40004800000 */
[C---:B------:R-:W-:Y:S02]  /*c360*/  ISETP.GE.AND P1, PT, R3.reuse, R230, PT ;  /* 0x000000e60300720c */ /* 0x040fe40003f26270 */
        /* <DEDUP_REMOVED lines=8> */
[C---:B------:R-:W-:Y:S02]  /*c3f0*/  ISETP.LT.OR P5, PT, R3.reuse, R224, P5 ;  /* 0x000000e00300720c */ /* 0x040fe40002fa1670 */
[----:B------:R-:W-:Y:S02]  /*c400*/  ISETP.LT.OR P2, PT, R3, R223, P2 ;  /* 0x000000df0300720c */ /* 0x000fe40001741670 */
[----:B------:R-:W-:-:S02]  /*c410*/  ISETP.LT.OR P3, PT, R2, R226, P3 ;  /* 0x000000e20200720c */ /* 0x000fc40001f61670 */
[----:B------:R-:W-:Y:S02]  /*c420*/  IADD3 R3, R0, 0x21, RZ ;  /* 0x0000002100037810 */ /* 0x000fe40007ffe0ff */
[----:B------:R-:W-:Y:S02]  /*c430*/  FSEL R40, R176, -INF , !P0 ;  /* 0xff800000b0287808 */ /* 0x000fe40004000000 */
[----:B------:R-:W-:Y:S02]  /*c440*/  FSEL R176, R41, -INF , !P1 ;  /* 0xff80000029b07808 */ /* 0x000fe40004800000 */
[----:B------:R-:W-:Y:S02]  /*c450*/  FSEL R194, R43, -INF , !P6 ;  /* 0xff8000002bc27808 */ /* 0x000fe40007000000 */
[----:B------:R-:W-:Y:S02]  /*c460*/  FSEL R41, R177, -INF , !P5 ;  /* 0xff800000b1297808 */ /* 0x000fe40006800000 */
[----:B------:R-:W-:-:S02]  /*c470*/  FSEL R179, R179, -INF , !P2 ;  /* 0xff800000b3b37808 */ /* 0x000fc40005000000 */
[----:B------:R-:W-:Y:S02]  /*c480*/  FSEL R245, R36, -INF , !P3 ;  /* 0xff80000024f57808 */ /* 0x000fe40005800000 */
[C---:B------:R-:W-:Y:S02]  /*c490*/  ISETP.GE.AND P2, PT, R3.reuse, R230, PT ;  /* 0x000000e60300720c */ /* 0x040fe40003f46270 */
[C---:B------:R-:W-:Y:S02]  /*c4a0*/  ISETP.GE.AND P6, PT, R3.reuse, R229, PT ;  /* 0x000000e50300720c */ /* 0x040fe40003fc6270 */
[C---:B------:R-:W-:Y:S02]  /*c4b0*/  ISETP.GE.AND P5, PT, R3.reuse, R228, PT ;  /* 0x000000e40300720c */ /* 0x040fe40003fa6270 */
[----:B------:R-:W-:Y:S02]  /*c4c0*/  ISETP.GE.AND P3, PT, R3, R227, PT ;  /* 0x000000e30300720c */ /* 0x000fe40003f66270 */
        /* <DEDUP_REMOVED lines=8> */
[----:B------:R-:W-:Y:S02]  /*c550*/  FMNMX.FTZ R3, R17, R8, !PT ;  /* 0x0000000811037209 */ /* 0x000fe40007810000 */
[C---:B------:R-:W-:Y:S02]  /*c560*/  ISETP.LT.OR P0, PT, R2.reuse, R225, P0 ;  /* 0x000000e10200720c */ /* 0x040fe40000701670 */
[C---:B------:R-:W-:Y:S02]  /*c570*/  ISETP.LT.OR P4, PT, R2.reuse, R224, P4 ;  /* 0x000000e00200720c */ /* 0x040fe40002781670 */
[----:B------:R-:W-:Y:S02]  /*c580*/  ISETP.LT.OR P1, PT, R2, R223, P1 ;  /* 0x000000df0200720c */ /* 0x000fe40000f21670 */
[----:B------:R-:W-:-:S02]  /*c590*/  IADD3 R2, R0, 0x28, RZ ;  /* 0x0000002800027810 */ /* 0x000fc40007ffe0ff */
[----:B------:R-:W-:Y:S02]  /*c5a0*/  FMNMX.FTZ R3, R10, R3, !PT ;  /* 0x000000030a037209 */ /* 0x000fe40007810000 */
        /* <DEDUP_REMOVED lines=8> */
[----:B------:R-:W-:Y:S02]  /*c630*/  FMNMX.FTZ R3, R11, R3, !PT ;  /* 0x000000030b037209 */ /* 0x000fe40007810000 */
[C---:B------:R-:W-:Y:S02]  /*c640*/  ISETP.LT.OR P0, PT, R2.reuse, R226, P0 ;  /* 0x000000e20200720c */ /* 0x040fe40000701670 */
[----:B------:R-:W-:-:S02]  /*c650*/  ISETP.LT.OR P4, PT, R2, R225, P4 ;  /* 0x000000e10200720c */ /* 0x000fc40002781670 */
[C---:B------:R-:W-:Y:S02]  /*c660*/  ISETP.LT.OR P1, PT, R2.reuse, R224, P1 ;  /* 0x000000e00200720c */ /* 0x040fe40000f21670 */
[----:B------:R-:W-:Y:S02]  /*c670*/  ISETP.LT.OR P2, PT, R2, R223, P2 ;  /* 0x000000df0200720c */ /* 0x000fe40001741670 */
[----:B------:R-:W-:Y:S02]  /*c680*/  IADD3 R2, R0, 0x29, RZ ;  /* 0x0000002900027810 */ /* 0x000fe40007ffe0ff */
[----:B------:R-:W-:Y:S02]  /*c690*/  FMNMX.FTZ R3, R13, R3, !PT ;  /* 0x000000030d037209 */ /* 0x000fe40007810000 */
[----:B------:R-:W-:Y:S02]  /*c6a0*/  FSEL R203, R39, -INF , !P6 ;  /* 0xff80000027cb7808 */ /* 0x000fe40007000000 */
[----:B------:R-:W-:-:S02]  /*c6b0*/  FSEL R177, R109, -INF , !P5 ;  /* 0xff8000006db17808 */ /* 0x000fc40006800000 */
[----:B------:R-:W-:Y:S02]  /*c6c0*/  FSEL R237, R111, -INF , !P3 ;  /* 0xff8000006fed7808 */ /* 0x000fe40005800000 */
[----:B------:R-:W-:Y:S02]  /*c6d0*/  FSEL R232, R104, -INF , !P1 ;  /* 0xff80000068e87808 */ /* 0x000fe40004800000 */
[C---:B------:R-:W-:Y:S02]  /*c6e0*/  ISETP.GE.AND P6, PT, R2.reuse, R230, PT ;  /* 0x000000e60200720c */ /* 0x040fe40003fc6270 */
[C---:B------:R-:W-:Y:S02]  /*c6f0*/  ISETP.GE.AND P3, PT, R2.reuse, R229, PT ;  /* 0x000000e50200720c */ /* 0x040fe40003f66270 */
[C---:B------:R-:W-:Y:S02]  /*c700*/  ISETP.GE.AND P5, PT, R2.reuse, R228, PT ;  /* 0x000000e40200720c */ /* 0x040fe40003fa6270 */
[----:B------:R-:W-:-:S02]  /*c710*/  ISETP.GE.AND P1, PT, R2, R227, PT ;  /* 0x000000e30200720c */ /* 0x000fc40003f26270 */
[----:B------:R-:W-:Y:S02]  /*c720*/  FMNMX.FTZ R3, R54, R3, !PT ;  /* 0x0000000336037209 */ /* 0x000fe40007810000 */
[C---:B------:R-:W-:Y:S02]  /*c730*/  ISETP.LT.OR P6, PT, R2.reuse, R226, P6 ;  /* 0x000000e20200720c */ /* 0x040fe400037c1670 */
[C---:B------:R-:W-:Y:S02]  /*c740*/  ISETP.LT.OR P3, PT, R2.reuse, R225, P3 ;  /* 0x000000e10200720c */ /* 0x040fe40001f61670 */
[C---:B------:R-:W-:Y:S02]  /*c750*/  ISETP.LT.OR P5, PT, R2.reuse, R224, P5 ;  /* 0x000000e00200720c */ /* 0x040fe40002fa1670 */
[----:B------:R-:W-:Y:S02]  /*c760*/  ISETP.LT.OR P1, PT, R2, R223, P1 ;  /* 0x000000df0200720c */ /* 0x000fe40000f21670 */
[----:B------:R-:W-:-:S04]  /*c770*/  FMNMX.FTZ R2, R53, R3, !PT ;  /* 0x0000000335027209 */ /* 0x000fc80007810000 */
[----:B------:R-:W-:-:S04]  /*c780*/  FMNMX.FTZ R6, R40, R2, !PT ;  /* 0x0000000228067209 */ /* 0x000fc80007810000 */
[----:B------:R-:W-:Y:S02]  /*c790*/  FMNMX.FTZ R6, R41, R6, !PT ;  /* 0x0000000629067209 */ /* 0x000fe40007810000 */
[C---:B------:R-:W-:Y:S02]  /*c7a0*/  IADD3 R4, R0.reuse, 0x30, RZ ;  /* 0x0000003000047810 */ /* 0x040fe40007ffe0ff */
[----:B------:R-:W-:Y:S02]  /*c7b0*/  FMNMX.FTZ R5, R191, R12, !PT ;  /* 0x0000000cbf057209 */ /* 0x000fe40007810000 */
[----:B------:R-:W-:Y:S02]  /*c7c0*/  FMNMX.FTZ R6, R195, R6, !PT ;  /* 0x00000006c3067209 */ /* 0x000fe40007810000 */
[----:B------:R-:W-:Y:S02]  /*c7d0*/  FSEL R239, R107, -INF , !P1 ;  /* 0xff8000006bef7808 */ /* 0x000fe40004800000 */
[----:B------:R-:W-:-:S02]  /*c7e0*/  IADD3 R3, R0, 0x31, RZ ;  /* 0x0000003100037810 */ /* 0x000fc40007ffe0ff */
[----:B------:R-:W-:Y:S02]  /*c7f0*/  ISETP.GE.AND P1, PT, R4, R228, PT ;  /* 0x000000e40400720c */ /* 0x000fe40003f26270 */
[----:B------:R-:W-:Y:S02]  /*c800*/  FMNMX.FTZ R5, R14, R5, !PT ;  /* 0x000000050e057209 */ /* 0x000fe40007810000 */
[----:B------:R-:W-:Y:S02]  /*c810*/  FMNMX.FTZ R7, R177, R6, !PT ;  /* 0x00000006b1077209 */ /* 0x000fe40007810000 */
[----:B------:R-:W-:Y:S02]  /*c820*/  FSEL R236, R106, -INF , !P2 ;  /* 0xff8000006aec7808 */ /* 0x000fe40005000000 */
[----:B------:R-:W-:Y:S02]  /*c830*/  FSEL R106, R105, -INF , !P5 ;  /* 0xff800000696a7808 */ /* 0x000fe40006800000 */
[----:B------:R-:W-:-:S02]  /*c840*/  ISETP.GE.AND P5, PT, R3, R228, PT ;  /* 0x000000e40300720c */ /* 0x000fc40003fa6270 */
[-C--:B------:R-:W-:Y:S02]  /*c850*/  ISETP.LT.OR P1, PT, R4, R224.reuse, P1 ;  /* 0x000000e00400720c */ /* 0x080fe40000f21670 */
[----:B------:R-:W-:Y:S02]  /*c860*/  FMNMX.FTZ R5, R15, R5, !PT ;  /* 0x000000050f057209 */ /* 0x000fe40007810000 */
[----:B------:R-:W-:Y:S02]  /*c870*/  IADD3 R2, R0, 0x38, RZ ;  /* 0x0000003800027810 */ /* 0x000fe40007ffe0ff */
[----:B------:R-:W-:Y:S02]  /*c880*/  FMNMX.FTZ R7, R232, R7, !PT ;  /* 0x00000007e8077209 */ /* 0x000fe40007810000 */
[----:B------:R-:W-:Y:S02]  /*c890*/  ISETP.LT.OR P5, PT, R3, R224, P5 ;  /* 0x000000e00300720c */ /* 0x000fe40002fa1670 */
[----:B------:R-:W-:-:S02]  /*c8a0*/  FSEL R235, R100, -INF , !P1 ;  /* 0xff80000064eb7808 */ /* 0x000fc40004800000 */
[----:B------:R-:W-:Y:S02]  /*c8b0*/  FMNMX.FTZ R5, R16, R5, !PT ;  /* 0x0000000510057209 */ /* 0x000fe40007810000 */
[----:B------:R-:W-:Y:S02]  /*c8c0*/  IADD3 R0, R0, 0x39, RZ ;  /* 0x0000003900007810 */ /* 0x000fe40007ffe0ff */
[----:B------:R-:W-:Y:S02]  /*c8d0*/  ISETP.GE.AND P1, PT, R2, R228, PT ;  /* 0x000000e40200720c */ /* 0x000fe40003f26270 */
[----:B------:R-:W-:Y:S02]  /*c8e0*/  FMNMX.FTZ R7, R106, R7, !PT ;  /* 0x000000076a077209 */ /* 0x000fe40007810000 */
[----:B------:R-:W-:Y:S02]  /*c8f0*/  FSEL R61, R101, -INF , !P5 ;  /* 0xff800000653d7808 */ /* 0x000fe40006800000 */
[----:B------:R-:W-:-:S02]  /*c900*/  FMNMX.FTZ R5, R182, R5, !PT ;  /* 0x00000005b6057209 */ /* 0x000fc40007810000 */
[----:B------:R-:W-:Y:S02]  /*c910*/  ISETP.GE.AND P5, PT, R0, R228, PT ;  /* 0x000000e40000720c */ /* 0x000fe40003fa6270 */
[-C--:B------:R-:W-:Y:S02]  /*c920*/  ISETP.LT.OR P1, PT, R2, R224.reuse, P1 ;  /* 0x000000e00200720c */ /* 0x080fe40000f21670 */
[----:B------:R-:W-:Y:S02]  /*c930*/  FMNMX.FTZ R7, R235, R7, !PT ;  /* 0x00000007eb077209 */ /* 0x000fe40007810000 */
[----:B------:R-:W-:Y:S02]  /*c940*/  FMNMX.FTZ R5, R55, R5, !PT ;  /* 0x0000000537057209 */ /* 0x000fe40007810000 */
[----:B------:R-:W-:Y:S02]  /*c950*/  ISETP.LT.OR P5, PT, R0, R224, P5 ;  /* 0x000000e00000720c */ /* 0x000fe40002fa1670 */
[----:B------:R-:W-:-:S02]  /*c960*/  FSEL R64, R64, -INF , !P1 ;  /* 0xff80000040407808 */ /* 0x000fc40004800000 */
[----:B------:R-:W-:Y:S02]  /*c970*/  FMNMX.FTZ R7, R61, R7, !PT ;  /* 0x000000073d077209 */ /* 0x000fe40007810000 */
[----:B------:R-:W-:Y:S02]  /*c980*/  FMNMX.FTZ R5, R178, R5, !PT ;  /* 0x00000005b2057209 */ /* 0x000fe40007810000 */
[----:B------:R-:W-:Y:S02]  /*c990*/  FSEL R217, R65, -INF , !P5 ;  /* 0xff80000041d97808 */ /* 0x000fe40006800000 */
[----:B------:R-:W-:Y:S02]  /*c9a0*/  FMNMX.FTZ R7, R64, R7, !PT ;  /* 0x0000000740077209 */ /* 0x000fe40007810000 */
[----:B------:R-:W-:Y:S02]  /*c9b0*/  FMNMX.FTZ R6, R179, R5, !PT ;  /* 0x00000005b3067209 */ /* 0x000fe40007810000 */
[----:B------:R-:W-:-:S02]  /*c9c0*/  FMNMX.FTZ R5, R217, R7, !PT ;  /* 0x00000007d9057209 */ /* 0x000fc40007810000 */
[-C--:B------:R-:W-:Y:S02]  /*c9d0*/  ISETP.GE.AND P2, PT, R4, R227.reuse, PT ;  /* 0x000000e30400720c */ /* 0x080fe40003f46270 */
[----:B------:R-:W-:Y:S01]  /*c9e0*/  FMNMX.FTZ R6, R234, R6, !PT ;  /* 0x00000006ea067209 */ /* 0x000fe20007810000 */
[----:B------:R-:W1:Y:S01]  /*c9f0*/  SHFL.BFLY PT, R9, R5, 0x2, 0x1f ;  /* 0x0c401f0005097f89 */ /* 0x000e6200000e0000 */
[----:B------:R-:W-:Y:S02]  /*ca00*/  ISETP.GE.AND P1, PT, R3, R227, PT ;  /* 0x000000e30300720c */ /* 0x000fe40003f26270 */
[-C--:B------:R-:W-:Y:S02]  /*ca10*/  ISETP.LT.OR P2, PT, R4, R223.reuse, P2 ;  /* 0x000000df0400720c */ /* 0x080fe40001741670 */
[----:B------:R-:W-:Y:S02]  /*ca20*/  FMNMX.FTZ R6, R237, R6, !PT ;  /* 0x00000006ed067209 */ /* 0x000fe40007810000 */
[----:B------:R-:W-:-:S02]  /*ca30*/  ISETP.LT.OR P1, PT, R3, R223, P1 ;  /* 0x000000df0300720c */ /* 0x000fc40000f21670 */
[----:B------:R-:W-:Y:S02]  /*ca40*/  FSEL R36, R102, -INF , !P2 ;  /* 0xff80000066247808 */ /* 0x000fe40005000000 */
[C---:B------:R-:W-:Y:S02]  /*ca50*/  ISETP.GE.AND P5, PT, R4.reuse, R230, PT ;  /* 0x000000e60400720c */ /* 0x040fe40003fa6270 */
[----:B------:R-:W-:Y:S02]  /*ca60*/  ISETP.GE.AND P2, PT, R4, R229, PT ;  /* 0x000000e50400720c */ /* 0x000fe40003f46270 */
[----:B------:R-:W-:Y:S02]  /*ca70*/  FMNMX.FTZ R6, R236, R6, !PT ;  /* 0x00000006ec067209 */ /* 0x000fe40007810000 */
[----:B------:R-:W-:Y:S02]  /*ca80*/  FSEL R60, R103, -INF , !P1 ;  /* 0xff800000673c7808 */ /* 0x000fe40004800000 */
[----:B------:R-:W-:-:S02]  /*ca90*/  FSEL R240, R48, -INF , !P0 ;  /* 0xff80000030f07808 */ /* 0x000fc40004000000 */
[-C--:B------:R-:W-:Y:S02]  /*caa0*/  ISETP.GE.AND P1, PT, R2, R227.reuse, PT ;  /* 0x000000e30200720c */ /* 0x080fe40003f26270 */
[----:B------:R-:W-:Y:S02]  /*cab0*/  ISETP.GE.AND P0, PT, R0, R227, PT ;  /* 0x000000e30000720c */ /* 0x000fe40003f06270 */
[C---:B------:R-:W-:Y:S02]  /*cac0*/  ISETP.LT.OR P5, PT, R4.reuse, R226, P5 ;  /* 0x000000e20400720c */ /* 0x040fe40002fa1670 */
[----:B------:R-:W-:Y:S02]  /*cad0*/  ISETP.LT.OR P2, PT, R4, R225, P2 ;  /* 0x000000e10400720c */ /* 0x000fe40001741670 */
[----:B------:R-:W-:Y:S02]  /*cae0*/  FMNMX.FTZ R4, R239, R6, !PT ;  /* 0x00000006ef047209 */ /* 0x000fe40007810000 */
[----:B------:R-:W-:-:S02]  /*caf0*/  ISETP.LT.OR P1, PT, R2, R223, P1 ;  /* 0x000000df0200720c */ /* 0x000fc40000f21670 */
[----:B------:R-:W-:Y:S02]  /*cb00*/  ISETP.LT.OR P0, PT, R0, R223, P0 ;  /* 0x000000df0000720c */ /* 0x000fe40000701670 */
[----:B------:R-:W-:Y:S02]  /*cb10*/  FMNMX.FTZ R4, R36, R4, !PT ;  /* 0x0000000424047209 */ /* 0x000fe40007810000 */
[----:B------:R-:W-:Y:S02]  /*cb20*/  FSEL R66, R66, -INF , !P1 ;  /* 0xff80000042427808 */ /* 0x000fe40004800000 */
[----:B------:R-:W-:Y:S02]  /*cb30*/  FSEL R67, R67, -INF , !P0 ;  /* 0xff80000043437808 */ /* 0x000fe40004000000 */
[C---:B------:R-:W-:Y:S02]  /*cb40*/  ISETP.GE.AND P1, PT, R3.reuse, R230, PT ;  /* 0x000000e60300720c */ /* 0x040fe40003f26270 */
[----:B------:R-:W-:-:S02]  /*cb50*/  ISETP.GE.AND P0, PT, R3, R229, PT ;  /* 0x000000e50300720c */ /* 0x000fc40003f06270 */
[----:B------:R-:W-:Y:S02]  /*cb60*/  FMNMX.FTZ R7, R252, R24, !PT ;  /* 0x00000018fc077209 */ /* 0x000fe40007810000 */
[----:B------:R-:W-:Y:S02]  /*cb70*/  FMNMX.FTZ R4, R60, R4, !PT ;  /* 0x000000043c047209 */ /* 0x000fe40007810000 */
[----:B------:R-:W-:Y:S02]  /*cb80*/  FMNMX.FTZ R6, R215, R32, !PT ;  /* 0x00000020d7067209 */ /* 0x000fe40007810000 */
[C---:B------:R-:W-:Y:S02]  /*cb90*/  ISETP.LT.OR P1, PT, R3.reuse, R226, P1 ;  /* 0x000000e20300720c */ /* 0x040fe40000f21670 */
[----:B------:R-:W-:Y:S02]  /*cba0*/  ISETP.LT.OR P0, PT, R3, R225, P0 ;  /* 0x000000e10300720c */ /* 0x000fe40000701670 */
[----:B------:R-:W-:-:S02]  /*cbb0*/  FMNMX.FTZ R7, R25, R7, !PT ;  /* 0x0000000719077209 */ /* 0x000fc40007810000 */
[----:B------:R-:W-:Y:S02]  /*cbc0*/  FMNMX.FTZ R3, R66, R4, !PT ;  /* 0x0000000442037209 */ /* 0x000fe40007810000 */
[----:B-1----:R-:W-:Y:S02]  /*cbd0*/  FMNMX.FTZ R4, R5, R9, !PT ;  /* 0x0000000905047209 */ /* 0x002fe40007810000 */
[----:B------:R-:W-:Y:S02]  /*cbe0*/  FMNMX.FTZ R5, R34, R6, !PT ;  /* 0x0000000622057209 */ /* 0x000fe40007810000 */
[----:B------:R-:W-:Y:S02]  /*cbf0*/  FMNMX.FTZ R6, R26, R7, !PT ;  /* 0x000000071a067209 */ /* 0x000fe40007810000 */
[----:B------:R-:W-:Y:S02]  /*cc00*/  FMNMX.FTZ R3, R67, R3, !PT ;  /* 0x0000000343037209 */ /* 0x000fe40007810000 */
[----:B------:R-:W-:-:S02]  /*cc10*/  FMNMX.FTZ R6, R27, R6, !PT ;  /* 0x000000061b067209 */ /* 0x000fc40007810000 */
[----:B------:R-:W-:Y:S01]  /*cc20*/  FMNMX.FTZ R5, R35, R5, !PT ;  /* 0x0000000523057209 */ /* 0x000fe20007810000 */
[----:B------:R-:W1:Y:S01]  /*cc30*/  SHFL.BFLY PT, R7, R3, 0x2, 0x1f ;  /* 0x0c401f0003077f89 */ /* 0x000e6200000e0000 */
[----:B------:R-:W-:Y:S02]  /*cc40*/  FMNMX.FTZ R6, R52, R6, !PT ;  /* 0x0000000634067209 */ /* 0x000fe40007810000 */
[----:B------:R-:W-:Y:S02]  /*cc50*/  FMNMX.FTZ R5, R59, R5, !PT ;  /* 0x000000053b057209 */ /* 0x000fe40007810000 */
[----:B------:R-:W-:Y:S02]  /*cc60*/  FMNMX.FTZ R6, R180, R6, !PT ;  /* 0x00000006b4067209 */ /* 0x000fe40007810000 */
[----:B------:R-:W-:Y:S02]  /*cc70*/  FSEL R244, R50, -INF , !P4 ;  /* 0xff80000032f47808 */ /* 0x000fe40006000000 */
[----:B------:R-:W-:-:S02]  /*cc80*/  FSEL R107, R49, -INF , !P6 ;  /* 0xff800000316b7808 */ /* 0x000fc40007000000 */
[C---:B------:R-:W-:Y:S02]  /*cc90*/  ISETP.GE.AND P4, PT, R2.reuse, R230, PT ;  /* 0x000000e60200720c */ /* 0x040fe40003f86270 */
[C---:B------:R-:W-:Y:S02]  /*cca0*/  ISETP.GE.AND P6, PT, R2.reuse, R229, PT ;  /* 0x000000e50200720c */ /* 0x040fe40003fc6270 */
[----:B------:R-:W-:Y:S02]  /*ccb0*/  FMNMX.FTZ R5, R193, R5, !PT ;  /* 0x00000005c1057209 */ /* 0x000fe40007810000 */
[----:B------:R-:W-:Y:S01]  /*ccc0*/  FMNMX.FTZ R6, R181, R6, !PT ;  /* 0x00000006b5067209 */ /* 0x000fe20007810000 */
[----:B------:R-:W2:Y:S01]  /*ccd0*/  SHFL.BFLY PT, R9, R4, 0x1, 0x1f ;  /* 0x0c201f0004097f89 */ /* 0x000ea200000e0000 */
[C---:B------:R-:W-:Y:S02]  /*cce0*/  ISETP.LT.OR P4, PT, R2.reuse, R226, P4 ;  /* 0x000000e20200720c */ /* 0x040fe40002781670 */
[----:B------:R-:W-:-:S02]  /*ccf0*/  ISETP.LT.OR P6, PT, R2, R225, P6 ;  /* 0x000000e10200720c */ /* 0x000fc400037c1670 */
[----:B------:R-:W-:Y:S02]  /*cd00*/  FMNMX.FTZ R2, R192, R5, !PT ;  /* 0x00000005c0027209 */ /* 0x000fe40007810000 */
[----:B------:R-:W-:Y:S02]  /*cd10*/  FMNMX.FTZ R5, R176, R6, !PT ;  /* 0x00000006b0057209 */ /* 0x000fe40007810000 */
[----:B------:R-:W-:Y:S02]  /*cd20*/  FMNMX.FTZ R2, R183, R2, !PT ;  /* 0x00000002b7027209 */ /* 0x000fe40007810000 */
[----:B------:R-:W-:Y:S02]  /*cd30*/  FMNMX.FTZ R5, R245, R5, !PT ;  /* 0x00000005f5057209 */ /* 0x000fe40007810000 */
[----:B------:R-:W-:Y:S02]  /*cd40*/  FSEL R243, R51, -INF , !P3 ;  /* 0xff80000033f37808 */ /* 0x000fe40005800000 */
[----:B------:R-:W-:Y:S01]  /*cd50*/  FSEL R242, R20, -INF , !P5 ;  /* 0xff80000014f27808 */ /* 0x000fe20006800000 */
[----:B------:R-:W-:Y:S01]  /*cd60*/  LDSM.16.MT88.4 R48, [R216+0xb000] ;  /* 0x00b00000d830783b */ /* 0x000fe20000004200 */
[----:B------:R-:W-:-:S02]  /*cd70*/  ISETP.GE.AND P3, PT, R0, R230, PT ;  /* 0x000000e60000720c */ /* 0x000fc40003f66270 */
[----:B------:R-:W-:Y:S02]  /*cd80*/  ISETP.GE.AND P5, PT, R0, R229, PT ;  /* 0x000000e50000720c */ /* 0x000fe40003fa6270 */
[----:B------:R-:W-:Y:S02]  /*cd90*/  FMNMX.FTZ R2, R194, R2, !PT ;  /* 0x00000002c2027209 */ /* 0x000fe40007810000 */
[----:B------:R-:W-:Y:S02]  /*cda0*/  FMNMX.FTZ R5, R246, R5, !PT ;  /* 0x00000005f6057209 */ /* 0x000fe40007810000 */
[C---:B------:R-:W-:Y:S02]  /*cdb0*/  ISETP.LT.OR P3, PT, R0.reuse, R226, P3 ;  /* 0x000000e20000720c */ /* 0x040fe40001f61670 */
[----:B------:R-:W-:Y:S02]  /*cdc0*/  ISETP.LT.OR P5, PT, R0, R225, P5 ;  /* 0x000000e10000720c */ /* 0x000fe40002fa1670 */
[----:B------:R-:W-:-:S02]  /*cdd0*/  FMNMX.FTZ R2, R251, R2, !PT ;  /* 0x00000002fb027209 */ /* 0x000fc40007810000 */
[----:B-1----:R-:W-:Y:S02]  /*cde0*/  FMNMX.FTZ R0, R3, R7, !PT ;  /* 0x0000000703007209 */ /* 0x002fe40007810000 */
[----:B------:R-:W-:Y:S02]  /*cdf0*/  FMNMX.FTZ R3, R240, R5, !PT ;  /* 0x00000005f0037209 */ /* 0x000fe40007810000 */
[----:B------:R-:W-:Y:S02]  /*ce00*/  FMNMX.FTZ R2, R203, R2, !PT ;  /* 0x00000002cb027209 */ /* 0x000fe40007810000 */
[----:B------:R-:W-:Y:S02]  /*ce10*/  FMNMX.FTZ R3, R107, R3, !PT ;  /* 0x000000036b037209 */ /* 0x000fe40007810000 */
[----:B------:R-:W-:Y:S02]  /*ce20*/  FMNMX.FTZ R2, R244, R2, !PT ;  /* 0x00000002f4027209 */ /* 0x000fe40007810000 */
[----:B------:R-:W-:-:S02]  /*ce30*/  FSEL R202, R21, -INF , !P1 ;  /* 0xff80000015ca7808 */ /* 0x000fc40004800000 */
[----:B------:R-:W-:Y:S02]  /*ce40*/  FMNMX.FTZ R3, R242, R3, !PT ;  /* 0x00000003f2037209 */ /* 0x000fe40007810000 */
[----:B------:R-:W-:Y:S02]  /*ce50*/  FSEL R42, R22, -INF , !P2 ;  /* 0xff800000162a7808 */ /* 0x000fe40005000000 */
[----:B--2---:R-:W-:Y:S02]  /*ce60*/  FMNMX.FTZ R103, R4, R9, !PT ;  /* 0x0000000904677209 */ /* 0x004fe40007810000 */
[----:B------:R-:W-:Y:S02]  /*ce70*/  FMNMX.FTZ R2, R243, R2, !PT ;  /* 0x00000002f3027209 */ /* 0x000fe40007810000 */
[----:B------:R-:W-:Y:S02]  /*ce80*/  FSEL R233, R28, -INF , !P4 ;  /* 0xff8000001ce97808 */ /* 0x000fe40006000000 */
[----:B------:R-:W-:-:S02]  /*ce90*/  FMNMX.FTZ R4, R202, R3, !PT ;  /* 0x00000003ca047209 */ /* 0x000fc40007810000 */
[----:B------:R-:W-:Y:S02]  /*cea0*/  FSEL R62, R23, -INF , !P0 ;  /* 0xff800000173e7808 */ /* 0x000fe40004000000 */
[----:B------:R-:W-:Y:S02]  /*ceb0*/  FMNMX.FTZ R3, R42, R2, !PT ;  /* 0x000000022a037209 */ /* 0x000fe40007810000 */
[----:B------:R-:W-:Y:S01]  /*cec0*/  FSEL R56, R29, -INF , !P3 ;  /* 0xff8000001d387808 */ /* 0x000fe20005800000 */
[----:B------:R-:W1:Y:S01]  /*ced0*/  SHFL.BFLY PT, R6, R0, 0x1, 0x1f ;  /* 0x0c201f0000067f89 */ /* 0x000e6200000e0000 */
[----:B------:R-:W-:Y:S02]  /*cee0*/  FMNMX.FTZ R4, R233, R4, !PT ;  /* 0x00000004e9047209 */ /* 0x000fe40007810000 */
[----:B------:R-:W-:Y:S01]  /*cef0*/  FMNMX.FTZ R5, R62, R3, !PT ;  /* 0x000000033e057209 */ /* 0x000fe20007810000 */
[----:B------:R-:W-:Y:S01]  /*cf00*/  LDSM.16.MT88.4 R20, [R218+0x9000] ;  /* 0x00900000da14783b */ /* 0x000fe20000004200 */
[----:B------:R-:W-:Y:S01]  /*cf10*/  FMNMX.FTZ R3, R56, R4, !PT ;  /* 0x0000000438037209 */ /* 0x000fe20007810000 */
[----:B------:R-:W-:-:S04]  /*cf20*/  FMUL.FTZ R2, R103, c[0x0][0x23c] ;  /* 0x00008f0067027a20 */ /* 0x000fc80000410000 */
[----:B------:R-:W2:Y:S01]  /*cf30*/  SHFL.BFLY PT, R7, R3, 0x2, 0x1f ;  /* 0x0c401f0003077f89 */ /* 0x000ea200000e0000 */
[----:B------:R-:W-:Y:S02]  /*cf40*/  FSETP.NEU.FTZ.AND P0, PT, R103, -INF , PT ;  /* 0xff8000006700780b */ /* 0x000fe40003f1d000 */
[----:B------:R-:W-:Y:S02]  /*cf50*/  FSEL R214, R30, -INF , !P6 ;  /* 0xff8000001ed67808 */ /* 0x000fe40007000000 */
[----:B------:R-:W-:Y:S02]  /*cf60*/  FSEL R2, R2, RZ, P0 ;  /* 0x000000ff02027208 */ /* 0x000fe40000000000 */
[----:B------:R-:W-:Y:S02]  /*cf70*/  FSEL R43, R31, -INF , !P5 ;  /* 0xff8000001f2b7808 */ /* 0x000fe40006800000 */
[----:B------:R-:W-:Y:S01]  /*cf80*/  FMNMX.FTZ R5, R214, R5, !PT ;  /* 0x00000005d6057209 */ /* 0x000fe20007810000 */
[----:B------:R-:W-:Y:S01]  /*cf90*/  FFMA.FTZ R4, R8, c[0x0][0x23c], -R2 ;  /* 0x00008f0008047a23 */ /* 0x000fe20000010802 */
[----:B------:R-:W-:Y:S03]  /*cfa0*/  LDSM.16.MT88.4 R28, [R216+0xa000] ;  /* 0x00a00000d81c783b */ /* 0x000fe60000004200 */
[----:B------:R3:W-:Y:S01]  /*cfb0*/  MUFU.EX2 R213, R4 ;  /* 0x0000000400d57308 */ /* 0x0007e20000000800 */
[----:B-1----:R-:W-:-:S02]  /*cfc0*/  FMNMX.FTZ R102, R0, R6, !PT ;  /* 0x0000000600667209 */ /* 0x002fc40007810000 */
[----:B--2---:R-:W-:Y:S02]  /*cfd0*/  FMNMX.FTZ R3, R3, R7, !PT ;  /* 0x0000000703037209 */ /* 0x004fe40007810000 */
[----:B---3--:R-:W-:-:S05]  /*cfe0*/  FMNMX.FTZ R4, R43, R5, !PT ;  /* 0x000000052b047209 */ /* 0x008fca0007810000 */
[----:B------:R-:W1:Y:S04]  /*cff0*/  SHFL.BFLY PT, R6, R4, 0x2, 0x1f ;  /* 0x0c401f0004067f89 */ /* 0x000e6800000e0000 */
[----:B------:R-:W2:Y:S01]  /*d000*/  SHFL.BFLY PT, R8, R3, 0x1, 0x1f ;  /* 0x0c201f0003087f89 */ /* 0x000ea200000e0000 */
[--C-:B------:R-:W-:Y:S01]  /*d010*/  FFMA.FTZ R5, R10, c[0x0][0x23c], -R2.reuse ;  /* 0x00008f000a057a23 */ /* 0x100fe20000010802 */
[C---:B------:R-:W-:Y:S01]  /*d020*/  FSETP.NEU.FTZ.AND P1, PT, R102.reuse, -INF , PT ;  /* 0xff8000006600780b */ /* 0x040fe20003f3d000 */
[----:B------:R-:W-:Y:S02]  /*d030*/  FMUL.FTZ R0, R102, c[0x0][0x23c] ;  /* 0x00008f0066007a20 */ /* 0x000fe40000410000 */
[----:B------:R3:W-:Y:S03]  /*d040*/  MUFU.EX2 R57, R5 ;  /* 0x0000000500397308 */ /* 0x0007e60000000800 */
[----:B------:R-:W-:Y:S01]  /*d050*/  FSEL R0, R0, RZ, P1 ;  /* 0x000000ff00007208 */ /* 0x000fe20000800000 */
[----:B---3--:R-:W-:-:S04]  /*d060*/  FFMA.FTZ R5, R11, c[0x0][0x23c], -R2 ;  /* 0x00008f000b057a23 */ /* 0x008fc80000010802 */
[----:B------:R3:W-:Y:S01]  /*d070*/  MUFU.EX2 R63, R5 ;  /* 0x00000005003f7308 */ /* 0x0007e20000000800 */
[----:B-1----:R-:W-:Y:S02]  /*d080*/  FMNMX.FTZ R4, R4, R6, !PT ;  /* 0x0000000604047209 */ /* 0x002fe40007810000 */
[----:B--2---:R-:W-:-:S03]  /*d090*/  FMNMX.FTZ R104, R3, R8, !PT ;  /* 0x0000000803687209 */ /* 0x004fc60007810000 */
[----:B------:R-:W1:Y:S01]  /*d0a0*/  SHFL.BFLY PT, R7, R4, 0x1, 0x1f ;  /* 0x0c201f0004077f89 */ /* 0x000e6200000e0000 */
[----:B---3--:R-:W-:-:S04]  /*d0b0*/  FFMA.FTZ R5, R13, c[0x0][0x23c], -R2 ;  /* 0x00008f000d057a23 */ /* 0x008fc80000010802 */
[----:B------:R2:W-:Y:S01]  /*d0c0*/  MUFU.EX2 R38, R5 ;  /* 0x0000000500267308 */ /* 0x0005e20000000800 */
[----:B------:R-:W-:Y:S01]  /*d0d0*/  FSEL R6, R103, RZ, P0 ;  /* 0x000000ff67067208 */ /* 0x000fe20000000000 */
[C---:B------:R-:W-:Y:S01]  /*d0e0*/  FMUL.FTZ R3, R104.reuse, c[0x0][0x23c] ;  /* 0x00008f0068037a20 */ /* 0x040fe20000410000 */
[----:B------:R-:W-:Y:S01]  /*d0f0*/  FSETP.NEU.FTZ.AND P0, PT, R104, -INF , PT ;  /* 0xff8000006800780b */ /* 0x000fe20003f1d000 */
[----:B--2---:R-:W-:-:S04]  /*d100*/  FFMA.FTZ R5, R12, c[0x0][0x23c], -R0 ;  /* 0x00008f000c057a23 */ /* 0x004fc80000010800 */
[----:B------:R2:W-:Y:S01]  /*d110*/  MUFU.EX2 R212, R5 ;  /* 0x0000000500d47308 */ /* 0x0005e20000000800 */
[----:B------:R-:W-:Y:S01]  /*d120*/  FSEL R8, R3, RZ, P0 ;  /* 0x000000ff03087208 */ /* 0x000fe20000000000 */
[----:B--2---:R-:W-:-:S06]  /*d130*/  FFMA.FTZ R5, R14, c[0x0][0x23c], -R0 ;  /* 0x00008f000e057a23 */ /* 0x004fcc0000010800 */
[----:B------:R2:W-:Y:S01]  /*d140*/  MUFU.EX2 R58, R5 ;  /* 0x00000005003a7308 */ /* 0x0005e20000000800 */
[----:B------:R-:W-:Y:S02]  /*d150*/  FFMA.FTZ R9, R24, c[0x0][0x23c], -R8 ;  /* 0x00008f0018097a23 */ /* 0x000fe40000010808 */
[----:B--2---:R-:W-:-:S05]  /*d160*/  FFMA.FTZ R5, R15, c[0x0][0x23c], -R0 ;  /* 0x00008f000f057a23 */ /* 0x004fca0000010800 */
[----:B------:R2:W-:Y:S01]  /*d170*/  MUFU.EX2 R108, R5 ;  /* 0x00000005006c7308 */ /* 0x0005e20000000800 */
[----:B-1----:R-:W-:Y:S01]  /*d180*/  FMNMX.FTZ R105, R4, R7, !PT ;  /* 0x0000000704697209 */ /* 0x002fe20007810000 */
[----:B--2---:R-:W-:-:S06]  /*d190*/  FFMA.FTZ R5, R16, c[0x0][0x23c], -R0 ;  /* 0x00008f0010057a23 */ /* 0x004fcc0000010800 */
[----:B------:R1:W-:Y:S08]  /*d1a0*/  MUFU.EX2 R201, R5 ;  /* 0x0000000500c97308 */ /* 0x0003f00000000800 */
[----:B------:R2:W-:Y:S01]  /*d1b0*/  MUFU.EX2 R37, R9 ;  /* 0x0000000900257308 */ /* 0x0005e20000000800 */
[----:B-1----:R-:W-:-:S05]  /*d1c0*/  FSEL R5, R102, RZ, P1 ;  /* 0x000000ff66057208 */ /* 0x002fca0000800000 */
[----:B------:R-:W-:Y:S02]  /*d1d0*/  FADD.FTZ R5, R191, -R5 ;  /* 0x80000005bf057221 */ /* 0x000fe40000010000 */
[----:B--2---:R-:W-:Y:S02]  /*d1e0*/  FFMA.FTZ R9, R25, c[0x0][0x23c], -R8 ;  /* 0x00008f0019097a23 */ /* 0x004fe40000010808 */
[----:B------:R-:W-:Y:S02]  /*d1f0*/  FMUL.FTZ R5, R5, c[0x0][0x23c] ;  /* 0x00008f0005057a20 */ /* 0x000fe40000410000 */
[----:B------:R-:W1:Y:S01]  /*d200*/  MUFU.EX2 R12, R9 ;  /* 0x00000009000c7308 */ /* 0x000e620000000800 */
[----:B------:R-:W-:-:S07]  /*d210*/  FMUL.FTZ R3, R105, c[0x0][0x23c] ;  /* 0x00008f0069037a20 */ /* 0x000fce0000410000 */
[----:B------:R2:W-:Y:S01]  /*d220*/  MUFU.EX2 R100, R5 ;  /* 0x0000000500647308 */ /* 0x0005e20000000800 */
[----:B------:R-:W-:Y:S02]  /*d230*/  FADD.FTZ R6, R17, -R6 ;  /* 0x8000000611067221 */ /* 0x000fe40000010000 */
[----:B------:R-:W3:Y:S01]  /*d240*/  LDSM.16.MT88.4 R16, [R216+0x9000] ;  /* 0x00900000d810783b */ /* 0x000ee20000004200 */
[----:B--2---:R-:W-:Y:S02]  /*d250*/  FSEL R5, R104, RZ, P0 ;  /* 0x000000ff68057208 */ /* 0x004fe40000000000 */
[----:B------:R-:W-:-:S04]  /*d260*/  FSETP.NEU.FTZ.AND P0, PT, R105, -INF , PT ;  /* 0xff8000006900780b */ /* 0x000fc80003f1d000 */
[----:B------:R-:W-:-:S05]  /*d270*/  FSEL R3, R3, RZ, P0 ;  /* 0x000000ff03037208 */ /* 0x000fca0000000000 */
[----:B------:R-:W-:Y:S02]  /*d280*/  FFMA.FTZ R11, R34, c[0x0][0x23c], -R3 ;  /* 0x00008f00220b7a23 */ /* 0x000fe40000010803 */
[----:B-1----:R-:W-:Y:S02]  /*d290*/  IMAD.MOV.U32 R34, RZ, RZ, R12 ;  /* 0x000000ffff227224 */ /* 0x002fe400078e000c */
[----:B------:R-:W1:Y:S01]  /*d2a0*/  LDSM.16.MT88.4 R12, [R218+0xb000] ;  /* 0x00b00000da0c783b */ /* 0x000e620000004200 */
[----:B------:R-:W-:Y:S01]  /*d2b0*/  FFMA.FTZ R9, R26, c[0x0][0x23c], -R8 ;  /* 0x00008f001a097a23 */ /* 0x000fe20000010808 */
[----:B------:R-:W-:Y:S01]  /*d2c0*/  FSEL R10, R105, RZ, P0 ;  /* 0x000000ff690a7208 */ /* 0x000fe20000000000 */
[----:B------:R-:W-:Y:S02]  /*d2d0*/  FMUL.FTZ R6, R6, c[0x0][0x23c] ;  /* 0x00008f0006067a20 */ /* 0x000fe40000410000 */
[----:B------:R2:W-:Y:S01]  /*d2e0*/  MUFU.EX2 R200, R9 ;  /* 0x0000000900c87308 */ /* 0x0005e20000000800 */
[----:B------:R-:W-:-:S02]  /*d2f0*/  IMAD.MOV.U32 R191, RZ, RZ, R33 ;  /* 0x000000ffffbf7224 */ /* 0x000fc400078e0021 */
[----:B------:R-:W-:Y:S02]  /*d300*/  FADD.FTZ R24, R215, -R10 ;  /* 0x8000000ad7187221 */ /* 0x000fe40000010000 */
[----:B------:R-:W-:Y:S02]  /*d310*/  FADD.FTZ R33, R252, -R5 ;  /* 0x80000005fc217221 */ /* 0x000fe40000010000 */
[----:B------:R-:W-:Y:S01]  /*d320*/  FFMA.FTZ R10, R35, c[0x0][0x23c], -R3 ;  /* 0x00008f00230a7a23 */ /* 0x000fe20000010803 */
[----:B------:R-:W4:Y:S01]  /*d330*/  MUFU.EX2 R101, R6 ;  /* 0x0000000600657308 */ /* 0x000f220000000800 */
[----:B--2---:R-:W-:-:S07]  /*d340*/  FFMA.FTZ R9, R27, c[0x0][0x23c], -R8 ;  /* 0x00008f001b097a23 */ /* 0x004fce0000010808 */
[----:B------:R2:W-:Y:S01]  /*d350*/  MUFU.EX2 R249, R11 ;  /* 0x0000000b00f97308 */ /* 0x0005e20000000800 */
[----:B------:R-:W-:-:S07]  /*d360*/  IMAD.MOV.U32 R247, RZ, RZ, R190 ;  /* 0x000000fffff77224 */ /* 0x000fce00078e00be */
[----:B------:R1:W-:Y:S08]  /*d370*/  MUFU.EX2 R252, R9 ;  /* 0x0000000900fc7308 */ /* 0x0003f00000000800 */
[----:B------:R3:W-:Y:S01]  /*d380*/  MUFU.EX2 R248, R10 ;  /* 0x0000000a00f87308 */ /* 0x0007e20000000800 */
[----:B--2---:R-:W-:Y:S02]  /*d390*/  FMUL.FTZ R11, R33, c[0x0][0x23c] ;  /* 0x00008f00210b7a20 */ /* 0x004fe40000410000 */
[----:B-1----:R-:W-:-:S05]  /*d3a0*/  FFMA.FTZ R9, R32, c[0x0][0x23c], -R3 ;  /* 0x00008f0020097a23 */ /* 0x002fca0000010803 */
[----:B------:R1:W-:Y:S01]  /*d3b0*/  MUFU.EX2 R250, R9 ;  /* 0x0000000900fa7308 */ /* 0x0003e20000000800 */
[----:B---3--:R-:W-:Y:S02]  /*d3c0*/  FMUL.FTZ R10, R24, c[0x0][0x23c] ;  /* 0x00008f00180a7a20 */ /* 0x008fe40000410000 */
[----:B------:R-:W-:Y:S02]  /*d3d0*/  IMAD.MOV.U32 R33, RZ, RZ, R60 ;  /* 0x000000ffff217224 */ /* 0x000fe400078e003c */
[----:B------:R-:W-:-:S03]  /*d3e0*/  IMAD.MOV.U32 R60, RZ, RZ, R247 ;  /* 0x000000ffff3c7224 */ /* 0x000fc600078e00f7 */
[----:B------:R-:W2:Y:S01]  /*d3f0*/  MUFU.EX2 R11, R11 ;  /* 0x0000000b000b7308 */ /* 0x000ea20000000800 */
[----:B-1----:R-:W-:-:S07]  /*d400*/  FFMA.FTZ R9, R59, c[0x0][0x23c], -R3 ;  /* 0x00008f003b097a23 */ /* 0x002fce0000010803 */
[----:B------:R-:W1:Y:S01]  /*d410*/  MUFU.EX2 R10, R10 ;  /* 0x0000000a000a7308 */ /* 0x000e620000000800 */
[----:B------:R-:W-:Y:S01]  /*d420*/  F2FP.BF16.PACK_AB R4, R57, R213 ;  /* 0x000000d53904723e */ /* 0x000fe200000010ff */
[----:B----4-:R-:W-:Y:S01]  /*d430*/  FMUL.FTZ R116, R116, R101 ;  /* 0x0000006574747220 */ /* 0x010fe20000410000 */
[----:B------:R-:W-:Y:S01]  /*d440*/  F2FP.BF16.PACK_AB R6, R38, R63 ;  /* 0x0000003f2606723e */ /* 0x000fe200000010ff */
[----:B------:R-:W-:-:S04]  /*d450*/  FMUL.FTZ R117, R117, R101 ;  /* 0x0000006575757220 */ /* 0x000fc80000410000 */
[----:B------:R3:W4:Y:S01]  /*d460*/  MUFU.EX2 R247, R9 ;  /* 0x0000000900f77308 */ /* 0x0007220000000800 */
[----:B------:R-:W-:Y:S01]  /*d470*/  F2FP.BF16.PACK_AB R5, R58, R212 ;  /* 0x000000d43a05723e */ /* 0x000fe200000010ff */
[----:B------:R-:W-:Y:S01]  /*d480*/  FMUL.FTZ R118, R118, R100 ;  /* 0x0000006476767220 */ /* 0x000fe20000410000 */
[----:B------:R-:W-:Y:S01]  /*d490*/  F2FP.BF16.PACK_AB R7, R201, R108 ;  /* 0x0000006cc907723e */ /* 0x000fe200000010ff */
[-C--:B------:R-:W-:Y:S02]  /*d4a0*/  FMUL.FTZ R119, R119, R100.reuse ;  /* 0x0000006477777220 */ /* 0x080fe40000410000 */
[-C--:B------:R-:W-:Y:S02]  /*d4b0*/  FMUL.FTZ R168, R168, R101.reuse ;  /* 0x00000065a8a87220 */ /* 0x080fe40000410000 */
[----:B------:R-:W-:Y:S02]  /*d4c0*/  FMUL.FTZ R169, R169, R101 ;  /* 0x00000065a9a97220 */ /* 0x000fe40000410000 */
[----:B------:R-:W-:-:S02]  /*d4d0*/  FMUL.FTZ R170, R170, R100 ;  /* 0x00000064aaaa7220 */ /* 0x000fc40000410000 */
[-C--:B------:R-:W-:Y:S02]  /*d4e0*/  FMUL.FTZ R171, R171, R100.reuse ;  /* 0x00000064abab7220 */ /* 0x080fe40000410000 */
[-C--:B------:R-:W-:Y:S02]  /*d4f0*/  FMUL.FTZ R120, R120, R101.reuse ;  /* 0x0000006578787220 */ /* 0x080fe40000410000 */
[----:B---3--:R-:W-:Y:S02]  /*d500*/  FFMA.FTZ R9, R52, c[0x0][0x23c], -R8 ;  /* 0x00008f0034097a23 */ /* 0x008fe40000010808 */
[-C--:B------:R-:W-:Y:S02]  /*d510*/  FMUL.FTZ R121, R121, R101.reuse ;  /* 0x0000006579797220 */ /* 0x080fe40000410000 */
[-C--:B------:R-:W-:Y:S02]  /*d520*/  FMUL.FTZ R122, R122, R100.reuse ;  /* 0x000000647a7a7220 */ /* 0x080fe40000410000 */
[----:B------:R-:W-:Y:S01]  /*d530*/  FMUL.FTZ R123, R123, R100 ;  /* 0x000000647b7b7220 */ /* 0x000fe20000410000 */
[----:B------:R-:W-:Y:S01]  /*d540*/  MOV R32, R242 ;  /* 0x000000f200207202 */ /* 0x000fe20000000f00 */
        /* <DEDUP_REMOVED lines=15> */
[-C--:B------:R-:W-:Y:S01]  /*d640*/  FMUL.FTZ R79, R79, R100.reuse ;  /* 0x000000644f4f7220 */ /* 0x080fe20000410000 */
[----:B------:R3:W-:Y:S01]  /*d650*/  MUFU.EX2 R242, R9 ;  /* 0x0000000900f27308 */ /* 0x0007e20000000800 */
[-C--:B------:R-:W-:Y:S02]  /*d660*/  FMUL.FTZ R136, R136, R101.reuse ;  /* 0x0000006588887220 */ /* 0x080fe40000410000 */
[----:B------:R-:W-:Y:S02]  /*d670*/  FMUL.FTZ R137, R137, R101 ;  /* 0x0000006589897220 */ /* 0x000fe40000410000 */
[----:B------:R-:W-:-:S02]  /*d680*/  FMUL.FTZ R138, R138, R100 ;  /* 0x000000648a8a7220 */ /* 0x000fc40000410000 */
[-C--:B------:R-:W-:Y:S02]  /*d690*/  FMUL.FTZ R139, R139, R100.reuse ;  /* 0x000000648b8b7220 */ /* 0x080fe40000410000 */
[-C--:B------:R-:W-:Y:S02]  /*d6a0*/  FMUL.FTZ R148, R148, R101.reuse ;  /* 0x0000006594947220 */ /* 0x080fe40000410000 */
[----:B------:R-:W-:Y:S02]  /*d6b0*/  FMUL.FTZ R149, R149, R101 ;  /* 0x0000006595957220 */ /* 0x000fe40000410000 */
[-C--:B------:R-:W-:Y:S02]  /*d6c0*/  FMUL.FTZ R150, R150, R100.reuse ;  /* 0x0000006496967220 */ /* 0x080fe40000410000 */
[----:B------:R-:W-:Y:S02]  /*d6d0*/  FMUL.FTZ R151, R151, R100 ;  /* 0x0000006497977220 */ /* 0x000fe40000410000 */
[----:B------:R-:W-:-:S02]  /*d6e0*/  IMAD.MOV.U32 R241, RZ, RZ, R191 ;  /* 0x000000fffff17224 */ /* 0x000fc400078e00bf */
[-C--:B------:R-:W-:Y:S02]  /*d6f0*/  FMUL.FTZ R72, R72, R101.reuse ;  /* 0x0000006548487220 */ /* 0x080fe40000410000 */
[-C--:B------:R-:W-:Y:S02]  /*d700*/  FMUL.FTZ R73, R73, R101.reuse ;  /* 0x0000006549497220 */ /* 0x080fe40000410000 */
[-C--:B------:R-:W-:Y:S02]  /*d710*/  FMUL.FTZ R74, R74, R100.reuse ;  /* 0x000000644a4a7220 */ /* 0x080fe40000410000 */
[----:B------:R-:W-:Y:S02]  /*d720*/  FMUL.FTZ R75, R75, R100 ;  /* 0x000000644b4b7220 */ /* 0x000fe40000410000 */
[-C--:B------:R-:W-:Y:S02]  /*d730*/  FMUL.FTZ R88, R88, R101.reuse ;  /* 0x0000006558587220 */ /* 0x080fe40000410000 */
[----:B------:R-:W-:-:S02]  /*d740*/  FMUL.FTZ R89, R89, R101 ;  /* 0x0000006559597220 */ /* 0x000fc40000410000 */
[-C--:B------:R-:W-:Y:S02]  /*d750*/  FMUL.FTZ R90, R90, R100.reuse ;  /* 0x000000645a5a7220 */ /* 0x080fe40000410000 */
[-C--:B------:R-:W-:Y:S02]  /*d760*/  FMUL.FTZ R91, R91, R100.reuse ;  /* 0x000000645b5b7220 */ /* 0x080fe40000410000 */
[-C--:B------:R-:W-:Y:S02]  /*d770*/  FMUL.FTZ R92, R92, R101.reuse ;  /* 0x000000655c5c7220 */ /* 0x080fe40000410000 */
[----:B------:R-:W-:Y:S02]  /*d780*/  FMUL.FTZ R93, R93, R101 ;  /* 0x000000655d5d7220 */ /* 0x000fe40000410000 */
[-C--:B------:R-:W-:Y:S02]  /*d790*/  FMUL.FTZ R94, R94, R100.reuse ;  /* 0x000000645e5e7220 */ /* 0x080fe40000410000 */
[----:B------:R-:W-:Y:S01]  /*d7a0*/  FMUL.FTZ R95, R95, R100 ;  /* 0x000000645f5f7220 */ /* 0x000fe20000410000 */
[----:B------:R-:W-:Y:S01]  /*d7b0*/  HMMA.16816.F32.BF16 R208, R4, R16, R116 ;  /* 0x0000001004d0723c */ /* 0x000fe20000041874 */
[----:B---3--:R-:W-:Y:S01]  /*d7c0*/  FFMA.FTZ R9, R54, c[0x0][0x23c], -R2 ;  /* 0x00008f0036097a23 */ /* 0x008fe20000010802 */
[----:B------:R-:W-:Y:S01]  /*d7d0*/  MOV R24, R37 ;  /* 0x0000002500187202 */ /* 0x000fe20000000f00 */
[----:B------:R-:W-:Y:S01]  /*d7e0*/  IMAD.MOV.U32 R27, RZ, RZ, R42 ;  /* 0x000000ffff1b7224 */ /* 0x000fe200078e002a */
[----:B------:R-:W-:Y:S01]  /*d7f0*/  MOV R238, R188 ;  /* 0x000000bc00ee7202 */ /* 0x000fe20000000f00 */
[----:B------:R-:W-:-:S03]  /*d800*/  IMAD.MOV.U32 R42, RZ, RZ, R241 ;  /* 0x000000ffff2a7224 */ /* 0x000fc600078e00f1 */
[----:B------:R-:W-:Y:S01]  /*d810*/  HMMA.16816.F32.BF16 R116, R4, R46, R168 ;  /* 0x0000002e0474723c */ /* 0x000fe200000418a8 */
[----:B------:R-:W-:Y:S01]  /*d820*/  IMAD.MOV.U32 R215, RZ, RZ, R189 ;  /* 0x000000ffffd77224 */ /* 0x000fe200078e00bd */
[----:B------:R3:W-:Y:S01]  /*d830*/  MUFU.EX2 R241, R9 ;  /* 0x0000000900f17308 */ /* 0x0007e20000000800 */
[----:B--2---:R-:W-:-:S04]  /*d840*/  FMUL.FTZ R156, R156, R11 ;  /* 0x0000000b9c9c7220 */ /* 0x004fc80000410000 */
[----:B------:R-:W-:Y:S01]  /*d850*/  IMAD.MOV.U32 R168, RZ, RZ, R108 ;  /* 0x000000ffffa87224 */ /* 0x000fe200078e006c */
[----:B------:R-:W-:Y:S01]  /*d860*/  HMMA.16816.F32.BF16 R204, R4, R18, R120 ;  /* 0x0000001204cc723c */ /* 0x000fe20000041878 */
[----:B------:R-:W-:Y:S02]  /*d870*/  FMUL.FTZ R157, R157, R11 ;  /* 0x0000000b9d9d7220 */ /* 0x000fe40000410000 */
[-C--:B-1----:R-:W-:Y:S02]  /*d880*/  FMUL.FTZ R158, R158, R10.reuse ;  /* 0x0000000a9e9e7220 */ /* 0x082fe40000410000 */
[----:B------:R-:W-:-:S03]  /*d890*/  FMUL.FTZ R159, R159, R10 ;  /* 0x0000000a9f9f7220 */ /* 0x000fc60000410000 */
[----:B------:R-:W-:Y:S01]  /*d8a0*/  HMMA.16816.F32.BF16 R196, R4, R20, R132 ;  /* 0x0000001404c4723c */ /* 0x000fe20000041884 */
[----:B---3--:R-:W-:Y:S02]  /*d8b0*/  FFMA.FTZ R9, R53, c[0x0][0x23c], -R2 ;  /* 0x00008f0035097a23 */ /* 0x008fe40000010802 */
[----:B------:R-:W-:-:S05]  /*d8c0*/  IMAD.MOV.U32 R35, RZ, RZ, R238 ;  /* 0x000000ffff237224 */ /* 0x000fca00078e00ee */
[----:B------:R-:W-:Y:S01]  /*d8d0*/  HMMA.16816.F32.BF16 R184, R4, R30, R152 ;  /* 0x0000001e04b8723c */ /* 0x000fe20000041898 */
[----:B------:R1:W2:Y:S01]  /*d8e0*/  MUFU.EX2 R238, R9 ;  /* 0x0000000900ee7308 */ /* 0x0002a20000000800 */
[----:B------:R-:W-:-:S06]  /*d8f0*/  FMUL.FTZ R160, R160, R11 ;  /* 0x0000000ba0a07220 */ /* 0x000fcc0000410000 */
[----:B------:R-:W-:Y:S01]  /*d900*/  HMMA.16816.F32.BF16 R120, R4, R44, R164 ;  /* 0x0000002c0478723c */ /* 0x000fe200000418a4 */
[----:B------:R-:W-:-:S07]  /*d910*/  FMUL.FTZ R161, R161, R11 ;  /* 0x0000000ba1a17220 */ /* 0x000fce0000410000 */
[----:B------:R-:W-:Y:S01]  /*d920*/  HMMA.16816.F32.BF16 R108, R4, R50, R76 ;  /* 0x00000032046c723c */ /* 0x000fe2000004184c */
[----:B-1----:R-:W-:Y:S02]  /*d930*/  FFMA.FTZ R9, R40, c[0x0][0x23c], -R2 ;  /* 0x00008f0028097a23 */ /* 0x002fe40000010802 */
[----:B------:R-:W-:-:S05]  /*d940*/  FMUL.FTZ R162, R162, R10 ;  /* 0x0000000aa2a27220 */ /* 0x000fca0000410000 */
[----:B------:R-:W-:Y:S01]  /*d950*/  HMMA.16816.F32.BF16 R132, R4, R22, R136 ;  /* 0x000000160484723c */ /* 0x000fe20000041888 */
[----:B------:R-:W-:-:S07]  /*d960*/  FMUL.FTZ R163, R163, R10 ;  /* 0x0000000aa3a37220 */ /* 0x000fce0000410000 */
[----:B------:R-:W-:Y:S01]  /*d970*/  HMMA.16816.F32.BF16 R188, R4, R28, R148 ;  /* 0x0000001c04bc723c */ /* 0x000fe20000041894 */
[----:B------:R-:W-:Y:S01]  /*d980*/  IMAD.MOV.U32 R136, RZ, RZ, R60 ;  /* 0x000000ffff887224 */ /* 0x000fe200078e003c */
[----:B------:R-:W-:-:S06]  /*d990*/  MOV R139, R63 ;  /* 0x0000003f008b7202 */ /* 0x000fcc0000000f00 */
[----:B------:R-:W-:Y:S01]  /*d9a0*/  HMMA.16816.F32.BF16 R164, R4, R48, R72 ;  /* 0x0000003004a4723c */ /* 0x000fe20000041848 */
[----:B------:R-:W-:-:S07]  /*d9b0*/  IMAD.MOV.U32 R138, RZ, RZ, R62 ;  /* 0x000000ffff8a7224 */ /* 0x000fce00078e003e */
[----:B------:R-:W-:Y:S01]  /*d9c0*/  HMMA.16816.F32.BF16 R152, R4, R12, R88 ;  /* 0x0000000c0498723c */ /* 0x000fe20000041858 */
[----:B------:R-:W-:-:S07]  /*d9d0*/  IMAD.MOV.U32 R137, RZ, RZ, R66 ;  /* 0x000000ffff897224 */ /* 0x000fce00078e0042 */
[----:B------:R-:W-:Y:S01]  /*d9e0*/  HMMA.16816.F32.BF16 R76, R4, R14, R92 ;  /* 0x0000000e044c723c */ /* 0x000fe2000004185c */
[----:B------:R-:W-:-:S06]  /*d9f0*/  IMAD.MOV.U32 R170, RZ, RZ, R136 ;  /* 0x000000ffffaa7224 */ /* 0x000fcc00078e0088 */
[----:B------:R-:W-:Y:S02]  /*da00*/  F2FP.BF16.PACK_AB R4, R34, R24 ;  /* 0x000000182204723e */ /* 0x000fe400000010ff */
[----:B------:R-:W-:Y:S02]  /*da10*/  F2FP.BF16.PACK_AB R5, R249, R250 ;  /* 0x000000faf905723e */ /* 0x000fe400000010ff */
[----:B------:R-:W-:Y:S02]  /*da20*/  F2FP.BF16.PACK_AB R6, R252, R200 ;  /* 0x000000c8fc06723e */ /* 0x000fe400000010ff */
[----:B----4-:R-:W-:Y:S01]  /*da30*/  F2FP.BF16.PACK_AB R7, R247, R248 ;  /* 0x000000f8f707723e */ /* 0x010fe200000010ff */
[----:B------:R-:W-:Y:S01]  /*da40*/  IMAD.MOV.U32 R26, RZ, RZ, R61 ;  /* 0x000000ffff1a7224 */ /* 0x000fe200078e003d */
[----:B------:R-:W-:Y:S01]  /*da50*/  MOV R136, R27 ;  /* 0x0000001b00887202 */ /* 0x000fe20000000f00 */
[----:B------:R-:W-:Y:S01]  /*da60*/  IMAD.MOV.U32 R27, RZ, RZ, R235 ;  /* 0x000000ffff1b7224 */ /* 0x000fe200078e00eb */
[----:B------:R-:W-:Y:S01]  /*da70*/  MOV R169, R32 ;  /* 0x0000002000a97202 */ /* 0x000fe20000000f00 */
[-C--:B------:R-:W-:Y:S01]  /*da80*/  FMUL.FTZ R144, R144, R11.reuse ;  /* 0x0000000b90907220 */ /* 0x080fe20000410000 */
[----:B------:R1:W-:Y:S01]  /*da90*/  MUFU.EX2 R235, R9 ;  /* 0x0000000900eb7308 */ /* 0x0003e20000000800 */
[----:B------:R-:W-:Y:S01]  /*daa0*/  HMMA.16816.F32.BF16 R60, R4, R30, R156 ;  /* 0x0000001e043c723c */ /* 0x000fe2000004189c */
[----:B------:R-:W-:-:S02]  /*dab0*/  FMUL.FTZ R145, R145, R11 ;  /* 0x0000000b91917220 */ /* 0x000fc40000410000 */
[-C--:B------:R-:W-:Y:S02]  /*dac0*/  FMUL.FTZ R146, R146, R10.reuse ;  /* 0x0000000a92927220 */ /* 0x080fe40000410000 */
[----:B------:R-:W-:Y:S02]  /*dad0*/  FMUL.FTZ R147, R147, R10 ;  /* 0x0000000a93937220 */ /* 0x000fe40000410000 */
[----:B------:R-:W-:Y:S02]  /*dae0*/  IMAD.MOV.U32 R156, RZ, RZ, R35 ;  /* 0x000000ffff9c7224 */ /* 0x000fe400078e0023 */
[----:B------:R-:W-:Y:S02]  /*daf0*/  IMAD.MOV.U32 R171, RZ, RZ, R137 ;  /* 0x000000ffffab7224 */ /* 0x000fe400078e0089 */
[----:B------:R-:W-:Y:S02]  /*db00*/  IMAD.MOV.U32 R35, RZ, RZ, R138 ;  /* 0x000000ffff237224 */ /* 0x000fe400078e008a */
[----:B------:R-:W-:-:S02]  /*db10*/  IMAD.MOV.U32 R32, RZ, RZ, R139 ;  /* 0x000000ffff207224 */ /* 0x000fc400078e008b */
[----:B-1----:R-:W-:Y:S02]  /*db20*/  FFMA.FTZ R9, R41, c[0x0][0x23c], -R2 ;  /* 0x00008f0029097a23 */ /* 0x002fe40000010802 */
[----:B------:R-:W-:Y:S02]  /*db30*/  IMAD.MOV.U32 R137, RZ, RZ, R57 ;  /* 0x000000ffff897224 */ /* 0x000fe400078e0039 */
[----:B------:R-:W-:Y:S02]  /*db40*/  IMAD.MOV.U32 R138, RZ, RZ, R58 ;  /* 0x000000ffff8a7224 */ /* 0x000fe400078e003a */
[----:B------:R-:W-:Y:S02]  /*db50*/  IMAD.MOV.U32 R139, RZ, RZ, R56 ;  /* 0x000000ffff8b7224 */ /* 0x000fe400078e0038 */
[----:B------:R-:W-:Y:S01]  /*db60*/  HMMA.16816.F32.BF16 R56, R4, R44, R160 ;  /* 0x0000002c0438723c */ /* 0x000fe200000418a0 */
[-C--:B------:R-:W-:Y:S02]  /*db70*/  FMUL.FTZ R172, R172, R11.reuse ;  /* 0x0000000bacac7220 */ /* 0x080fe40000410000 */
[----:B------:R-:W-:-:S02]  /*db80*/  FMUL.FTZ R173, R173, R11 ;  /* 0x0000000badad7220 */ /* 0x000fc40000410000 */
[-C--:B------:R-:W-:Y:S02]  /*db90*/  FMUL.FTZ R174, R174, R10.reuse ;  /* 0x0000000aaeae7220 */ /* 0x080fe40000410000 */
[----:B------:R-:W-:Y:S01]  /*dba0*/  MOV R160, R233 ;  /* 0x000000e900a07202 */ /* 0x000fe20000000f00 */
[----:B------:R-:W-:Y:S01]  /*dbb0*/  FMUL.FTZ R175, R175, R10 ;  /* 0x0000000aafaf7220 */ /* 0x000fe20000410000 */
[----:B------:R1:W3:Y:S01]  /*dbc0*/  MUFU.EX2 R233, R9 ;  /* 0x0000000900e97308 */ /* 0x0002e20000000800 */
[----:B------:R-:W-:Y:S02]  /*dbd0*/  IMAD.MOV.U32 R94, RZ, RZ, R67 ;  /* 0x000000ffff5e7224 */ /* 0x000fe400078e0043 */
[----:B------:R-:W-:Y:S02]  /*dbe0*/  IMAD.MOV.U32 R25, RZ, RZ, R64 ;  /* 0x000000ffff197224 */ /* 0x000fe400078e0040 */
[----:B------:R-:W-:Y:S01]  /*dbf0*/  HMMA.16816.F32.BF16 R64, R4, R28, R144 ;  /* 0x0000001c0440723c */ /* 0x000fe20000041890 */
[----:B------:R-:W-:Y:S01]  /*dc00*/  IMAD.MOV.U32 R157, RZ, RZ, R170 ;  /* 0x000000ffff9d7224 */ /* 0x000fe200078e00aa */
[----:B------:R-:W4:Y:S01]  /*dc10*/  LDSM.16.MT88.4 R28, [R216+0x9400] ;  /* 0x00940000d81c783b */ /* 0x000f220000004200 */
[----:B------:R-:W-:-:S02]  /*dc20*/  IMAD.MOV.U32 R170, RZ, RZ, R215 ;  /* 0x000000ffffaa7224 */ /* 0x000fc400078e00d7 */
[----:B-1----:R-:W-:-:S03]  /*dc30*/  FFMA.FTZ R9, R182, c[0x0][0x23c], -R0 ;  /* 0x00008f00b6097a23 */ /* 0x002fc60000010800 */
[----:B------:R-:W-:Y:S01]  /*dc40*/  HMMA.16816.F32.BF16 R44, R4, R46, R172 ;  /* 0x0000002e042c723c */ /* 0x000fe200000418ac */
[----:B------:R1:W-:Y:S06]  /*dc50*/  MUFU.EX2 R215, R9 ;  /* 0x0000000900d77308 */ /* 0x0003ec0000000800 */
[----:B------:R-:W-:Y:S02]  /*dc60*/  IMAD.MOV.U32 R175, RZ, RZ, R169 ;  /* 0x000000ffffaf7224 */ /* 0x000fe400078e00a9 */
[----:B------:R-:W-:Y:S02]  /*dc70*/  IMAD.MOV.U32 R169, RZ, RZ, R214 ;  /* 0x000000ffffa97224 */ /* 0x000fe400078e00d6 */
[----:B------:R-:W-:-:S02]  /*dc80*/  IMAD.MOV.U32 R93, RZ, RZ, R36 ;  /* 0x000000ffff5d7224 */ /* 0x000fc400078e0024 */
[----:B-1----:R-:W-:-:S04]  /*dc90*/  FFMA.FTZ R9, R55, c[0x0][0x23c], -R0 ;  /* 0x00008f0037097a23 */ /* 0x002fc80000010800 */
[----:B------:R1:W1:Y:S01]  /*dca0*/  MUFU.EX2 R214, R9 ;  /* 0x0000000900d67308 */ /* 0x0002620000000800 */
[----:B------:R-:W-:Y:S02]  /*dcb0*/  IMAD.MOV.U32 R159, RZ, RZ, R94 ;  /* 0x000000ffff9f7224 */ /* 0x000fe400078e005e */
[----:B------:R-:W-:Y:S01]  /*dcc0*/  IMAD.MOV.U32 R94, RZ, RZ, R213 ;  /* 0x000000ffff5e7224 */ /* 0x000fe200078e00d5 */
[----:B------:R-:W-:Y:S01]  /*dcd0*/  MOV R145, R139 ;  /* 0x0000008b00917202 */ /* 0x000fe20000000f00 */
[----:B------:R-:W-:Y:S02]  /*dce0*/  IMAD.MOV.U32 R147, RZ, RZ, R137 ;  /* 0x000000ffff937224 */ /* 0x000fe400078e0089 */
[----:B------:R-:W-:Y:S01]  /*dcf0*/  IMAD.MOV.U32 R146, RZ, RZ, R138 ;  /* 0x000000ffff927224 */ /* 0x000fe200078e008a */
[----:B------:R-:W-:Y:S01]  /*dd00*/  MOV R163, R93 ;  /* 0x0000005d00a37202 */ /* 0x000fe20000000f00 */
[----:B------:R-:W-:Y:S02]  /*dd10*/  IMAD.MOV.U32 R158, RZ, RZ, R24 ;  /* 0x000000ffff9e7224 */ /* 0x000fe400078e0018 */
[----:B-1----:R-:W-:-:S02]  /*dd20*/  FFMA.FTZ R9, R178, c[0x0][0x23c], -R0 ;  /* 0x00008f00b2097a23 */ /* 0x002fc40000010800 */
[----:B------:R-:W-:Y:S02]  /*dd30*/  IMAD.MOV.U32 R139, RZ, RZ, R27 ;  /* 0x000000ffff8b7224 */ /* 0x000fe400078e001b */
[----:B------:R1:W-:Y:S01]  /*dd40*/  MUFU.EX2 R213, R9 ;  /* 0x0000000900d57308 */ /* 0x0003e20000000800 */
[----:B------:R-:W-:Y:S02]  /*dd50*/  IMAD.MOV.U32 R138, RZ, RZ, R26 ;  /* 0x000000ffff8a7224 */ /* 0x000fe400078e001a */
[----:B------:R-:W-:Y:S02]  /*dd60*/  IMAD.MOV.U32 R137, RZ, RZ, R25 ;  /* 0x000000ffff897224 */ /* 0x000fe400078e0019 */
[----:B------:R-:W2:Y:S01]  /*dd70*/  LDSM.16.MT88.4 R24, [R218+0x9400] ;  /* 0x00940000da18783b */ /* 0x000ea20000004200 */
[----:B------:R-:W-:Y:S02]  /*dd80*/  IMAD.MOV.U32 R93, RZ, RZ, R212 ;  /* 0x000000ffff5d7224 */ /* 0x000fe400078e00d4 */
[----:B------:R-:W-:-:S02]  /*dd90*/  FMUL.FTZ R124, R124, R11 ;  /* 0x0000000b7c7c7220 */ /* 0x000fc40000410000 */
[----:B-1----:R-:W-:-:S04]  /*dda0*/  FFMA.FTZ R9, R179, c[0x0][0x23c], -R0 ;  /* 0x00008f00b3097a23 */ /* 0x002fc80000010800 */
        /* <DEDUP_REMOVED lines=31> */
[----:B------:R-:W-:Y:S01]  /*dfa0*/  FMUL.FTZ R99, R99, R10 ;  /* 0x0000000a63637220 */ /* 0x000fe20000410000 */
[----:B------:R-:W-:Y:S01]  /*dfb0*/  HMMA.16816.F32.BF16 R148, R4, R18, R124 ;  /* 0x000000120494723c */ /* 0x000fe2000004187c */
[----:B-1----:R-:W-:Y:S02]  /*dfc0*/  FFMA.FTZ R9, R180, c[0x0][0x23c], -R8 ;  /* 0x00008f00b4097a23 */ /* 0x002fe40000010808 */
[----:B------:R-:W-:Y:S01]  /*dfd0*/  IMAD.MOV.U32 R174, RZ, RZ, R171 ;  /* 0x000000ffffae7224 */ /* 0x000fe200078e00ab */
[----:B------:R-:W-:Y:S01]  /*dfe0*/  MOV R171, R42 ;  /* 0x0000002a00ab7202 */ /* 0x000fe20000000f00 */
[----:B------:R-:W-:Y:S02]  /*dff0*/  IMAD.MOV.U32 R95, RZ, RZ, R38 ;  /* 0x000000ffff5f7224 */ /* 0x000fe400078e0026 */
[----:B------:R-:W-:Y:S02]  /*e000*/  IMAD.MOV.U32 R124, RZ, RZ, R136 ;  /* 0x000000ffff7c7224 */ /* 0x000fe400078e0088 */
[----:B------:R-:W-:-:S02]  /*e010*/  IMAD.MOV.U32 R136, RZ, RZ, R43 ;  /* 0x000000ffff887224 */ /* 0x000fc400078e002b */
[----:B------:R-:W-:Y:S01]  /*e020*/  IMAD.MOV.U32 R92, RZ, RZ, R202 ;  /* 0x000000ffff5c7224 */ /* 0x000fe200078e00ca */
[----:B------:R-:W-:Y:S01]  /*e030*/  HMMA.16816.F32.BF16 R40, R4, R48, R68 ;  /* 0x000000300428723c */ /* 0x000fe20000041844 */
[----:B------:R1:W1:Y:S01]  /*e040*/  MUFU.EX2 R202, R9 ;  /* 0x0000000900ca7308 */ /* 0x0002620000000800 */
[----:B------:R-:W-:Y:S01]  /*e050*/  IMAD.MOV.U32 R162, RZ, RZ, R95 ;  /* 0x000000ffffa27224 */ /* 0x000fe200078e005f */
[----:B------:R-:W-:-:S05]  /*e060*/  MOV R95, R203 ;  /* 0x000000cb005f7202 */ /* 0x000fca0000000f00 */
[C---:B------:R-:W-:Y:S08]  /*e070*/  HMMA.16816.F32.BF16 R88, R4.reuse, R16, R112 ;  /* 0x000000100458723c */ /* 0x040ff00000041870 */
[----:B------:R-:W-:Y:S01]  /*e080*/  HMMA.16816.F32.BF16 R72, R4, R20, R128 ;  /* 0x000000140448723c */ /* 0x000fe20000041880 */
[----:B-1----:R-:W-:-:S07]  /*e090*/  FFMA.FTZ R9, R181, c[0x0][0x23c], -R8 ;  /* 0x00008f00b5097a23 */ /* 0x002fce0000010808 */
[C---:B------:R-:W-:Y:S01]  /*e0a0*/  HMMA.16816.F32.BF16 R52, R4.reuse, R12, R84 ;  /* 0x0000000c0434723c */ /* 0x040fe20000041854 */
[----:B------:R1:W-:Y:S07]  /*e0b0*/  MUFU.EX2 R203, R9 ;  /* 0x0000000900cb7308 */ /* 0x0003ee0000000800 */
[C---:B------:R-:W-:Y:S08]  /*e0c0*/  HMMA.16816.F32.BF16 R36, R4.reuse, R22, R140 ;  /* 0x000000160424723c */ /* 0x040ff0000004188c */
[----:B------:R-:W-:Y:S01]  /*e0d0*/  HMMA.16816.F32.BF16 R48, R4, R50, R80 ;  /* 0x000000320430723c */ /* 0x000fe20000041850 */
[----:B-1----:R-:W-:-:S07]  /*e0e0*/  FFMA.FTZ R9, R176, c[0x0][0x23c], -R8 ;  /* 0x00008f00b0097a23 */ /* 0x002fce0000010808 */
[----:B------:R-:W-:Y:S01]  /*e0f0*/  HMMA.16816.F32.BF16 R96, R4, R14, R96 ;  /* 0x0000000e0460723c */ /* 0x000fe20000041860 */
[----:B------:R-:W-:Y:S01]  /*e100*/  IMAD.MOV.U32 R113, RZ, RZ, R94 ;  /* 0x000000ffff717224 */ /* 0x000fe200078e005e */
[----:B------:R-:W-:Y:S01]  /*e110*/  MOV R114, R169 ;  /* 0x000000a900727202 */ /* 0x000fe20000000f00 */
[----:B------:R-:W-:Y:S01]  /*e120*/  IMAD.MOV.U32 R112, RZ, RZ, R93 ;  /* 0x000000ffff707224 */ /* 0x000fe200078e005d */
[----:B------:R-:W1:Y:S03]  /*e130*/  LDSM.16.MT88.4 R20, [R216+0xa400] ;  /* 0x00a40000d814783b */ /* 0x000e660000004200 */
[----:B--2---:R-:W-:Y:S01]  /*e140*/  F2FP.BF16.PACK_AB R4, R238, R241 ;  /* 0x000000f1ee04723e */ /* 0x004fe200000010ff */
[----:B------:R-:W-:Y:S01]  /*e150*/  IMAD.MOV.U32 R161, RZ, RZ, R33 ;  /* 0x000000ffffa17224 */ /* 0x000fe200078e0021 */
[----:B---3--:R-:W-:Y:S01]  /*e160*/  F2FP.BF16.PACK_AB R6, R233, R235 ;  /* 0x000000ebe906723e */ /* 0x008fe200000010ff */
[----:B------:R-:W-:Y:S01]  /*e170*/  IMAD.MOV.U32 R127, RZ, RZ, R35 ;  /* 0x000000ffff7f7224 */ /* 0x000fe200078e0023 */
[----:B------:R-:W-:Y:S01]  /*e180*/  F2FP.BF16.PACK_AB R5, R214, R215 ;  /* 0x000000d7d605723e */ /* 0x000fe200000010ff */
[----:B------:R-:W-:Y:S01]  /*e190*/  IMAD.MOV.U32 R125, RZ, RZ, R32 ;  /* 0x000000ffff7d7224 */ /* 0x000fe200078e0020 */
[----:B------:R-:W-:Y:S01]  /*e1a0*/  F2FP.BF16.PACK_AB R7, R212, R213 ;  /* 0x000000d5d407723e */ /* 0x000fe200000010ff */
[----:B------:R-:W-:Y:S01]  /*e1b0*/  IMAD.MOV.U32 R94, RZ, RZ, R201 ;  /* 0x000000ffff5e7224 */ /* 0x000fe200078e00c9 */
[----:B------:R-:W-:Y:S01]  /*e1c0*/  MOV R126, R34 ;  /* 0x00000022007e7202 */ /* 0x000fe20000000f00 */
[----:B------:R-:W-:Y:S01]  /*e1d0*/  IMAD.MOV.U32 R176, RZ, RZ, R92 ;  /* 0x000000ffffb07224 */ /* 0x000fe200078e005c */
[----:B------:R-:W2:Y:S03]  /*e1e0*/  LDSM.16.MT88.4 R16, [R218+0xa400] ;  /* 0x00a40000da10783b */ /* 0x000ea60000004200 */
[----:B----4-:R-:W-:Y:S01]  /*e1f0*/  HMMA.16816.F32.BF16 R140, R4, R30, R204 ;  /* 0x0000001e048c723c */ /* 0x010fe200000418cc */
[----:B------:R3:W-:Y:S01]  /*e200*/  MUFU.EX2 R204, R9 ;  /* 0x0000000900cc7308 */ /* 0x0007e20000000800 */
[----:B------:R-:W-:Y:S01]  /*e210*/  IMAD.MOV.U32 R115, RZ, RZ, R170 ;  /* 0x000000ffff737224 */ /* 0x000fe200078e00aa */
[----:B------:R-:W-:Y:S01]  /*e220*/  MOV R170, R138 ;  /* 0x0000008a00aa7202 */ /* 0x000fe20000000f00 */
[----:B------:R-:W-:Y:S01]  /*e230*/  IMAD.MOV.U32 R92, RZ, RZ, R171 ;  /* 0x000000ffff5c7224 */ /* 0x000fe200078e00ab */
[----:B------:R-:W4:Y:S02]  /*e240*/  LDSM.16.MT88.4 R12, [R216+0xb400] ;  /* 0x00b40000d80c783b */ /* 0x000f240000004200 */
[----:B------:R-:W-:-:S02]  /*e250*/  IMAD.MOV.U32 R207, RZ, RZ, R200 ;  /* 0x000000ffffcf7224 */ /* 0x000fc400078e00c8 */
[----:B------:R-:W-:Y:S01]  /*e260*/  IMAD.MOV.U32 R93, RZ, RZ, R136 ;  /* 0x000000ffff5d7224 */ /* 0x000fe200078e0088 */
[----:B------:R-:W1:Y:S01]  /*e270*/  LDSM.16.MT88.4 R32, [R218+0xb400] ;  /* 0x00b40000da20783b */ /* 0x000e620000004200 */
[----:B---3--:R-:W-:-:S04]  /*e280*/  FFMA.FTZ R9, R193, c[0x0][0x23c], -R3 ;  /* 0x00008f00c1097a23 */ /* 0x008fc80000010803 */
[----:B------:R3:W-:Y:S01]  /*e290*/  MUFU.EX2 R201, R9 ;  /* 0x0000000900c97308 */ /* 0x0007e20000000800 */
[----:B------:R-:W-:Y:S02]  /*e2a0*/  IMAD.MOV.U32 R171, RZ, RZ, R137 ;  /* 0x000000ffffab7224 */ /* 0x000fe400078e0089 */
[----:B------:R-:W-:Y:S02]  /*e2b0*/  IMAD.MOV.U32 R169, RZ, RZ, R139 ;  /* 0x000000ffffa97224 */ /* 0x000fe400078e008b */
[----:B------:R-:W-:Y:S01]  /*e2c0*/  HMMA.16816.F32.BF16 R136, R4, R24, R196 ;  /* 0x000000180488723c */ /* 0x000fe200000418c4 */
[----:B---3--:R-:W-:-:S04]  /*e2d0*/  FFMA.FTZ R9, R192, c[0x0][0x23c], -R3 ;  /* 0x00008f00c0097a23 */ /* 0x008fc80000010803 */
[----:B------:R3:W1:Y:S02]  /*e2e0*/  MUFU.EX2 R200, R9 ;  /* 0x0000000900c87308 */ /* 0x0006640000000800 */
[----:B---3--:R-:W-:-:S06]  /*e2f0*/  FFMA.FTZ R9, R183, c[0x0][0x23c], -R3 ;  /* 0x00008f00b7097a23 */ /* 0x008fcc0000010803 */
[----:B------:R3:W-:Y:S02]  /*e300*/  MUFU.EX2 R199, R9 ;  /* 0x0000000900c77308 */ /* 0x0007e40000000800 */
[----:B---3--:R-:W-:-:S06]  /*e310*/  FFMA.FTZ R9, R194, c[0x0][0x23c], -R3 ;  /* 0x00008f00c2097a23 */ /* 0x008fcc0000010803 */
        /* <DEDUP_REMOVED lines=10> */
[----:B------:R3:W-:Y:S01]  /*e3c0*/  MUFU.EX2 R193, R9 ;  /* 0x0000000900c17308 */ /* 0x0007e20000000800 */
[----:B------:R-:W-:Y:S01]  /*e3d0*/  HMMA.16816.F32.BF16 R84, R4, R28, R208 ;  /* 0x0000001c0454723c */ /* 0x000fe200000418d0 */
[----:B---3--:R-:W-:-:S06]  /*e3e0*/  FFMA.FTZ R9, R237, c[0x0][0x23c], -R0 ;  /* 0x00008f00ed097a23 */ /* 0x008fcc0000010800 */
[----:B------:R3:W2:Y:S01]  /*e3f0*/  MUFU.EX2 R192, R9 ;  /* 0x0000000900c07308 */ /* 0x0006a20000000800 */
[----:B-1----:R-:W-:Y:S01]  /*e400*/  HMMA.16816.F32.BF16 R128, R4, R20, R188 ;  /* 0x000000140480723c */ /* 0x002fe200000418bc */
[----:B------:R-:W-:Y:S01]  /*e410*/  IMAD.MOV.U32 R208, RZ, RZ, R125 ;  /* 0x000000ffffd07224 */ /* 0x000fe200078e007d */
[----:B------:R-:W-:Y:S01]  /*e420*/  MOV R211, R92 ;  /* 0x0000005c00d37202 */ /* 0x000fe20000000f00 */
[----:B------:R-:W-:Y:S02]  /*e430*/  IMAD.MOV.U32 R209, RZ, RZ, R114 ;  /* 0x000000ffffd17224 */ /* 0x000fe400078e0072 */
[----:B---3--:R-:W-:-:S04]  /*e440*/  FFMA.FTZ R9, R236, c[0x0][0x23c], -R0 ;  /* 0x00008f00ec097a23 */ /* 0x008fc80000010800 */
[----:B------:R1:W-:Y:S01]  /*e450*/  MUFU.EX2 R183, R9 ;  /* 0x0000000900b77308 */ /* 0x0003e20000000800 */
[----:B------:R-:W-:Y:S01]  /*e460*/  IMAD.MOV.U32 R190, RZ, RZ, R124 ;  /* 0x000000ffffbe7224 */ /* 0x000fe200078e007c */
[----:B------:R-:W-:Y:S01]  /*e470*/  MOV R188, R127 ;  /* 0x0000007f00bc7202 */ /* 0x000fe20000000f00 */
[----:B------:R-:W-:Y:S02]  /*e480*/  IMAD.MOV.U32 R189, RZ, RZ, R126 ;  /* 0x000000ffffbd7224 */ /* 0x000fe400078e007e */
[----:B------:R-:W-:Y:S01]  /*e490*/  HMMA.16816.F32.BF16 R124, R4, R22, R184 ;  /* 0x00000016047c723c */ /* 0x000fe200000418b8 */
[----:B------:R-:W-:Y:S02]  /*e4a0*/  IMAD.MOV.U32 R210, RZ, RZ, R115 ;  /* 0x000000ffffd27224 */ /* 0x000fe400078e0073 */
[----:B------:R-:W-:Y:S02]  /*e4b0*/  IMAD.MOV.U32 R172, RZ, RZ, R93 ;  /* 0x000000ffffac7224 */ /* 0x000fe400078e005d */
[----:B------:R-:W-:-:S02]  /*e4c0*/  IMAD.MOV.U32 R173, RZ, RZ, R94 ;  /* 0x000000ffffad7224 */ /* 0x000fc400078e005e */
[----:B-1----:R-:W-:Y:S01]  /*e4d0*/  FFMA.FTZ R9, R239, c[0x0][0x23c], -R0 ;  /* 0x00008f00ef097a23 */ /* 0x002fe20000010800 */
[C---:B------:R-:W-:Y:S01]  /*e4e0*/  HMMA.16816.F32.BF16 R132, R4.reuse, R26, R132 ;  /* 0x0000001a0484723c */ /* 0x040fe20000041884 */
[----:B------:R-:W-:Y:S02]  /*e4f0*/  IMAD.MOV.U32 R187, RZ, RZ, R112 ;  /* 0x000000ffffbb7224 */ /* 0x000fe400078e0070 */
[----:B------:R1:W3:Y:S01]  /*e500*/  MUFU.EX2 R182, R9 ;  /* 0x0000000900b67308 */ /* 0x0002e20000000800 */
[----:B------:R-:W-:Y:S02]  /*e510*/  IMAD.MOV.U32 R186, RZ, RZ, R113 ;  /* 0x000000ffffba7224 */ /* 0x000fe400078e0071 */
[----:B------:R-:W-:Y:S02]  /*e520*/  IMAD.MOV.U32 R185, RZ, RZ, R95 ;  /* 0x000000ffffb97224 */ /* 0x000fe400078e005f */
[C---:B--2---:R-:W-:Y:S08]  /*e530*/  HMMA.16816.F32.BF16 R120, R4.reuse, R16, R120 ;  /* 0x000000100478723c */ /* 0x044ff00000041878 */
[----:B------:R-:W-:Y:S01]  /*e540*/  HMMA.16816.F32.BF16 R116, R4, R18, R116 ;  /* 0x000000120474723c */ /* 0x000fe20000041874 */
[----:B-1----:R-:W-:-:S07]  /*e550*/  FFMA.FTZ R9, R245, c[0x0][0x23c], -R8 ;  /* 0x00008f00f5097a23 */ /* 0x002fce0000010808 */
[C---:B----4-:R-:W-:Y:S01]  /*e560*/  HMMA.16816.F32.BF16 R112, R4.reuse, R12, R164 ;  /* 0x0000000c0470723c */ /* 0x050fe200000418a4 */
[----:B------:R1:W-:Y:S07]  /*e570*/  MUFU.EX2 R181, R9 ;  /* 0x0000000900b57308 */ /* 0x0003ee0000000800 */
[C---:B------:R-:W-:Y:S08]  /*e580*/  HMMA.16816.F32.BF16 R108, R4.reuse, R14, R108 ;  /* 0x0000000e046c723c */ /* 0x040ff0000004186c */
[----:B------:R-:W-:Y:S01]  /*e590*/  HMMA.16816.F32.BF16 R92, R4, R32, R152 ;  /* 0x00000020045c723c */ /* 0x000fe20000041898 */
[----:B-1----:R-:W-:-:S07]  /*e5a0*/  FFMA.FTZ R9, R246, c[0x0][0x23c], -R8 ;  /* 0x00008f00f6097a23 */ /* 0x002fce0000010808 */
[----:B------:R-:W-:Y:S01]  /*e5b0*/  HMMA.16816.F32.BF16 R76, R4, R34, R76 ;  /* 0x00000022044c723c */ /* 0x000fe2000004184c */
[----:B------:R1:W2:Y:S06]  /*e5c0*/  MUFU.EX2 R179, R9 ;  /* 0x0000000900b37308 */ /* 0x0002ac0000000800 */
[----:B------:R-:W-:Y:S02]  /*e5d0*/  F2FP.BF16.PACK_AB R4, R202, R242 ;  /* 0x000000f2ca04723e */ /* 0x000fe400000010ff */
[----:B------:R-:W-:Y:S02]  /*e5e0*/  F2FP.BF16.PACK_AB R5, R200, R201 ;  /* 0x000000c9c805723e */ /* 0x000fe400000010ff */
[----:B------:R-:W-:-:S02]  /*e5f0*/  F2FP.BF16.PACK_AB R6, R204, R203 ;  /* 0x000000cbcc06723e */ /* 0x000fc400000010ff */
[----:B------:R-:W-:Y:S01]  /*e600*/  F2FP.BF16.PACK_AB R7, R198, R199 ;  /* 0x000000c7c607723e */ /* 0x000fe200000010ff */
[----:B-1----:R-:W-:-:S06]  /*e610*/  FFMA.FTZ R9, R240, c[0x0][0x23c], -R8 ;  /* 0x00008f00f0097a23 */ /* 0x002fcc0000010808 */
[C---:B------:R-:W-:Y:S01]  /*e620*/  HMMA.16816.F32.BF16 R68, R4.reuse, R26, R36 ;  /* 0x0000001a0444723c */ /* 0x040fe20000041824 */
[----:B------:R-:W1:Y:S01]  /*e630*/  LDSM.16.MT88.4 R36, [R216+0x9800] ;  /* 0x00980000d824783b */ /* 0x000e620000004200 */
[----:B------:R4:W-:Y:S06]  /*e640*/  MUFU.EX2 R180, R9 ;  /* 0x0000000900b47308 */ /* 0x0009ec0000000800 */
[C---:B------:R-:W-:Y:S08]  /*e650*/  HMMA.16816.F32.BF16 R88, R4.reuse, R28, R88 ;  /* 0x0000001c0458723c */ /* 0x040ff00000041858 */
[----:B------:R-:W-:Y:S01]  /*e660*/  HMMA.16816.F32.BF16 R80, R4, R30, R148 ;  /* 0x0000001e0450723c */ /* 0x000fe20000041894 */
[----:B------:R-:W1:Y:S01]  /*e670*/  LDSM.16.MT88.4 R28, [R218+0x9800] ;  /* 0x00980000da1c783b */ /* 0x000e620000004200 */
[----:B----4-:R-:W-:-:S06]  /*e680*/  FFMA.FTZ R9, R107, c[0x0][0x23c], -R8 ;  /* 0x00008f006b097a23 */ /* 0x010fcc0000010808 */
[C---:B------:R-:W-:Y:S01]  /*e690*/  HMMA.16816.F32.BF16 R40, R4.reuse, R12, R40 ;  /* 0x0000000c0428723c */ /* 0x040fe20000041828 */
[----:B------:R4:W-:Y:S07]  /*e6a0*/  MUFU.EX2 R178, R9 ;  /* 0x0000000900b27308 */ /* 0x0009ee0000000800 */
[C---:B------:R-:W-:Y:S01]  /*e6b0*/  HMMA.16816.F32.BF16 R48, R4.reuse, R14, R48 ;  /* 0x0000000e0430723c */ /* 0x040fe20000041830 */
[----:B------:R-:W1:Y:S07]  /*e6c0*/  LDSM.16.MT88.4 R12, [R216+0xb800] ;  /* 0x00b80000d80c783b */ /* 0x000e6e0000004200 */
[C---:B------:R-:W-:Y:S01]  /*e6d0*/  HMMA.16816.F32.BF16 R72, R4.reuse, R24, R72 ;  /* 0x000000180448723c */ /* 0x040fe20000041848 */
[----:B------:R-:W1:Y:S07]  /*e6e0*/  LDSM.16.MT88.4 R24, [R216+0xa800] ;  /* 0x00a80000d818783b */ /* 0x000e6e0000004200 */
[----:B------:R-:W-:Y:S01]  /*e6f0*/  HMMA.16816.F32.BF16 R64, R4, R20, R64 ;  /* 0x000000140440723c */ /* 0x000fe20000041840 */
[----:B----4-:R-:W-:-:S07]  /*e700*/  FFMA.FTZ R9, R251, c[0x0][0x23c], -R3 ;  /* 0x00008f00fb097a23 */ /* 0x010fce0000010803 */
[C---:B------:R-:W-:Y:S01]  /*e710*/  HMMA.16816.F32.BF16 R60, R4.reuse, R22, R60 ;  /* 0x00000016043c723c */ /* 0x040fe2000004183c */
[----:B------:R-:W-:Y:S07]  /*e720*/  LDSM.16.MT88.4 R20, [R218+0xb800] ;  /* 0x00b80000da14783b */ /* 0x000fee0000004200 */
[C---:B------:R-:W-:Y:S08]  /*e730*/  HMMA.16816.F32.BF16 R56, R4.reuse, R16, R56 ;  /* 0x000000100438723c */ /* 0x040ff00000041838 */
[----:B------:R-:W-:Y:S01]  /*e740*/  HMMA.16816.F32.BF16 R44, R4, R18, R44 ;  /* 0x00000012042c723c */ /* 0x000fe2000004182c */
[----:B------:R-:W4:Y:S01]  /*e750*/  LDSM.16.MT88.4 R16, [R218+0xa800] ;  /* 0x00a80000da10783b */ /* 0x000f220000004200 */
[----:B------:R1:W-:Y:S01]  /*e760*/  MUFU.EX2 R177, R9 ;  /* 0x0000000900b17308 */ /* 0x0003e20000000800 */
[----:B------:R-:W-:Y:S01]  /*e770*/  MOV R246, R176 ;  /* 0x000000b000f67202 */ /* 0x000fe20000000f00 */
[----:B-1----:R-:W-:-:S06]  /*e780*/  FFMA.FTZ R9, R185, c[0x0][0x23c], -R3 ;  /* 0x00008f00b9097a23 */ /* 0x002fcc0000010803 */
[----:B------:R1:W1:Y:S01]  /*e790*/  MUFU.EX2 R176, R9 ;  /* 0x0000000900b07308 */ /* 0x0002620000000800 */
[----:B------:R-:W-:Y:S01]  /*e7a0*/  HMMA.16816.F32.BF16 R52, R4, R32, R52 ;  /* 0x000000200434723c */ /* 0x000fe20000041834 */
[----:B-1----:R-:W-:-:S06]  /*e7b0*/  FFMA.FTZ R9, R244, c[0x0][0x23c], -R3 ;  /* 0x00008f00f4097a23 */ /* 0x002fcc0000010803 */
[----:B------:R1:W-:Y:S01]  /*e7c0*/  MUFU.EX2 R107, R9 ;  /* 0x00000009006b7308 */ /* 0x0003e20000000800 */
[----:B------:R-:W-:Y:S01]  /*e7d0*/  HMMA.16816.F32.BF16 R32, R4, R34, R96 ;  /* 0x000000220420723c */ /* 0x000fe20000041860 */
[----:B------:R-:W-:Y:S02]  /*e7e0*/  IMAD.MOV.U32 R191, RZ, RZ, R145 ;  /* 0x000000ffffbf7224 */ /* 0x000fe400078e0091 */
[----:B-1----:R-:W-:-:S04]  /*e7f0*/  FFMA.FTZ R9, R243, c[0x0][0x23c], -R3 ;  /* 0x00008f00f3097a23 */ /* 0x002fc80000010803 */
[----:B------:R1:W1:Y:S01]  /*e800*/  MUFU.EX2 R106, R9 ;  /* 0x00000009006a7308 */ /* 0x0002620000000800 */
[----:B------:R-:W-:Y:S02]  /*e810*/  F2FP.BF16.PACK_AB R4, R196, R197 ;  /* 0x000000c5c404723e */ /* 0x000fe400000010ff */
[----:B------:R-:W-:Y:S02]  /*e820*/  F2FP.BF16.PACK_AB R6, R194, R195 ;  /* 0x000000c3c206723e */ /* 0x000fe400000010ff */
[----:B------:R-:W-:Y:S02]  /*e830*/  F2FP.BF16.PACK_AB R5, R192, R193 ;  /* 0x000000c1c005723e */ /* 0x000fe400000010ff */
[----:B---3--:R-:W-:Y:S01]  /*e840*/  F2FP.BF16.PACK_AB R7, R182, R183 ;  /* 0x000000b7b607723e */ /* 0x008fe200000010ff */
[----:B------:R-:W-:Y:S01]  /*e850*/  IMAD.MOV.U32 R205, RZ, RZ, R147 ;  /* 0x000000ffffcd7224 */ /* 0x000fe200078e0093 */
[----:B------:R-:W-:Y:S01]  /*e860*/  MOV R206, R146 ;  /* 0x0000009200ce7202 */ /* 0x000fe20000000f00 */
[----:B------:R-:W-:Y:S01]  /*e870*/  IMAD.MOV.U32 R240, RZ, RZ, R174 ;  /* 0x000000fffff07224 */ /* 0x000fe200078e00ae */
[----:B------:R-:W-:Y:S01]  /*e880*/  MOV R174, R162 ;  /* 0x000000a200ae7202 */ /* 0x000fe20000000f00 */
[----:B------:R-:W-:-:S02]  /*e890*/  IMAD.MOV.U32 R234, RZ, RZ, R186 ;  /* 0x000000ffffea7224 */ /* 0x000fc400078e00ba */
[C---:B------:R-:W-:Y:S01]  /*e8a0*/  HMMA.16816.F32.BF16 R144, R4.reuse, R38, R140 ;  /* 0x000000260490723c */ /* 0x040fe2000004188c */
[----:B------:R-:W-:Y:S01]  /*e8b0*/  MOV R237, R187 ;  /* 0x000000bb00ed7202 */ /* 0x000fe20000000f00 */
[----:B------:R-:W-:Y:S02]  /*e8c0*/  IMAD.MOV.U32 R236, RZ, RZ, R188 ;  /* 0x000000ffffec7224 */ /* 0x000fe400078e00bc */
[----:B------:R-:W-:Y:S02]  /*e8d0*/  IMAD.MOV.U32 R232, RZ, RZ, R189 ;  /* 0x000000ffffe87224 */ /* 0x000fe400078e00bd */
[----:B------:R-:W-:Y:S02]  /*e8e0*/  IMAD.MOV.U32 R239, RZ, RZ, R190 ;  /* 0x000000ffffef7224 */ /* 0x000fe400078e00be */
[----:B------:R-:W-:Y:S01]  /*e8f0*/  IMAD.MOV.U32 R143, RZ, RZ, R175 ;  /* 0x000000ffff8f7224 */ /* 0x000fe200078e00af */
[----:B------:R-:W-:Y:S01]  /*e900*/  HMMA.16816.F32.BF16 R148, R4, R30, R132 ;  /* 0x0000001e0494723c */ /* 0x000fe20000041884 */
[----:B------:R-:W-:-:S02]  /*e910*/  IMAD.MOV.U32 R142, RZ, RZ, R160 ;  /* 0x000000ffff8e7224 */ /* 0x000fc400078e00a0 */
[----:B------:R-:W-:Y:S02]  /*e920*/  IMAD.MOV.U32 R141, RZ, RZ, R161 ;  /* 0x000000ffff8d7224 */ /* 0x000fe400078e00a1 */
[----:B------:R-:W-:Y:S02]  /*e930*/  IMAD.MOV.U32 R140, RZ, RZ, R163 ;  /* 0x000000ffff8c7224 */ /* 0x000fe400078e00a3 */
[----:B------:R-:W-:Y:S01]  /*e940*/  IMAD.MOV.U32 R245, RZ, RZ, R191 ;  /* 0x000000fffff57224 */ /* 0x000fe200078e00bf */
[----:B------:R-:W-:Y:S01]  /*e950*/  MOV R134, R170 ;  /* 0x000000aa00867202 */ /* 0x000fe20000000f00 */
[----:B------:R-:W-:Y:S01]  /*e960*/  IMAD.MOV.U32 R175, RZ, RZ, R168 ;  /* 0x000000ffffaf7224 */ /* 0x000fe200078e00a8 */
[----:B------:R-:W-:Y:S01]  /*e970*/  HMMA.16816.F32.BF16 R160, R4, R14, R108 ;  /* 0x0000000e04a0723c */ /* 0x000fe2000004186c */
[----:B------:R-:W-:Y:S02]  /*e980*/  IMAD.MOV.U32 R133, RZ, RZ, R169 ;  /* 0x000000ffff857224 */ /* 0x000fe400078e00a9 */
[----:B------:R-:W-:-:S05]  /*e990*/  IMAD.MOV.U32 R135, RZ, RZ, R171 ;  /* 0x000000ffff877224 */ /* 0x000fca00078e00ab */
[----:B------:R-:W-:Y:S01]  /*e9a0*/  HMMA.16816.F32.BF16 R84, R4, R36, R84 ;  /* 0x000000240454723c */ /* 0x000fe20000041854 */
[----:B-1----:R-:W-:-:S07]  /*e9b0*/  FFMA.FTZ R9, R133, c[0x0][0x23c], -R2 ;  /* 0x00008f0085097a23 */ /* 0x002fce0000010802 */
[C---:B------:R-:W-:Y:S08]  /*e9c0*/  HMMA.16816.F32.BF16 R136, R4.reuse, R28, R136 ;  /* 0x0000001c0488723c */ /* 0x040ff00000041888 */
[C---:B------:R-:W-:Y:S08]  /*e9d0*/  HMMA.16816.F32.BF16 R152, R4.reuse, R24, R128 ;  /* 0x000000180498723c */ /* 0x040ff00000041880 */
[C---:B------:R-:W-:Y:S08]  /*e9e0*/  HMMA.16816.F32.BF16 R188, R4.reuse, R26, R124 ;  /* 0x0000001a04bc723c */ /* 0x040ff0000004187c */
[C---:B----4-:R-:W-:Y:S08]  /*e9f0*/  HMMA.16816.F32.BF16 R164, R4.reuse, R16, R120 ;  /* 0x0000001004a4723c */ /* 0x050ff00000041878 */
[C---:B------:R-:W-:Y:S08]  /*ea00*/  HMMA.16816.F32.BF16 R168, R4.reuse, R18, R116 ;  /* 0x0000001204a8723c */ /* 0x040ff00000041874 */
[C---:B------:R-:W-:Y:S08]  /*ea10*/  HMMA.16816.F32.BF16 R184, R4.reuse, R12, R112 ;  /* 0x0000000c04b8723c */ /* 0x040ff00000041870 */
[C---:B------:R-:W-:Y:S08]  /*ea20*/  HMMA.16816.F32.BF16 R108, R4.reuse, R20, R92 ;  /* 0x00000014046c723c */ /* 0x040ff0000004185c */
[----:B------:R-:W-:Y:S01]  /*ea30*/  HMMA.16816.F32.BF16 R96, R4, R22, R76 ;  /* 0x000000160460723c */ /* 0x000fe2000004184c */
[----:B------:R-:W-:Y:S01]  /*ea40*/  IMAD.MOV.U32 R251, RZ, RZ, R217 ;  /* 0x000000fffffb7224 */ /* 0x000fe200078e00d9 */
[----:B------:R-:W-:Y:S01]  /*ea50*/  LDSM.16.MT88.4 R124, [R216+0x9c00] ;  /* 0x009c0000d87c783b */ /* 0x000fe20000004200 */
[----:B------:R-:W-:-:S03]  /*ea60*/  IMAD.MOV.U32 R133, RZ, RZ, R143 ;  /* 0x000000ffff857224 */ /* 0x000fc600078e008f */
[----:B------:R1:W5:Y:S01]  /*ea70*/  LDL.LU R217, [R1+0x68] ;  /* 0x0000680001d97983 */ /* 0x0003620000300800 */
[----:B--2---:R-:W-:Y:S02]  /*ea80*/  F2FP.BF16.PACK_AB R4, R179, R181 ;  /* 0x000000b5b304723e */ /* 0x004fe400000010ff */
[----:B------:R-:W-:Y:S02]  /*ea90*/  F2FP.BF16.PACK_AB R5, R176, R177 ;  /* 0x000000b1b005723e */ /* 0x000fe400000010ff */
[----:B------:R-:W-:Y:S02]  /*eaa0*/  F2FP.BF16.PACK_AB R6, R178, R180 ;  /* 0x000000b4b206723e */ /* 0x000fe400000010ff */
[----:B------:R-:W-:-:S07]  /*eab0*/  F2FP.BF16.PACK_AB R7, R106, R107 ;  /* 0x0000006b6a07723e */ /* 0x000fce00000010ff */
[C---:B------:R-:W-:Y:S01]  /*eac0*/  HMMA.16816.F32.BF16 R68, R4.reuse, R30, R68 ;  /* 0x0000001e0444723c */ /* 0x040fe20000041844 */
[----:B------:R2:W-:Y:S07]  /*ead0*/  MUFU.EX2 R31, R9 ;  /* 0x00000009001f7308 */ /* 0x0005ee0000000800 */
[----:B------:R-:W-:Y:S01]  /*eae0*/  HMMA.16816.F32.BF16 R128, R4, R28, R72 ;  /* 0x0000001c0480723c */ /* 0x000fe20000041848 */
[----:B--2---:R-:W-:-:S04]  /*eaf0*/  FFMA.FTZ R9, R134, c[0x0][0x23c], -R2 ;  /* 0x00008f0086097a23 */ /* 0x004fc80000010802 */
[----:B------:R2:W3:Y:S03]  /*eb00*/  MUFU.EX2 R30, R9 ;  /* 0x00000009001e7308 */ /* 0x0004e60000000800 */
[----:B------:R-:W-:Y:S01]  /*eb10*/  HMMA.16816.F32.BF16 R60, R4, R26, R60 ;  /* 0x0000001a043c723c */ /* 0x000fe2000004183c */
[--C-:B--2---:R-:W-:Y:S02]  /*eb20*/  FFMA.FTZ R9, R135, c[0x0][0x23c], -R2.reuse ;  /* 0x00008f0087097a23 */ /* 0x104fe40000010802 */
[----:B------:R-:W-:-:S04]  /*eb30*/  FFMA.FTZ R2, R251, c[0x0][0x23c], -R2 ;  /* 0x00008f00fb027a23 */ /* 0x000fc80000010802 */
[----:B------:R2:W-:Y:S01]  /*eb40*/  MUFU.EX2 R28, R2 ;  /* 0x00000002001c7308 */ /* 0x0005e20000000800 */
[----:B------:R-:W-:Y:S01]  /*eb50*/  HMMA.16816.F32.BF16 R64, R4, R24, R64 ;  /* 0x000000180440723c */ /* 0x000fe20000041840 */
[----:B--2---:R-:W-:-:S06]  /*eb60*/  FFMA.FTZ R2, R140, c[0x0][0x23c], -R0 ;  /* 0x00008f008c027a23 */ /* 0x004fcc0000010800 */
[----:B------:R2:W-:Y:S01]  /*eb70*/  MUFU.EX2 R27, R2 ;  /* 0x00000002001b7308 */ /* 0x0005e20000000800 */
[----:B------:R-:W-:Y:S01]  /*eb80*/  IMAD.MOV.U32 R135, RZ, RZ, R246 ;  /* 0x000000ffff877224 */ /* 0x000fe200078e00f6 */
[----:B------:R-:W-:Y:S01]  /*eb90*/  MOV R251, R245 ;  /* 0x000000f500fb7202 */ /* 0x000fe20000000f00 */
[----:B------:R-:W-:Y:S01]  /*eba0*/  IMAD.MOV.U32 R246, RZ, RZ, R236 ;  /* 0x000000fffff67224 */ /* 0x000fe200078e00ec */
[----:B------:R-:W-:Y:S01]  /*ebb0*/  MOV R236, R210 ;  /* 0x000000d200ec7202 */ /* 0x000fe20000000f00 */
[----:B------:R-:W-:Y:S02]  /*ebc0*/  IMAD.MOV.U32 R245, RZ, RZ, R209 ;  /* 0x000000fffff57224 */ /* 0x000fe400078e00d1 */
[----:B--2---:R-:W-:-:S04]  /*ebd0*/  FFMA.FTZ R2, R141, c[0x0][0x23c], -R0 ;  /* 0x00008f008d027a23 */ /* 0x004fc80000010800 */
[----:B------:R2:W-:Y:S01]  /*ebe0*/  MUFU.EX2 R26, R2 ;  /* 0x00000002001a7308 */ /* 0x0005e20000000800 */
[----:B------:R-:W-:Y:S02]  /*ebf0*/  IMAD.MOV.U32 R134, RZ, RZ, R142 ;  /* 0x000000ffff867224 */ /* 0x000fe400078e008e */
[----:B------:R-:W-:Y:S01]  /*ec00*/  IMAD.MOV.U32 R209, RZ, RZ, R172 ;  /* 0x000000ffffd17224 */ /* 0x000fe200078e00ac */
[----:B------:R-:W-:Y:S01]  /*ec10*/  MOV R172, R175 ;  /* 0x000000af00ac7202 */ /* 0x000fe20000000f00 */
[----:B------:R-:W-:Y:S01]  /*ec20*/  IMAD.MOV.U32 R210, RZ, RZ, R174 ;  /* 0x000000ffffd27224 */ /* 0x000fe200078e00ae */
[----:B------:R-:W-:Y:S01]  /*ec30*/  HMMA.16816.F32.BF16 R44, R4, R18, R44 ;  /* 0x00000012042c723c */ /* 0x000fe2000004182c */
[----:B------:R-:W-:Y:S01]  /*ec40*/  IMAD.MOV.U32 R174, RZ, RZ, R157 ;  /* 0x000000ffffae7224 */ /* 0x000fe200078e009d */
[----:B------:R-:W4:Y:S01]  /*ec50*/  LDSM.16.MT88.4 R140, [R218+0x9c00] ;  /* 0x009c0000da8c783b */ /* 0x000f220000004200 */
[--C-:B--2---:R-:W-:Y:S02]  /*ec60*/  FFMA.FTZ R2, R240, c[0x0][0x23c], -R0.reuse ;  /* 0x00008f00f0027a23 */ /* 0x104fe40000010800 */
[----:B------:R-:W-:-:S02]  /*ec70*/  FFMA.FTZ R0, R159, c[0x0][0x23c], -R0 ;  /* 0x00008f009f007a23 */ /* 0x000fc40000010800 */
[----:B------:R-:W-:Y:S02]  /*ec80*/  IMAD.MOV.U32 R240, RZ, RZ, R239 ;  /* 0x000000fffff07224 */ /* 0x000fe400078e00ef */
[----:B------:R2:W-:Y:S01]  /*ec90*/  MUFU.EX2 R24, R0 ;  /* 0x0000000000187308 */ /* 0x0005e20000000800 */
[----:B------:R-:W-:Y:S02]  /*eca0*/  IMAD.MOV.U32 R239, RZ, RZ, R234 ;  /* 0x000000ffffef7224 */ /* 0x000fe400078e00ea */
[----:B------:R-:W-:Y:S02]  /*ecb0*/  IMAD.MOV.U32 R234, RZ, RZ, R211 ;  /* 0x000000ffffea7224 */ /* 0x000fe400078e00d3 */
[----:B------:R-:W-:Y:S02]  /*ecc0*/  IMAD.MOV.U32 R211, RZ, RZ, R173 ;  /* 0x000000ffffd37224 */ /* 0x000fe400078e00ad */
[----:B------:R-:W-:Y:S02]  /*ecd0*/  IMAD.MOV.U32 R173, RZ, RZ, R156 ;  /* 0x000000ffffad7224 */ /* 0x000fe400078e009c */
[----:B------:R-:W-:Y:S01]  /*ece0*/  IMAD.MOV.U32 R175, RZ, RZ, R158 ;  /* 0x000000ffffaf7224 */ /* 0x000fe200078e009e */
[----:B------:R-:W-:Y:S01]  /*ecf0*/  HMMA.16816.F32.BF16 R112, R4, R36, R88 ;  /* 0x000000240470723c */ /* 0x000fe20000041858 */
[----:B------:R-:W-:-:S02]  /*ed00*/  IMAD.MOV.U32 R244, RZ, RZ, R245 ;  /* 0x000000fffff47224 */ /* 0x000fc400078e00f5 */
[----:B--2---:R-:W-:Y:S01]  /*ed10*/  FFMA.FTZ R0, R133, c[0x0][0x23c], -R8 ;  /* 0x00008f0085007a23 */ /* 0x004fe20000010808 */
[----:B------:R-:W2:Y:S01]  /*ed20*/  LDSM.16.MT88.4 R156, [R216+0xac00] ;  /* 0x00ac0000d89c783b */ /* 0x000ea20000004200 */
[----:B------:R-:W-:Y:S02]  /*ed30*/  IMAD.MOV.U32 R133, RZ, RZ, R134 ;  /* 0x000000ffff857224 */ /* 0x000fe400078e0086 */
[----:B------:R1:W-:Y:S01]  /*ed40*/  MUFU.EX2 R19, R0 ;  /* 0x0000000000137308 */ /* 0x0003e20000000800 */
[----:B------:R-:W-:Y:S01]  /*ed50*/  MOV R134, R251 ;  /* 0x000000fb00867202 */ /* 0x000fe20000000f00 */
[----:B------:R-:W-:Y:S01]  /*ed60*/  IMAD.MOV.U32 R243, RZ, RZ, R246 ;  /* 0x000000fffff37224 */ /* 0x000fe200078e00f6 */
[----:B------:R-:W-:Y:S01]  /*ed70*/  MOV R245, R234 ;  /* 0x000000ea00f57202 */ /* 0x000fe20000000f00 */
[----:B------:R-:W-:Y:S01]  /*ed80*/  IMAD.MOV.U32 R251, RZ, RZ, R209 ;  /* 0x000000fffffb7224 */ /* 0x000fe200078e00d1 */
[C---:B------:R-:W-:Y:S01]  /*ed90*/  HMMA.16816.F32.BF16 R36, R4.reuse, R38, R80 ;  /* 0x000000260424723c */ /* 0x040fe20000041850 */
[----:B------:R-:W-:Y:S01]  /*eda0*/  IMAD.MOV.U32 R209, RZ, RZ, R172 ;  /* 0x000000ffffd17224 */ /* 0x000fe200078e00ac */
[----:B------:R-:W-:Y:S01]  /*edb0*/  MOV R246, R174 ;  /* 0x000000ae00f67202 */ /* 0x000fe20000000f00 */
[----:B------:R-:W-:Y:S01]  /*edc0*/  IMAD.MOV.U32 R234, RZ, RZ, R173 ;  /* 0x000000ffffea7224 */ /* 0x000fe200078e00ad */
[----:B------:R-:W-:Y:S04]  /*edd0*/  LDSM.16.MT88.4 R80, [R216+0xbc00] ;  /* 0x00bc0000d850783b */ /* 0x000fe80000004200 */
[----:B------:R-:W-:Y:S01]  /*ede0*/  HMMA.16816.F32.BF16 R56, R4, R16, R56 ;  /* 0x000000100438723c */ /* 0x000fe20000041838 */
[----:B-1----:R-:W-:-:S02]  /*edf0*/  FFMA.FTZ R0, R135, c[0x0][0x23c], -R8 ;  /* 0x00008f0087007a23 */ /* 0x002fc40000010808 */
[----:B------:R-:W-:Y:S02]  /*ee00*/  IMAD.MOV.U32 R135, RZ, RZ, R240 ;  /* 0x000000ffff877224 */ /* 0x000fe400078e00f0 */
[----:B------:R-:W-:-:S03]  /*ee10*/  IMAD.MOV.U32 R240, RZ, RZ, R175 ;  /* 0x000000fffff07224 */ /* 0x000fc600078e00af */
[C---:B------:R-:W-:Y:S01]  /*ee20*/  HMMA.16816.F32.BF16 R40, R4.reuse, R12, R40 ;  /* 0x0000000c0428723c */ /* 0x040fe20000041828 */
[----:B------:R-:W1:Y:S01]  /*ee30*/  LDSM.16.MT88.4 R172, [R218+0xac00] ;  /* 0x00ac0000daac783b */ /* 0x000e620000004200 */
[----:B------:R2:W-:Y:S06]  /*ee40*/  MUFU.EX2 R16, R0 ;  /* 0x0000000000107308 */ /* 0x0005ec0000000800 */
[C---:B------:R-:W-:Y:S08]  /*ee50*/  HMMA.16816.F32.BF16 R48, R4.reuse, R14, R48 ;  /* 0x0000000e0430723c */ /* 0x040ff00000041830 */
[----:B------:R-:W-:Y:S01]  /*ee60*/  HMMA.16816.F32.BF16 R52, R4, R20, R52 ;  /* 0x000000140434723c */ /* 0x000fe20000041834 */
[----:B--2---:R-:W-:-:S07]  /*ee70*/  FFMA.FTZ R0, R133, c[0x0][0x23c], -R8 ;  /* 0x00008f0085007a23 */ /* 0x004fce0000010808 */
[----:B------:R-:W-:Y:S01]  /*ee80*/  HMMA.16816.F32.BF16 R32, R4, R22, R32 ;  /* 0x000000160420723c */ /* 0x000fe20000041820 */
[----:B------:R-:W2:Y:S01]  /*ee90*/  LDSM.16.MT88.4 R4, [R218+0xbc00] ;  /* 0x00bc0000da04783b */ /* 0x000ea20000004200 */
[----:B------:R1:W-:Y:S08]  /*eea0*/  MUFU.EX2 R17, R0 ;  /* 0x0000000000117308 */ /* 0x0003f00000000800 */
[----:B------:R-:W2:Y:S01]  /*eeb0*/  MUFU.EX2 R29, R9 ;  /* 0x00000009001d7308 */ /* 0x000ea20000000800 */
[----:B-1----:R-:W-:-:S07]  /*eec0*/  FFMA.FTZ R0, R134, c[0x0][0x23c], -R8 ;  /* 0x00008f0086007a23 */ /* 0x002fce0000010808 */
[----:B------:R1:W-:Y:S08]  /*eed0*/  MUFU.EX2 R18, R0 ;  /* 0x0000000000127308 */ /* 0x0003f00000000800 */
[----:B------:R-:W2:Y:S01]  /*eee0*/  MUFU.EX2 R25, R2 ;  /* 0x0000000200197308 */ /* 0x000ea20000000800 */
[----:B-1----:R-:W-:-:S07]  /*eef0*/  FFMA.FTZ R0, R135, c[0x0][0x23c], -R3 ;  /* 0x00008f0087007a23 */ /* 0x002fce0000010803 */
[----:B------:R1:W-:Y:S01]  /*ef00*/  MUFU.EX2 R12, R0 ;  /* 0x00000000000c7308 */ /* 0x0003e20000000800 */
[----:B---3--:R-:W-:Y:S01]  /*ef10*/  F2FP.BF16.PACK_AB R92, R30, R31 ;  /* 0x0000001f1e5c723e */ /* 0x008fe200000010ff */
[----:B-1----:R-:W-:-:S06]  /*ef20*/  FFMA.FTZ R0, R243, c[0x0][0x23c], -R3 ;  /* 0x00008f00f3007a23 */ /* 0x002fcc0000010803 */
[----:B------:R1:W3:Y:S01]  /*ef30*/  MUFU.EX2 R13, R0 ;  /* 0x00000000000d7308 */ /* 0x0002e20000000800 */
[----:B--2---:R-:W-:Y:S02]  /*ef40*/  F2FP.BF16.PACK_AB R94, R28, R29 ;  /* 0x0000001d1c5e723e */ /* 0x004fe400000010ff */
[----:B------:R-:W-:Y:S02]  /*ef50*/  F2FP.BF16.PACK_AB R93, R26, R27 ;  /* 0x0000001b1a5d723e */ /* 0x000fe400000010ff */
[----:B------:R-:W-:Y:S01]  /*ef60*/  F2FP.BF16.PACK_AB R95, R24, R25 ;  /* 0x00000019185f723e */ /* 0x000fe200000010ff */
[--C-:B-1----:R-:W-:Y:S02]  /*ef70*/  FFMA.FTZ R0, R244, c[0x0][0x23c], -R3.reuse ;  /* 0x00008f00f4007a23 */ /* 0x102fe40000010803 */
[----:B------:R-:W-:Y:S02]  /*ef80*/  FFMA.FTZ R3, R251, c[0x0][0x23c], -R3 ;  /* 0x00008f00fb037a23 */ /* 0x000fe40000010803 */
[----:B------:R1:W-:Y:S08]  /*ef90*/  MUFU.EX2 R14, R0 ;  /* 0x00000000000e7308 */ /* 0x0003f00000000800 */
[----:B------:R2:W2:Y:S01]  /*efa0*/  MUFU.EX2 R15, R3 ;  /* 0x00000003000f7308 */ /* 0x0004a20000000800 */
[----:B----4-:R-:W-:Y:S01]  /*efb0*/  HMMA.16816.F32.BF16 R132, R92, R140, R136 ;  /* 0x0000008c5c84723c */ /* 0x010fe20000041888 */
        /* <DEDUP_REMOVED lines=95> */
[----:B------:R-:W-:-:S07]  /*f5b0*/  IMAD.MOV.U32 R101, RZ, RZ, R231 ;  /* 0x000000ffff657224 */ /* 0x000fce00078e00e7 */
.L_x_187:
[----:B-1----:R-:W2:Y:S02]  /*f5c0*/  LDL R0, [R1+0x30] ;  /* 0x0000300001007983 */ /* 0x002ea40000100800 */
[----:B--2---:R-:W-:-:S13]  /*f5d0*/  ISETP.GT.AND P0, PT, R101, R0, PT ;  /* 0x000000006500720c */ /* 0x004fda0003f04270 */
[----:B------:R-:W-:Y:S05]  /*f5e0*/  @!P0 BRA `(.L_x_194) ;  /* 0x0000471000008947 */ /* 0x000fea0003800000 */
[----:B------:R-:W2:Y:S01]  /*f5f0*/  LDL R2, [R1+0x50] ;  /* 0x0000500001027983 */ /* 0x000ea20000100800 */
[----:B------:R-:W-:Y:S01]  /*f600*/  IMAD.MOV.U32 R100, RZ, RZ, R105 ;  /* 0x000000ffff647224 */ /* 0x000fe200078e0069 */
[----:B------:R-:W-:Y:S01]  /*f610*/  MOV R107, R102 ;  /* 0x00000066006b7202 */ /* 0x000fe20000000f00 */
[----:B------:R-:W-:Y:S01]  /*f620*/  IMAD.MOV.U32 R3, RZ, RZ, R104 ;  /* 0x000000ffff037224 */ /* 0x000fe200078e0068 */
[----:B------:R-:W3:Y:S01]  /*f630*/  LDL R0, [R1+0x54] ;  /* 0x0000540001007983 */ /* 0x000ee20000100800 */
[----:B------:R-:W-:-:S03]  /*f640*/  IMAD.MOV.U32 R106, RZ, RZ, R103 ;  /* 0x000000ffff6a7224 */ /* 0x000fc600078e0067 */
[----:B------:R-:W4:Y:S04]  /*f650*/  LDL.LU.64 R6, [R1+0x10] ;  /* 0x0000100001067983 */ /* 0x000f280000300a00 */
[----:B------:R-:W4:Y:S04]  /*f660*/  LDL.LU.64 R4, [R1+0x60] ;  /* 0x0000600001047983 */ /* 0x000f280000300a00 */
[----:B------:R-:W2:Y:S01]  /*f670*/  LDL.64 R8, [R1+0x38] ;  /* 0x0000380001087983 */ /* 0x000ea20000100a00 */
[----:B----4-:R-:W-:-:S05]  /*f680*/  MOV R5, R7 ;  /* 0x0000000700057202 */ /* 0x010fca0000000f00 */
[----:B------:R1:W-:Y:S01]  /*f690*/  STL.64 [R1+0x28], R4 ;  /* 0x0000280401007387 */ /* 0x0003e20000100a00 */
[----:B--2---:R-:W-:Y:S02]  /*f6a0*/  ISETP.GE.AND P6, PT, R8, c[0x0][0x220], PT ;  /* 0x0000880008007a0c */ /* 0x004fe40003fc6270 */
[----:B------:R-:W-:Y:S02]  /*f6b0*/  ISETP.GE.AND P5, PT, R2, c[0x0][0x220], PT ;  /* 0x0000880002007a0c */ /* 0x000fe40003fa6270 */
[----:B---3--:R-:W-:Y:S01]  /*f6c0*/  ISETP.GE.AND P4, PT, R0, c[0x0][0x220], PT ;  /* 0x0000880000007a0c */ /* 0x008fe20003f86270 */
[----:B------:R-:W-:Y:S05]  /*f6d0*/  BRA `(.L_x_195) ;  /* 0x000003a000007947 */ /* 0x000fea0003800000 */
.L_x_197:
[----:B------:R-:W2:Y:S01]  /*f6e0*/  LDL.64 R234, [R1+0x48] ;  /* 0x0000480001ea7983 */ /* 0x000ea20000100a00 */
[----:B------:R-:W-:Y:S03]  /*f6f0*/  IADD3 R0, R101, -0x2, RZ ;  /* 0xfffffffe65007810 */ /* 0x000fe60007ffe0ff */
[----:B------:R-:W3:Y:S01]  /*f700*/  LDL.64 R104, [R1+0x40] ;  /* 0x0000400001687983 */ /* 0x000ee20000100a00 */
[----:B------:R-:W-:Y:S01]  /*f710*/  SHF.R.S32.HI R2, RZ, 0x1f, R0 ;  /* 0x0000001fff027819 */ /* 0x000fe20000011400 */
[----:B------:R-:W-:Y:S02]  /*f720*/  IMAD.WIDE.U32 R102, R0, c[0x0][0x198], RZ ;  /* 0x0000660000667a25 */ /* 0x000fe400078e00ff */
[----:B------:R1:W-:Y:S02]  /*f730*/  @P6 STS [R222+0x6000], RZ ;  /* 0x006000ffde006388 */ /* 0x0003e40000000800 */
[----:B------:R-:W-:Y:S02]  /*f740*/  IMAD R2, R2, c[0x0][0x198], RZ ;  /* 0x0000660002027a24 */ /* 0x000fe400078e02ff */
[----:B------:R1:W-:Y:S02]  /*f750*/  @P6 STS [R222+0x6004], RZ ;  /* 0x006004ffde006388 */ /* 0x0003e40000000800 */
[----:B------:R-:W-:Y:S02]  /*f760*/  IMAD R2, R0, c[0x0][0x19c], R2 ;  /* 0x0000670000027a24 */ /* 0x000fe400078e0202 */
[----:B------:R1:W-:Y:S02]  /*f770*/  @P6 STS.64 [R222+0x6008], RZ ;  /* 0x006008ffde006388 */ /* 0x0003e40000000a00 */
[----:B------:R-:W-:Y:S01]  /*f780*/  IMAD.IADD R101, R103, 0x1, R2 ;  /* 0x0000000167657824 */ /* 0x000fe200078e0202 */
[----:B--2---:R-:W-:Y:S04]  /*f790*/  LEA R0, P0, R102, R234, 0x6 ;  /* 0x000000ea66007211 */ /* 0x004fe800078030ff */
[----:B------:R-:W-:Y:S02]  /*f7a0*/  @!P6 LEA R180, P1, R0, c[0x0][0x168], 0x1 ;  /* 0x00005a0000b4ea11 */ /* 0x000fe400078208ff */
[----:B---3--:R-:W-:Y:S02]  /*f7b0*/  LEA.HI.X R101, R102, R105, R101, 0x6, P0 ;  /* 0x0000006966657211 */ /* 0x008fe400000f3465 */
[C---:B------:R-:W-:Y:S02]  /*f7c0*/  @!P5 LEA R176, P0, R0.reuse, c[0x0][0x168], 0x1 ;  /* 0x00005a0000b0da11 */ /* 0x040fe400078008ff */
[C-C-:B------:R-:W-:Y:S02]  /*f7d0*/  @!P6 LEA.HI.X R181, R0.reuse, c[0x0][0x16c], R101.reuse, 0x1, P1 ;  /* 0x00005b0000b5ea11 */ /* 0x140fe400008f0c65 */
[C-C-:B------:R-:W-:Y:S02]  /*f7e0*/  @!P5 LEA.HI.X R177, R0.reuse, c[0x0][0x16c], R101.reuse, 0x1, P0 ;  /* 0x00005b0000b1da11 */ /* 0x140fe400000f0c65 */
[C---:B------:R-:W-:Y:S01]  /*f7f0*/  @!P4 LEA R110, P2, R0.reuse, c[0x0][0x168], 0x1 ;  /* 0x00005a00006eca11 */ /* 0x040fe200078408ff */
[----:B------:R-:W-:Y:S01]  /*f800*/  @!PT LDS RZ, [RZ] ;  /* 0x00000000fffff984 */ /* 0x000fe20000000800 */
[----:B------:R-:W-:Y:S01]  /*f810*/  @!PT LDS RZ, [RZ] ;  /* 0x00000000fffff984 */ /* 0x000fe20000000800 */
[----:B------:R-:W-:Y:S01]  /*f820*/  @!PT LDS RZ, [RZ] ;  /* 0x00000000fffff984 */ /* 0x000fe20000000800 */
[----:B------:R1:W-:Y:S01]  /*f830*/  @!P6 LDGSTS.E.BYPASS.LTC128B.128 [R222+0x6000], [R180.64] ;  /* 0x06000000b4deefae */ /* 0x0003e2000b901d4c */
[C---:B------:R-:W-:Y:S02]  /*f840*/  IADD3 R2, P3, R0.reuse, UR11, RZ ;  /* 0x0000000b00027c10 */ /* 0x040fe4000ff7e0ff */
[----:B------:R-:W-:Y:S01]  /*f850*/  @!P4 LEA.HI.X R111, R0, c[0x0][0x16c], R101, 0x1, P2 ;  /* 0x00005b00006fca11 */ /* 0x000fe200010f0c65 */
[----:B------:R1:W-:Y:S01]  /*f860*/  @P5 STS.128 [R222+0x7000], RZ ;  /* 0x007000ffde005388 */ /* 0x0003e20000000c00 */
[C---:B------:R-:W-:Y:S02]  /*f870*/  @!P5 LEA R108, P1, R2.reuse, c[0x0][0x168], 0x1 ;  /* 0x00005a00026cda11 */ /* 0x040fe400078208ff */
[C---:B------:R-:W-:Y:S01]  /*f880*/  @!P4 LEA R104, P0, R2.reuse, c[0x0][0x168], 0x1 ;  /* 0x00005a000268ca11 */ /* 0x040fe200078008ff */
[----:B------:R-:W-:Y:S01]  /*f890*/  @!PT LDS RZ, [RZ] ;  /* 0x00000000fffff984 */ /* 0x000fe20000000800 */
[----:B------:R-:W-:Y:S01]  /*f8a0*/  @!PT LDS RZ, [RZ] ;  /* 0x00000000fffff984 */ /* 0x000fe20000000800 */
[----:B------:R-:W-:Y:S01]  /*f8b0*/  @!PT LDS RZ, [RZ] ;  /* 0x00000000fffff984 */ /* 0x000fe20000000800 */
[----:B------:R1:W-:Y:S01]  /*f8c0*/  @!P5 LDGSTS.E.BYPASS.LTC128B.128 [R222+0x7000], [R176.64+0x40] ;  /* 0x07000040b0dedfae */ /* 0x0003e2000b901d4c */
[----:B------:R-:W-:Y:S02]  /*f8d0*/  IADD3.X R102, R101, UR6, RZ, P3, !PT ;  /* 0x0000000665667c10 */ /* 0x000fe40009ffe4ff */
[C---:B------:R-:W-:Y:S01]  /*f8e0*/  @!P6 LEA R178, P3, R2.reuse, c[0x0][0x168], 0x1 ;  /* 0x00005a0002b2ea11 */ /* 0x040fe200078608ff */
[----:B------:R1:W-:Y:S01]  /*f8f0*/  @P4 STS.128 [R222+0x8000], RZ ;  /* 0x008000ffde004388 */ /* 0x0003e20000000c00 */
[C-C-:B------:R-:W-:Y:S02]  /*f900*/  @!P5 LEA.HI.X R109, R2.reuse, c[0x0][0x16c], R102.reuse, 0x1, P1 ;  /* 0x00005b00026dda11 */ /* 0x140fe400008f0c66 */
[C-C-:B------:R-:W-:Y:S01]  /*f910*/  @!P6 LEA.HI.X R179, R2.reuse, c[0x0][0x16c], R102.reuse, 0x1, P3 ;  /* 0x00005b0002b3ea11 */ /* 0x140fe200018f0c66 */
[----:B------:R-:W-:Y:S01]  /*f920*/  @!PT LDS RZ, [RZ] ;  /* 0x00000000fffff984 */ /* 0x000fe20000000800 */
[----:B------:R-:W-:Y:S01]  /*f930*/  @!PT LDS RZ, [RZ] ;  /* 0x00000000fffff984 */ /* 0x000fe20000000800 */
[----:B------:R-:W-:Y:S01]  /*f940*/  @!PT LDS RZ, [RZ] ;  /* 0x00000000fffff984 */ /* 0x000fe20000000800 */
[----:B------:R1:W-:Y:S01]  /*f950*/  @!P4 LDGSTS.E.BYPASS.LTC128B.128 [R222+0x8000], [R110.64+0x80] ;  /* 0x080000806edecfae */ /* 0x0003e2000b901d4c */
[----:B------:R-:W-:Y:S03]  /*f960*/  @!P4 LEA.HI.X R105, R2, c[0x0][0x16c], R102, 0x1, P0 ;  /* 0x00005b000269ca11 */ /* 0x000fe600000f0c66 */
        /* <DEDUP_REMOVED lines=17> */
.L_x_195:
[----:B-1----:R-:W2:Y:S01]  /*fa80*/  LDL.64 R4, [R1+0x28] ;  /* 0x0000280001047983 */ /* 0x002ea20000100a00 */
[----:B------:R-:W-:Y:S04]  /*fa90*/  DEPBAR.LE SB0, 0x0 ;  /* 0x000080000000791a */ /* 0x000fe80000000000 */
[----:B------:R-:W-:Y:S01]  /*faa0*/  IADD3 R231, R101, -0x1, RZ ;  /* 0xffffffff65e77810 */ /* 0x000fe20007ffe0ff */
[----:B------:R-:W-:Y:S03]  /*fab0*/  BAR.SYNC.DEFER_BLOCKING 0x0 ;  /* 0x0000000000007b1d */ /* 0x000fe60000010000 */
[----:B------:R-:W-:Y:S01]  /*fac0*/  SHF.R.S32.HI R2, RZ, 0x1f, R231 ;  /* 0x0000001fff027819 */ /* 0x000fe200000114e7 */
[C---:B------:R-:W-:Y:S04]  /*fad0*/  IMAD R0, R231.reuse, UR8, RZ ;  /* 0x00000008e7007c24 */ /* 0x040fe8000f8e02ff */
[----:B------:R-:W-:Y:S01]  /*fae0*/  IMAD R2, R2, UR14, R0 ;  /* 0x0000000e02027c24 */ /* 0x000fe2000f8e0200 */
[----:B------:R-:W-:Y:S06]  /*faf0*/  @P6 STS [R222+0x9000], RZ ;  /* 0x009000ffde006388 */ /* 0x000fec0000000800 */
[----:B------:R-:W-:Y:S06]  /*fb00*/  @P6 STS [R222+0x9004], RZ ;  /* 0x009004ffde006388 */ /* 0x000fec0000000800 */
[----:B------:R-:W-:Y:S06]  /*fb10*/  @P6 STS.64 [R222+0x9008], RZ ;  /* 0x009008ffde006388 */ /* 0x000fec0000000a00 */
[----:B------:R-:W3:Y:S01]  /*fb20*/  LDL R232, [R1+0x30] ;  /* 0x0000300001e87983 */ /* 0x000ee20000100800 */
[----:B--2---:R-:W-:Y:S04]  /*fb30*/  IMAD.WIDE.U32 R4, R231, UR14, R4 ;  /* 0x0000000ee7047c25 */ /* 0x004fe8000f8e0004 */
[----:B------:R-:W-:Y:S01]  /*fb40*/  IMAD.IADD R2, R5, 0x1, R2 ;  /* 0x0000000105027824 */ /* 0x000fe200078e0202 */
[C---:B------:R-:W-:Y:S02]  /*fb50*/  @!P6 LEA R16, P1, R4.reuse, c[0x0][0x170], 0x1 ;  /* 0x00005c000410ea11 */ /* 0x040fe400078208ff */
        /* <DEDUP_REMOVED lines=9> */
[----:B------:R-:W-:Y:S02]  /*fbf0*/  @!P4 LEA.HI.X R11, R4, c[0x0][0x174], R2, 0x1, P2 ;  /* 0x00005d00040bca11 */ /* 0x000fe400010f0c02 */
[----:B------:R-:W-:Y:S01]  /*fc00*/  IADD3.X R5, R2, UR5, RZ, P3, !PT ;  /* 0x0000000502057c10 */ /* 0x000fe20009ffe4ff */
[----:B------:R-:W-:Y:S01]  /*fc10*/  @P5 STS.128 [R222+0xa000], RZ ;  /* 0x00a000ffde005388 */ /* 0x000fe20000000c00 */
[C---:B------:R-:W-:Y:S02]  /*fc20*/  @!P6 LEA R14, P3, R0.reuse, c[0x0][0x170], 0x1 ;  /* 0x00005c00000eea11 */ /* 0x040fe400078608ff */
[C---:B------:R-:W-:Y:S02]  /*fc30*/  @!P5 LEA R8, P1, R0.reuse, c[0x0][0x170], 0x1 ;  /* 0x00005c000008da11 */ /* 0x040fe400078208ff */
[C-C-:B------:R-:W-:Y:S01]  /*fc40*/  @!P6 LEA.HI.X R15, R0.reuse, c[0x0][0x174], R5.reuse, 0x1, P3 ;  /* 0x00005d00000fea11 */ /* 0x140fe200018f0c05 */
[----:B------:R-:W-:Y:S01]  /*fc50*/  @!PT LDS RZ, [RZ] ;  /* 0x00000000fffff984 */ /* 0x000fe20000000800 */
[----:B------:R-:W-:Y:S01]  /*fc60*/  @!PT LDS RZ, [RZ] ;  /* 0x00000000fffff984 */ /* 0x000fe20000000800 */
[----:B------:R-:W-:Y:S01]  /*fc70*/  @!PT LDS RZ, [RZ] ;  /* 0x00000000fffff984 */ /* 0x000fe20000000800 */
[----:B------:R2:W-:Y:S01]  /*fc80*/  @!P5 LDGSTS.E.BYPASS.LTC128B.128 [R222+0xa000], [R12.64+0x40] ;  /* 0x0a0000400cdedfae */ /* 0x0005e2000b901d4c */
[C-C-:B------:R-:W-:Y:S02]  /*fc90*/  @!P5 LEA.HI.X R9, R0.reuse, c[0x0][0x174], R5.reuse, 0x1, P1 ;  /* 0x00005d000009da11 */ /* 0x140fe400008f0c05 */
[C---:B------:R-:W-:Y:S03]  /*fca0*/  @!P4 LEA R6, P0, R0.reuse, c[0x0][0x170], 0x1 ;  /* 0x00005c000006ca11 */ /* 0x040fe600078008ff */
[----:B------:R-:W-:Y:S01]  /*fcb0*/  @P4 STS.128 [R222+0xb000], RZ ;  /* 0x00b000ffde004388 */ /* 0x000fe20000000c00 */
[----:B------:R-:W-:Y:S05]  /*fcc0*/  @!P4 LEA.HI.X R7, R0, c[0x0][0x174], R5, 0x1, P0 ;  /* 0x00005d000007ca11 */ /* 0x000fea00000f0c05 */
[----:B------:R-:W-:Y:S01]  /*fcd0*/  @!PT LDS RZ, [RZ] ;  /* 0x00000000fffff984 */ /* 0x000fe20000000800 */
[----:B------:R-:W-:Y:S01]  /*fce0*/  @!PT LDS RZ, [RZ] ;  /* 0x00000000fffff984 */ /* 0x000fe20000000800 */
[----:B------:R-:W-:Y:S01]  /*fcf0*/  @!PT LDS RZ, [RZ] ;  /* 0x00000000fffff984 */ /* 0x000fe20000000800 */
[----:B------:R4:W-:Y:S06]  /*fd00*/  @!P4 LDGSTS.E.BYPASS.LTC128B.128 [R222+0xb000], [R10.64+0x80] ;  /* 0x0b0000800adecfae */ /* 0x0009ec000b901d4c */
[----:B------:R-:W-:Y:S01]  /*fd10*/  @P6 STS.128 [R222+0x9800], RZ ;  /* 0x009800ffde006388 */ /* 0x000fe20000000c00 */
[----:B---3--:R-:W-:Y:S05]  /*fd20*/  ISETP.GT.AND P0, PT, R231, R232, PT ;  /* 0x000000e8e700720c */ /* 0x008fea0003f04270 */
        /* <DEDUP_REMOVED lines=15> */
[----:B-1---5:R-:W3:Y:S06]  /*fe20*/  LDSM.16.M88.4 R16, [R217+0x6000] ;  /* 0x00600000d910783b */ /* 0x022eec0000000200 */
[----:B------:R-:W4:Y:S06]  /*fe30*/  LDSM.16.M88.4 R60, [R220+0x1000] ;  /* 0x00100000dc3c783b */ /* 0x000f2c0000000200 */
[----:B------:R-:W1:Y:S06]  /*fe40*/  LDSM.16.M88.4 R32, [R217+0x6400] ;  /* 0x00640000d920783b */ /* 0x000e6c0000000200 */
[----:B------:R-:W0:Y:S06]  /*fe50*/  LDGDEPBAR ;  /* 0x00000000000079af */ /* 0x000e2c0000000000 */
[----:B------:R-:W1:Y:S06]  /*fe60*/  LDSM.16.M88.4 R48, [R217+0x6800] ;  /* 0x00680000d930783b */ /* 0x000e6c0000000200 */
[----:B------:R-:W1:Y:S06]  /*fe70*/  LDSM.16.M88.4 R108, [R217+0x6c00] ;  /* 0x006c0000d96c783b */ /* 0x000e6c0000000200 */
[----:B------:R-:W-:Y:S01]  /*fe80*/  LDSM.16.M88.4 R176, [R221] ;  /* 0x00000000ddb0783b */ /* 0x000fe20000000200 */
[-C--:B---3--:R-:W-:Y:S05]  /*fe90*/  HMMA.16816.F32.BF16 R4, R64, R16.reuse, RZ ;  /* 0x000000104004723c */ /* 0x088fea00000418ff */
[----:B------:R-:W3:Y:S03]  /*fea0*/  LDSM.16.M88.4 R180, [R219+0x6000] ;  /* 0x00600000dbb4783b */ /* 0x000ee60000000200 */
[C---:B----4-:R-:W-:Y:S03]  /*feb0*/  HMMA.16816.F32.BF16 R8, R60.reuse, R16, RZ ;  /* 0x000000103c08723c */ /* 0x050fe600000418ff */
[----:B------:R-:W4:Y:S06]  /*fec0*/  LDSM.16.M88.4 R184, [R221+0x1000] ;  /* 0x00100000ddb8783b */ /* 0x000f2c0000000200 */
        /* <DEDUP_REMOVED lines=13> */
[-C--:B------:R-:W-:Y:S08]  /*ffa0*/  HMMA.16816.F32.BF16 R36, R64, R48.reuse, RZ ;  /* 0x000000304024723c */ /* 0x080ff000000418ff */
        /* <DEDUP_REMOVED lines=8> */
[-C--:B---3--:R-:W-:Y:S08]  /*10030*/  HMMA.16816.F32.BF16 R4, R176, R180.reuse, R4 ;  /* 0x000000b4b004723c */ /* 0x088ff00000041804 */
[C---:B----4-:R-:W-:Y:S08]  /*10040*/  HMMA.16816.F32.BF16 R8, R184.reuse, R180, R8 ;  /* 0x000000b4b808723c */ /* 0x050ff00000041808 */
        /* <DEDUP_REMOVED lines=43> */
[C---:B------:R-:W-:Y:S08]  /*10300*/  HMMA.16816.F32.BF16 R8, R196.reuse, R192, R8 ;  /* 0x000000c0c408723c */ /* 0x040ff00000041808 */
        /* <DEDUP_REMOVED lines=18> */
[----:B------:R-:W1:Y:S06]  /*10430*/  LDSM.16.M88.4 R176, [R221+0x4000] ;  /* 0x00400000ddb0783b */ /* 0x000e6c0000000200 */
        /* <DEDUP_REMOVED lines=37> */
.L_x_196:
[----:B------:R-:W2:Y:S08]  /*10690*/  S2R R0, SR_TID.X ;  /* 0x0000000000007919 */ /* 0x000eb00000002100 */
[----:B------:R-:W-:Y:S01]  /*106a0*/  STL [R1+0x68], R217 ;  /* 0x000068d901007387 */ /* 0x000fe20000100800 */
[----:B--2---:R-:W-:Y:S05]  /*106b0*/  IMAD.SHL.U32 R0, R0, 0x2, RZ ;  /* 0x0000000200007824 */ /* 0x004fea00078e00ff */
[----:B------:R-:W-:Y:S05]  /*106c0*/  LOP3.LUT R0, R0, 0x6, RZ, 0xc0, !PT ;  /* 0x0000000600007812 */ /* 0x000fea00078ec0ff */
[----:B------:R-:W-:Y:S05]  /*106d0*/  IMAD R0, R231, 0x40, R0 ;  /* 0x00000040e7007824 */ /* 0x000fea00078e0200 */
[C---:B------:R-:W-:Y:S02]  /*106e0*/  ISETP.GE.AND P3, PT, R0.reuse, R226, PT ;  /* 0x000000e20000720c */ /* 0x040fe40003f66270 */
[C---:B------:R-:W-:Y:S02]  /*106f0*/  ISETP.GE.AND P1, PT, R0.reuse, R225, PT ;  /* 0x000000e10000720c */ /* 0x040fe40003f26270 */
[C---:B-1----:R-:W-:Y:S02]  /*10700*/  IADD3 R105, R0.reuse, 0x8, RZ ;  /* 0x0000000800697810 */ /* 0x042fe40007ffe0ff */
[C---:B------:R-:W-:Y:S02]  /*10710*/  ISETP.GE.OR P3, PT, R0.reuse, R230, !P3 ;  /* 0x000000e60000720c */ /* 0x040fe40005f66670 */
[----:B------:R-:W-:Y:S02]  /*10720*/  ISETP.GE.OR P1, PT, R0, R229, !P1 ;  /* 0x000000e50000720c */ /* 0x000fe40004f26670 */
[----:B------:R-:W-:Y:S02]  /*10730*/  FSEL R110, R4, -INF , !P3 ;  /* 0xff800000046e7808 */ /* 0x000fe40005800000 */
[----:B------:R-:W-:Y:S02]  /*10740*/  FSEL R111, R6, -INF , !P1 ;  /* 0xff800000066f7808 */ /* 0x000fe40004800000 */
[C---:B------:R-:W-:Y:S02]  /*10750*/  ISETP.GE.AND P3, PT, R105.reuse, R226, PT ;  /* 0x000000e26900720c */ /* 0x040fe40003f66270 */
[C---:B------:R-:W-:Y:S02]  /*10760*/  ISETP.GE.AND P1, PT, R105.reuse, R225, PT ;  /* 0x000000e16900720c */ /* 0x040fe40003f26270 */
[C---:B------:R-:W-:Y:S02]  /*10770*/  IADD3 R103, R0.reuse, 0x10, RZ ;  /* 0x0000001000677810 */ /* 0x040fe40007ffe0ff */
[C---:B------:R-:W-:Y:S02]  /*10780*/  ISETP.GE.OR P3, PT, R105.reuse, R230, !P3 ;  /* 0x000000e66900720c */ /* 0x040fe40005f66670 */
[----:B------:R-:W-:Y:S02]  /*10790*/  ISETP.GE.OR P1, PT, R105, R229, !P1 ;  /* 0x000000e56900720c */ /* 0x000fe40004f26670 */
[----:B------:R-:W-:Y:S02]  /*107a0*/  IADD3 R108, R0, 0x1, RZ ;  /* 0x00000001006c7810 */ /* 0x000fe40007ffe0ff */
[----:B------:R-:W-:Y:S02]  /*107b0*/  FSEL R180, R18, -INF , !P1 ;  /* 0xff80000012b47808 */ /* 0x000fe40004800000 */
[C---:B------:R-:W-:Y:S02]  /*107c0*/  ISETP.GE.AND P1, PT, R103.reuse, R225, PT ;  /* 0x000000e16700720c */ /* 0x040fe40003f26270 */
[----:B------:R-:W-:Y:S02]  /*107d0*/  FSEL R179, R16, -INF , !P3 ;  /* 0xff80000010b37808 */ /* 0x000fe40005800000 */
[C---:B------:R-:W-:Y:S02]  /*107e0*/  ISETP.GE.AND P3, PT, R103.reuse, R226, PT ;  /* 0x000000e26700720c */ /* 0x040fe40003f66270 */
[C---:B------:R-:W-:Y:S02]  /*107f0*/  ISETP.GE.OR P1, PT, R103.reuse, R229, !P1 ;  /* 0x000000e56700720c */ /* 0x040fe40004f26670 */
[----:B------:R-:W-:Y:S02]  /*10800*/  ISETP.GE.OR P3, PT, R103, R230, !P3 ;  /* 0x000000e66700720c */ /* 0x000fe40005f66670 */
[----:B------:R-:W-:Y:S02]  /*10810*/  IADD3 R101, R0, 0x18, RZ ;  /* 0x0000001800657810 */ /* 0x000fe40007ffe0ff */
[CC--:B------:R-:W-:Y:S02]  /*10820*/  ISETP.GE.AND P2, PT, R108.reuse, R226.reuse, PT ;  /* 0x000000e26c00720c */ /* 0x0c0fe40003f46270 */
[-C--:B------:R-:W-:Y:S02]  /*10830*/  ISETP.GE.AND P0, PT, R108, R225.reuse, PT ;  /* 0x000000e16c00720c */ /* 0x080fe40003f06270 */
[----:B------:R-:W-:Y:S02]  /*10840*/  FSEL R187, R22, -INF , !P1 ;  /* 0xff80000016bb7808 */ /* 0x000fe40004800000 */
[----:B------:R-:W-:Y:S02]  /*10850*/  IADD3 R104, R0, 0x9, RZ ;  /* 0x0000000900687810 */ /* 0x000fe40007ffe0ff */
[----:B------:R-:W-:Y:S02]  /*10860*/  FSEL R185, R20, -INF , !P3 ;  /* 0xff80000014b97808 */ /* 0x000fe40005800000 */
[C---:B------:R-:W-:Y:S02]  /*10870*/  ISETP.GE.AND P3, PT, R101.reuse, R226, PT ;  /* 0x000000e26500720c */ /* 0x040fe40003f66270 */
[----:B------:R-:W-:Y:S02]  /*10880*/  ISETP.GE.AND P1, PT, R101, R225, PT ;  /* 0x000000e16500720c */ /* 0x000fe40003f26270 */
[CC--:B------:R-:W-:Y:S02]  /*10890*/  ISETP.GE.OR P2, PT, R108.reuse, R230.reuse, !P2 ;  /* 0x000000e66c00720c */ /* 0x0c0fe40005746670 */
[-C--:B------:R-:W-:Y:S02]  /*108a0*/  ISETP.GE.OR P0, PT, R108, R229.reuse, !P0 ;  /* 0x000000e56c00720c */ /* 0x080fe40004706670 */
[----:B------:R-:W-:Y:S02]  /*108b0*/  IADD3 R18, R0, 0x20, RZ ;  /* 0x0000002000127810 */ /* 0x000fe40007ffe0ff */
[----:B------:R-:W-:Y:S02]  /*108c0*/  FSEL R176, R5, -INF , !P2 ;  /* 0xff80000005b07808 */ /* 0x000fe40005000000 */
[----:B------:R-:W-:Y:S02]  /*108d0*/  FSEL R177, R7, -INF , !P0 ;  /* 0xff80000007b17808 */ /* 0x000fe40004000000 */
[C---:B------:R-:W-:Y:S02]  /*108e0*/  ISETP.GE.OR P3, PT, R101.reuse, R230, !P3 ;  /* 0x000000e66500720c */ /* 0x040fe40005f66670 */
[----:B------:R-:W-:Y:S02]  /*108f0*/  ISETP.GE.OR P1, PT, R101, R229, !P1 ;  /* 0x000000e56500720c */ /* 0x000fe40004f26670 */
[C---:B------:R-:W-:Y:S02]  /*10900*/  ISETP.GE.AND P0, PT, R104.reuse, R225, PT ;  /* 0x000000e16800720c */ /* 0x040fe40003f06270 */
[CC--:B------:R-:W-:Y:S02]  /*10910*/  ISETP.GE.AND P2, PT, R104.reuse, R226.reuse, PT ;  /* 0x000000e26800720c */ /* 0x0c0fe40003f46270 */
[----:B------:R-:W-:Y:S02]  /*10920*/  ISETP.GE.OR P0, PT, R104, R229, !P0 ;  /* 0x000000e56800720c */ /* 0x000fe40004706670 */
[----:B------:R-:W-:Y:S02]  /*10930*/  IADD3 R102, R0, 0x11, RZ ;  /* 0x0000001100667810 */ /* 0x000fe40007ffe0ff */
[----:B------:R-:W-:Y:S02]  /*10940*/  FSEL R192, R32, -INF , !P3 ;  /* 0xff80000020c07808 */ /* 0x000fe40005800000 */
[----:B------:R-:W-:Y:S02]  /*10950*/  ISETP.GE.AND P3, PT, R18, R226, PT ;  /* 0x000000e21200720c */ /* 0x000fe40003f66270 */
[----:B------:R-:W-:Y:S02]  /*10960*/  FSEL R195, R34, -INF , !P1 ;  /* 0xff80000022c37808 */ /* 0x000fe40004800000 */
[----:B------:R-:W-:Y:S02]  /*10970*/  ISETP.GE.AND P1, PT, R18, R225, PT ;  /* 0x000000e11200720c */ /* 0x000fe40003f26270 */
[-C--:B------:R-:W-:Y:S02]  /*10980*/  ISETP.GE.OR P2, PT, R104, R230.reuse, !P2 ;  /* 0x000000e66800720c */ /* 0x080fe40005746670 */
[----:B------:R-:W-:Y:S02]  /*10990*/  FSEL R181, R19, -INF , !P0 ;  /* 0xff80000013b57808 */ /* 0x000fe40004000000 */
[----:B------:R-:W-:Y:S02]  /*109a0*/  IADD3 R16, R0, 0x28, RZ ;  /* 0x0000002800107810 */ /* 0x000fe40007ffe0ff */
[C---:B------:R-:W-:Y:S02]  /*109b0*/  ISETP.GE.OR P3, PT, R18.reuse, R230, !P3 ;  /* 0x000000e61200720c */ /* 0x040fe40005f66670 */
[----:B------:R-:W-:Y:S02]  /*109c0*/  ISETP.GE.OR P1, PT, R18, R229, !P1 ;  /* 0x000000e51200720c */ /* 0x000fe40004f26670 */
[----:B------:R-:W-:Y:S02]  /*109d0*/  FSEL R178, R17, -INF , !P2 ;  /* 0xff80000011b27808 */ /* 0x000fe40005000000 */
[C---:B------:R-:W-:Y:S02]  /*109e0*/  ISETP.GE.AND P0, PT, R102.reuse, R225, PT ;  /* 0x000000e16600720c */ /* 0x040fe40003f06270 */
[-C--:B------:R-:W-:Y:S02]  /*109f0*/  ISETP.GE.AND P2, PT, R102, R226.reuse, PT ;  /* 0x000000e26600720c */ /* 0x080fe40003f46270 */
[----:B------:R-:W-:Y:S02]  /*10a00*/  FSEL R204, R36, -INF , !P3 ;  /* 0xff80000024cc7808 */ /* 0x000fe40005800000 */
[----:B------:R-:W-:Y:S02]  /*10a10*/  FSEL R206, R38, -INF , !P1 ;  /* 0xff80000026ce7808 */ /* 0x000fe40004800000 */
[----:B------:R-:W-:Y:S02]  /*10a20*/  IADD3 R19, R0, 0x19, RZ ;  /* 0x0000001900137810 */ /* 0x000fe40007ffe0ff */
[----:B------:R-:W-:Y:S02]  /*10a30*/  ISETP.GE.OR P0, PT, R102, R229, !P0 ;  /* 0x000000e56600720c */ /* 0x000fe40004706670 */
[C---:B------:R-:W-:Y:S02]  /*10a40*/  ISETP.GE.AND P3, PT, R16.reuse, R226, PT ;  /* 0x000000e21000720c */ /* 0x040fe40003f66270 */
[-C--:B------:R-:W-:Y:S02]  /*10a50*/  ISETP.GE.AND P1, PT, R16, R225.reuse, PT ;  /* 0x000000e11000720c */ /* 0x080fe40003f26270 */
[----:B------:R-:W-:Y:S02]  /*10a60*/  ISETP.GE.OR P2, PT, R102, R230, !P2 ;  /* 0x000000e66600720c */ /* 0x000fe40005746670 */
[----:B------:R-:W-:Y:S02]  /*10a70*/  FSEL R188, R23, -INF , !P0 ;  /* 0xff80000017bc7808 */ /* 0x000fe40004000000 */
[----:B------:R-:W-:Y:S02]  /*10a80*/  FSEL R186, R21, -INF , !P2 ;  /* 0xff80000015ba7808 */ /* 0x000fe40005000000 */
[C---:B------:R-:W-:Y:S02]  /*10a90*/  ISETP.GE.AND P2, PT, R19.reuse, R226, PT ;  /* 0x000000e21300720c */ /* 0x040fe40003f46270 */
[C---:B------:R-:W-:Y:S02]  /*10aa0*/  ISETP.GE.AND P0, PT, R19.reuse, R225, PT ;  /* 0x000000e11300720c */ /* 0x040fe40003f06270 */
[CC--:B------:R-:W-:Y:S02]  /*10ab0*/  ISETP.GE.OR P3, PT, R16.reuse, R230.reuse, !P3 ;  /* 0x000000e61000720c */ /* 0x0c0fe40005f66670 */
[-C--:B------:R-:W-:Y:S02]  /*10ac0*/  ISETP.GE.OR P1, PT, R16, R229.reuse, !P1 ;  /* 0x000000e51000720c */ /* 0x080fe40004f26670 */
[C---:B------:R-:W-:Y:S02]  /*10ad0*/  IADD3 R2, R0.reuse, 0x30, RZ ;  /* 0x0000003000027810 */ /* 0x040fe40007ffe0ff */
[C---:B------:R-:W-:Y:S02]  /*10ae0*/  ISETP.GE.OR P2, PT, R19.reuse, R230, !P2 ;  /* 0x000000e61300720c */ /* 0x040fe40005746670 */
[----:B------:R-:W-:Y:S02]  /*10af0*/  ISETP.GE.OR P0, PT, R19, R229, !P0 ;  /* 0x000000e51300720c */ /* 0x000fe40004706670 */
[----:B------:R-:W-:Y:S02]  /*10b00*/  IADD3 R17, R0, 0x21, RZ ;  /* 0x0000002100117810 */ /* 0x000fe40007ffe0ff */
[----:B------:R-:W-:Y:S02]  /*10b10*/  FSEL R242, R50, -INF , !P1 ;  /* 0xff80000032f27808 */ /* 0x000fe40004800000 */
[----:B------:R-:W-:Y:S02]  /*10b20*/  ISETP.GE.AND P1, PT, R2, R225, PT ;  /* 0x000000e10200720c */ /* 0x000fe40003f26270 */
[----:B------:R-:W-:Y:S02]  /*10b30*/  FSEL R208, R48, -INF , !P3 ;  /* 0xff80000030d07808 */ /* 0x000fe40005800000 */
[C---:B------:R-:W-:Y:S02]  /*10b40*/  ISETP.GE.AND P3, PT, R2.reuse, R226, PT ;  /* 0x000000e20200720c */ /* 0x040fe40003f66270 */
[C---:B------:R-:W-:Y:S02]  /*10b50*/  ISETP.GE.OR P1, PT, R2.reuse, R229, !P1 ;  /* 0x000000e50200720c */ /* 0x040fe40004f26670 */
[----:B------:R-:W-:Y:S02]  /*10b60*/  ISETP.GE.OR P3, PT, R2, R230, !P3 ;  /* 0x000000e60200720c */ /* 0x000fe40005f66670 */
[----:B------:R-:W-:Y:S02]  /*10b70*/  FSEL R194, R33, -INF , !P2 ;  /* 0xff80000021c27808 */ /* 0x000fe40005000000 */
[----:B------:R-:W-:Y:S02]  /*10b80*/  ISETP.GE.AND P2, PT, R17, R226, PT ;  /* 0x000000e21100720c */ /* 0x000fe40003f46270 */
[----:B------:R-:W-:Y:S02]  /*10b90*/  FSEL R196, R35, -INF , !P0 ;  /* 0xff80000023c47808 */ /* 0x000fe40004000000 */
[C---:B------:R-:W-:Y:S02]  /*10ba0*/  ISETP.GE.AND P0, PT, R17.reuse, R225, PT ;  /* 0x000000e11100720c */ /* 0x040fe40003f06270 */
[----:B------:R-:W-:Y:S02]  /*10bb0*/  IADD3 R5, R0, 0x38, RZ ;  /* 0x0000003800057810 */ /* 0x000fe40007ffe0ff */
[----:B------:R-:W-:Y:S02]  /*10bc0*/  FSEL R209, R52, -INF , !P3 ;  /* 0xff80000034d17808 */ /* 0x000fe40005800000 */
[----:B------:R-:W-:Y:S02]  /*10bd0*/  FSEL R211, R54, -INF , !P1 ;  /* 0xff80000036d37808 */ /* 0x000fe40004800000 */
[C---:B------:R-:W-:Y:S02]  /*10be0*/  ISETP.GE.OR P2, PT, R17.reuse, R230, !P2 ;  /* 0x000000e61100720c */ /* 0x040fe40005746670 */
[----:B------:R-:W-:Y:S02]  /*10bf0*/  ISETP.GE.OR P0, PT, R17, R229, !P0 ;  /* 0x000000e51100720c */ /* 0x000fe40004706670 */
[C---:B------:R-:W-:Y:S02]  /*10c00*/  IADD3 R7, R0.reuse, 0x29, RZ ;  /* 0x0000002900077810 */ /* 0x040fe40007ffe0ff */
[CC--:B------:R-:W-:Y:S02]  /*10c10*/  ISETP.GE.AND P3, PT, R5.reuse, R226.reuse, PT ;  /* 0x000000e20500720c */ /* 0x0c0fe40003f66270 */
[-C--:B------:R-:W-:Y:S02]  /*10c20*/  ISETP.GE.AND P1, PT, R5, R225.reuse, PT ;  /* 0x000000e10500720c */ /* 0x080fe40003f26270 */
[----:B------:R-:W-:Y:S02]  /*10c30*/  FSEL R205, R37, -INF , !P2 ;  /* 0xff80000025cd7808 */ /* 0x000fe40005000000 */
[----:B------:R-:W-:Y:S02]  /*10c40*/  FSEL R207, R39, -INF , !P0 ;  /* 0xff80000027cf7808 */ /* 0x000fe40004000000 */
[C---:B------:R-:W-:Y:S01]  /*10c50*/  ISETP.GE.AND P2, PT, R7.reuse, R226, PT ;  /* 0x000000e20700720c */ /* 0x040fe20003f46270 */
[----:B------:R-:W-:Y:S01]  /*10c60*/  LDSM.16.MT88.4 R36, [R218+0x9000] ;  /* 0x00900000da24783b */ /* 0x000fe20000004200 */
[----:B------:R-:W-:Y:S02]  /*10c70*/  ISETP.GE.AND P0, PT, R7, R225, PT ;  /* 0x000000e10700720c */ /* 0x000fe40003f06270 */
[CC--:B------:R-:W-:Y:S02]  /*10c80*/  ISETP.GE.OR P3, PT, R5.reuse, R230.reuse, !P3 ;  /* 0x000000e60500720c */ /* 0x0c0fe40005f66670 */
[----:B------:R-:W-:Y:S02]  /*10c90*/  ISETP.GE.OR P1, PT, R5, R229, !P1 ;  /* 0x000000e50500720c */ /* 0x000fe40004f26670 */
[----:B------:R-:W-:Y:S02]  /*10ca0*/  IADD3 R6, R0, 0x31, RZ ;  /* 0x0000003100067810 */ /* 0x000fe40007ffe0ff */
[----:B------:R-:W-:Y:S02]  /*10cb0*/  FSEL R64, R64, -INF , !P3 ;  /* 0xff80000040407808 */ /* 0x000fe40005800000 */
[----:B------:R-:W-:Y:S02]  /*10cc0*/  FSEL R66, R66, -INF , !P1 ;  /* 0xff80000042427808 */ /* 0x000fe40004800000 */
[----:B------:R-:W-:Y:S02]  /*10cd0*/  FMNMX.FTZ R20, R110, R3, !PT ;  /* 0x000000036e147209 */ /* 0x000fe40007810000 */
[C---:B------:R-:W-:Y:S02]  /*10ce0*/  ISETP.GE.OR P2, PT, R7.reuse, R230, !P2 ;  /* 0x000000e60700720c */ /* 0x040fe40005746670 */
[----:B------:R-:W-:Y:S02]  /*10cf0*/  ISETP.GE.OR P0, PT, R7, R229, !P0 ;  /* 0x000000e50700720c */ /* 0x000fe40004706670 */
[C---:B------:R-:W-:Y:S02]  /*10d00*/  ISETP.GE.AND P3, PT, R0.reuse, R224, PT ;  /* 0x000000e00000720c */ /* 0x040fe40003f66270 */
[C---:B------:R-:W-:Y:S02]  /*10d10*/  ISETP.GE.AND P1, PT, R0.reuse, R223, PT ;  /* 0x000000df0000720c */ /* 0x040fe40003f26270 */
[C---:B------:R-:W-:Y:S02]  /*10d20*/  ISETP.GE.OR P3, PT, R0.reuse, R228, !P3 ;  /* 0x000000e40000720c */ /* 0x040fe40005f66670 */
[----:B------:R-:W-:Y:S02]  /*10d30*/  ISETP.GE.OR P1, PT, R0, R227, !P1 ;  /* 0x000000e30000720c */ /* 0x000fe40004f26670 */
[----:B------:R-:W-:Y:S02]  /*10d40*/  FSEL R240, R49, -INF , !P2 ;  /* 0xff80000031f07808 */ /* 0x000fe40005000000 */
[C---:B------:R-:W-:Y:S02]  /*10d50*/  ISETP.GE.AND P2, PT, R6.reuse, R226, PT ;  /* 0x000000e20600720c */ /* 0x040fe40003f46270 */
[----:B------:R-:W-:Y:S02]  /*10d60*/  FSEL R245, R51, -INF , !P0 ;  /* 0xff80000033f57808 */ /* 0x000fe40004000000 */
[----:B------:R-:W-:Y:S02]  /*10d70*/  ISETP.GE.AND P0, PT, R6, R225, PT ;  /* 0x000000e10600720c */ /* 0x000fe40003f06270 */
[----:B------:R-:W-:Y:S02]  /*10d80*/  IADD3 R4, R0, 0x39, RZ ;  /* 0x0000003900047810 */ /* 0x000fe40007ffe0ff */
[----:B------:R-:W-:Y:S02]  /*10d90*/  FMNMX.FTZ R0, R176, R20, !PT ;  /* 0x00000014b0007209 */ /* 0x000fe40007810000 */
[----:B------:R-:W-:Y:S02]  /*10da0*/  FSEL R20, R8, -INF , !P3 ;  /* 0xff80000008147808 */ /* 0x000fe40005800000 */
[C---:B------:R-:W-:Y:S02]  /*10db0*/  ISETP.GE.OR P2, PT, R6.reuse, R230, !P2 ;  /* 0x000000e60600720c */ /* 0x040fe40005746670 */
[----:B------:R-:W-:Y:S02]  /*10dc0*/  ISETP.GE.OR P0, PT, R6, R229, !P0 ;  /* 0x000000e50600720c */ /* 0x000fe40004706670 */
[----:B------:R-:W-:Y:S02]  /*10dd0*/  FMNMX.FTZ R8, R179, R0, !PT ;  /* 0x00000000b3087209 */ /* 0x000fe40007810000 */
[----:B------:R-:W-:Y:S02]  /*10de0*/  FSEL R210, R53, -INF , !P2 ;  /* 0xff80000035d27808 */ /* 0x000fe40005000000 */
[----:B------:R-:W-:Y:S02]  /*10df0*/  FSEL R212, R55, -INF , !P0 ;  /* 0xff80000037d47808 */ /* 0x000fe40004000000 */
[----:B------:R-:W-:Y:S01]  /*10e00*/  FMNMX.FTZ R8, R178, R8, !PT ;  /* 0x00000008b2087209 */ /* 0x000fe20007810000 */
[----:B------:R-:W-:Y:S01]  /*10e10*/  LDSM.16.MT88.4 R52, [R216+0xa000] ;  /* 0x00a00000d834783b */ /* 0x000fe20000004200 */
[C---:B------:R-:W-:Y:S02]  /*10e20*/  ISETP.GE.AND P2, PT, R4.reuse, R226, PT ;  /* 0x000000e20400720c */ /* 0x040fe40003f46270 */
[C---:B------:R-:W-:Y:S02]  /*10e30*/  ISETP.GE.AND P0, PT, R4.reuse, R225, PT ;  /* 0x000000e10400720c */ /* 0x040fe40003f06270 */
[C---:B------:R-:W-:Y:S02]  /*10e40*/  ISETP.GE.OR P2, PT, R4.reuse, R230, !P2 ;  /* 0x000000e60400720c */ /* 0x040fe40005746670 */
[----:B------:R-:W-:Y:S02]  /*10e50*/  ISETP.GE.OR P0, PT, R4, R229, !P0 ;  /* 0x000000e50400720c */ /* 0x000fe40004706670 */
[----:B------:R-:W-:Y:S02]  /*10e60*/  FMNMX.FTZ R8, R185, R8, !PT ;  /* 0x00000008b9087209 */ /* 0x000fe40007810000 */
[----:B------:R-:W-:Y:S02]  /*10e70*/  FSEL R65, R65, -INF , !P2 ;  /* 0xff80000041417808 */ /* 0x000fe40005000000 */
[----:B------:R-:W-:Y:S02]  /*10e80*/  FSEL R67, R67, -INF , !P0 ;  /* 0xff80000043437808 */ /* 0x000fe40004000000 */
[C---:B------:R-:W-:Y:S02]  /*10e90*/  ISETP.GE.AND P2, PT, R108.reuse, R224, PT ;  /* 0x000000e06c00720c */ /* 0x040fe40003f46270 */
[----:B------:R-:W-:Y:S02]  /*10ea0*/  ISETP.GE.AND P0, PT, R108, R223, PT ;  /* 0x000000df6c00720c */ /* 0x000fe40003f06270 */
[----:B------:R-:W-:Y:S02]  /*10eb0*/  FMNMX.FTZ R8, R186, R8, !PT ;  /* 0x00000008ba087209 */ /* 0x000fe40007810000 */
[C---:B------:R-:W-:Y:S02]  /*10ec0*/  ISETP.GE.OR P2, PT, R108.reuse, R228, !P2 ;  /* 0x000000e46c00720c */ /* 0x040fe40005746670 */
[----:B------:R-:W-:Y:S02]  /*10ed0*/  ISETP.GE.OR P0, PT, R108, R227, !P0 ;  /* 0x000000e36c00720c */ /* 0x000fe40004706670 */
[----:B------:R-:W-:Y:S02]  /*10ee0*/  FMNMX.FTZ R8, R192, R8, !PT ;  /* 0x00000008c0087209 */ /* 0x000fe40007810000 */
[----:B------:R-:W-:Y:S02]  /*10ef0*/  FMNMX.FTZ R0, R111, R100, !PT ;  /* 0x000000646f007209 */ /* 0x000fe40007810000 */
[----:B------:R-:W-:Y:S02]  /*10f00*/  FSEL R21, R10, -INF , !P1 ;  /* 0xff8000000a157808 */ /* 0x000fe40004800000 */
[----:B------:R-:W-:Y:S02]  /*10f10*/  FSEL R10, R9, -INF , !P2 ;  /* 0xff800000090a7808 */ /* 0x000fe40005000000 */
[----:B------:R-:W-:Y:S02]  /*10f20*/  FSEL R11, R11, -INF , !P0 ;  /* 0xff8000000b0b7808 */ /* 0x000fe40004000000 */
[----:B------:R-:W-:Y:S02]  /*10f30*/  ISETP.GE.AND P0, PT, R104, R224, PT ;  /* 0x000000e06800720c */ /* 0x000fe40003f06270 */
[----:B------:R-:W-:Y:S02]  /*10f40*/  FMNMX.FTZ R8, R194, R8, !PT ;  /* 0x00000008c2087209 */ /* 0x000fe40007810000 */
[C---:B------:R-:W-:Y:S02]  /*10f50*/  ISETP.GE.AND P2, PT, R104.reuse, R223, PT ;  /* 0x000000df6800720c */ /* 0x040fe40003f46270 */
[----:B------:R-:W-:Y:S02]  /*10f60*/  FMNMX.FTZ R0, R177, R0, !PT ;  /* 0x00000000b1007209 */ /* 0x000fe40007810000 */
[C---:B------:R-:W-:Y:S02]  /*10f70*/  ISETP.GE.OR P0, PT, R104.reuse, R228, !P0 ;  /* 0x000000e46800720c */ /* 0x040fe40004706670 */
[----:B------:R-:W-:Y:S02]  /*10f80*/  ISETP.GE.OR P2, PT, R104, R227, !P2 ;  /* 0x000000e36800720c */ /* 0x000fe40005746670 */
        /* <DEDUP_REMOVED lines=14> */
[C---:B------:R-:W-:Y:S02]  /*11070*/  ISETP.GE.AND P1, PT, R105.reuse, R224, PT ;  /* 0x000000e06900720c */ /* 0x040fe40003f26270 */
[----:B------:R-:W-:Y:S02]  /*11080*/  ISETP.GE.AND P3, PT, R105, R223, PT ;  /* 0x000000df6900720c */ /* 0x000fe40003f66270 */
[----:B------:R-:W-:Y:S02]  /*11090*/  FMNMX.FTZ R104, R65, R104, !PT ;  /* 0x0000006841687209 */ /* 0x000fe40007810000 */
[C---:B------:R-:W-:Y:S02]  /*110a0*/  ISETP.GE.OR P1, PT, R105.reuse, R228, !P1 ;  /* 0x000000e46900720c */ /* 0x040fe40004f26670 */
[----:B------:R-:W-:Y:S02]  /*110b0*/  ISETP.GE.OR P3, PT, R105, R227, !P3 ;  /* 0x000000e36900720c */ /* 0x000fe40005f66670 */
[----:B------:R-:W-:Y:S02]  /*110c0*/  FMNMX.FTZ R105, R207, R0, !PT ;  /* 0x00000000cf697209 */ /* 0x000fe40007810000 */
[----:B------:R-:W1:Y:S01]  /*110d0*/  SHFL.BFLY PT, R0, R104, 0x2, 0x1f ;  /* 0x0c401f0068007f89 */ /* 0x000e6200000e0000 */
[----:B------:R-:W-:Y:S02]  /*110e0*/  FSEL R14, R14, -INF , !P3 ;  /* 0xff8000000e0e7808 */ /* 0x000fe40005800000 */
[----:B------:R-:W-:Y:S02]  /*110f0*/  ISETP.GE.AND P3, PT, R102, R224, PT ;  /* 0x000000e06600720c */ /* 0x000fe40003f66270 */
[----:B------:R-:W-:Y:S02]  /*11100*/  FSEL R12, R12, -INF , !P1 ;  /* 0xff8000000c0c7808 */ /* 0x000fe40004800000 */
[----:B------:R-:W-:Y:S02]  /*11110*/  ISETP.GE.OR P3, PT, R102, R228, !P3 ;  /* 0x000000e46600720c */ /* 0x000fe40005f66670 */
[-C--:B------:R-:W-:Y:S02]  /*11120*/  ISETP.GE.AND P1, PT, R103, R224.reuse, PT ;  /* 0x000000e06700720c */ /* 0x080fe40003f26270 */
[----:B------:R-:W-:Y:S02]  /*11130*/  FSEL R190, R25, -INF , !P3 ;  /* 0xff80000019be7808 */ /* 0x000fe40005800000 */
[----:B------:R-:W-:Y:S02]  /*11140*/  ISETP.GE.AND P3, PT, R101, R224, PT ;  /* 0x000000e06500720c */ /* 0x000fe40003f66270 */
[----:B------:R-:W-:Y:S02]  /*11150*/  FSEL R13, R13, -INF , !P0 ;  /* 0xff8000000d0d7808 */ /* 0x000fe40004000000 */
[----:B------:R-:W-:Y:S02]  /*11160*/  ISETP.GE.OR P3, PT, R101, R228, !P3 ;  /* 0x000000e46500720c */ /* 0x000fe40005f66670 */
[----:B------:R-:W-:Y:S02]  /*11170*/  ISETP.GE.AND P0, PT, R103, R223, PT ;  /* 0x000000df6700720c */ /* 0x000fe40003f06270 */
[----:B------:R-:W-:Y:S02]  /*11180*/  FSEL R191, R28, -INF , !P3 ;  /* 0xff8000001cbf7808 */ /* 0x000fe40005800000 */
[----:B------:R-:W-:Y:S02]  /*11190*/  ISETP.GE.AND P3, PT, R17, R224, PT ;  /* 0x000000e01100720c */ /* 0x000fe40003f66270 */
[----:B-1----:R-:W-:Y:S02]  /*111a0*/  FMNMX.FTZ R104, R104, R0, !PT ;  /* 0x0000000068687209 */ /* 0x002fe40007810000 */
[CC--:B------:R-:W-:Y:S02]  /*111b0*/  ISETP.GE.OR P1, PT, R103.reuse, R228.reuse, !P1 ;  /* 0x000000e46700720c */ /* 0x0c0fe40004f26670 */
[----:B------:R-:W-:Y:S01]  /*111c0*/  ISETP.GE.OR P0, PT, R103, R227, !P0 ;  /* 0x000000e36700720c */ /* 0x000fe20004706670 */
[----:B------:R-:W1:Y:S01]  /*111d0*/  SHFL.BFLY PT, R9, R104, 0x1, 0x1f ;  /* 0x0c201f0068097f89 */ /* 0x000e6200000e0000 */
[----:B------:R-:W-:Y:S02]  /*111e0*/  ISETP.GE.OR P3, PT, R17, R228, !P3 ;  /* 0x000000e41100720c */ /* 0x000fe40005f66670 */
[----:B------:R-:W-:Y:S02]  /*111f0*/  FSEL R189, R24, -INF , !P1 ;  /* 0xff80000018bd7808 */ /* 0x000fe40004800000 */
[----:B------:R-:W-:Y:S02]  /*11200*/  FSEL R197, R26, -INF , !P0 ;  /* 0xff8000001ac57808 */ /* 0x000fe40004000000 */
[-C--:B------:R-:W-:Y:S02]  /*11210*/  ISETP.GE.AND P0, PT, R19, R223.reuse, PT ;  /* 0x000000df1300720c */ /* 0x080fe40003f06270 */
[-C--:B------:R-:W-:Y:S02]  /*11220*/  ISETP.GE.AND P1, PT, R101, R223.reuse, PT ;  /* 0x000000df6500720c */ /* 0x080fe40003f26270 */
[----:B------:R-:W-:Y:S02]  /*11230*/  FSEL R203, R41, -INF , !P3 ;  /* 0xff80000029cb7808 */ /* 0x000fe40005800000 */
[C---:B------:R-:W-:Y:S02]  /*11240*/  ISETP.GE.AND P3, PT, R16.reuse, R223, PT ;  /* 0x000000df1000720c */ /* 0x040fe40003f66270 */
[-C--:B------:R-:W-:Y:S02]  /*11250*/  ISETP.GE.OR P0, PT, R19, R227.reuse, !P0 ;  /* 0x000000e31300720c */ /* 0x080fe40004706670 */
[-C--:B------:R-:W-:Y:S02]  /*11260*/  ISETP.GE.OR P1, PT, R101, R227.reuse, !P1 ;  /* 0x000000e36500720c */ /* 0x080fe40004f26670 */
[----:B------:R-:W-:Y:S02]  /*11270*/  ISETP.GE.OR P3, PT, R16, R227, !P3 ;  /* 0x000000e31000720c */ /* 0x000fe40005f66670 */
[----:B------:R-:W-:Y:S02]  /*11280*/  FSEL R199, R30, -INF , !P1 ;  /* 0xff8000001ec77808 */ /* 0x000fe40004800000 */
[CC--:B------:R-:W-:Y:S02]  /*11290*/  ISETP.GE.AND P1, PT, R18.reuse, R224.reuse, PT ;  /* 0x000000e01200720c */ /* 0x0c0fe40003f26270 */
[----:B------:R-:W-:Y:S02]  /*112a0*/  FSEL R200, R31, -INF , !P0 ;  /* 0xff8000001fc87808 */ /* 0x000fe40004000000 */
[----:B------:R-:W-:Y:S02]  /*112b0*/  ISETP.GE.AND P0, PT, R18, R223, PT ;  /* 0x000000df1200720c */ /* 0x000fe40003f06270 */
[----:B------:R-:W-:Y:S02]  /*112c0*/  FSEL R235, R46, -INF , !P3 ;  /* 0xff8000002eeb7808 */ /* 0x000fe40005800000 */
[----:B------:R-:W-:Y:S02]  /*112d0*/  ISETP.GE.AND P3, PT, R6, R224, PT ;  /* 0x000000e00600720c */ /* 0x000fe40003f66270 */
[CC--:B------:R-:W-:Y:S02]  /*112e0*/  ISETP.GE.OR P1, PT, R18.reuse, R228.reuse, !P1 ;  /* 0x000000e41200720c */ /* 0x0c0fe40004f26670 */
[----:B------:R-:W-:Y:S02]  /*112f0*/  ISETP.GE.OR P0, PT, R18, R227, !P0 ;  /* 0x000000e31200720c */ /* 0x000fe40004706670 */
[----:B-1----:R-:W-:Y:S02]  /*11300*/  FMNMX.FTZ R104, R104, R9, !PT ;  /* 0x0000000968687209 */ /* 0x002fe40007810000 */
[----:B------:R-:W-:Y:S02]  /*11310*/  ISETP.GE.OR P3, PT, R6, R228, !P3 ;  /* 0x000000e40600720c */ /* 0x000fe40005f66670 */
[----:B------:R-:W-:Y:S01]  /*11320*/  FMNMX.FTZ R105, R242, R105, !PT ;  /* 0x00000069f2697209 */ /* 0x000fe20007810000 */
[----:B------:R-:W-:Y:S01]  /*11330*/  FMUL.FTZ R109, R104, c[0x0][0x23c] ;  /* 0x00008f00686d7a20 */ /* 0x000fe20000410000 */
[----:B------:R-:W-:Y:S02]  /*11340*/  FSEL R201, R40, -INF , !P1 ;  /* 0xff80000028c97808 */ /* 0x000fe40004800000 */
[-C--:B------:R-:W-:Y:S02]  /*11350*/  ISETP.GE.AND P1, PT, R16, R224.reuse, PT ;  /* 0x000000e01000720c */ /* 0x080fe40003f26270 */
[----:B------:R-:W-:Y:S02]  /*11360*/  FSEL R234, R42, -INF , !P0 ;  /* 0xff8000002aea7808 */ /* 0x000fe40004000000 */
[----:B------:R-:W-:Y:S02]  /*11370*/  ISETP.GE.AND P0, PT, R7, R224, PT ;  /* 0x000000e00700720c */ /* 0x000fe40003f06270 */
[----:B------:R-:W-:Y:S02]  /*11380*/  FMNMX.FTZ R0, R21, R107, !PT ;  /* 0x0000006b15007209 */ /* 0x000fe40007810000 */
[----:B------:R-:W-:Y:S02]  /*11390*/  FSEL R15, R15, -INF , !P2 ;  /* 0xff8000000f0f7808 */ /* 0x000fe40005000000 */
[----:B------:R-:W-:Y:S02]  /*113a0*/  FSEL R57, R57, -INF , !P3 ;  /* 0xff80000039397808 */ /* 0x000fe40005800000 */
[----:B------:R-:W-:Y:S02]  /*113b0*/  FSETP.NEU.FTZ.AND P3, PT, R104, -INF , PT ;  /* 0xff8000006800780b */ /* 0x000fe40003f7d000 */
[----:B------:R-:W-:Y:S02]  /*113c0*/  ISETP.GE.AND P2, PT, R102, R223, PT ;  /* 0x000000df6600720c */ /* 0x000fe40003f46270 */
[----:B------:R-:W-:Y:S02]  /*113d0*/  FMNMX.FTZ R105, R245, R105, !PT ;  /* 0x00000069f5697209 */ /* 0x000fe40007810000 */
[-C--:B------:R-:W-:Y:S02]  /*113e0*/  ISETP.GE.OR P1, PT, R16, R228.reuse, !P1 ;  /* 0x000000e41000720c */ /* 0x080fe40004f26670 */
[----:B------:R-:W-:Y:S02]  /*113f0*/  ISETP.GE.OR P0, PT, R7, R228, !P0 ;  /* 0x000000e40700720c */ /* 0x000fe40004706670 */
[----:B------:R-:W-:Y:S02]  /*11400*/  FMNMX.FTZ R0, R11, R0, !PT ;  /* 0x000000000b007209 */ /* 0x000fe40007810000 */
[----:B------:R-:W-:Y:S02]  /*11410*/  FSEL R109, R109, RZ, P3 ;  /* 0x000000ff6d6d7208 */ /* 0x000fe40001800000 */
[----:B------:R-:W-:Y:S02]  /*11420*/  ISETP.GE.OR P2, PT, R102, R227, !P2 ;  /* 0x000000e36600720c */ /* 0x000fe40005746670 */
[----:B------:R-:W-:Y:S02]  /*11430*/  FMNMX.FTZ R105, R211, R105, !PT ;  /* 0x00000069d3697209 */ /* 0x000fe40007810000 */
[----:B------:R-:W-:Y:S02]  /*11440*/  FSEL R202, R44, -INF , !P1 ;  /* 0xff8000002cca7808 */ /* 0x000fe40004800000 */
[----:B------:R-:W-:Y:S02]  /*11450*/  FSEL R215, R45, -INF , !P0 ;  /* 0xff8000002dd77808 */ /* 0x000fe40004000000 */
[C---:B------:R-:W-:Y:S02]  /*11460*/  ISETP.GE.AND P0, PT, R2.reuse, R223, PT ;  /* 0x000000df0200720c */ /* 0x040fe40003f06270 */
[----:B------:R-:W-:Y:S02]  /*11470*/  ISETP.GE.AND P1, PT, R2, R224, PT ;  /* 0x000000e00200720c */ /* 0x000fe40003f26270 */
[----:B------:R-:W-:Y:S02]  /*11480*/  FMNMX.FTZ R103, R20, R106, !PT ;  /* 0x0000006a14677209 */ /* 0x000fe40007810000 */
[----:B------:R-:W-:Y:S02]  /*11490*/  FSEL R198, R27, -INF , !P2 ;  /* 0xff8000001bc67808 */ /* 0x000fe40005000000 */
[C---:B------:R-:W-:Y:S02]  /*114a0*/  ISETP.GE.AND P2, PT, R19.reuse, R224, PT ;  /* 0x000000e01300720c */ /* 0x040fe40003f46270 */
[----:B------:R-:W-:Y:S02]  /*114b0*/  FMNMX.FTZ R105, R212, R105, !PT ;  /* 0x00000069d4697209 */ /* 0x000fe40007810000 */
[----:B------:R-:W-:Y:S02]  /*114c0*/  FMNMX.FTZ R0, R14, R0, !PT ;  /* 0x000000000e007209 */ /* 0x000fe40007810000 */
[C---:B------:R-:W-:Y:S02]  /*114d0*/  ISETP.GE.OR P0, PT, R2.reuse, R227, !P0 ;  /* 0x000000e30200720c */ /* 0x040fe40004706670 */
[-C--:B------:R-:W-:Y:S01]  /*114e0*/  ISETP.GE.OR P1, PT, R2, R228.reuse, !P1 ;  /* 0x000000e40200720c */ /* 0x080fe20004f26670 */
[--C-:B------:R-:W-:Y:S01]  /*114f0*/  FFMA.FTZ R2, R110, c[0x0][0x23c], -R109.reuse ;  /* 0x00008f006e027a23 */ /* 0x100fe2000001086d */
[----:B------:R-:W-:Y:S02]  /*11500*/  ISETP.GE.OR P2, PT, R19, R228, !P2 ;  /* 0x000000e41300720c */ /* 0x000fe40005746670 */
[----:B------:R-:W-:Y:S01]  /*11510*/  FMNMX.FTZ R105, R66, R105, !PT ;  /* 0x0000006942697209 */ /* 0x000fe20007810000 */
[----:B------:R1:W-:Y:S01]  /*11520*/  MUFU.EX2 R249, R2 ;  /* 0x0000000200f97308 */ /* 0x0003e20000000800 */
[----:B------:R-:W-:Y:S02]  /*11530*/  FMNMX.FTZ R103, R10, R103, !PT ;  /* 0x000000670a677209 */ /* 0x000fe40007810000 */
[----:B------:R-:W-:Y:S02]  /*11540*/  FMNMX.FTZ R0, R15, R0, !PT ;  /* 0x000000000f007209 */ /* 0x000fe40007810000 */
[----:B------:R-:W-:Y:S02]  /*11550*/  FMNMX.FTZ R105, R67, R105, !PT ;  /* 0x0000006943697209 */ /* 0x000fe40007810000 */
[----:B------:R-:W-:Y:S02]  /*11560*/  FSEL R193, R29, -INF , !P2 ;  /* 0xff8000001dc17808 */ /* 0x000fe40005000000 */
[----:B------:R-:W-:Y:S01]  /*11570*/  ISETP.GE.AND P2, PT, R17, R223, PT ;  /* 0x000000df1100720c */ /* 0x000fe20003f46270 */
[----:B------:R-:W2:Y:S01]  /*11580*/  SHFL.BFLY PT, R8, R105, 0x2, 0x1f ;  /* 0x0c401f0069087f89 */ /* 0x000ea200000e0000 */
[----:B------:R-:W-:Y:S02]  /*11590*/  FMNMX.FTZ R103, R12, R103, !PT ;  /* 0x000000670c677209 */ /* 0x000fe40007810000 */
[----:B------:R-:W-:Y:S02]  /*115a0*/  FMNMX.FTZ R0, R197, R0, !PT ;  /* 0x00000000c5007209 */ /* 0x000fe40007810000 */
[----:B------:R-:W-:Y:S02]  /*115b0*/  ISETP.GE.OR P2, PT, R17, R227, !P2 ;  /* 0x000000e31100720c */ /* 0x000fe40005746670 */
[----:B------:R-:W-:Y:S02]  /*115c0*/  FMNMX.FTZ R103, R13, R103, !PT ;  /* 0x000000670d677209 */ /* 0x000fe40007810000 */
[----:B------:R-:W-:Y:S02]  /*115d0*/  FMNMX.FTZ R0, R198, R0, !PT ;  /* 0x00000000c6007209 */ /* 0x000fe40007810000 */
[----:B------:R-:W-:Y:S02]  /*115e0*/  FSEL R237, R43, -INF , !P2 ;  /* 0xff8000002bed7808 */ /* 0x000fe40005000000 */
[----:B------:R-:W-:Y:S01]  /*115f0*/  ISETP.GE.AND P2, PT, R7, R223, PT ;  /* 0x000000df0700720c */ /* 0x000fe20003f46270 */
[--C-:B-1----:R-:W-:Y:S01]  /*11600*/  FFMA.FTZ R2, R176, c[0x0][0x23c], -R109.reuse ;  /* 0x00008f00b0027a23 */ /* 0x102fe2000001086d */
[----:B------:R-:W-:Y:S02]  /*11610*/  FMNMX.FTZ R103, R189, R103, !PT ;  /* 0x00000067bd677209 */ /* 0x000fe40007810000 */
[----:B------:R-:W-:Y:S01]  /*11620*/  FMNMX.FTZ R0, R199, R0, !PT ;  /* 0x00000000c7007209 */ /* 0x000fe20007810000 */
[----:B------:R1:W3:Y:S01]  /*11630*/  MUFU.EX2 R244, R2 ;  /* 0x0000000200f47308 */ /* 0x0002e20000000800 */
[----:B------:R-:W-:Y:S02]  /*11640*/  ISETP.GE.OR P2, PT, R7, R227, !P2 ;  /* 0x000000e30700720c */ /* 0x000fe40005746670 */
[----:B------:R-:W-:Y:S02]  /*11650*/  FMNMX.FTZ R103, R190, R103, !PT ;  /* 0x00000067be677209 */ /* 0x000fe40007810000 */
[----:B------:R-:W-:Y:S02]  /*11660*/  FMNMX.FTZ R0, R200, R0, !PT ;  /* 0x00000000c8007209 */ /* 0x000fe40007810000 */
[----:B------:R-:W-:Y:S02]  /*11670*/  FSEL R238, R47, -INF , !P2 ;  /* 0xff8000002fee7808 */ /* 0x000fe40005000000 */
[----:B------:R-:W-:Y:S02]  /*11680*/  ISETP.GE.AND P2, PT, R5, R224, PT ;  /* 0x000000e00500720c */ /* 0x000fe40003f46270 */
[----:B------:R-:W-:Y:S02]  /*11690*/  FMNMX.FTZ R103, R191, R103, !PT ;  /* 0x00000067bf677209 */ /* 0x000fe40007810000 */
[----:B------:R-:W-:Y:S02]  /*116a0*/  FMNMX.FTZ R0, R234, R0, !PT ;  /* 0x00000000ea007209 */ /* 0x000fe40007810000 */
[----:B------:R-:W-:Y:S02]  /*116b0*/  FSEL R56, R56, -INF , !P1 ;  /* 0xff80000038387808 */ /* 0x000fe40004800000 */
[C---:B------:R-:W-:Y:S02]  /*116c0*/  ISETP.GE.AND P1, PT, R4.reuse, R224, PT ;  /* 0x000000e00400720c */ /* 0x040fe40003f26270 */
[----:B------:R-:W-:Y:S02]  /*116d0*/  ISETP.GE.OR P2, PT, R5, R228, !P2 ;  /* 0x000000e40500720c */ /* 0x000fe40005746670 */
[----:B------:R-:W-:Y:S02]  /*116e0*/  FMNMX.FTZ R103, R193, R103, !PT ;  /* 0x00000067c1677209 */ /* 0x000fe40007810000 */
[----:B------:R-:W-:Y:S02]  /*116f0*/  FMNMX.FTZ R0, R237, R0, !PT ;  /* 0x00000000ed007209 */ /* 0x000fe40007810000 */
[----:B------:R-:W-:Y:S02]  /*11700*/  ISETP.GE.OR P1, PT, R4, R228, !P1 ;  /* 0x000000e40400720c */ /* 0x000fe40004f26670 */
[----:B------:R-:W-:Y:S02]  /*11710*/  FSEL R60, R60, -INF , !P2 ;  /* 0xff8000003c3c7808 */ /* 0x000fe40005000000 */
[----:B------:R-:W-:Y:S02]  /*11720*/  ISETP.GE.AND P2, PT, R6, R223, PT ;  /* 0x000000df0600720c */ /* 0x000fe40003f46270 */
[----:B------:R-:W-:Y:S02]  /*11730*/  FMNMX.FTZ R0, R235, R0, !PT ;  /* 0x00000000eb007209 */ /* 0x000fe40007810000 */
[----:B------:R-:W-:Y:S02]  /*11740*/  FMNMX.FTZ R103, R201, R103, !PT ;  /* 0x00000067c9677209 */ /* 0x000fe40007810000 */
[----:B------:R-:W-:Y:S02]  /*11750*/  FSEL R217, R61, -INF , !P1 ;  /* 0xff8000003dd97808 */ /* 0x000fe40004800000 */
[----:B------:R-:W-:Y:S02]  /*11760*/  FSEL R58, R58, -INF , !P0 ;  /* 0xff8000003a3a7808 */ /* 0x000fe40004000000 */
[----:B------:R-:W-:Y:S02]  /*11770*/  ISETP.GE.OR P2, PT, R6, R227, !P2 ;  /* 0x000000e30600720c */ /* 0x000fe40005746670 */
[----:B------:R-:W-:Y:S02]  /*11780*/  FMNMX.FTZ R103, R203, R103, !PT ;  /* 0x00000067cb677209 */ /* 0x000fe40007810000 */
[----:B------:R-:W-:Y:S02]  /*11790*/  ISETP.GE.AND P1, PT, R5, R223, PT ;  /* 0x000000df0500720c */ /* 0x000fe40003f26270 */
[----:B------:R-:W-:Y:S02]  /*117a0*/  FMNMX.FTZ R0, R238, R0, !PT ;  /* 0x00000000ee007209 */ /* 0x000fe40007810000 */
[----:B--2---:R-:W-:Y:S02]  /*117b0*/  FMNMX.FTZ R105, R105, R8, !PT ;  /* 0x0000000869697209 */ /* 0x004fe40007810000 */
[----:B------:R-:W-:Y:S02]  /*117c0*/  ISETP.GE.OR P1, PT, R5, R227, !P1 ;  /* 0x000000e30500720c */ /* 0x000fe40004f26670 */
[----:B------:R-:W-:Y:S01]  /*117d0*/  FSEL R59, R59, -INF , !P2 ;  /* 0xff8000003b3b7808 */ /* 0x000fe20005000000 */
[----:B------:R-:W2:Y:S01]  /*117e0*/  SHFL.BFLY PT, R8, R105, 0x1, 0x1f ;  /* 0x0c201f0069087f89 */ /* 0x000ea200000e0000 */
[----:B------:R-:W-:Y:S02]  /*117f0*/  FMNMX.FTZ R0, R58, R0, !PT ;  /* 0x000000003a007209 */ /* 0x000fe40007810000 */
        /* <DEDUP_REMOVED lines=9> */
[----:B------:R-:W-:Y:S02]  /*11890*/  FMNMX.FTZ R103, R57, R103, !PT ;  /* 0x0000006739677209 */ /* 0x000fe40007810000 */
[----:B------:R-:W-:Y:S02]  /*118a0*/  FMNMX.FTZ R0, R108, R0, !PT ;  /* 0x000000006c007209 */ /* 0x000fe40007810000 */
[----:B------:R-:W-:Y:S02]  /*118b0*/  FMNMX.FTZ R103, R60, R103, !PT ;  /* 0x000000673c677209 */ /* 0x000fe40007810000 */
[----:B--2---:R-:W-:Y:S01]  /*118c0*/  FMNMX.FTZ R105, R105, R8, !PT ;  /* 0x0000000869697209 */ /* 0x004fe20007810000 */
[----:B-1----:R-:W1:Y:S01]  /*118d0*/  SHFL.BFLY PT, R2, R0, 0x2, 0x1f ;  /* 0x0c401f0000027f89 */ /* 0x002e6200000e0000 */
[----:B------:R-:W-:Y:S02]  /*118e0*/  FMNMX.FTZ R103, R217, R103, !PT ;  /* 0x00000067d9677209 */ /* 0x000fe40007810000 */
[C---:B------:R-:W-:Y:S01]  /*118f0*/  FSETP.NEU.FTZ.AND P2, PT, R105.reuse, -INF , PT ;  /* 0xff8000006900780b */ /* 0x040fe20003f5d000 */
[----:B------:R-:W-:Y:S01]  /*11900*/  FMUL.FTZ R110, R105, c[0x0][0x23c] ;  /* 0x00008f00696e7a20 */ /* 0x000fe20000410000 */
[----:B---3--:R-:W-:Y:S03]  /*11910*/  F2FP.BF16.PACK_AB R176, R244, R249 ;  /* 0x000000f9f4b0723e */ /* 0x008fe600000010ff */
[----:B------:R-:W2:Y:S01]  /*11920*/  SHFL.BFLY PT, R7, R103, 0x2, 0x1f ;  /* 0x0c401f0067077f89 */ /* 0x000ea200000e0000 */
[----:B------:R-:W-:Y:S05]  /*11930*/  FSEL R110, R110, RZ, P2 ;  /* 0x000000ff6e6e7208 */ /* 0x000fea0001000000 */
[--C-:B------:R-:W-:Y:S04]  /*11940*/  FFMA.FTZ R4, R111, c[0x0][0x23c], -R110.reuse ;  /* 0x00008f006f047a23 */ /* 0x100fe8000001086e */
[----:B------:R3:W-:Y:S01]  /*11950*/  MUFU.EX2 R213, R4 ;  /* 0x0000000400d57308 */ /* 0x0007e20000000800 */
[----:B-1----:R-:W-:Y:S01]  /*11960*/  FMNMX.FTZ R0, R0, R2, !PT ;  /* 0x0000000200007209 */ /* 0x002fe20007810000 */
[--C-:B------:R-:W-:Y:S08]  /*11970*/  FFMA.FTZ R2, R180, c[0x0][0x23c], -R110.reuse ;  /* 0x00008f00b4027a23 */ /* 0x100ff0000001086e */
[----:B------:R1:W-:Y:S01]  /*11980*/  MUFU.EX2 R248, R2 ;  /* 0x0000000200f87308 */ /* 0x0003e20000000800 */
[----:B--2---:R-:W-:Y:S05]  /*11990*/  FMNMX.FTZ R103, R103, R7, !PT ;  /* 0x0000000767677209 */ /* 0x004fea0007810000 */
[----:B------:R-:W2:Y:S01]  /*119a0*/  SHFL.BFLY PT, R5, R103, 0x1, 0x1f ;  /* 0x0c201f0067057f89 */ /* 0x000ea200000e0000 */
[----:B---3--:R-:W-:Y:S04]  /*119b0*/  FFMA.FTZ R4, R177, c[0x0][0x23c], -R110 ;  /* 0x00008f00b1047a23 */ /* 0x008fe8000001086e */
[----:B------:R3:W4:Y:S03]  /*119c0*/  MUFU.EX2 R48, R4 ;  /* 0x0000000400307308 */ /* 0x0007260000000800 */
[----:B-1----:R-:W1:Y:S01]  /*119d0*/  SHFL.BFLY PT, R2, R0, 0x1, 0x1f ;  /* 0x0c201f0000027f89 */ /* 0x002e6200000e0000 */
[----:B--2---:R-:W-:Y:S04]  /*119e0*/  FMNMX.FTZ R103, R103, R5, !PT ;  /* 0x0000000567677209 */ /* 0x004fe80007810000 */
[C---:B------:R-:W-:Y:S01]  /*119f0*/  FSETP.NEU.FTZ.AND P1, PT, R103.reuse, -INF , PT ;  /* 0xff8000006700780b */ /* 0x040fe20003f3d000 */
[----:B------:R-:W-:Y:S02]  /*11a00*/  FMUL.FTZ R111, R103, c[0x0][0x23c] ;  /* 0x00008f00676f7a20 */ /* 0x000fe40000410000 */
[----:B---3--:R-:W-:Y:S03]  /*11a10*/  FFMA.FTZ R4, R179, c[0x0][0x23c], -R109 ;  /* 0x00008f00b3047a23 */ /* 0x008fe6000001086d */
[----:B------:R-:W-:Y:S02]  /*11a20*/  FSEL R111, R111, RZ, P1 ;  /* 0x000000ff6f6f7208 */ /* 0x000fe40000800000 */
[----:B----4-:R-:W-:Y:S01]  /*11a30*/  F2FP.BF16.PACK_AB R177, R48, R213 ;  /* 0x000000d530b1723e */ /* 0x010fe200000010ff */
[----:B------:R2:W-:Y:S01]  /*11a40*/  MUFU.EX2 R247, R4 ;  /* 0x0000000400f77308 */ /* 0x0005e20000000800 */
[----:B-1----:R-:W-:Y:S01]  /*11a50*/  FMNMX.FTZ R102, R0, R2, !PT ;  /* 0x0000000200667209 */ /* 0x002fe20007810000 */
[----:B------:R-:W-:Y:S03]  /*11a60*/  FFMA.FTZ R0, R12, c[0x0][0x23c], -R111 ;  /* 0x00008f000c007a23 */ /* 0x000fe6000001086f */
[C---:B------:R-:W-:Y:S01]  /*11a70*/  FSETP.NEU.FTZ.AND P0, PT, R102.reuse, -INF , PT ;  /* 0xff8000006600780b */ /* 0x040fe20003f1d000 */
[----:B------:R-:W-:Y:S04]  /*11a80*/  FMUL.FTZ R184, R102, c[0x0][0x23c] ;  /* 0x00008f0066b87a20 */ /* 0x000fe80000410000 */
[----:B------:R1:W-:Y:S01]  /*11a90*/  MUFU.EX2 R243, R0 ;  /* 0x0000000000f37308 */ /* 0x0003e20000000800 */
[----:B------:R-:W-:Y:S05]  /*11aa0*/  FSEL R184, R184, RZ, P0 ;  /* 0x000000ffb8b87208 */ /* 0x000fea0000000000 */
[----:B------:R-:W-:Y:S04]  /*11ab0*/  FFMA.FTZ R2, R15, c[0x0][0x23c], -R184 ;  /* 0x00008f000f027a23 */ /* 0x000fe800000108b8 */
[----:B------:R3:W-:Y:S01]  /*11ac0*/  MUFU.EX2 R214, R2 ;  /* 0x0000000200d67308 */ /* 0x0007e20000000800 */
[----:B--2---:R-:W-:Y:S09]  /*11ad0*/  FFMA.FTZ R4, R178, c[0x0][0x23c], -R109 ;  /* 0x00008f00b2047a23 */ /* 0x004ff2000001086d */
[----:B------:R2:W4:Y:S01]  /*11ae0*/  MUFU.EX2 R239, R4 ;  /* 0x0000000400ef7308 */ /* 0x0005220000000800 */
[--C-:B-1----:R-:W-:Y:S09]  /*11af0*/  FFMA.FTZ R0, R13, c[0x0][0x23c], -R111.reuse ;  /* 0x00008f000d007a23 */ /* 0x102ff2000001086f */
[----:B------:R1:W1:Y:S01]  /*11b00*/  MUFU.EX2 R233, R0 ;  /* 0x0000000000e97308 */ /* 0x0002620000000800 */
[----:B---3--:R-:W-:Y:S01]  /*11b10*/  FSEL R2, R105, RZ, P2 ;  /* 0x000000ff69027208 */ /* 0x008fe20001000000 */
[----:B--2---:R-:W-:Y:S01]  /*11b20*/  FFMA.FTZ R4, R181, c[0x0][0x23c], -R110 ;  /* 0x00008f00b5047a23 */ /* 0x004fe2000001086e */
[----:B----4-:R-:W-:Y:S07]  /*11b30*/  F2FP.BF16.PACK_AB R178, R239, R247 ;  /* 0x000000f7efb2723e */ /* 0x010fee00000010ff */
[----:B------:R-:W2:Y:S01]  /*11b40*/  MUFU.EX2 R236, R4 ;  /* 0x0000000400ec7308 */ /* 0x000ea20000000800 */
[--C-:B-1----:R-:W-:Y:S01]  /*11b50*/  FFMA.FTZ R0, R21, c[0x0][0x23c], -R184.reuse ;  /* 0x00008f0015007a23 */ /* 0x102fe200000108b8 */
[----:B------:R-:W-:Y:S08]  /*11b60*/  F2FP.BF16.PACK_AB R182, R233, R243 ;  /* 0x000000f3e9b6723e */ /* 0x000ff000000010ff */
[----:B------:R1:W-:Y:S01]  /*11b70*/  MUFU.EX2 R250, R0 ;  /* 0x0000000000fa7308 */ /* 0x0003e20000000800 */
[----:B--2---:R-:W-:Y:S01]  /*11b80*/  F2FP.BF16.PACK_AB R179, R236, R248 ;  /* 0x000000f8ecb3723e */ /* 0x004fe200000010ff */
[--C-:B------:R-:W-:Y:S02]  /*11b90*/  FFMA.FTZ R4, R20, c[0x0][0x23c], -R111.reuse ;  /* 0x00008f0014047a23 */ /* 0x100fe4000001086f */
[----:B------:R-:W2:Y:S06]  /*11ba0*/  LDSM.16.MT88.4 R20, [R216+0x9000] ;  /* 0x00900000d814783b */ /* 0x000eac0000004200 */
[----:B------:R3:W-:Y:S01]  /*11bb0*/  MUFU.EX2 R50, R4 ;  /* 0x0000000400327308 */ /* 0x0007e20000000800 */
[--C-:B-1----:R-:W-:Y:S09]  /*11bc0*/  FFMA.FTZ R0, R11, c[0x0][0x23c], -R184.reuse ;  /* 0x00008f000b007a23 */ /* 0x102ff200000108b8 */
[----:B------:R1:W4:Y:S01]  /*11bd0*/  MUFU.EX2 R246, R0 ;  /* 0x0000000000f67308 */ /* 0x0003220000000800 */
[----:B---3--:R-:W-:Y:S09]  /*11be0*/  FFMA.FTZ R4, R10, c[0x0][0x23c], -R111 ;  /* 0x00008f000a047a23 */ /* 0x008ff2000001086f */
[----:B------:R-:W3:Y:S01]  /*11bf0*/  MUFU.EX2 R49, R4 ;  /* 0x0000000400317308 */ /* 0x000ee20000000800 */
[----:B-1----:R-:W-:Y:S01]  /*11c00*/  FFMA.FTZ R0, R14, c[0x0][0x23c], -R184 ;  /* 0x00008f000e007a23 */ /* 0x002fe200000108b8 */
[----:B----4-:R-:W-:Y:S08]  /*11c10*/  F2FP.BF16.PACK_AB R181, R246, R250 ;  /* 0x000000faf6b5723e */ /* 0x010ff000000010ff */
[----:B------:R1:W4:Y:S01]  /*11c20*/  MUFU.EX2 R241, R0 ;  /* 0x0000000000f17308 */ /* 0x0003220000000800 */
[----:B---3--:R-:W-:Y:S02]  /*11c30*/  F2FP.BF16.PACK_AB R180, R49, R50 ;  /* 0x0000003231b4723e */ /* 0x008fe400000010ff */
[----:B-1----:R-:W-:Y:S02]  /*11c40*/  FSEL R0, R104, RZ, P3 ;  /* 0x000000ff68007208 */ /* 0x002fe40001800000 */
[----:B----4-:R-:W-:Y:S03]  /*11c50*/  F2FP.BF16.PACK_AB R183, R214, R241 ;  /* 0x000000f1d6b7723e */ /* 0x010fe600000010ff */
[----:B------:R-:W-:Y:S04]  /*11c60*/  FADD.FTZ R0, -R0, R3 ;  /* 0x0000000300007221 */ /* 0x000fe80000010100 */
[----:B------:R-:W-:Y:S04]  /*11c70*/  FMUL.FTZ R0, R0, c[0x0][0x23c] ;  /* 0x00008f0000007a20 */ /* 0x000fe80000410000 */
        /* <DEDUP_REMOVED lines=21> */
[----:B---3--:R-:W-:Y:S02]  /*11dd0*/  FMUL.FTZ R34, R100, R142 ;  /* 0x0000008e64227220 */ /* 0x008fe40000410000 */
[----:B------:R-:W-:Y:S02]  /*11de0*/  FMUL.FTZ R0, R0, c[0x0][0x23c] ;  /* 0x00008f0000007a20 */ /* 0x000fe40000410000 */
[----:B------:R-:W-:Y:S02]  /*11df0*/  IMAD.MOV.U32 R142, RZ, RZ, R244 ;  /* 0x000000ffff8e7224 */ /* 0x000fe400078e00f4 */
[----:B------:R1:W3:Y:S01]  /*11e00*/  MUFU.EX2 R3, R0 ;  /* 0x0000000000037308 */ /* 0x0002e20000000800 */
[C---:B------:R-:W-:Y:S01]  /*11e10*/  FMUL.FTZ R35, R100.reuse, R143 ;  /* 0x0000008f64237220 */ /* 0x040fe20000410000 */
[----:B------:R-:W-:Y:S01]  /*11e20*/  MOV R143, R243 ;  /* 0x000000f3008f7202 */ /* 0x000fe20000000f00 */
        /* <DEDUP_REMOVED lines=14> */
[C---:B---3--:R-:W-:Y:S02]  /*11f10*/  FMUL.FTZ R29, R3.reuse, R137 ;  /* 0x00000089031d7220 */ /* 0x048fe40000410000 */
[----:B------:R1:W-:Y:S01]  /*11f20*/  MUFU.EX2 R51, R2 ;  /* 0x0000000200337308 */ /* 0x0003e20000000800 */
[----:B------:R-:W-:Y:S02]  /*11f30*/  IMAD.MOV.U32 R137, RZ, RZ, R250 ;  /* 0x000000ffff897224 */ /* 0x000fe400078e00fa */
[----:B------:R-:W-:Y:S02]  /*11f40*/  FMUL.FTZ R0, R0, c[0x0][0x23c] ;  /* 0x00008f0000007a20 */ /* 0x000fe40000410000 */
[C---:B------:R-:W-:Y:S02]  /*11f50*/  FMUL.FTZ R28, R3.reuse, R136 ;  /* 0x00000088031c7220 */ /* 0x040fe40000410000 */
[----:B------:R-:W-:Y:S02]  /*11f60*/  IMAD.MOV.U32 R136, RZ, RZ, R249 ;  /* 0x000000ffff887224 */ /* 0x000fe400078e00f9 */
[----:B------:R-:W-:Y:S01]  /*11f70*/  IMAD.MOV.U32 R185, RZ, RZ, R241 ;  /* 0x000000ffffb97224 */ /* 0x000fe200078e00f1 */
[----:B------:R-:W2:Y:S01]  /*11f80*/  MUFU.EX2 R0, R0 ;  /* 0x0000000000007308 */ /* 0x000ea20000000800 */
[C---:B------:R-:W-:Y:S02]  /*11f90*/  FMUL.FTZ R8, R3.reuse, R116 ;  /* 0x0000007403087220 */ /* 0x040fe40000410000 */
[C---:B------:R-:W-:Y:S02]  /*11fa0*/  FMUL.FTZ R9, R3.reuse, R117 ;  /* 0x0000007503097220 */ /* 0x040fe40000410000 */
[C---:B------:R-:W-:Y:S02]  /*11fb0*/  FMUL.FTZ R12, R3.reuse, R120 ;  /* 0x00000078030c7220 */ /* 0x040fe40000410000 */
[C---:B------:R-:W-:Y:S02]  /*11fc0*/  FMUL.FTZ R13, R3.reuse, R121 ;  /* 0x00000079030d7220 */ /* 0x040fe40000410000 */
[C---:B------:R-:W-:Y:S02]  /*11fd0*/  FMUL.FTZ R24, R3.reuse, R132 ;  /* 0x0000008403187220 */ /* 0x040fe40000410000 */
[----:B------:R-:W-:Y:S02]  /*11fe0*/  FMUL.FTZ R25, R3, R133 ;  /* 0x0000008503197220 */ /* 0x000fe40000410000 */
[----:B------:R-:W-:Y:S02]  /*11ff0*/  IMAD.MOV.U32 R133, RZ, RZ, R50 ;  /* 0x000000ffff857224 */ /* 0x000fe400078e0032 */
[----:B-1----:R-:W-:Y:S02]  /*12000*/  FFMA.FTZ R2, R186, c[0x0][0x23c], -R109 ;  /* 0x00008f00ba027a23 */ /* 0x002fe4000001086d */
[----:B------:R-:W-:Y:S02]  /*12010*/  IMAD.MOV.U32 R186, RZ, RZ, R239 ;  /* 0x000000ffffba7224 */ /* 0x000fe400078e00ef */
[----:B------:R1:W3:Y:S01]  /*12020*/  MUFU.EX2 R252, R2 ;  /* 0x0000000200fc7308 */ /* 0x0002e20000000800 */
[----:B------:R-:W-:Y:S02]  /*12030*/  FMUL.FTZ R50, R100, R158 ;  /* 0x0000009e64327220 */ /* 0x000fe40000410000 */
[----:B------:R-:W-:Y:S02]  /*12040*/  IMAD.MOV.U32 R158, RZ, RZ, R209 ;  /* 0x000000ffff9e7224 */ /* 0x000fe400078e00d1 */
[C---:B--2---:R-:W-:Y:S02]  /*12050*/  FMUL.FTZ R31, R0.reuse, R139 ;  /* 0x0000008b001f7220 */ /* 0x044fe40000410000 */
[----:B------:R-:W-:Y:S02]  /*12060*/  IMAD.MOV.U32 R139, RZ, RZ, R248 ;  /* 0x000000ffff8b7224 */ /* 0x000fe400078e00f8 */
[C---:B------:R-:W-:Y:S02]  /*12070*/  FMUL.FTZ R10, R0.reuse, R118 ;  /* 0x00000076000a7220 */ /* 0x040fe40000410000 */
[C---:B------:R-:W-:Y:S02]  /*12080*/  FMUL.FTZ R11, R0.reuse, R119 ;  /* 0x00000077000b7220 */ /* 0x040fe40000410000 */
[----:B------:R-:W2:Y:S01]  /*12090*/  LDSM.16.MT88.4 R116, [R216+0xb000] ;  /* 0x00b00000d874783b */ /* 0x000ea20000004200 */
[----:B------:R-:W-:Y:S02]  /*120a0*/  IMAD.MOV.U32 R132, RZ, RZ, R58 ;  /* 0x000000ffff847224 */ /* 0x000fe400078e003a */
[C---:B------:R-:W-:Y:S02]  /*120b0*/  FMUL.FTZ R14, R0.reuse, R122 ;  /* 0x0000007a000e7220 */ /* 0x040fe40000410000 */
[C---:B------:R-:W-:Y:S01]  /*120c0*/  HMMA.16816.F32.BF16 R8, R180.reuse, R20, R8 ;  /* 0x00000014b408723c */ /* 0x040fe20000041808 */
[C---:B------:R-:W-:Y:S02]  /*120d0*/  FMUL.FTZ R15, R0.reuse, R123 ;  /* 0x0000007b000f7220 */ /* 0x040fe40000410000 */
[C---:B------:R-:W-:Y:S02]  /*120e0*/  FMUL.FTZ R26, R0.reuse, R134 ;  /* 0x00000086001a7220 */ /* 0x040fe40000410000 */
[C---:B------:R-:W-:Y:S02]  /*120f0*/  FMUL.FTZ R27, R0.reuse, R135 ;  /* 0x00000087001b7220 */ /* 0x040fe40000410000 */
[----:B-1----:R-:W-:Y:S01]  /*12100*/  FFMA.FTZ R2, R187, c[0x0][0x23c], -R110 ;  /* 0x00008f00bb027a23 */ /* 0x002fe2000001086e */
[-C--:B------:R-:W-:Y:S01]  /*12110*/  HMMA.16816.F32.BF16 R12, R180, R22.reuse, R12 ;  /* 0x00000016b40c723c */ /* 0x080fe2000004180c */
[C---:B------:R-:W-:Y:S02]  /*12120*/  FMUL.FTZ R20, R101.reuse, R128 ;  /* 0x0000008065147220 */ /* 0x040fe40000410000 */
[----:B------:R1:W-:Y:S01]  /*12130*/  MUFU.EX2 R251, R2 ;  /* 0x0000000200fb7308 */ /* 0x0003e20000000800 */
[C---:B------:R-:W-:Y:S02]  /*12140*/  FMUL.FTZ R21, R101.reuse, R129 ;  /* 0x0000008165157220 */ /* 0x040fe40000410000 */
[C---:B------:R-:W-:Y:S02]  /*12150*/  FMUL.FTZ R30, R0.reuse, R138 ;  /* 0x0000008a001e7220 */ /* 0x040fe40000410000 */
[C---:B------:R-:W-:Y:S01]  /*12160*/  HMMA.16816.F32.BF16 R16, R176.reuse, R22, R16 ;  /* 0x00000016b010723c */ /* 0x040fe20000041810 */
[----:B------:R-:W-:Y:S03]  /*12170*/  FMUL.FTZ R46, R0, R154 ;  /* 0x0000009a002e7220 */ /* 0x000fe60000410000 */
[----:B------:R-:W-:Y:S02]  /*12180*/  IMAD.MOV.U32 R154, RZ, RZ, R212 ;  /* 0x000000ffff9a7224 */ /* 0x000fe400078e00d4 */
[----:B------:R-:W-:Y:S02]  /*12190*/  IMAD.MOV.U32 R138, RZ, RZ, R213 ;  /* 0x000000ffff8a7224 */ /* 0x000fe400078e00d5 */
[C---:B------:R-:W-:Y:S04]  /*121a0*/  FMUL.FTZ R22, R100.reuse, R130 ;  /* 0x0000008264167220 */ /* 0x040fe80000410000 */
[----:B------:R-:W-:Y:S02]  /*121b0*/  FMUL.FTZ R23, R100, R131 ;  /* 0x0000008364177220 */ /* 0x000fe40000410000 */
[----:B------:R-:W-:Y:S01]  /*121c0*/  LDSM.16.MT88.4 R128, [R216+0xa400] ;  /* 0x00a40000d880783b */ /* 0x000fe20000004200 */
[----:B------:R-:W-:Y:S02]  /*121d0*/  IMAD.MOV.U32 R135, RZ, RZ, R48 ;  /* 0x000000ffff877224 */ /* 0x000fe400078e0030 */
[----:B------:R-:W-:Y:S02]  /*121e0*/  IMAD.MOV.U32 R134, RZ, RZ, R49 ;  /* 0x000000ffff867224 */ /* 0x000fe400078e0031 */
[-C--:B------:R-:W-:Y:S01]  /*121f0*/  HMMA.16816.F32.BF16 R20, R176, R36.reuse, R20 ;  /* 0x00000024b014723c */ /* 0x080fe20000041814 */
[----:B-1----:R-:W-:Y:S01]  /*12200*/  FFMA.FTZ R2, R188, c[0x0][0x23c], -R110 ;  /* 0x00008f00bc027a23 */ /* 0x002fe2000001086e */
[----:B------:R-:W-:Y:S01]  /*12210*/  MOV R188, R65 ;  /* 0x0000004100bc7202 */ /* 0x000fe20000000f00 */
[----:B------:R-:W-:Y:S02]  /*12220*/  FMUL.FTZ R65, R101, R173 ;  /* 0x000000ad65417220 */ /* 0x000fe40000410000 */
[----:B------:R1:W1:Y:S01]  /*12230*/  MUFU.EX2 R250, R2 ;  /* 0x0000000200fa7308 */ /* 0x0002620000000800 */
[C---:B------:R-:W-:Y:S02]  /*12240*/  FMUL.FTZ R40, R3.reuse, R148 ;  /* 0x0000009403287220 */ /* 0x040fe40000410000 */
[C---:B------:R-:W-:Y:S01]  /*12250*/  HMMA.16816.F32.BF16 R24, R180.reuse, R36, R24 ;  /* 0x00000024b418723c */ /* 0x040fe20000041818 */
[----:B------:R-:W-:Y:S03]  /*12260*/  FMUL.FTZ R41, R3, R149 ;  /* 0x0000009503297220 */ /* 0x000fe60000410000 */
[C---:B------:R-:W-:Y:S02]  /*12270*/  FMUL.FTZ R42, R0.reuse, R150 ;  /* 0x00000096002a7220 */ /* 0x040fe40000410000 */
[----:B------:R-:W-:Y:S02]  /*12280*/  FMUL.FTZ R43, R0, R151 ;  /* 0x00000097002b7220 */ /* 0x000fe40000410000 */
[-C--:B------:R-:W-:Y:S01]  /*12290*/  HMMA.16816.F32.BF16 R28, R180, R38.reuse, R28 ;  /* 0x00000026b41c723c */ /* 0x080fe2000004181c */
[C---:B------:R-:W-:Y:S03]  /*122a0*/  FMUL.FTZ R36, R101.reuse, R144 ;  /* 0x0000009065247220 */ /* 0x040fe60000410000 */
[----:B------:R-:W-:Y:S02]  /*122b0*/  IMAD.MOV.U32 R144, RZ, RZ, R236 ;  /* 0x000000ffff907224 */ /* 0x000fe400078e00ec */
[C---:B------:R-:W-:Y:S02]  /*122c0*/  FMUL.FTZ R37, R101.reuse, R145 ;  /* 0x0000009165257220 */ /* 0x040fe40000410000 */
[C---:B------:R-:W-:Y:S01]  /*122d0*/  HMMA.16816.F32.BF16 R32, R176.reuse, R38, R32 ;  /* 0x00000026b020723c */ /* 0x040fe20000041820 */
[----:B------:R-:W-:Y:S03]  /*122e0*/  IMAD.MOV.U32 R145, RZ, RZ, R233 ;  /* 0x000000ffff917224 */ /* 0x000fe600078e00e9 */
[C---:B------:R-:W-:Y:S02]  /*122f0*/  FMUL.FTZ R48, R101.reuse, R156 ;  /* 0x0000009c65307220 */ /* 0x040fe40000410000 */
[----:B-1----:R-:W-:Y:S02]  /*12300*/  FFMA.FTZ R2, R192, c[0x0][0x23c], -R109 ;  /* 0x00008f00c0027a23 */ /* 0x002fe4000001086d */
[C---:B------:R-:W-:Y:S02]  /*12310*/  FMUL.FTZ R39, R100.reuse, R147 ;  /* 0x0000009364277220 */ /* 0x040fe40000410000 */
[----:B------:R1:W-:Y:S02]  /*12320*/  MUFU.EX2 R249, R2 ;  /* 0x0000000200f97308 */ /* 0x0003e40000000800 */
[----:B------:R-:W-:Y:S02]  /*12330*/  IMAD.MOV.U32 R147, RZ, RZ, R232 ;  /* 0x000000ffff937224 */ /* 0x000fe400078e00e8 */
[----:B------:R-:W-:Y:S02]  /*12340*/  FMUL.FTZ R38, R100, R146 ;  /* 0x0000009264267220 */ /* 0x000fe40000410000 */
[----:B------:R-:W-:Y:S02]  /*12350*/  IMAD.MOV.U32 R146, RZ, RZ, R214 ;  /* 0x000000ffff927224 */ /* 0x000fe400078e00d6 */
[----:B------:R-:W-:Y:S02]  /*12360*/  IMAD.MOV.U32 R156, RZ, RZ, R211 ;  /* 0x000000ffff9c7224 */ /* 0x000fe400078e00d3 */
[----:B------:R-:W-:Y:S01]  /*12370*/  FMUL.FTZ R49, R101, R157 ;  /* 0x0000009d65317220 */ /* 0x000fe20000410000 */
[-C--:B------:R-:W-:Y:S01]  /*12380*/  HMMA.16816.F32.BF16 R36, R176, R52.reuse, R36 ;  /* 0x00000034b024723c */ /* 0x080fe20000041824 */
[----:B------:R-:W-:Y:S02]  /*12390*/  IMAD.MOV.U32 R157, RZ, RZ, R210 ;  /* 0x000000ffff9d7224 */ /* 0x000fe400078e00d2 */
[C---:B------:R-:W-:Y:S02]  /*123a0*/  FMUL.FTZ R44, R3.reuse, R152 ;  /* 0x00000098032c7220 */ /* 0x040fe40000410000 */
[----:B------:R-:W-:Y:S02]  /*123b0*/  FMUL.FTZ R45, R3, R153 ;  /* 0x00000099032d7220 */ /* 0x000fe40000410000 */
[----:B------:R-:W-:Y:S01]  /*123c0*/  FMUL.FTZ R47, R0, R155 ;  /* 0x0000009b002f7220 */ /* 0x000fe20000410000 */
[C---:B------:R-:W-:Y:S01]  /*123d0*/  HMMA.16816.F32.BF16 R40, R180.reuse, R52, R40 ;  /* 0x00000034b428723c */ /* 0x040fe20000041828 */
[----:B------:R-:W-:Y:S03]  /*123e0*/  IMAD.MOV.U32 R152, RZ, RZ, R51 ;  /* 0x000000ffff987224 */ /* 0x000fe600078e0033 */
[----:B------:R-:W-:Y:S02]  /*123f0*/  FMUL.FTZ R51, R100, R159 ;  /* 0x0000009f64337220 */ /* 0x000fe40000410000 */
[----:B-1----:R-:W-:Y:S02]  /*12400*/  FFMA.FTZ R2, R194, c[0x0][0x23c], -R109 ;  /* 0x00008f00c2027a23 */ /* 0x002fe4000001086d */
[-C--:B------:R-:W-:Y:S01]  /*12410*/  HMMA.16816.F32.BF16 R44, R180, R54.reuse, R44 ;  /* 0x00000036b42c723c */ /* 0x080fe2000004182c */
[C---:B------:R-:W-:Y:S01]  /*12420*/  FMUL.FTZ R52, R101.reuse, R160 ;  /* 0x000000a065347220 */ /* 0x040fe20000410000 */
[----:B------:R1:W1:Y:S02]  /*12430*/  MUFU.EX2 R248, R2 ;  /* 0x0000000200f87308 */ /* 0x0002640000000800 */
[----:B------:R-:W-:Y:S02]  /*12440*/  FMUL.FTZ R53, R101, R161 ;  /* 0x000000a165357220 */ /* 0x000fe40000410000 */
[----:B------:R-:W-:Y:S02]  /*12450*/  FMUL.FTZ R58, R0, R166 ;  /* 0x000000a6003a7220 */ /* 0x000fe40000410000 */
[C---:B------:R-:W-:Y:S01]  /*12460*/  HMMA.16816.F32.BF16 R48, R176.reuse, R54, R48 ;  /* 0x00000036b030723c */ /* 0x040fe20000041830 */
[----:B------:R-:W-:Y:S03]  /*12470*/  IMAD.MOV.U32 R187, RZ, RZ, R56 ;  /* 0x000000ffffbb7224 */ /* 0x000fe600078e0038 */
[C---:B------:R-:W-:Y:S02]  /*12480*/  FMUL.FTZ R56, R3.reuse, R164 ;  /* 0x000000a403387220 */ /* 0x040fe40000410000 */
        /* <DEDUP_REMOVED lines=9> */
[C---:B------:R-:W-:Y:S02]  /*12520*/  FMUL.FTZ R59, R0.reuse, R167 ;  /* 0x000000a7003b7220 */ /* 0x040fe40000410000 */
[C---:B------:R-:W-:Y:S02]  /*12530*/  FMUL.FTZ R63, R0.reuse, R171 ;  /* 0x000000ab003f7220 */ /* 0x040fe40000410000 */
[----:B------:R-:W-:Y:S03]  /*12540*/  IMAD.MOV.U32 R150, RZ, RZ, R67 ;  /* 0x000000ffff967224 */ /* 0x000fe600078e0043 */
[C---:B------:R-:W-:Y:S01]  /*12550*/  HMMA.16816.F32.BF16 R56, R180.reuse, R112, R56 ;  /* 0x00000070b438723c */ /* 0x040fe20000041838 */
[----:B------:R-:W-:Y:S02]  /*12560*/  IMAD.MOV.U32 R148, RZ, RZ, R62 ;  /* 0x000000ffff947224 */ /* 0x000fe400078e003e */
[----:B------:R-:W-:Y:S02]  /*12570*/  FMUL.FTZ R62, R0, R170 ;  /* 0x000000aa003e7220 */ /* 0x000fe40000410000 */
[----:B------:R-:W-:Y:S02]  /*12580*/  IMAD.MOV.U32 R149, RZ, RZ, R60 ;  /* 0x000000ffff957224 */ /* 0x000fe400078e003c */
[----:B------:R-:W-:Y:S02]  /*12590*/  FMUL.FTZ R60, R3, R168 ;  /* 0x000000a8033c7220 */ /* 0x000fe40000410000 */
[----:B------:R-:W-:Y:S03]  /*125a0*/  FMUL.FTZ R67, R100, R175 ;  /* 0x000000af64437220 */ /* 0x000fe60000410000 */
[----:B------:R-:W-:Y:S02]  /*125b0*/  IMAD.MOV.U32 R155, RZ, RZ, R64 ;  /* 0x000000ffff9b7224 */ /* 0x000fe400078e0040 */
[-C--:B------:R-:W-:Y:S01]  /*125c0*/  HMMA.16816.F32.BF16 R60, R180, R114.reuse, R60 ;  /* 0x00000072b43c723c */ /* 0x080fe2000004183c */
[----:B------:R-:W-:Y:S02]  /*125d0*/  FMUL.FTZ R64, R101, R172 ;  /* 0x000000ac65407220 */ /* 0x000fe40000410000 */
[----:B-1----:R-:W-:Y:S02]  /*125e0*/  FFMA.FTZ R2, R196, c[0x0][0x23c], -R110 ;  /* 0x00008f00c4027a23 */ /* 0x002fe4000001086e */
[----:B------:R-:W-:Y:S02]  /*125f0*/  IMAD.MOV.U32 R153, RZ, RZ, R66 ;  /* 0x000000ffff997224 */ /* 0x000fe400078e0042 */
[----:B------:R1:W4:Y:S01]  /*12600*/  MUFU.EX2 R246, R2 ;  /* 0x0000000200f67308 */ /* 0x0003220000000800 */
[----:B------:R-:W-:Y:S02]  /*12610*/  FMUL.FTZ R66, R100, R174 ;  /* 0x000000ae64427220 */ /* 0x000fe40000410000 */
[----:B------:R-:W-:Y:S02]  /*12620*/  LDSM.16.MT88.4 R172, [R218+0xac00] ;  /* 0x00ac0000daac783b */ /* 0x000fe40000004200 */
[C---:B------:R-:W-:Y:S02]  /*12630*/  FMUL.FTZ R72, R3.reuse, R72 ;  /* 0x0000004803487220 */ /* 0x040fe40000410000 */
[C---:B------:R-:W-:Y:S01]  /*12640*/  FMUL.FTZ R73, R3.reuse, R73 ;  /* 0x0000004903497220 */ /* 0x040fe20000410000 */
[C---:B------:R-:W-:Y:S01]  /*12650*/  HMMA.16816.F32.BF16 R64, R176.reuse, R114, R64 ;  /* 0x00000072b040723c */ /* 0x040fe20000041840 */
[C---:B------:R-:W-:Y:S02]  /*12660*/  FMUL.FTZ R74, R0.reuse, R74 ;  /* 0x0000004a004a7220 */ /* 0x040fe40000410000 */
[----:B------:R-:W3:Y:S01]  /*12670*/  LDSM.16.MT88.4 R112, [R218+0xb000] ;  /* 0x00b00000da70783b */ /* 0x000ee20000004200 */
[C---:B------:R-:W-:Y:S02]  /*12680*/  FMUL.FTZ R75, R0.reuse, R75 ;  /* 0x0000004b004b7220 */ /* 0x040fe40000410000 */
[C---:B------:R-:W-:Y:S02]  /*12690*/  FMUL.FTZ R76, R3.reuse, R76 ;  /* 0x0000004c034c7220 */ /* 0x040fe40000410000 */
[-C--:B--2---:R-:W-:Y:S01]  /*126a0*/  HMMA.16816.F32.BF16 R68, R176, R116.reuse, R68 ;  /* 0x00000074b044723c */ /* 0x084fe20000041844 */
[----:B------:R-:W-:Y:S03]  /*126b0*/  FMUL.FTZ R77, R3, R77 ;  /* 0x0000004d034d7220 */ /* 0x000fe60000410000 */
[C---:B------:R-:W-:Y:S02]  /*126c0*/  FMUL.FTZ R78, R0.reuse, R78 ;  /* 0x0000004e004e7220 */ /* 0x040fe40000410000 */
[C---:B------:R-:W-:Y:S02]  /*126d0*/  FMUL.FTZ R79, R0.reuse, R79 ;  /* 0x0000004f004f7220 */ /* 0x040fe40000410000 */
        /* <DEDUP_REMOVED lines=10> */
[----:B------:R-:W-:Y:S01]  /*12780*/  FMUL.FTZ R87, R100, R87 ;  /* 0x0000005764577220 */ /* 0x000fe20000410000 */
[----:B------:R-:W2:Y:S02]  /*12790*/  LDSM.16.MT88.4 R116, [R216+0x9400] ;  /* 0x00940000d874783b */ /* 0x000ea40000004200 */
[----:B------:R-:W-:Y:S02]  /*127a0*/  FMUL.FTZ R93, R3, R93 ;  /* 0x0000005d035d7220 */ /* 0x000fe40000410000 */
[C---:B------:R-:W-:Y:S02]  /*127b0*/  FMUL.FTZ R94, R0.reuse, R94 ;  /* 0x0000005e005e7220 */ /* 0x040fe40000410000 */
[----:B------:R-:W-:Y:S01]  /*127c0*/  FMUL.FTZ R95, R0, R95 ;  /* 0x0000005f005f7220 */ /* 0x000fe20000410000 */
[-C--:B---3--:R-:W-:Y:S03]  /*127d0*/  HMMA.16816.F32.BF16 R84, R176, R112.reuse, R84 ;  /* 0x00000070b054723c */ /* 0x088fe60000041854 */
[C---:B------:R-:W-:Y:S02]  /*127e0*/  FMUL.FTZ R96, R101.reuse, R96 ;  /* 0x0000006065607220 */ /* 0x040fe40000410000 */
[----:B-1----:R-:W-:Y:S02]  /*127f0*/  FFMA.FTZ R2, R190, c[0x0][0x23c], -R111 ;  /* 0x00008f00be027a23 */ /* 0x002fe4000001086f */
[----:B------:R-:W-:Y:S02]  /*12800*/  FMUL.FTZ R97, R101, R97 ;  /* 0x0000006165617220 */ /* 0x000fe40000410000 */
[----:B------:R1:W3:Y:S01]  /*12810*/  MUFU.EX2 R243, R2 ;  /* 0x0000000200f37308 */ /* 0x0002e20000000800 */
[C---:B------:R-:W-:Y:S02]  /*12820*/  HMMA.16816.F32.BF16 R88, R180.reuse, R112, R88 ;  /* 0x00000070b458723c */ /* 0x040fe40000041858 */
[C---:B------:R-:W-:Y:S02]  /*12830*/  FMUL.FTZ R98, R100.reuse, R98 ;  /* 0x0000006264627220 */ /* 0x040fe40000410000 */
[----:B------:R-:W-:Y:S02]  /*12840*/  FMUL.FTZ R99, R100, R99 ;  /* 0x0000006364637220 */ /* 0x000fe40000410000 */
[----:B------:R-:W-:Y:S01]  /*12850*/  FFMA.FTZ R106, R240, c[0x0][0x23c], -R109 ;  /* 0x00008f00f06a7a23 */ /* 0x000fe2000001086d */
[----:B------:R-:W-:Y:S01]  /*12860*/  F2FP.BF16.PACK_AB R112, R252, R152 ;  /* 0x00000098fc70723e */ /* 0x000fe200000010ff */
[-C--:B------:R-:W-:Y:S01]  /*12870*/  HMMA.16816.F32.BF16 R92, R180, R114.reuse, R92 ;  /* 0x00000072b45c723c */ /* 0x080fe2000004185c */
[----:B------:R-:W-:Y:S03]  /*12880*/  LDSM.16.MT88.4 R180, [R216+0xbc00] ;  /* 0x00bc0000d8b4783b */ /* 0x000fe60000004200 */
[----:B------:R-:W-:Y:S04]  /*12890*/  F2FP.BF16.PACK_AB R113, R250, R251 ;  /* 0x000000fbfa71723e */ /* 0x000fe800000010ff */
        /* <DEDUP_REMOVED lines=38> */
[--C-:B----4-:R-:W-:Y:S07]  /*12b00*/  FFMA.FTZ R2, R207, c[0x0][0x23c], -R110.reuse ;  /* 0x00008f00cf027a23 */ /* 0x110fee000001086e */
[C---:B------:R-:W-:Y:S01]  /*12b10*/  HMMA.16816.F32.BF16 R48, R112.reuse, R130, R48 ;  /* 0x000000827030723c */ /* 0x040fe20000041830 */
[----:B------:R4:W1:Y:S01]  /*12b20*/  MUFU.EX2 R209, R2 ;  /* 0x0000000200d17308 */ /* 0x0008620000000800 */
[----:B------:R-:W3:Y:S06]  /*12b30*/  LDSM.16.MT88.4 R128, [R218+0xb400] ;  /* 0x00b40000da80783b */ /* 0x000eec0000004200 */
[-C--:B--2---:R-:W-:Y:S08]  /*12b40*/  HMMA.16816.F32.BF16 R52, R112, R116.reuse, R52 ;  /* 0x000000747034723c */ /* 0x084ff00000041834 */
[C---:B------:R-:W-:Y:S08]  /*12b50*/  HMMA.16816.F32.BF16 R56, R120.reuse, R116, R56 ;  /* 0x000000747838723c */ /* 0x040ff00000041838 */
[-C--:B------:R-:W-:Y:S01]  /*12b60*/  HMMA.16816.F32.BF16 R60, R120, R118.reuse, R60 ;  /* 0x00000076783c723c */ /* 0x080fe2000004183c */
[----:B----4-:R-:W-:Y:S02]  /*12b70*/  FFMA.FTZ R2, R208, c[0x0][0x23c], -R109 ;  /* 0x00008f00d0027a23 */ /* 0x010fe4000001086d */
[----:B------:R2:W-:Y:S05]  /*12b80*/  MUFU.EX2 R208, R106 ;  /* 0x0000006a00d07308 */ /* 0x0005ea0000000800 */
[C---:B------:R-:W-:Y:S01]  /*12b90*/  HMMA.16816.F32.BF16 R64, R112.reuse, R118, R64 ;  /* 0x000000767040723c */ /* 0x040fe20000041840 */
[----:B------:R-:W4:Y:S04]  /*12ba0*/  LDSM.16.MT88.4 R116, [R216+0x9800] ;  /* 0x00980000d874783b */ /* 0x000f280000004200 */
[----:B------:R3:W3:Y:S03]  /*12bb0*/  MUFU.EX2 R210, R2 ;  /* 0x0000000200d27308 */ /* 0x0006e60000000800 */
[-C--:B-1----:R-:W-:Y:S08]  /*12bc0*/  HMMA.16816.F32.BF16 R68, R112, R124.reuse, R68 ;  /* 0x0000007c7044723c */ /* 0x082ff00000041844 */
[C---:B------:R-:W-:Y:S01]  /*12bd0*/  HMMA.16816.F32.BF16 R72, R120.reuse, R124, R72 ;  /* 0x0000007c7848723c */ /* 0x040fe20000041848 */
[--C-:B--2---:R-:W-:Y:S07]  /*12be0*/  FFMA.FTZ R106, R203, c[0x0][0x23c], -R111.reuse ;  /* 0x00008f00cb6a7a23 */ /* 0x104fee000001086f */
[-C--:B------:R-:W-:Y:S01]  /*12bf0*/  HMMA.16816.F32.BF16 R76, R120, R126.reuse, R76 ;  /* 0x0000007e784c723c */ /* 0x080fe2000004184c */
[----:B------:R-:W-:Y:S03]  /*12c00*/  MUFU.EX2 R203, R106 ;  /* 0x0000006a00cb7308 */ /* 0x000fe60000000800 */
[----:B---3--:R-:W-:Y:S02]  /*12c10*/  FFMA.FTZ R2, R242, c[0x0][0x23c], -R110 ;  /* 0x00008f00f2027a23 */ /* 0x008fe4000001086e */
[----:B------:R-:W-:Y:S02]  /*12c20*/  IMAD.MOV.U32 R242, RZ, RZ, R152 ;  /* 0x000000fffff27224 */ /* 0x000fe400078e0098 */
[C---:B------:R-:W-:Y:S01]  /*12c30*/  HMMA.16816.F32.BF16 R80, R112.reuse, R126, R80 ;  /* 0x0000007e7050723c */ /* 0x040fe20000041850 */
[----:B------:R-:W1:Y:S02]  /*12c40*/  LDSM.16.MT88.4 R124, [R218+0x9800] ;  /* 0x00980000da7c783b */ /* 0x000e640000004200 */
[----:B------:R2:W-:Y:S05]  /*12c50*/  MUFU.EX2 R207, R2 ;  /* 0x0000000200cf7308 */ /* 0x0005ea0000000800 */
[-C--:B------:R-:W-:Y:S08]  /*12c60*/  HMMA.16816.F32.BF16 R84, R112, R128.reuse, R84 ;  /* 0x000000807054723c */ /* 0x080ff00000041854 */
[C---:B------:R-:W-:Y:S08]  /*12c70*/  HMMA.16816.F32.BF16 R88, R120.reuse, R128, R88 ;  /* 0x000000807858723c */ /* 0x040ff00000041858 */
[-C--:B------:R-:W-:Y:S01]  /*12c80*/  HMMA.16816.F32.BF16 R92, R120, R130.reuse, R92 ;  /* 0x00000082785c723c */ /* 0x080fe2000004185c */
[----:B--2---:R-:W-:Y:S07]  /*12c90*/  FFMA.FTZ R2, R245, c[0x0][0x23c], -R110 ;  /* 0x00008f00f5027a23 */ /* 0x004fee000001086e */
[----:B------:R-:W-:Y:S01]  /*12ca0*/  HMMA.16816.F32.BF16 R96, R112, R130, R96 ;  /* 0x000000827060723c */ /* 0x000fe20000041860 */
[----:B------:R2:W3:Y:S01]  /*12cb0*/  MUFU.EX2 R206, R2 ;  /* 0x0000000200ce7308 */ /* 0x0004e20000000800 */
[----:B------:R-:W1:Y:S05]  /*12cc0*/  LDSM.16.MT88.4 R128, [R216+0xa800] ;  /* 0x00a80000d880783b */ /* 0x000e6a0000004200 */
[----:B------:R-:W-:Y:S02]  /*12cd0*/  F2FP.BF16.PACK_AB R112, R213, R212 ;  /* 0x000000d4d570723e */ /* 0x000fe400000010ff */
[----:B------:R-:W-:Y:S03]  /*12ce0*/  F2FP.BF16.PACK_AB R113, R209, R211 ;  /* 0x000000d3d171723e */ /* 0x000fe600000010ff */
[----:B------:R-:W-:Y:S01]  /*12cf0*/  F2FP.BF16.PACK_AB R114, R208, R210 ;  /* 0x000000d2d072723e */ /* 0x000fe200000010ff */
[--C-:B--2---:R-:W-:Y:S01]  /*12d00*/  FFMA.FTZ R2, R201, c[0x0][0x23c], -R111.reuse ;  /* 0x00008f00c9027a23 */ /* 0x104fe2000001086f */
[----:B---3--:R-:W-:Y:S03]  /*12d10*/  F2FP.BF16.PACK_AB R115, R206, R207 ;  /* 0x000000cfce73723e */ /* 0x008fe600000010ff */
[----:B------:R2:W3:Y:S04]  /*12d20*/  MUFU.EX2 R205, R2 ;  /* 0x0000000200cd7308 */ /* 0x0004e80000000800 */
[-C--:B----4-:R-:W-:Y:S01]  /*12d30*/  HMMA.16816.F32.BF16 R4, R112, R116.reuse, R4 ;  /* 0x000000747004723c */ /* 0x090fe20000041804 */
[--C-:B--2---:R-:W-:Y:S01]  /*12d40*/  FFMA.FTZ R2, R202, c[0x0][0x23c], -R111.reuse ;  /* 0x00008f00ca027a23 */ /* 0x104fe2000001086f */
[----:B---3--:R-:W-:Y:S04]  /*12d50*/  F2FP.BF16.PACK_AB R120, R203, R205 ;  /* 0x000000cdcb78723e */ /* 0x008fe800000010ff */
[----:B------:R2:W-:Y:S02]  /*12d60*/  MUFU.EX2 R204, R2 ;  /* 0x0000000200cc7308 */ /* 0x0005e40000000800 */
[----:B--2---:R-:W-:Y:S08]  /*12d70*/  FFMA.FTZ R2, R215, c[0x0][0x23c], -R111 ;  /* 0x00008f00d7027a23 */ /* 0x004ff0000001086f */
[----:B------:R2:W3:Y:S02]  /*12d80*/  MUFU.EX2 R202, R2 ;  /* 0x0000000200ca7308 */ /* 0x0004e40000000800 */
[--C-:B--2---:R-:W-:Y:S01]  /*12d90*/  FFMA.FTZ R2, R234, c[0x0][0x23c], -R184.reuse ;  /* 0x00008f00ea027a23 */ /* 0x104fe200000108b8 */
[----:B---3--:R-:W-:Y:S07]  /*12da0*/  F2FP.BF16.PACK_AB R122, R202, R204 ;  /* 0x000000ccca7a723e */ /* 0x008fee00000010ff */
[----:B------:R2:W-:Y:S02]  /*12db0*/  MUFU.EX2 R201, R2 ;  /* 0x0000000200c97308 */ /* 0x0005e40000000800 */
[--C-:B--2---:R-:W-:Y:S08]  /*12dc0*/  FFMA.FTZ R2, R237, c[0x0][0x23c], -R184.reuse ;  /* 0x00008f00ed027a23 */ /* 0x104ff000000108b8 */
[----:B------:R2:W3:Y:S02]  /*12dd0*/  MUFU.EX2 R199, R2 ;  /* 0x0000000200c77308 */ /* 0x0004e40000000800 */
[--C-:B--2---:R-:W-:Y:S01]  /*12de0*/  FFMA.FTZ R2, R235, c[0x0][0x23c], -R184.reuse ;  /* 0x00008f00eb027a23 */ /* 0x104fe200000108b8 */
[----:B---3--:R-:W-:Y:S07]  /*12df0*/  F2FP.BF16.PACK_AB R121, R199, R201 ;  /* 0x000000c9c779723e */ /* 0x008fee00000010ff */
[----:B------:R2:W-:Y:S02]  /*12e00*/  MUFU.EX2 R200, R2 ;  /* 0x0000000200c87308 */ /* 0x0005e40000000800 */
[----:B--2---:R-:W-:Y:S08]  /*12e10*/  FFMA.FTZ R2, R238, c[0x0][0x23c], -R184 ;  /* 0x00008f00ee027a23 */ /* 0x004ff000000108b8 */
[----:B------:R2:W3:Y:S02]  /*12e20*/  MUFU.EX2 R198, R2 ;  /* 0x0000000200c67308 */ /* 0x0004e40000000800 */
[----:B--2---:R-:W-:Y:S01]  /*12e30*/  FFMA.FTZ R2, R158, c[0x0][0x23c], -R109 ;  /* 0x00008f009e027a23 */ /* 0x004fe2000001086d */
[----:B---3--:R-:W-:Y:S01]  /*12e40*/  F2FP.BF16.PACK_AB R123, R198, R200 ;  /* 0x000000c8c67b723e */ /* 0x008fe200000010ff */
[----:B------:R-:W-:Y:S06]  /*12e50*/  IMAD.MOV.U32 R158, RZ, RZ, R157 ;  /* 0x000000ffff9e7224 */ /* 0x000fec00078e009d */
[----:B------:R2:W-:Y:S01]  /*12e60*/  MUFU.EX2 R197, R2 ;  /* 0x0000000200c57308 */ /* 0x0005e20000000800 */
[----:B------:R-:W-:Y:S01]  /*12e70*/  IMAD.MOV.U32 R157, RZ, RZ, R156 ;  /* 0x000000ffff9d7224 */ /* 0x000fe200078e009c */
[----:B------:R-:W-:Y:S01]  /*12e80*/  MOV R156, R154 ;  /* 0x0000009a009c7202 */ /* 0x000fe20000000f00 */
[----:B------:R-:W-:Y:S01]  /*12e90*/  IMAD.MOV.U32 R154, RZ, RZ, R188 ;  /* 0x000000ffff9a7224 */ /* 0x000fe200078e00bc */
[C---:B------:R-:W-:Y:S01]  /*12ea0*/  HMMA.16816.F32.BF16 R8, R120.reuse, R116, R8 ;  /* 0x000000747808723c */ /* 0x040fe20000041808 */
[----:B------:R-:W-:Y:S02]  /*12eb0*/  IMAD.MOV.U32 R188, RZ, RZ, R150 ;  /* 0x000000ffffbc7224 */ /* 0x000fe400078e0096 */
[----:B------:R-:W-:Y:S02]  /*12ec0*/  IMAD.MOV.U32 R150, RZ, RZ, R149 ;  /* 0x000000ffff967224 */ /* 0x000fe400078e0095 */
[----:B------:R-:W-:Y:S02]  /*12ed0*/  IMAD.MOV.U32 R149, RZ, RZ, R148 ;  /* 0x000000ffff957224 */ /* 0x000fe400078e0094 */
[----:B------:R-:W-:Y:S01]  /*12ee0*/  IMAD.MOV.U32 R148, RZ, RZ, R147 ;  /* 0x000000ffff947224 */ /* 0x000fe200078e0093 */
[-C--:B------:R-:W-:Y:S01]  /*12ef0*/  HMMA.16816.F32.BF16 R12, R120, R118.reuse, R12 ;  /* 0x00000076780c723c */ /* 0x080fe2000004180c */
[----:B------:R-:W-:Y:S03]  /*12f00*/  IMAD.MOV.U32 R147, RZ, RZ, R146 ;  /* 0x000000ffff937224 */ /* 0x000fe600078e0092 */
[----:B------:R-:W-:Y:S02]  /*12f10*/  IMAD.MOV.U32 R146, RZ, RZ, R145 ;  /* 0x000000ffff927224 */ /* 0x000fe400078e0091 */
[----:B------:R-:W-:Y:S02]  /*12f20*/  IMAD.MOV.U32 R145, RZ, RZ, R144 ;  /* 0x000000ffff917224 */ /* 0x000fe400078e0090 */
[C---:B------:R-:W-:Y:S01]  /*12f30*/  HMMA.16816.F32.BF16 R16, R112.reuse, R118, R16 ;  /* 0x000000767010723c */ /* 0x040fe20000041810 */
[----:B------:R-:W3:Y:S03]  /*12f40*/  LDSM.16.MT88.4 R116, [R218+0xa800] ;  /* 0x00a80000da74783b */ /* 0x000ee60000004200 */
[----:B--2---:R-:W-:Y:S02]  /*12f50*/  FFMA.FTZ R2, R158, c[0x0][0x23c], -R109 ;  /* 0x00008f009e027a23 */ /* 0x004fe4000001086d */
[----:B------:R-:W-:Y:S02]  /*12f60*/  IMAD.MOV.U32 R144, RZ, RZ, R186 ;  /* 0x000000ffff907224 */ /* 0x000fe400078e00ba */
[-C--:B-1----:R-:W-:Y:S01]  /*12f70*/  HMMA.16816.F32.BF16 R20, R112, R124.reuse, R20 ;  /* 0x0000007c7014723c */ /* 0x082fe20000041814 */
[----:B------:R1:W-:Y:S03]  /*12f80*/  MUFU.EX2 R196, R2 ;  /* 0x0000000200c47308 */ /* 0x0003e60000000800 */
[----:B------:R-:W-:Y:S02]  /*12f90*/  IMAD.MOV.U32 R186, RZ, RZ, R185 ;  /* 0x000000ffffba7224 */ /* 0x000fe400078e00b9 */
[----:B------:R-:W-:Y:S01]  /*12fa0*/  IMAD.MOV.U32 R185, RZ, RZ, R143 ;  /* 0x000000ffffb97224 */ /* 0x000fe200078e008f */
[----:B------:R-:W-:Y:S01]  /*12fb0*/  MOV R143, R142 ;  /* 0x0000008e008f7202 */ /* 0x000fe20000000f00 */
[C---:B------:R-:W-:Y:S01]  /*12fc0*/  HMMA.16816.F32.BF16 R24, R120.reuse, R124, R24 ;  /* 0x0000007c7818723c */ /* 0x040fe20000041818 */
[----:B------:R-:W-:Y:S03]  /*12fd0*/  IMAD.MOV.U32 R142, RZ, RZ, R141 ;  /* 0x000000ffff8e7224 */ /* 0x000fe600078e008d */
[----:B------:R-:W-:Y:S02]  /*12fe0*/  IMAD.MOV.U32 R141, RZ, RZ, R140 ;  /* 0x000000ffff8d7224 */ /* 0x000fe400078e008c */
[----:B------:R-:W-:Y:S02]  /*12ff0*/  IMAD.MOV.U32 R140, RZ, RZ, R139 ;  /* 0x000000ffff8c7224 */ /* 0x000fe400078e008b */
[-C--:B------:R-:W-:Y:S01]  /*13000*/  HMMA.16816.F32.BF16 R28, R120, R126.reuse, R28 ;  /* 0x0000007e781c723c */ /* 0x080fe2000004181c */
[----:B------:R-:W-:Y:S03]  /*13010*/  IMAD.MOV.U32 R139, RZ, RZ, R137 ;  /* 0x000000ffff8b7224 */ /* 0x000fe600078e0089 */
[----:B------:R-:W-:Y:S02]  /*13020*/  IMAD.MOV.U32 R137, RZ, RZ, R135 ;  /* 0x000000ffff897224 */ /* 0x000fe400078e0087 */
[----:B------:R-:W-:Y:S02]  /*13030*/  IMAD.MOV.U32 R135, RZ, RZ, R134 ;  /* 0x000000ffff877224 */ /* 0x000fe400078e0086 */
[C---:B------:R-:W-:Y:S01]  /*13040*/  HMMA.16816.F32.BF16 R32, R112.reuse, R126, R32 ;  /* 0x0000007e7020723c */ /* 0x040fe20000041820 */
[--C-:B-1----:R-:W-:Y:S01]  /*13050*/  FFMA.FTZ R2, R157, c[0x0][0x23c], -R110.reuse ;  /* 0x00008f009d027a23 */ /* 0x102fe2000001086e */
[----:B------:R-:W1:Y:S02]  /*13060*/  LDSM.16.MT88.4 R124, [R216+0xb800] ;  /* 0x00b80000d87c783b */ /* 0x000e640000004200 */
[----:B------:R-:W-:Y:S01]  /*13070*/  IMAD.MOV.U32 R134, RZ, RZ, R133 ;  /* 0x000000ffff867224 */ /* 0x000fe200078e0085 */
[----:B------:R2:W-:Y:S01]  /*13080*/  MUFU.EX2 R195, R2 ;  /* 0x0000000200c37308 */ /* 0x0005e20000000800 */
[----:B------:R-:W-:Y:S02]  /*13090*/  IMAD.MOV.U32 R133, RZ, RZ, R217 ;  /* 0x000000ffff857224 */ /* 0x000fe400078e00d9 */
[-C--:B------:R-:W-:Y:S02]  /*130a0*/  HMMA.16816.F32.BF16 R36, R112, R128.reuse, R36 ;  /* 0x000000807024723c */ /* 0x080fe40000041824 */
[----:B------:R4:W5:Y:S06]  /*130b0*/  LDL.LU R217, [R1+0x68] ;  /* 0x0000680001d97983 */ /* 0x00096c0000300800 */
[C---:B------:R-:W-:Y:S08]  /*130c0*/  HMMA.16816.F32.BF16 R40, R120.reuse, R128, R40 ;  /* 0x000000807828723c */ /* 0x040ff00000041828 */
[-C--:B------:R-:W-:Y:S01]  /*130d0*/  HMMA.16816.F32.BF16 R44, R120, R130.reuse, R44 ;  /* 0x00000082782c723c */ /* 0x080fe2000004182c */
[--C-:B--2---:R-:W-:Y:S02]  /*130e0*/  FFMA.FTZ R2, R156, c[0x0][0x23c], -R110.reuse ;  /* 0x00008f009c027a23 */ /* 0x104fe4000001086e */
[----:B------:R-:W-:Y:S05]  /*130f0*/  LDSM.16.MT88.4 R156, [R216+0xac00] ;  /* 0x00ac0000d89c783b */ /* 0x000fea0000004200 */
[C---:B------:R-:W-:Y:S01]  /*13100*/  HMMA.16816.F32.BF16 R48, R112.reuse, R130, R48 ;  /* 0x000000827030723c */ /* 0x040fe20000041830 */
[----:B------:R2:W1:Y:S02]  /*13110*/  MUFU.EX2 R193, R2 ;  /* 0x0000000200c17308 */ /* 0x0004640000000800 */
[----:B------:R-:W4:Y:S05]  /*13120*/  LDSM.16.MT88.4 R128, [R218+0xb800] ;  /* 0x00b80000da80783b */ /* 0x000f2a0000004200 */
[-C--:B---3--:R-:W-:Y:S08]  /*13130*/  HMMA.16816.F32.BF16 R52, R112, R116.reuse, R52 ;  /* 0x000000747034723c */ /* 0x088ff00000041834 */
[C---:B------:R-:W-:Y:S08]  /*13140*/  HMMA.16816.F32.BF16 R56, R120.reuse, R116, R56 ;  /* 0x000000747838723c */ /* 0x040ff00000041838 */
[-C--:B------:R-:W-:Y:S01]  /*13150*/  HMMA.16816.F32.BF16 R60, R120, R118.reuse, R60 ;  /* 0x00000076783c723c */ /* 0x080fe2000004183c */
[--C-:B--2---:R-:W-:Y:S03]  /*13160*/  FFMA.FTZ R2, R155, c[0x0][0x23c], -R109.reuse ;  /* 0x00008f009b027a23 */ /* 0x104fe6000001086d */
        /* <DEDUP_REMOVED lines=9> */
[----:B------:R-:W-:Y:S03]  /*13200*/  IMAD.MOV.U32 R141, RZ, RZ, R139 ;  /* 0x000000ffff8d7224 */ /* 0x000fe600078e008b */
[----:B------:R-:W-:Y:S02]  /*13210*/  IMAD.MOV.U32 R139, RZ, RZ, R135 ;  /* 0x000000ffff8b7224 */ /* 0x000fe400078e0087 */
[----:B------:R-:W-:Y:S01]  /*13220*/  IMAD.MOV.U32 R234, RZ, RZ, R149 ;  /* 0x000000ffffea7224 */ /* 0x000fe200078e0095 */
[----:B------:R-:W-:Y:S01]  /*13230*/  MOV R149, R145 ;  /* 0x0000009100957202 */ /* 0x000fe20000000f00 */
[C---:B------:R-:W-:Y:S01]  /*13240*/  HMMA.16816.F32.BF16 R72, R120.reuse, R124, R72 ;  /* 0x0000007c7848723c */ /* 0x040fe20000041848 */
[----:B------:R-:W-:Y:S03]  /*13250*/  IMAD.MOV.U32 R145, RZ, RZ, R141 ;  /* 0x000000ffff917224 */ /* 0x000fe600078e008d */
[--C-:B--2---:R-:W-:Y:S02]  /*13260*/  FFMA.FTZ R2, R153, c[0x0][0x23c], -R110.reuse ;  /* 0x00008f0099027a23 */ /* 0x104fe4000001086e */
[----:B------:R-:W-:Y:S02]  /*13270*/  FFMA.FTZ R110, R188, c[0x0][0x23c], -R110 ;  /* 0x00008f00bc6e7a23 */ /* 0x000fe4000001086e */
[-C--:B------:R-:W-:Y:S01]  /*13280*/  HMMA.16816.F32.BF16 R76, R120, R126.reuse, R76 ;  /* 0x0000007e784c723c */ /* 0x080fe2000004184c */
[----:B------:R1:W-:Y:S03]  /*13290*/  MUFU.EX2 R191, R2 ;  /* 0x0000000200bf7308 */ /* 0x0003e60000000800 */
[----:B------:R-:W-:Y:S02]  /*132a0*/  IMAD.MOV.U32 R153, RZ, RZ, R148 ;  /* 0x000000ffff997224 */ /* 0x000fe400078e0094 */
[----:B------:R-:W-:Y:S01]  /*132b0*/  IMAD.MOV.U32 R148, RZ, RZ, R144 ;  /* 0x000000ffff947224 */ /* 0x000fe200078e0090 */
[----:B---3--:R-:W-:Y:S01]  /*132c0*/  F2FP.BF16.PACK_AB R109, R193, R195 ;  /* 0x000000c3c16d723e */ /* 0x008fe200000010ff */
[C---:B------:R-:W-:Y:S01]  /*132d0*/  HMMA.16816.F32.BF16 R80, R112.reuse, R126, R80 ;  /* 0x0000007e7050723c */ /* 0x040fe20000041850 */
[----:B------:R-:W-:Y:S02]  /*132e0*/  IMAD.MOV.U32 R144, RZ, RZ, R142 ;  /* 0x000000ffff907224 */ /* 0x000fe400078e008e */
[----:B------:R2:W-:Y:S01]  /*132f0*/  MUFU.EX2 R190, R110 ;  /* 0x0000006e00be7308 */ /* 0x0005e20000000800 */
[----:B------:R-:W-:Y:S01]  /*13300*/  IMAD.MOV.U32 R142, RZ, RZ, R140 ;  /* 0x000000ffff8e7224 */ /* 0x000fe200078e008c */
[----:B------:R-:W-:Y:S01]  /*13310*/  MOV R140, R137 ;  /* 0x00000089008c7202 */ /* 0x000fe20000000f00 */
[----:B------:R-:W-:Y:S02]  /*13320*/  IMAD.MOV.U32 R137, RZ, RZ, R134 ;  /* 0x000000ffff897224 */ /* 0x000fe400078e0086 */
[-C--:B----4-:R-:W-:Y:S01]  /*13330*/  HMMA.16816.F32.BF16 R84, R112, R128.reuse, R84 ;  /* 0x000000807054723c */ /* 0x090fe20000041854 */
[----:B------:R-:W-:Y:S03]  /*13340*/  IMAD.MOV.U32 R237, RZ, RZ, R148 ;  /* 0x000000ffffed7224 */ /* 0x000fe600078e0094 */
[----:B------:R-:W-:Y:S02]  /*13350*/  IMAD.MOV.U32 R148, RZ, RZ, R144 ;  /* 0x000000ffff947224 */ /* 0x000fe400078e0090 */
[----:B------:R-:W-:Y:S02]  /*13360*/  IMAD.MOV.U32 R144, RZ, RZ, R140 ;  /* 0x000000ffff907224 */ /* 0x000fe400078e008c */
[C---:B------:R-:W-:Y:S01]  /*13370*/  HMMA.16816.F32.BF16 R88, R120.reuse, R128, R88 ;  /* 0x000000807858723c */ /* 0x040fe20000041858 */
[----:B-1----:R-:W-:Y:S03]  /*13380*/  FFMA.FTZ R2, R187, c[0x0][0x23c], -R111 ;  /* 0x00008f00bb027a23 */ /* 0x002fe6000001086f */
[----:B------:R-:W-:Y:S01]  /*13390*/  IMAD.MOV.U32 R240, RZ, RZ, R153 ;  /* 0x000000fffff07224 */ /* 0x000fe200078e0099 */
[----:B------:R1:W-:Y:S03]  /*133a0*/  MUFU.EX2 R188, R2 ;  /* 0x0000000200bc7308 */ /* 0x0003e60000000800 */
[-C--:B------:R-:W-:Y:S01]  /*133b0*/  HMMA.16816.F32.BF16 R92, R120, R130.reuse, R92 ;  /* 0x00000082785c723c */ /* 0x080fe2000004185c */
[----:B------:R-:W-:Y:S03]  /*133c0*/  ISETP.GT.AND P0, PT, R231, R240, PT ;  /* 0x000000f0e700720c */ /* 0x000fe60003f04270 */
[----:B--2---:R-:W-:Y:S04]  /*133d0*/  F2FP.BF16.PACK_AB R110, R192, R194 ;  /* 0x000000c2c06e723e */ /* 0x004fe800000010ff */
[----:B------:R-:W-:Y:S01]  /*133e0*/  HMMA.16816.F32.BF16 R96, R112, R130, R96 ;  /* 0x000000827060723c */ /* 0x000fe20000041860 */
[----:B-1----:R-:W-:Y:S03]  /*133f0*/  FFMA.FTZ R2, R151, c[0x0][0x23c], -R111 ;  /* 0x00008f0097027a23 */ /* 0x002fe6000001086f */
[----:B------:R-:W-:Y:S01]  /*13400*/  MOV R151, R147 ;  /* 0x0000009300977202 */ /* 0x000fe20000000f00 */
[----:B------:R-:W-:Y:S01]  /*13410*/  IMAD.MOV.U32 R147, RZ, RZ, R186 ;  /* 0x000000ffff937224 */ /* 0x000fe200078e00ba */
[----:B------:R1:W2:Y:S03]  /*13420*/  MUFU.EX2 R189, R2 ;  /* 0x0000000200bd7308 */ /* 0x0002a60000000800 */
[----:B------:R-:W-:Y:S03]  /*13430*/  IMAD.MOV.U32 R235, RZ, RZ, R147 ;  /* 0x000000ffffeb7224 */ /* 0x000fe600078e0093 */
[----:B------:R-:W-:Y:S02]  /*13440*/  IMAD.MOV.U32 R147, RZ, RZ, R143 ;  /* 0x000000ffff937224 */ /* 0x000fe400078e008f */
[----:B------:R-:W-:Y:S02]  /*13450*/  IMAD.MOV.U32 R245, RZ, RZ, R151 ;  /* 0x000000fffff57224 */ /* 0x000fe400078e0097 */
[----:B-1----:R-:W-:Y:S01]  /*13460*/  FFMA.FTZ R2, R150, c[0x0][0x23c], -R111 ;  /* 0x00008f0096027a23 */ /* 0x002fe2000001086f */
[----:B--2---:R-:W-:Y:S01]  /*13470*/  F2FP.BF16.PACK_AB R176, R189, R188 ;  /* 0x000000bcbdb0723e */ /* 0x004fe200000010ff */
[----:B------:R-:W-:Y:S02]  /*13480*/  IMAD.MOV.U32 R150, RZ, RZ, R146 ;  /* 0x000000ffff967224 */ /* 0x000fe400078e0092 */
[----:B------:R1:W-:Y:S01]  /*13490*/  MUFU.EX2 R187, R2 ;  /* 0x0000000200bb7308 */ /* 0x0003e20000000800 */
[----:B------:R-:W-:Y:S02]  /*134a0*/  IMAD.MOV.U32 R146, RZ, RZ, R185 ;  /* 0x000000ffff927224 */ /* 0x000fe400078e00b9 */
[----:B------:R-:W-:Y:S02]  /*134b0*/  FFMA.FTZ R111, R133, c[0x0][0x23c], -R111 ;  /* 0x00008f00856f7a23 */ /* 0x000fe4000001086f */
[----:B------:R-:W-:Y:S02]  /*134c0*/  IMAD.MOV.U32 R238, RZ, RZ, R146 ;  /* 0x000000ffffee7224 */ /* 0x000fe400078e0092 */
[----:B------:R-:W-:Y:S02]  /*134d0*/  IMAD.MOV.U32 R146, RZ, RZ, R142 ;  /* 0x000000ffff927224 */ /* 0x000fe400078e008e */
[----:B------:R-:W-:Y:S01]  /*134e0*/  LDSM.16.MT88.4 R140, [R218+0x9c00] ;  /* 0x009c0000da8c783b */ /* 0x000fe20000004200 */
[----:B------:R2:W3:Y:S01]  /*134f0*/  MUFU.EX2 R186, R111 ;  /* 0x0000006f00ba7308 */ /* 0x0004e20000000800 */
[----:B------:R-:W-:Y:S02]  /*13500*/  IMAD.MOV.U32 R215, RZ, RZ, R150 ;  /* 0x000000ffffd77224 */ /* 0x000fe400078e0096 */
[--C-:B-1----:R-:W-:Y:S04]  /*13510*/  FFMA.FTZ R2, R132, c[0x0][0x23c], -R184.reuse ;  /* 0x00008f0084027a23 */ /* 0x102fe800000108b8 */
[----:B------:R-:W1:Y:S03]  /*13520*/  LDSM.16.MT88.4 R132, [R216+0x9c00] ;  /* 0x009c0000d884783b */ /* 0x000e660000004200 */
        /* <DEDUP_REMOVED lines=20> */
[----:B------:R-:W-:Y:S01]  /*13670*/  IMAD.MOV.U32 R11, RZ, RZ, R149 ;  /* 0x000000ffff0b7224 */ /* 0x000fe200078e0095 */
[----:B------:R-:W-:Y:S01]  /*13680*/  MOV R14, R144 ;  /* 0x00000090000e7202 */ /* 0x000fe20000000f00 */
[C---:B------:R-:W-:Y:S01]  /*13690*/  HMMA.16816.F32.BF16 R124, R108.reuse, R134, R16 ;  /* 0x000000866c7c723c */ /* 0x040fe20000041810 */
[----:B------:R-:W4:Y:S03]  /*136a0*/  LDL.LU R16, [R1+0x18] ;  /* 0x0000180001107983 */ /* 0x000f260000300800 */
[----:B------:R-:W-:Y:S01]  /*136b0*/  IMAD.MOV.U32 R15, RZ, RZ, R139 ;  /* 0x000000ffff0f7224 */ /* 0x000fe200078e008b */
[----:B------:R-:W4:Y:S01]  /*136c0*/  LDL.LU R18, [R1+0x1c] ;  /* 0x00001c0001127983 */ /* 0x000f220000300800 */
        /* <DEDUP_REMOVED lines=29> */
[----:B----4-:R-:W-:Y:S02]  /*138a0*/  FFMA.FTZ R101, R101, R16, R23 ;  /* 0x0000001065657223 */ /* 0x010fe40000010017 */
[----:B------:R-:W-:Y:S02]  /*138b0*/  FADD.FTZ R8, R235, R0 ;  /* 0x00000000eb087221 */ /* 0x000fe40000010000 */
[----:B------:R-:W-:Y:S02]  /*138c0*/  FFMA.FTZ R100, R100, R18, R17 ;  /* 0x0000001264647223 */ /* 0x000fe40000010011 */
        /* <DEDUP_REMOVED lines=66> */
[----:B--2--5:R-:W-:-:S05]  /*13cf0*/  @P0 BRA `(.L_x_195) ;  /* 0xffffbd8000000947 */ /* 0x024fca000383ffff */
.L_x_194:
[----:B------:R-:W2:Y:S04]  /*13d00*/  LDL.LU R4, [R1+0x18] ;  /* 0x0000180001047983 */ /* 0x000ea80000300800 */
[----:B------:R-:W3:Y:S04]  /*13d10*/  LDL.LU R8, [R1+0x1c] ;  /* 0x00001c0001087983 */ /* 0x000ee80000300800 */
[----:B------:R-:W4:Y:S04]  /*13d20*/  LDL.LU R7, [R1+0x20] ;  /* 0x0000200001077983 */ /* 0x000f280000300800 */
[----:B------:R-:W4:Y:S04]  /*13d30*/  LDL.LU R6, [R1+0x24] ;  /* 0x0000240001067983 */ /* 0x000f280000300800 */
[----:B------:R-:W4:Y:S04]  /*13d40*/  LDL.LU R109, [R1+0x34] ;  /* 0x00003400016d7983 */ /* 0x000f280000300800 */
[----:B------:R-:W1:Y:S04]  /*13d50*/  S2R R108, SR_CTAID.Y ;  /* 0x00000000006c7919 */ /* 0x000e680000002600 */
[----:B--2---:R-:W2:Y:S04]  /*13d60*/  SHFL.BFLY PT, R0, R4, 0x2, 0x1f ;  /* 0x0c401f0004007f89 */ /* 0x004ea800000e0000 */
[----:B---3--:R-:W3:Y:S04]  /*13d70*/  SHFL.BFLY PT, R2, R8, 0x2, 0x1f ;  /* 0x0c401f0008027f89 */ /* 0x008ee800000e0000 */
[----:B----4-:R-:W4:Y:S01]  /*13d80*/  SHFL.BFLY PT, R5, R7, 0x2, 0x1f ;  /* 0x0c401f0007057f89 */ /* 0x010f2200000e0000 */
[----:B------:R-:W-:Y:S01]  /*13d90*/  ISETP.NE.AND P0, PT, R109, -0x1, PT ;  /* 0xffffffff6d00780c */ /* 0x000fe20003f05270 */
[----:B--2---:R-:W-:-:S02]  /*13da0*/  FADD.FTZ R0, R0, R4 ;  /* 0x0000000400007221 */ /* 0x004fc40000010000 */
[----:B------:R-:W2:Y:S01]  /*13db0*/  SHFL.BFLY PT, R4, R6, 0x2, 0x1f ;  /* 0x0c401f0006047f89 */ /* 0x000ea200000e0000 */
[----:B---3--:R-:W-:-:S09]  /*13dc0*/  FADD.FTZ R2, R2, R8 ;  /* 0x0000000802027221 */ /* 0x008fd20000010000 */
[----:B-1----:R-:W-:Y:S01]  /*13dd0*/  @!P0 SHF.R.S32.HI R10, RZ, 0x1f, R108 ;  /* 0x0000001fff0a8819 */ /* 0x002fe2000001146c */
[----:B------:R-:W1:Y:S01]  /*13de0*/  SHFL.BFLY PT, R3, R0, 0x1, 0x1f ;  /* 0x0c201f0000037f89 */ /* 0x000e6200000e0000 */
[----:B----4-:R-:W-:-:S03]  /*13df0*/  FADD.FTZ R5, R5, R7 ;  /* 0x0000000705057221 */ /* 0x010fc60000010000 */
[----:B------:R-:W3:Y:S01]  /*13e00*/  SHFL.BFLY PT, R8, R2, 0x1, 0x1f ;  /* 0x0c201f0002087f89 */ /* 0x000ee200000e0000 */
[----:B------:R-:W-:Y:S02]  /*13e10*/  @!P0 IMAD R10, R10, c[0x0][0x1e0], RZ ;  /* 0x000078000a0a8a24 */ /* 0x000fe400078e02ff */
[----:B--2---:R-:W-:Y:S02]  /*13e20*/  FADD.FTZ R4, R4, R6 ;  /* 0x0000000604047221 */ /* 0x004fe40000010000 */
[----:B------:R-:W2:Y:S01]  /*13e30*/  SHFL.BFLY PT, R6, R5, 0x1, 0x1f ;  /* 0x0c201f0005067f89 */ /* 0x000ea200000e0000 */
[----:B-1----:R-:W-:Y:S01]  /*13e40*/  FADD.FTZ R48, R0, R3 ;  /* 0x0000000300307221 */ /* 0x002fe20000010000 */
[----:B------:R-:W-:Y:S02]  /*13e50*/  MOV R0, 0x3f800000 ;  /* 0x3f80000000007802 */ /* 0x000fe40000000f00 */
[----:B------:R-:W1:Y:S01]  /*13e60*/  SHFL.BFLY PT, R7, R4, 0x1, 0x1f ;  /* 0x0c201f0004077f89 */ /* 0x000e6200000e0000 */
[----:B---3--:R-:W-:Y:S01]  /*13e70*/  FADD.FTZ R47, R2, R8 ;  /* 0x00000008022f7221 */ /* 0x008fe20000010000 */
[----:B------:R-:W-:Y:S01]  /*13e80*/  FSETP.NE.FTZ.AND P6, PT, R48, RZ, PT ;  /* 0x000000ff3000720b */ /* 0x000fe20003fd5000 */
[----:B------:R-:W-:-:S03]  /*13e90*/  @P0 IMAD.WIDE.U32 R2, R109, c[0x0][0x1e8], RZ ;  /* 0x00007a006d020a25 */ /* 0x000fc600078e00ff */
[----:B------:R-:W-:Y:S01]  /*13ea0*/  FSETP.NE.FTZ.AND P5, PT, R47, RZ, PT ;  /* 0x000000ff2f00720b */ /* 0x000fe20003fb5000 */
[----:B------:R-:W-:Y:S01]  /*13eb0*/  @!P0 IMAD.WIDE.U32 R8, R108, c[0x0][0x1e0], RZ ;  /* 0x000078006c088a25 */ /* 0x000fe200078e00ff */
[----:B------:R-:W-:-:S03]  /*13ec0*/  @P0 MOV R106, R2 ;  /* 0x00000002006a0202 */ /* 0x000fc60000000f00 */
[----:B------:R-:W-:Y:S01]  /*13ed0*/  @!P0 IMAD R2, R108, c[0x0][0x1e4], R10 ;  /* 0x000079006c028a24 */ /* 0x000fe200078e020a */
[----:B------:R-:W-:Y:S01]  /*13ee0*/  @!P0 MOV R106, R8 ;  /* 0x00000008006a8202 */ /* 0x000fe20000000f00 */
[----:B------:R-:W-:Y:S01]  /*13ef0*/  @P0 IMAD R107, R109, c[0x0][0x1ec], R3 ;  /* 0x00007b006d6b0a24 */ /* 0x000fe200078e0203 */
[----:B------:R-:W-:Y:S01]  /*13f00*/  MOV R3, 0x3f800000 ;  /* 0x3f80000000037802 */ /* 0x000fe20000000f00 */
[----:B------:R-:W3:Y:S01]  /*13f10*/  @P6 MUFU.RCP R0, R48 ;  /* 0x0000003000006308 */ /* 0x000ee20000001000 */
[----:B------:R-:W-:Y:S02]  /*13f20*/  @!P0 IADD3 R107, R9, R2, RZ ;  /* 0x00000002096b8210 */ /* 0x000fe40007ffe0ff */
[----:B------:R-:W-:Y:S01]  /*13f30*/  MOV R2, 0x3f800000 ;  /* 0x3f80000000027802 */ /* 0x000fe20000000f00 */
[----:B--2---:R-:W-:Y:S02]  /*13f40*/  FADD.FTZ R100, R5, R6 ;  /* 0x0000000605647221 */ /* 0x004fe40000010000 */
[----:B-1----:R-:W-:-:S03]  /*13f50*/  FADD.FTZ R101, R4, R7 ;  /* 0x0000000704657221 */ /* 0x002fc60000010000 */
[----:B------:R-:W-:Y:S01]  /*13f60*/  FSETP.NE.FTZ.AND P4, PT, R100, RZ, PT ;  /* 0x000000ff6400720b */ /* 0x000fe20003f95000 */
[----:B------:R-:W-:Y:S01]  /*13f70*/  @P5 MUFU.RCP R3, R47 ;  /* 0x0000002f00035308 */ /* 0x000fe20000001000 */
[----:B------:R-:W-:Y:S01]  /*13f80*/  FSETP.NE.FTZ.AND P3, PT, R101, RZ, PT ;  /* 0x000000ff6500720b */ /* 0x000fe20003f75000 */
[C---:B---3--:R-:W-:Y:S02]  /*13f90*/  FMUL.FTZ R112, R0.reuse, R112 ;  /* 0x0000007000707220 */ /* 0x048fe40000410000 */
[C---:B------:R-:W-:Y:S02]  /*13fa0*/  FMUL.FTZ R45, R0.reuse, R113 ;  /* 0x00000071002d7220 */ /* 0x040fe40000410000 */
[----:B------:R-:W-:-:S06]  /*13fb0*/  FMUL.FTZ R124, R0, R124 ;  /* 0x0000007c007c7220 */ /* 0x000fcc0000410000 */
[----:B------:R-:W1:Y:S01]  /*13fc0*/  @P4 MUFU.RCP R2, R100 ;  /* 0x0000006400024308 */ /* 0x000e620000001000 */
        /* <DEDUP_REMOVED lines=11> */
[----:B------:R-:W-:Y:S02]  /*14080*/  FMUL.FTZ R156, R0, R156 ;  /* 0x0000009c009c7220 */ /* 0x000fe40000410000 */
[----:B-1----:R-:W-:Y:S01]  /*14090*/  FMUL.FTZ R14, R2, R77 ;  /* 0x0000004d020e7220 */ /* 0x002fe20000410000 */
[----:B------:R-:W-:Y:S01]  /*140a0*/  F2FP.BF16.PACK_AB R33, R33, R144 ;  /* 0x000000902121723e */ /* 0x000fe200000010ff */
[----:B------:R-:W1:Y:S01]  /*140b0*/  S2R R77, SR_TID.X ;  /* 0x00000000004d7919 */ /* 0x000e620000002100 */
[C---:B------:R-:W-:Y:S02]  /*140c0*/  FMUL.FTZ R30, R0.reuse, R157 ;  /* 0x0000009d001e7220 */ /* 0x040fe40000410000 */
        /* <DEDUP_REMOVED lines=15> */
[C---:B------:R-:W-:Y:S01]  /*141c0*/  FMUL.FTZ R96, R0.reuse, R96 ;  /* 0x0000006000607220 */ /* 0x040fe20000410000 */
[----:B-1----:R-:W-:Y:S01]  /*141d0*/  SHF.R.S32.HI R49, RZ, 0x1f, R77 ;  /* 0x0000001fff317819 */ /* 0x002fe2000001144d */
[----:B------:R-:W-:Y:S01]  /*141e0*/  FMUL.FTZ R7, R0, R97 ;  /* 0x0000006100077220 */ /* 0x000fe20000410000 */
[----:B------:R-:W-:Y:S01]  /*141f0*/  MOV R0, 0x3f800000 ;  /* 0x3f80000000007802 */ /* 0x000fe20000000f00 */
[C---:B------:R-:W-:Y:S01]  /*14200*/  FMUL.FTZ R18, R2.reuse, R73 ;  /* 0x0000004902127220 */ /* 0x040fe20000410000 */
[CC--:B------:R-:W-:Y:S01]  /*14210*/  LEA.HI R73, R49.reuse, R77.reuse, RZ, 0x2 ;  /* 0x0000004d31497211 */ /* 0x0c0fe200078f10ff */
[C---:B------:R-:W-:Y:S01]  /*14220*/  FMUL.FTZ R116, R2.reuse, R116 ;  /* 0x0000007402747220 */ /* 0x040fe20000410000 */
[----:B------:R-:W-:Y:S01]  /*14230*/  LEA.HI R49, R49, R77, RZ, 0x5 ;  /* 0x0000004d31317211 */ /* 0x000fe200078f28ff */
[C---:B------:R-:W-:Y:S01]  /*14240*/  FMUL.FTZ R46, R2.reuse, R117 ;  /* 0x00000075022e7220 */ /* 0x040fe20000410000 */
[----:B------:R-:W1:Y:S01]  /*14250*/  @P3 MUFU.RCP R0, R101 ;  /* 0x0000006500003308 */ /* 0x000e620000001000 */
[C---:B------:R-:W-:Y:S01]  /*14260*/  FMUL.FTZ R120, R2.reuse, R120 ;  /* 0x0000007802787220 */ /* 0x040fe20000410000 */
[----:B------:R-:W-:Y:S01]  /*14270*/  SHF.R.S32.HI R37, RZ, 0x5, R49 ;  /* 0x00000005ff257819 */ /* 0x000fe20000011431 */
[----:B------:R-:W-:Y:S01]  /*14280*/  FMUL.FTZ R43, R2, R121 ;  /* 0x00000079022b7220 */ /* 0x000fe20000410000 */
[----:B------:R-:W-:Y:S01]  /*14290*/  F2FP.BF16.PACK_AB R46, R46, R116 ;  /* 0x000000742e2e723e */ /* 0x000fe200000010ff */
[----:B------:R-:W-:Y:S01]  /*142a0*/  FMUL.FTZ R132, R2, R132 ;  /* 0x0000008402847220 */ /* 0x000fe20000410000 */
[----:B------:R-:W-:Y:S01]  /*142b0*/  F2FP.BF16.PACK_AB R12, R12, R84 ;  /* 0x000000540c0c723e */ /* 0x000fe200000010ff */
[C---:B------:R-:W-:Y:S01]  /*142c0*/  FMUL.FTZ R38, R2.reuse, R133 ;  /* 0x0000008502267220 */ /* 0x040fe20000410000 */
[----:B------:R-:W-:Y:S01]  /*142d0*/  F2FP.BF16.PACK_AB R43, R43, R120 ;  /* 0x000000782b2b723e */ /* 0x000fe200000010ff */
[C---:B------:R-:W-:Y:S01]  /*142e0*/  FMUL.FTZ R136, R2.reuse, R136 ;  /* 0x0000008802887220 */ /* 0x040fe20000410000 */
[----:B------:R-:W-:Y:S01]  /*142f0*/  F2FP.BF16.PACK_AB R7, R7, R96 ;  /* 0x000000600707723e */ /* 0x000fe200000010ff */
[----:B------:R-:W-:Y:S01]  /*14300*/  FMUL.FTZ R34, R2, R137 ;  /* 0x0000008902227220 */ /* 0x000fe20000410000 */
[----:B------:R-:W-:Y:S01]  /*14310*/  F2FP.BF16.PACK_AB R38, R38, R132 ;  /* 0x000000842626723e */ /* 0x000fe200000010ff */
[----:B------:R-:W-:-:S02]  /*14320*/  FMUL.FTZ R148, R2, R148 ;  /* 0x0000009402947220 */ /* 0x000fc40000410000 */
[----:B------:R-:W-:Y:S01]  /*14330*/  FMUL.FTZ R31, R2, R149 ;  /* 0x00000095021f7220 */ /* 0x000fe20000410000 */
[----:B------:R-:W-:Y:S01]  /*14340*/  F2FP.BF16.PACK_AB R34, R34, R136 ;  /* 0x000000882222723e */ /* 0x000fe200000010ff */
[----:B-1----:R-:W-:Y:S01]  /*14350*/  FMUL.FTZ R17, R0, R74 ;  /* 0x0000004a00117220 */ /* 0x002fe20000410000 */
[----:B------:R-:W-:Y:S01]  /*14360*/  SHF.R.S32.HI R74, RZ, 0x2, R73 ;  /* 0x00000002ff4a7819 */ /* 0x000fe20000011449 */
[C---:B------:R-:W-:Y:S01]  /*14370*/  FMUL.FTZ R152, R2.reuse, R152 ;  /* 0x0000009802987220 */ /* 0x040fe20000410000 */
[----:B------:R-:W-:Y:S01]  /*14380*/  F2FP.BF16.PACK_AB R31, R31, R148 ;  /* 0x000000941f1f723e */ /* 0x000fe200000010ff */
        /* <DEDUP_REMOVED lines=48> */
[C---:B------:R-:W-:Y:S01]  /*14690*/  FMUL.FTZ R13, R0.reuse, R78 ;  /* 0x0000004e000d7220 */ /* 0x040fe20000410000 */
[----:B------:R-:W-:Y:S01]  /*146a0*/  F2FP.BF16.PACK_AB R17, R75, R17 ;  /* 0x000000114b11723e */ /* 0x000fe200000010ff */
[C---:B------:R-:W-:Y:S02]  /*146b0*/  FMUL.FTZ R91, R0.reuse, R91 ;  /* 0x0000005b005b7220 */ /* 0x040fe40000410000 */
[C---:B------:R-:W-:Y:S01]  /*146c0*/  FMUL.FTZ R8, R0.reuse, R90 ;  /* 0x0000005a00087220 */ /* 0x040fe20000410000 */
[----:B------:R-:W-:Y:S01]  /*146d0*/  F2FP.BF16.PACK_AB R13, R79, R13 ;  /* 0x0000000d4f0d723e */ /* 0x000fe200000010ff */
[----:B------:R-:W-:-:S02]  /*146e0*/  FMUL.FTZ R95, R0, R95 ;  /* 0x0000005f005f7220 */ /* 0x000fc40000410000 */
[----:B------:R-:W-:Y:S01]  /*146f0*/  FMUL.FTZ R94, R0, R94 ;  /* 0x0000005e005e7220 */ /* 0x000fe20000410000 */
[----:B------:R-:W-:Y:S01]  /*14700*/  LEA.HI R0, R2, R2, RZ, 0x1 ;  /* 0x0000000202007211 */ /* 0x000fe200078f08ff */
[----:B------:R-:W-:Y:S01]  /*14710*/  FMUL.FTZ R114, R3, R114 ;  /* 0x0000007203727220 */ /* 0x000fe20000410000 */
[----:B------:R-:W-:Y:S01]  /*14720*/  F2FP.BF16.PACK_AB R8, R91, R8 ;  /* 0x000000085b08723e */ /* 0x000fe200000010ff */
[C---:B------:R-:W-:Y:S01]  /*14730*/  FMUL.FTZ R44, R3.reuse, R115 ;  /* 0x00000073032c7220 */ /* 0x040fe20000410000 */
[----:B------:R-:W-:Y:S01]  /*14740*/  SHF.R.S32.HI R9, RZ, 0x1, R0 ;  /* 0x00000001ff097819 */ /* 0x000fe20000011400 */
[C---:B------:R-:W-:Y:S01]  /*14750*/  FMUL.FTZ R126, R3.reuse, R126 ;  /* 0x0000007e037e7220 */ /* 0x040fe20000410000 */
[----:B------:R-:W-:Y:S01]  /*14760*/  LOP3.LUT R4, R0, 0x3fffffe, RZ, 0xc0, !PT ;  /* 0x03fffffe00047812 */ /* 0x000fe200078ec0ff */
[----:B------:R-:W-:Y:S01]  /*14770*/  FMUL.FTZ R41, R3, R127 ;  /* 0x0000007f03297220 */ /* 0x000fe20000410000 */
[----:B------:R-:W-:Y:S01]  /*14780*/  LOP3.LUT P0, RZ, R9, 0x2, RZ, 0xc0, !PT ;  /* 0x0000000209ff7812 */ /* 0x000fe2000780c0ff */
[C---:B------:R-:W-:Y:S01]  /*14790*/  FMUL.FTZ R130, R3.reuse, R130 ;  /* 0x0000008203827220 */ /* 0x040fe20000410000 */
[----:B------:R-:W-:Y:S01]  /*147a0*/  IADD3 R2, R2, -R4, RZ ;  /* 0x8000000402027210 */ /* 0x000fe20007ffe0ff */
[C---:B------:R-:W-:Y:S01]  /*147b0*/  FMUL.FTZ R39, R3.reuse, R131 ;  /* 0x0000008303277220 */ /* 0x040fe20000410000 */
        /* <DEDUP_REMOVED lines=28> */
[----:B------:R-:W-:Y:S02]  /*14980*/  LOP3.LUT R3, R73, 0xfffffffc, RZ, 0xc0, !PT ;  /* 0xfffffffc49037812 */ /* 0x000fe400078ec0ff */
[----:B------:R-:W-:Y:S02]  /*14990*/  F2FP.BF16.PACK_AB R11, R11, R86 ;  /* 0x000000560b0b723e */ /* 0x000fe400000010ff */
[----:B------:R-:W-:Y:S02]  /*149a0*/  IADD3 R0, -R3, R77, RZ ;  /* 0x0000004d03007210 */ /* 0x000fe40007ffe1ff */
[----:B------:R-:W-:-:S02]  /*149b0*/  SHF.L.U32 R3, R9, 0x6, RZ ;  /* 0x0000000609037819 */ /* 0x000fc400000006ff */
[----:B------:R-:W-:Y:S02]  /*149c0*/  LEA R0, R37, R0, 0x8 ;  /* 0x0000000025007211 */ /* 0x000fe400078e40ff */
[----:B------:R-:W-:Y:S02]  /*149d0*/  LOP3.LUT R4, R3, 0xc0, RZ, 0xc0, !PT ;  /* 0x000000c003047812 */ /* 0x000fe400078ec0ff */
[----:B------:R-:W-:Y:S02]  /*149e0*/  LOP3.LUT R3, R9, 0x1, RZ, 0xc0, !PT ;  /* 0x0000000109037812 */ /* 0x000fe400078ec0ff */
[----:B------:R-:W-:Y:S02]  /*149f0*/  LEA R0, R2, R0, 0x4 ;  /* 0x0000000002007211 */ /* 0x000fe400078e20ff */
[----:B------:R-:W-:Y:S02]  /*14a00*/  LEA.HI R2, R4, R4, RZ, 0x1d ;  /* 0x0000000404027211 */ /* 0x000fe400078fe8ff */
[----:B------:R-:W-:-:S02]  /*14a10*/  ISETP.NE.U32.AND P1, PT, R3, 0x1, PT ;  /* 0x000000010300780c */ /* 0x000fc40003f25070 */
[----:B------:R-:W-:Y:S02]  /*14a20*/  LEA R0, R0, R2, 0x1 ;  /* 0x0000000200007211 */ /* 0x000fe400078e08ff */
[----:B------:R-:W-:Y:S02]  /*14a30*/  MOV R3, 0x20 ;  /* 0x0000002000037802 */ /* 0x000fe40000000f00 */
[----:B------:R-:W-:Y:S02]  /*14a40*/  SHF.L.U32 R0, R0, 0x1, RZ ;  /* 0x0000000100007819 */ /* 0x000fe400000006ff */
[----:B------:R-:W-:Y:S02]  /*14a50*/  SEL R3, R3, 0xffffffe0, !P0 ;  /* 0xffffffe003037807 */ /* 0x000fe40004000000 */
[C---:B------:R-:W-:Y:S01]  /*14a60*/  IADD3 R2, R0.reuse, -0x10, RZ ;  /* 0xfffffff000027810 */ /* 0x040fe20007ffe0ff */
[----:B------:R-:W-:Y:S01]  /*14a70*/  STS [R0], R45 ;  /* 0x0000002d00007388 */ /* 0x000fe20000000800 */
[----:B------:R-:W-:-:S02]  /*14a80*/  IADD3 R4, R0, R3, RZ ;  /* 0x0000000300047210 */ /* 0x000fc40007ffe0ff */
[----:B------:R-:W-:Y:S01]  /*14a90*/  @P1 IADD3 R2, R0, 0x10, RZ ;  /* 0x0000001000021810 */ /* 0x000fe20007ffe0ff */
[----:B------:R-:W-:Y:S01]  /*14aa0*/  STS [R0+0x200], R44 ;  /* 0x0002002c00007388 */ /* 0x000fe20000000800 */
[----:B------:R-:W-:Y:S02]  /*14ab0*/  F2FP.BF16.PACK_AB R6, R6, R98 ;  /* 0x000000620606723e */ /* 0x000fe400000010ff */
[----:B------:R-:W-:Y:S01]  /*14ac0*/  IADD3 R3, R3, R2, RZ ;  /* 0x0000000203037210 */ /* 0x000fe20007ffe0ff */
[----:B------:R-:W-:Y:S01]  /*14ad0*/  STS [R2], R42 ;  /* 0x0000002a02007388 */ /* 0x000fe20000000800 */
[----:B------:R-:W-:-:S03]  /*14ae0*/  F2FP.BF16.PACK_AB R9, R95, R94 ;  /* 0x0000005e5f09723e */ /* 0x000fc600000010ff */
[----:B------:R-:W-:Y:S04]  /*14af0*/  STS [R2+0x200], R41 ;  /* 0x0002002902007388 */ /* 0x000fe80000000800 */
[----:B------:R-:W-:Y:S04]  /*14b00*/  STS [R0+0x1000], R46 ;  /* 0x0010002e00007388 */ /* 0x000fe80000000800 */
[----:B------:R-:W-:Y:S04]  /*14b10*/  STS [R0+0x1200], R118 ;  /* 0x0012007600007388 */ /* 0x000fe80000000800 */
[----:B------:R-:W-:Y:S04]  /*14b20*/  STS [R2+0x1000], R43 ;  /* 0x0010002b02007388 */ /* 0x000fe80000000800 */
[----:B------:R-:W-:Y:S04]  /*14b30*/  STS [R2+0x1200], R122 ;  /* 0x0012007a02007388 */ /* 0x000fe80000000800 */
[----:B------:R1:W-:Y:S04]  /*14b40*/  STS [R4+0x200], R39 ;  /* 0x0002002704007388 */ /* 0x0003e80000000800 */
[----:B------:R-:W-:Y:S04]  /*14b50*/  STS [R4], R40 ;  /* 0x0000002804007388 */ /* 0x000fe80000000800 */
[----:B------:R-:W-:Y:S04]  /*14b60*/  STS [R3], R36 ;  /* 0x0000002403007388 */ /* 0x000fe80000000800 */
        /* <DEDUP_REMOVED lines=30> */
[----:B------:R1:W-:Y:S01]  /*14d50*/  STS [R0+0x5200], R17 ;  /* 0x0052001100007388 */ /* 0x0003e20000000800 */
[----:B------:R-:W-:-:S03]  /*14d60*/  ISETP.NE.OR P2, PT, R39, RZ, !P0 ;  /* 0x000000ff2700720c */ /* 0x000fc60004745670 */
[----:B------:R-:W-:Y:S04]  /*14d70*/  STS [R2+0x5000], R14 ;  /* 0x0050000e02007388 */ /* 0x000fe80000000800 */
[----:B------:R2:W-:Y:S04]  /*14d80*/  STS [R2+0x5200], R13 ;  /* 0x0052000d02007388 */ /* 0x0005e80000000800 */
[----:B------:R-:W-:Y:S04]  /*14d90*/  STS [R4+0x4000], R12 ;  /* 0x0040000c04007388 */ /* 0x000fe80000000800 */
[----:B------:R3:W-:Y:S04]  /*14da0*/  STS [R4+0x4200], R11 ;  /* 0x0042000b04007388 */ /* 0x0007e80000000800 */
[----:B------:R4:W-:Y:S04]  /*14db0*/  STS [R3+0x4000], R7 ;  /* 0x0040000703007388 */ /* 0x0009e80000000800 */
[----:B------:R4:W-:Y:S01]  /*14dc0*/  STS [R3+0x4200], R6 ;  /* 0x0042000603007388 */ /* 0x0009e20000000800 */
[----:B-1----:R-:W-:-:S02]  /*14dd0*/  @P1 MOV R0, c[0x0][0x210] ;  /* 0x0000840000001a02 */ /* 0x002fc40000000f00 */
[----:B------:R-:W-:Y:S01]  /*14de0*/  MOV R17, 0x7f800000 ;  /* 0x7f80000000117802 */ /* 0x000fe20000000f00 */
[----:B------:R1:W-:Y:S04]  /*14df0*/  STS [R4+0x5000], R10 ;  /* 0x0050000a04007388 */ /* 0x0003e80000000800 */
[----:B------:R1:W-:Y:S01]  /*14e00*/  STS [R4+0x5200], R8 ;  /* 0x0052000804007388 */ /* 0x0003e20000000800 */
[----:B--2---:R-:W-:-:S03]  /*14e10*/  LOP3.LUT R2, R49, 0xffffffe0, RZ, 0xc0, !PT ;  /* 0xffffffe031027812 */ /* 0x004fc600078ec0ff */
[----:B------:R2:W-:Y:S04]  /*14e20*/  STS [R3+0x5000], R5 ;  /* 0x0050000503007388 */ /* 0x0005e80000000800 */
[----:B------:R2:W-:Y:S01]  /*14e30*/  STS [R3+0x5200], R9 ;  /* 0x0052000903007388 */ /* 0x0005e20000000800 */
[----:B---3--:R3:W-:Y:S03]  /*14e40*/  @P5 MUFU.LG2 R11, R47 ;  /* 0x0000002f000b5308 */ /* 0x0087e60000000c00 */
[----:B------:R-:W-:Y:S01]  /*14e50*/  BAR.SYNC.DEFER_BLOCKING 0x0 ;  /* 0x0000000000007b1d */ /* 0x000fe20000010000 */
[----:B----4-:R-:W-:Y:S02]  /*14e60*/  @P1 MOV R7, c[0x0][0x210] ;  /* 0x0000840000071a02 */ /* 0x010fe40000000f00 */
[----:B------:R-:W-:-:S02]  /*14e70*/  @!P1 MOV R7, 0x1 ;  /* 0x0000000100079802 */ /* 0x000fc40000000f00 */
[----:B------:R-:W-:Y:S01]  /*14e80*/  IADD3 R6, -R2, R77, RZ ;  /* 0x0000004d02067210 */ /* 0x000fe20007ffe1ff */
[----:B------:R-:W4:Y:S01]  /*14e90*/  S2R R19, SR_CTAID.X ;  /* 0x0000000000137919 */ /* 0x000f220000002500 */
[----:B-1----:R-:W-:Y:S03]  /*14ea0*/  @P4 MUFU.LG2 R10, R100 ;  /* 0x00000064000a4308 */ /* 0x002fe60000000c00 */
[----:B------:R-:W1:Y:S01]  /*14eb0*/  S2R R18, SR_CTAID.Z ;  /* 0x0000000000127919 */ /* 0x000e620000002700 */
[----:B------:R-:W-:Y:S01]  /*14ec0*/  @P1 IMAD R4, R0, c[0x0][0x214], RZ ;  /* 0x0000850000041a24 */ /* 0x000fe200078e02ff */
[----:B------:R-:W-:-:S03]  /*14ed0*/  @!P1 MOV R0, c[0x0][0x214] ;  /* 0x0000850000009a02 */ /* 0x000fc60000000f00 */
[----:B--2---:R-:W2:Y:S01]  /*14ee0*/  @P6 MUFU.LG2 R5, R48 ;  /* 0x0000003000056308 */ /* 0x004ea20000000c00 */
[----:B------:R-:W-:Y:S02]  /*14ef0*/  @!P1 SEL R4, R0, c[0x0][0x234], !P0 ;  /* 0x00008d0000049a07 */ /* 0x000fe40004000000 */
[----:B------:R-:W-:Y:S01]  /*14f00*/  ISETP.NE.OR P0, PT, R109, -0x1, P2 ;  /* 0xffffffff6d00780c */ /* 0x000fe20001705670 */
[----:B------:R-:W-:Y:S01]  /*14f10*/  CS2R R2, SRZ ;  /* 0x0000000000027805 */ /* 0x000fe2000001ff00 */
[----:B------:R-:W-:Y:S01]  /*14f20*/  @P1 MOV R0, 0x1 ;  /* 0x0000000100001802 */ /* 0x000fe20000000f00 */
[----:B------:R-:W-:Y:S01]  /*14f30*/  @!P1 IMAD R0, R4, c[0x0][0x1c0], RZ ;  /* 0x0000700004009a24 */ /* 0x000fe200078e02ff */
[----:B------:R1:W1:Y:S01]  /*14f40*/  LDS.128 R28, [R222] ;  /* 0x00000000de1c7984 */ /* 0x0002620000000c00 */
[----:B------:R-:W1:Y:S02]  /*14f50*/  @P3 MUFU.LG2 R9, R101 ;  /* 0x0000006500093308 */ /* 0x000e640000000c00 */
[C---:B------:R-:W-:Y:S01]  /*14f60*/  IMAD R0, R108.reuse, R0, RZ ;  /* 0x000000006c007224 */ /* 0x040fe200078e02ff */
[----:B---3--:R3:W1:Y:S04]  /*14f70*/  LDS.128 R44, [R222+0x800] ;  /* 0x00080000de2c7984 */ /* 0x0086680000000c00 */
[----:B------:R3:W1:Y:S01]  /*14f80*/  LDS.128 R56, [R222+0x1000] ;  /* 0x00100000de387984 */ /* 0x0006620000000c00 */
[----:B------:R-:W-:Y:S01]  /*14f90*/  @!P0 IMAD R109, R108, c[0x0][0x214], RZ ;  /* 0x000085006c6d8a24 */ /* 0x000fe200078e02ff */
[----:B------:R-:W-:Y:S01]  /*14fa0*/  SEL R8, R0, RZ, P2 ;  /* 0x000000ff00087207 */ /* 0x000fe20001000000 */
[----:B--2---:R-:W-:Y:S01]  /*14fb0*/  @P6 FMUL.FTZ R5, R5, 0.69314718246459960938 ;  /* 0x3f31721805056820 */ /* 0x004fe20000410000 */
[----:B------:R3:W2:Y:S02]  /*14fc0*/  LDS.128 R68, [R222+0x1800] ;  /* 0x00180000de447984 */ /* 0x0006a40000000c00 */
[----:B------:R-:W-:-:S02]  /*14fd0*/  @!P2 MOV R2, R109 ;  /* 0x0000006d0002a202 */ /* 0x000fc40000000f00 */
[----:B------:R3:W-:Y:S01]  /*14fe0*/  @!P0 STL [R1+0x34], R109 ;  /* 0x0000346d01008387 */ /* 0x0007e20000100800 */
[----:B------:R-:W-:-:S03]  /*14ff0*/  LOP3.LUT P0, RZ, R6, 0x3, RZ, 0xc0, !PT ;  /* 0x0000000306ff7812 */ /* 0x000fc6000780c0ff */
[----:B------:R3:W2:Y:S04]  /*15000*/  LDS.128 R24, [R222+0x2000] ;  /* 0x00200000de187984 */ /* 0x0006a80000000c00 */
[----:B------:R3:W2:Y:S04]  /*15010*/  LDS.128 R40, [R222+0x2800] ;  /* 0x00280000de287984 */ /* 0x0006a80000000c00 */
[----:B------:R3:W2:Y:S04]  /*15020*/  LDS.128 R52, [R222+0x3000] ;  /* 0x00300000de347984 */ /* 0x0006a80000000c00 */
[----:B------:R3:W2:Y:S04]  /*15030*/  LDS.128 R64, [R222+0x3800] ;  /* 0x00380000de407984 */ /* 0x0006a80000000c00 */
[----:B------:R3:W2:Y:S04]  /*15040*/  LDS.128 R20, [R222+0x4000] ;  /* 0x00400000de147984 */ /* 0x0006a80000000c00 */
[----:B------:R3:W2:Y:S04]  /*15050*/  LDS.128 R32, [R222+0x4800] ;  /* 0x00480000de207984 */ /* 0x0006a80000000c00 */
[----:B------:R3:W2:Y:S04]  /*15060*/  LDS.128 R48, [R222+0x5000] ;  /* 0x00500000de307984 */ /* 0x0006a80000000c00 */
[----:B------:R3:W2:Y:S01]  /*15070*/  LDS.128 R60, [R222+0x5800] ;  /* 0x00580000de3c7984 */ /* 0x0006a20000000c00 */
[----:B----4-:R-:W-:Y:S01]  /*15080*/  IMAD R0, R19, R7, RZ ;  /* 0x0000000713007224 */ /* 0x010fe200078e02ff */
[----:B------:R-:W-:Y:S01]  /*15090*/  @!P2 SHF.R.S32.HI R3, RZ, 0x1f, R109 ;  /* 0x0000001fff03a819 */ /* 0x000fe2000001146d */
[----:B-1----:R-:W-:Y:S01]  /*150a0*/  IMAD R4, R18, R4, R8 ;  /* 0x0000000412047224 */ /* 0x002fe200078e0208 */
[----:B------:R3:W5:Y:S01]  /*150b0*/  LDL R38, [R1+0x58] ;  /* 0x0000580001267983 */ /* 0x0007620000100800 */
[----:B------:R-:W-:Y:S01]  /*150c0*/  @P6 FFMA.FTZ R17, R104, c[0x0][0x238], R5 ;  /* 0x00008e0068116a23 */ /* 0x000fe20000010005 */
[----:B------:R-:W-:Y:S01]  /*150d0*/  SHF.L.U32 R0, R0, 0x7, RZ ;  /* 0x0000000700007819 */ /* 0x000fe200000006ff */
[----:B------:R-:W-:-:S03]  /*150e0*/  @P4 FMUL.FTZ R6, R10, 0.69314718246459960938 ;  /* 0x3f3172180a064820 */ /* 0x000fc60000410000 */
[----:B------:R-:W-:Y:S01]  /*150f0*/  IADD3 R10, P2, P1, R0, R2, R4 ;  /* 0x00000002000a7210 */ /* 0x000fe2000795e004 */
[----:B------:R-:W-:Y:S01]  /*15100*/  @P5 FMUL.FTZ R8, R11, 0.69314718246459960938 ;  /* 0x3f3172180b085820 */ /* 0x000fe20000410000 */
[----:B------:R-:W-:Y:S01]  /*15110*/  SHF.R.S32.HI R2, RZ, 0x1f, R0 ;  /* 0x0000001fff027819 */ /* 0x000fe20000011400 */
[----:B------:R-:W-:Y:S01]  /*15120*/  @P3 FMUL.FTZ R5, R9, 0.69314718246459960938 ;  /* 0x3f31721809053820 */ /* 0x000fe20000410000 */
[----:B------:R-:W-:Y:S01]  /*15130*/  SHF.R.S32.HI R0, RZ, 0x1f, R4 ;  /* 0x0000001fff007819 */ /* 0x000fe20000011404 */
[----:B------:R-:W-:Y:S01]  /*15140*/  BSSY B0, `(.L_x_198) ;  /* 0x0000035000007945 */ /* 0x000fe20003800000 */
        /* <DEDUP_REMOVED lines=8> */
[----:B------:R-:W1:Y:S01]  /*151d0*/  S2R R3, SR_TID.X ;  /* 0x0000000000037919 */ /* 0x000e620000002100 */
[----:B------:R-:W-:-:S04]  /*151e0*/  SHF.R.S32.HI R2, RZ, 0x1f, R37 ;  /* 0x0000001fff027819 */ /* 0x000fc80000011425 */
[----:B------:R-:W-:-:S04]  /*151f0*/  LEA.HI R2, R2, R37, RZ, 0x2 ;  /* 0x0000002502027211 */ /* 0x000fc800078f10ff */
[----:B------:R-:W-:-:S05]  /*15200*/  LOP3.LUT R2, R2, 0xffffffc, RZ, 0xc0, !PT ;  /* 0x0ffffffc02027812 */ /* 0x000fca00078ec0ff */
[----:B------:R-:W-:Y:S01]  /*15210*/  IMAD.IADD R2, R37, 0x1, -R2 ;  /* 0x0000000125027824 */ /* 0x000fe200078e0a02 */
[----:B-1----:R-:W-:-:S04]  /*15220*/  SHF.R.S32.HI R0, RZ, 0x1f, R3 ;  /* 0x0000001fff007819 */ /* 0x002fc80000011403 */
[----:B------:R-:W-:-:S04]  /*15230*/  LEA.HI R0, R0, R3, RZ, 0x5 ;  /* 0x0000000300007211 */ /* 0x000fc800078f28ff */
[----:B------:R-:W-:-:S05]  /*15240*/  LOP3.LUT R0, R0, 0xffffffe0, RZ, 0xc0, !PT ;  /* 0xffffffe000007812 */ /* 0x000fca00078ec0ff */
[----:B------:R-:W-:-:S05]  /*15250*/  IMAD.IADD R0, R3, 0x1, -R0 ;  /* 0x0000000103007824 */ /* 0x000fca00078e0a00 */
[----:B------:R-:W-:-:S04]  /*15260*/  SHF.R.S32.HI R3, RZ, 0x1f, R0 ;  /* 0x0000001fff037819 */ /* 0x000fc80000011400 */
[----:B------:R-:W-:-:S04]  /*15270*/  LEA.HI R0, R3, R0, RZ, 0x2 ;  /* 0x0000000003007211 */ /* 0x000fc800078f10ff */
[----:B------:R-:W-:-:S05]  /*15280*/  SHF.R.S32.HI R0, RZ, 0x2, R0 ;  /* 0x00000002ff007819 */ /* 0x000fca0000011400 */
[----:B------:R-:W-:-:S05]  /*15290*/  IMAD R0, R2, 0x10, R0 ;  /* 0x0000001002007824 */ /* 0x000fca00078e0200 */
        /* <DEDUP_REMOVED lines=31> */
.L_x_199:
[----:B------:R-:W-:Y:S05]  /*15490*/  BSYNC B0 ;  /* 0x0000000000007941 */ /* 0x000fea0003800000 */
.L_x_198:
[----:B-1----:R-:W4:Y:S04]  /*154a0*/  LDL.LU R7, [R1+0x5c] ;  /* 0x00005c0001077983 */ /* 0x002f280000300800 */
[----:B---3--:R-:W3:Y:S04]  /*154b0*/  LDL.64 R36, [R1+0x38] ;  /* 0x0000380001247983 */ /* 0x008ee80000100a00 */
[----:B------:R1:W5:Y:S04]  /*154c0*/  LDL R16, [R1+0x50] ;  /* 0x0000500001107983 */ /* 0x0003680000100800 */
[----:B------:R1:W5:Y:S01]  /*154d0*/  LDL R15, [R1+0x54] ;  /* 0x00005400010f7983 */ /* 0x0003620000100800 */
[----:B------:R-:W-:Y:S01]  /*154e0*/  SHF.R.S32.HI R6, RZ, 0x1f, R18 ;  /* 0x0000001fff067819 */ /* 0x000fe20000011412 */
[----:B------:R-:W-:Y:S02]  /*154f0*/  BSSY B0, `(.L_x_200) ;  /* 0x000001f000007945 */ /* 0x000fe40003800000 */
[----:B------:R-:W2:Y:S02]  /*15500*/  S2R R5, SR_TID.X ;  /* 0x0000000000057919 */ /* 0x000ea40000002100 */
[----:B--2---:R-:W-:Y:S01]  /*15510*/  SHF.R.S32.HI R4, RZ, 0x1f, R5 ;  /* 0x0000001fff047819 */ /* 0x004fe20000011405 */
[----:B----4-:R-:W-:-:S02]  /*15520*/  IMAD R14, R19, -0x80, R7 ;  /* 0xffffff80130e7824 */ /* 0x010fc400078e0207 */
[----:B------:R-:W2:Y:S01]  /*15530*/  S2R R7, SR_CTAID.X ;  /* 0x0000000000077919 */ /* 0x000ea20000002500 */
[----:B---3--:R-:W-:Y:S02]  /*15540*/  IADD3 R2, P0, R36, R106, RZ ;  /* 0x0000006a24027210 */ /* 0x008fe40007f1e0ff */
[----:B------:R-:W-:-:S05]  /*15550*/  SHF.R.S32.HI R0, RZ, 0x1f, R36 ;  /* 0x0000001fff007819 */ /* 0x000fca0000011424 */
[----:B------:R-:W-:Y:S01]  /*15560*/  IMAD.X R3, R0, 0x1, R107, P0 ;  /* 0x0000000100037824 */ /* 0x000fe200000e066b */
[----:B------:R-:W-:Y:S02]  /*15570*/  ISETP.GE.AND P0, PT, R74, R14, PT ;  /* 0x0000000e4a00720c */ /* 0x000fe40003f06270 */
[----:B------:R-:W-:Y:S01]  /*15580*/  LEA.HI R0, R4, R5, RZ, 0x2 ;  /* 0x0000000504007211 */ /* 0x000fe200078f10ff */
[----:B------:R-:W-:Y:S02]  /*15590*/  IMAD R4, R6, c[0x0][0x1f0], RZ ;  /* 0x00007c0006047a24 */ /* 0x000fe400078e02ff */
[----:B------:R-:W-:Y:S01]  /*155a0*/  IMAD.WIDE.U32 R10, R18, c[0x0][0x1f0], R2 ;  /* 0x00007c00120a7a25 */ /* 0x000fe200078e0002 */
[----:B------:R-:W-:-:S03]  /*155b0*/  SHF.R.S32.HI R12, RZ, 0x2, R0 ;  /* 0x00000002ff0c7819 */ /* 0x000fc60000011400 */
[----:B------:R-:W-:Y:S01]  /*155c0*/  IMAD R0, R18, c[0x0][0x1f4], R4 ;  /* 0x00007d0012007a24 */ /* 0x000fe200078e0204 */
[----:B------:R-:W-:-:S03]  /*155d0*/  SHF.R.S32.HI R13, RZ, 0x1f, R12 ;  /* 0x0000001fff0d7819 */ /* 0x000fc6000001140c */
[----:B------:R-:W-:Y:S02]  /*155e0*/  IMAD.IADD R9, R0, 0x1, R11 ;  /* 0x0000000100097824 */ /* 0x000fe400078e020b */
[----:B--2---:R-:W-:Y:S01]  /*155f0*/  IMAD.WIDE R2, R7, 0x80, R12 ;  /* 0x0000008007027825 */ /* 0x004fe200078e020c */
[----:B------:R-:W-:Y:S05]  /*15600*/  @P0 BRA `(.L_x_201) ;  /* 0x000000d000000947 */ /* 0x000fea0003800000 */
[----:B-1----:R-:W-:Y:S01]  /*15610*/  IMAD R0, R3, c[0x0][0x1e8], RZ ;  /* 0x00007a0003007a24 */ /* 0x002fe200078e02ff */
[----:B------:R-:W-:Y:S01]  /*15620*/  ISETP.GE.AND P2, PT, R36, c[0x0][0x220], PT ;  /* 0x0000880024007a0c */ /* 0x000fe20003f46270 */
[----:B------:R-:W-:Y:S01]  /*15630*/  IMAD.MOV.U32 R8, RZ, RZ, R10 ;  /* 0x000000ffff087224 */ /* 0x000fe200078e000a */
[----:B-----5:R-:W-:Y:S01]  /*15640*/  ISETP.GE.AND P1, PT, R16, c[0x0][0x220], PT ;  /* 0x0000880010007a0c */ /* 0x020fe20003f26270 */
[C---:B------:R-:W-:Y:S01]  /*15650*/  IMAD R0, R2.reuse, c[0x0][0x1ec], R0 ;  /* 0x00007b0002007a24 */ /* 0x040fe200078e0200 */
[----:B------:R-:W-:Y:S01]  /*15660*/  ISETP.GE.AND P0, PT, R15, c[0x0][0x220], PT ;  /* 0x000088000f007a0c */ /* 0x000fe20003f06270 */
[----:B------:R-:W-:-:S04]  /*15670*/  IMAD.WIDE.U32 R6, R2, c[0x0][0x1e8], R8 ;  /* 0x00007a0002067a25 */ /* 0x000fc800078e0008 */
[----:B------:R-:W-:Y:S01]  /*15680*/  IMAD.IADD R0, R7, 0x1, R0 ;  /* 0x0000000107007824 */ /* 0x000fe200078e0200 */
[----:B------:R-:W-:-:S04]  /*15690*/  LEA R4, P3, R6, c[0x0][0x1d0], 0x1 ;  /* 0x0000740006047a11 */ /* 0x000fc800078608ff */
[----:B------:R-:W-:-:S05]  /*156a0*/  LEA.HI.X R5, R6, c[0x0][0x1d4], R0, 0x1, P3 ;  /* 0x0000750006057a11 */ /* 0x000fca00018f0c00 */
[----:B------:R1:W-:Y:S04]  /*156b0*/  @!P2 STG.E.128 [R4.64], R28 ;  /* 0x0000001c0400a986 */ /* 0x0003e8000c101d0c */
[----:B------:R1:W-:Y:S04]  /*156c0*/  @!P1 STG.E.128 [R4.64+0x40], R24 ;  /* 0x0000401804009986 */ /* 0x0003e8000c101d0c */
[----:B------:R1:W-:Y:S02]  /*156d0*/  @!P0 STG.E.128 [R4.64+0x80], R20 ;  /* 0x0000801404008986 */ /* 0x0003e4000c101d0c */
.L_x_201:
[----:B-1----:R-:W-:Y:S05]  /*156e0*/  BSYNC B0 ;  /* 0x0000000000007941 */ /* 0x002fea0003800000 */
.L_x_200:
[----:B------:R-:W-:Y:S01]  /*156f0*/  LEA.HI.SX32 R0, R73, 0x20, 0x1e ;  /* 0x0000002049007811 */ /* 0x000fe200078ff2ff */
[----:B------:R-:W-:Y:S03]  /*15700*/  BSSY B0, `(.L_x_202) ;  /* 0x0000013000007945 */ /* 0x000fe60003800000 */
[----:B------:R-:W-:-:S13]  /*15710*/  ISETP.GE.AND P0, PT, R0, R14, PT ;  /* 0x0000000e0000720c */ /* 0x000fda0003f06270 */
[----:B------:R-:W-:Y:S05]  /*15720*/  @P0 BRA `(.L_x_203) ;  /* 0x0000010000000947 */ /* 0x000fea0003800000 */
[----:B------:R-:W-:Y:S01]  /*15730*/  IADD3 R0, P0, R2, 0x20, RZ ;  /* 0x0000002002007810 */ /* 0x000fe20007f1e0ff */
[----:B------:R-:W-:Y:S01]  /*15740*/  IMAD.MOV.U32 R6, RZ, RZ, R10 ;  /* 0x000000ffff067224 */ /* 0x000fe200078e000a */
[----:B------:R-:W-:Y:S02]  /*15750*/  MOV R7, R9 ;  /* 0x0000000900077202 */ /* 0x000fe40000000f00 */
[----:B------:R-:W-:Y:S01]  /*15760*/  ISETP.GE.AND P2, PT, R36, c[0x0][0x220], PT ;  /* 0x0000880024007a0c */ /* 0x000fe20003f46270 */
[----:B------:R-:W-:Y:S01]  /*15770*/  IMAD.X R4, RZ, RZ, R3, P0 ;  /* 0x000000ffff047224 */ /* 0x000fe200000e0603 */
[----:B-----5:R-:W-:Y:S01]  /*15780*/  ISETP.GE.AND P1, PT, R16, c[0x0][0x220], PT ;  /* 0x0000880010007a0c */ /* 0x020fe20003f26270 */
[----:B------:R-:W-:Y:S01]  /*15790*/  IMAD.WIDE.U32 R6, R0, c[0x0][0x1e8], R6 ;  /* 0x00007a0000067a25 */ /* 0x000fe200078e0006 */
[----:B------:R-:W-:-:S03]  /*157a0*/  ISETP.GE.AND P0, PT, R15, c[0x0][0x220], PT ;  /* 0x000088000f007a0c */ /* 0x000fc60003f06270 */
[----:B------:R-:W-:-:S04]  /*157b0*/  IMAD R4, R4, c[0x0][0x1e8], RZ ;  /* 0x00007a0004047a24 */ /* 0x000fc800078e02ff */
[----:B------:R-:W-:Y:S01]  /*157c0*/  IMAD R0, R0, c[0x0][0x1ec], R4 ;  /* 0x00007b0000007a24 */ /* 0x000fe200078e0204 */
[----:B------:R-:W-:-:S03]  /*157d0*/  LEA R4, P3, R6, c[0x0][0x1d0], 0x1 ;  /* 0x0000740006047a11 */ /* 0x000fc600078608ff */
[----:B------:R-:W-:-:S05]  /*157e0*/  IMAD.IADD R0, R7, 0x1, R0 ;  /* 0x0000000107007824 */ /* 0x000fca00078e0200 */
[----:B------:R-:W-:-:S05]  /*157f0*/  LEA.HI.X R5, R6, c[0x0][0x1d4], R0, 0x1, P3 ;  /* 0x0000750006057a11 */ /* 0x000fca00018f0c00 */
[----:B------:R1:W-:Y:S04]  /*15800*/  @!P2 STG.E.128 [R4.64], R44 ;  /* 0x0000002c0400a986 */ /* 0x0003e8000c101d0c */
[----:B------:R1:W-:Y:S04]  /*15810*/  @!P1 STG.E.128 [R4.64+0x40], R40 ;  /* 0x0000402804009986 */ /* 0x0003e8000c101d0c */
[----:B------:R1:W-:Y:S02]  /*15820*/  @!P0 STG.E.128 [R4.64+0x80], R32 ;  /* 0x0000802004008986 */ /* 0x0003e4000c101d0c */
.L_x_203:
[----:B------:R-:W-:Y:S05]  /*15830*/  BSYNC B0 ;  /* 0x0000000000007941 */ /* 0x000fea0003800000 */
.L_x_202:
[----:B------:R-:W-:Y:S01]  /*15840*/  IADD3 R0, R12, 0x40, RZ ;  /* 0x000000400c007810 */ /* 0x000fe20007ffe0ff */
[----:B------:R-:W-:Y:S03]  /*15850*/  BSSY B0, `(.L_x_204) ;  /* 0x0000013000007945 */ /* 0x000fe60003800000 */
[----:B-----5:R-:W-:-:S13]  /*15860*/  ISETP.GE.AND P0, PT, R0, R38, PT ;  /* 0x000000260000720c */ /* 0x020fda0003f06270 */
        /* <DEDUP_REMOVED lines=17> */
.L_x_205:
[----:B------:R-:W-:Y:S05]  /*15980*/  BSYNC B0 ;  /* 0x0000000000007941 */ /* 0x000fea0003800000 */
.L_x_204:
[----:B------:R-:W-:-:S04]  /*15990*/  IADD3 R0, R12, 0x60, RZ ;  /* 0x000000600c007810 */ /* 0x000fc80007ffe0ff */
[----:B------:R-:W-:-:S13]  /*159a0*/  ISETP.GE.AND P0, PT, R0, R38, PT ;  /* 0x000000260000720c */ /* 0x000fda0003f06270 */
[----:B------:R-:W-:Y:S05]  /*159b0*/  @P0 EXIT ;  /* 0x000000000000094d */ /* 0x000fea0003800000 */
[----:B------:R-:W-:Y:S02]  /*159c0*/  IADD3 R0, P0, R2, 0x60, RZ ;  /* 0x0000006002007810 */ /* 0x000fe40007f1e0ff */
[----:B------:R-:W-:-:S03]  /*159d0*/  ISETP.GE.AND P1, PT, R36, c[0x0][0x220], PT ;  /* 0x0000880024007a0c */ /* 0x000fc60003f26270 */
[----:B------:R-:W-:Y:S01]  /*159e0*/  IMAD.X R2, RZ, RZ, R3, P0 ;  /* 0x000000ffff027224 */ /* 0x000fe200000e0603 */
[----:B------:R-:W-:Y:S02]  /*159f0*/  MOV R3, R9 ;  /* 0x0000000900037202 */ /* 0x000fe40000000f00 */
[----:B------:R-:W-:Y:S01]  /*15a00*/  ISETP.GE.AND P0, PT, R16, c[0x0][0x220], PT ;  /* 0x0000880010007a0c */ /* 0x000fe20003f06270 */
[----:B------:R-:W-:Y:S02]  /*15a10*/  IMAD R6, R2, c[0x0][0x1e8], RZ ;  /* 0x00007a0002067a24 */ /* 0x000fe400078e02ff */
[----:B------:R-:W-:-:S04]  /*15a20*/  IMAD.MOV.U32 R2, RZ, RZ, R10 ;  /* 0x000000ffff027224 */ /* 0x000fc800078e000a */
[----:B-1----:R-:W-:-:S04]  /*15a30*/  IMAD.WIDE.U32 R4, R0, c[0x0][0x1e8], R2 ;  /* 0x00007a0000047a25 */ /* 0x002fc800078e0002 */
[----:B------:R-:W-:Y:S01]  /*15a40*/  IMAD R0, R0, c[0x0][0x1ec], R6 ;  /* 0x00007b0000007a24 */ /* 0x000fe200078e0206 */
[----:B------:R-:W-:-:S03]  /*15a50*/  LEA R2, P2, R4, c[0x0][0x1d0], 0x1 ;  /* 0x0000740004027a11 */ /* 0x000fc600078408ff */
[----:B------:R-:W-:-:S05]  /*15a60*/  IMAD.IADD R0, R5, 0x1, R0 ;  /* 0x0000000105007824 */ /* 0x000fca00078e0200 */
[----:B------:R-:W-:-:S05]  /*15a70*/  LEA.HI.X R3, R4, c[0x0][0x1d4], R0, 0x1, P2 ;  /* 0x0000750004037a11 */ /* 0x000fca00010f0c00 */
[----:B------:R1:W-:Y:S01]  /*15a80*/  @!P0 STG.E.128 [R2.64+0x40], R64 ;  /* 0x0000404002008986 */ /* 0x0003e2000c101d0c */
[----:B------:R-:W-:-:S03]  /*15a90*/  ISETP.GE.AND P0, PT, R15, c[0x0][0x220], PT ;  /* 0x000088000f007a0c */ /* 0x000fc60003f06270 */
[----:B------:R1:W-:Y:S10]  /*15aa0*/  @!P1 STG.E.128 [R2.64], R68 ;  /* 0x0000004402009986 */ /* 0x0003f4000c101d0c */
[----:B------:R-:W-:Y:S05]  /*15ab0*/  @P0 EXIT ;  /* 0x000000000000094d */ /* 0x000fea0003800000 */
[----:B------:R-:W-:Y:S01]  /*15ac0*/  STG.E.128 [R2.64+0x80], R60 ;  /* 0x0000803c02007986 */ /* 0x000fe2000c101d0c */
[----:B------:R-:W-:Y:S05]  /*15ad0*/  EXIT ;  /* 0x000000000000794d */ /* 0x000fea0003800000 */
.L_x_206:
        /* <DEDUP_REMOVED lines=10> */
.L_x_1030:


//--------------------- .text._ZN5flash16flash_fwd_kernelI23Flash_fwd_kernel_traitsILi96ELi128ELi64ELi4ELb0ELb0EN7cutlass10bfloat16_tE19Flash_kernel_traitsILi96ELi128ELi64ELi4ES3_EELb0ELb0ELb1ELb1ELb0ELb0ELb0ELb0EEEvNS_16Flash_fwd_paramsE --------------------------
	.section	.text._ZN5flash16flash_fwd_kernelI23Flash_fwd_kernel_traitsILi96ELi128ELi64ELi4ELb0ELb0EN7cutlass10bfloat16_tE19Flash_kernel_traitsILi96ELi128ELi64ELi4ES3_EELb0ELb0ELb1ELb1ELb0ELb0ELb0ELb0EEEvNS_16Flash_fwd_paramsE,"ax",@progbits
	.sectioninfo	@"SHI_REGISTERS=255"
	.align	128
        .global         _ZN5flash16flash_fwd_kernelI23Flash_fwd_kernel_traitsILi96ELi128ELi64ELi4ELb0ELb0EN7cutlass10bfloat16_tE19Flash_kernel_traitsILi96ELi128ELi64ELi4ES3_EELb0ELb0ELb1ELb1ELb0ELb0ELb0ELb0EEEvNS_16Flash_fwd_paramsE
        .type           _ZN5flash16flash_fwd_kernelI23Flash_fwd_kernel_traitsILi96ELi128ELi64ELi4ELb0ELb0EN7cutlass10bfloat16_tE19Flash_kernel_traitsILi96ELi128ELi64ELi4ES3_EELb0ELb0ELb1ELb1ELb0ELb0ELb0ELb0EEEvNS_16Flash_fwd_paramsE,@function
        .size           _ZN5flash16flash_fwd_kernelI23Flash_fwd_kernel_traitsILi96ELi128ELi64ELi4ELb0ELb0EN7cutlass10bfloat16_tE19Flash_kernel_traitsILi96ELi128ELi64ELi4ES3_EELb0ELb0ELb1ELb1ELb0ELb0ELb0ELb0EEEvNS_16Flash_fwd_paramsE,(.L_x_1031 - _ZN5flash16flash_fwd_kernelI23Flash_fwd_kernel_traitsILi96ELi128ELi64ELi4ELb0ELb0EN7cutlass10bfloat16_tE19Flash_kernel_traitsILi96ELi128ELi64ELi4ES3_EELb0ELb0ELb1ELb1ELb0ELb0ELb0ELb0EEEvNS_16Flash_fwd_paramsE)
        .other          _ZN5flash16flash_fwd_kernelI23Flash_fwd_kernel_traitsILi96ELi128ELi64ELi4ELb0ELb0EN7cutlass10bfloat16_tE19Flash_kernel_traitsILi96ELi128ELi64ELi4ES3_EELb0ELb0ELb1ELb1ELb0ELb0ELb0ELb0EEEvNS_16Flash_fwd_paramsE,@"STO_CUDA_ENTRY STV_DEFAULT"
_ZN5flash16flash_fwd_kernelI23Flash_fwd_kernel_traitsILi96ELi128ELi64ELi4ELb0ELb0EN7cutlass10bfloat16_tE19Flash_kernel_traitsILi96ELi128ELi64ELi4ES3_EELb0ELb0ELb1ELb1ELb0ELb0ELb0ELb0EEEvNS_16Flash_fwd_paramsE:
.text._ZN5flash16flash_fwd_kernelI23Flash_fwd_kernel_traitsILi96ELi128ELi64ELi4ELb0ELb0EN7cutlass10bfloat16_tE19Flash_kernel_traitsILi96ELi128ELi64ELi4ES3_EELb0ELb0ELb1ELb1ELb0ELb0ELb0ELb0EEEvNS_16Flash_fwd_paramsE:
        /* <DEDUP_REMOVED lines=23> */
[----:B-1----:R-:W-:-:S03]  /*0170*/  @P0 IMAD.WIDE R2, R30, R6, c[0x0][0x250] ;  /* 0x000094001e020625 */ /* 0x002fc600078e0206 */
[----:B------:R-:W1:Y:S04]  /*0180*/  S2R R29, SR_TID.X ;  /* 0x00000000001d7919 */ /* 0x000e680000002100 */
        /* <DEDUP_REMOVED lines=8> */
[----:B-1--4-:R-:W2:Y:S02]  /*0210*/  @P3 LDG.E R0, [R4.64+0x4] ;  /* 0x0000040c04003981 */ /* 0x012ea4000c1e1900 */
[----:B--2--5:R-:W-:-:S06]  /*0220*/  @P3 IADD3 R0, R0, -R8, RZ ;  /* 0x8000000800003210 */ /* 0x024fcc0007ffe0ff */
[----:B------:R1:W5:Y:S01]  /*0230*/  @!P3 LDG.E R0, [R4.64] ;  /* 0x0000000c0400b981 */ /* 0x000362000c1e1900 */
[----:B------:R-:W-:Y:S05]  /*0240*/  BRA `(.L_x_208) ;  /* 0x0000001000007947 */ /* 0x000fea0003800000 */
.L_x_207:
[----:B-1--4-:R-:W-:Y:S02]  /*0250*/  MOV R0, c[0x0][0x218] ;  /* 0x0000860000007a02 */ /* 0x012fe40000000f00 */
.L_x_208:
        /* <DEDUP_REMOVED lines=12> */
[----:B------:R-:W-:Y:S02]  /*0320*/  IADD3 R0, -R100, 0xbf, R47 ;  /* 0x000000bf64007810 */ /* 0x000fe40007ffe12f */
        /* <DEDUP_REMOVED lines=63> */
[C---:B------:R-:W-:Y:S01]  /*0720*/  IMAD R8, R18.reuse, c[0x0][0x1f4], R0 ;  /* 0x00007d0012087a24 */ /* 0x040fe200078e0200 */
[----:B------:R-:W-:Y:S01]  /*0730*/  @!P3 MOV R2, R7 ;  /* 0x000000070002b202 */ /* 0x000fe20000000f00 */
[----:B------:R-:W-:Y:S01]  /*0740*/  IMAD R0, R47, R19, RZ ;  /* 0x000000132f007224 */ /* 0x000fe200078e02ff */
[----:B------:R-:W-:Y:S01]  /*0750*/  @!P3 SHF.R.S32.HI R3, RZ, 0x1f, R7 ;  /* 0x0000001fff03b819 */ /* 0x000fe20000011407 */
[----:B------:R-:W-:-:S03]  /*0760*/  IMAD.WIDE.U32 R12, R18, c[0x0][0x1f0], R4 ;  /* 0x00007c00120c7a25 */ /* 0x000fc600078e0004 */
[----:B------:R-:W-:Y:S01]  /*0770*/  SHF.R.S32.HI R4, RZ, 0x1f, R0 ;  /* 0x0000001fff047819 */ /* 0x000fe20000011400 */
[----:B------:R-:W-:Y:S01]  /*0780*/  IMAD.IADD R9, R13, 0x1, R8 ;  /* 0x000000010d097824 */ /* 0x000fe200078e0208 */
[--C-:B------:R-:W-:Y:S02]  /*0790*/  IADD3 R22, P1, P0, R0, R2, R6.reuse ;  /* 0x0000000200167210 */ /* 0x100fe4000783e006 */
        /* <DEDUP_REMOVED lines=17> */
.L_x_211:
[----:B------:R-:W-:Y:S05]  /*08b0*/  BSYNC B0 ;  /* 0x0000000000007941 */ /* 0x000fea0003800000 */
.L_x_210:
        /* <DEDUP_REMOVED lines=20> */
.L_x_213:
[----:B------:R-:W-:Y:S05]  /*0a00*/  BSYNC B0 ;  /* 0x0000000000007941 */ /* 0x000fea0003800000 */
.L_x_212:
        /* <DEDUP_REMOVED lines=20> */
.L_x_215:
[----:B------:R-:W-:Y:S05]  /*0b50*/  BSYNC B0 ;  /* 0x0000000000007941 */ /* 0x000fea0003800000 */
.L_x_214:
        /* <DEDUP_REMOVED lines=20> */
.L_x_217:
[----:B------:R-:W-:Y:S05]  /*0ca0*/  BSYNC B0 ;  /* 0x0000000000007941 */ /* 0x000fea0003800000 */
.L_x_216:
        /* <DEDUP_REMOVED lines=35> */
.L_x_209:
[----:B------:R-:W-:Y:S02]  /*0ee0*/  ISETP.NE.AND P1, PT, R25, -0x1, PT ;  /* 0xffffffff1900780c */ /* 0x000fe40003f25270 */
[----:B------:R-:W-:Y:S02]  /*0ef0*/  ISETP.NE.AND P0, PT, R8, -0x1, PT ;  /* 0xffffffff0800780c */ /* 0x000fe40003f05270 */
[----:B------:R-:W-:-:S09]  /*0f00*/  SHF.R.S32.HI R19, RZ, 0x1f, R18 ;  /* 0x0000001fff137819 */ /* 0x000fd20000011412 */
        /* <DEDUP_REMOVED lines=25> */
.L_x_218:
        /* <DEDUP_REMOVED lines=41> */
.L_x_219:
[----:B------:R-:W-:Y:S01]  /*1330*/  SHF.R.S32.HI R5, RZ, 0x1f, R29 ;  /* 0x0000001fff057819 */ /* 0x000fe2000001141d */
[----:B------:R-:W-:Y:S01]  /*1340*/  IMAD.IADD R31, R100, 0x1, -R47 ;  /* 0x00000001641f7824 */ /* 0x000fe200078e0a2f */
[----:B------:R-:W-:Y:S01]  /*1350*/  SHF.R.S32.HI R11, RZ, 0x1f, R8 ;  /* 0x0000001fff0b7819 */ /* 0x000fe20000011408 */
[----:B------:R-:W-:Y:S01]  /*1360*/  BSSY B0, `(.L_x_220) ;  /* 0x0000068000007945 */ /* 0x000fe20003800000 */
[CC--:B------:R-:W-:Y:S02]  /*1370*/  LEA.HI R3, R5.reuse, R29.reuse, RZ, 0x2 ;  /* 0x0000001d05037211 */ /* 0x0c0fe400078f10ff */
[----:B------:R-:W-:Y:S02]  /*1380*/  LEA.HI R28, R5, R29, RZ, 0x3 ;  /* 0x0000001d051c7211 */ /* 0x000fe400078f18ff */
[----:B------:R-:W-:-:S02]  /*1390*/  LOP3.LUT R0, R3, 0xfffffffc, RZ, 0xc0, !PT ;  /* 0xfffffffc03007812 */ /* 0x000fc400078ec0ff */
[----:B------:R-:W-:Y:S02]  /*13a0*/  SHF.R.S32.HI R25, RZ, 0x3, R28 ;  /* 0x00000003ff197819 */ /* 0x000fe4000001141c */
[-C--:B------:R-:W-:Y:S01]  /*13b0*/  LEA.HI R26, R5, R29.reuse, RZ, 0x4 ;  /* 0x0000001d051a7211 */ /* 0x080fe200078f20ff */
[----:B------:R-:W-:Y:S01]  /*13c0*/  IMAD.IADD R0, R29, 0x1, -R0 ;  /* 0x000000011d007824 */ /* 0x000fe200078e0a00 */
[----:B------:R-:W-:Y:S01]  /*13d0*/  SHF.R.S32.HI R4, RZ, 0x2, R3 ;  /* 0x00000002ff047819 */ /* 0x000fe20000011403 */
[----:B------:R-:W-:Y:S01]  /*13e0*/  IMAD.SHL.U32 R2, R25, 0x40, RZ ;  /* 0x0000004019027824 */ /* 0x000fe200078e00ff */
[----:B------:R-:W-:Y:S01]  /*13f0*/  LEA.HI R27, R5, R29, RZ, 0x5 ;  /* 0x0000001d051b7211 */ /* 0x000fe200078f28ff */
[----:B------:R-:W-:Y:S01]  /*1400*/  IMAD.SHL.U32 R168, R0, 0x8, RZ ;  /* 0x0000000800a87824 */ /* 0x000fe200078e00ff */
[----:B------:R-:W-:Y:S02]  /*1410*/  SHF.R.S32.HI R5, RZ, 0x1f, R4 ;  /* 0x0000001fff057819 */ /* 0x000fe40000011404 */
[----:B------:R-:W-:-:S02]  /*1420*/  LOP3.LUT R0, R2, 0xc0, RZ, 0xc0, !PT ;  /* 0x000000c002007812 */ /* 0x000fc400078ec0ff */
[--C-:B------:R-:W-:Y:S01]  /*1430*/  SHF.R.S32.HI R169, RZ, 0x1f, R168.reuse ;  /* 0x0000001fffa97819 */ /* 0x100fe200000114a8 */
[----:B------:R-:W-:Y:S01]  /*1440*/  IMAD R14, R5, c[0x0][0x1a0], RZ ;  /* 0x00006800050e7a24 */ /* 0x000fe200078e02ff */
[----:B------:R-:W-:Y:S02]  /*1450*/  LOP3.LUT R2, R0, 0x18, R168, 0xf8, !PT ;  /* 0x0000001800027812 */ /* 0x000fe400078ef8a8 */
[----:B------:R-:W-:Y:S01]  /*1460*/  SHF.R.U32.HI R0, RZ, 0x3, R0 ;  /* 0x00000003ff007819 */ /* 0x000fe20000011600 */
[----:B------:R-:W-:Y:S01]  /*1470*/  IMAD.WIDE.U32 R6, R4, c[0x0][0x198], R168 ;  /* 0x0000660004067a25 */ /* 0x000fe200078e00a8 */
[----:B------:R-:W-:Y:S01]  /*1480*/  IADD3 R12, P0, R168, R12, RZ ;  /* 0x0000000ca80c7210 */ /* 0x000fe20007f1e0ff */
[----:B------:R2:W-:Y:S01]  /*1490*/  STL.64 [R1+0x40], R168 ;  /* 0x000040a801007387 */ /* 0x0005e20000100a00 */
[----:B------:R-:W-:Y:S01]  /*14a0*/  LOP3.LUT R223, R2, R0, RZ, 0x3c, !PT ;  /* 0x0000000002df7212 */ /* 0x000fe200078e3cff */
[----:B------:R-:W-:Y:S01]  /*14b0*/  IMAD R14, R4, c[0x0][0x1a4], R14 ;  /* 0x00006900040e7a24 */ /* 0x000fe200078e020e */
[----:B------:R-:W-:Y:S01]  /*14c0*/  LOP3.LUT R0, R26, 0xfffffff0, RZ, 0xc0, !PT ;  /* 0xfffffff01a007812 */ /* 0x000fe200078ec0ff */
[----:B------:R-:W-:Y:S01]  /*14d0*/  IMAD.X R13, R169, 0x1, R13, P0 ;  /* 0x00000001a90d7824 */ /* 0x000fe200000e060d */
[----:B------:R-:W-:Y:S01]  /*14e0*/  LEA.HI R2, R3, R4, RZ, 0x1 ;  /* 0x0000000403027211 */ /* 0x000fe200078f08ff */
[----:B------:R2:W-:Y:S01]  /*14f0*/  STL [R1+0x64], R31 ;  /* 0x0000641f01007387 */ /* 0x0005e20000100800 */
[----:B------:R-:W-:Y:S01]  /*1500*/  IADD3 R6, P1, R20, R6, RZ ;  /* 0x0000000614067210 */ /* 0x000fe20007f3e0ff */
[----:B------:R-:W-:Y:S01]  /*1510*/  IMAD.IADD R22, R29, 0x1, -R0 ;  /* 0x000000011d167824 */ /* 0x000fe200078e0a00 */
[----:B------:R-:W-:Y:S01]  /*1520*/  LOP3.LUT R3, R2, 0x7fffffe, RZ, 0xc0, !PT ;  /* 0x07fffffe02037812 */ /* 0x000fe200078ec0ff */
[----:B------:R-:W-:Y:S01]  /*1530*/  IMAD R0, R5, c[0x0][0x198], RZ ;  /* 0x0000660005007a24 */ /* 0x000fe200078e02ff */
[----:B------:R-:W-:Y:S01]  /*1540*/  IADD3 R165, R168, 0x20, RZ ;  /* 0x00000020a8a57810 */ /* 0x000fe20007ffe0ff */
[----:B------:R-:W-:Y:S01]  /*1550*/  IMAD.WIDE.U32 R12, R18, c[0x0][0x1a8], R12 ;  /* 0x00006a00120c7a25 */ /* 0x000fe200078e000c */
[----:B------:R-:W-:-:S02]  /*1560*/  LEA.HI R23, R22, R22, RZ, 0x1 ;  /* 0x0000001616177211 */ /* 0x000fc400078f08ff */
[----:B------:R-:W-:Y:S01]  /*1570*/  IADD3 R164, R168, 0x40, RZ ;  /* 0x00000040a8a47810 */ /* 0x000fe20007ffe0ff */
[C---:B------:R-:W-:Y:S01]  /*1580*/  IMAD R16, R4.reuse, c[0x0][0x19c], R0 ;  /* 0x0000670004107a24 */ /* 0x040fe200078e0200 */
[----:B------:R-:W-:Y:S01]  /*1590*/  SHF.R.S32.HI R9, RZ, 0x1, R23 ;  /* 0x00000001ff097819 */ /* 0x000fe20000011417 */
[----:B------:R-:W-:Y:S01]  /*15a0*/  IMAD.IADD R10, R4, 0x1, -R3 ;  /* 0x00000001040a7824 */ /* 0x000fe200078e0a03 */
[----:B------:R-:W-:Y:S02]  /*15b0*/  SHF.R.S32.HI R2, RZ, 0x1f, R23 ;  /* 0x0000001fff027819 */ /* 0x000fe40000011417 */
[----:B------:R-:W-:Y:S02]  /*15c0*/  IADD3.X R7, R21, R7, R16, P1, !PT ;  /* 0x0000000715077210 */ /* 0x000fe40000ffe410 */
[----:B------:R-:W-:Y:S01]  /*15d0*/  LEA.HI R0, R2, R9, RZ, 0x2 ;  /* 0x0000000902007211 */ /* 0x000fe200078f10ff */
[----:B------:R-:W-:Y:S01]  /*15e0*/  IMAD.WIDE.U32 R2, R4, c[0x0][0x1a0], R168 ;  /* 0x0000680004027a25 */ /* 0x000fe200078e00a8 */
[----:B------:R-:W-:-:S02]  /*15f0*/  SHF.R.S32.HI R45, RZ, 0x5, R27 ;  /* 0x00000005ff2d7819 */ /* 0x000fc4000001141b */
[----:B------:R-:W-:Y:S01]  /*1600*/  LOP3.LUT R0, R0, 0xfffffffc, RZ, 0xc0, !PT ;  /* 0xfffffffc00007812 */ /* 0x000fe200078ec0ff */
[----:B------:R-:W-:Y:S01]  /*1610*/  IMAD.WIDE.U32 R36, R8, c[0x0][0x1b0], R6 ;  /* 0x00006c0008247a25 */ /* 0x000fe200078e0006 */
[----:B------:R-:W-:-:S03]  /*1620*/  IADD3 R2, P0, R15, R2, RZ ;  /* 0x000000020f027210 */ /* 0x000fc60007f1e0ff */
[----:B------:R-:W-:Y:S01]  /*1630*/  IMAD.IADD R24, R9, 0x1, -R0 ;  /* 0x0000000109187824 */ /* 0x000fe200078e0a00 */
[----:B------:R-:W-:Y:S01]  /*1640*/  IADD3.X R3, R17, R3, R14, P0, !PT ;  /* 0x0000000311037210 */ /* 0x000fe200007fe40e */
[C---:B------:R-:W-:Y:S01]  /*1650*/  IMAD R0, R11.reuse, c[0x0][0x1b8], RZ ;  /* 0x00006e000b007a24 */ /* 0x040fe200078e02ff */
[----:B------:R2:W-:Y:S01]  /*1660*/  STL.64 [R1+0x50], R36 ;  /* 0x0000502401007387 */ /* 0x0005e20000100a00 */
[----:B------:R-:W-:Y:S01]  /*1670*/  IMAD R9, R11, c[0x0][0x1b0], RZ ;  /* 0x00006c000b097a24 */ /* 0x000fe200078e02ff */
[----:B------:R-:W-:Y:S01]  /*1680*/  ISETP.GE.AND P0, PT, R4, R31, PT ;  /* 0x0000001f0400720c */ /* 0x000fe20003f06270 */
[----:B------:R-:W-:Y:S01]  /*1690*/  IMAD R0, R8, c[0x0][0x1bc], R0 ;  /* 0x00006f0008007a24 */ /* 0x000fe200078e0200 */
[----:B------:R-:W-:Y:S01]  /*16a0*/  LOP3.LUT P1, RZ, R24, 0x2, RZ, 0xc0, !PT ;  /* 0x0000000218ff7812 */ /* 0x000fe2000782c0ff */
[----:B------:R-:W-:-:S04]  /*16b0*/  IMAD.WIDE.U32 R32, R8, c[0x0][0x1b8], R2 ;  /* 0x00006e0008207a25 */ /* 0x000fc800078e0002 */
[----:B------:R-:W-:Y:S01]  /*16c0*/  IMAD R9, R8, c[0x0][0x1b4], R9 ;  /* 0x00006d0008097a24 */ /* 0x000fe200078e0209 */
[----:B------:R2:W-:Y:S01]  /*16d0*/  STL.64 [R1+0x18], R32 ;  /* 0x0000182001007387 */ /* 0x0005e20000100a00 */
[----:B------:R-:W-:-:S03]  /*16e0*/  IMAD.WIDE R6, R35, 0x80, R4 ;  /* 0x0000008023067825 */ /* 0x000fc600078e0204 */
[----:B------:R2:W-:Y:S01]  /*16f0*/  STL [R1+0x5c], R165 ;  /* 0x00005ca501007387 */ /* 0x0005e20000100800 */
[----:B------:R-:W-:Y:S02]  /*1700*/  IMAD.IADD R35, R33, 0x1, R0 ;  /* 0x0000000121237824 */ /* 0x000fe400078e0200 */
[----:B------:R-:W-:Y:S01]  /*1710*/  IMAD.IADD R39, R37, 0x1, R9 ;  /* 0x0000000125277824 */ /* 0x000fe200078e0209 */
[----:B------:R2:W-:Y:S01]  /*1720*/  STL [R1+0x60], R164 ;  /* 0x000060a401007387 */ /* 0x0005e20000100800 */
[----:B------:R-:W-:Y:S02]  /*1730*/  IMAD R10, R45, 0x8, R10 ;  /* 0x000000082d0a7824 */ /* 0x000fe400078e020a */
[----:B------:R-:W-:Y:S01]  /*1740*/  IMAD.MOV.U32 R3, RZ, RZ, 0x10 ;  /* 0x00000010ff037424 */ /* 0x000fe200078e00ff */
[----:B------:R2:W-:Y:S01]  /*1750*/  STL [R1+0x14], R35 ;  /* 0x0000142301007387 */ /* 0x0005e20000100800 */
[----:B------:R-:W-:Y:S02]  /*1760*/  IMAD.U32 R223, R10, 0x20, R223 ;  /* 0x000000200adf7824 */ /* 0x000fe400078e00df */
[----:B------:R-:W-:Y:S01]  /*1770*/  IMAD R10, R19, c[0x0][0x1a8], RZ ;  /* 0x00006a00130a7a24 */ /* 0x000fe200078e02ff */
[----:B------:R2:W-:Y:S01]  /*1780*/  STL [R1+0x4c], R39 ;  /* 0x00004c2701007387 */ /* 0x0005e20000100800 */
[----:B------:R-:W-:Y:S01]  /*1790*/  IMAD.SHL.U32 R223, R223, 0x2, RZ ;  /* 0x00000002dfdf7824 */ /* 0x000fe200078e00ff */
[----:B------:R-:W-:Y:S01]  /*17a0*/  SEL R3, R3, 0xfffffff0, !P1 ;  /* 0xfffffff003037807 */ /* 0x000fe20004800000 */
[----:B------:R-:W-:-:S04]  /*17b0*/  IMAD R10, R18, c[0x0][0x1ac], R10 ;  /* 0x00006b00120a7a24 */ /* 0x000fc800078e020a */
[----:B------:R-:W-:Y:S01]  /*17c0*/  IMAD.IADD R11, R13, 0x1, R10 ;  /* 0x000000010d0b7824 */ /* 0x000fe200078e020a */
[----:B------:R-:W-:Y:S05]  /*17d0*/  @P0 BRA `(.L_x_221) ;  /* 0x0000020000000947 */ /* 0x000fea0003800000 */
[----:B------:R-:W-:Y:S01]  /*17e0*/  ISETP.GE.AND P4, PT, R168, c[0x0][0x220], PT ;  /* 0x00008800a8007a0c */ /* 0x000fe20003f86270 */
[----:B------:R-:W-:Y:S01]  /*17f0*/  IMAD R0, R7, c[0x0][0x190], RZ ;  /* 0x0000640007007a24 */ /* 0x000fe200078e02ff */
[----:B------:R-:W-:Y:S01]  /*1800*/  ISETP.GE.AND P3, PT, R165, c[0x0][0x220], PT ;  /* 0x00008800a5007a0c */ /* 0x000fe20003f66270 */
[----:B------:R-:W-:Y:S01]  /*1810*/  IMAD.MOV.U32 R10, RZ, RZ, R12 ;  /* 0x000000ffff0a7224 */ /* 0x000fe200078e000c */
[----:B------:R-:W-:Y:S01]  /*1820*/  ISETP.GE.AND P2, PT, R164, c[0x0][0x220], PT ;  /* 0x00008800a4007a0c */ /* 0x000fe20003f46270 */
[C---:B------:R-:W-:Y:S02]  /*1830*/  IMAD R0, R6.reuse, c[0x0][0x194], R0 ;  /* 0x0000650006007a24 */ /* 0x040fe400078e0200 */
        /* <DEDUP_REMOVED lines=26> */
.L_x_221:
[----:B------:R-:W-:Y:S05]  /*19e0*/  BSYNC B0 ;  /* 0x0000000000007941 */ /* 0x000fea0003800000 */
.L_x_220:
        /* <DEDUP_REMOVED lines=37> */
.L_x_223:
[----:B------:R-:W-:Y:S05]  /*1c40*/  BSYNC B0 ;  /* 0x0000000000007941 */ /* 0x000fea0003800000 */
.L_x_222:
        /* <DEDUP_REMOVED lines=37> */
.L_x_225:
[----:B------:R-:W-:Y:S05]  /*1ea0*/  BSYNC B0 ;  /* 0x0000000000007941 */ /* 0x000fea0003800000 */
.L_x_224:
        /* <DEDUP_REMOVED lines=40> */
.L_x_227:
[----:B------:R-:W-:Y:S05]  /*2130*/  BSYNC B0 ;  /* 0x0000000000007941 */ /* 0x000fea0003800000 */
.L_x_226:
[----:B------:R-:W-:Y:S01]  /*2140*/  MOV R102, R38 ;  /* 0x0000002600667202 */ /* 0x000fe20000000f00 */
[----:B------:R-:W-:Y:S01]  /*2150*/  IMAD.MOV.U32 R102, RZ, RZ, R36 ;  /* 0x000000ffff667224 */ /* 0x000fe200078e0024 */
[----:B------:R-:W-:Y:S01]  /*2160*/  MOV R103, R39 ;  /* 0x0000002700677202 */ /* 0x000fe20000000f00 */
[----:B------:R-:W-:Y:S01]  /*2170*/  BSSY B0, `(.L_x_228) ;  /* 0x0000027000007945 */ /* 0x000fe20003800000 */
[----:B------:R-:W-:-:S03]  /*2180*/  IADD3 R44, R166, -0x1, RZ ;  /* 0xffffffffa62c7810 */ /* 0x000fc60007ffe0ff */
[----:B------:R4:W-:Y:S01]  /*2190*/  STL.64 [R1+0x48], R102 ;  /* 0x0000486601007387 */ /* 0x0009e20000100a00 */
[----:B------:R-:W-:Y:S01]  /*21a0*/  SHF.R.S32.HI R13, RZ, 0x1f, R44 ;  /* 0x0000001fff0d7819 */ /* 0x000fe2000001142c */
[C---:B------:R-:W-:Y:S01]  /*21b0*/  IMAD R12, R44.reuse, -0x40, R92 ;  /* 0xffffffc02c0c7824 */ /* 0x040fe200078e025c */
[----:B------:R-:W-:Y:S01]  /*21c0*/  MOV R101, R44 ;  /* 0x0000002c00657202 */ /* 0x000fe20000000f00 */
[C---:B------:R-:W-:Y:S02]  /*21d0*/  IMAD R0, R44.reuse, UR8, RZ ;  /* 0x000000082c007c24 */ /* 0x040fe4000f8e02ff */
[----:B---3--:R-:W-:Y:S01]  /*21e0*/  IMAD.WIDE.U32 R6, R44, UR9, R102 ;  /* 0x000000092c067c25 */ /* 0x008fe2000f8e0066 */
        /* <DEDUP_REMOVED lines=31> */
.L_x_229:
[----:B------:R-:W-:Y:S05]  /*23e0*/  BSYNC B0 ;  /* 0x0000000000007941 */ /* 0x000fea0003800000 */
.L_x_228:
        /* <DEDUP_REMOVED lines=34> */
.L_x_231:
[----:B------:R-:W-:Y:S05]  /*2610*/  BSYNC B0 ;  /* 0x0000000000007941 */ /* 0x000fea0003800000 */
.L_x_230:
[----:B------:R-:W-:Y:S01]  /*2620*/  ISETP.NE.U32.AND P1, PT, RZ, c[0x0][0x318], PT ;  /* 0x0000c600ff007a0c */ /* 0x000fe20003f25070 */
[----:B------:R-:W0:Y:S01]  /*2630*/  LDGDEPBAR ;  /* 0x00000000000079af */ /* 0x000e220000000000 */
[----:B---3--:R-:W-:Y:S01]  /*2640*/  IMAD.MOV.U32 R10, RZ, RZ, R34 ;  /* 0x000000ffff0a7224 */ /* 0x008fe200078e0022 */
[----:B------:R-:W-:Y:S01]  /*2650*/  ULDC.64 UR4, c[0x0][0x1a0] ;  /* 0x0000680000047ab9 */ /* 0x000fe20000000a00 */
[----:B------:R-:W-:Y:S01]  /*2660*/  ISETP.NE.AND.EX P1, PT, RZ, c[0x0][0x31c], PT, P1 ;  /* 0x0000c700ff007a0c */ /* 0x000fe20003f25310 */
[----:B------:R-:W-:-:S12]  /*2670*/  IMAD.MOV.U32 R11, RZ, RZ, R35 ;  /* 0x000000ffff0b7224 */ /* 0x000fd800078e0023 */
[----:B------:R-:W-:Y:S01]  /*2680*/  @P1 SHF.R.S32.HI R0, RZ, 0x1f, R30 ;  /* 0x0000001fff001819 */ /* 0x000fe2000001141e */
[----:B------:R-:W-:-:S04]  /*2690*/  @P1 IMAD.WIDE.U32 R6, R30, c[0x0][0x320], R18 ;  /* 0x0000c8001e061a25 */ /* 0x000fc800078e0012 */
[----:B------:R-:W-:Y:S01]  /*26a0*/  @P1 IMAD R0, R0, c[0x0][0x320], RZ ;  /* 0x0000c80000001a24 */ /* 0x000fe200078e02ff */
[----:B------:R-:W-:Y:S01]  /*26b0*/  @P1 LEA R8, P0, R6, c[0x0][0x318], 0x2 ;  /* 0x0000c60006081a11 */ /* 0x000fe200078010ff */
[----:B------:R-:W-:-:S04]  /*26c0*/  DEPBAR.LE SB0, 0x0 ;  /* 0x000080000000791a */ /* 0x000fc80000000000 */
[----:B------:R-:W-:-:S05]  /*26d0*/  @P1 IMAD R0, R30, c[0x0][0x324], R0 ;  /* 0x0000c9001e001a24 */ /* 0x000fca00078e0200 */
[----:B------:R-:W-:-:S04]  /*26e0*/  @P1 IADD3 R0, R7, R0, RZ ;  /* 0x0000000007001210 */ /* 0x000fc80007ffe0ff */
[----:B------:R-:W-:-:S05]  /*26f0*/  @P1 LEA.HI.X R9, R6, c[0x0][0x31c], R0, 0x2, P0 ;  /* 0x0000c70006091a11 */ /* 0x000fca00000f1400 */
[----:B------:R-:W3:Y:S01]  /*2700*/  @P1 LDG.E R8, [R8.64] ;  /* 0x0000000c08081981 */ /* 0x000ee2000c1e1900 */
[----:B------:R-:W-:Y:S01]  /*2710*/  ISETP.GE.AND P0, PT, R4, R12, PT ;  /* 0x0000000c0400720c */ /* 0x000fe20003f06270 */
[----:B------:R-:W-:Y:S01]  /*2720*/  IMAD.MOV.U32 R10, RZ, RZ, R32 ;  /* 0x000000ffff0a7224 */ /* 0x000fe200078e0020 */
[----:B------:R-:W-:Y:S01]  /*2730*/  LOP3.LUT R0, R27, 0xffffffe0, RZ, 0xc0, !PT ;  /* 0xffffffe01b007812 */ /* 0x000fe200078ec0ff */
[----:B------:R-:W-:Y:S01]  /*2740*/  BAR.SYNC.DEFER_BLOCKING 0x0 ;  /* 0x0000000000007b1d */ /* 0x000fe20000010000 */
[----:B------:R-:W-:Y:S01]  /*2750*/  USHF.L.U64.HI UR6, UR4, UR6, UR5 ;  /* 0x0000000604067299 */ /* 0x000fe20008010205 */
[----:B------:R-:W-:Y:S01]  /*2760*/  IMAD.MOV.U32 R222, RZ, RZ, RZ ;  /* 0x000000ffffde7224 */ /* 0x000fe200078e00ff */
[----:B------:R-:W-:Y:S01]  /*2770*/  USHF.L.U32 UR14, UR4, 0x6, URZ ;  /* 0x00000006040e7899 */ /* 0x000fe2000800063f */
[----:B------:R-:W-:Y:S02]  /*2780*/  IMAD.IADD R0, R29, 0x1, -R0 ;  /* 0x000000011d007824 */ /* 0x000fe400078e0a00 */
[----:B------:R1:W-:Y:S01]  /*2790*/  STL.64 [R1+0x10], R10 ;  /* 0x0000100a01007387 */ /* 0x0003e20000100a00 */
[----:B------:R-:W3:Y:S01]  /*27a0*/  @P1 MUFU.RCP R7, c[0x0][0x238] ;  /* 0x00008e0000071b08 */ /* 0x000ee20000001000 */
[C---:B------:R-:W-:Y:S01]  /*27b0*/  IMAD R2, R44.reuse, UR6, RZ ;  /* 0x000000062c027c24 */ /* 0x040fe2000f8e02ff */
[----:B------:R-:W-:Y:S01]  /*27c0*/  SHF.R.S32.HI R6, RZ, 0x1f, R0 ;  /* 0x0000001fff067819 */ /* 0x000fe20000011400 */
[----:B------:R-:W-:Y:S01]  /*27d0*/  IMAD.WIDE.U32 R4, R44, UR14, R10 ;  /* 0x0000000e2c047c25 */ /* 0x000fe2000f8e000a */
[----:B------:R-:W-:Y:S02]  /*27e0*/  BSSY B0, `(.L_x_232) ;  /* 0x0000029000007945 */ /* 0x000fe40003800000 */
[----:B------:R-:W-:Y:S01]  /*27f0*/  LEA.HI R6, R6, R0, RZ, 0x2 ;  /* 0x0000000006067211 */ /* 0x000fe200078f10ff */
[----:B------:R-:W-:Y:S01]  /*2800*/  IMAD R0, R13, UR14, R2 ;  /* 0x0000000e0d007c24 */ /* 0x000fe2000f8e0202 */
[----:B------:R-:W-:-:S02]  /*2810*/  SHF.L.U32 R2, R29, 0x1, RZ ;  /* 0x000000011d027819 */ /* 0x000fc400000006ff */
[----:B------:R-:W-:Y:S02]  /*2820*/  SHF.R.S32.HI R46, RZ, 0x2, R6 ;  /* 0x00000002ff2e7819 */ /* 0x000fe40000011406 */
[----:B------:R-:W-:Y:S02]  /*2830*/  LOP3.LUT R170, R2, 0x6, RZ, 0xc0, !PT ;  /* 0x0000000602aa7812 */ /* 0x000fe400078ec0ff */
[----:B------:R-:W-:Y:S01]  /*2840*/  IADD3 R0, R5, R0, RZ ;  /* 0x0000000005007210 */ /* 0x000fe20007ffe0ff */
[----:B------:R1:W-:Y:S04]  /*2850*/  @P0 STS [R223+0x9000], RZ ;  /* 0x009000ffdf000388 */ /* 0x0003e80000000800 */
[----:B------:R1:W-:Y:S04]  /*2860*/  @P0 STS [R223+0x9004], RZ ;  /* 0x009004ffdf000388 */ /* 0x0003e80000000800 */
[----:B------:R1:W-:Y:S04]  /*2870*/  @P0 STS.64 [R223+0x9008], RZ ;  /* 0x009008ffdf000388 */ /* 0x0003e80000000a00 */
[----:B------:R1:W-:Y:S04]  /*2880*/  @P0 STS.128 [R223+0xa000], RZ ;  /* 0x00a000ffdf000388 */ /* 0x0003e80000000c00 */
[----:B------:R1:W-:Y:S01]  /*2890*/  @P0 STS.128 [R223+0xb000], RZ ;  /* 0x00b000ffdf000388 */ /* 0x0003e20000000c00 */
[----:B---3--:R-:W-:Y:S01]  /*28a0*/  @P1 FMUL.FTZ R222, R8, R7 ;  /* 0x0000000708de1220 */ /* 0x008fe20000410000 */
[----:B------:R-:W-:Y:S05]  /*28b0*/  @P0 BRA `(.L_x_233) ;  /* 0x000001b000000947 */ /* 0x000fea0003800000 */
[----:B-1----:R-:W-:Y:S02]  /*28c0*/  ISETP.GE.AND P3, PT, R168, c[0x0][0x220], PT ;  /* 0x00008800a8007a0c */ /* 0x002fe40003f66270 */
        /* <DEDUP_REMOVED lines=26> */
.L_x_233:
[----:B-1----:R-:W-:Y:S05]  /*2a70*/  BSYNC B0 ;  /* 0x0000000000007941 */ /* 0x002fea0003800000 */
.L_x_232:
[----:B------:R-:W-:Y:S01]  /*2a80*/  ISETP.GE.AND P0, PT, R20, R12, PT ;  /* 0x0000000c1400720c */ /* 0x000fe20003f06270 */
[----:B------:R-:W-:Y:S01]  /*2a90*/  ULDC UR5, c[0x0][0x1a4] ;  /* 0x0000690000057ab9 */ /* 0x000fe20000000800 */
[----:B------:R-:W-:Y:S01]  /*2aa0*/  BSSY B0, `(.L_x_234) ;  /* 0x0000022000007945 */ /* 0x000fe20003800000 */
[----:B------:R-:W-:Y:S02]  /*2ab0*/  USHF.L.U32 UR15, UR4, 0x5, URZ ;  /* 0x00000005040f7899 */ /* 0x000fe4000800063f */
[----:B------:R-:W-:-:S08]  /*2ac0*/  USHF.L.U64.HI UR5, UR4, UR7, UR5 ;  /* 0x0000000704057299 */ /* 0x000fd00008010205 */
        /* <DEDUP_REMOVED lines=9> */
[C---:B------:R-:W-:Y:S01]  /*2b60*/  @!P3 LEA R8, P4, R4.reuse, c[0x0][0x170], 0x1 ;  /* 0x00005c000408ba11 */ /* 0x040fe200078808ff */
        /* <DEDUP_REMOVED lines=21> */
.L_x_235:
[----:B------:R-:W-:Y:S05]  /*2cc0*/  BSYNC B0 ;  /* 0x0000000000007941 */ /* 0x000fea0003800000 */
.L_x_234:
[----:B------:R-:W-:Y:S01]  /*2cd0*/  LOP3.LUT R2, R28, 0xfffffff8, RZ, 0xc0, !PT ;  /* 0xfffffff81c027812 */ /* 0x000fe200078ec0ff */
[----:B------:R-:W-:Y:S01]  /*2ce0*/  IMAD.SHL.U32 R5, R24, 0x40, RZ ;  /* 0x0000004018057824 */ /* 0x000fe200078e00ff */
[----:B---3--:R-:W-:Y:S01]  /*2cf0*/  SHF.R.S32.HI R8, RZ, 0x4, R26 ;  /* 0x00000004ff087819 */ /* 0x008fe2000001141a */
        /* <DEDUP_REMOVED lines=29> */
[----:B------:R-:W-:-:S03]  /*2ed0*/  LOP3.LUT R0, R5, R0, RZ, 0x3c, !PT ;  /* 0x0000000005007212 */ /* 0x000fc600078e3cff */
[----:B------:R-:W-:Y:S02]  /*2ee0*/  IMAD.IADD R2, R95, 0x1, R2 ;  /* 0x000000015f027824 */ /* 0x000fe400078e0202 */
[----:B------:R-:W-:Y:S02]  /*2ef0*/  IMAD.U32 R0, R7, 0x20, R0 ;  /* 0x0000002007007824 */ /* 0x000fe400078e0000 */
[----:B------:R-:W-:Y:S02]  /*2f00*/  IMAD.SHL.U32 R220, R2, 0x2, RZ ;  /* 0x0000000202dc7824 */ /* 0x000fe400078e00ff */
[----:B------:R-:W-:Y:S02]  /*2f10*/  IMAD.SHL.U32 R217, R0, 0x2, RZ ;  /* 0x0000000200d97824 */ /* 0x000fe400078e00ff */
[----:B------:R-:W-:Y:S01]  /*2f20*/  IMAD.MOV.U32 R0, RZ, RZ, 0x20 ;  /* 0x00000020ff007424 */ /* 0x000fe200078e00ff */
[----:B------:R-:W-:Y:S01]  /*2f30*/  LDSM.16.M88.4 R16, [R220] ;  /* 0x00000000dc10783b */ /* 0x000fe20000000200 */
[----:B------:R-:W-:-:S03]  /*2f40*/  IMAD R221, R3, 0x2, R220 ;  /* 0x0000000203dd7824 */ /* 0x000fc600078e02dc */
[----:B------:R-:W3:Y:S01]  /*2f50*/  LDSM.16.M88.4 R8, [R217+0x6000] ;  /* 0x00600000d908783b */ /* 0x000ee20000000200 */
[----:B------:R-:W-:-:S03]  /*2f60*/  SEL R0, R0, 0xffffffe0, !P0 ;  /* 0xffffffe000007807 */ /* 0x000fc60004000000 */
[----:B------:R-:W5:Y:S02]  /*2f70*/  LDSM.16.M88.4 R4, [R220+0x1000] ;  /* 0x00100000dc04783b */ /* 0x000f640000000200 */
[----:B------:R-:W-:Y:S02]  /*2f80*/  IMAD.IADD R219, R217, 0x1, R0 ;  /* 0x00000001d9db7824 */ /* 0x000fe400078e0200 */
[----:B------:R-:W1:Y:S01]  /*2f90*/  LDSM.16.M88.4 R20, [R217+0x6400] ;  /* 0x00640000d914783b */ /* 0x000e620000000200 */
[----:B------:R-:W-:-:S03]  /*2fa0*/  IMAD R0, R45, 0x10, R47 ;  /* 0x000000102d007824 */ /* 0x000fc600078e022f */
[----:B--2---:R-:W2:Y:S04]  /*2fb0*/  LDSM.16.M88.4 R28, [R217+0x6c00] ;  /* 0x006c0000d91c783b */ /* 0x004ea80000000200 */
[----:B------:R-:W4:Y:S04]  /*2fc0*/  LDSM.16.M88.4 R24, [R217+0x6800] ;  /* 0x00680000d918783b */ /* 0x000f280000000200 */
[----:B------:R-:W-:Y:S04]  /*2fd0*/  LDSM.16.M88.4 R32, [R219+0x6000] ;  /* 0x00600000db20783b */ /* 0x000fe80000000200 */
[----:B------:R-:W-:Y:S04]  /*2fe0*/  LDSM.16.M88.4 R40, [R219+0x6400] ;  /* 0x00640000db28783b */ /* 0x000fe80000000200 */
[----:B------:R-:W-:Y:S04]  /*2ff0*/  LDSM.16.M88.4 R48, [R219+0x6c00] ;  /* 0x006c0000db30783b */ /* 0x000fe80000000200 */
[----:B------:R-:W-:Y:S04]  /*3000*/  LDSM.16.M88.4 R52, [R219+0x6800] ;  /* 0x00680000db34783b */ /* 0x000fe80000000200 */
[----:B------:R-:W-:Y:S01]  /*3010*/  LDSM.16.M88.4 R12, [R221] ;  /* 0x00000000dd0c783b */ /* 0x000fe20000000200 */
[-C--:B---3--:R-:W-:Y:S03]  /*3020*/  HMMA.16816.F32.BF16 R148, R16, R8.reuse, RZ ;  /* 0x000000081094723c */ /* 0x088fe600000418ff */
[----:B------:R-:W-:Y:S04]  /*3030*/  LDSM.16.M88.4 R36, [R217+0x7400] ;  /* 0x00740000d924783b */ /* 0x000fe80000000200 */
[----:B------:R-:W-:Y:S01]  /*3040*/  LDSM.16.M88.4 R104, [R217+0x7c00] ;  /* 0x007c0000d968783b */ /* 0x000fe20000000200 */
[C---:B-----5:R-:W-:Y:S03]  /*3050*/  HMMA.16816.F32.BF16 R76, R4.reuse, R8, RZ ;  /* 0x00000008044c723c */ /* 0x060fe600000418ff */
[----:B------:R-:W-:Y:S04]  /*3060*/  LDSM.16.M88.4 R56, [R217+0x7800] ;  /* 0x00780000d938783b */ /* 0x000fe80000000200 */
[----:B------:R-:W-:Y:S01]  /*3070*/  LDSM.16.M88.4 R160, [R217+0x8c00] ;  /* 0x008c0000d9a0783b */ /* 0x000fe20000000200 */
[-C--:B------:R-:W-:Y:S08]  /*3080*/  HMMA.16816.F32.BF16 R72, R4, R10.reuse, RZ ;  /* 0x0000000a0448723c */ /* 0x080ff000000418ff */
[----:B------:R-:W-:Y:S01]  /*3090*/  HMMA.16816.F32.BF16 R144, R16, R10, RZ ;  /* 0x0000000a1090723c */ /* 0x000fe200000418ff */
[----:B------:R-:W3:Y:S07]  /*30a0*/  LDSM.16.M88.4 R8, [R221+0x1000] ;  /* 0x00100000dd08783b */ /* 0x000eee0000000200 */
[C---:B-1----:R-:W-:Y:S08]  /*30b0*/  HMMA.16816.F32.BF16 R68, R4.reuse, R20, RZ ;  /* 0x000000140444723c */ /* 0x042ff000000418ff */
[C---:B------:R-:W-:Y:S08]  /*30c0*/  HMMA.16816.F32.BF16 R60, R4.reuse, R22, RZ ;  /* 0x00000016043c723c */ /* 0x040ff000000418ff */
[C---:B--2---:R-:W-:Y:S08]  /*30d0*/  HMMA.16816.F32.BF16 R64, R4.reuse, R28, RZ ;  /* 0x0000001c0440723c */ /* 0x044ff000000418ff */
[C---:B----4-:R-:W-:Y:S08]  /*30e0*/  HMMA.16816.F32.BF16 R84, R4.reuse, R24, RZ ;  /* 0x000000180454723c */ /* 0x050ff000000418ff */
[C---:B------:R-:W-:Y:S08]  /*30f0*/  HMMA.16816.F32.BF16 R108, R4.reuse, R26, RZ ;  /* 0x0000001a046c723c */ /* 0x040ff000000418ff */
[----:B------:R-:W-:Y:S01]  /*3100*/  HMMA.16816.F32.BF16 R96, R4, R30, RZ ;  /* 0x0000001e0460723c */ /* 0x000fe200000418ff */
[----:B------:R-:W-:Y:S07]  /*3110*/  LDSM.16.M88.4 R4, [R220+0x3000] ;  /* 0x00300000dc04783b */ /* 0x000fee0000000200 */
[C---:B------:R-:W-:Y:S08]  /*3120*/  HMMA.16816.F32.BF16 R120, R16.reuse, R20, RZ ;  /* 0x000000141078723c */ /* 0x040ff000000418ff */
[C---:B------:R-:W-:Y:S01]  /*3130*/  HMMA.16816.F32.BF16 R132, R16.reuse, R22, RZ ;  /* 0x000000161084723c */ /* 0x040fe200000418ff */
[----:B------:R-:W1:Y:S07]  /*3140*/  LDSM.16.M88.4 R20, [R217+0x7000] ;  /* 0x00700000d914783b */ /* 0x000e6e0000000200 */
[C---:B------:R-:W-:Y:S08]  /*3150*/  HMMA.16816.F32.BF16 R136, R16.reuse, R28, RZ ;  /* 0x0000001c1088723c */ /* 0x040ff000000418ff */
[C---:B------:R-:W-:Y:S08]  /*3160*/  HMMA.16816.F32.BF16 R128, R16.reuse, R24, RZ ;  /* 0x000000181080723c */ /* 0x040ff000000418ff */
[C---:B------:R-:W-:Y:S08]  /*3170*/  HMMA.16816.F32.BF16 R140, R16.reuse, R26, RZ ;  /* 0x0000001a108c723c */ /* 0x040ff000000418ff */
[----:B------:R-:W-:Y:S01]  /*3180*/  HMMA.16816.F32.BF16 R124, R16, R30, RZ ;  /* 0x0000001e107c723c */ /* 0x000fe200000418ff */
        /* <DEDUP_REMOVED lines=10> */
[C---:B------:R-:W-:Y:S01]  /*3230*/  HMMA.16816.F32.BF16 R24, R12.reuse, R34, R144 ;  /* 0x000000220c18723c */ /* 0x040fe20000041890 */
[----:B------:R-:W-:Y:S07]  /*3240*/  LDSM.16.M88.4 R32, [R219+0x7000] ;  /* 0x00700000db20783b */ /* 0x000fee0000000200 */
[C---:B------:R-:W-:Y:S08]  /*3250*/  HMMA.16816.F32.BF16 R8, R12.reuse, R40, R120 ;  /* 0x000000280c08723c */ /* 0x040ff00000041878 */
[C---:B------:R-:W-:Y:S08]  /*3260*/  HMMA.16816.F32.BF16 R76, R12.reuse, R42, R132 ;  /* 0x0000002a0c4c723c */ /* 0x040ff00000041884 */
[----:B------:R-:W-:Y:S08]  /*3270*/  HMMA.16816.F32.BF16 R40, R12, R52, R128 ;  /* 0x000000340c28723c */ /* 0x000ff00000041880 */
[C---:B-1----:R-:W-:Y:S08]  /*3280*/  HMMA.16816.F32.BF16 R152, R4.reuse, R20, R116 ;  /* 0x000000140498723c */ /* 0x042ff00000041874 */
[----:B------:R-:W-:Y:S08]  /*3290*/  HMMA.16816.F32.BF16 R148, R4, R22, R112 ;  /* 0x000000160494723c */ /* 0x000ff00000041870 */
[C---:B--2---:R-:W-:Y:S01]  /*32a0*/  HMMA.16816.F32.BF16 R132, R16.reuse, R20, R28 ;  /* 0x000000141084723c */ /* 0x044fe2000004181c */
[----:B------:R-:W-:Y:S07]  /*32b0*/  LDSM.16.M88.4 R28, [R219+0x7400] ;  /* 0x00740000db1c783b */ /* 0x000fee0000000200 */
[C---:B------:R-:W-:Y:S01]  /*32c0*/  HMMA.16816.F32.BF16 R128, R16.reuse, R22, R24 ;  /* 0x000000161080723c */ /* 0x040fe20000041818 */
[----:B------:R-:W-:Y:S04]  /*32d0*/  LDSM.16.M88.4 R24, [R219+0x7800] ;  /* 0x00780000db18783b */ /* 0x000fe80000000200 */
[----:B------:R-:W-:Y:S03]  /*32e0*/  LDSM.16.M88.4 R20, [R219+0x7c00] ;  /* 0x007c0000db14783b */ /* 0x000fe60000000200 */
[----:B------:R-:W-:Y:S01]  /*32f0*/  HMMA.16816.F32.BF16 R120, R16, R36, R8 ;  /* 0x000000241078723c */ /* 0x000fe20000041808 */
[----:B------:R-:W1:Y:S07]  /*3300*/  LDSM.16.M88.4 R8, [R221+0x3000] ;  /* 0x00300000dd08783b */ /* 0x000e6e0000000200 */
[C---:B------:R-:W-:Y:S08]  /*3310*/  HMMA.16816.F32.BF16 R96, R12.reuse, R48, R136 ;  /* 0x000000300c60723c */ /* 0x040ff00000041888 */
[C---:B------:R-:W-:Y:S08]  /*3320*/  HMMA.16816.F32.BF16 R52, R12.reuse, R54, R140 ;  /* 0x000000360c34723c */ /* 0x040ff0000004188c */
[----:B------:R-:W-:Y:S01]  /*3330*/  HMMA.16816.F32.BF16 R84, R12, R50, R124 ;  /* 0x000000320c54723c */ /* 0x000fe2000004187c */
[----:B------:R-:W2:Y:S04]  /*3340*/  LDSM.16.M88.4 R12, [R221+0x2000] ;  /* 0x00200000dd0c783b */ /* 0x000ea80000000200 */
[----:B------:R-:W-:Y:S03]  /*3350*/  LDSM.16.M88.4 R48, [R217+0x8400] ;  /* 0x00840000d930783b */ /* 0x000fe60000000200 */
[C---:B------:R-:W-:Y:S08]  /*3360*/  HMMA.16816.F32.BF16 R156, R4.reuse, R104, R64 ;  /* 0x00000068049c723c */ /* 0x040ff00000041840 */
[C---:B------:R-:W-:Y:S01]  /*3370*/  HMMA.16816.F32.BF16 R144, R4.reuse, R36, R88 ;  /* 0x000000240490723c */ /* 0x040fe20000041858 */
[----:B------:R-:W-:Y:S07]  /*3380*/  LDSM.16.M88.4 R88, [R217+0x8800] ;  /* 0x00880000d958783b */ /* 0x000fee0000000200 */
[C---:B------:R-:W-:Y:S08]  /*3390*/  HMMA.16816.F32.BF16 R140, R4.reuse, R38, R80 ;  /* 0x00000026048c723c */ /* 0x040ff00000041850 */
[C---:B------:R-:W-:Y:S08]  /*33a0*/  HMMA.16816.F32.BF16 R64, R4.reuse, R56, R72 ;  /* 0x000000380440723c */ /* 0x040ff00000041848 */
[C---:B------:R-:W-:Y:S08]  /*33b0*/  HMMA.16816.F32.BF16 R124, R4.reuse, R58, R68 ;  /* 0x0000003a047c723c */ /* 0x040ff00000041844 */
[----:B------:R-:W-:Y:S01]  /*33c0*/  HMMA.16816.F32.BF16 R136, R4, R106, R60 ;  /* 0x0000006a0488723c */ /* 0x000fe2000004183c */
[----:B------:R-:W-:Y:S07]  /*33d0*/  LDSM.16.M88.4 R4, [R220+0x5000] ;  /* 0x00500000dc04783b */ /* 0x000fee0000000200 */
[C---:B------:R-:W-:Y:S01]  /*33e0*/  HMMA.16816.F32.BF16 R116, R16.reuse, R38, R76 ;  /* 0x000000261074723c */ /* 0x040fe2000004184c */
[----:B------:R-:W3:Y:S07]  /*33f0*/  LDSM.16.M88.4 R36, [R217+0x8000] ;  /* 0x00800000d924783b */ /* 0x000eee0000000200 */
[C---:B------:R-:W-:Y:S01]  /*3400*/  HMMA.16816.F32.BF16 R112, R16.reuse, R56, R40 ;  /* 0x000000381070723c */ /* 0x040fe20000041828 */
[----:B------:R-:W4:Y:S07]  /*3410*/  LDSM.16.M88.4 R40, [R220+0x4000] ;  /* 0x00400000dc28783b */ /* 0x000f2e0000000200 */
        /* <DEDUP_REMOVED lines=9> */
[C---:B------:R-:W-:Y:S08]  /*34b0*/  HMMA.16816.F32.BF16 R56, R8.reuse, R20, R156 ;  /* 0x000000140838723c */ /* 0x040ff0000004189c */
[----:B------:R-:W-:Y:S07]  /*34c0*/  HMMA.16816.F32.BF16 R16, R8, R22, R136 ;  /* 0x000000160810723c */ /* 0x000fee0000041888 */
[----:B------:R-:W-:Y:S01]  /*34d0*/  IMAD.IADD R8, R46, 0x1, R0 ;  /* 0x000000012e087824 */ /* 0x000fe200078e0200 */
[----:B--2---:R-:W-:Y:S01]  /*34e0*/  HMMA.16816.F32.BF16 R112, R12, R24, R112 ;  /* 0x000000180c70723c */ /* 0x004fe20000041870 */
[----:B------:R-:W-:-:S04]  /*34f0*/  IMAD.IADD R11, R92, 0x1, -R100 ;  /* 0x000000015c0b7824 */ /* 0x000fc800078e0a64 */
[----:B------:R-:W-:Y:S02]  /*3500*/  IMAD.IADD R226, R8, 0x1, R11 ;  /* 0x0000000108e27824 */ /* 0x000fe400078e020b */
[----:B------:R-:W-:Y:S01]  /*3510*/  IMAD R25, R44, 0x40, R170 ;  /* 0x000000402c197824 */ /* 0x000fe200078e02aa */
[----:B------:R-:W-:Y:S01]  /*3520*/  HMMA.16816.F32.BF16 R52, R12, R32, R132 ;  /* 0x000000200c34723c */ /* 0x000fe20000041884 */
[----:B------:R-:W-:Y:S02]  /*3530*/  LDSM.16.M88.4 R44, [R221+0x5000] ;  /* 0x00500000dd2c783b */ /* 0x000fe40000000200 */
[----:B------:R-:W-:Y:S01]  /*3540*/  IMAD.IADD R0, R226, 0x1, -R25 ;  /* 0x00000001e2007824 */ /* 0x000fe200078e0a19 */
[C---:B------:R-:W-:Y:S02]  /*3550*/  IADD3 R9, R25.reuse, 0x1, RZ ;  /* 0x0000000119097810 */ /* 0x040fe40007ffe0ff */
[----:B------:R-:W-:Y:S02]  /*3560*/  IADD3 R10, R25, 0x8, RZ ;  /* 0x00000008190a7810 */ /* 0x000fe40007ffe0ff */
[----:B---3--:R-:W-:Y:S01]  /*3570*/  HMMA.16816.F32.BF16 R80, R4, R36, R80 ;  /* 0x000000240450723c */ /* 0x008fe20000041850 */
[----:B------:R-:W-:-:S02]  /*3580*/  IABS R0, R0 ;  /* 0x0000000000007213 */ /* 0x000fc40000000000 */
[----:B------:R-:W-:-:S03]  /*3590*/  IADD3 R24, R25, 0x18, RZ ;  /* 0x0000001819187810 */ /* 0x000fc60007ffe0ff */
[----:B------:R-:W-:Y:S02]  /*35a0*/  IMAD.MOV.U32 R2, RZ, RZ, R0 ;  /* 0x000000ffff027224 */ /* 0x000fe400078e0000 */
[C---:B------:R-:W-:Y:S08]  /*35b0*/  HMMA.16816.F32.BF16 R76, R4.reuse, R38, R76 ;  /* 0x00000026044c723c */ /* 0x040ff0000004184c */
[C---:B------:R-:W-:Y:S08]  /*35c0*/  HMMA.16816.F32.BF16 R72, R4.reuse, R48, R72 ;  /* 0x000000300448723c */ /* 0x040ff00000041848 */
[C---:B------:R-:W-:Y:S08]  /*35d0*/  HMMA.16816.F32.BF16 R68, R4.reuse, R50, R68 ;  /* 0x000000320444723c */ /* 0x040ff00000041844 */
[C---:B------:R-:W-:Y:S08]  /*35e0*/  HMMA.16816.F32.BF16 R124, R4.reuse, R88, R64 ;  /* 0x00000058047c723c */ /* 0x040ff00000041840 */
[C---:B------:R-:W-:Y:S01]  /*35f0*/  HMMA.16816.F32.BF16 R132, R4.reuse, R90, R60 ;  /* 0x0000005a0484723c */ /* 0x040fe2000004183c */
[----:B------:R1:W-:Y:S07]  /*3600*/  I2F R62, R2 ;  /* 0x00000002003e7306 */ /* 0x0003ee0000201400 */
[C---:B------:R-:W-:Y:S08]  /*3610*/  HMMA.16816.F32.BF16 R144, R4.reuse, R160, R56 ;  /* 0x000000a00490723c */ /* 0x040ff00000041838 */
[----:B------:R-:W-:Y:S07]  /*3620*/  HMMA.16816.F32.BF16 R148, R4, R162, R16 ;  /* 0x000000a20494723c */ /* 0x000fee0000041810 */
[----:B------:R-:W-:Y:S01]  /*3630*/  IMAD.IADD R4, R226, 0x1, -R9 ;  /* 0x00000001e2047824 */ /* 0x000fe200078e0a09 */
[----:B------:R-:W-:Y:S01]  /*3640*/  HMMA.16816.F32.BF16 R32, R12, R34, R128 ;  /* 0x000000220c20723c */ /* 0x000fe20000041880 */
[----:B------:R-:W-:-:S02]  /*3650*/  IADD3 R16, R25, 0x9, RZ ;  /* 0x0000000919107810 */ /* 0x000fc40007ffe0ff */
[C---:B------:R-:W-:Y:S02]  /*3660*/  IADD3 R17, R25.reuse, 0x10, RZ ;  /* 0x0000001019117810 */ /* 0x040fe40007ffe0ff */
[----:B------:R-:W-:Y:S01]  /*3670*/  IABS R0, R4 ;  /* 0x0000000400007213 */ /* 0x000fe20000000000 */
[----:B------:R-:W-:Y:S01]  /*3680*/  IMAD.IADD R4, R226, 0x1, -R10 ;  /* 0x00000001e2047824 */ /* 0x000fe200078e0a0a */
[----:B------:R-:W-:Y:S01]  /*3690*/  IADD3 R18, R25, 0x11, RZ ;  /* 0x0000001119127810 */ /* 0x000fe20007ffe0ff */
[C---:B------:R-:W-:Y:S01]  /*36a0*/  HMMA.16816.F32.BF16 R116, R12.reuse, R30, R116 ;  /* 0x0000001e0c74723c */ /* 0x040fe20000041874 */
[----:B------:R-:W-:Y:S01]  /*36b0*/  IADD3 R6, R8, 0x8, RZ ;  /* 0x0000000808067810 */ /* 0x000fe20007ffe0ff */
[----:B-1----:R-:W-:Y:S01]  /*36c0*/  IMAD.MOV.U32 R2, RZ, RZ, R0 ;  /* 0x000000ffff027224 */ /* 0x002fe200078e0000 */
[----:B------:R-:W-:Y:S01]  /*36d0*/  IABS R0, R4 ;  /* 0x0000000400007213 */ /* 0x000fe20000000000 */
[----:B------:R-:W-:Y:S02]  /*36e0*/  IMAD.IADD R4, R226, 0x1, -R16 ;  /* 0x00000001e2047824 */ /* 0x000fe400078e0a10 */
[----:B------:R1:W-:Y:S01]  /*36f0*/  I2F R61, R2 ;  /* 0x00000002003d7306 */ /* 0x0003e20000201400 */
[----:B------:R-:W-:Y:S01]  /*3700*/  IMAD.IADD R225, R11, 0x1, R6 ;  /* 0x000000010be17824 */ /* 0x000fe200078e0206 */
[----:B------:R-:W-:Y:S03]  /*3710*/  HMMA.16816.F32.BF16 R104, R12, R28, R120 ;  /* 0x0000001c0c68723c */ /* 0x000fe60000041878 */
[----:B------:R-:W-:-:S05]  /*3720*/  IMAD.IADD R5, R225, 0x1, -R16 ;  /* 0x00000001e1057824 */ /* 0x000fca00078e0a10 */
[----:B----4-:R-:W-:Y:S01]  /*3730*/  HMMA.16816.F32.BF16 R52, R40, R36, R52 ;  /* 0x000000242834723c */ /* 0x010fe20000041834 */
[----:B-1----:R-:W-:Y:S01]  /*3740*/  IMAD.MOV.U32 R2, RZ, RZ, R0 ;  /* 0x000000ffff027224 */ /* 0x002fe200078e0000 */
[----:B------:R-:W-:Y:S01]  /*3750*/  IABS R0, R4 ;  /* 0x0000000400007213 */ /* 0x000fe20000000000 */
[----:B------:R-:W-:-:S05]  /*3760*/  IMAD.IADD R4, R226, 0x1, -R17 ;  /* 0x00000001e2047824 */ /* 0x000fca00078e0a11 */
[C---:B------:R-:W-:Y:S01]  /*3770*/  HMMA.16816.F32.BF16 R108, R12.reuse, R26, R108 ;  /* 0x0000001a0c6c723c */ /* 0x040fe2000004186c */
[----:B------:R1:W-:Y:S07]  /*3780*/  I2F R60, R2 ;  /* 0x00000002003c7306 */ /* 0x0003ee0000201400 */
[C---:B------:R-:W-:Y:S08]  /*3790*/  HMMA.16816.F32.BF16 R96, R12.reuse, R20, R96 ;  /* 0x000000140c60723c */ /* 0x040ff00000041860 */
[----:B------:R-:W-:Y:S01]  /*37a0*/  HMMA.16816.F32.BF16 R120, R12, R22, R84 ;  /* 0x000000160c78723c */ /* 0x000fe20000041854 */
[----:B-1----:R-:W-:Y:S01]  /*37b0*/  IMAD.MOV.U32 R2, RZ, RZ, R0 ;  /* 0x000000ffff027224 */ /* 0x002fe200078e0000 */
[----:B------:R-:W-:Y:S01]  /*37c0*/  IABS R0, R4 ;  /* 0x0000000400007213 */ /* 0x000fe20000000000 */
[----:B------:R-:W-:Y:S01]  /*37d0*/  IMAD.IADD R4, R226, 0x1, -R18 ;  /* 0x00000001e2047824 */ /* 0x000fe200078e0a12 */
[----:B------:R-:W1:Y:S03]  /*37e0*/  LDSM.16.M88.4 R12, [R219+0x8000] ;  /* 0x00800000db0c783b */ /* 0x000e660000000200 */
[----:B------:R-:W-:Y:S01]  /*37f0*/  IMAD R85, R94, 0x20, R93 ;  /* 0x000000205e557824 */ /* 0x000fe200078e025d */
[C---:B------:R-:W-:Y:S01]  /*3800*/  HMMA.16816.F32.BF16 R36, R40.reuse, R38, R32 ;  /* 0x000000262824723c */ /* 0x040fe20000041820 */
[----:B------:R-:W2:Y:S04]  /*3810*/  LDSM.16.M88.4 R32, [R221+0x4000] ;  /* 0x00400000dd20783b */ /* 0x000ea80000000200 */
[----:B------:R-:W3:Y:S03]  /*3820*/  LDSM.16.M88.4 R20, [R219+0x8400] ;  /* 0x00840000db14783b */ /* 0x000ee60000000200 */
[C---:B------:R-:W-:Y:S01]  /*3830*/  HMMA.16816.F32.BF16 R56, R40.reuse, R50, R116 ;  /* 0x000000322838723c */ /* 0x040fe20000041874 */
[----:B------:R4:W5:Y:S07]  /*3840*/  I2F R51, R2 ;  /* 0x0000000200337306 */ /* 0x00096e0000201400 */
[C---:B------:R-:W-:Y:S08]  /*3850*/  HMMA.16816.F32.BF16 R28, R40.reuse, R48, R104 ;  /* 0x00000030281c723c */ /* 0x040ff00000041868 */
[----:B------:R-:W-:Y:S01]  /*3860*/  HMMA.16816.F32.BF16 R112, R40, R88, R112 ;  /* 0x000000582870723c */ /* 0x000fe20000041870 */
[----:B----4-:R-:W-:Y:S01]  /*3870*/  IMAD.MOV.U32 R2, RZ, RZ, R0 ;  /* 0x000000ffff027224 */ /* 0x010fe200078e0000 */
[----:B------:R-:W-:Y:S01]  /*3880*/  IABS R0, R4 ;  /* 0x0000000400007213 */ /* 0x000fe20000000000 */
[----:B------:R-:W-:-:S02]  /*3890*/  IMAD.IADD R4, R226, 0x1, -R24 ;  /* 0x00000001e2047824 */ /* 0x000fc400078e0a18 */
[----:B------:R4:W-:Y:S03]  /*38a0*/  I2F R50, R2 ;  /* 0x0000000200327306 */ /* 0x0009e60000201400 */
[----:B------:R-:W-:Y:S08]  /*38b0*/  HMMA.16816.F32.BF16 R108, R40, R90, R108 ;  /* 0x0000005a286c723c */ /* 0x000ff0000004186c */
[----:B-1----:R-:W-:Y:S01]  /*38c0*/  HMMA.16816.F32.BF16 R76, R44, R14, R76 ;  /* 0x0000000e2c4c723c */ /* 0x002fe2000004184c */
[----:B----4-:R-:W-:Y:S01]  /*38d0*/  IMAD.MOV.U32 R2, RZ, RZ, R0 ;  /* 0x000000ffff027224 */ /* 0x010fe200078e0000 */
[----:B------:R-:W-:Y:S01]  /*38e0*/  IABS R0, R4 ;  /* 0x0000000400007213 */ /* 0x000fe20000000000 */
[----:B------:R-:W-:-:S05]  /*38f0*/  IMAD.IADD R4, R225, 0x1, -R25 ;  /* 0x00000001e1047824 */ /* 0x000fca00078e0a19 */
[----:B--2---:R-:W-:Y:S01]  /*3900*/  HMMA.16816.F32.BF16 R36, R32, R14, R36 ;  /* 0x0000000e2024723c */ /* 0x004fe20000041824 */
[----:B------:R1:W2:Y:S07]  /*3910*/  I2F R19, R2 ;  /* 0x0000000200137306 */ /* 0x0002ae0000201400 */
[-C--:B------:R-:W-:Y:S08]  /*3920*/  HMMA.16816.F32.BF16 R80, R44, R12.reuse, R80 ;  /* 0x0000000c2c50723c */ /* 0x080ff00000041850 */
[----:B------:R-:W-:Y:S01]  /*3930*/  HMMA.16816.F32.BF16 R52, R32, R12, R52 ;  /* 0x0000000c2034723c */ /* 0x000fe20000041834 */
[----:B-1----:R-:W-:Y:S01]  /*3940*/  IMAD.MOV.U32 R2, RZ, RZ, R0 ;  /* 0x000000ffff027224 */ /* 0x002fe200078e0000 */
[----:B------:R-:W-:Y:S01]  /*3950*/  IABS R0, R4 ;  /* 0x0000000400007213 */ /* 0x000fe20000000000 */
[----:B------:R-:W-:-:S02]  /*3960*/  IMAD.IADD R4, R225, 0x1, -R9 ;  /* 0x00000001e1047824 */ /* 0x000fc400078e0a09 */
[----:B------:R1:W4:Y:S03]  /*3970*/  I2F R49, R2 ;  /* 0x0000000200317306 */ /* 0x0003260000201400 */
[----:B---3--:R-:W-:Y:S01]  /*3980*/  HMMA.16816.F32.BF16 R28, R32, R20, R28 ;  /* 0x00000014201c723c */ /* 0x008fe2000004181c */
[----:B-----5:R-:W-:-:S07]  /*3990*/  FFMA.FTZ R14, R51, -R222, R37 ;  /* 0x800000de330e7223 */ /* 0x020fce0000010025 */
[----:B------:R-:W-:Y:S01]  /*39a0*/  HMMA.16816.F32.BF16 R56, R32, R22, R56 ;  /* 0x000000162038723c */ /* 0x000fe20000041838 */
[----:B-1----:R-:W-:Y:S01]  /*39b0*/  IMAD.MOV.U32 R2, RZ, RZ, R0 ;  /* 0x000000ffff027224 */ /* 0x002fe200078e0000 */
[----:B------:R-:W-:-:S06]  /*39c0*/  IABS R0, R4 ;  /* 0x0000000400007213 */ /* 0x000fcc0000000000 */
[C---:B------:R-:W-:Y:S01]  /*39d0*/  HMMA.16816.F32.BF16 R68, R44.reuse, R22, R68 ;  /* 0x000000162c44723c */ /* 0x040fe20000041844 */
[----:B------:R1:W3:Y:S07]  /*39e0*/  I2F R27, R2 ;  /* 0x00000002001b7306 */ /* 0x0002ee0000201400 */
[----:B------:R-:W-:Y:S01]  /*39f0*/  HMMA.16816.F32.BF16 R64, R44, R20, R72 ;  /* 0x000000142c40723c */ /* 0x000fe20000041848 */
[----:B------:R5:W5:Y:S01]  /*3a00*/  I2F R48, R0 ;  /* 0x0000000000307306 */ /* 0x000b620000201400 */
[----:B--2---:R-:W-:-:S05]  /*3a10*/  FFMA.FTZ R19, R19, -R222, R29 ;  /* 0x800000de13137223 */ /* 0x004fca000001001d */
[-C--:B------:R-:W-:Y:S01]  /*3a20*/  FFMA.FTZ R20, R50, -R222.reuse, R28 ;  /* 0x800000de32147223 */ /* 0x080fe2000001001c */
[----:B------:R-:W-:Y:S01]  /*3a30*/  HMMA.16816.F32.BF16 R72, R40, R162, R120 ;  /* 0x000000a22848723c */ /* 0x000fe20000041878 */
[----:B-1----:R-:W-:Y:S02]  /*3a40*/  IMAD.IADD R2, R225, 0x1, -R10 ;  /* 0x00000001e1027824 */ /* 0x002fe400078e0a0a */
[-C--:B----4-:R-:W-:Y:S02]  /*3a50*/  FFMA.FTZ R21, R49, -R222.reuse, R56 ;  /* 0x800000de31157223 */ /* 0x090fe40000010038 */
[----:B---3--:R-:W-:Y:S01]  /*3a60*/  FFMA.FTZ R27, R27, -R222, R54 ;  /* 0x800000de1b1b7223 */ /* 0x008fe20000010036 */
[----:B------:R-:W-:Y:S02]  /*3a70*/  IABS R2, R2 ;  /* 0x0000000200027213 */ /* 0x000fe40000000000 */
[----:B-----5:R-:W-:Y:S01]  /*3a80*/  IADD3 R0, R92, 0x1, -R100 ;  /* 0x000000015c007810 */ /* 0x020fe20007ffe864 */
[----:B------:R-:W-:-:S02]  /*3a90*/  FFMA.FTZ R28, R48, -R222, R55 ;  /* 0x800000de301c7223 */ /* 0x000fc40000010037 */
[----:B------:R-:W-:Y:S01]  /*3aa0*/  IMAD.MOV.U32 R4, RZ, RZ, R2 ;  /* 0x000000ffff047224 */ /* 0x000fe200078e0002 */
[----:B------:R-:W-:Y:S02]  /*3ab0*/  IADD3 R0, R0, c[0x0][0x2e8], RZ ;  /* 0x0000ba0000007a10 */ /* 0x000fe40007ffe0ff */
[----:B------:R-:W-:Y:S01]  /*3ac0*/  IABS R2, R5 ;  /* 0x0000000500027213 */ /* 0x000fe20000000000 */
[----:B------:R1:W2:Y:S01]  /*3ad0*/  I2F R26, R4 ;  /* 0x00000004001a7306 */ /* 0x0002a20000201400 */
[----:B------:R-:W-:Y:S02]  /*3ae0*/  IMAD.IADD R5, R225, 0x1, -R17 ;  /* 0x00000001e1057824 */ /* 0x000fe400078e0a11 */
[----:B------:R-:W-:-:S03]  /*3af0*/  IMAD.IADD R12, R8, 0x1, R0 ;  /* 0x00000001080c7824 */ /* 0x000fc600078e0200 */
[----:B------:R-:W-:Y:S02]  /*3b00*/  IABS R5, R5 ;  /* 0x0000000500057213 */ /* 0x000fe40000000000 */
[----:B------:R3:W4:Y:S01]  /*3b10*/  I2F R15, R2 ;  /* 0x00000002000f7306 */ /* 0x0007220000201400 */
[----:B------:R-:W-:-:S04]  /*3b20*/  IMNMX R235, R12, R92, PT ;  /* 0x0000005c0ceb7217 */ /* 0x000fc80003800200 */
[-C--:B------:R-:W-:Y:S02]  /*3b30*/  ISETP.GE.AND P2, PT, R25, R235.reuse, PT ;  /* 0x000000eb1900720c */ /* 0x080fe40003f46270 */
[-C--:B------:R-:W-:Y:S01]  /*3b40*/  ISETP.GE.AND P3, PT, R9, R235.reuse, PT ;  /* 0x000000eb0900720c */ /* 0x080fe20003f66270 */
[----:B------:R5:W4:Y:S01]  /*3b50*/  I2F R13, R5 ;  /* 0x00000005000d7306 */ /* 0x000b220000201400 */
[----:B-1----:R-:W-:Y:S01]  /*3b60*/  IADD3 R4, R8, 0x40, RZ ;  /* 0x0000004008047810 */ /* 0x002fe20007ffe0ff */
[----:B--2---:R-:W-:Y:S01]  /*3b70*/  FFMA.FTZ R26, R26, -R222, R38 ;  /* 0x800000de1a1a7223 */ /* 0x004fe20000010026 */
[-C--:B------:R-:W-:Y:S02]  /*3b80*/  ISETP.GE.AND P0, PT, R16, R235.reuse, PT ;  /* 0x000000eb1000720c */ /* 0x080fe40003f06270 */
[----:B------:R-:W-:Y:S01]  /*3b90*/  ISETP.GE.AND P4, PT, R10, R235, PT ;  /* 0x000000eb0a00720c */ /* 0x000fe20003f86270 */
[----:B------:R-:W-:Y:S01]  /*3ba0*/  IMAD.IADD R224, R11, 0x1, R4 ;  /* 0x000000010be07824 */ /* 0x000fe200078e0204 */
[----:B---3--:R-:W-:Y:S01]  /*3bb0*/  IADD3 R2, R8, 0x48, RZ ;  /* 0x0000004808027810 */ /* 0x008fe20007ffe0ff */
[----:B------:R-:W-:-:S02]  /*3bc0*/  IMAD.IADD R8, R0, 0x1, R6 ;  /* 0x0000000100087824 */ /* 0x000fc400078e0206 */
[C---:B------:R-:W-:Y:S02]  /*3bd0*/  IMAD.IADD R6, R225.reuse, 0x1, -R18 ;  /* 0x00000001e1067824 */ /* 0x040fe400078e0a12 */
[----:B------:R-:W-:Y:S01]  /*3be0*/  IMAD.IADD R7, R0, 0x1, R4 ;  /* 0x0000000100077824 */ /* 0x000fe200078e0204 */
[----:B------:R-:W-:Y:S01]  /*3bf0*/  IMNMX R234, R8, R92, PT ;  /* 0x0000005c08ea7217 */ /* 0x000fe20003800200 */
[----:B------:R-:W-:Y:S01]  /*3c00*/  IMAD.IADD R4, R225, 0x1, -R24 ;  /* 0x00000001e1047824 */ /* 0x000fe200078e0a18 */
[----:B------:R-:W-:Y:S01]  /*3c10*/  IABS R6, R6 ;  /* 0x0000000600067213 */ /* 0x000fe20000000000 */
[--C-:B------:R-:W-:Y:S01]  /*3c20*/  IMAD.IADD R227, R11, 0x1, R2.reuse ;  /* 0x000000010be37824 */ /* 0x100fe200078e0202 */
[----:B------:R-:W-:Y:S01]  /*3c30*/  IADD3 R8, R25, 0x19, RZ ;  /* 0x0000001919087810 */ /* 0x000fe20007ffe0ff */
[----:B------:R-:W-:Y:S01]  /*3c40*/  IMAD.IADD R2, R0, 0x1, R2 ;  /* 0x0000000100027824 */ /* 0x000fe200078e0202 */
[----:B------:R-:W-:Y:S01]  /*3c50*/  IABS R0, R4 ;  /* 0x0000000400007213 */ /* 0x000fe20000000000 */
[----:B-----5:R-:W-:Y:S01]  /*3c60*/  IMAD.MOV.U32 R5, RZ, RZ, R6 ;  /* 0x000000ffff057224 */ /* 0x020fe200078e0006 */
[----:B------:R-:W-:Y:S01]  /*3c70*/  IMNMX R233, R7, R92, PT ;  /* 0x0000005c07e97217 */ /* 0x000fe20003800200 */
[----:B----4-:R-:W-:Y:S01]  /*3c80*/  FFMA.FTZ R22, R15, -R222, R39 ;  /* 0x800000de0f167223 */ /* 0x010fe20000010027 */
[----:B------:R-:W-:Y:S01]  /*3c90*/  IMNMX R232, R2, R92, PT ;  /* 0x0000005c02e87217 */ /* 0x000fe20003800200 */
[-C--:B------:R-:W-:Y:S01]  /*3ca0*/  FFMA.FTZ R15, R13, -R222.reuse, R30 ;  /* 0x800000de0d0f7223 */ /* 0x080fe2000001001e */
[----:B------:R-:W1:Y:S01]  /*3cb0*/  I2F R0, R0 ;  /* 0x0000000000007306 */ /* 0x000e620000201400 */
[----:B------:R-:W-:Y:S01]  /*3cc0*/  IADD3 R2, R226, -c[0x0][0x2e4], RZ ;  /* 0x8000b900e2027a10 */ /* 0x000fe20007ffe0ff */
[-C--:B------:R-:W-:Y:S01]  /*3cd0*/  FFMA.FTZ R7, R62, -R222.reuse, R52 ;  /* 0x800000de3e077223 */ /* 0x080fe20000010034 */
[----:B------:R-:W-:Y:S01]  /*3ce0*/  IADD3 R4, R227, -c[0x0][0x2e4], RZ ;  /* 0x8000b900e3047a10 */ /* 0x000fe20007ffe0ff */
[----:B------:R-:W-:Y:S01]  /*3cf0*/  FFMA.FTZ R6, R61, -R222, R53 ;  /* 0x800000de3d067223 */ /* 0x000fe20000010035 */
[----:B------:R-:W-:Y:S01]  /*3d00*/  IMNMX R231, RZ, R2, !PT ;  /* 0x00000002ffe77217 */ /* 0x000fe20007800200 */
[C---:B------:R-:W-:Y:S01]  /*3d10*/  IMAD.IADD R12, R224.reuse, 0x1, -R9 ;  /* 0x00000001e00c7824 */ /* 0x040fe200078e0a09 */
[----:B------:R-:W-:Y:S01]  /*3d20*/  IADD3 R2, R224, -c[0x0][0x2e4], RZ ;  /* 0x8000b900e0027a10 */ /* 0x000fe20007ffe0ff */
[----:B------:R-:W2:Y:S01]  /*3d30*/  I2F R5, R5 ;  /* 0x0000000500057306 */ /* 0x000ea20000201400 */
[----:B------:R-:W-:Y:S01]  /*3d40*/  ISETP.LT.OR P2, PT, R25, R231, P2 ;  /* 0x000000e71900720c */ /* 0x000fe20001741670 */
[----:B------:R-:W-:Y:S01]  /*3d50*/  FFMA.FTZ R11, R60, -R222, R36 ;  /* 0x800000de3c0b7223 */ /* 0x000fe20000010024 */
[----:B------:R-:W-:Y:S01]  /*3d60*/  IMNMX R229, RZ, R2, !PT ;  /* 0x00000002ffe57217 */ /* 0x000fe20007800200 */
[----:B------:R-:W-:Y:S01]  /*3d70*/  IMAD.IADD R2, R224, 0x1, -R25 ;  /* 0x00000001e0027824 */ /* 0x000fe200078e0a19 */
[----:B------:R-:W-:Y:S01]  /*3d80*/  IMNMX R228, RZ, R4, !PT ;  /* 0x00000004ffe47217 */ /* 0x000fe20007800200 */
[----:B------:R-:W-:Y:S01]  /*3d90*/  HMMA.16816.F32.BF16 R52, R40, R160, R96 ;  /* 0x000000a02834723c */ /* 0x000fe20000041860 */
[----:B------:R-:W-:Y:S01]  /*3da0*/  FSEL R104, R7, -INF , !P2 ;  /* 0xff80000007687808 */ /* 0x000fe20005000000 */
[----:B-1----:R-:W-:Y:S01]  /*3db0*/  FFMA.FTZ R23, R0, -R222, R58 ;  /* 0x800000de00177223 */ /* 0x002fe2000001003a */
[----:B------:R-:W-:-:S02]  /*3dc0*/  IADD3 R0, R225, -c[0x0][0x2e4], RZ ;  /* 0x8000b900e1007a10 */ /* 0x000fc40007ffe0ff */
[----:B------:R-:W-:Y:S02]  /*3dd0*/  ISETP.GE.AND P2, PT, R17, R235, PT ;  /* 0x000000eb1100720c */ /* 0x000fe40003f46270 */
[----:B------:R-:W-:Y:S02]  /*3de0*/  IMNMX R230, RZ, R0, !PT ;  /* 0x00000000ffe67217 */ /* 0x000fe40007800200 */
[----:B------:R-:W-:Y:S01]  /*3df0*/  ISETP.GE.AND P1, PT, R9, R234, PT ;  /* 0x000000ea0900720c */ /* 0x000fe20003f26270 */
[----:B--2---:R-:W-:Y:S01]  /*3e00*/  FFMA.FTZ R13, R5, -R222, R31 ;  /* 0x800000de050d7223 */ /* 0x004fe2000001001f */
[C---:B------:R-:W-:Y:S01]  /*3e10*/  ISETP.GE.AND P6, PT, R9.reuse, R233, PT ;  /* 0x000000e90900720c */ /* 0x040fe20003fc6270 */
[----:B------:R-:W-:Y:S01]  /*3e20*/  IMAD.IADD R5, R226, 0x1, -R8 ;  /* 0x00000001e2057824 */ /* 0x000fe200078e0a08 */
[C---:B------:R-:W-:Y:S02]  /*3e30*/  ISETP.GE.AND P5, PT, R9.reuse, R232, PT ;  /* 0x000000e80900720c */ /* 0x040fe40003fa6270 */
[----:B------:R-:W-:-:S02]  /*3e40*/  ISETP.LT.OR P3, PT, R9, R231, P3 ;  /* 0x000000e70900720c */ /* 0x000fc40001f61670 */
[----:B------:R-:W-:Y:S01]  /*3e50*/  IABS R0, R5 ;  /* 0x0000000500007213 */ /* 0x000fe20000000000 */
[----:B------:R-:W-:Y:S01]  /*3e60*/  IMAD.IADD R5, R227, 0x1, -R25 ;  /* 0x00000001e3057824 */ /* 0x000fe200078e0a19 */
[-C--:B------:R-:W-:Y:S02]  /*3e70*/  ISETP.LT.OR P0, PT, R16, R231.reuse, P0 ;  /* 0x000000e71000720c */ /* 0x080fe40000701670 */
[----:B------:R-:W-:Y:S01]  /*3e80*/  ISETP.LT.OR P2, PT, R17, R231, P2 ;  /* 0x000000e71100720c */ /* 0x000fe20001741670 */
[----:B------:R-:W-:Y:S01]  /*3e90*/  IMAD.MOV.U32 R4, RZ, RZ, R0 ;  /* 0x000000ffff047224 */ /* 0x000fe200078e0000 */
[----:B------:R-:W-:Y:S02]  /*3ea0*/  IABS R0, R2 ;  /* 0x0000000200007213 */ /* 0x000fe40000000000 */
[----:B------:R-:W-:Y:S01]  /*3eb0*/  IABS R2, R5 ;  /* 0x0000000500027213 */ /* 0x000fe20000000000 */
[----:B------:R-:W-:Y:S01]  /*3ec0*/  I2F R29, R4 ;  /* 0x00000004001d7306 */ /* 0x000fe20000201400 */
[----:B------:R-:W-:-:S02]  /*3ed0*/  ISETP.LT.OR P1, PT, R9, R230, P1 ;  /* 0x000000e60900720c */ /* 0x000fc40000f21670 */
[C---:B------:R-:W-:Y:S02]  /*3ee0*/  ISETP.LT.OR P6, PT, R9.reuse, R229, P6 ;  /* 0x000000e50900720c */ /* 0x040fe400037c1670 */
[----:B------:R-:W-:Y:S01]  /*3ef0*/  ISETP.LT.OR P5, PT, R9, R228, P5 ;  /* 0x000000e40900720c */ /* 0x000fe20002fa1670 */
[----:B------:R-:W-:Y:S01]  /*3f00*/  IMAD.IADD R9, R227, 0x1, -R9 ;  /* 0x00000001e3097824 */ /* 0x000fe200078e0a09 */
[----:B------:R-:W-:Y:S01]  /*3f10*/  FSEL R130, R6, -INF , !P3 ;  /* 0xff80000006827808 */ /* 0x000fe20005800000 */
[----:B------:R1:W2:Y:S01]  /*3f20*/  I2F R5, R0 ;  /* 0x0000000000057306 */ /* 0x0002a20000201400 */
[----:B------:R-:W-:Y:S01]  /*3f30*/  ISETP.GE.AND P3, PT, R18, R235, PT ;  /* 0x000000eb1200720c */ /* 0x000fe20003f66270 */
[----:B------:R-:W-:Y:S01]  /*3f40*/  IMAD.IADD R6, R224, 0x1, -R10 ;  /* 0x00000001e0067824 */ /* 0x000fe200078e0a0a */
[----:B------:R-:W-:Y:S02]  /*3f50*/  ISETP.LT.OR P4, PT, R10, R231, P4 ;  /* 0x000000e70a00720c */ /* 0x000fe40002781670 */
[----:B------:R-:W-:-:S02]  /*3f60*/  FSEL R136, R14, -INF , !P0 ;  /* 0xff8000000e887808 */ /* 0x000fc40004000000 */
[----:B------:R-:W-:Y:S02]  /*3f70*/  ISETP.GE.AND P0, PT, R10, R234, PT ;  /* 0x000000ea0a00720c */ /* 0x000fe40003f06270 */
[----:B------:R-:W-:Y:S02]  /*3f80*/  FSEL R197, R20, -INF , !P2 ;  /* 0xff80000014c57808 */ /* 0x000fe40005000000 */
[----:B------:R-:W-:Y:S02]  /*3f90*/  ISETP.LT.OR P3, PT, R18, R231, P3 ;  /* 0x000000e71200720c */ /* 0x000fe40001f61670 */
[----:B------:R-:W-:Y:S02]  /*3fa0*/  FSEL R137, R11, -INF , !P4 ;  /* 0xff8000000b897808 */ /* 0x000fe40006000000 */
[----:B------:R-:W-:Y:S01]  /*3fb0*/  IABS R7, R9 ;  /* 0x0000000900077213 */ /* 0x000fe20000000000 */
[----:B-1----:R-:W-:Y:S01]  /*3fc0*/  IMAD.MOV.U32 R0, RZ, RZ, R2 ;  /* 0x000000ffff007224 */ /* 0x002fe200078e0002 */
[----:B------:R-:W-:Y:S01]  /*3fd0*/  ISETP.GE.AND P4, PT, R24, R235, PT ;  /* 0x000000eb1800720c */ /* 0x000fe20003f86270 */
[----:B------:R-:W-:Y:S01]  /*3fe0*/  IMAD.IADD R2, R224, 0x1, -R16 ;  /* 0x00000001e0027824 */ /* 0x000fe200078e0a10 */
[----:B------:R-:W-:Y:S01]  /*3ff0*/  ISETP.LT.OR P0, PT, R10, R230, P0 ;  /* 0x000000e60a00720c */ /* 0x000fe20000701670 */
[----:B------:R1:W-:Y:S01]  /*4000*/  I2F R20, R0 ;  /* 0x0000000000147306 */ /* 0x0003e20000201400 */
[----:B------:R-:W-:-:S02]  /*4010*/  IABS R9, R6 ;  /* 0x0000000600097213 */ /* 0x000fc40000000000 */
[----:B------:R-:W-:Y:S02]  /*4020*/  FSEL R202, R19, -INF , !P3 ;  /* 0xff80000013ca7808 */ /* 0x000fe40005800000 */
[C---:B------:R-:W-:Y:S02]  /*4030*/  ISETP.GE.AND P2, PT, R10.reuse, R233, PT ;  /* 0x000000e90a00720c */ /* 0x040fe40003f46270 */
[----:B------:R-:W-:Y:S02]  /*4040*/  ISETP.GE.AND P3, PT, R10, R232, PT ;  /* 0x000000e80a00720c */ /* 0x000fe40003f66270 */
[----:B------:R-:W-:Y:S02]  /*4050*/  IABS R4, R12 ;  /* 0x0000000c00047213 */ /* 0x000fe40000000000 */
[----:B------:R-:W-:Y:S02]  /*4060*/  ISETP.LT.OR P4, PT, R24, R231, P4 ;  /* 0x000000e71800720c */ /* 0x000fe40002781670 */
[----:B------:R-:W-:-:S02]  /*4070*/  FSEL R131, R26, -INF , !P0 ;  /* 0xff8000001a837808 */ /* 0x000fc40004000000 */
[----:B------:R-:W-:Y:S01]  /*4080*/  ISETP.GE.AND P0, PT, R18, R234, PT ;  /* 0x000000ea1200720c */ /* 0x000fe20003f06270 */
[----:B-1----:R-:W-:Y:S01]  /*4090*/  IMAD.IADD R0, R227, 0x1, -R10 ;  /* 0x00000001e3007824 */ /* 0x002fe200078e0a0a */
[C---:B------:R-:W-:Y:S02]  /*40a0*/  ISETP.LT.OR P2, PT, R10.reuse, R229, P2 ;  /* 0x000000e50a00720c */ /* 0x040fe40001741670 */
[----:B------:R-:W-:Y:S02]  /*40b0*/  ISETP.LT.OR P3, PT, R10, R228, P3 ;  /* 0x000000e40a00720c */ /* 0x000fe40001f61670 */
[----:B------:R-:W-:Y:S01]  /*40c0*/  IABS R6, R0 ;  /* 0x0000000000067213 */ /* 0x000fe20000000000 */
[----:B------:R1:W3:Y:S01]  /*40d0*/  I2F R10, R4 ;  /* 0x00000004000a7306 */ /* 0x0002e20000201400 */
[----:B------:R-:W-:Y:S01]  /*40e0*/  IABS R0, R2 ;  /* 0x0000000200007213 */ /* 0x000fe20000000000 */
[----:B------:R-:W-:Y:S01]  /*40f0*/  IMAD.MOV.U32 R2, RZ, RZ, R9 ;  /* 0x000000ffff027224 */ /* 0x000fe200078e0009 */
[----:B------:R-:W-:-:S02]  /*4100*/  FSEL R201, R21, -INF , !P4 ;  /* 0xff80000015c97808 */ /* 0x000fc40006000000 */
[C---:B------:R-:W-:Y:S02]  /*4110*/  ISETP.GE.AND P4, PT, R25.reuse, R234, PT ;  /* 0x000000ea1900720c */ /* 0x040fe40003f86270 */
[-C--:B------:R-:W-:Y:S01]  /*4120*/  ISETP.LT.OR P0, PT, R18, R230.reuse, P0 ;  /* 0x000000e61200720c */ /* 0x080fe20000701670 */
[----:B------:R4:W5:Y:S01]  /*4130*/  I2F R11, R2 ;  /* 0x00000002000b7306 */ /* 0x0009620000201400 */
[----:B------:R-:W-:Y:S02]  /*4140*/  ISETP.LT.OR P4, PT, R25, R230, P4 ;  /* 0x000000e61900720c */ /* 0x000fe40002781670 */
[----:B------:R-:W-:Y:S02]  /*4150*/  FSEL R200, R13, -INF , !P0 ;  /* 0xff8000000dc87808 */ /* 0x000fe40004000000 */
[----:B------:R-:W-:Y:S02]  /*4160*/  FSEL R128, R27, -INF , !P4 ;  /* 0xff8000001b807808 */ /* 0x000fe40006000000 */
[-C--:B------:R-:W-:Y:S01]  /*4170*/  ISETP.GE.AND P4, PT, R16, R234.reuse, PT ;  /* 0x000000ea1000720c */ /* 0x080fe20003f86270 */
[----:B------:R5:W-:Y:S01]  /*4180*/  I2F R9, R0 ;  /* 0x0000000000097306 */ /* 0x000be20000201400 */
[----:B------:R-:W-:Y:S01]  /*4190*/  ISETP.GE.AND P0, PT, R24, R234, PT ;  /* 0x000000ea1800720c */ /* 0x000fe20003f06270 */
[----:B-1----:R-:W-:Y:S01]  /*41a0*/  IMAD.MOV.U32 R4, RZ, RZ, R7 ;  /* 0x000000ffff047224 */ /* 0x002fe200078e0007 */
[----:B------:R-:W-:-:S02]  /*41b0*/  ISETP.LT.OR P4, PT, R16, R230, P4 ;  /* 0x000000e61000720c */ /* 0x000fc40002781670 */
[----:B------:R-:W-:Y:S02]  /*41c0*/  ISETP.LT.OR P0, PT, R24, R230, P0 ;  /* 0x000000e61800720c */ /* 0x000fe40000701670 */
[----:B------:R-:W-:Y:S01]  /*41d0*/  FSEL R129, R28, -INF , !P1 ;  /* 0xff8000001c817808 */ /* 0x000fe20004800000 */
[----:B----4-:R-:W-:Y:S01]  /*41e0*/  IMAD.MOV.U32 R2, RZ, RZ, R6 ;  /* 0x000000ffff027224 */ /* 0x010fe200078e0006 */
[----:B------:R1:W-:Y:S01]  /*41f0*/  I2F R27, R4 ;  /* 0x00000004001b7306 */ /* 0x0003e20000201400 */
[-C--:B--2---:R-:W-:Y:S01]  /*4200*/  FFMA.FTZ R6, R5, -R222.reuse, R80 ;  /* 0x800000de05067223 */ /* 0x084fe20000010050 */
[----:B------:R-:W-:Y:S01]  /*4210*/  FSEL R140, R22, -INF , !P4 ;  /* 0xff800000168c7808 */ /* 0x000fe20006000000 */
[----:B---3--:R-:W-:Y:S01]  /*4220*/  FFMA.FTZ R5, R10, -R222, R81 ;  /* 0x800000de0a057223 */ /* 0x008fe20000010051 */
[----:B------:R-:W-:Y:S02]  /*4230*/  FSEL R199, R23, -INF , !P0 ;  /* 0xff80000017c77808 */ /* 0x000fe40004000000 */
[----:B------:R-:W-:Y:S01]  /*4240*/  ISETP.GE.AND P1, PT, R17, R234, PT ;  /* 0x000000ea1100720c */ /* 0x000fe20003f26270 */
[----:B-----5:R-:W-:Y:S01]  /*4250*/  IMAD.IADD R0, R224, 0x1, -R17 ;  /* 0x00000001e0007824 */ /* 0x020fe200078e0a11 */
[----:B------:R2:W3:Y:S01]  /*4260*/  I2F R13, R2 ;  /* 0x00000002000d7306 */ /* 0x0004e20000201400 */
[----:B------:R-:W-:-:S02]  /*4270*/  ISETP.GE.AND P4, PT, R16, R233, PT ;  /* 0x000000e91000720c */ /* 0x000fc40003f86270 */
[----:B------:R-:W-:Y:S02]  /*4280*/  ISETP.GE.AND P0, PT, R25, R233, PT ;  /* 0x000000e91900720c */ /* 0x000fe40003f06270 */
[----:B------:R-:W-:Y:S02]  /*4290*/  IABS R0, R0 ;  /* 0x0000000000007213 */ /* 0x000fe40000000000 */
[----:B------:R-:W-:Y:S01]  /*42a0*/  FSEL R80, R5, -INF , !P6 ;  /* 0xff80000005507808 */ /* 0x000fe20007000000 */
[----:B-1----:R-:W-:Y:S01]  /*42b0*/  IMAD.IADD R4, R224, 0x1, -R18 ;  /* 0x00000001e0047824 */ /* 0x002fe200078e0a12 */
[----:B------:R-:W-:Y:S01]  /*42c0*/  ISETP.LT.OR P1, PT, R17, R230, P1 ;  /* 0x000000e61100720c */ /* 0x000fe20000f21670 */
[----:B------:R-:W-:Y:S01]  /*42d0*/  FFMA.FTZ R5, R11, -R222, R76 ;  /* 0x800000de0b057223 */ /* 0x000fe2000001004c */
[-C--:B------:R-:W-:Y:S02]  /*42e0*/  ISETP.LT.OR P4, PT, R16, R229.reuse, P4 ;  /* 0x000000e51000720c */ /* 0x080fe40002781670 */
[----:B------:R-:W-:-:S02]  /*42f0*/  ISETP.LT.OR P0, PT, R25, R229, P0 ;  /* 0x000000e51900720c */ /* 0x000fc40000701670 */
[----:B------:R-:W-:Y:S01]  /*4300*/  FSEL R198, R15, -INF , !P1 ;  /* 0xff8000000fc67808 */ /* 0x000fe20004800000 */
[----:B--2---:R-:W-:Y:S01]  /*4310*/  IMAD.IADD R2, R227, 0x1, -R16 ;  /* 0x00000001e3027824 */ /* 0x004fe200078e0a10 */
[----:B------:R-:W-:Y:S01]  /*4320*/  FSEL R81, R6, -INF , !P0 ;  /* 0xff80000006517808 */ /* 0x000fe20004000000 */
[----:B---3--:R-:W-:Y:S01]  /*4330*/  FFMA.FTZ R10, R13, -R222, R78 ;  /* 0x800000de0d0a7223 */ /* 0x008fe2000001004e */
[----:B------:R-:W-:Y:S02]  /*4340*/  FSEL R63, R5, -INF , !P2 ;  /* 0xff800000053f7808 */ /* 0x000fe40005000000 */
[----:B------:R-:W-:Y:S02]  /*4350*/  IABS R2, R2 ;  /* 0x0000000200027213 */ /* 0x000fe40000000000 */
[----:B------:R-:W-:Y:S02]  /*4360*/  ISETP.GE.AND P1, PT, R16, R232, PT ;  /* 0x000000e81000720c */ /* 0x000fe40003f26270 */
[----:B------:R1:W-:Y:S01]  /*4370*/  I2F R21, R2 ;  /* 0x0000000200157306 */ /* 0x0003e20000201400 */
[----:B------:R-:W-:-:S02]  /*4380*/  ISETP.GE.AND P0, PT, R17, R233, PT ;  /* 0x000000e91100720c */ /* 0x000fc40003f06270 */
[C---:B------:R-:W-:Y:S02]  /*4390*/  ISETP.GE.AND P6, PT, R17.reuse, R232, PT ;  /* 0x000000e81100720c */ /* 0x040fe40003fc6270 */
[----:B------:R-:W-:Y:S02]  /*43a0*/  ISETP.GE.AND P2, PT, R18, R233, PT ;  /* 0x000000e91200720c */ /* 0x000fe40003f46270 */
[-C--:B------:R-:W-:Y:S02]  /*43b0*/  ISETP.LT.OR P1, PT, R16, R228.reuse, P1 ;  /* 0x000000e41000720c */ /* 0x080fe40000f21670 */
[CC--:B------:R-:W-:Y:S02]  /*43c0*/  ISETP.LT.OR P0, PT, R17.reuse, R229.reuse, P0 ;  /* 0x000000e51100720c */ /* 0x0c0fe40000701670 */
[----:B------:R-:W-:Y:S02]  /*43d0*/  ISETP.LT.OR P6, PT, R17, R228, P6 ;  /* 0x000000e41100720c */ /* 0x000fe400037c1670 */
[----:B------:R-:W-:-:S02]  /*43e0*/  ISETP.LT.OR P2, PT, R18, R229, P2 ;  /* 0x000000e51200720c */ /* 0x000fc40001741670 */
[----:B------:R-:W-:Y:S01]  /*43f0*/  FSEL R60, R10, -INF , !P3 ;  /* 0xff8000000a3c7808 */ /* 0x000fe20005800000 */
[----:B-1----:R-:W-:Y:S01]  /*4400*/  IMAD.MOV.U32 R2, RZ, RZ, R0 ;  /* 0x000000ffff027224 */ /* 0x002fe200078e0000 */
[----:B------:R-:W-:Y:S01]  /*4410*/  IABS R0, R4 ;  /* 0x0000000400007213 */ /* 0x000fe20000000000 */
[-C--:B------:R-:W-:Y:S01]  /*4420*/  FFMA.FTZ R4, R9, -R222.reuse, R77 ;  /* 0x800000de09047223 */ /* 0x080fe2000001004d */
[----:B------:R-:W-:Y:S01]  /*4430*/  ISETP.GE.AND P3, PT, R8, R233, PT ;  /* 0x000000e90800720c */ /* 0x000fe20003f66270 */
[----:B------:R1:W2:Y:S01]  /*4440*/  I2F R7, R2 ;  /* 0x0000000200077306 */ /* 0x0002a20000201400 */
[----:B------:R-:W-:Y:S02]  /*4450*/  FFMA.FTZ R9, R27, -R222, R83 ;  /* 0x800000de1b097223 */ /* 0x000fe40000010053 */
[----:B------:R-:W-:Y:S02]  /*4460*/  FSEL R62, R4, -INF , !P4 ;  /* 0xff800000043e7808 */ /* 0x000fe40006000000 */
[----:B------:R-:W-:-:S02]  /*4470*/  ISETP.GE.AND P4, PT, R18, R232, PT ;  /* 0x000000e81200720c */ /* 0x000fc40003f86270 */
[----:B------:R-:W-:Y:S01]  /*4480*/  FSEL R27, R9, -INF , !P5 ;  /* 0xff800000091b7808 */ /* 0x000fe20006800000 */
[----:B------:R3:W4:Y:S01]  /*4490*/  I2F R6, R0 ;  /* 0x0000000000067306 */ /* 0x0007220000201400 */
[----:B------:R-:W-:Y:S02]  /*44a0*/  ISETP.LT.OR P4, PT, R18, R228, P4 ;  /* 0x000000e41200720c */ /* 0x000fe40002781670 */
[C---:B------:R-:W-:Y:S02]  /*44b0*/  ISETP.GE.AND P5, PT, R8.reuse, R234, PT ;  /* 0x000000ea0800720c */ /* 0x040fe40003fa6270 */
[C---:B------:R-:W-:Y:S02]  /*44c0*/  ISETP.LT.OR P3, PT, R8.reuse, R229, P3 ;  /* 0x000000e50800720c */ /* 0x040fe40001f61670 */
[----:B------:R-:W-:Y:S01]  /*44d0*/  ISETP.LT.OR P5, PT, R8, R230, P5 ;  /* 0x000000e60800720c */ /* 0x000fe20002fa1670 */
[----:B-1----:R-:W-:Y:S02]  /*44e0*/  IMAD.IADD R2, R227, 0x1, -R17 ;  /* 0x00000001e3027824 */ /* 0x002fe400078e0a11 */
[----:B--2---:R-:W-:-:S03]  /*44f0*/  FFMA.FTZ R4, R7, -R222, R64 ;  /* 0x800000de07047223 */ /* 0x004fc60000010040 */
[----:B------:R-:W-:Y:S02]  /*4500*/  IABS R2, R2 ;  /* 0x0000000200027213 */ /* 0x000fe40000000000 */
[----:B------:R-:W-:Y:S01]  /*4510*/  FSEL R84, R4, -INF , !P0 ;  /* 0xff80000004547808 */ /* 0x000fe20004000000 */
[----:B---3--:R-:W-:Y:S01]  /*4520*/  IMAD.IADD R0, R224, 0x1, -R24 ;  /* 0x00000001e0007824 */ /* 0x008fe200078e0a18 */
[----:B------:R1:W-:Y:S01]  /*4530*/  I2F R15, R2 ;  /* 0x00000002000f7306 */ /* 0x0003e20000201400 */
[----:B------:R-:W-:Y:S01]  /*4540*/  IMAD.IADD R4, R225, 0x1, -R8 ;  /* 0x00000001e1047824 */ /* 0x000fe200078e0a08 */
[C---:B------:R-:W-:Y:S02]  /*4550*/  ISETP.GE.AND P0, PT, R24.reuse, R233, PT ;  /* 0x000000e91800720c */ /* 0x040fe40003f06270 */
[----:B------:R-:W-:Y:S02]  /*4560*/  IABS R0, R0 ;  /* 0x0000000000007213 */ /* 0x000fe40000000000 */
[----:B------:R-:W-:-:S02]  /*4570*/  ISETP.LT.OR P0, PT, R24, R229, P0 ;  /* 0x000000e51800720c */ /* 0x000fc40000701670 */
[----:B------:R2:W3:Y:S01]  /*4580*/  I2F R5, R0 ;  /* 0x0000000000057306 */ /* 0x0004e20000201400 */
[C---:B-1----:R-:W-:Y:S02]  /*4590*/  IMAD.IADD R2, R227.reuse, 0x1, -R18 ;  /* 0x00000001e3027824 */ /* 0x042fe400078e0a12 */
[----:B------:R-:W1:Y:S03]  /*45a0*/  LDSM.16.M88.4 R16, [R219+0x8800] ;  /* 0x00880000db10783b */ /* 0x000e660000000200 */
[----:B------:R-:W-:Y:S01]  /*45b0*/  IABS R7, R2 ;  /* 0x0000000200077213 */ /* 0x000fe20000000000 */
[-C--:B----4-:R-:W-:Y:S02]  /*45c0*/  FFMA.FTZ R2, R6, -R222.reuse, R65 ;  /* 0x800000de06027223 */ /* 0x090fe40000010041 */
[----:B--2---:R-:W-:Y:S02]  /*45d0*/  IMAD.IADD R0, R227, 0x1, -R24 ;  /* 0x00000001e3007824 */ /* 0x004fe400078e0a18 */
[----:B---3--:R-:W-:Y:S01]  /*45e0*/  FFMA.FTZ R5, R5, -R222, R68 ;  /* 0x800000de05057223 */ /* 0x008fe20000010044 */
[----:B------:R-:W-:Y:S01]  /*45f0*/  FSEL R92, R2, -INF , !P2 ;  /* 0xff800000025c7808 */ /* 0x000fe20005000000 */
[----:B------:R-:W-:Y:S01]  /*4600*/  IMAD.MOV.U32 R6, RZ, RZ, R7 ;  /* 0x000000ffff067224 */ /* 0x000fe200078e0007 */
[----:B------:R-:W-:-:S02]  /*4610*/  IABS R0, R0 ;  /* 0x0000000000007213 */ /* 0x000fc40000000000 */
[----:B------:R-:W-:Y:S01]  /*4620*/  FSEL R77, R5, -INF , !P0 ;  /* 0xff800000054d7808 */ /* 0x000fe20004000000 */
[----:B------:R-:W-:Y:S01]  /*4630*/  IMAD.IADD R5, R227, 0x1, -R8 ;  /* 0x00000001e3057824 */ /* 0x000fe200078e0a08 */
[C---:B------:R-:W-:Y:S01]  /*4640*/  ISETP.GE.AND P0, PT, R25.reuse, R232, PT ;  /* 0x000000e81900720c */ /* 0x040fe20003f06270 */
[----:B------:R-:W-:Y:S01]  /*4650*/  IMAD.MOV.U32 R2, RZ, RZ, R0 ;  /* 0x000000ffff027224 */ /* 0x000fe200078e0000 */
[----:B------:R-:W-:Y:S01]  /*4660*/  IABS R0, R4 ;  /* 0x0000000400007213 */ /* 0x000fe20000000000 */
[----:B------:R-:W-:Y:S01]  /*4670*/  IMAD.IADD R4, R224, 0x1, -R8 ;  /* 0x00000001e0047824 */ /* 0x000fe200078e0a08 */
[----:B------:R2:W3:Y:S01]  /*4680*/  I2F R14, R6 ;  /* 0x00000006000e7306 */ /* 0x0004e20000201400 */
[----:B------:R-:W-:Y:S02]  /*4690*/  ISETP.LT.OR P0, PT, R25, R228, P0 ;  /* 0x000000e41900720c */ /* 0x000fe40000701670 */
[----:B------:R-:W-:-:S04]  /*46a0*/  ISETP.GE.AND P2, PT, R24, R232, PT ;  /* 0x000000e81800720c */ /* 0x000fc80003f46270 */
[----:B------:R-:W-:Y:S01]  /*46b0*/  ISETP.LT.OR P2, PT, R24, R228, P2 ;  /* 0x000000e41800720c */ /* 0x000fe20001741670 */
[----:B------:R4:W5:Y:S01]  /*46c0*/  I2F R12, R2 ;  /* 0x00000002000c7306 */ /* 0x0009620000201400 */
[-C--:B--2---:R-:W-:Y:S02]  /*46d0*/  FFMA.FTZ R6, R20, -R222.reuse, R82 ;  /* 0x800000de14067223 */ /* 0x084fe40000010052 */
[----:B---3--:R-:W-:-:S03]  /*46e0*/  FFMA.FTZ R9, R14, -R222, R67 ;  /* 0x800000de0e097223 */ /* 0x008fc60000010043 */
[----:B------:R-:W-:Y:S01]  /*46f0*/  FSEL R26, R6, -INF , !P0 ;  /* 0xff800000061a7808 */ /* 0x000fe20004000000 */
[----:B------:R-:W-:Y:S01]  /*4700*/  FFMA.FTZ R6, R21, -R222, R79 ;  /* 0x800000de15067223 */ /* 0x000fe2000001004f */
[-C--:B-1----:R-:W-:Y:S01]  /*4710*/  HMMA.16816.F32.BF16 R36, R32, R16.reuse, R112 ;  /* 0x000000102024723c */ /* 0x082fe20000041870 */
[----:B----4-:R-:W-:Y:S01]  /*4720*/  IMAD.MOV.U32 R2, RZ, RZ, R0 ;  /* 0x000000ffff027224 */ /* 0x010fe200078e0000 */
[----:B------:R-:W-:Y:S01]  /*4730*/  IABS R0, R4 ;  /* 0x0000000400007213 */ /* 0x000fe20000000000 */
[----:B-----5:R-:W-:Y:S01]  /*4740*/  FFMA.FTZ R10, R12, -R222, R70 ;  /* 0x800000de0c0a7223 */ /* 0x020fe20000010046 */
[----:B------:R-:W-:Y:S01]  /*4750*/  FSEL R61, R6, -INF , !P1 ;  /* 0xff800000063d7808 */ /* 0x000fe20004800000 */
[----:B------:R-:W1:Y:S01]  /*4760*/  I2F R13, R2 ;  /* 0x00000002000d7306 */ /* 0x000e620000201400 */
[C---:B------:R-:W-:Y:S01]  /*4770*/  ISETP.GE.AND P0, PT, R8.reuse, R235, PT ;  /* 0x000000eb0800720c */ /* 0x040fe20003f06270 */
[----:B------:R-:W-:Y:S01]  /*4780*/  IMAD.MOV.U32 R4, RZ, RZ, R0 ;  /* 0x000000ffff047224 */ /* 0x000fe200078e0000 */
[----:B------:R-:W-:Y:S01]  /*4790*/  IABS R0, R5 ;  /* 0x0000000500007213 */ /* 0x000fe20000000000 */
[C---:B------:R-:W-:Y:S01]  /*47a0*/  HMMA.16816.F32.BF16 R40, R44.reuse, R16, R124 ;  /* 0x000000102c28723c */ /* 0x040fe2000004187c */
[C---:B------:R-:W-:Y:S01]  /*47b0*/  ISETP.GE.AND P1, PT, R8.reuse, R232, PT ;  /* 0x000000e80800720c */ /* 0x040fe20003f26270 */
[----:B------:R-:W-:Y:S01]  /*47c0*/  FFMA.FTZ R12, R29, -R222, R57 ;  /* 0x800000de1d0c7223 */ /* 0x000fe20000010039 */
[C---:B------:R-:W-:Y:S01]  /*47d0*/  ISETP.LT.OR P0, PT, R8.reuse, R231, P0 ;  /* 0x000000e70800720c */ /* 0x040fe20000701670 */
[----:B------:R2:W3:Y:S01]  /*47e0*/  I2F R11, R4 ;  /* 0x00000004000b7306 */ /* 0x0004e20000201400 */
[----:B------:R-:W-:Y:S01]  /*47f0*/  ISETP.LT.OR P1, PT, R8, R228, P1 ;  /* 0x000000e40800720c */ /* 0x000fe20000f21670 */
[-C--:B------:R-:W-:Y:S01]  /*4800*/  FFMA.FTZ R8, R15, -R222.reuse, R66 ;  /* 0x800000de0f087223 */ /* 0x080fe20000010042 */
[----:B------:R-:W-:Y:S01]  /*4810*/  FSEL R65, R9, -INF , !P4 ;  /* 0xff80000009417808 */ /* 0x000fe20006000000 */
[----:B------:R-:W4:Y:S01]  /*4820*/  LDSM.16.M88.4 R20, [R219+0x8c00] ;  /* 0x008c0000db14783b */ /* 0x000f220000000200 */
[----:B------:R-:W-:Y:S01]  /*4830*/  FSEL R68, R10, -INF , !P2 ;  /* 0xff8000000a447808 */ /* 0x000fe20005000000 */
[----:B------:R-:W-:Y:S01]  /*4840*/  HMMA.16816.F32.BF16 R48, R44, R18, R132 ;  /* 0x000000122c30723c */ /* 0x000fe20000041884 */
[----:B------:R-:W-:Y:S01]  /*4850*/  FSEL R64, R8, -INF , !P6 ;  /* 0xff80000008407808 */ /* 0x000fe20007000000 */
[----:B-1----:R-:W-:Y:S01]  /*4860*/  FFMA.FTZ R13, R13, -R222, R59 ;  /* 0x800000de0d0d7223 */ /* 0x002fe2000001003b */
[----:B------:R-:W-:Y:S01]  /*4870*/  IADD3 R2, R25, 0x20, RZ ;  /* 0x0000002019027810 */ /* 0x000fe20007ffe0ff */
[----:B------:R-:W-:-:S04]  /*4880*/  DEPBAR.LE SB0, 0x0 ;  /* 0x000080000000791a */ /* 0x000fc80000000000 */
[----:B------:R-:W-:Y:S01]  /*4890*/  IMAD.IADD R5, R226, 0x1, -R2 ;  /* 0x00000001e2057824 */ /* 0x000fe200078e0a02 */
[----:B------:R-:W-:Y:S01]  /*48a0*/  FSEL R124, R12, -INF , !P0 ;  /* 0xff8000000c7c7808 */ /* 0x000fe20004000000 */
[----:B--2---:R-:W-:Y:S01]  /*48b0*/  IMAD.MOV.U32 R4, RZ, RZ, R0 ;  /* 0x000000ffff047224 */ /* 0x004fe200078e0000 */
[C---:B------:R-:W-:Y:S01]  /*48c0*/  ISETP.GE.AND P6, PT, R2.reuse, R235, PT ;  /* 0x000000eb0200720c */ /* 0x040fe20003fc6270 */
[----:B---3--:R-:W-:Y:S01]  /*48d0*/  FFMA.FTZ R14, R11, -R222, R69 ;  /* 0x800000de0b0e7223 */ /* 0x008fe20000010045 */
[----:B------:R-:W-:Y:S01]  /*48e0*/  IABS R0, R5 ;  /* 0x0000000500007213 */ /* 0x000fe20000000000 */
[----:B------:R-:W1:Y:S01]  /*48f0*/  I2F R7, R4 ;  /* 0x0000000400077306 */ /* 0x000e620000201400 */
[C---:B------:R-:W-:Y:S01]  /*4900*/  ISETP.GE.AND P4, PT, R2.reuse, R234, PT ;  /* 0x000000ea0200720c */ /* 0x040fe20003f86270 */
[----:B------:R-:W-:Y:S01]  /*4910*/  HMMA.16816.F32.BF16 R28, R32, R18, R108 ;  /* 0x00000012201c723c */ /* 0x000fe2000004186c */
[C---:B------:R-:W-:Y:S02]  /*4920*/  ISETP.GE.AND P2, PT, R2.reuse, R233, PT ;  /* 0x000000e90200720c */ /* 0x040fe40003f46270 */
[----:B------:R-:W-:-:S02]  /*4930*/  ISETP.GE.AND P0, PT, R2, R232, PT ;  /* 0x000000e80200720c */ /* 0x000fc40003f06270 */
[C---:B------:R-:W-:Y:S01]  /*4940*/  ISETP.LT.OR P6, PT, R2.reuse, R231, P6 ;  /* 0x000000e70200720c */ /* 0x040fe200037c1670 */
[----:B------:R2:W3:Y:S01]  /*4950*/  I2F R6, R0 ;  /* 0x0000000000067306 */ /* 0x0004e20000201400 */
[C---:B------:R-:W-:Y:S02]  /*4960*/  ISETP.LT.OR P4, PT, R2.reuse, R230, P4 ;  /* 0x000000e60200720c */ /* 0x040fe40002781670 */
[C---:B------:R-:W-:Y:S02]  /*4970*/  ISETP.LT.OR P2, PT, R2.reuse, R229, P2 ;  /* 0x000000e50200720c */ /* 0x040fe40001741670 */
[----:B------:R-:W-:Y:S02]  /*4980*/  ISETP.LT.OR P0, PT, R2, R228, P0 ;  /* 0x000000e40200720c */ /* 0x000fe40000701670 */
[----:B------:R-:W-:Y:S01]  /*4990*/  FSEL R125, R13, -INF , !P5 ;  /* 0xff8000000d7d7808 */ /* 0x000fe20006800000 */
[----:B-1----:R-:W-:Y:S01]  /*49a0*/  FFMA.FTZ R11, R7, -R222, R71 ;  /* 0x800000de070b7223 */ /* 0x002fe20000010047 */
[----:B------:R-:W-:-:S04]  /*49b0*/  IADD3 R4, R25, 0x28, RZ ;  /* 0x0000002819047810 */ /* 0x000fc80007ffe0ff */
[----:B------:R-:W-:Y:S02]  /*49c0*/  FSEL R76, R11, -INF , !P1 ;  /* 0xff8000000b4c7808 */ /* 0x000fe40004800000 */
[----:B--2---:R-:W-:Y:S01]  /*49d0*/  IADD3 R0, R25, 0x21, RZ ;  /* 0x0000002119007810 */ /* 0x004fe20007ffe0ff */
[----:B---3--:R-:W-:Y:S01]  /*49e0*/  FFMA.FTZ R15, R6, -R222, R36 ;  /* 0x800000de060f7223 */ /* 0x008fe20000010024 */
[----:B------:R-:W-:Y:S01]  /*49f0*/  FSEL R36, R14, -INF , !P3 ;  /* 0xff8000000e247808 */ /* 0x000fe20005800000 */
[----:B------:R-:W-:Y:S01]  /*4a00*/  IMAD.IADD R6, R226, 0x1, -R4 ;  /* 0x00000001e2067824 */ /* 0x000fe200078e0a04 */
[----:B------:R-:W-:Y:S01]  /*4a10*/  ISETP.GE.AND P5, PT, R0, R235, PT ;  /* 0x000000eb0000720c */ /* 0x000fe20003fa6270 */
[----:B------:R-:W-:Y:S01]  /*4a20*/  IMAD.IADD R5, R226, 0x1, -R0 ;  /* 0x00000001e2057824 */ /* 0x000fe200078e0a00 */
[----:B------:R-:W-:Y:S01]  /*4a30*/  FSEL R192, R15, -INF , !P6 ;  /* 0xff8000000fc07808 */ /* 0x000fe20007000000 */
[----:B----4-:R-:W-:Y:S01]  /*4a40*/  HMMA.16816.F32.BF16 R52, R32, R20, R52 ;  /* 0x000000142034723c */ /* 0x010fe20000041834 */
[----:B------:R-:W-:-:S02]  /*4a50*/  IABS R6, R6 ;  /* 0x0000000600067213 */ /* 0x000fc40000000000 */
[----:B------:R-:W-:Y:S02]  /*4a60*/  IABS R5, R5 ;  /* 0x0000000500057213 */ /* 0x000fe40000000000 */
[----:B------:R1:W-:Y:S01]  /*4a70*/  I2F R24, R6 ;  /* 0x0000000600187306 */ /* 0x0003e20000201400 */
[C---:B------:R-:W-:Y:S02]  /*4a80*/  ISETP.GE.AND P3, PT, R0.reuse, R234, PT ;  /* 0x000000ea0000720c */ /* 0x040fe40003f66270 */
[----:B------:R-:W-:Y:S01]  /*4a90*/  IMAD.MOV.U32 R7, RZ, RZ, R5 ;  /* 0x000000ffff077224 */ /* 0x000fe200078e0005 */
[C---:B------:R-:W-:Y:S01]  /*4aa0*/  ISETP.GE.AND P1, PT, R0.reuse, R233, PT ;  /* 0x000000e90000720c */ /* 0x040fe20003f26270 */
[----:B------:R-:W-:Y:S01]  /*4ab0*/  IMAD.IADD R5, R225, 0x1, -R2 ;  /* 0x00000001e1057824 */ /* 0x000fe200078e0a02 */
[C---:B------:R-:W-:Y:S01]  /*4ac0*/  ISETP.GE.AND P6, PT, R0.reuse, R232, PT ;  /* 0x000000e80000720c */ /* 0x040fe20003fc6270 */
[----:B------:R-:W-:Y:S01]  /*4ad0*/  HMMA.16816.F32.BF16 R56, R44, R20, R144 ;  /* 0x000000142c38723c */ /* 0x000fe20000041890 */
[----:B------:R2:W3:Y:S01]  /*4ae0*/  I2F R16, R7 ;  /* 0x0000000700107306 */ /* 0x0004e20000201400 */
[----:B------:R-:W-:-:S02]  /*4af0*/  ISETP.LT.OR P5, PT, R0, R231, P5 ;  /* 0x000000e70000720c */ /* 0x000fc40002fa1670 */
[----:B------:R-:W-:Y:S02]  /*4b00*/  IABS R5, R5 ;  /* 0x0000000500057213 */ /* 0x000fe40000000000 */
[C---:B------:R-:W-:Y:S01]  /*4b10*/  ISETP.LT.OR P3, PT, R0.reuse, R230, P3 ;  /* 0x000000e60000720c */ /* 0x040fe20001f61670 */
[----:B------:R-:W-:Y:S01]  /*4b20*/  BAR.SYNC.DEFER_BLOCKING 0x0 ;  /* 0x0000000000007b1d */ /* 0x000fe20000010000 */
[C---:B------:R-:W-:Y:S01]  /*4b30*/  ISETP.LT.OR P1, PT, R0.reuse, R229, P1 ;  /* 0x000000e50000720c */ /* 0x040fe20000f21670 */
[----:B-1----:R-:W-:Y:S01]  /*4b40*/  IMAD.IADD R6, R225, 0x1, -R0 ;  /* 0x00000001e1067824 */ /* 0x002fe200078e0a00 */
[----:B------:R-:W-:Y:S01]  /*4b50*/  ISETP.LT.OR P6, PT, R0, R228, P6 ;  /* 0x000000e40000720c */ /* 0x000fe200037c1670 */
[----:B------:R-:W-:Y:S02]  /*4b60*/  HMMA.16816.F32.BF16 R32, R32, R22, R72 ;  /* 0x000000162020723c */ /* 0x000fe40000041848 */
[----:B------:R1:W4:Y:S01]  /*4b70*/  I2F R9, R5 ;  /* 0x0000000500097306 */ /* 0x0003220000201400 */
[----:B--2---:R-:W-:-:S02]  /*4b80*/  IMAD.IADD R7, R224, 0x1, -R2 ;  /* 0x00000001e0077824 */ /* 0x004fc400078e0a02 */
[----:B---3--:R-:W-:-:S03]  /*4b90*/  FFMA.FTZ R12, R16, -R222, R37 ;  /* 0x800000de100c7223 */ /* 0x008fc60000010025 */
[----:B------:R-:W-:Y:S02]  /*4ba0*/  IABS R7, R7 ;  /* 0x0000000700077213 */ /* 0x000fe40000000000 */
[----:B------:R-:W-:Y:S02]  /*4bb0*/  FSEL R187, R12, -INF , !P5 ;  /* 0xff8000000cbb7808 */ /* 0x000fe40006800000 */
[----:B------:R-:W-:Y:S01]  /*4bc0*/  ISETP.GE.AND P5, PT, R4, R232, PT ;  /* 0x000000e80400720c */ /* 0x000fe20003fa6270 */
[----:B-1----:R-:W-:-:S03]  /*4bd0*/  IMAD.IADD R5, R227, 0x1, -R2 ;  /* 0x00000001e3057824 */ /* 0x002fc600078e0a02 */
[----:B------:R-:W-:Y:S01]  /*4be0*/  ISETP.LT.OR P5, PT, R4, R228, P5 ;  /* 0x000000e40400720c */ /* 0x000fe20002fa1670 */
[----:B------:R-:W-:Y:S02]  /*4bf0*/  IMAD.MOV.U32 R2, RZ, RZ, R7 ;  /* 0x000000ffff027224 */ /* 0x000fe400078e0007 */
[----:B----4-:R-:W-:Y:S01]  /*4c00*/  FFMA.FTZ R9, R9, -R222, R38 ;  /* 0x800000de09097223 */ /* 0x010fe20000010026 */
[----:B------:R-:W-:Y:S01]  /*4c10*/  IABS R8, R5 ;  /* 0x0000000500087213 */ /* 0x000fe20000000000 */
[----:B------:R1:W2:Y:S01]  /*4c20*/  I2F R7, R2 ;  /* 0x0000000200077306 */ /* 0x0002a20000201400 */
[----:B------:R-:W-:Y:S02]  /*4c30*/  IMAD.IADD R5, R224, 0x1, -R0 ;  /* 0x00000001e0057824 */ /* 0x000fe400078e0a00 */
[----:B------:R-:W-:Y:S02]  /*4c40*/  FSEL R193, R9, -INF , !P4 ;  /* 0xff80000009c17808 */ /* 0x000fe40006000000 */
[----:B------:R-:W-:-:S02]  /*4c50*/  ISETP.GE.AND P4, PT, R4, R235, PT ;  /* 0x000000eb0400720c */ /* 0x000fc40003f86270 */
[----:B------:R-:W-:Y:S02]  /*4c60*/  IABS R5, R5 ;  /* 0x0000000500057213 */ /* 0x000fe40000000000 */
[----:B------:R-:W-:Y:S02]  /*4c70*/  ISETP.LT.OR P4, PT, R4, R231, P4 ;  /* 0x000000e70400720c */ /* 0x000fe40002781670 */
[----:B-1----:R-:W-:Y:S01]  /*4c80*/  IABS R2, R6 ;  /* 0x0000000600027213 */ /* 0x002fe20000000000 */
[----:B------:R-:W-:Y:S02]  /*4c90*/  IMAD.MOV.U32 R6, RZ, RZ, R8 ;  /* 0x000000ffff067224 */ /* 0x000fe400078e0008 */
[----:B--2---:R-:W-:Y:S01]  /*4ca0*/  FFMA.FTZ R10, R7, -R222, R40 ;  /* 0x800000de070a7223 */ /* 0x004fe20000010028 */
[----:B------:R1:W-:Y:S01]  /*4cb0*/  I2F R14, R2 ;  /* 0x00000002000e7306 */ /* 0x0003e20000201400 */
[----:B------:R-:W-:-:S03]  /*4cc0*/  IMAD.IADD R7, R224, 0x1, -R4 ;  /* 0x00000001e0077824 */ /* 0x000fc600078e0a04 */
[----:B------:R-:W-:Y:S02]  /*4cd0*/  FSEL R173, R10, -INF , !P2 ;  /* 0xff8000000aad7808 */ /* 0x000fe40005000000 */
[C---:B------:R-:W-:Y:S02]  /*4ce0*/  ISETP.GE.AND P2, PT, R4.reuse, R234, PT ;  /* 0x000000ea0400720c */ /* 0x040fe40003f46270 */
[----:B------:R-:W2:Y:S02]  /*4cf0*/  I2F R6, R6 ;  /* 0x0000000600067306 */ /* 0x000ea40000201400 */
[----:B------:R-:W-:Y:S01]  /*4d00*/  ISETP.LT.OR P2, PT, R4, R230, P2 ;  /* 0x000000e60400720c */ /* 0x000fe20001741670 */
[----:B-1----:R-:W-:Y:S02]  /*4d10*/  IMAD.IADD R2, R227, 0x1, -R0 ;  /* 0x00000001e3027824 */ /* 0x002fe400078e0a00 */
[----:B------:R-:W-:-:S03]  /*4d20*/  IMAD.MOV.U32 R0, RZ, RZ, R5 ;  /* 0x000000ffff007224 */ /* 0x000fc600078e0005 */
[----:B------:R-:W-:Y:S01]  /*4d30*/  IABS R5, R2 ;  /* 0x0000000200057213 */ /* 0x000fe20000000000 */
[----:B------:R-:W-:Y:S01]  /*4d40*/  IMAD.IADD R2, R225, 0x1, -R4 ;  /* 0x00000001e1027824 */ /* 0x000fe200078e0a04 */
[----:B------:R1:W3:Y:S01]  /*4d50*/  I2F R15, R0 ;  /* 0x00000000000f7306 */ /* 0x0002e20000201400 */
[----:B--2---:R-:W-:-:S03]  /*4d60*/  FFMA.FTZ R11, R6, -R222, R42 ;  /* 0x800000de060b7223 */ /* 0x004fc6000001002a */
[----:B------:R-:W-:Y:S02]  /*4d70*/  IABS R2, R2 ;  /* 0x0000000200027213 */ /* 0x000fe40000000000 */
[----:B------:R-:W-:Y:S01]  /*4d80*/  FSEL R179, R11, -INF , !P0 ;  /* 0xff8000000bb37808 */ /* 0x000fe20004000000 */
[-C--:B------:R-:W-:Y:S01]  /*4d90*/  FFMA.FTZ R11, R14, -R222.reuse, R39 ;  /* 0x800000de0e0b7223 */ /* 0x080fe20000010027 */
[----:B------:R2:W4:Y:S01]  /*4da0*/  I2F R17, R5 ;  /* 0x0000000500117306 */ /* 0x0005220000201400 */
[----:B------:R-:W-:Y:S01]  /*4db0*/  IMAD.MOV.U32 R6, RZ, RZ, R2 ;  /* 0x000000ffff067224 */ /* 0x000fe200078e0002 */
[----:B------:R-:W-:Y:S01]  /*4dc0*/  IABS R2, R7 ;  /* 0x0000000700027213 */ /* 0x000fe20000000000 */
[----:B------:R-:W-:Y:S01]  /*4dd0*/  IMAD.IADD R7, R227, 0x1, -R4 ;  /* 0x00000001e3077824 */ /* 0x000fe200078e0a04 */
[----:B------:R-:W-:Y:S01]  /*4de0*/  ISETP.GE.AND P0, PT, R4, R233, PT ;  /* 0x000000e90400720c */ /* 0x000fe20003f06270 */
[----:B------:R-:W-:Y:S01]  /*4df0*/  FFMA.FTZ R14, R24, -R222, R28 ;  /* 0x800000de180e7223 */ /* 0x000fe2000001001c */
[----:B------:R-:W-:-:S02]  /*4e00*/  FSEL R185, R11, -INF , !P3 ;  /* 0xff8000000bb97808 */ /* 0x000fc40005800000 */
[----:B-1----:R-:W-:Y:S01]  /*4e10*/  IADD3 R0, R25, 0x29, RZ ;  /* 0x0000002919007810 */ /* 0x002fe20007ffe0ff */
[----:B------:R1:W5:Y:S01]  /*4e20*/  I2F R13, R6 ;  /* 0x00000006000d7306 */ /* 0x0003620000201400 */
[----:B------:R-:W-:Y:S01]  /*4e30*/  ISETP.LT.OR P0, PT, R4, R229, P0 ;  /* 0x000000e50400720c */ /* 0x000fe20000701670 */
[-C--:B---3--:R-:W-:Y:S01]  /*4e40*/  FFMA.FTZ R15, R15, -R222.reuse, R41 ;  /* 0x800000de0f0f7223 */ /* 0x088fe20000010029 */
[----:B------:R-:W-:Y:S01]  /*4e50*/  FSEL R181, R14, -INF , !P4 ;  /* 0xff8000000eb57808 */ /* 0x000fe20006000000 */
[----:B------:R-:W-:Y:S01]  /*4e60*/  IMAD.IADD R8, R226, 0x1, -R0 ;  /* 0x00000001e2087824 */ /* 0x000fe200078e0a00 */
[----:B------:R-:W-:Y:S02]  /*4e70*/  ISETP.GE.AND P3, PT, R0, R235, PT ;  /* 0x000000eb0000720c */ /* 0x000fe40003f66270 */
[----:B--2---:R-:W-:Y:S01]  /*4e80*/  IADD3 R5, R25, 0x30, RZ ;  /* 0x0000003019057810 */ /* 0x004fe20007ffe0ff */
[----:B----4-:R-:W-:Y:S01]  /*4e90*/  FFMA.FTZ R12, R17, -R222, R43 ;  /* 0x800000de110c7223 */ /* 0x010fe2000001002b */
[----:B------:R-:W-:-:S02]  /*4ea0*/  IABS R8, R8 ;  /* 0x0000000800087213 */ /* 0x000fc40000000000 */
[----:B------:R-:W-:Y:S02]  /*4eb0*/  FSEL R160, R15, -INF , !P1 ;  /* 0xff8000000fa07808 */ /* 0x000fe40004800000 */
[----:B------:R-:W-:Y:S01]  /*4ec0*/  FSEL R162, R12, -INF , !P6 ;  /* 0xff8000000ca27808 */ /* 0x000fe20007000000 */
[----:B------:R-:W-:Y:S01]  /*4ed0*/  IMAD.MOV.U32 R4, RZ, RZ, R8 ;  /* 0x000000ffff047224 */ /* 0x000fe200078e0008 */
[----:B------:R-:W-:Y:S01]  /*4ee0*/  ISETP.GE.AND P1, PT, R0, R234, PT ;  /* 0x000000ea0000720c */ /* 0x000fe20003f26270 */
[----:B-1----:R-:W-:Y:S01]  /*4ef0*/  IMAD.MOV.U32 R6, RZ, RZ, R2 ;  /* 0x000000ffff067224 */ /* 0x002fe200078e0002 */
[----:B------:R-:W-:Y:S01]  /*4f00*/  IABS R2, R7 ;  /* 0x0000000700027213 */ /* 0x000fe20000000000 */
[----:B------:R1:W2:Y:S01]  /*4f10*/  I2F R16, R4 ;  /* 0x0000000400107306 */ /* 0x0002a20000201400 */
[----:B------:R-:W-:Y:S01]  /*4f20*/  IMAD.IADD R8, R224, 0x1, -R0 ;  /* 0x00000001e0087824 */ /* 0x000fe200078e0a00 */
[C---:B------:R-:W-:Y:S01]  /*4f30*/  ISETP.GE.AND P6, PT, R0.reuse, R233, PT ;  /* 0x000000e90000720c */ /* 0x040fe20003fc6270 */
[----:B-----5:R-:W-:Y:S01]  /*4f40*/  FFMA.FTZ R17, R13, -R222, R30 ;  /* 0x800000de0d117223 */ /* 0x020fe2000001001e */
[----:B------:R-:W-:-:S02]  /*4f50*/  ISETP.GE.AND P4, PT, R0, R232, PT ;  /* 0x000000e80000720c */ /* 0x000fc40003f86270 */
[C---:B------:R-:W-:Y:S02]  /*4f60*/  ISETP.LT.OR P3, PT, R0.reuse, R231, P3 ;  /* 0x000000e70000720c */ /* 0x040fe40001f61670 */
[----:B------:R3:W4:Y:S01]  /*4f70*/  I2F R7, R2 ;  /* 0x0000000200077306 */ /* 0x0007220000201400 */
[C---:B------:R-:W-:Y:S02]  /*4f80*/  ISETP.LT.OR P1, PT, R0.reuse, R230, P1 ;  /* 0x000000e60000720c */ /* 0x040fe40000f21670 */
[C---:B------:R-:W-:Y:S02]  /*4f90*/  ISETP.LT.OR P6, PT, R0.reuse, R229, P6 ;  /* 0x000000e50000720c */ /* 0x040fe400037c1670 */
[----:B------:R-:W-:Y:S02]  /*4fa0*/  ISETP.LT.OR P4, PT, R0, R228, P4 ;  /* 0x000000e40000720c */ /* 0x000fe40002781670 */
[----:B------:R-:W-:Y:S01]  /*4fb0*/  FSEL R183, R17, -INF , !P2 ;  /* 0xff80000011b77808 */ /* 0x000fe20005000000 */
[----:B------:R5:W5:Y:S01]  /*4fc0*/  I2F R9, R6 ;  /* 0x0000000600097306 */ /* 0x000b620000201400 */
[----:B-1----:R-:W-:Y:S01]  /*4fd0*/  IADD3 R4, R25, 0x31, RZ ;  /* 0x0000003119047810 */ /* 0x002fe20007ffe0ff */
[----:B--2---:R-:W-:Y:S01]  /*4fe0*/  FFMA.FTZ R11, R16, -R222, R29 ;  /* 0x800000de100b7223 */ /* 0x004fe2000001001d */
[----:B------:R-:W-:-:S04]  /*4ff0*/  ISETP.GE.AND P2, PT, R5, R235, PT ;  /* 0x000000eb0500720c */ /* 0x000fc80003f46270 */
[----:B------:R-:W-:Y:S01]  /*5000*/  FSEL R176, R11, -INF , !P3 ;  /* 0xff8000000bb07808 */ /* 0x000fe20005800000 */
[----:B---3--:R-:W-:Y:S01]  /*5010*/  IMAD.IADD R2, R226, 0x1, -R5 ;  /* 0x00000001e2027824 */ /* 0x008fe200078e0a05 */
[----:B------:R-:W-:Y:S01]  /*5020*/  ISETP.GE.AND P3, PT, R5, R232, PT ;  /* 0x000000e80500720c */ /* 0x000fe20003f66270 */
[----:B----4-:R-:W-:Y:S01]  /*5030*/  FFMA.FTZ R18, R7, -R222, R50 ;  /* 0x800000de07127223 */ /* 0x010fe20000010032 */
[----:B------:R-:W-:Y:S02]  /*5040*/  ISETP.LT.OR P2, PT, R5, R231, P2 ;  /* 0x000000e70500720c */ /* 0x000fe40001741670 */
[----:B------:R-:W-:Y:S02]  /*5050*/  IABS R2, R2 ;  /* 0x0000000200027213 */ /* 0x000fe40000000000 */
[----:B------:R-:W-:Y:S01]  /*5060*/  FSEL R161, R18, -INF , !P5 ;  /* 0xff80000012a17808 */ /* 0x000fe20006800000 */
[----:B-----5:R-:W-:Y:S01]  /*5070*/  IMAD.IADD R6, R225, 0x1, -R0 ;  /* 0x00000001e1067824 */ /* 0x020fe200078e0a00 */
[----:B------:R1:W2:Y:S01]  /*5080*/  I2F R20, R2 ;  /* 0x0000000200147306 */ /* 0x0002a20000201400 */
[----:B------:R-:W-:Y:S01]  /*5090*/  FFMA.FTZ R19, R9, -R222, R48 ;  /* 0x800000de09137223 */ /* 0x000fe20000010030 */
[----:B------:R-:W-:Y:S01]  /*50a0*/  ISETP.GE.AND P5, PT, R5, R233, PT ;  /* 0x000000e90500720c */ /* 0x000fe20003fa6270 */
[----:B------:R-:W-:Y:S01]  /*50b0*/  IMAD.IADD R9, R226, 0x1, -R4 ;  /* 0x00000001e2097824 */ /* 0x000fe200078e0a04 */
[----:B------:R-:W-:-:S02]  /*50c0*/  IABS R6, R6 ;  /* 0x0000000600067213 */ /* 0x000fc40000000000 */
[----:B------:R-:W-:Y:S02]  /*50d0*/  FSEL R106, R19, -INF , !P0 ;  /* 0xff800000136a7808 */ /* 0x000fe40004000000 */
[C---:B------:R-:W-:Y:S01]  /*50e0*/  ISETP.GE.AND P0, PT, R5.reuse, R234, PT ;  /* 0x000000ea0500720c */ /* 0x040fe20003f06270 */
[----:B------:R-:W-:Y:S01]  /*50f0*/  IMAD.MOV.U32 R7, RZ, RZ, R6 ;  /* 0x000000ffff077224 */ /* 0x000fe200078e0006 */
[----:B------:R-:W-:Y:S02]  /*5100*/  IABS R6, R8 ;  /* 0x0000000800067213 */ /* 0x000fe40000000000 */
[C---:B------:R-:W-:Y:S01]  /*5110*/  ISETP.LT.OR P0, PT, R5.reuse, R230, P0 ;  /* 0x000000e60500720c */ /* 0x040fe20000701670 */
[----:B------:R3:W4:Y:S01]  /*5120*/  I2F R10, R7 ;  /* 0x00000007000a7306 */ /* 0x0007220000201400 */
[----:B------:R-:W-:Y:S02]  /*5130*/  ISETP.LT.OR P5, PT, R5, R229, P5 ;  /* 0x000000e50500720c */ /* 0x000fe40002fa1670 */
[----:B-1----:R-:W-:Y:S01]  /*5140*/  IADD3 R2, R25, 0x38, RZ ;  /* 0x0000003819027810 */ /* 0x002fe20007ffe0ff */
[----:B--2---:R-:W-:Y:S01]  /*5150*/  FFMA.FTZ R11, R20, -R222, R52 ;  /* 0x800000de140b7223 */ /* 0x004fe20000010034 */
[----:B------:R-:W-:-:S03]  /*5160*/  ISETP.LT.OR P3, PT, R5, R228, P3 ;  /* 0x000000e40500720c */ /* 0x000fc60001f61670 */
[----:B------:R-:W-:Y:S01]  /*5170*/  IMAD.IADD R8, R226, 0x1, -R2 ;  /* 0x00000001e2087824 */ /* 0x000fe200078e0a02 */
[----:B------:R-:W-:Y:S02]  /*5180*/  FSEL R195, R11, -INF , !P2 ;  /* 0xff8000000bc37808 */ /* 0x000fe40005000000 */
[C---:B------:R-:W-:Y:S02]  /*5190*/  ISETP.GE.AND P2, PT, R4.reuse, R232, PT ;  /* 0x000000e80400720c */ /* 0x040fe40003f46270 */
[----:B------:R-:W-:Y:S02]  /*51a0*/  IABS R8, R8 ;  /* 0x0000000800087213 */ /* 0x000fe40000000000 */
[----:B------:R-:W-:Y:S01]  /*51b0*/  ISETP.LT.OR P2, PT, R4, R228, P2 ;  /* 0x000000e40400720c */ /* 0x000fe20001741670 */
[----:B---3--:R-:W-:Y:S01]  /*51c0*/  IMAD.MOV.U32 R7, RZ, RZ, R6 ;  /* 0x000000ffff077224 */ /* 0x008fe200078e0006 */
[----:B------:R-:W-:Y:S01]  /*51d0*/  IABS R6, R9 ;  /* 0x0000000900067213 */ /* 0x000fe20000000000 */
[----:B----4-:R-:W-:-:S02]  /*51e0*/  FFMA.FTZ R13, R10, -R222, R31 ;  /* 0x800000de0a0d7223 */ /* 0x010fc4000001001f */
[----:B------:R1:W2:Y:S03]  /*51f0*/  I2F R9, R7 ;  /* 0x0000000700097306 */ /* 0x0002a60000201400 */
[----:B------:R-:W-:Y:S02]  /*5200*/  FSEL R178, R13, -INF , !P1 ;  /* 0xff8000000db27808 */ /* 0x000fe40004800000 */
[----:B------:R-:W-:-:S03]  /*5210*/  ISETP.GE.AND P1, PT, R4, R235, PT ;  /* 0x000000eb0400720c */ /* 0x000fc60003f26270 */
[----:B------:R3:W4:Y:S01]  /*5220*/  I2F R15, R6 ;  /* 0x00000006000f7306 */ /* 0x0007220000201400 */
[----:B------:R-:W-:Y:S01]  /*5230*/  ISETP.LT.OR P1, PT, R4, R231, P1 ;  /* 0x000000e70400720c */ /* 0x000fe20000f21670 */
[----:B-1----:R-:W-:Y:S01]  /*5240*/  IMAD.IADD R7, R227, 0x1, -R0 ;  /* 0x00000001e3077824 */ /* 0x002fe200078e0a00 */
[----:B------:R-:W-:Y:S01]  /*5250*/  IADD3 R0, R25, 0x39, RZ ;  /* 0x0000003919007810 */ /* 0x000fe20007ffe0ff */
[----:B--2---:R-:W-:Y:S02]  /*5260*/  FFMA.FTZ R14, R9, -R222, R49 ;  /* 0x800000de090e7223 */ /* 0x004fe40000010031 */
[--C-:B------:R-:W-:Y:S01]  /*5270*/  IMAD.IADD R9, R224, 0x1, -R5.reuse ;  /* 0x00000001e0097824 */ /* 0x100fe200078e0a05 */
[----:B------:R-:W-:Y:S02]  /*5280*/  IABS R7, R7 ;  /* 0x0000000700077213 */ /* 0x000fe40000000000 */
[----:B------:R-:W-:Y:S01]  /*5290*/  FSEL R100, R14, -INF , !P6 ;  /* 0xff8000000e647808 */ /* 0x000fe20007000000 */
[----:B---3--:R-:W-:Y:S01]  /*52a0*/  IMAD.MOV.U32 R6, RZ, RZ, R8 ;  /* 0x000000ffff067224 */ /* 0x008fe200078e0008 */
[----:B------:R-:W1:Y:S01]  /*52b0*/  I2F R10, R7 ;  /* 0x00000007000a7306 */ /* 0x000e620000201400 */
[----:B------:R-:W-:Y:S01]  /*52c0*/  IMAD.IADD R8, R225, 0x1, -R5 ;  /* 0x00000001e1087824 */ /* 0x000fe200078e0a05 */
[----:B------:R-:W-:Y:S01]  /*52d0*/  ISETP.GE.AND P6, PT, R4, R234, PT ;  /* 0x000000ea0400720c */ /* 0x000fe20003fc6270 */
[----:B----4-:R-:W-:-:S03]  /*52e0*/  FFMA.FTZ R11, R15, -R222, R53 ;  /* 0x800000de0f0b7223 */ /* 0x010fc60000010035 */
[----:B------:R-:W-:Y:S02]  /*52f0*/  ISETP.LT.OR P6, PT, R4, R230, P6 ;  /* 0x000000e60400720c */ /* 0x000fe400037c1670 */
[----:B------:R2:W-:Y:S01]  /*5300*/  I2F R24, R6 ;  /* 0x0000000600187306 */ /* 0x0005e20000201400 */
[----:B------:R-:W-:Y:S02]  /*5310*/  FSEL R191, R11, -INF , !P1 ;  /* 0xff8000000bbf7808 */ /* 0x000fe40004800000 */
[----:B------:R-:W-:-:S04]  /*5320*/  ISETP.GE.AND P1, PT, R2, R232, PT ;  /* 0x000000e80200720c */ /* 0x000fc80003f26270 */
[----:B------:R-:W-:Y:S01]  /*5330*/  ISETP.LT.OR P1, PT, R2, R228, P1 ;  /* 0x000000e40200720c */ /* 0x000fe20000f21670 */
[----:B--2---:R-:W-:-:S05]  /*5340*/  IMAD.IADD R6, R226, 0x1, -R0 ;  /* 0x00000001e2067824 */ /* 0x004fca00078e0a00 */
[----:B------:R-:W-:-:S05]  /*5350*/  IABS R6, R6 ;  /* 0x0000000600067213 */ /* 0x000fca0000000000 */
[----:B------:R-:W-:Y:S01]  /*5360*/  IMAD.MOV.U32 R7, RZ, RZ, R6 ;  /* 0x000000ffff077224 */ /* 0x000fe200078e0006 */
[----:B------:R-:W-:Y:S01]  /*5370*/  IABS R6, R8 ;  /* 0x0000000800067213 */ /* 0x000fe20000000000 */
[----:B------:R-:W-:Y:S02]  /*5380*/  IMAD.IADD R8, R227, 0x1, -R4 ;  /* 0x00000001e3087824 */ /* 0x000fe400078e0a04 */
[----:B------:R2:W-:Y:S08]  /*5390*/  I2F R21, R7 ;  /* 0x0000000700157306 */ /* 0x0005f00000201400 */
[----:B------:R3:W-:Y:S01]  /*53a0*/  I2F R12, R6 ;  /* 0x00000006000c7306 */ /* 0x0007e20000201400 */
[----:B--2---:R-:W-:Y:S01]  /*53b0*/  IABS R7, R9 ;  /* 0x0000000900077213 */ /* 0x004fe20000000000 */
[----:B-1----:R-:W-:-:S05]  /*53c0*/  FFMA.FTZ R9, R10, -R222, R51 ;  /* 0x800000de0a097223 */ /* 0x002fca0000010033 */
[----:B------:R-:W-:Y:S01]  /*53d0*/  FSEL R107, R9, -INF , !P4 ;  /* 0xff800000096b7808 */ /* 0x000fe20006000000 */
[----:B------:R-:W-:Y:S01]  /*53e0*/  IMAD.IADD R9, R225, 0x1, -R0 ;  /* 0x00000001e1097824 */ /* 0x000fe200078e0a00 */
[C---:B------:R-:W-:Y:S01]  /*53f0*/  ISETP.GE.AND P4, PT, R4.reuse, R233, PT ;  /* 0x000000e90400720c */ /* 0x040fe20003f86270 */
[----:B---3--:R-:W-:Y:S02]  /*5400*/  IMAD.IADD R6, R227, 0x1, -R5 ;  /* 0x00000001e3067824 */ /* 0x008fe400078e0a05 */
[----:B------:R-:W-:Y:S01]  /*5410*/  IMAD.MOV.U32 R5, RZ, RZ, R7 ;  /* 0x000000ffff057224 */ /* 0x000fe200078e0007 */
[----:B------:R-:W-:Y:S01]  /*5420*/  ISETP.LT.OR P4, PT, R4, R229, P4 ;  /* 0x000000e50400720c */ /* 0x000fe20002781670 */
[--C-:B------:R-:W-:Y:S01]  /*5430*/  IMAD.IADD R7, R224, 0x1, -R4.reuse ;  /* 0x00000001e0077824 */ /* 0x100fe200078e0a04 */
[----:B------:R-:W-:Y:S01]  /*5440*/  IABS R6, R6 ;  /* 0x0000000600067213 */ /* 0x000fe20000000000 */
[----:B------:R1:W2:Y:S08]  /*5450*/  I2F R10, R5 ;  /* 0x00000005000a7306 */ /* 0x0002b00000201400 */
[----:B------:R3:W4:Y:S01]  /*5460*/  I2F R13, R6 ;  /* 0x00000006000d7306 */ /* 0x0007220000201400 */
[----:B-1----:R-:W-:-:S02]  /*5470*/  IMAD.IADD R5, R225, 0x1, -R4 ;  /* 0x00000001e1057824 */ /* 0x002fc400078e0a04 */
[----:B------:R-:W-:-:S03]  /*5480*/  IMAD.IADD R4, R225, 0x1, -R2 ;  /* 0x00000001e1047824 */ /* 0x000fc600078e0a02 */
[----:B------:R-:W-:Y:S02]  /*5490*/  IABS R5, R5 ;  /* 0x0000000500057213 */ /* 0x000fe40000000000 */
[----:B------:R-:W-:-:S03]  /*54a0*/  IABS R4, R4 ;  /* 0x0000000400047213 */ /* 0x000fc60000000000 */
[----:B---3--:R-:W-:Y:S01]  /*54b0*/  IMAD.MOV.U32 R6, RZ, RZ, R5 ;  /* 0x000000ffff067224 */ /* 0x008fe200078e0005 */
[----:B------:R-:W-:Y:S01]  /*54c0*/  IABS R5, R7 ;  /* 0x0000000700057213 */ /* 0x000fe20000000000 */
[----:B------:R-:W-:Y:S02]  /*54d0*/  IMAD.IADD R7, R227, 0x1, -R2 ;  /* 0x00000001e3077824 */ /* 0x000fe400078e0a02 */
[----:B------:R1:W-:Y:S08]  /*54e0*/  I2F R19, R6 ;  /* 0x0000000600137306 */ /* 0x0003f00000201400 */
[----:B------:R3:W5:Y:S01]  /*54f0*/  I2F R17, R5 ;  /* 0x0000000500117306 */ /* 0x0007620000201400 */
[----:B-1----:R-:W-:Y:S01]  /*5500*/  IABS R6, R8 ;  /* 0x0000000800067213 */ /* 0x002fe20000000000 */
[----:B--2---:R-:W-:-:S02]  /*5510*/  FFMA.FTZ R8, R10, -R222, R56 ;  /* 0x800000de0a087223 */ /* 0x004fc40000010038 */
[----:B----4-:R-:W-:-:S04]  /*5520*/  FFMA.FTZ R10, R13, -R222, R58 ;  /* 0x800000de0d0a7223 */ /* 0x010fc8000001003a */
[----:B------:R1:W-:Y:S01]  /*5530*/  I2F R20, R6 ;  /* 0x0000000600147306 */ /* 0x0003e20000201400 */
[----:B------:R-:W-:Y:S01]  /*5540*/  FSEL R182, R8, -INF , !P5 ;  /* 0xff80000008b67808 */ /* 0x000fe20006800000 */
[----:B---3--:R-:W-:Y:S01]  /*5550*/  FFMA.FTZ R5, R12, -R222, R54 ;  /* 0x800000de0c057223 */ /* 0x008fe20000010036 */
[----:B------:R-:W-:Y:S01]  /*5560*/  FSEL R184, R10, -INF , !P3 ;  /* 0xff8000000ab87808 */ /* 0x000fe20005800000 */
[----:B------:R-:W-:Y:S01]  /*5570*/  HMMA.16816.F32.BF16 R12, R44, R22, R148 ;  /* 0x000000162c0c723c */ /* 0x000fe20000041894 */
[C---:B------:R-:W-:Y:S01]  /*5580*/  ISETP.GE.AND P5, PT, R2.reuse, R234, PT ;  /* 0x000000ea0200720c */ /* 0x040fe20003fa6270 */
[----:B-----5:R-:W-:Y:S01]  /*5590*/  FFMA.FTZ R8, R17, -R222, R57 ;  /* 0x800000de11087223 */ /* 0x020fe20000010039 */
[----:B------:R-:W-:Y:S01]  /*55a0*/  FSEL R196, R5, -INF , !P0 ;  /* 0xff80000005c47808 */ /* 0x000fe20004000000 */
[----:B------:R-:W-:Y:S01]  /*55b0*/  IMAD.MOV.U32 R5, RZ, RZ, R4 ;  /* 0x000000ffff057224 */ /* 0x000fe200078e0004 */
[C---:B------:R-:W-:Y:S02]  /*55c0*/  ISETP.GE.AND P0, PT, R2.reuse, R235, PT ;  /* 0x000000eb0200720c */ /* 0x040fe40003f06270 */
[C---:B------:R-:W-:Y:S01]  /*55d0*/  ISETP.GE.AND P3, PT, R2.reuse, R233, PT ;  /* 0x000000e90200720c */ /* 0x040fe20003f66270 */
[----:B------:R2:W3:Y:S01]  /*55e0*/  I2F R18, R5 ;  /* 0x0000000500127306 */ /* 0x0004e20000201400 */
[----:B------:R-:W-:Y:S01]  /*55f0*/  ISETP.LT.OR P0, PT, R2, R231, P0 ;  /* 0x000000e70200720c */ /* 0x000fe20000701670 */
[----:B-1----:R-:W-:Y:S01]  /*5600*/  IMAD.IADD R6, R224, 0x1, -R2 ;  /* 0x00000001e0067824 */ /* 0x002fe200078e0a02 */
[----:B------:R-:W-:-:S02]  /*5610*/  ISETP.LT.OR P5, PT, R2, R230, P5 ;  /* 0x000000e60200720c */ /* 0x000fc40002fa1670 */
[----:B------:R-:W-:Y:S02]  /*5620*/  ISETP.LT.OR P3, PT, R2, R229, P3 ;  /* 0x000000e50200720c */ /* 0x000fe40001f61670 */
[----:B------:R-:W-:Y:S01]  /*5630*/  IABS R4, R6 ;  /* 0x0000000600047213 */ /* 0x000fe20000000000 */
[-C--:B------:R-:W-:Y:S01]  /*5640*/  FFMA.FTZ R6, R19, -R222.reuse, R55 ;  /* 0x800000de13067223 */ /* 0x080fe20000010037 */
[----:B------:R-:W-:Y:S02]  /*5650*/  IABS R2, R9 ;  /* 0x0000000900027213 */ /* 0x000fe40000000000 */
[----:B------:R-:W-:Y:S02]  /*5660*/  FSEL R174, R8, -INF , !P4 ;  /* 0xff80000008ae7808 */ /* 0x000fe40006000000 */
[----:B------:R-:W-:Y:S01]  /*5670*/  FSEL R194, R6, -INF , !P6 ;  /* 0xff80000006c27808 */ /* 0x000fe20007000000 */
[-C--:B------:R-:W-:Y:S01]  /*5680*/  FFMA.FTZ R6, R24, -R222.reuse, R32 ;  /* 0x800000de18067223 */ /* 0x080fe20000010020 */
[----:B------:R-:W-:Y:S01]  /*5690*/  ISETP.GE.AND P6, PT, R0, R235, PT ;  /* 0x000000eb0000720c */ /* 0x000fe20003fc6270 */
[----:B--2---:R-:W-:Y:S01]  /*56a0*/  IMAD.MOV.U32 R5, RZ, RZ, R4 ;  /* 0x000000ffff057224 */ /* 0x004fe200078e0004 */
[----:B------:R-:W-:Y:S01]  /*56b0*/  IABS R4, R7 ;  /* 0x0000000700047213 */ /* 0x000fe20000000000 */
[-C--:B---3--:R-:W-:Y:S01]  /*56c0*/  FFMA.FTZ R8, R18, -R222.reuse, R34 ;  /* 0x800000de12087223 */ /* 0x088fe20000010022 */
[----:B------:R-:W-:Y:S01]  /*56d0*/  FSEL R188, R6, -INF , !P0 ;  /* 0xff80000006bc7808 */ /* 0x000fe20004000000 */
[----:B------:R1:W2:Y:S01]  /*56e0*/  I2F R16, R5 ;  /* 0x0000000500107306 */ /* 0x0002a20000201400 */
[----:B------:R-:W-:Y:S01]  /*56f0*/  FFMA.FTZ R7, R20, -R222, R59 ;  /* 0x800000de14077223 */ /* 0x000fe2000001003b */
[----:B------:R-:W-:-:S02]  /*5700*/  ISETP.GE.AND P4, PT, R0, R234, PT ;  /* 0x000000ea0000720c */ /* 0x000fc40003f86270 */
[----:B------:R-:W-:Y:S02]  /*5710*/  FSEL R189, R8, -INF , !P5 ;  /* 0xff80000008bd7808 */ /* 0x000fe40006800000 */
[----:B------:R-:W-:Y:S02]  /*5720*/  ISETP.GT.AND P5, PT, R101, R167, PT ;  /* 0x000000a76500720c */ /* 0x000fe40003fa4270 */
[----:B------:R3:W-:Y:S01]  /*5730*/  I2F R9, R4 ;  /* 0x0000000400097306 */ /* 0x0007e20000201400 */
[----:B------:R-:W-:Y:S02]  /*5740*/  FSEL R180, R7, -INF , !P2 ;  /* 0xff80000007b47808 */ /* 0x000fe40005000000 */
[C---:B------:R-:W-:Y:S02]  /*5750*/  ISETP.GE.AND P2, PT, R0.reuse, R233, PT ;  /* 0x000000e90000720c */ /* 0x040fe40003f46270 */
[C---:B------:R-:W-:Y:S02]  /*5760*/  ISETP.GE.AND P0, PT, R0.reuse, R232, PT ;  /* 0x000000e80000720c */ /* 0x040fe40003f06270 */
[----:B------:R-:W-:Y:S01]  /*5770*/  ISETP.LT.OR P6, PT, R0, R231, P6 ;  /* 0x000000e70000720c */ /* 0x000fe200037c1670 */
[----:B-1----:R-:W-:Y:S01]  /*5780*/  IMAD.IADD R5, R224, 0x1, -R0 ;  /* 0x00000001e0057824 */ /* 0x002fe200078e0a00 */
[----:B------:R-:W-:Y:S01]  /*5790*/  ISETP.LT.OR P4, PT, R0, R230, P4 ;  /* 0x000000e60000720c */ /* 0x000fe20002781670 */
[----:B--2---:R-:W-:Y:S01]  /*57a0*/  FFMA.FTZ R6, R16, -R222, R12 ;  /* 0x800000de10067223 */ /* 0x004fe2000001000c */
[----:B------:R-:W-:-:S02]  /*57b0*/  ISETP.LT.OR P2, PT, R0, R229, P2 ;  /* 0x000000e50000720c */ /* 0x000fc40001741670 */
[----:B------:R-:W-:Y:S02]  /*57c0*/  ISETP.LT.OR P0, PT, R0, R228, P0 ;  /* 0x000000e40000720c */ /* 0x000fe40000701670 */
[----:B------:R-:W-:Y:S01]  /*57d0*/  FSEL R163, R6, -INF , !P3 ;  /* 0xff80000006a37808 */ /* 0x000fe20005800000 */
[----:B---3--:R-:W-:Y:S01]  /*57e0*/  IMAD.MOV.U32 R4, RZ, RZ, R2 ;  /* 0x000000ffff047224 */ /* 0x008fe200078e0002 */
[----:B------:R-:W-:Y:S01]  /*57f0*/  IABS R2, R5 ;  /* 0x0000000500027213 */ /* 0x000fe20000000000 */
[----:B------:R-:W-:Y:S02]  /*5800*/  IMAD.IADD R5, R227, 0x1, -R0 ;  /* 0x00000001e3057824 */ /* 0x000fe400078e0a00 */
[----:B------:R1:W2:Y:S01]  /*5810*/  I2F R10, R4 ;  /* 0x00000004000a7306 */ /* 0x0002a20000201400 */
[----:B------:R-:W-:Y:S02]  /*5820*/  IMAD.IADD R0, R95, 0x1, R85 ;  /* 0x000000015f007824 */ /* 0x000fe400078e0255 */
[----:B-1----:R-:W-:Y:S01]  /*5830*/  IMAD.MOV.U32 R4, RZ, RZ, R2 ;  /* 0x000000ffff047224 */ /* 0x002fe200078e0002 */
[----:B------:R-:W-:Y:S01]  /*5840*/  IABS R2, R5 ;  /* 0x0000000500027213 */ /* 0x000fe20000000000 */
[----:B--2---:R-:W-:-:S03]  /*5850*/  FFMA.FTZ R7, R10, -R222, R35 ;  /* 0x800000de0a077223 */ /* 0x004fc60000010023 */
[----:B------:R1:W2:Y:S02]  /*5860*/  I2F R5, R4 ;  /* 0x0000000400057306 */ /* 0x0002a40000201400 */
[----:B------:R-:W-:-:S06]  /*5870*/  FSEL R190, R7, -INF , !P4 ;  /* 0xff80000007be7808 */ /* 0x000fcc0006000000 */
[----:B------:R-:W3:Y:S01]  /*5880*/  I2F R2, R2 ;  /* 0x0000000200027306 */ /* 0x000ee20000201400 */
[-C--:B-1----:R-:W-:Y:S02]  /*5890*/  FFMA.FTZ R4, R9, -R222.reuse, R14 ;  /* 0x800000de09047223 */ /* 0x082fe4000001000e */
[-C--:B------:R-:W-:Y:S02]  /*58a0*/  FFMA.FTZ R9, R21, -R222.reuse, R33 ;  /* 0x800000de15097223 */ /* 0x080fe40000010021 */
[-C--:B--2---:R-:W-:Y:S01]  /*58b0*/  FFMA.FTZ R5, R5, -R222.reuse, R13 ;  /* 0x800000de05057223 */ /* 0x084fe2000001000d */
[----:B------:R-:W-:Y:S02]  /*58c0*/  FSEL R175, R4, -INF , !P1 ;  /* 0xff80000004af7808 */ /* 0x000fe40004800000 */
[----:B------:R-:W-:Y:S01]  /*58d0*/  FSEL R186, R9, -INF , !P6 ;  /* 0xff80000009ba7808 */ /* 0x000fe20007000000 */
[----:B---3--:R-:W-:Y:S01]  /*58e0*/  FFMA.FTZ R2, R2, -R222, R15 ;  /* 0x800000de02027223 */ /* 0x008fe2000001000f */
[----:B------:R-:W-:-:S04]  /*58f0*/  FSEL R172, R5, -INF , !P2 ;  /* 0xff80000005ac7808 */ /* 0x000fc80005000000 */
[----:B------:R-:W-:Y:S01]  /*5900*/  FSEL R177, R2, -INF , !P0 ;  /* 0xff80000002b17808 */ /* 0x000fe20004000000 */
[----:B------:R-:W-:Y:S05]  /*5910*/  @!P5 BRA `(.L_x_236) ;  /* 0x000003b00000d947 */ /* 0x000fea0003800000 */
[----:B------:R-:W-:Y:S01]  /*5920*/  IADD3 R4, R166, -0x2, RZ ;  /* 0xfffffffea6047810 */ /* 0x000fe20007ffe0ff */
        /* <DEDUP_REMOVED lines=56> */
.L_x_238:
[----:B------:R-:W-:Y:S05]  /*5cb0*/  BSYNC B0 ;  /* 0x0000000000007941 */ /* 0x000fea0003800000 */
.L_x_237:
[----:B------:R-:W0:Y:S02]  /*5cc0*/  LDGDEPBAR ;  /* 0x00000000000079af */ /* 0x000e240000000000 */
.L_x_236:
[----:B------:R-:W-:Y:S02]  /*5cd0*/  FMNMX.FTZ R2, R81, R80, !PT ;  /* 0x0000005051027209 */ /* 0x000fe40007810000 */
[----:B------:R-:W-:Y:S02]  /*5ce0*/  SHF.L.U32 R216, R0, 0x1, RZ ;  /* 0x0000000100d87819 */ /* 0x000fe400000006ff */
[----:B------:R-:W-:Y:S02]  /*5cf0*/  FMNMX.FTZ R2, R63, R2, !PT ;  /* 0x000000023f027209 */ /* 0x000fe40007810000 */
[----:B------:R-:W-:Y:S01]  /*5d00*/  FMNMX.FTZ R0, R104, R130, !PT ;  /* 0x0000008268007209 */ /* 0x000fe20007810000 */
[----:B------:R-:W-:Y:S01]  /*5d10*/  LDSM.16.MT88.4 R48, [R216+0x9000] ;  /* 0x00900000d830783b */ /* 0x000fe20000004200 */
[----:B------:R-:W-:Y:S02]  /*5d20*/  FMNMX.FTZ R2, R62, R2, !PT ;  /* 0x000000023e027209 */ /* 0x000fe40007810000 */
[----:B------:R-:W-:Y:S01]  /*5d30*/  FMNMX.FTZ R0, R137, R0, !PT ;  /* 0x0000000089007209 */ /* 0x000fe20007810000 */
[----:B------:R-:W-:Y:S01]  /*5d40*/  LDSM.16.MT88.4 R72, [R216+0xa000] ;  /* 0x00a00000d848783b */ /* 0x000fe20000004200 */
[----:B------:R-:W-:-:S02]  /*5d50*/  FMNMX.FTZ R2, R84, R2, !PT ;  /* 0x0000000254027209 */ /* 0x000fc40007810000 */
[----:B------:R-:W-:Y:S01]  /*5d60*/  LEA R218, R3, R216, 0x1 ;  /* 0x000000d803da7211 */ /* 0x000fe200078e08ff */
[----:B------:R-:W-:Y:S01]  /*5d70*/  LDSM.16.MT88.4 R88, [R216+0xb000] ;  /* 0x00b00000d858783b */ /* 0x000fe20000004200 */
[----:B--2---:R-:W-:Y:S02]  /*5d80*/  FMNMX.FTZ R4, R92, R2, !PT ;  /* 0x000000025c047209 */ /* 0x004fe40007810000 */
        /* <DEDUP_REMOVED lines=33> */
[----:B------:R-:W-:-:S03]  /*5fa0*/  FMNMX.FTZ R3, R124, R3, !PT ;  /* 0x000000037c037209 */ /* 0x000fc60007810000 */
[----:B------:R-:W3:Y:S01]  /*5fb0*/  SHFL.BFLY PT, R4, R2, 0x2, 0x1f ;  /* 0x0c401f0002047f89 */ /* 0x000ee200000e0000 */
[----:B------:R-:W-:-:S04]  /*5fc0*/  FMNMX.FTZ R3, R192, R3, !PT ;  /* 0x00000003c0037209 */ /* 0x000fc80007810000 */
[----:B------:R-:W-:Y:S02]  /*5fd0*/  FMNMX.FTZ R3, R187, R3, !PT ;  /* 0x00000003bb037209 */ /* 0x000fe40007810000 */
[----:B--2---:R-:W-:Y:S02]  /*5fe0*/  FMNMX.FTZ R103, R103, R5, !PT ;  /* 0x0000000567677209 */ /* 0x004fe40007810000 */
[----:B------:R-:W-:-:S03]  /*5ff0*/  FMNMX.FTZ R3, R181, R3, !PT ;  /* 0x00000003b5037209 */ /* 0x000fc60007810000 */
[----:B------:R-:W2:Y:S01]  /*6000*/  SHFL.BFLY PT, R5, R103, 0x1, 0x1f ;  /* 0x0c201f0067057f89 */ /* 0x000ea200000e0000 */
[----:B------:R-:W-:-:S04]  /*6010*/  FMNMX.FTZ R3, R176, R3, !PT ;  /* 0x00000003b0037209 */ /* 0x000fc80007810000 */
[----:B------:R-:W-:-:S04]  /*6020*/  FMNMX.FTZ R3, R195, R3, !PT ;  /* 0x00000003c3037209 */ /* 0x000fc80007810000 */
[----:B------:R-:W-:Y:S02]  /*6030*/  FMNMX.FTZ R3, R191, R3, !PT ;  /* 0x00000003bf037209 */ /* 0x000fe40007810000 */
[----:B---3--:R-:W-:-:S05]  /*6040*/  FMNMX.FTZ R2, R2, R4, !PT ;  /* 0x0000000402027209 */ /* 0x008fca0007810000 */
[----:B------:R-:W3:Y:S01]  /*6050*/  SHFL.BFLY PT, R102, R2, 0x1, 0x1f ;  /* 0x0c201f0002667f89 */ /* 0x000ee200000e0000 */
[----:B--2---:R-:W-:-:S04]  /*6060*/  FMNMX.FTZ R103, R103, R5, !PT ;  /* 0x0000000567677209 */ /* 0x004fc80007810000 */
[C---:B------:R-:W-:Y:S01]  /*6070*/  FSETP.NEU.FTZ.AND P0, PT, R103.reuse, -INF , PT ;  /* 0xff8000006700780b */ /* 0x040fe20003f1d000 */
[----:B-1----:R-:W-:-:S05]  /*6080*/  FMUL.FTZ R12, R103, c[0x0][0x23c] ;  /* 0x00008f00670c7a20 */ /* 0x002fca0000410000 */
[----:B------:R-:W-:-:S05]  /*6090*/  FSEL R12, R12, RZ, P0 ;  /* 0x000000ff0c0c7208 */ /* 0x000fca0000000000 */
[--C-:B------:R-:W-:Y:S01]  /*60a0*/  FFMA.FTZ R8, R84, c[0x0][0x23c], -R12.reuse ;  /* 0x00008f0054087a23 */ /* 0x100fe2000001080c */
[----:B---3--:R-:W-:Y:S01]  /*60b0*/  FMNMX.FTZ R102, R2, R102, !PT ;  /* 0x0000006602667209 */ /* 0x008fe20007810000 */
[--C-:B------:R-:W-:Y:S02]  /*60c0*/  FFMA.FTZ R2, R80, c[0x0][0x23c], -R12.reuse ;  /* 0x00008f0050027a23 */ /* 0x100fe4000001080c */
[----:B------:R1:W-:Y:S01]  /*60d0*/  MUFU.EX2 R246, R8 ;  /* 0x0000000800f67308 */ /* 0x0003e20000000800 */
[--C-:B------:R-:W-:Y:S01]  /*60e0*/  FFMA.FTZ R9, R92, c[0x0][0x23c], -R12.reuse ;  /* 0x00008f005c097a23 */ /* 0x100fe2000001080c */
[----:B------:R-:W-:Y:S01]  /*60f0*/  FSETP.NEU.FTZ.AND P0, PT, R102, -INF , PT ;  /* 0xff8000006600780b */ /* 0x000fe20003f1d000 */
[----:B------:R-:W-:Y:S01]  /*6100*/  FFMA.FTZ R4, R81, c[0x0][0x23c], -R12 ;  /* 0x00008f0051047a23 */ /* 0x000fe2000001080c */
[----:B------:R-:W-:Y:S04]  /*6110*/  LDSM.16.MT88.4 R92, [R216+0xb400] ;  /* 0x00b40000d85c783b */ /* 0x000fe80000004200 */
[----:B------:R2:W-:Y:S01]  /*6120*/  MUFU.EX2 R14, R2 ;  /* 0x00000002000e7308 */ /* 0x0005e20000000800 */
[----:B------:R-:W-:Y:S01]  /*6130*/  LDSM.16.MT88.4 R80, [R218+0xa000] ;  /* 0x00a00000da50783b */ /* 0x000fe20000004200 */
[----:B-1----:R-:W-:-:S06]  /*6140*/  FMNMX.FTZ R8, R188, R3, !PT ;  /* 0x00000003bc087209 */ /* 0x002fcc0007810000 */
[----:B------:R-:W-:Y:S01]  /*6150*/  MUFU.EX2 R247, R9 ;  /* 0x0000000900f77308 */ /* 0x000fe20000000800 */
[----:B--2---:R-:W-:-:S07]  /*6160*/  FMUL.FTZ R2, R102, c[0x0][0x23c] ;  /* 0x00008f0066027a20 */ /* 0x004fce0000410000 */
[----:B------:R1:W-:Y:S01]  /*6170*/  MUFU.EX2 R15, R4 ;  /* 0x00000004000f7308 */ /* 0x0003e20000000800 */
[----:B------:R-:W-:-:S05]  /*6180*/  FSEL R2, R2, RZ, P0 ;  /* 0x000000ff02027208 */ /* 0x000fca0000000000 */
[----:B------:R-:W-:-:S04]  /*6190*/  FFMA.FTZ R0, R60, c[0x0][0x23c], -R2 ;  /* 0x00008f003c007a23 */ /* 0x000fc80000010802 */
[----:B------:R2:W-:Y:S01]  /*61a0*/  MUFU.EX2 R251, R0 ;  /* 0x0000000000fb7308 */ /* 0x0005e20000000800 */
[----:B-1----:R-:W-:-:S07]  /*61b0*/  FFMA.FTZ R4, R63, c[0x0][0x23c], -R12 ;  /* 0x00008f003f047a23 */ /* 0x002fce000001080c */
[----:B------:R1:W-:Y:S01]  /*61c0*/  MUFU.EX2 R205, R4 ;  /* 0x0000000400cd7308 */ /* 0x0003e20000000800 */
[----:B--2---:R-:W-:-:S07]  /*61d0*/  FFMA.FTZ R0, R61, c[0x0][0x23c], -R2 ;  /* 0x00008f003d007a23 */ /* 0x004fce0000010802 */
[----:B------:R2:W3:Y:S01]  /*61e0*/  MUFU.EX2 R203, R0 ;  /* 0x0000000000cb7308 */ /* 0x0004e20000000800 */
[----:B-1----:R-:W-:Y:S02]  /*61f0*/  FFMA.FTZ R4, R62, c[0x0][0x23c], -R12 ;  /* 0x00008f003e047a23 */ /* 0x002fe4000001080c */
[----:B------:R-:W-:Y:S05]  /*6200*/  LDSM.16.MT88.4 R60, [R218+0x9400] ;  /* 0x00940000da3c783b */ /* 0x000fea0000004200 */
[----:B------:R1:W4:Y:S01]  /*6210*/  MUFU.EX2 R204, R4 ;  /* 0x0000000400cc7308 */ /* 0x0003220000000800 */
[----:B--2---:R-:W-:Y:S02]  /*6220*/  FMNMX.FTZ R0, R128, R129, !PT ;  /* 0x0000008180007209 */ /* 0x004fe40007810000 */
[----:B---3--:R-:W-:-:S02]  /*6230*/  F2FP.BF16.PACK_AB R7, R203, R251 ;  /* 0x000000fbcb07723e */ /* 0x008fc400000010ff */
[----:B------:R-:W-:-:S04]  /*6240*/  FMNMX.FTZ R0, R131, R0, !PT ;  /* 0x0000000083007209 */ /* 0x000fc80007810000 */
[----:B------:R-:W-:Y:S01]  /*6250*/  FMNMX.FTZ R0, R140, R0, !PT ;  /* 0x000000008c007209 */ /* 0x000fe20007810000 */
[----:B-1----:R-:W-:Y:S01]  /*6260*/  FFMA.FTZ R4, R26, c[0x0][0x23c], -R2 ;  /* 0x00008f001a047a23 */ /* 0x002fe20000010802 */
[----:B----4-:R-:W-:Y:S02]  /*6270*/  F2FP.BF16.PACK_AB R6, R204, R205 ;  /* 0x000000cdcc06723e */ /* 0x010fe400000010ff */
[----:B------:R-:W-:Y:S01]  /*6280*/  FMNMX.FTZ R0, R198, R0, !PT ;  /* 0x00000000c6007209 */ /* 0x000fe20007810000 */
[----:B------:R1:W-:Y:S03]  /*6290*/  MUFU.EX2 R252, R4 ;  /* 0x0000000400fc7308 */ /* 0x0003e60000000800 */
[----:B------:R-:W-:-:S04]  /*62a0*/  FMNMX.FTZ R0, R200, R0, !PT ;  /* 0x00000000c8007209 */ /* 0x000fc80007810000 */
[----:B------:R-:W-:-:S04]  /*62b0*/  FMNMX.FTZ R0, R199, R0, !PT ;  /* 0x00000000c7007209 */ /* 0x000fc80007810000 */
[----:B------:R-:W-:-:S04]  /*62c0*/  FMNMX.FTZ R0, R125, R0, !PT ;  /* 0x000000007d007209 */ /* 0x000fc80007810000 */
[----:B------:R-:W-:Y:S01]  /*62d0*/  FMNMX.FTZ R0, R193, R0, !PT ;  /* 0x00000000c1007209 */ /* 0x000fe20007810000 */
[----:B-1----:R-:W-:-:S03]  /*62e0*/  FFMA.FTZ R4, R27, c[0x0][0x23c], -R2 ;  /* 0x00008f001b047a23 */ /* 0x002fc60000010802 */
[----:B------:R-:W-:Y:S01]  /*62f0*/  FMNMX.FTZ R3, R185, R0, !PT ;  /* 0x00000000b9037209 */ /* 0x000fe20007810000 */
[----:B------:R1:W2:Y:S01]  /*6300*/  MUFU.EX2 R250, R4 ;  /* 0x0000000400fa7308 */ /* 0x0002a20000000800 */
[----:B------:R-:W-:Y:S01]  /*6310*/  FMNMX.FTZ R0, R186, R8, !PT ;  /* 0x00000008ba007209 */ /* 0x000fe20007810000 */
[----:B------:R-:W-:Y:S01]  /*6320*/  FFMA.FTZ R8, R77, c[0x0][0x23c], -R12 ;  /* 0x00008f004d087a23 */ /* 0x000fe2000001080c */
[----:B------:R-:W-:-:S03]  /*6330*/  FMNMX.FTZ R3, R183, R3, !PT ;  /* 0x00000003b7037209 */ /* 0x000fc60007810000 */
[----:B------:R-:W3:Y:S01]  /*6340*/  SHFL.BFLY PT, R9, R0, 0x2, 0x1f ;  /* 0x0c401f0000097f89 */ /* 0x000ee200000e0000 */
[----:B------:R-:W-:Y:S01]  /*6350*/  FMNMX.FTZ R3, R178, R3, !PT ;  /* 0x00000003b2037209 */ /* 0x000fe20007810000 */
[----:B------:R4:W-:Y:S03]  /*6360*/  MUFU.EX2 R249, R8 ;  /* 0x0000000800f97308 */ /* 0x0009e60000000800 */
[----:B------:R-:W-:-:S04]  /*6370*/  FMNMX.FTZ R3, R196, R3, !PT ;  /* 0x00000003c4037209 */ /* 0x000fc80007810000 */
[----:B------:R-:W-:Y:S02]  /*6380*/  FMNMX.FTZ R3, R194, R3, !PT ;  /* 0x00000003c2037209 */ /* 0x000fe40007810000 */
[----:B-1----:R-:W-:Y:S02]  /*6390*/  F2FP.BF16.PACK_AB R4, R14, R15 ;  /* 0x0000000f0e04723e */ /* 0x002fe400000010ff */
[----:B------:R-:W-:Y:S02]  /*63a0*/  FMNMX.FTZ R3, R189, R3, !PT ;  /* 0x00000003bd037209 */ /* 0x000fe40007810000 */
[----:B--2---:R-:W-:Y:S02]  /*63b0*/  F2FP.BF16.PACK_AB R5, R250, R252 ;  /* 0x000000fcfa05723e */ /* 0x004fe400000010ff */
[----:B------:R-:W-:Y:S01]  /*63c0*/  FMNMX.FTZ R3, R190, R3, !PT ;  /* 0x00000003be037209 */ /* 0x000fe20007810000 */
[----:B----4-:R-:W-:-:S04]  /*63d0*/  FFMA.FTZ R8, R36, c[0x0][0x23c], -R12 ;  /* 0x00008f0024087a23 */ /* 0x010fc8000001080c */
[----:B------:R1:W2:Y:S01]  /*63e0*/  MUFU.EX2 R248, R8 ;  /* 0x0000000800f87308 */ /* 0x0002a20000000800 */
[C---:B------:R-:W-:Y:S01]  /*63f0*/  HMMA.16816.F32.BF16 R116, R4.reuse, R48, RZ ;  /* 0x000000300474723c */ /* 0x040fe200000418ff */
[----:B---3--:R-:W-:Y:S02]  /*6400*/  FMNMX.FTZ R0, R0, R9, !PT ;  /* 0x0000000900007209 */ /* 0x008fe40007810000 */
[----:B------:R-:W3:Y:S04]  /*6410*/  SHFL.BFLY PT, R9, R3, 0x2, 0x1f ;  /* 0x0c401f0003097f89 */ /* 0x000ee800000e0000 */
[----:B------:R-:W4:Y:S01]  /*6420*/  SHFL.BFLY PT, R10, R0, 0x1, 0x1f ;  /* 0x0c201f00000a7f89 */ /* 0x000f2200000e0000 */
[----:B------:R-:W-:Y:S01]  /*6430*/  HMMA.16816.F32.BF16 R112, R4, R56, RZ ;  /* 0x000000380470723c */ /* 0x000fe200000418ff */
[----:B-1----:R-:W-:-:S07]  /*6440*/  FFMA.FTZ R8, R64, c[0x0][0x23c], -R2 ;  /* 0x00008f0040087a23 */ /* 0x002fce0000010802 */
[C---:B------:R-:W-:Y:S01]  /*6450*/  HMMA.16816.F32.BF16 R84, R4.reuse, R72, RZ ;  /* 0x000000480454723c */ /* 0x040fe200000418ff */
[----:B------:R1:W-:Y:S07]  /*6460*/  MUFU.EX2 R242, R8 ;  /* 0x0000000800f27308 */ /* 0x0003ee0000000800 */
[----:B------:R-:W-:Y:S01]  /*6470*/  HMMA.16816.F32.BF16 R52, R4, R80, RZ ;  /* 0x000000500434723c */ /* 0x000fe200000418ff */
[----:B---3--:R-:W-:Y:S02]  /*6480*/  FMNMX.FTZ R3, R3, R9, !PT ;  /* 0x0000000903037209 */ /* 0x008fe40007810000 */
[----:B----4-:R-:W-:-:S03]  /*6490*/  FMNMX.FTZ R105, R0, R10, !PT ;  /* 0x0000000a00697209 */ /* 0x010fc60007810000 */
[----:B------:R-:W3:Y:S02]  /*64a0*/  SHFL.BFLY PT, R13, R3, 0x1, 0x1f ;  /* 0x0c201f00030d7f89 */ /* 0x000ee400000e0000 */
[C---:B------:R-:W-:Y:S01]  /*64b0*/  HMMA.16816.F32.BF16 R44, R4.reuse, R88, RZ ;  /* 0x00000058042c723c */ /* 0x040fe200000418ff */
[----:B--2---:R-:W-:Y:S01]  /*64c0*/  F2FP.BF16.PACK_AB R10, R248, R249 ;  /* 0x000000f9f80a723e */ /* 0x004fe200000010ff */
[----:B-1----:R-:W-:Y:S01]  /*64d0*/  FFMA.FTZ R8, R65, c[0x0][0x23c], -R2 ;  /* 0x00008f0041087a23 */ /* 0x002fe20000010802 */
[C---:B------:R-:W-:Y:S01]  /*64e0*/  FSETP.NEU.FTZ.AND P0, PT, R105.reuse, -INF , PT ;  /* 0xff8000006900780b */ /* 0x040fe20003f1d000 */
[----:B------:R-:W-:Y:S01]  /*64f0*/  FMUL.FTZ R0, R105, c[0x0][0x23c] ;  /* 0x00008f0069007a20 */ /* 0x000fe20000410000 */
[----:B------:R-:W1:Y:S01]  /*6500*/  LDSM.16.MT88.4 R64, [R216+0x9400] ;  /* 0x00940000d840783b */ /* 0x000e620000004200 */
[----:B------:R2:W4:Y:S02]  /*6510*/  MUFU.EX2 R243, R8 ;  /* 0x0000000800f37308 */ /* 0x0005240000000800 */
[----:B------:R-:W-:Y:S01]  /*6520*/  HMMA.16816.F32.BF16 R40, R4, R96, RZ ;  /* 0x000000600428723c */ /* 0x000fe200000418ff */
[----:B------:R-:W-:-:S07]  /*6530*/  FSEL R0, R0, RZ, P0 ;  /* 0x000000ff00007208 */ /* 0x000fce0000000000 */
[C---:B------:R-:W-:Y:S01]  /*6540*/  HMMA.16816.F32.BF16 R36, R4.reuse, R50, RZ ;  /* 0x000000320424723c */ /* 0x040fe200000418ff */
[--C-:B--2---:R-:W-:Y:S01]  /*6550*/  FFMA.FTZ R8, R68, c[0x0][0x23c], -R2.reuse ;  /* 0x00008f0044087a23 */ /* 0x104fe20000010802 */
[----:B----4-:R-:W-:Y:S01]  /*6560*/  F2FP.BF16.PACK_AB R9, R243, R242 ;  /* 0x000000f2f309723e */ /* 0x010fe200000010ff */
[----:B------:R-:W2:Y:S05]  /*6570*/  LDSM.16.MT88.4 R68, [R216+0xa400] ;  /* 0x00a40000d844783b */ /* 0x000eaa0000004200 */
[C---:B------:R-:W-:Y:S01]  /*6580*/  HMMA.16816.F32.BF16 R32, R4.reuse, R58, RZ ;  /* 0x0000003a0420723c */ /* 0x040fe200000418ff */
[----:B------:R4:W-:Y:S07]  /*6590*/  MUFU.EX2 R244, R8 ;  /* 0x0000000800f47308 */ /* 0x0009ee0000000800 */
[C---:B------:R-:W-:Y:S08]  /*65a0*/  HMMA.16816.F32.BF16 R28, R4.reuse, R74, RZ ;  /* 0x0000004a041c723c */ /* 0x040ff000000418ff */
[----:B------:R-:W-:Y:S01]  /*65b0*/  HMMA.16816.F32.BF16 R24, R4, R82, RZ ;  /* 0x000000520418723c */ /* 0x000fe200000418ff */
[----:B----4-:R-:W-:-:S02]  /*65c0*/  FFMA.FTZ R8, R76, c[0x0][0x23c], -R2 ;  /* 0x00008f004c087a23 */ /* 0x010fc40000010802 */
[----:B------:R-:W4:Y:S02]  /*65d0*/  LDSM.16.MT88.4 R76, [R218+0xa400] ;  /* 0x00a40000da4c783b */ /* 0x000f240000004200 */
[----:B------:R5:W1:Y:S03]  /*65e0*/  MUFU.EX2 R245, R8 ;  /* 0x0000000800f57308 */ /* 0x000a660000000800 */
[C---:B------:R-:W-:Y:S08]  /*65f0*/  HMMA.16816.F32.BF16 R20, R4.reuse, R90, RZ ;  /* 0x0000005a0414723c */ /* 0x040ff000000418ff */
[----:B------:R-:W-:Y:S01]  /*6600*/  HMMA.16816.F32.BF16 R16, R4, R98, RZ ;  /* 0x000000620410723c */ /* 0x000fe200000418ff */
[----:B-----5:R-:W-:-:S06]  /*6610*/  F2FP.BF16.PACK_AB R8, R247, R246 ;  /* 0x000000f6f708723e */ /* 0x020fcc00000010ff */
[--C-:B------:R-:W-:Y:S01]  /*6620*/  FFMA.FTZ R4, R104, c[0x0][0x23c], -R0.reuse ;  /* 0x00008f0068047a23 */ /* 0x100fe20000010800 */
[----:B---3--:R-:W-:Y:S01]  /*6630*/  FMNMX.FTZ R104, R3, R13, !PT ;  /* 0x0000000d03687209 */ /* 0x008fe20007810000 */
[----:B------:R-:W-:Y:S01]  /*6640*/  FFMA.FTZ R3, R130, c[0x0][0x23c], -R0 ;  /* 0x00008f0082037a23 */ /* 0x000fe20000010800 */
[----:B-1----:R-:W-:Y:S01]  /*6650*/  F2FP.BF16.PACK_AB R11, R245, R244 ;  /* 0x000000f4f50b723e */ /* 0x002fe200000010ff */
[----:B------:R1:W-:Y:S01]  /*6660*/  MUFU.EX2 R241, R4 ;  /* 0x0000000400f17308 */ /* 0x0003e20000000800 */
[----:B------:R-:W-:Y:S01]  /*6670*/  FSETP.NEU.FTZ.AND P0, PT, R104, -INF , PT ;  /* 0xff8000006800780b */ /* 0x000fe20003f1d000 */
[----:B------:R-:W-:-:S04]  /*6680*/  FFMA.FTZ R13, R107, c[0x0][0x23c], -R2 ;  /* 0x00008f006b0d7a23 */ /* 0x000fc80000010802 */
[C---:B------:R-:W-:Y:S02]  /*6690*/  HMMA.16816.F32.BF16 R116, R8.reuse, R64, R116 ;  /* 0x000000400874723c */ /* 0x040fe40000041874 */
[----:B------:R3:W-:Y:S06]  /*66a0*/  MUFU.EX2 R239, R3 ;  /* 0x0000000300ef7308 */ /* 0x0007ec0000000800 */
[----:B------:R-:W-:Y:S01]  /*66b0*/  HMMA.16816.F32.BF16 R132, R8, R60, R112 ;  /* 0x0000003c0884723c */ /* 0x000fe20000041870 */
[----:B-1----:R-:W-:-:S04]  /*66c0*/  FFMA.FTZ R4, R137, c[0x0][0x23c], -R0 ;  /* 0x00008f0089047a23 */ /* 0x002fc80000010800 */
[----:B------:R1:W-:Y:S03]  /*66d0*/  MUFU.EX2 R240, R4 ;  /* 0x0000000400f07308 */ /* 0x0003e60000000800 */
[----:B--2---:R-:W-:Y:S01]  /*66e0*/  HMMA.16816.F32.BF16 R148, R8, R68, R84 ;  /* 0x000000440894723c */ /* 0x004fe20000041854 */
[----:B---3--:R-:W-:-:S05]  /*66f0*/  FMUL.FTZ R3, R104, c[0x0][0x23c] ;  /* 0x00008f0068037a20 */ /* 0x008fca0000410000 */
[----:B------:R-:W-:Y:S02]  /*6700*/  FSEL R3, R3, RZ, P0 ;  /* 0x000000ff03037208 */ /* 0x000fe40000000000 */
[----:B----4-:R-:W-:Y:S01]  /*6710*/  HMMA.16816.F32.BF16 R164, R8, R76, R52 ;  /* 0x0000004c08a4723c */ /* 0x010fe20000041834 */
[----:B-1----:R-:W-:-:S07]  /*6720*/  FFMA.FTZ R4, R136, c[0x0][0x23c], -R0 ;  /* 0x00008f0088047a23 */ /* 0x002fce0000010800 */
[C---:B------:R-:W-:Y:S01]  /*6730*/  HMMA.16816.F32.BF16 R156, R8.reuse, R92, R44 ;  /* 0x0000005c089c723c */ /* 0x040fe2000004182c */
[----:B------:R1:W2:Y:S07]  /*6740*/  MUFU.EX2 R238, R4 ;  /* 0x0000000400ee7308 */ /* 0x0002ae0000000800 */
        /* <DEDUP_REMOVED lines=8> */
[----:B------:R-:W-:Y:S01]  /*67d0*/  HMMA.16816.F32.BF16 R168, R8, R78, R24 ;  /* 0x0000004e08a8723c */ /* 0x000fe20000041818 */
[----:B------:R1:W2:Y:S02]  /*67e0*/  MUFU.EX2 R214, R4 ;  /* 0x0000000400d67308 */ /* 0x0002a40000000800 */
[----:B-1----:R-:W-:Y:S01]  /*67f0*/  FFMA.FTZ R4, R131, c[0x0][0x23c], -R3 ;  /* 0x00008f0083047a23 */ /* 0x002fe20000010803 */
[----:B--2---:R-:W-:-:S04]  /*6800*/  F2FP.BF16.PACK_AB R5, R214, R237 ;  /* 0x000000edd605723e */ /* 0x004fc800000010ff */
[----:B------:R-:W-:Y:S01]  /*6810*/  HMMA.16816.F32.BF16 R128, R8, R110, R16 ;  /* 0x0000006e0880723c */ /* 0x000fe20000041810 */
[----:B------:R1:W-:Y:S02]  /*6820*/  MUFU.EX2 R215, R4 ;  /* 0x0000000400d77308 */ /* 0x0003e40000000800 */
[----:B-1----:R-:W-:-:S05]  /*6830*/  FFMA.FTZ R4, R140, c[0x0][0x23c], -R3 ;  /* 0x00008f008c047a23 */ /* 0x002fca0000010803 */
[----:B------:R-:W-:Y:S01]  /*6840*/  HMMA.16816.F32.BF16 R140, R8, R94, R20 ;  /* 0x0000005e088c723c */ /* 0x000fe20000041814 */
[----:B------:R1:W2:Y:S06]  /*6850*/  MUFU.EX2 R236, R4 ;  /* 0x0000000400ec7308 */ /* 0x0002ac0000000800 */
[----:B------:R-:W-:-:S04]  /*6860*/  FFMA.FTZ R8, R202, c[0x0][0x23c], -R0 ;  /* 0x00008f00ca087a23 */ /* 0x000fc80000010800 */
[----:B------:R3:W-:Y:S01]  /*6870*/  MUFU.EX2 R213, R8 ;  /* 0x0000000800d57308 */ /* 0x0007e20000000800 */
[----:B-1----:R-:W-:Y:S01]  /*6880*/  FFMA.FTZ R4, R197, c[0x0][0x23c], -R0 ;  /* 0x00008f00c5047a23 */ /* 0x002fe20000010800 */
[----:B--2---:R-:W-:-:S06]  /*6890*/  F2FP.BF16.PACK_AB R7, R236, R215 ;  /* 0x000000d7ec07723e */ /* 0x004fcc00000010ff */
[----:B------:R1:W2:Y:S01]  /*68a0*/  MUFU.EX2 R210, R4 ;  /* 0x0000000400d27308 */ /* 0x0002a20000000800 */
[----:B---3--:R-:W-:-:S07]  /*68b0*/  FFMA.FTZ R8, R201, c[0x0][0x23c], -R0 ;  /* 0x00008f00c9087a23 */ /* 0x008fce0000010800 */
[----:B------:R3:W-:Y:S01]  /*68c0*/  MUFU.EX2 R212, R8 ;  /* 0x0000000800d47308 */ /* 0x0007e20000000800 */
[----:B-1----:R-:W-:-:S07]  /*68d0*/  F2FP.BF16.PACK_AB R4, R239, R241 ;  /* 0x000000f1ef04723e */ /* 0x002fce00000010ff */
[----:B------:R-:W-:Y:S01]  /*68e0*/  HMMA.16816.F32.BF16 R32, R4, R56, RZ ;  /* 0x000000380420723c */ /* 0x000fe200000418ff */
[----:B---3--:R-:W-:-:S04]  /*68f0*/  FFMA.FTZ R8, R124, c[0x0][0x23c], -R0 ;  /* 0x00008f007c087a23 */ /* 0x008fc80000010800 */
[----:B------:R1:W-:Y:S03]  /*6900*/  MUFU.EX2 R211, R8 ;  /* 0x0000000800d37308 */ /* 0x0003e60000000800 */
[C---:B------:R-:W-:Y:S08]  /*6910*/  HMMA.16816.F32.BF16 R28, R4.reuse, R72, RZ ;  /* 0x00000048041c723c */ /* 0x040ff000000418ff */
[----:B------:R-:W-:Y:S01]  /*6920*/  HMMA.16816.F32.BF16 R40, R4, R48, RZ ;  /* 0x000000300428723c */ /* 0x000fe200000418ff */
[----:B-1----:R-:W-:-:S07]  /*6930*/  FFMA.FTZ R8, R198, c[0x0][0x23c], -R3 ;  /* 0x00008f00c6087a23 */ /* 0x002fce0000010803 */
[C---:B------:R-:W-:Y:S01]  /*6940*/  HMMA.16816.F32.BF16 R44, R4.reuse, R58, RZ ;  /* 0x0000003a042c723c */ /* 0x040fe200000418ff */
[----:B------:R1:W-:Y:S07]  /*6950*/  MUFU.EX2 R198, R13 ;  /* 0x0000000d00c67308 */ /* 0x0003ee0000000800 */
[C---:B------:R-:W-:Y:S01]  /*6960*/  HMMA.16816.F32.BF16 R24, R4.reuse, R96, RZ ;  /* 0x000000600418723c */ /* 0x040fe200000418ff */
[----:B------:R3:W-:Y:S07]  /*6970*/  MUFU.EX2 R206, R8 ;  /* 0x0000000800ce7308 */ /* 0x0007ee0000000800 */
[----:B------:R-:W-:Y:S01]  /*6980*/  HMMA.16816.F32.BF16 R48, R4, R50, RZ ;  /* 0x000000320430723c */ /* 0x000fe200000418ff */
[----:B-1----:R-:W-:-:S04]  /*6990*/  FFMA.FTZ R13, R192, c[0x0][0x23c], -R0 ;  /* 0x00008f00c00d7a23 */ /* 0x002fc80000010800 */
[----:B------:R1:W-:Y:S03]  /*69a0*/  MUFU.EX2 R197, R13 ;  /* 0x0000000d00c57308 */ /* 0x0003e60000000800 */
[----:B------:R-:W-:Y:S01]  /*69b0*/  HMMA.16816.F32.BF16 R36, R4, R74, RZ ;  /* 0x0000004a0424723c */ /* 0x000fe200000418ff */
[----:B---3--:R-:W-:-:S04]  /*69c0*/  FFMA.FTZ R8, R200, c[0x0][0x23c], -R3 ;  /* 0x00008f00c8087a23 */ /* 0x008fc80000010803 */
[----:B------:R3:W4:Y:S03]  /*69d0*/  MUFU.EX2 R209, R8 ;  /* 0x0000000800d17308 */ /* 0x0007260000000800 */
[----:B------:R-:W-:Y:S01]  /*69e0*/  HMMA.16816.F32.BF16 R20, R4, R80, RZ ;  /* 0x000000500414723c */ /* 0x000fe200000418ff */
[----:B-1----:R-:W-:-:S07]  /*69f0*/  FFMA.FTZ R13, R181, c[0x0][0x23c], -R0 ;  /* 0x00008f00b50d7a23 */ /* 0x002fce0000010800 */
[----:B------:R-:W-:Y:S01]  /*6a00*/  HMMA.16816.F32.BF16 R52, R4, R82, RZ ;  /* 0x000000520434723c */ /* 0x000fe200000418ff */
[----:B---3--:R-:W-:-:S07]  /*6a10*/  FFMA.FTZ R8, R199, c[0x0][0x23c], -R3 ;  /* 0x00008f00c7087a23 */ /* 0x008fce0000010803 */
[C---:B------:R-:W-:Y:S01]  /*6a20*/  HMMA.16816.F32.BF16 R16, R4.reuse, R88, RZ ;  /* 0x000000580410723c */ /* 0x040fe200000418ff */
[----:B------:R1:W-:Y:S07]  /*6a30*/  MUFU.EX2 R208, R8 ;  /* 0x0000000800d07308 */ /* 0x0003ee0000000800 */
[C---:B------:R-:W-:Y:S08]  /*6a40*/  HMMA.16816.F32.BF16 R56, R4.reuse, R90, RZ ;  /* 0x0000005a0438723c */ /* 0x040ff000000418ff */
[----:B------:R-:W-:Y:S01]  /*6a50*/  HMMA.16816.F32.BF16 R96, R4, R98, RZ ;  /* 0x000000620460723c */ /* 0x000fe200000418ff */
[----:B-1----:R-:W-:-:S04]  /*6a60*/  FFMA.FTZ R8, R125, c[0x0][0x23c], -R3 ;  /* 0x00008f007d087a23 */ /* 0x002fc80000010803 */
[----:B------:R-:W1:Y:S02]  /*6a70*/  MUFU.EX2 R207, R8 ;  /* 0x0000000800cf7308 */ /* 0x000e640000000800 */
[----:B--2---:R-:W-:Y:S02]  /*6a80*/  F2FP.BF16.PACK_AB R4, R213, R210 ;  /* 0x000000d2d504723e */ /* 0x004fe400000010ff */
[----:B----4-:R-:W-:Y:S02]  /*6a90*/  F2FP.BF16.PACK_AB R5, R209, R206 ;  /* 0x000000ced105723e */ /* 0x010fe400000010ff */
[----:B------:R-:W-:Y:S02]  /*6aa0*/  F2FP.BF16.PACK_AB R6, R211, R212 ;  /* 0x000000d4d306723e */ /* 0x000fe400000010ff */
[----:B-1----:R-:W-:Y:S01]  /*6ab0*/  F2FP.BF16.PACK_AB R7, R207, R208 ;  /* 0x000000d0cf07723e */ /* 0x002fe200000010ff */
[----:B------:R-:W-:-:S06]  /*6ac0*/  FFMA.FTZ R8, R173, c[0x0][0x23c], -R12 ;  /* 0x00008f00ad087a23 */ /* 0x000fcc000001080c */
[C---:B------:R-:W-:Y:S01]  /*6ad0*/  HMMA.16816.F32.BF16 R112, R4.reuse, R60, R32 ;  /* 0x0000003c0470723c */ /* 0x040fe20000041820 */
[----:B------:R-:W-:Y:S06]  /*6ae0*/  LDSM.16.MT88.4 R32, [R216+0xb800] ;  /* 0x00b80000d820783b */ /* 0x000fec0000004200 */
[----:B------:R-:W-:Y:S01]  /*6af0*/  MOV R61, R205 ;  /* 0x000000cd003d7202 */ /* 0x000fe20000000f00 */
[C---:B------:R-:W-:Y:S01]  /*6b00*/  HMMA.16816.F32.BF16 R88, R4.reuse, R68, R28 ;  /* 0x000000440458723c */ /* 0x040fe2000004181c */
[----:B------:R1:W-:Y:S01]  /*6b10*/  MUFU.EX2 R205, R8 ;  /* 0x0000000800cd7308 */ /* 0x0003e20000000800 */
[----:B------:R-:W-:Y:S01]  /*6b20*/  MOV R60, R204 ;  /* 0x000000cc003c7202 */ /* 0x000fe20000000f00 */
[----:B------:R-:W-:Y:S04]  /*6b30*/  LDSM.16.MT88.4 R28, [R218+0xb800] ;  /* 0x00b80000da1c783b */ /* 0x000fe80000004200 */
[----:B------:R-:W-:Y:S01]  /*6b40*/  MOV R69, R203 ;  /* 0x000000cb00457202 */ /* 0x000fe20000000f00 */
[C---:B------:R-:W-:Y:S08]  /*6b50*/  HMMA.16816.F32.BF16 R124, R4.reuse, R64, R40 ;  /* 0x00000040047c723c */ /* 0x040ff00000041828 */
[----:B------:R-:W-:Y:S01]  /*6b60*/  HMMA.16816.F32.BF16 R64, R4, R66, R48 ;  /* 0x000000420440723c */ /* 0x000fe20000041830 */
[----:B-1----:R-:W-:-:S04]  /*6b70*/  FFMA.FTZ R8, R160, c[0x0][0x23c], -R12 ;  /* 0x00008f00a0087a23 */ /* 0x002fc8000001080c */
[----:B------:R1:W-:Y:S03]  /*6b80*/  MUFU.EX2 R204, R8 ;  /* 0x0000000800cc7308 */ /* 0x0003e60000000800 */
[C---:B------:R-:W-:Y:S08]  /*6b90*/  HMMA.16816.F32.BF16 R48, R4.reuse, R62, R44 ;  /* 0x0000003e0430723c */ /* 0x040ff0000004182c */
[----:B------:R-:W-:Y:S01]  /*6ba0*/  HMMA.16816.F32.BF16 R40, R4, R78, R52 ;  /* 0x0000004e0428723c */ /* 0x000fe20000041834 */
[----:B-1----:R-:W-:-:S07]  /*6bb0*/  FFMA.FTZ R8, R106, c[0x0][0x23c], -R12 ;  /* 0x00008f006a087a23 */ /* 0x002fce000001080c */
[C---:B------:R-:W-:Y:S01]  /*6bc0*/  HMMA.16816.F32.BF16 R84, R4.reuse, R76, R20 ;  /* 0x0000004c0454723c */ /* 0x040fe20000041814 */
[----:B------:R1:W-:Y:S01]  /*6bd0*/  MUFU.EX2 R203, R8 ;  /* 0x0000000800cb7308 */ /* 0x0003e20000000800 */
[----:B------:R-:W2:Y:S06]  /*6be0*/  LDSM.16.MT88.4 R20, [R216+0x9800] ;  /* 0x00980000d814783b */ /* 0x000eac0000004200 */
[C---:B------:R-:W-:Y:S01]  /*6bf0*/  HMMA.16816.F32.BF16 R72, R4.reuse, R92, R16 ;  /* 0x0000005c0448723c */ /* 0x040fe20000041810 */
[----:B------:R-:W3:Y:S07]  /*6c00*/  LDSM.16.MT88.4 R16, [R218+0x9800] ;  /* 0x00980000da10783b */ /* 0x000eee0000004200 */
[C---:B------:R-:W-:Y:S01]  /*6c10*/  HMMA.16816.F32.BF16 R80, R4.reuse, R108, R24 ;  /* 0x0000006c0450723c */ /* 0x040fe20000041818 */
[----:B-1----:R-:W-:Y:S01]  /*6c20*/  FFMA.FTZ R8, R100, c[0x0][0x23c], -R12 ;  /* 0x00008f0064087a23 */ /* 0x002fe2000001080c */
[----:B------:R-:W1:Y:S03]  /*6c30*/  LDSM.16.MT88.4 R24, [R218+0xa800] ;  /* 0x00a80000da18783b */ /* 0x000e660000004200 */
[----:B------:R4:W5:Y:S03]  /*6c40*/  MUFU.EX2 R202, R8 ;  /* 0x0000000800ca7308 */ /* 0x0009660000000800 */
[C---:B------:R-:W-:Y:S08]  /*6c50*/  HMMA.16816.F32.BF16 R36, R4.reuse, R70, R36 ;  /* 0x000000460424723c */ /* 0x040ff00000041824 */
[----:B------:R-:W-:Y:S01]  /*6c60*/  HMMA.16816.F32.BF16 R44, R4, R94, R56 ;  /* 0x0000005e042c723c */ /* 0x000fe20000041838 */
[----:B----4-:R-:W-:-:S07]  /*6c70*/  FFMA.FTZ R8, R179, c[0x0][0x23c], -R2 ;  /* 0x00008f00b3087a23 */ /* 0x010fce0000010802 */
[----:B------:R-:W-:Y:S01]  /*6c80*/  HMMA.16816.F32.BF16 R52, R4, R110, R96 ;  /* 0x0000006e0434723c */ /* 0x000fe20000041860 */
[----:B------:R4:W-:Y:S06]  /*6c90*/  MUFU.EX2 R201, R8 ;  /* 0x0000000800c97308 */ /* 0x0009ec0000000800 */
[----:B------:R-:W-:Y:S01]  /*6ca0*/  FFMA.FTZ R4, R187, c[0x0][0x23c], -R0 ;  /* 0x00008f00bb047a23 */ /* 0x000fe20000010800 */
[----:B-----5:R-:W-:Y:S01]  /*6cb0*/  F2FP.BF16.PACK_AB R6, R202, R203 ;  /* 0x000000cbca06723e */ /* 0x020fe200000010ff */
[----:B------:R5:W-:Y:S01]  /*6cc0*/  MUFU.EX2 R187, R13 ;  /* 0x0000000d00bb7308 */ /* 0x000be20000000800 */
[----:B----4-:R-:W-:-:S07]  /*6cd0*/  FFMA.FTZ R8, R162, c[0x0][0x23c], -R2 ;  /* 0x00008f00a2087a23 */ /* 0x010fce0000010802 */
[----:B------:R4:W-:Y:S01]  /*6ce0*/  MUFU.EX2 R192, R4 ;  /* 0x0000000400c07308 */ /* 0x0009e20000000800 */
[----:B-----5:R-:W-:-:S07]  /*6cf0*/  FFMA.FTZ R13, R176, c[0x0][0x23c], -R0 ;  /* 0x00008f00b00d7a23 */ /* 0x020fce0000010800 */
[----:B------:R5:W1:Y:S08]  /*6d00*/  MUFU.EX2 R200, R8 ;  /* 0x0000000800c87308 */ /* 0x000a700000000800 */
[----:B------:R2:W-:Y:S01]  /*6d10*/  MUFU.EX2 R181, R13 ;  /* 0x0000000d00b57308 */ /* 0x0005e20000000800 */
[----:B----4-:R-:W-:Y:S01]  /*6d20*/  F2FP.BF16.PACK_AB R4, R204, R205 ;  /* 0x000000cdcc04723e */ /* 0x010fe200000010ff */
[----:B-----5:R-:W-:Y:S01]  /*6d30*/  FFMA.FTZ R8, R161, c[0x0][0x23c], -R2 ;  /* 0x00008f00a1087a23 */ /* 0x020fe20000010802 */
[----:B-1----:R-:W-:-:S05]  /*6d40*/  F2FP.BF16.PACK_AB R5, R200, R201 ;  /* 0x000000c9c805723e */ /* 0x002fca00000010ff */
[----:B------:R1:W4:Y:S01]  /*6d50*/  MUFU.EX2 R199, R8 ;  /* 0x0000000800c77308 */ /* 0x0003220000000800 */
[----:B--2---:R-:W-:Y:S01]  /*6d60*/  FFMA.FTZ R13, R193, c[0x0][0x23c], -R3 ;  /* 0x00008f00c10d7a23 */ /* 0x004fe20000010803 */
[----:B------:R-:W-:-:S06]  /*6d70*/  MOV R193, R69 ;  /* 0x0000004500c17202 */ /* 0x000fcc0000000f00 */
[----:B------:R2:W-:Y:S01]  /*6d80*/  MUFU.EX2 R179, R13 ;  /* 0x0000000d00b37308 */ /* 0x0005e20000000800 */
[----:B-1----:R-:W1:Y:S01]  /*6d90*/  LDSM.16.MT88.4 R8, [R216+0xa800] ;  /* 0x00a80000d808783b */ /* 0x002e620000004200 */
[----:B----4-:R-:W-:Y:S01]  /*6da0*/  F2FP.BF16.PACK_AB R7, R198, R199 ;  /* 0x000000c7c607723e */ /* 0x010fe200000010ff */
[----:B--2---:R-:W-:-:S06]  /*6db0*/  FFMA.FTZ R13, R185, c[0x0][0x23c], -R3 ;  /* 0x00008f00b90d7a23 */ /* 0x004fcc0000010803 */
[C---:B------:R-:W-:Y:S01]  /*6dc0*/  HMMA.16816.F32.BF16 R116, R4.reuse, R20, R116 ;  /* 0x000000140474723c */ /* 0x040fe20000041874 */
[----:B------:R-:W-:Y:S01]  /*6dd0*/  MOV R185, R60 ;  /* 0x0000003c00b97202 */ /* 0x000fe20000000f00 */
[----:B------:R2:W4:Y:S06]  /*6de0*/  MUFU.EX2 R176, R13 ;  /* 0x0000000d00b07308 */ /* 0x00052c0000000800 */
[C---:B---3--:R-:W-:Y:S08]  /*6df0*/  HMMA.16816.F32.BF16 R132, R4.reuse, R16, R132 ;  /* 0x000000100484723c */ /* 0x048ff00000041884 */
[----:B------:R-:W-:Y:S01]  /*6e00*/  HMMA.16816.F32.BF16 R164, R4, R24, R164 ;  /* 0x0000001804a4723c */ /* 0x000fe200000418a4 */
[----:B--2---:R-:W-:Y:S01]  /*6e10*/  FFMA.FTZ R13, R183, c[0x0][0x23c], -R3 ;  /* 0x00008f00b70d7a23 */ /* 0x004fe20000010803 */
[----:B------:R-:W-:-:S03]  /*6e20*/  MOV R183, R61 ;  /* 0x0000003d00b77202 */ /* 0x000fc60000000f00 */
[----:B------:R2:W-:Y:S03]  /*6e30*/  MUFU.EX2 R107, R13 ;  /* 0x0000000d006b7308 */ /* 0x0005e60000000800 */
[C---:B------:R-:W-:Y:S01]  /*6e40*/  HMMA.16816.F32.BF16 R96, R4.reuse, R32, R156 ;  /* 0x000000200460723c */ /* 0x040fe2000004189c */
[----:B------:R-:W-:Y:S07]  /*6e50*/  LDSM.16.MT88.4 R156, [R216+0xac00] ;  /* 0x00ac0000d89c783b */ /* 0x000fee0000004200 */
[----:B-1----:R-:W-:Y:S01]  /*6e60*/  HMMA.16816.F32.BF16 R148, R4, R8, R148 ;  /* 0x000000080494723c */ /* 0x002fe20000041894 */
[----:B--2---:R-:W-:-:S07]  /*6e70*/  FFMA.FTZ R13, R178, c[0x0][0x23c], -R3 ;  /* 0x00008f00b20d7a23 */ /* 0x004fce0000010803 */
[C---:B------:R-:W-:Y:S01]  /*6e80*/  HMMA.16816.F32.BF16 R108, R4.reuse, R28, R144 ;  /* 0x0000001c046c723c */ /* 0x040fe20000041890 */
[----:B------:R-:W-:Y:S01]  /*6e90*/  MOV R178, R15 ;  /* 0x0000000f00b27202 */ /* 0x000fe20000000f00 */
[----:B------:R1:W2:Y:S06]  /*6ea0*/  MUFU.EX2 R106, R13 ;  /* 0x0000000d006a7308 */ /* 0x0002ac0000000800 */
[C---:B------:R-:W-:Y:S08]  /*6eb0*/  HMMA.16816.F32.BF16 R120, R4.reuse, R22, R120 ;  /* 0x000000160478723c */ /* 0x040ff00000041878 */
[----:B------:R-:W-:Y:S01]  /*6ec0*/  HMMA.16816.F32.BF16 R136, R4, R18, R136 ;  /* 0x000000120488723c */ /* 0x000fe20000041888 */
[----:B-1----:R-:W-:Y:S01]  /*6ed0*/  FFMA.FTZ R13, R182, c[0x0][0x23c], -R12 ;  /* 0x00008f00b60d7a23 */ /* 0x002fe2000001080c */
[----:B------:R-:W-:-:S03]  /*6ee0*/  MOV R182, R14 ;  /* 0x0000000e00b67202 */ /* 0x000fc60000000f00 */
[----:B------:R-:W-:Y:S03]  /*6ef0*/  MUFU.EX2 R100, R13 ;  /* 0x0000000d00647308 */ /* 0x000fe60000000800 */
[C---:B------:R-:W-:Y:S08]  /*6f00*/  HMMA.16816.F32.BF16 R152, R4.reuse, R10, R152 ;  /* 0x0000000a0498723c */ /* 0x040ff00000041898 */
[C---:B------:R-:W-:Y:S08]  /*6f10*/  HMMA.16816.F32.BF16 R168, R4.reuse, R26, R168 ;  /* 0x0000001a04a8723c */ /* 0x040ff000000418a8 */
[C---:B------:R-:W-:Y:S01]  /*6f20*/  HMMA.16816.F32.BF16 R76, R4.reuse, R34, R140 ;  /* 0x00000022044c723c */ /* 0x040fe2000004188c */
[----:B------:R-:W-:Y:S07]  /*6f30*/  LDSM.16.MT88.4 R140, [R218+0x9c00] ;  /* 0x009c0000da8c783b */ /* 0x000fee0000004200 */
[----:B------:R-:W-:Y:S07]  /*6f40*/  HMMA.16816.F32.BF16 R56, R4, R30, R128 ;  /* 0x0000001e0438723c */ /* 0x000fee0000041880 */
[----:B------:R-:W-:-:S02]  /*6f50*/  F2FP.BF16.PACK_AB R4, R192, R197 ;  /* 0x000000c5c004723e */ /* 0x000fc400000010ff */
[----:B----4-:R-:W-:Y:S02]  /*6f60*/  F2FP.BF16.PACK_AB R5, R176, R179 ;  /* 0x000000b3b005723e */ /* 0x010fe400000010ff */
[----:B------:R-:W-:Y:S02]  /*6f70*/  F2FP.BF16.PACK_AB R6, R181, R187 ;  /* 0x000000bbb506723e */ /* 0x000fe400000010ff */
[----:B--2---:R-:W-:-:S07]  /*6f80*/  F2FP.BF16.PACK_AB R7, R106, R107 ;  /* 0x0000006b6a07723e */ /* 0x004fce00000010ff */
[C---:B------:R-:W-:Y:S07]  /*6f90*/  HMMA.16816.F32.BF16 R144, R4.reuse, R8, R88 ;  /* 0x000000080490723c */ /* 0x040fee0000041858 */
[--C-:B------:R-:W-:Y:S01]  /*6fa0*/  FFMA.FTZ R8, R174, c[0x0][0x23c], -R12.reuse ;  /* 0x00008f00ae087a23 */ /* 0x100fe2000001080c */
[C---:B------:R-:W-:Y:S03]  /*6fb0*/  HMMA.16816.F32.BF16 R64, R4.reuse, R22, R64 ;  /* 0x000000160440723c */ /* 0x040fe60000041840 */
[----:B------:R1:W2:Y:S05]  /*6fc0*/  MUFU.EX2 R23, R8 ;  /* 0x0000000800177308 */ /* 0x0002aa0000000800 */
[C---:B------:R-:W-:Y:S01]  /*6fd0*/  HMMA.16816.F32.BF16 R60, R4.reuse, R20, R124 ;  /* 0x00000014043c723c */ /* 0x040fe2000004187c */
[----:B------:R-:W-:Y:S07]  /*6fe0*/  LDSM.16.MT88.4 R124, [R216+0x9c00] ;  /* 0x009c0000d87c783b */ /* 0x000fee0000004200 */
        /* <DEDUP_REMOVED lines=8> */
[----:B------:R-:W1:Y:S01]  /*7070*/  LDSM.16.MT88.4 R80, [R216+0xbc00] ;  /* 0x00bc0000d850783b */ /* 0x000e620000004200 */
[----:B------:R2:W3:Y:S06]  /*7080*/  MUFU.EX2 R21, R8 ;  /* 0x0000000800157308 */ /* 0x0004ec0000000800 */
[C---:B------:R-:W-:Y:S08]  /*7090*/  HMMA.16816.F32.BF16 R36, R4.reuse, R10, R36 ;  /* 0x0000000a0424723c */ /* 0x040ff00000041824 */
[----:B------:R-:W-:Y:S01]  /*70a0*/  HMMA.16816.F32.BF16 R40, R4, R26, R40 ;  /* 0x0000001a0428723c */ /* 0x000fe20000041828 */
[----:B--2---:R-:W-:Y:S01]  /*70b0*/  FFMA.FTZ R8, R184, c[0x0][0x23c], -R2 ;  /* 0x00008f00b8087a23 */ /* 0x004fe20000010802 */
[----:B---3--:R-:W-:-:S03]  /*70c0*/  F2FP.BF16.PACK_AB R94, R21, R22 ;  /* 0x00000016155e723e */ /* 0x008fc600000010ff */
[----:B------:R2:W-:Y:S03]  /*70d0*/  MUFU.EX2 R20, R8 ;  /* 0x0000000800147308 */ /* 0x0005e60000000800 */
[C---:B------:R-:W-:Y:S08]  /*70e0*/  HMMA.16816.F32.BF16 R68, R4.reuse, R32, R72 ;  /* 0x000000200444723c */ /* 0x040ff00000041848 */
[----:B------:R-:W-:Y:S01]  /*70f0*/  HMMA.16816.F32.BF16 R44, R4, R34, R44 ;  /* 0x00000022042c723c */ /* 0x000fe2000004182c */
[----:B--2---:R-:W-:-:S07]  /*7100*/  FFMA.FTZ R8, R180, c[0x0][0x23c], -R2 ;  /* 0x00008f00b4087a23 */ /* 0x004fce0000010802 */
[----:B------:R-:W-:Y:S01]  /*7110*/  HMMA.16816.F32.BF16 R52, R4, R30, R52 ;  /* 0x0000001e0434723c */ /* 0x000fe20000041834 */
[----:B------:R-:W2:Y:S01]  /*7120*/  LDSM.16.MT88.4 R4, [R218+0xbc00] ;  /* 0x00bc0000da04783b */ /* 0x000ea20000004200 */
[----:B------:R3:W4:Y:S02]  /*7130*/  MUFU.EX2 R19, R8 ;  /* 0x0000000800137308 */ /* 0x0007240000000800 */
[--C-:B---3--:R-:W-:Y:S01]  /*7140*/  FFMA.FTZ R8, R175, c[0x0][0x23c], -R2.reuse ;  /* 0x00008f00af087a23 */ /* 0x108fe20000010802 */
[----:B----4-:R-:W-:Y:S01]  /*7150*/  F2FP.BF16.PACK_AB R93, R19, R20 ;  /* 0x00000014135d723e */ /* 0x010fe200000010ff */
[----:B------:R-:W-:Y:S01]  /*7160*/  FFMA.FTZ R2, R177, c[0x0][0x23c], -R2 ;  /* 0x00008f00b1027a23 */ /* 0x000fe20000010802 */
[----:B------:R-:W3:Y:S03]  /*7170*/  LDSM.16.MT88.4 R172, [R218+0xac00] ;  /* 0x00ac0000daac783b */ /* 0x000ee60000004200 */
        /* <DEDUP_REMOVED lines=8> */
[----:B--2---:R-:W-:Y:S01]  /*7200*/  HMMA.16816.F32.BF16 R88, R92, R4, R108 ;  /* 0x000000045c58723c */ /* 0x004fe2000004186c */
[----:B-1----:R-:W-:-:S04]  /*7210*/  FFMA.FTZ R2, R191, c[0x0][0x23c], -R0 ;  /* 0x00008f00bf027a23 */ /* 0x002fc80000010800 */
[----:B------:R1:W2:Y:S03]  /*7220*/  MUFU.EX2 R15, R2 ;  /* 0x00000002000f7308 */ /* 0x0002a60000000800 */
[C---:B------:R-:W-:Y:S08]  /*7230*/  HMMA.16816.F32.BF16 R116, R92.reuse, R124, R116 ;  /* 0x0000007c5c74723c */ /* 0x040ff00000041874 */
[----:B------:R-:W-:Y:S01]  /*7240*/  HMMA.16816.F32.BF16 R120, R92, R126, R120 ;  /* 0x0000007e5c78723c */ /* 0x000fe20000041878 */
[--C-:B-1----:R-:W-:Y:S01]  /*7250*/  FFMA.FTZ R2, R188, c[0x0][0x23c], -R0.reuse ;  /* 0x00008f00bc027a23 */ /* 0x102fe20000010800 */
[----:B--2---:R-:W-:Y:S01]  /*7260*/  F2FP.BF16.PACK_AB R96, R15, R16 ;  /* 0x000000100f60723e */ /* 0x004fe200000010ff */
[----:B------:R-:W-:-:S05]  /*7270*/  FFMA.FTZ R0, R186, c[0x0][0x23c], -R0 ;  /* 0x00008f00ba007a23 */ /* 0x000fca0000010800 */
[C---:B------:R-:W-:Y:S01]  /*7280*/  HMMA.16816.F32.BF16 R132, R92.reuse, R140, R132 ;  /* 0x0000008c5c84723c */ /* 0x040fe20000041884 */
[----:B------:R1:W-:Y:S07]  /*7290*/  MUFU.EX2 R14, R2 ;  /* 0x00000002000e7308 */ /* 0x0003ee0000000800 */
[C---:B------:R-:W-:Y:S01]  /*72a0*/  HMMA.16816.F32.BF16 R136, R92.reuse, R142, R136 ;  /* 0x0000008e5c88723c */ /* 0x040fe20000041888 */
[----:B------:R2:W4:Y:S07]  /*72b0*/  MUFU.EX2 R13, R0 ;  /* 0x00000000000d7308 */ /* 0x00052e0000000800 */
[----:B------:R-:W-:Y:S01]  /*72c0*/  HMMA.16816.F32.BF16 R148, R92, R156, R148 ;  /* 0x0000009c5c94723c */ /* 0x000fe20000041894 */
[----:B-1----:R-:W-:-:S04]  /*72d0*/  FADD.FTZ R2, R237, R214 ;  /* 0x000000d6ed027221 */ /* 0x002fc80000010000 */
[----:B------:R-:W-:-:S03]  /*72e0*/  FADD.FTZ R2, R215, R2 ;  /* 0x00000002d7027221 */ /* 0x000fc60000010000 */
[C---:B------:R-:W-:Y:S01]  /*72f0*/  HMMA.16816.F32.BF16 R152, R92.reuse, R158, R152 ;  /* 0x0000009e5c98723c */ /* 0x040fe20000041898 */
[----:B--2---:R-:W-:Y:S01]  /*7300*/  FFMA.FTZ R0, R196, c[0x0][0x23c], -R3 ;  /* 0x00008f00c4007a23 */ /* 0x004fe20000010803 */
[----:B----4-:R-:W-:Y:S01]  /*7310*/  F2FP.BF16.PACK_AB R98, R13, R14 ;  /* 0x0000000e0d62723e */ /* 0x010fe200000010ff */
[----:B------:R-:W-:Y:S02]  /*7320*/  FADD.FTZ R2, R236, R2 ;  /* 0x00000002ec027221 */ /* 0x000fe40000010000 */
[----:B------:R1:W-:Y:S02]  /*7330*/  MUFU.EX2 R12, R0 ;  /* 0x00000000000c7308 */ /* 0x0003e40000000800 */
[----:B------:R-:W-:Y:S01]  /*7340*/  FADD.FTZ R2, R206, R2 ;  /* 0x00000002ce027221 */ /* 0x000fe20000010000 */
[----:B---3--:R-:W-:Y:S03]  /*7350*/  HMMA.16816.F32.BF16 R164, R92, R172, R164 ;  /* 0x000000ac5ca4723c */ /* 0x008fe600000418a4 */
[----:B------:R-:W-:-:S05]  /*7360*/  FADD.FTZ R2, R209, R2 ;  /* 0x00000002d1027221 */ /* 0x000fca0000010000 */
[----:B------:R-:W-:Y:S01]  /*7370*/  HMMA.16816.F32.BF16 R168, R92, R174, R168 ;  /* 0x000000ae5ca8723c */ /* 0x000fe200000418a8 */
[----:B-1----:R-:W-:-:S07]  /*7380*/  FFMA.FTZ R0, R194, c[0x0][0x23c], -R3 ;  /* 0x00008f00c2007a23 */ /* 0x002fce0000010803 */
[C---:B------:R-:W-:Y:S01]  /*7390*/  HMMA.16816.F32.BF16 R76, R92.reuse, R82, R76 ;  /* 0x000000525c4c723c */ /* 0x040fe2000004184c */
[----:B------:R1:W2:Y:S07]  /*73a0*/  MUFU.EX2 R11, R0 ;  /* 0x00000000000b7308 */ /* 0x0002ae0000000800 */
[----:B------:R-:W-:Y:S01]  /*73b0*/  HMMA.16816.F32.BF16 R92, R92, R6, R56 ;  /* 0x000000065c5c723c */ /* 0x000fe20000041838 */
[--C-:B-1----:R-:W-:Y:S01]  /*73c0*/  FFMA.FTZ R0, R189, c[0x0][0x23c], -R3.reuse ;  /* 0x00008f00bd007a23 */ /* 0x102fe20000010803 */
[----:B--2---:R-:W-:Y:S01]  /*73d0*/  F2FP.BF16.PACK_AB R97, R11, R12 ;  /* 0x0000000c0b61723e */ /* 0x004fe200000010ff */
[----:B------:R-:W-:-:S02]  /*73e0*/  FFMA.FTZ R3, R190, c[0x0][0x23c], -R3 ;  /* 0x00008f00be037a23 */ /* 0x000fc40000010803 */
        /* <DEDUP_REMOVED lines=82> */
[----:B-1----:R-:W-:Y:S02]  /*7910*/  IADD3 R2, R107, -0x2, RZ ;  /* 0xfffffffe6b027810 */ /* 0x002fe40007ffe0ff */
[----:B---3--:R-:W-:Y:S02]  /*7920*/  ISETP.GE.AND P4, PT, R24, c[0x0][0x220], PT ;  /* 0x0000880018007a0c */ /* 0x008fe40003f86270 */
[----:B----4-:R-:W-:Y:S01]  /*7930*/  ISETP.GE.AND P3, PT, R178, c[0x0][0x220], PT ;  /* 0x00008800b2007a0c */ /* 0x010fe20003f66270 */
[----:B------:R-:W-:Y:S01]  /*7940*/  IMAD R0, R2, UR6, RZ ;  /* 0x0000000602007c24 */ /* 0x000fe2000f8e02ff */
[----:B------:R-:W-:Y:S02]  /*7950*/  SHF.R.S32.HI R4, RZ, 0x1f, R2 ;  /* 0x0000001fff047819 */ /* 0x000fe40000011402 */
        /* <DEDUP_REMOVED lines=56> */
[----:B------:R-:W-:Y:S04]  /*7ce0*/  LDSM.16.M88.4 R44, [R219+0x6000] ;  /* 0x00600000db2c783b */ /* 0x000fe80000000200 */
[----:B-1----:R-:W1:Y:S04]  /*7cf0*/  LDSM.16.M88.4 R12, [R221+0x1000] ;  /* 0x00100000dd0c783b */ /* 0x002e680000000200 */
[----:B------:R-:W1:Y:S01]  /*7d00*/  LDSM.16.M88.4 R40, [R219+0x6400] ;  /* 0x00640000db28783b */ /* 0x000e620000000200 */
[----:B------:R-:W-:-:S03]  /*7d10*/  IMAD.MOV.U32 R252, RZ, RZ, R193 ;  /* 0x000000fffffc7224 */ /* 0x000fc600078e00c1 */
[----:B------:R-:W-:Y:S04]  /*7d20*/  LDSM.16.M88.4 R36, [R219+0x6800] ;  /* 0x00680000db24783b */ /* 0x000fe80000000200 */
[----:B------:R-:W0:Y:S01]  /*7d30*/  LDGDEPBAR ;  /* 0x00000000000079af */ /* 0x000e220000000000 */
[C---:B--2---:R-:W-:Y:S08]  /*7d40*/  HMMA.16816.F32.BF16 R240, R8.reuse, R16, RZ ;  /* 0x0000001008f0723c */ /* 0x044ff000000418ff */
[----:B------:R-:W-:Y:S08]  /*7d50*/  HMMA.16816.F32.BF16 R236, R8, R18, RZ ;  /* 0x0000001208ec723c */ /* 0x000ff000000418ff */
[C---:B---3--:R-:W-:Y:S08]  /*7d60*/  HMMA.16816.F32.BF16 R48, R4.reuse, R16, RZ ;  /* 0x000000100430723c */ /* 0x048ff000000418ff */
[C---:B------:R-:W-:Y:S01]  /*7d70*/  HMMA.16816.F32.BF16 R60, R4.reuse, R18, RZ ;  /* 0x00000012043c723c */ /* 0x040fe200000418ff */
[----:B------:R-:W2:Y:S07]  /*7d80*/  LDSM.16.M88.4 R16, [R219+0x6c00] ;  /* 0x006c0000db10783b */ /* 0x000eae0000000200 */
[C---:B------:R-:W-:Y:S08]  /*7d90*/  HMMA.16816.F32.BF16 R32, R4.reuse, R28, RZ ;  /* 0x0000001c0420723c */ /* 0x040ff000000418ff */
[C---:B------:R-:W-:Y:S08]  /*7da0*/  HMMA.16816.F32.BF16 R56, R4.reuse, R24, RZ ;  /* 0x000000180438723c */ /* 0x040ff000000418ff */
[C---:B-----5:R-:W-:Y:S08]  /*7db0*/  HMMA.16816.F32.BF16 R52, R4.reuse, R20, RZ ;  /* 0x000000140434723c */ /* 0x060ff000000418ff */
        /* <DEDUP_REMOVED lines=9> */
[-C--:B------:R-:W-:Y:S01]  /*7e50*/  HMMA.16816.F32.BF16 R192, R8, R22.reuse, RZ ;  /* 0x0000001608c0723c */ /* 0x080fe200000418ff */
[----:B------:R-:W3:Y:S07]  /*7e60*/  LDSM.16.M88.4 R8, [R221] ;  /* 0x00000000dd08783b */ /* 0x000eee0000000200 */
[----:B------:R-:W-:Y:S01]  /*7e70*/  HMMA.16816.F32.BF16 R4, R4, R22, RZ ;  /* 0x000000160404723c */ /* 0x000fe200000418ff */
[----:B------:R-:W-:Y:S07]  /*7e80*/  LDSM.16.M88.4 R20, [R217+0x7000] ;  /* 0x00700000d914783b */ /* 0x000fee0000000200 */
[C---:B-1----:R-:W-:Y:S08]  /*7e90*/  HMMA.16816.F32.BF16 R188, R12.reuse, R44, R48 ;  /* 0x0000002c0cbc723c */ /* 0x042ff00000041830 */
[C---:B------:R-:W-:Y:S01]  /*7ea0*/  HMMA.16816.F32.BF16 R184, R12.reuse, R40, R32 ;  /* 0x000000280cb8723c */ /* 0x040fe20000041820 */
[----:B------:R-:W-:Y:S07]  /*7eb0*/  LDSM.16.M88.4 R32, [R217+0x7400] ;  /* 0x00740000d920783b */ /* 0x000fee0000000200 */
[C---:B--2---:R-:W-:Y:S01]  /*7ec0*/  HMMA.16816.F32.BF16 R48, R12.reuse, R18, R4 ;  /* 0x000000120c30723c */ /* 0x044fe20000041804 */
[----:B------:R-:W1:Y:S07]  /*7ed0*/  LDSM.16.M88.4 R4, [R220+0x3000] ;  /* 0x00300000dc04783b */ /* 0x000e6e0000000200 */
[-C--:B------:R-:W-:Y:S08]  /*7ee0*/  HMMA.16816.F32.BF16 R64, R12, R16.reuse, R52 ;  /* 0x000000100c40723c */ /* 0x080ff00000041834 */
[----:B---3--:R-:W-:Y:S08]  /*7ef0*/  HMMA.16816.F32.BF16 R196, R8, R16, R196 ;  /* 0x0000001008c4723c */ /* 0x008ff000000418c4 */
[C---:B------:R-:W-:Y:S08]  /*7f00*/  HMMA.16816.F32.BF16 R180, R12.reuse, R36, R56 ;  /* 0x000000240cb4723c */ /* 0x040ff00000041838 */
[C---:B------:R-:W-:Y:S08]  /*7f10*/  HMMA.16816.F32.BF16 R60, R12.reuse, R46, R60 ;  /* 0x0000002e0c3c723c */ /* 0x040ff0000004183c */
[C---:B------:R-:W-:Y:S08]  /*7f20*/  HMMA.16816.F32.BF16 R56, R12.reuse, R42, R108 ;  /* 0x0000002a0c38723c */ /* 0x040ff0000004186c */
[----:B------:R-:W-:Y:S01]  /*7f30*/  HMMA.16816.F32.BF16 R52, R12, R38, R176 ;  /* 0x000000260c34723c */ /* 0x000fe200000418b0 */
[----:B------:R-:W2:Y:S01]  /*7f40*/  LDSM.16.M88.4 R12, [R220+0x2000] ;  /* 0x00200000dc0c783b */ /* 0x000ea20000000200 */
[----:B------:R-:W-:-:S06]  /*7f50*/  IMAD.MOV.U32 R16, RZ, RZ, R196 ;  /* 0x000000ffff107224 */ /* 0x000fcc00078e00c4 */
[----:B------:R-:W-:Y:S01]  /*7f60*/  HMMA.16816.F32.BF16 R108, R8, R44, R240 ;  /* 0x0000002c086c723c */ /* 0x000fe200000418f0 */
[----:B----4-:R-:W-:Y:S02]  /*7f70*/  IMAD.MOV.U32 R3, RZ, RZ, R197 ;  /* 0x000000ffff037224 */ /* 0x010fe400078e00c5 */
[----:B------:R-:W-:-:S05]  /*7f80*/  IMAD.MOV.U32 R2, RZ, RZ, R198 ;  /* 0x000000ffff027224 */ /* 0x000fca00078e00c6 */
[----:B------:R-:W-:Y:S01]  /*7f90*/  HMMA.16816.F32.BF16 R248, R8, R36, R204 ;  /* 0x0000002408f8723c */ /* 0x000fe200000418cc */
[----:B------:R-:W-:-:S07]  /*7fa0*/  IMAD.MOV.U32 R0, RZ, RZ, R199 ;  /* 0x000000ffff007224 */ /* 0x000fce00078e00c7 */
[----:B------:R-:W-:Y:S01]  /*7fb0*/  HMMA.16816.F32.BF16 R204, R8, R46, R236 ;  /* 0x0000002e08cc723c */ /* 0x000fe200000418ec */
[----:B------:R-:W-:Y:S07]  /*7fc0*/  LDSM.16.M88.4 R44, [R219+0x7c00] ;  /* 0x007c0000db2c783b */ /* 0x000fee0000000200 */
[C---:B-1----:R-:W-:Y:S08]  /*7fd0*/  HMMA.16816.F32.BF16 R240, R4.reuse, R24, R64 ;  /* 0x0000001804f0723c */ /* 0x042ff00000041840 */
[C---:B------:R-:W-:Y:S08]  /*7fe0*/  HMMA.16816.F32.BF16 R64, R4.reuse, R22, R60 ;  /* 0x000000160440723c */ /* 0x040ff0000004183c */
[C---:B------:R-:W-:Y:S08]  /*7ff0*/  HMMA.16816.F32.BF16 R60, R4.reuse, R34, R56 ;  /* 0x00000022043c723c */ /* 0x040ff00000041838 */
[C---:B------:R-:W-:Y:S07]  /*8000*/  HMMA.16816.F32.BF16 R176, R4.reuse, R32, R184 ;  /* 0x0000002004b0723c */ /* 0x040fee00000418b8 */
[----:B------:R-:W-:Y:S01]  /*8010*/  IMAD.MOV.U32 R184, RZ, RZ, R16 ;  /* 0x000000ffffb87224 */ /* 0x000fe200078e0010 */
[----:B------:R-:W-:Y:S08]  /*8020*/  HMMA.16816.F32.BF16 R56, R4, R30, R52 ;  /* 0x0000001e0438723c */ /* 0x000ff00000041834 */
[C---:B------:R-:W-:Y:S01]  /*8030*/  HMMA.16816.F32.BF16 R200, R8.reuse, R38, R200 ;  /* 0x0000002608c8723c */ /* 0x040fe200000418c8 */
[----:B------:R-:W-:Y:S07]  /*8040*/  LDSM.16.M88.4 R36, [R219+0x7400] ;  /* 0x00740000db24783b */ /* 0x000fee0000000200 */
[----:B------:R-:W-:Y:S01]  /*8050*/  HMMA.16816.F32.BF16 R192, R8, R18, R192 ;  /* 0x0000001208c0723c */ /* 0x000fe200000418c0 */
[----:B------:R-:W-:Y:S07]  /*8060*/  LDSM.16.M88.4 R16, [R219+0x7000] ;  /* 0x00700000db10783b */ /* 0x000fee0000000200 */
[C---:B------:R-:W-:Y:S08]  /*8070*/  HMMA.16816.F32.BF16 R188, R4.reuse, R20, R188 ;  /* 0x0000001404bc723c */ /* 0x040ff000000418bc */
[C---:B------:R-:W-:Y:S08]  /*8080*/  HMMA.16816.F32.BF16 R196, R4.reuse, R28, R180 ;  /* 0x0000001c04c4723c */ /* 0x040ff000000418b4 */
[----:B------:R-:W-:Y:S01]  /*8090*/  HMMA.16816.F32.BF16 R52, R4, R26, R48 ;  /* 0x0000001a0434723c */ /* 0x000fe20000041830 */
[----:B------:R-:W1:Y:S07]  /*80a0*/  LDSM.16.M88.4 R4, [R221+0x3000] ;  /* 0x00300000dd04783b */ /* 0x000e6e0000000200 */
[C---:B------:R-:W-:Y:S08]  /*80b0*/  HMMA.16816.F32.BF16 R244, R8.reuse, R40, R208 ;  /* 0x0000002808f4723c */ /* 0x040ff000000418d0 */
[----:B------:R-:W-:Y:S01]  /*80c0*/  HMMA.16816.F32.BF16 R208, R8, R42, R212 ;  /* 0x0000002a08d0723c */ /* 0x000fe200000418d4 */
[----:B------:R-:W3:Y:S04]  /*80d0*/  LDSM.16.M88.4 R40, [R219+0x7800] ;  /* 0x00780000db28783b */ /* 0x000ee80000000200 */
[----:B------:R-:W4:Y:S03]  /*80e0*/  LDSM.16.M88.4 R8, [R221+0x2000] ;  /* 0x00200000dd08783b */ /* 0x000f260000000200 */
[C---:B--2---:R-:W-:Y:S08]  /*80f0*/  HMMA.16816.F32.BF16 R48, R12.reuse, R20, R108 ;  /* 0x000000140c30723c */ /* 0x044ff0000004186c */
[----:B------:R-:W-:Y:S01]  /*8100*/  HMMA.16816.F32.BF16 R20, R12, R22, R204 ;  /* 0x000000160c14723c */ /* 0x000fe200000418cc */
[----:B------:R-:W-:-:S02]  /*8110*/  IMAD.MOV.U32 R185, RZ, RZ, R3 ;  /* 0x000000ffffb97224 */ /* 0x000fc400078e0003 */
[----:B------:R-:W-:Y:S02]  /*8120*/  IMAD.MOV.U32 R186, RZ, RZ, R2 ;  /* 0x000000ffffba7224 */ /* 0x000fe400078e0002 */
[----:B------:R-:W-:-:S03]  /*8130*/  IMAD.MOV.U32 R187, RZ, RZ, R0 ;  /* 0x000000ffffbb7224 */ /* 0x000fc600078e0000 */
[C---:B------:R-:W-:Y:S08]  /*8140*/  HMMA.16816.F32.BF16 R212, R12.reuse, R34, R208 ;  /* 0x000000220cd4723c */ /* 0x040ff000000418d0 */
[C---:B------:R-:W-:Y:S08]  /*8150*/  HMMA.16816.F32.BF16 R208, R12.reuse, R30, R200 ;  /* 0x0000001e0cd0723c */ /* 0x040ff000000418c8 */
[C---:B------:R-:W-:Y:S08]  /*8160*/  HMMA.16816.F32.BF16 R200, R12.reuse, R26, R192 ;  /* 0x0000001a0cc8723c */ /* 0x040ff000000418c0 */
[----:B------:R-:W-:Y:S08]  /*8170*/  HMMA.16816.F32.BF16 R204, R12, R24, R184 ;  /* 0x000000180ccc723c */ /* 0x000ff000000418b8 */
[C---:B-1----:R-:W-:Y:S08]  /*8180*/  HMMA.16816.F32.BF16 R192, R4.reuse, R16, R188 ;  /* 0x0000001004c0723c */ /* 0x042ff000000418bc */
[----:B------:R-:W-:Y:S08]  /*8190*/  HMMA.16816.F32.BF16 R180, R4, R38, R60 ;  /* 0x0000002604b4723c */ /* 0x000ff0000004183c */
[----:B------:R-:W-:Y:S08]  /*81a0*/  HMMA.16816.F32.BF16 R108, R12, R32, R244 ;  /* 0x000000200c6c723c */ /* 0x000ff000000418f4 */
[C---:B------:R-:W-:Y:S08]  /*81b0*/  HMMA.16816.F32.BF16 R188, R4.reuse, R18, R64 ;  /* 0x0000001204bc723c */ /* 0x040ff00000041840 */
[C---:B------:R-:W-:Y:S08]  /*81c0*/  HMMA.16816.F32.BF16 R184, R4.reuse, R36, R176 ;  /* 0x0000002404b8723c */ /* 0x040ff000000418b0 */
[C---:B------:R-:W-:Y:S08]  /*81d0*/  HMMA.16816.F32.BF16 R60, R4.reuse, R46, R52 ;  /* 0x0000002e043c723c */ /* 0x040ff00000041834 */
[C---:B---3--:R-:W-:Y:S01]  /*81e0*/  HMMA.16816.F32.BF16 R176, R4.reuse, R40, R196 ;  /* 0x0000002804b0723c */ /* 0x048fe200000418c4 */
[----:B------:R-:W-:Y:S07]  /*81f0*/  LDSM.16.M88.4 R196, [R217+0x8c00] ;  /* 0x008c0000d9c4783b */ /* 0x000fee0000000200 */
[C---:B------:R-:W-:Y:S08]  /*8200*/  HMMA.16816.F32.BF16 R64, R4.reuse, R42, R56 ;  /* 0x0000002a0440723c */ /* 0x040ff00000041838 */
[----:B------:R-:W-:Y:S01]  /*8210*/  HMMA.16816.F32.BF16 R24, R4, R44, R240 ;  /* 0x0000002c0418723c */ /* 0x000fe200000418f0 */
[----:B------:R-:W-:Y:S07]  /*8220*/  LDSM.16.M88.4 R4, [R220+0x5000] ;  /* 0x00500000dc04783b */ /* 0x000fee0000000200 */
[C---:B----4-:R-:W-:Y:S08]  /*8230*/  HMMA.16816.F32.BF16 R32, R8.reuse, R16, R48 ;  /* 0x000000100820723c */ /* 0x050ff00000041830 */
[----:B------:R-:W-:Y:S01]  /*8240*/  HMMA.16816.F32.BF16 R52, R8, R18, R20 ;  /* 0x000000120834723c */ /* 0x000fe20000041814 */
[----:B------:R-:W1:Y:S04]  /*8250*/  LDSM.16.M88.4 R16, [R217+0x8400] ;  /* 0x00840000d910783b */ /* 0x000e680000000200 */
[----:B------:R-:W2:Y:S03]  /*8260*/  LDSM.16.M88.4 R20, [R217+0x8000] ;  /* 0x00800000d914783b */ /* 0x000ea60000000200 */
[----:B------:R-:W-:Y:S01]  /*8270*/  HMMA.16816.F32.BF16 R236, R12, R28, R248 ;  /* 0x0000001c0cec723c */ /* 0x000fe200000418f8 */
[----:B------:R-:W3:Y:S04]  /*8280*/  LDSM.16.M88.4 R28, [R217+0x8800] ;  /* 0x00880000d91c783b */ /* 0x000ee80000000200 */
[----:B------:R-:W4:Y:S03]  /*8290*/  LDSM.16.M88.4 R12, [R220+0x4000] ;  /* 0x00400000dc0c783b */ /* 0x000f260000000200 */
[C---:B------:R-:W-:Y:S08]  /*82a0*/  HMMA.16816.F32.BF16 R48, R8.reuse, R36, R108 ;  /* 0x000000240830723c */ /* 0x040ff0000004186c */
[C---:B------:R-:W-:Y:S08]  /*82b0*/  HMMA.16816.F32.BF16 R108, R8.reuse, R38, R212 ;  /* 0x00000026086c723c */ /* 0x040ff000000418d4 */
[C---:B------:R-:W-:Y:S08]  /*82c0*/  HMMA.16816.F32.BF16 R212, R8.reuse, R44, R204 ;  /* 0x0000002c08d4723c */ /* 0x040ff000000418cc */
[C---:B------:R-:W-:Y:S08]  /*82d0*/  HMMA.16816.F32.BF16 R248, R8.reuse, R46, R200 ;  /* 0x0000002e08f8723c */ /* 0x040ff000000418c8 */
[C---:B------:R-:W-:Y:S08]  /*82e0*/  HMMA.16816.F32.BF16 R56, R8.reuse, R40, R236 ;  /* 0x000000280838723c */ /* 0x040ff000000418ec */
[----:B------:R-:W-:Y:S08]  /*82f0*/  HMMA.16816.F32.BF16 R208, R8, R42, R208 ;  /* 0x0000002a08d0723c */ /* 0x000ff000000418d0 */
[C---:B-1----:R-:W-:Y:S08]  /*8300*/  HMMA.16816.F32.BF16 R44, R4.reuse, R18, R180 ;  /* 0x00000012042c723c */ /* 0x042ff000000418b4 */
[C---:B--2---:R-:W-:Y:S08]  /*8310*/  HMMA.16816.F32.BF16 R36, R4.reuse, R20, R192 ;  /* 0x000000140424723c */ /* 0x044ff000000418c0 */
[C---:B------:R-:W-:Y:S08]  /*8320*/  HMMA.16816.F32.BF16 R40, R4.reuse, R22, R188 ;  /* 0x000000160428723c */ /* 0x040ff000000418bc */
[C---:B------:R-:W-:Y:S08]  /*8330*/  HMMA.16816.F32.BF16 R184, R4.reuse, R16, R184 ;  /* 0x0000001004b8723c */ /* 0x040ff000000418b8 */
[C---:B---3--:R-:W-:Y:S08]  /*8340*/  HMMA.16816.F32.BF16 R176, R4.reuse, R28, R176 ;  /* 0x0000001c04b0723c */ /* 0x048ff000000418b0 */
[C---:B------:R-:W-:Y:S08]  /*8350*/  HMMA.16816.F32.BF16 R180, R4.reuse, R30, R64 ;  /* 0x0000001e04b4723c */ /* 0x040ff00000041840 */
[----:B------:R-:W-:Y:S01]  /*8360*/  HMMA.16816.F32.BF16 R8, R4, R196, R24 ;  /* 0x000000c40408723c */ /* 0x000fe20000041818 */
[----:B------:R-:W1:Y:S01]  /*8370*/  S2R R0, SR_TID.X ;  /* 0x0000000000007919 */ /* 0x000e620000002100 */
[----:B------:R-:W-:-:S02]  /*8380*/  IMAD.MOV.U32 R201, RZ, RZ, R248 ;  /* 0x000000ffffc97224 */ /* 0x000fc400078e00f8 */
[----:B------:R-:W-:Y:S01]  /*8390*/  IMAD.MOV.U32 R106, RZ, RZ, R250 ;  /* 0x000000ffff6a7224 */ /* 0x000fe200078e00fa */
[----:B------:R-:W-:Y:S03]  /*83a0*/  LDSM.16.M88.4 R24, [R219+0x8000] ;  /* 0x00800000db18783b */ /* 0x000fe60000000200 */
[----:B------:R-:W-:Y:S01]  /*83b0*/  HMMA.16816.F32.BF16 R4, R4, R198, R60 ;  /* 0x000000c60404723c */ /* 0x000fe2000004183c */
[----:B------:R-:W-:Y:S11]  /*83c0*/  IMAD.MOV.U32 R246, RZ, RZ, R107 ;  /* 0x000000fffff67224 */ /* 0x000ff600078e006b */
[----:B------:R-:W-:Y:S04]  /*83d0*/  @!UPT UIADD3 URZ, URZ, URZ, URZ ;  /* 0x0000003f3f3ff290 */ /* 0x000fe8000fffe03f */
[----:B------:R-:W-:Y:S02]  /*83e0*/  IMAD.MOV.U32 R250, RZ, RZ, R8 ;  /* 0x000000fffffa7224 */ /* 0x000fe400078e0008 */
[----:B------:R-:W-:Y:S02]  /*83f0*/  IMAD.MOV.U32 R248, RZ, RZ, R9 ;  /* 0x000000fffff87224 */ /* 0x000fe400078e0009 */
[----:B------:R-:W-:Y:S02]  /*8400*/  IMAD.MOV.U32 R242, RZ, RZ, R10 ;  /* 0x000000fffff27224 */ /* 0x000fe400078e000a */
[----:B------:R-:W-:Y:S02]  /*8410*/  IMAD.MOV.U32 R195, RZ, RZ, R11 ;  /* 0x000000ffffc37224 */ /* 0x000fe400078e000b */
[----:B------:R-:W-:Y:S01]  /*8420*/  IMAD.MOV.U32 R241, RZ, RZ, R4 ;  /* 0x000000fffff17224 */ /* 0x000fe200078e0004 */
[----:B------:R-:W2:Y:S01]  /*8430*/  LDSM.16.M88.4 R8, [R221+0x5000] ;  /* 0x00500000dd08783b */ /* 0x000ea20000000200 */
[----:B------:R-:W-:-:S02]  /*8440*/  IMAD.MOV.U32 R206, RZ, RZ, R5 ;  /* 0x000000ffffce7224 */ /* 0x000fc400078e0005 */
[----:B------:R-:W-:Y:S02]  /*8450*/  IMAD.MOV.U32 R193, RZ, RZ, R6 ;  /* 0x000000ffffc17224 */ /* 0x000fe400078e0006 */
[----:B------:R-:W-:Y:S02]  /*8460*/  IMAD.MOV.U32 R190, RZ, RZ, R7 ;  /* 0x000000ffffbe7224 */ /* 0x000fe400078e0007 */
[----:B------:R-:W3:Y:S01]  /*8470*/  LDSM.16.M88.4 R4, [R221+0x4000] ;  /* 0x00400000dd04783b */ /* 0x000ee20000000200 */
[----:B-1----:R-:W-:Y:S01]  /*8480*/  IMAD.SHL.U32 R0, R0, 0x2, RZ ;  /* 0x0000000200007824 */ /* 0x002fe200078e00ff */
[----:B------:R-:W-:Y:S01]  /*8490*/  IADD3 R247, R246, -0x2, RZ ;  /* 0xfffffffef6f77810 */ /* 0x000fe20007ffe0ff */
[----:B----4-:R-:W-:Y:S03]  /*84a0*/  HMMA.16816.F32.BF16 R32, R12, R20, R32 ;  /* 0x000000140c20723c */ /* 0x010fe60000041820 */
[----:B------:R-:W-:-:S05]  /*84b0*/  LOP3.LUT R0, R0, 0x6, RZ, 0xc0, !PT ;  /* 0x0000000600007812 */ /* 0x000fca00078ec0ff */
[----:B------:R-:W-:Y:S01]  /*84c0*/  HMMA.16816.F32.BF16 R48, R12, R16, R48 ;  /* 0x000000100c30723c */ /* 0x000fe20000041830 */
[----:B------:R-:W-:-:S07]  /*84d0*/  IMAD R0, R247, 0x40, R0 ;  /* 0x00000040f7007824 */ /* 0x000fce00078e0200 */
[----:B------:R-:W-:Y:S01]  /*84e0*/  HMMA.16816.F32.BF16 R108, R12, R18, R108 ;  /* 0x000000120c6c723c */ /* 0x000fe2000004186c */
[----:B------:R-:W1:Y:S01]  /*84f0*/  LDSM.16.M88.4 R16, [R219+0x8400] ;  /* 0x00840000db10783b */ /* 0x000e620000000200 */
[----:B------:R-:W-:-:S05]  /*8500*/  IMAD.IADD R2, R226, 0x1, -R0 ;  /* 0x00000001e2027824 */ /* 0x000fca00078e0a00 */
[----:B------:R-:W-:Y:S01]  /*8510*/  IABS R2, R2 ;  /* 0x0000000200027213 */ /* 0x000fe20000000000 */
[----:B------:R-:W-:Y:S01]  /*8520*/  HMMA.16816.F32.BF16 R52, R12, R22, R52 ;  /* 0x000000160c34723c */ /* 0x000fe20000041834 */
[--C-:B------:R-:W-:Y:S02]  /*8530*/  IMAD.IADD R3, R225, 0x1, -R0.reuse ;  /* 0x00000001e1037824 */ /* 0x100fe400078e0a00 */
[----:B------:R4:W-:Y:S01]  /*8540*/  I2F R23, R2 ;  /* 0x0000000200177306 */ /* 0x0009e20000201400 */
[--C-:B------:R-:W-:Y:S02]  /*8550*/  IMAD.IADD R20, R227, 0x1, -R0.reuse ;  /* 0x00000001e3147824 */ /* 0x100fe400078e0a00 */
[----:B------:R-:W-:Y:S02]  /*8560*/  IABS R3, R3 ;  /* 0x0000000300037213 */ /* 0x000fe40000000000 */
[----:B--2---:R-:W-:Y:S01]  /*8570*/  HMMA.16816.F32.BF16 R36, R8, R24, R36 ;  /* 0x000000180824723c */ /* 0x004fe20000041824 */
[----:B----4-:R-:W-:-:S07]  /*8580*/  IMAD.IADD R2, R224, 0x1, -R0 ;  /* 0x00000001e0027824 */ /* 0x010fce00078e0a00 */
[----:B---3--:R-:W-:Y:S01]  /*8590*/  HMMA.16816.F32.BF16 R32, R4, R24, R32 ;  /* 0x000000180420723c */ /* 0x008fe20000041820 */
[----:B------:R-:W-:Y:S01]  /*85a0*/  IABS R2, R2 ;  /* 0x0000000200027213 */ /* 0x000fe20000000000 */
[----:B------:R2:W3:Y:S04]  /*85b0*/  I2F R22, R3 ;  /* 0x0000000300167306 */ /* 0x0004e80000201400 */
[----:B--2---:R-:W-:Y:S01]  /*85c0*/  IMAD.MOV.U32 R3, RZ, RZ, R2 ;  /* 0x000000ffff037224 */ /* 0x004fe200078e0002 */
[----:B------:R-:W-:-:S04]  /*85d0*/  IABS R2, R20 ;  /* 0x0000001400027213 */ /* 0x000fc80000000000 */
[----:B------:R2:W4:Y:S01]  /*85e0*/  I2F R20, R2 ;  /* 0x0000000200147306 */ /* 0x0005220000201400 */
[-C--:B-1----:R-:W-:Y:S07]  /*85f0*/  HMMA.16816.F32.BF16 R48, R4, R16.reuse, R48 ;  /* 0x000000100430723c */ /* 0x082fee0000041830 */
[----:B------:R1:W5:Y:S01]  /*8600*/  I2F R21, R3 ;  /* 0x0000000300157306 */ /* 0x0003620000201400 */
[----:B------:R-:W-:Y:S01]  /*8610*/  HMMA.16816.F32.BF16 R184, R8, R16, R184 ;  /* 0x0000001008b8723c */ /* 0x000fe200000418b8 */
[----:B--2---:R-:W-:-:S07]  /*8620*/  IADD3 R2, R0, 0x1, RZ ;  /* 0x0000000100027810 */ /* 0x004fce0007ffe0ff */
[----:B------:R-:W-:Y:S01]  /*8630*/  HMMA.16816.F32.BF16 R40, R8, R26, R40 ;  /* 0x0000001a0828723c */ /* 0x000fe20000041828 */
[----:B------:R-:W-:-:S07]  /*8640*/  IMAD.IADD R16, R225, 0x1, -R2 ;  /* 0x00000001e1107824 */ /* 0x000fce00078e0a02 */
[----:B------:R-:W-:Y:S01]  /*8650*/  HMMA.16816.F32.BF16 R52, R4, R26, R52 ;  /* 0x0000001a0434723c */ /* 0x000fe20000041834 */
[----:B------:R-:W-:Y:S01]  /*8660*/  IABS R16, R16 ;  /* 0x0000001000107213 */ /* 0x000fe20000000000 */
[----:B-1----:R-:W-:-:S05]  /*8670*/  IMAD.IADD R3, R226, 0x1, -R2 ;  /* 0x00000001e2037824 */ /* 0x002fca00078e0a02 */
[-C--:B---3--:R-:W-:Y:S02]  /*8680*/  FFMA.FTZ R26, R22, -R222.reuse, R34 ;  /* 0x800000de161a7223 */ /* 0x088fe40000010022 */
[----:B----4-:R-:W-:Y:S02]  /*8690*/  FFMA.FTZ R22, R20, -R222, R38 ;  /* 0x800000de14167223 */ /* 0x010fe40000010026 */
[----:B------:R-:W-:Y:S02]  /*86a0*/  IMAD.IADD R20, R224, 0x1, -R2 ;  /* 0x00000001e0147824 */ /* 0x000fe400078e0a02 */
[----:B------:R-:W-:Y:S01]  /*86b0*/  IMAD.MOV.U32 R17, RZ, RZ, R16 ;  /* 0x000000ffff117224 */ /* 0x000fe200078e0010 */
[----:B------:R-:W-:Y:S02]  /*86c0*/  IABS R3, R3 ;  /* 0x0000000300037213 */ /* 0x000fe40000000000 */
[----:B------:R-:W-:Y:S01]  /*86d0*/  IABS R16, R20 ;  /* 0x0000001400107213 */ /* 0x000fe20000000000 */
[----:B------:R-:W-:Y:S01]  /*86e0*/  IMAD.IADD R20, R227, 0x1, -R2 ;  /* 0x00000001e3147824 */ /* 0x000fe200078e0a02 */
[----:B------:R-:W-:-:S02]  /*86f0*/  ISETP.GE.AND P1, PT, R0, R235, PT ;  /* 0x000000eb0000720c */ /* 0x000fc40003f26270 */
[C---:B------:R-:W-:Y:S02]  /*8700*/  ISETP.GE.AND P6, PT, R0.reuse, R234, PT ;  /* 0x000000ea0000720c */ /* 0x040fe40003fc6270 */
[C---:B------:R-:W-:Y:S02]  /*8710*/  ISETP.GE.AND P5, PT, R0.reuse, R233, PT ;  /* 0x000000e90000720c */ /* 0x040fe40003fa6270 */
[C---:B------:R-:W-:Y:S01]  /*8720*/  ISETP.GE.AND P0, PT, R0.reuse, R232, PT ;  /* 0x000000e80000720c */ /* 0x040fe20003f06270 */
[-C--:B------:R-:W-:Y:S01]  /*8730*/  FFMA.FTZ R24, R23, -R222.reuse, R32 ;  /* 0x800000de17187223 */ /* 0x080fe20000010020 */
[----:B------:R1:W-:Y:S01]  /*8740*/  I2F R25, R17 ;  /* 0x0000001100197306 */ /* 0x0003e20000201400 */
[----:B-----5:R-:W-:Y:S01]  /*8750*/  FFMA.FTZ R23, R21, -R222, R36 ;  /* 0x800000de15177223 */ /* 0x020fe20000010024 */
[C---:B------:R-:W-:Y:S02]  /*8760*/  ISETP.LT.OR P1, PT, R0.reuse, R231, P1 ;  /* 0x000000e70000720c */ /* 0x040fe40000f21670 */
[----:B------:R-:W-:-:S02]  /*8770*/  ISETP.LT.OR P6, PT, R0, R230, P6 ;  /* 0x000000e60000720c */ /* 0x000fc400037c1670 */
[C---:B------:R-:W-:Y:S02]  /*8780*/  ISETP.LT.OR P5, PT, R0.reuse, R229, P5 ;  /* 0x000000e50000720c */ /* 0x040fe40002fa1670 */
[----:B------:R2:W-:Y:S01]  /*8790*/  I2F R27, R3 ;  /* 0x00000003001b7306 */ /* 0x0005e20000201400 */
[----:B------:R-:W-:Y:S02]  /*87a0*/  ISETP.LT.OR P0, PT, R0, R228, P0 ;  /* 0x000000e40000720c */ /* 0x000fe40000701670 */
[----:B------:R-:W-:Y:S01]  /*87b0*/  FSEL R237, R24, -INF , !P1 ;  /* 0xff80000018ed7808 */ /* 0x000fe20004800000 */
[----:B-1----:R-:W-:Y:S01]  /*87c0*/  IMAD.MOV.U32 R17, RZ, RZ, R16 ;  /* 0x000000ffff117224 */ /* 0x002fe200078e0010 */
[----:B------:R-:W-:Y:S02]  /*87d0*/  IABS R16, R20 ;  /* 0x0000001400107213 */ /* 0x000fe40000000000 */
[----:B------:R-:W-:Y:S01]  /*87e0*/  FSEL R239, R26, -INF , !P6 ;  /* 0xff8000001aef7808 */ /* 0x000fe20007000000 */
[----:B------:R1:W3:Y:S01]  /*87f0*/  I2F R21, R17 ;  /* 0x0000001100157306 */ /* 0x0002e20000201400 */
[----:B--2---:R-:W-:-:S02]  /*8800*/  IADD3 R3, R0, 0x8, RZ ;  /* 0x0000000800037810 */ /* 0x004fc40007ffe0ff */
[----:B------:R-:W-:Y:S02]  /*8810*/  FSEL R62, R23, -INF , !P5 ;  /* 0xff800000173e7808 */ /* 0x000fe40006800000 */
[----:B------:R-:W-:-:S03]  /*8820*/  FSEL R63, R22, -INF , !P0 ;  /* 0xff800000163f7808 */ /* 0x000fc60004000000 */
[----:B------:R2:W4:Y:S01]  /*8830*/  I2F R20, R16 ;  /* 0x0000001000147306 */ /* 0x0005220000201400 */
[C---:B------:R-:W-:Y:S02]  /*8840*/  ISETP.GE.AND P1, PT, R2.reuse, R235, PT ;  /* 0x000000eb0200720c */ /* 0x040fe40003f26270 */
[C---:B------:R-:W-:Y:S02]  /*8850*/  ISETP.GE.AND P6, PT, R2.reuse, R234, PT ;  /* 0x000000ea0200720c */ /* 0x040fe40003fc6270 */
[C---:B------:R-:W-:Y:S02]  /*8860*/  ISETP.GE.AND P5, PT, R2.reuse, R233, PT ;  /* 0x000000e90200720c */ /* 0x040fe40003fa6270 */
[----:B------:R-:W-:Y:S01]  /*8870*/  ISETP.GE.AND P0, PT, R2, R232, PT ;  /* 0x000000e80200720c */ /* 0x000fe20003f06270 */
[----:B-1----:R-:W-:Y:S01]  /*8880*/  IMAD.IADD R17, R226, 0x1, -R3 ;  /* 0x00000001e2117824 */ /* 0x002fe200078e0a03 */
[C---:B------:R-:W-:Y:S02]  /*8890*/  ISETP.LT.OR P1, PT, R2.reuse, R231, P1 ;  /* 0x000000e70200720c */ /* 0x040fe40000f21670 */
[----:B------:R-:W-:-:S02]  /*88a0*/  ISETP.LT.OR P6, PT, R2, R230, P6 ;  /* 0x000000e60200720c */ /* 0x000fc400037c1670 */
[C---:B------:R-:W-:Y:S02]  /*88b0*/  ISETP.LT.OR P5, PT, R2.reuse, R229, P5 ;  /* 0x000000e50200720c */ /* 0x040fe40002fa1670 */
[----:B------:R-:W-:Y:S01]  /*88c0*/  ISETP.LT.OR P0, PT, R2, R228, P0 ;  /* 0x000000e40200720c */ /* 0x000fe20000701670 */
[----:B------:R-:W-:Y:S01]  /*88d0*/  IMAD.IADD R2, R225, 0x1, -R3 ;  /* 0x00000001e1027824 */ /* 0x000fe200078e0a03 */
[----:B--2---:R-:W-:Y:S01]  /*88e0*/  IABS R16, R17 ;  /* 0x0000001100107213 */ /* 0x004fe20000000000 */
[----:B------:R-:W-:Y:S03]  /*88f0*/  HMMA.16816.F32.BF16 R64, R12, R28, R56 ;  /* 0x0000001c0c40723c */ /* 0x000fe60000041838 */
[----:B------:R1:W2:Y:S01]  /*8900*/  I2F R28, R16 ;  /* 0x00000010001c7306 */ /* 0x0002a20000201400 */
[----:B------:R-:W-:Y:S01]  /*8910*/  IABS R2, R2 ;  /* 0x0000000200027213 */ /* 0x000fe20000000000 */
[----:B---3--:R-:W-:-:S02]  /*8920*/  FFMA.FTZ R22, R21, -R222, R37 ;  /* 0x800000de15167223 */ /* 0x008fc40000010025 */
[----:B----4-:R-:W-:Y:S02]  /*8930*/  FFMA.FTZ R21, R20, -R222, R39 ;  /* 0x800000de14157223 */ /* 0x010fe40000010027 */
[----:B------:R-:W-:Y:S02]  /*8940*/  IMAD.MOV.U32 R17, RZ, RZ, R2 ;  /* 0x000000ffff117224 */ /* 0x000fe400078e0002 */
[--C-:B------:R-:W-:Y:S02]  /*8950*/  IMAD.IADD R20, R227, 0x1, -R3.reuse ;  /* 0x00000001e3147824 */ /* 0x100fe400078e0a03 */
[----:B-1----:R-:W-:Y:S01]  /*8960*/  IMAD.IADD R16, R224, 0x1, -R3 ;  /* 0x00000001e0107824 */ /* 0x002fe200078e0a03 */
[----:B------:R1:W-:Y:S04]  /*8970*/  I2F R26, R17 ;  /* 0x00000011001a7306 */ /* 0x0003e80000201400 */
[----:B------:R-:W-:-:S02]  /*8980*/  IABS R16, R16 ;  /* 0x0000001000107213 */ /* 0x000fc40000000000 */
[----:B------:R-:W-:Y:S01]  /*8990*/  IADD3 R2, R0, 0x9, RZ ;  /* 0x0000000900027810 */ /* 0x000fe20007ffe0ff */
[----:B------:R-:W-:Y:S02]  /*89a0*/  FFMA.FTZ R23, R25, -R222, R35 ;  /* 0x800000de19177223 */ /* 0x000fe40000010023 */
[----:B-1----:R-:W-:Y:S01]  /*89b0*/  IMAD.MOV.U32 R17, RZ, RZ, R16 ;  /* 0x000000ffff117224 */ /* 0x002fe200078e0010 */
[----:B------:R-:W-:Y:S01]  /*89c0*/  IABS R16, R20 ;  /* 0x0000001400107213 */ /* 0x000fe20000000000 */
[----:B------:R-:W-:Y:S02]  /*89d0*/  IMAD.IADD R20, R226, 0x1, -R2 ;  /* 0x00000001e2147824 */ /* 0x000fe400078e0a02 */
[----:B------:R1:W3:Y:S01]  /*89e0*/  I2F R25, R17 ;  /* 0x0000001100197306 */ /* 0x0002e20000201400 */
[----:B------:R-:W-:Y:S01]  /*89f0*/  FSEL R61, R21, -INF , !P0 ;  /* 0xff800000153d7808 */ /* 0x000fe20004000000 */
[----:B------:R-:W-:Y:S01]  /*8a00*/  FFMA.FTZ R24, R27, -R222, R33 ;  /* 0x800000de1b187223 */ /* 0x000fe20000010021 */
[----:B------:R-:W-:-:S02]  /*8a10*/  FSEL R238, R23, -INF , !P6 ;  /* 0xff80000017ee7808 */ /* 0x000fc40007000000 */
[----:B------:R-:W-:Y:S01]  /*8a20*/  FSEL R60, R22, -INF , !P5 ;  /* 0xff800000163c7808 */ /* 0x000fe20006800000 */
[----:B-1----:R-:W-:Y:S01]  /*8a30*/  IMAD.MOV.U32 R17, RZ, RZ, R16 ;  /* 0x000000ffff117224 */ /* 0x002fe200078e0010 */
[----:B------:R-:W-:-:S03]  /*8a40*/  IABS R16, R20 ;  /* 0x0000001400107213 */ /* 0x000fc60000000000 */
[----:B------:R1:W4:Y:S01]  /*8a50*/  I2F R21, R17 ;  /* 0x0000001100157306 */ /* 0x0003220000201400 */
[----:B------:R-:W-:Y:S02]  /*8a60*/  FSEL R236, R24, -INF , !P1 ;  /* 0xff80000018ec7808 */ /* 0x000fe40004800000 */
[C---:B------:R-:W-:Y:S02]  /*8a70*/  ISETP.GE.AND P1, PT, R3.reuse, R235, PT ;  /* 0x000000eb0300720c */ /* 0x040fe40003f26270 */
[C---:B------:R-:W-:Y:S02]  /*8a80*/  ISETP.GE.AND P6, PT, R3.reuse, R234, PT ;  /* 0x000000ea0300720c */ /* 0x040fe40003fc6270 */
[C---:B------:R-:W-:Y:S01]  /*8a90*/  ISETP.GE.AND P5, PT, R3.reuse, R233, PT ;  /* 0x000000e90300720c */ /* 0x040fe20003fa6270 */
[----:B------:R5:W2:Y:S01]  /*8aa0*/  I2F R27, R16 ;  /* 0x00000010001b7306 */ /* 0x000aa20000201400 */
[C---:B------:R-:W-:Y:S02]  /*8ab0*/  ISETP.GE.AND P0, PT, R3.reuse, R232, PT ;  /* 0x000000e80300720c */ /* 0x040fe40003f06270 */
[----:B------:R-:W-:Y:S01]  /*8ac0*/  ISETP.LT.OR P1, PT, R3, R231, P1 ;  /* 0x000000e70300720c */ /* 0x000fe20000f21670 */
[----:B-1----:R-:W-:Y:S01]  /*8ad0*/  IMAD.IADD R17, R225, 0x1, -R2 ;  /* 0x00000001e1117824 */ /* 0x002fe200078e0a02 */
[----:B------:R-:W-:-:S02]  /*8ae0*/  ISETP.LT.OR P6, PT, R3, R230, P6 ;  /* 0x000000e60300720c */ /* 0x000fc400037c1670 */
[C---:B------:R-:W-:Y:S01]  /*8af0*/  ISETP.LT.OR P5, PT, R3.reuse, R229, P5 ;  /* 0x000000e50300720c */ /* 0x040fe20002fa1670 */
[----:B-----5:R-:W-:Y:S01]  /*8b00*/  IMAD.IADD R16, R224, 0x1, -R2 ;  /* 0x00000001e0107824 */ /* 0x020fe200078e0a02 */
[----:B------:R-:W-:Y:S02]  /*8b10*/  ISETP.LT.OR P0, PT, R3, R228, P0 ;  /* 0x000000e40300720c */ /* 0x000fe40000701670 */
[----:B------:R-:W-:Y:S02]  /*8b20*/  IABS R3, R17 ;  /* 0x0000001100037213 */ /* 0x000fe40000000000 */
[----:B------:R-:W-:Y:S01]  /*8b30*/  IABS R16, R16 ;  /* 0x0000001000107213 */ /* 0x000fe20000000000 */
[-C--:B--2---:R-:W-:Y:S02]  /*8b40*/  FFMA.FTZ R24, R28, -R222.reuse, R52 ;  /* 0x800000de1c187223 */ /* 0x084fe40000010034 */
[-C--:B---3--:R-:W-:Y:S02]  /*8b50*/  FFMA.FTZ R22, R25, -R222.reuse, R40 ;  /* 0x800000de19167223 */ /* 0x088fe40000010028 */
[-C--:B------:R-:W-:Y:S01]  /*8b60*/  FFMA.FTZ R23, R26, -R222.reuse, R54 ;  /* 0x800000de1a177223 */ /* 0x080fe20000010036 */
[----:B------:R1:W2:Y:S01]  /*8b70*/  I2F R25, R3 ;  /* 0x0000000300197306 */ /* 0x0002a20000201400 */
[----:B----4-:R-:W-:-:S02]  /*8b80*/  FFMA.FTZ R21, R21, -R222, R42 ;  /* 0x800000de15157223 */ /* 0x010fc4000001002a */
[----:B------:R-:W-:Y:S02]  /*8b90*/  IMAD.IADD R20, R227, 0x1, -R2 ;  /* 0x00000001e3147824 */ /* 0x000fe400078e0a02 */
[----:B------:R-:W-:Y:S01]  /*8ba0*/  IMAD.MOV.U32 R17, RZ, RZ, R16 ;  /* 0x000000ffff117224 */ /* 0x000fe200078e0010 */
[----:B------:R-:W-:Y:S02]  /*8bb0*/  FSEL R203, R24, -INF , !P1 ;  /* 0xff80000018cb7808 */ /* 0x000fe40004800000 */
[----:B------:R-:W-:Y:S01]  /*8bc0*/  FSEL R204, R23, -INF , !P6 ;  /* 0xff80000017cc7808 */ /* 0x000fe20007000000 */
[----:B------:R3:W4:Y:S01]  /*8bd0*/  I2F R24, R17 ;  /* 0x0000001100187306 */ /* 0x0007220000201400 */
[----:B------:R-:W-:Y:S02]  /*8be0*/  FSEL R58, R22, -INF , !P5 ;  /* 0xff800000163a7808 */ /* 0x000fe40006800000 */
[----:B------:R-:W-:Y:S02]  /*8bf0*/  FSEL R59, R21, -INF , !P0 ;  /* 0xff800000153b7808 */ /* 0x000fe40004000000 */
[----:B-1----:R-:W-:-:S02]  /*8c00*/  IADD3 R3, R0, 0x10, RZ ;  /* 0x0000001000037810 */ /* 0x002fc40007ffe0ff */
[C---:B------:R-:W-:Y:S02]  /*8c10*/  ISETP.GE.AND P1, PT, R2.reuse, R235, PT ;  /* 0x000000eb0200720c */ /* 0x040fe40003f26270 */
[----:B------:R-:W-:Y:S02]  /*8c20*/  IABS R16, R20 ;  /* 0x0000001400107213 */ /* 0x000fe40000000000 */
[C---:B------:R-:W-:Y:S02]  /*8c30*/  ISETP.GE.AND P6, PT, R2.reuse, R234, PT ;  /* 0x000000ea0200720c */ /* 0x040fe40003fc6270 */
[----:B------:R-:W-:Y:S01]  /*8c40*/  ISETP.GE.AND P5, PT, R2, R233, PT ;  /* 0x000000e90200720c */ /* 0x000fe20003fa6270 */
[----:B---3--:R-:W-:Y:S01]  /*8c50*/  IMAD.IADD R17, R226, 0x1, -R3 ;  /* 0x00000001e2117824 */ /* 0x008fe200078e0a03 */
[C---:B------:R-:W-:Y:S01]  /*8c60*/  ISETP.GE.AND P0, PT, R2.reuse, R232, PT ;  /* 0x000000e80200720c */ /* 0x040fe20003f06270 */
[----:B------:R1:W3:Y:S01]  /*8c70*/  I2F R22, R16 ;  /* 0x0000001000167306 */ /* 0x0002e20000201400 */
[----:B------:R-:W-:-:S02]  /*8c80*/  ISETP.LT.OR P1, PT, R2, R231, P1 ;  /* 0x000000e70200720c */ /* 0x000fc40000f21670 */
[C---:B------:R-:W-:Y:S02]  /*8c90*/  ISETP.LT.OR P6, PT, R2.reuse, R230, P6 ;  /* 0x000000e60200720c */ /* 0x040fe400037c1670 */
[C---:B------:R-:W-:Y:S02]  /*8ca0*/  ISETP.LT.OR P5, PT, R2.reuse, R229, P5 ;  /* 0x000000e50200720c */ /* 0x040fe40002fa1670 */
[----:B------:R-:W-:Y:S01]  /*8cb0*/  ISETP.LT.OR P0, PT, R2, R228, P0 ;  /* 0x000000e40200720c */ /* 0x000fe20000701670 */
[----:B------:R-:W-:Y:S02]  /*8cc0*/  IMAD.IADD R2, R225, 0x1, -R3 ;  /* 0x00000001e1027824 */ /* 0x000fe400078e0a03 */
[----:B------:R-:W-:Y:S01]  /*8cd0*/  FFMA.FTZ R20, R27, -R222, R53 ;  /* 0x800000de1b147223 */ /* 0x000fe20000010035 */
[----:B-1----:R-:W-:Y:S02]  /*8ce0*/  IABS R16, R17 ;  /* 0x0000001100107213 */ /* 0x002fe40000000000 */
[----:B------:R-:W-:-:S02]  /*8cf0*/  IABS R2, R2 ;  /* 0x0000000200027213 */ /* 0x000fc40000000000 */
[----:B------:R1:W5:Y:S01]  /*8d00*/  I2F R28, R16 ;  /* 0x00000010001c7306 */ /* 0x0003620000201400 */
[----:B------:R-:W-:Y:S01]  /*8d10*/  FSEL R191, R20, -INF , !P1 ;  /* 0xff80000014bf7808 */ /* 0x000fe20004800000 */
[--C-:B------:R-:W-:Y:S02]  /*8d20*/  IMAD.IADD R20, R227, 0x1, -R3.reuse ;  /* 0x00000001e3147824 */ /* 0x100fe400078e0a03 */
[----:B------:R-:W-:Y:S02]  /*8d30*/  IMAD.MOV.U32 R17, RZ, RZ, R2 ;  /* 0x000000ffff117224 */ /* 0x000fe400078e0002 */
[----:B-1----:R-:W-:Y:S02]  /*8d40*/  IMAD.IADD R16, R224, 0x1, -R3 ;  /* 0x00000001e0107824 */ /* 0x002fe400078e0a03 */
[----:B------:R1:W1:Y:S03]  /*8d50*/  I2F R26, R17 ;  /* 0x00000011001a7306 */ /* 0x0002660000201400 */
[----:B------:R-:W-:Y:S01]  /*8d60*/  IABS R16, R16 ;  /* 0x0000001000107213 */ /* 0x000fe20000000000 */
[----:B--2---:R-:W-:-:S04]  /*8d70*/  FFMA.FTZ R21, R25, -R222, R55 ;  /* 0x800000de19157223 */ /* 0x004fc80000010037 */
[----:B-1----:R-:W-:Y:S01]  /*8d80*/  IMAD.MOV.U32 R17, RZ, RZ, R16 ;  /* 0x000000ffff117224 */ /* 0x002fe200078e0010 */
[----:B------:R-:W-:-:S03]  /*8d90*/  IABS R16, R20 ;  /* 0x0000001400107213 */ /* 0x000fc60000000000 */
[----:B------:R1:W2:Y:S01]  /*8da0*/  I2F R25, R17 ;  /* 0x0000001100197306 */ /* 0x0002a20000201400 */
[----:B------:R-:W-:Y:S01]  /*8db0*/  FSEL R194, R21, -INF , !P6 ;  /* 0xff80000015c27808 */ /* 0x000fe20007000000 */
[-C--:B----4-:R-:W-:Y:S01]  /*8dc0*/  FFMA.FTZ R23, R24, -R222.reuse, R41 ;  /* 0x800000de18177223 */ /* 0x090fe20000010029 */
[----:B------:R-:W-:Y:S01]  /*8dd0*/  IADD3 R2, R0, 0x11, RZ ;  /* 0x0000001100027810 */ /* 0x000fe20007ffe0ff */
[----:B---3--:R-:W-:Y:S01]  /*8de0*/  FFMA.FTZ R22, R22, -R222, R43 ;  /* 0x800000de16167223 */ /* 0x008fe2000001002b */
[----:B------:R-:W-:Y:S01]  /*8df0*/  ISETP.GE.AND P1, PT, R3, R235, PT ;  /* 0x000000eb0300720c */ /* 0x000fe20003f26270 */
[----:B-1----:R-:W-:-:S04]  /*8e00*/  IMAD.MOV.U32 R17, RZ, RZ, R16 ;  /* 0x000000ffff117224 */ /* 0x002fc800078e0010 */
[----:B------:R1:W3:Y:S01]  /*8e10*/  I2F R21, R17 ;  /* 0x0000001100157306 */ /* 0x0002e20000201400 */
[----:B------:R-:W-:Y:S01]  /*8e20*/  FSEL R56, R23, -INF , !P5 ;  /* 0xff80000017387808 */ /* 0x000fe20006800000 */
[----:B------:R-:W-:Y:S01]  /*8e30*/  IMAD.IADD R20, R226, 0x1, -R2 ;  /* 0x00000001e2147824 */ /* 0x000fe200078e0a02 */
[----:B------:R-:W-:Y:S02]  /*8e40*/  FSEL R57, R22, -INF , !P0 ;  /* 0xff80000016397808 */ /* 0x000fe40004000000 */
[C---:B------:R-:W-:Y:S02]  /*8e50*/  ISETP.GE.AND P6, PT, R3.reuse, R234, PT ;  /* 0x000000ea0300720c */ /* 0x040fe40003fc6270 */
[C---:B------:R-:W-:Y:S02]  /*8e60*/  ISETP.GE.AND P5, PT, R3.reuse, R233, PT ;  /* 0x000000e90300720c */ /* 0x040fe40003fa6270 */
[C---:B------:R-:W-:Y:S02]  /*8e70*/  ISETP.GE.AND P0, PT, R3.reuse, R232, PT ;  /* 0x000000e80300720c */ /* 0x040fe40003f06270 */
[----:B------:R-:W-:-:S02]  /*8e80*/  ISETP.LT.OR P1, PT, R3, R231, P1 ;  /* 0x000000e70300720c */ /* 0x000fc40000f21670 */
[C---:B------:R-:W-:Y:S02]  /*8e90*/  ISETP.LT.OR P6, PT, R3.reuse, R230, P6 ;  /* 0x000000e60300720c */ /* 0x040fe400037c1670 */
[----:B------:R-:W-:Y:S01]  /*8ea0*/  ISETP.LT.OR P5, PT, R3, R229, P5 ;  /* 0x000000e50300720c */ /* 0x000fe20002fa1670 */
[--C-:B-1----:R-:W-:Y:S01]  /*8eb0*/  IMAD.IADD R17, R225, 0x1, -R2.reuse ;  /* 0x00000001e1117824 */ /* 0x102fe200078e0a02 */
[----:B------:R-:W-:Y:S01]  /*8ec0*/  ISETP.LT.OR P0, PT, R3, R228, P0 ;  /* 0x000000e40300720c */ /* 0x000fe20000701670 */
[----:B------:R-:W-:Y:S01]  /*8ed0*/  IMAD.IADD R3, R224, 0x1, -R2 ;  /* 0x00000001e0037824 */ /* 0x000fe200078e0a02 */
[----:B------:R-:W-:Y:S01]  /*8ee0*/  IABS R16, R20 ;  /* 0x0000001400107213 */ /* 0x000fe20000000000 */
[-C--:B-----5:R-:W-:Y:S01]  /*8ef0*/  FFMA.FTZ R24, R28, -R222.reuse, R48 ;  /* 0x800000de1c187223 */ /* 0x0a0fe20000010030 */
[----:B------:R-:W-:Y:S01]  /*8f00*/  IABS R17, R17 ;  /* 0x0000001100117213 */ /* 0x000fe20000000000 */
[-C--:B------:R-:W-:Y:S01]  /*8f10*/  FFMA.FTZ R23, R26, -R222.reuse, R50 ;  /* 0x800000de1a177223 */ /* 0x080fe20000010032 */
[----:B------:R1:W-:Y:S01]  /*8f20*/  I2F R27, R16 ;  /* 0x00000010001b7306 */ /* 0x0003e20000201400 */
[----:B--2---:R-:W-:-:S02]  /*8f30*/  FFMA.FTZ R22, R25, -R222, R184 ;  /* 0x800000de19167223 */ /* 0x004fc400000100b8 */
[----:B---3--:R-:W-:Y:S02]  /*8f40*/  FFMA.FTZ R21, R21, -R222, R186 ;  /* 0x800000de15157223 */ /* 0x008fe400000100ba */
[----:B------:R-:W-:Y:S01]  /*8f50*/  IMAD.MOV.U32 R101, RZ, RZ, R251 ;  /* 0x000000ffff657224 */ /* 0x000fe200078e00fb */
[----:B------:R-:W-:Y:S01]  /*8f60*/  FSEL R245, R23, -INF , !P6 ;  /* 0xff80000017f57808 */ /* 0x000fe20007000000 */
[----:B------:R-:W-:Y:S01]  /*8f70*/  IMAD.MOV.U32 R251, RZ, RZ, R252 ;  /* 0x000000fffffb7224 */ /* 0x000fe200078e00fc */
[----:B------:R2:W-:Y:S01]  /*8f80*/  I2F R25, R17 ;  /* 0x0000001100197306 */ /* 0x0005e20000201400 */
[----:B------:R-:W-:Y:S01]  /*8f90*/  IMAD.IADD R20, R227, 0x1, -R2 ;  /* 0x00000001e3147824 */ /* 0x000fe200078e0a02 */
[----:B------:R-:W-:Y:S02]  /*8fa0*/  FSEL R252, R24, -INF , !P1 ;  /* 0xff80000018fc7808 */ /* 0x000fe40004800000 */
[----:B------:R-:W-:Y:S02]  /*8fb0*/  FSEL R200, R22, -INF , !P5 ;  /* 0xff80000016c87808 */ /* 0x000fe40006800000 */
[----:B-1----:R-:W-:-:S02]  /*8fc0*/  IABS R16, R3 ;  /* 0x0000000300107213 */ /* 0x002fc40000000000 */
[----:B------:R-:W-:Y:S02]  /*8fd0*/  FSEL R207, R21, -INF , !P0 ;  /* 0xff80000015cf7808 */ /* 0x000fe40004000000 */
[----:B------:R-:W-:Y:S02]  /*8fe0*/  IADD3 R3, R0, 0x18, RZ ;  /* 0x0000001800037810 */ /* 0x000fe40007ffe0ff */
[C---:B------:R-:W-:Y:S01]  /*8ff0*/  ISETP.GE.AND P1, PT, R2.reuse, R235, PT ;  /* 0x000000eb0200720c */ /* 0x040fe20003f26270 */
[----:B--2---:R-:W-:Y:S01]  /*9000*/  IMAD.MOV.U32 R17, RZ, RZ, R16 ;  /* 0x000000ffff117224 */ /* 0x004fe200078e0010 */
[C---:B------:R-:W-:Y:S02]  /*9010*/  ISETP.GE.AND P6, PT, R2.reuse, R234, PT ;  /* 0x000000ea0200720c */ /* 0x040fe40003fc6270 */
[C---:B------:R-:W-:Y:S02]  /*9020*/  ISETP.GE.AND P5, PT, R2.reuse, R233, PT ;  /* 0x000000e90200720c */ /* 0x040fe40003fa6270 */
[----:B------:R-:W-:Y:S01]  /*9030*/  ISETP.GE.AND P0, PT, R2, R232, PT ;  /* 0x000000e80200720c */ /* 0x000fe20003f06270 */
[----:B------:R1:W2:Y:S01]  /*9040*/  I2F R24, R17 ;  /* 0x0000001100187306 */ /* 0x0002a20000201400 */
[----:B------:R-:W-:-:S02]  /*9050*/  IABS R16, R20 ;  /* 0x0000001400107213 */ /* 0x000fc40000000000 */
[C---:B------:R-:W-:Y:S02]  /*9060*/  ISETP.LT.OR P1, PT, R2.reuse, R231, P1 ;  /* 0x000000e70200720c */ /* 0x040fe40000f21670 */
[C---:B------:R-:W-:Y:S02]  /*9070*/  ISETP.LT.OR P6, PT, R2.reuse, R230, P6 ;  /* 0x000000e60200720c */ /* 0x040fe400037c1670 */
[C---:B------:R-:W-:Y:S02]  /*9080*/  ISETP.LT.OR P5, PT, R2.reuse, R229, P5 ;  /* 0x000000e50200720c */ /* 0x040fe40002fa1670 */
[----:B------:R-:W-:Y:S01]  /*9090*/  ISETP.LT.OR P0, PT, R2, R228, P0 ;  /* 0x000000e40200720c */ /* 0x000fe20000701670 */
[--C-:B------:R-:W-:Y:S01]  /*90a0*/  IMAD.IADD R2, R225, 0x1, -R3.reuse ;  /* 0x00000001e1027824 */ /* 0x100fe200078e0a03 */
[----:B------:R3:W4:Y:S01]  /*90b0*/  I2F R20, R16 ;  /* 0x0000001000147306 */ /* 0x0007220000201400 */
[----:B-1----:R-:W-:-:S03]  /*90c0*/  IMAD.IADD R17, R226, 0x1, -R3 ;  /* 0x00000001e2117824 */ /* 0x002fc600078e0a03 */
[----:B------:R-:W-:Y:S01]  /*90d0*/  IABS R2, R2 ;  /* 0x0000000200027213 */ /* 0x000fe20000000000 */
[----:B------:R-:W-:Y:S01]  /*90e0*/  HMMA.16816.F32.BF16 R44, R8, R18, R44 ;  /* 0x00000012082c723c */ /* 0x000fe2000004182c */
[----:B---3--:R-:W-:-:S03]  /*90f0*/  IABS R16, R17 ;  /* 0x0000001100107213 */ /* 0x008fc60000000000 */
[----:B------:R-:W-:Y:S01]  /*9100*/  IMAD.MOV.U32 R17, RZ, RZ, R2 ;  /* 0x000000ffff117224 */ /* 0x000fe200078e0002 */
[----:B------:R1:W3:Y:S03]  /*9110*/  I2F R26, R16 ;  /* 0x00000010001a7306 */ /* 0x0002e60000201400 */
[----:B------:R-:W-:Y:S01]  /*9120*/  HMMA.16816.F32.BF16 R32, R4, R18, R108 ;  /* 0x000000120420723c */ /* 0x000fe2000004186c */
[----:B--2---:R-:W-:-:S06]  /*9130*/  FFMA.FTZ R21, R24, -R222, R185 ;  /* 0x800000de18157223 */ /* 0x004fcc00000100b9 */
[-C--:B------:R-:W-:Y:S02]  /*9140*/  FFMA.FTZ R18, R25, -R222.reuse, R51 ;  /* 0x800000de19127223 */ /* 0x080fe40000010033 */
[----:B------:R2:W5:Y:S01]  /*9150*/  I2F R25, R17 ;  /* 0x0000001100197306 */ /* 0x0005620000201400 */
[----:B------:R-:W-:Y:S02]  /*9160*/  FFMA.FTZ R19, R27, -R222, R49 ;  /* 0x800000de1b137223 */ /* 0x000fe40000010031 */
[----:B-1----:R-:W-:-:S05]  /*9170*/  IMAD.IADD R16, R224, 0x1, -R3 ;  /* 0x00000001e0107824 */ /* 0x002fca00078e0a03 */
[----:B------:R-:W-:Y:S01]  /*9180*/  IABS R16, R16 ;  /* 0x0000001000107213 */ /* 0x000fe20000000000 */
[----:B------:R-:W-:Y:S02]  /*9190*/  IMAD.MOV.U32 R111, RZ, RZ, R101 ;  /* 0x000000ffff6f7224 */ /* 0x000fe400078e0065 */
[----:B--2---:R-:W-:Y:S01]  /*91a0*/  IMAD.IADD R17, R227, 0x1, -R3 ;  /* 0x00000001e3117824 */ /* 0x004fe200078e0a03 */
[----:B------:R-:W-:Y:S01]  /*91b0*/  FSEL R240, R19, -INF , !P1 ;  /* 0xff80000013f07808 */ /* 0x000fe20004800000 */
[----:B----4-:R-:W-:Y:S01]  /*91c0*/  FFMA.FTZ R23, R20, -R222, R187 ;  /* 0x800000de14177223 */ /* 0x010fe200000100bb */
[----:B------:R-:W-:Y:S01]  /*91d0*/  FSEL R101, R18, -INF , !P6 ;  /* 0xff80000012657808 */ /* 0x000fe20007000000 */
[----:B------:R1:W2:Y:S01]  /*91e0*/  I2F R24, R16 ;  /* 0x0000001000187306 */ /* 0x0002a20000201400 */
[----:B------:R-:W-:Y:S02]  /*91f0*/  IABS R20, R17 ;  /* 0x0000001100147213 */ /* 0x000fe40000000000 */
[----:B------:R-:W-:Y:S01]  /*9200*/  FSEL R189, R21, -INF , !P5 ;  /* 0xff80000015bd7808 */ /* 0x000fe20006800000 */
[----:B------:R-:W-:-:S02]  /*9210*/  IMAD.MOV.U32 R108, RZ, RZ, R201 ;  /* 0x000000ffff6c7224 */ /* 0x000fc400078e00c9 */
[----:B------:R-:W-:Y:S01]  /*9220*/  IMAD.MOV.U32 R21, RZ, RZ, R20 ;  /* 0x000000ffff157224 */ /* 0x000fe200078e0014 */
[----:B------:R-:W-:Y:S01]  /*9230*/  IADD3 R2, R0, 0x19, RZ ;  /* 0x0000001900027810 */ /* 0x000fe20007ffe0ff */
[----:B-1----:R-:W1:Y:S01]  /*9240*/  LDSM.16.M88.4 R16, [R219+0x8800] ;  /* 0x00880000db10783b */ /* 0x002e620000000200 */
[----:B------:R-:W-:Y:S02]  /*9250*/  FSEL R201, R23, -INF , !P0 ;  /* 0xff80000017c97808 */ /* 0x000fe40004000000 */
[----:B------:R4:W2:Y:S01]  /*9260*/  I2F R23, R21 ;  /* 0x0000001500177306 */ /* 0x0008a20000201400 */
[----:B------:R-:W-:Y:S01]  /*9270*/  IMAD.IADD R22, R226, 0x1, -R2 ;  /* 0x00000001e2167824 */ /* 0x000fe200078e0a02 */
[----:B------:R-:W-:-:S04]  /*9280*/  ISETP.GE.AND P1, PT, R3, R235, PT ;  /* 0x000000eb0300720c */ /* 0x000fc80003f26270 */
[----:B------:R-:W-:Y:S02]  /*9290*/  IABS R20, R22 ;  /* 0x0000001600147213 */ /* 0x000fe40000000000 */
[C---:B------:R-:W-:Y:S02]  /*92a0*/  ISETP.GE.AND P6, PT, R3.reuse, R234, PT ;  /* 0x000000ea0300720c */ /* 0x040fe40003fc6270 */
[C---:B------:R-:W-:Y:S01]  /*92b0*/  ISETP.GE.AND P5, PT, R3.reuse, R233, PT ;  /* 0x000000e90300720c */ /* 0x040fe20003fa6270 */
[----:B------:R2:W1:Y:S01]  /*92c0*/  I2F R28, R20 ;  /* 0x00000014001c7306 */ /* 0x0004620000201400 */
[----:B------:R-:W-:Y:S01]  /*92d0*/  ISETP.GE.AND P0, PT, R3, R232, PT ;  /* 0x000000e80300720c */ /* 0x000fe20003f06270 */
[----:B----4-:R-:W-:Y:S01]  /*92e0*/  IMAD.IADD R21, R225, 0x1, -R2 ;  /* 0x00000001e1157824 */ /* 0x010fe200078e0a02 */
[C---:B------:R-:W-:Y:S01]  /*92f0*/  ISETP.LT.OR P1, PT, R3.reuse, R231, P1 ;  /* 0x000000e70300720c */ /* 0x040fe20000f21670 */
[----:B------:R-:W-:Y:S01]  /*9300*/  IMAD.MOV.U32 R107, RZ, RZ, R249 ;  /* 0x000000ffff6b7224 */ /* 0x000fe200078e00f9 */
[C---:B------:R-:W-:Y:S01]  /*9310*/  ISETP.LT.OR P6, PT, R3.reuse, R230, P6 ;  /* 0x000000e60300720c */ /* 0x040fe200037c1670 */
[-C--:B---3--:R-:W-:Y:S01]  /*9320*/  FFMA.FTZ R26, R26, -R222.reuse, R32 ;  /* 0x800000de1a1a7223 */ /* 0x088fe20000010020 */
[----:B------:R-:W-:Y:S01]  /*9330*/  ISETP.LT.OR P5, PT, R3, R229, P5 ;  /* 0x000000e50300720c */ /* 0x000fe20002fa1670 */
[----:B-----5:R-:W-:Y:S01]  /*9340*/  FFMA.FTZ R25, R25, -R222, R34 ;  /* 0x800000de19197223 */ /* 0x020fe20000010022 */
[----:B------:R-:W-:Y:S01]  /*9350*/  ISETP.LT.OR P0, PT, R3, R228, P0 ;  /* 0x000000e40300720c */ /* 0x000fe20000701670 */
[----:B--2---:R-:W-:-:S02]  /*9360*/  FFMA.FTZ R24, R24, -R222, R44 ;  /* 0x800000de18187223 */ /* 0x004fc4000001002c */
[----:B------:R-:W-:Y:S01]  /*9370*/  IMAD.IADD R20, R224, 0x1, -R2 ;  /* 0x00000001e0147824 */ /* 0x000fe200078e0a02 */
[----:B------:R-:W-:Y:S01]  /*9380*/  IABS R3, R21 ;  /* 0x0000001500037213 */ /* 0x000fe20000000000 */
[----:B------:R-:W-:Y:S01]  /*9390*/  FFMA.FTZ R23, R23, -R222, R46 ;  /* 0x800000de17177223 */ /* 0x000fe2000001002e */
[----:B------:R-:W-:Y:S02]  /*93a0*/  HMMA.16816.F32.BF16 R52, R12, R30, R208 ;  /* 0x0000001e0c34723c */ /* 0x000fe400000418d0 */
[----:B------:R-:W-:Y:S01]  /*93b0*/  IABS R20, R20 ;  /* 0x0000001400147213 */ /* 0x000fe20000000000 */
[----:B------:R-:W-:Y:S01]  /*93c0*/  IMAD.MOV.U32 R109, RZ, RZ, R107 ;  /* 0x000000ffff6d7224 */ /* 0x000fe200078e006b */
[----:B------:R2:W3:Y:S01]  /*93d0*/  I2F R27, R3 ;  /* 0x00000003001b7306 */ /* 0x0004e20000201400 */
[----:B------:R-:W-:Y:S02]  /*93e0*/  FSEL R243, R25, -INF , !P6 ;  /* 0xff80000019f37808 */ /* 0x000fe40007000000 */
[----:B------:R-:W-:-:S02]  /*93f0*/  FSEL R210, R26, -INF , !P1 ;  /* 0xff8000001ad27808 */ /* 0x000fc40004800000 */
[----:B------:R-:W-:Y:S02]  /*9400*/  FSEL R107, R24, -INF , !P5 ;  /* 0xff800000186b7808 */ /* 0x000fe40006800000 */
[----:B------:R-:W-:Y:S01]  /*9410*/  FSEL R192, R23, -INF , !P0 ;  /* 0xff80000017c07808 */ /* 0x000fe20004000000 */
[----:B------:R-:W-:Y:S01]  /*9420*/  IMAD.IADD R22, R227, 0x1, -R2 ;  /* 0x00000001e3167824 */ /* 0x000fe200078e0a02 */
[C---:B------:R-:W-:Y:S01]  /*9430*/  ISETP.GE.AND P1, PT, R2.reuse, R235, PT ;  /* 0x000000eb0200720c */ /* 0x040fe20003f26270 */
[----:B------:R-:W-:Y:S01]  /*9440*/  IMAD.MOV.U32 R21, RZ, RZ, R20 ;  /* 0x000000ffff157224 */ /* 0x000fe200078e0014 */
[C---:B------:R-:W-:Y:S02]  /*9450*/  ISETP.GE.AND P6, PT, R2.reuse, R234, PT ;  /* 0x000000ea0200720c */ /* 0x040fe40003fc6270 */
[C---:B------:R-:W-:Y:S02]  /*9460*/  ISETP.GE.AND P5, PT, R2.reuse, R233, PT ;  /* 0x000000e90200720c */ /* 0x040fe40003fa6270 */
[----:B------:R-:W-:-:S02]  /*9470*/  ISETP.GE.AND P0, PT, R2, R232, PT ;  /* 0x000000e80200720c */ /* 0x000fc40003f06270 */
[----:B--2---:R-:W-:Y:S01]  /*9480*/  IADD3 R3, R0, 0x20, RZ ;  /* 0x0000002000037810 */ /* 0x004fe20007ffe0ff */
[----:B------:R2:W4:Y:S01]  /*9490*/  I2F R26, R21 ;  /* 0x00000015001a7306 */ /* 0x0005220000201400 */
[C---:B------:R-:W-:Y:S02]  /*94a0*/  ISETP.LT.OR P1, PT, R2.reuse, R231, P1 ;  /* 0x000000e70200720c */ /* 0x040fe40000f21670 */
[C---:B------:R-:W-:Y:S02]  /*94b0*/  ISETP.LT.OR P6, PT, R2.reuse, R230, P6 ;  /* 0x000000e60200720c */ /* 0x040fe400037c1670 */
[C---:B------:R-:W-:Y:S02]  /*94c0*/  ISETP.LT.OR P5, PT, R2.reuse, R229, P5 ;  /* 0x000000e50200720c */ /* 0x040fe40002fa1670 */
[----:B------:R-:W-:Y:S01]  /*94d0*/  ISETP.LT.OR P0, PT, R2, R228, P0 ;  /* 0x000000e40200720c */ /* 0x000fe20000701670 */
[--C-:B------:R-:W-:Y:S01]  /*94e0*/  IMAD.IADD R2, R225, 0x1, -R3.reuse ;  /* 0x00000001e1027824 */ /* 0x100fe200078e0a03 */
[----:B------:R-:W-:Y:S01]  /*94f0*/  IABS R20, R22 ;  /* 0x0000001600147213 */ /* 0x000fe20000000000 */
[----:B-1----:R-:W-:Y:S01]  /*9500*/  HMMA.16816.F32.BF16 R40, R4, R16, R64 ;  /* 0x000000100428723c */ /* 0x002fe20000041840 */
[----:B--2---:R-:W-:-:S02]  /*9510*/  IMAD.IADD R21, R226, 0x1, -R3 ;  /* 0x00000001e2157824 */ /* 0x004fc400078e0a03 */
[----:B------:R1:W2:Y:S05]  /*9520*/  I2F R24, R20 ;  /* 0x0000001400187306 */ /* 0x0002aa0000201400 */
[----:B------:R-:W-:Y:S01]  /*9530*/  HMMA.16816.F32.BF16 R36, R8, R16, R176 ;  /* 0x000000100824723c */ /* 0x000fe200000418b0 */
[----:B------:R-:W-:Y:S01]  /*9540*/  IABS R2, R2 ;  /* 0x0000000200027213 */ /* 0x000fe20000000000 */
[----:B------:R-:W-:-:S05]  /*9550*/  FFMA.FTZ R22, R28, -R222, R33 ;  /* 0x800000de1c167223 */ /* 0x000fca0000010021 */
[----:B------:R-:W-:Y:S02]  /*9560*/  IMAD.IADD R16, R224, 0x1, -R3 ;  /* 0x00000001e0107824 */ /* 0x000fe400078e0a03 */
[----:B------:R-:W-:Y:S01]  /*9570*/  IMAD.MOV.U32 R17, RZ, RZ, R2 ;  /* 0x000000ffff117224 */ /* 0x000fe200078e0002 */
[----:B-1----:R-:W-:Y:S02]  /*9580*/  IABS R20, R21 ;  /* 0x0000001500147213 */ /* 0x002fe40000000000 */
[----:B------:R-:W-:Y:S02]  /*9590*/  IABS R16, R16 ;  /* 0x0000001000107213 */ /* 0x000fe40000000000 */
[----:B------:R1:W5:Y:S01]  /*95a0*/  I2F R28, R20 ;  /* 0x00000014001c7306 */ /* 0x0003620000201400 */
[----:B---3--:R-:W-:Y:S01]  /*95b0*/  FFMA.FTZ R21, R27, -R222, R35 ;  /* 0x800000de1b157223 */ /* 0x008fe20000010023 */
[----:B------:R-:W-:-:S06]  /*95c0*/  IADD3 R2, R0, 0x21, RZ ;  /* 0x0000002100027810 */ /* 0x000fcc0007ffe0ff */
[----:B------:R3:W2:Y:S01]  /*95d0*/  I2F R25, R17 ;  /* 0x0000001100197306 */ /* 0x0006a20000201400 */
[----:B-1----:R-:W-:Y:S01]  /*95e0*/  IMAD.IADD R20, R227, 0x1, -R3 ;  /* 0x00000001e3147824 */ /* 0x002fe200078e0a03 */
[----:B------:R-:W-:Y:S01]  /*95f0*/  FSEL R211, R21, -INF , !P6 ;  /* 0xff80000015d37808 */ /* 0x000fe20007000000 */
[----:B---3--:R-:W-:-:S03]  /*9600*/  IMAD.MOV.U32 R17, RZ, RZ, R16 ;  /* 0x000000ffff117224 */ /* 0x008fc600078e0010 */
[----:B------:R-:W-:Y:S01]  /*9610*/  IABS R16, R20 ;  /* 0x0000001400107213 */ /* 0x000fe20000000000 */
[----:B------:R-:W-:Y:S01]  /*9620*/  IMAD.IADD R20, R226, 0x1, -R2 ;  /* 0x00000001e2147824 */ /* 0x000fe200078e0a02 */
[----:B------:R1:W3:Y:S01]  /*9630*/  I2F R21, R17 ;  /* 0x0000001100157306 */ /* 0x0002e20000201400 */
[-C--:B----4-:R-:W-:Y:S02]  /*9640*/  FFMA.FTZ R23, R26, -R222.reuse, R45 ;  /* 0x800000de1a177223 */ /* 0x090fe4000001002d */
[----:B--2---:R-:W-:Y:S01]  /*9650*/  FFMA.FTZ R24, R24, -R222, R47 ;  /* 0x800000de18187223 */ /* 0x004fe2000001002f */
[----:B------:R-:W-:Y:S01]  /*9660*/  FSEL R202, R22, -INF , !P1 ;  /* 0xff80000016ca7808 */ /* 0x000fe20004800000 */
[----:B------:R-:W-:Y:S01]  /*9670*/  IMAD.MOV.U32 R110, RZ, RZ, R106 ;  /* 0x000000ffff6e7224 */ /* 0x000fe200078e006a */
[----:B------:R-:W-:Y:S02]  /*9680*/  FSEL R106, R23, -INF , !P5 ;  /* 0xff800000176a7808 */ /* 0x000fe40006800000 */
[----:B------:R-:W-:Y:S01]  /*9690*/  FSEL R188, R24, -INF , !P0 ;  /* 0xff80000018bc7808 */ /* 0x000fe20004000000 */
[----:B-1----:R-:W-:Y:S01]  /*96a0*/  IMAD.MOV.U32 R17, RZ, RZ, R16 ;  /* 0x000000ffff117224 */ /* 0x002fe200078e0010 */
[----:B------:R-:W-:-:S03]  /*96b0*/  IABS R16, R20 ;  /* 0x0000001400107213 */ /* 0x000fc60000000000 */
[----:B------:R1:W2:Y:S01]  /*96c0*/  I2F R20, R17 ;  /* 0x0000001100147306 */ /* 0x0002a20000201400 */
[C---:B------:R-:W-:Y:S02]  /*96d0*/  ISETP.GE.AND P1, PT, R3.reuse, R235, PT ;  /* 0x000000eb0300720c */ /* 0x040fe40003f26270 */
[C---:B------:R-:W-:Y:S02]  /*96e0*/  ISETP.GE.AND P6, PT, R3.reuse, R234, PT ;  /* 0x000000ea0300720c */ /* 0x040fe40003fc6270 */
[C---:B------:R-:W-:Y:S02]  /*96f0*/  ISETP.GE.AND P5, PT, R3.reuse, R233, PT ;  /* 0x000000e90300720c */ /* 0x040fe40003fa6270 */
[C---:B------:R-:W-:Y:S02]  /*9700*/  ISETP.GE.AND P0, PT, R3.reuse, R232, PT ;  /* 0x000000e80300720c */ /* 0x040fe40003f06270 */
[C---:B------:R-:W-:Y:S02]  /*9710*/  ISETP.LT.OR P1, PT, R3.reuse, R231, P1 ;  /* 0x000000e70300720c */ /* 0x040fe40000f21670 */
[----:B------:R-:W-:Y:S01]  /*9720*/  ISETP.LT.OR P6, PT, R3, R230, P6 ;  /* 0x000000e60300720c */ /* 0x000fe200037c1670 */
[----:B-1----:R-:W-:Y:S01]  /*9730*/  IMAD.IADD R17, R225, 0x1, -R2 ;  /* 0x00000001e1117824 */ /* 0x002fe200078e0a02 */
[----:B------:R-:W-:-:S02]  /*9740*/  ISETP.LT.OR P5, PT, R3, R229, P5 ;  /* 0x000000e50300720c */ /* 0x000fc40002fa1670 */
[----:B------:R-:W-:Y:S02]  /*9750*/  ISETP.LT.OR P0, PT, R3, R228, P0 ;  /* 0x000000e40300720c */ /* 0x000fe40000701670 */
[----:B------:R-:W-:Y:S01]  /*9760*/  IABS R3, R17 ;  /* 0x0000001100037213 */ /* 0x000fe20000000000 */
[----:B------:R-:W-:Y:S02]  /*9770*/  IMAD.IADD R17, R224, 0x1, -R2 ;  /* 0x00000001e0117824 */ /* 0x000fe400078e0a02 */
[-C--:B-----5:R-:W-:Y:S01]  /*9780*/  FFMA.FTZ R23, R28, -R222.reuse, R40 ;  /* 0x800000de1c177223 */ /* 0x0a0fe20000010028 */
[----:B------:R1:W-:Y:S01]  /*9790*/  I2F R24, R3 ;  /* 0x0000000300187306 */ /* 0x0003e20000201400 */
[-C--:B------:R-:W-:Y:S01]  /*97a0*/  FFMA.FTZ R22, R25, -R222.reuse, R42 ;  /* 0x800000de19167223 */ /* 0x080fe2000001002a */
[----:B------:R-:W-:Y:S01]  /*97b0*/  IABS R17, R17 ;  /* 0x0000001100117213 */ /* 0x000fe20000000000 */
[-C--:B---3--:R-:W-:Y:S02]  /*97c0*/  FFMA.FTZ R21, R21, -R222.reuse, R36 ;  /* 0x800000de15157223 */ /* 0x088fe40000010024 */
[----:B--2---:R-:W-:Y:S01]  /*97d0*/  FFMA.FTZ R20, R20, -R222, R38 ;  /* 0x800000de14147223 */ /* 0x004fe20000010026 */
[----:B------:R-:W-:Y:S01]  /*97e0*/  FSEL R65, R23, -INF , !P1 ;  /* 0xff80000017417808 */ /* 0x000fe20004800000 */
[----:B------:R-:W-:Y:S01]  /*97f0*/  HMMA.16816.F32.BF16 R48, R12, R196, R212 ;  /* 0x000000c40c30723c */ /* 0x000fe200000418d4 */
[----:B------:R2:W3:Y:S01]  /*9800*/  I2F R26, R16 ;  /* 0x00000010001a7306 */ /* 0x0004e20000201400 */
[----:B------:R-:W-:Y:S01]  /*9810*/  FSEL R67, R22, -INF , !P6 ;  /* 0xff80000016437808 */ /* 0x000fe20007000000 */
[----:B-1----:R-:W-:-:S06]  /*9820*/  IMAD.IADD R3, R227, 0x1, -R2 ;  /* 0x00000001e3037824 */ /* 0x002fcc00078e0a02 */
[----:B------:R1:W4:Y:S01]  /*9830*/  I2F R23, R17 ;  /* 0x0000001100177306 */ /* 0x0003220000201400 */
[----:B------:R-:W-:Y:S02]  /*9840*/  FSEL R214, R21, -INF , !P5 ;  /* 0xff80000015d67808 */ /* 0x000fe40006800000 */
[----:B------:R-:W-:Y:S02]  /*9850*/  FSEL R244, R20, -INF , !P0 ;  /* 0xff80000014f47808 */ /* 0x000fe40004000000 */
[----:B------:R-:W-:Y:S02]  /*9860*/  IABS R3, R3 ;  /* 0x0000000300037213 */ /* 0x000fe40000000000 */
[----:B--2---:R-:W-:Y:S02]  /*9870*/  IADD3 R16, R0, 0x28, RZ ;  /* 0x0000002800107810 */ /* 0x004fe40007ffe0ff */
[C---:B------:R-:W-:Y:S02]  /*9880*/  ISETP.GE.AND P1, PT, R2.reuse, R235, PT ;  /* 0x000000eb0200720c */ /* 0x040fe40003f26270 */
[----:B------:R-:W-:-:S02]  /*9890*/  ISETP.GE.AND P6, PT, R2, R234, PT ;  /* 0x000000ea0200720c */ /* 0x000fc40003fc6270 */
[C---:B------:R-:W-:Y:S02]  /*98a0*/  ISETP.GE.AND P5, PT, R2.reuse, R233, PT ;  /* 0x000000e90200720c */ /* 0x040fe40003fa6270 */
[C---:B------:R-:W-:Y:S01]  /*98b0*/  ISETP.GE.AND P0, PT, R2.reuse, R232, PT ;  /* 0x000000e80200720c */ /* 0x040fe20003f06270 */
[----:B------:R2:W5:Y:S01]  /*98c0*/  I2F R22, R3 ;  /* 0x0000000300167306 */ /* 0x0005620000201400 */
[C---:B------:R-:W-:Y:S02]  /*98d0*/  ISETP.LT.OR P1, PT, R2.reuse, R231, P1 ;  /* 0x000000e70200720c */ /* 0x040fe40000f21670 */
[C---:B------:R-:W-:Y:S02]  /*98e0*/  ISETP.LT.OR P6, PT, R2.reuse, R230, P6 ;  /* 0x000000e60200720c */ /* 0x040fe400037c1670 */
[C---:B------:R-:W-:Y:S02]  /*98f0*/  ISETP.LT.OR P5, PT, R2.reuse, R229, P5 ;  /* 0x000000e50200720c */ /* 0x040fe40002fa1670 */
[----:B------:R-:W-:Y:S01]  /*9900*/  ISETP.LT.OR P0, PT, R2, R228, P0 ;  /* 0x000000e40200720c */ /* 0x000fe20000701670 */
[----:B------:R-:W-:-:S02]  /*9910*/  IMAD.IADD R2, R225, 0x1, -R16 ;  /* 0x00000001e1027824 */ /* 0x000fc400078e0a10 */
[----:B-1----:R-:W-:-:S03]  /*9920*/  IMAD.IADD R17, R226, 0x1, -R16 ;  /* 0x00000001e2117824 */ /* 0x002fc600078e0a10 */
[----:B------:R-:W-:Y:S01]  /*9930*/  IABS R2, R2 ;  /* 0x0000000200027213 */ /* 0x000fe20000000000 */
[-C--:B---3--:R-:W-:Y:S02]  /*9940*/  FFMA.FTZ R20, R26, -R222.reuse, R41 ;  /* 0x800000de1a147223 */ /* 0x088fe40000010029 */
[----:B----4-:R-:W-:Y:S01]  /*9950*/  FFMA.FTZ R21, R23, -R222, R37 ;  /* 0x800000de17157223 */ /* 0x010fe20000010025 */
[----:B--2---:R-:W-:Y:S01]  /*9960*/  IABS R3, R17 ;  /* 0x0000001100037213 */ /* 0x004fe20000000000 */
[----:B------:R-:W-:Y:S01]  /*9970*/  HMMA.16816.F32.BF16 R44, R8, R18, R180 ;  /* 0x00000012082c723c */ /* 0x000fe200000418b4 */
[----:B------:R-:W-:Y:S01]  /*9980*/  IMAD.MOV.U32 R17, RZ, RZ, R2 ;  /* 0x000000ffff117224 */ /* 0x000fe200078e0002 */
[----:B------:R-:W-:Y:S02]  /*9990*/  FSEL R249, R20, -INF , !P1 ;  /* 0xff80000014f97808 */ /* 0x000fe40004800000 */
[----:B------:R-:W-:-:S04]  /*99a0*/  FSEL R205, R21, -INF , !P5 ;  /* 0xff80000015cd7808 */ /* 0x000fc80006800000 */
[----:B------:R-:W-:Y:S01]  /*99b0*/  HMMA.16816.F32.BF16 R32, R4, R18, R52 ;  /* 0x000000120420723c */ /* 0x000fe20000041834 */
[----:B------:R1:W-:Y:S06]  /*99c0*/  I2F R26, R17 ;  /* 0x00000011001a7306 */ /* 0x0003ec0000201400 */
[--C-:B------:R-:W-:Y:S02]  /*99d0*/  IMAD.IADD R18, R224, 0x1, -R16.reuse ;  /* 0x00000001e0127824 */ /* 0x100fe400078e0a10 */
[-C--:B------:R-:W-:Y:S02]  /*99e0*/  FFMA.FTZ R19, R24, -R222.reuse, R43 ;  /* 0x800000de18137223 */ /* 0x080fe4000001002b */
[----:B-----5:R-:W-:Y:S01]  /*99f0*/  FFMA.FTZ R24, R22, -R222, R39 ;  /* 0x800000de16187223 */ /* 0x020fe20000010027 */
[----:B------:R2:W3:Y:S01]  /*9a00*/  I2F R28, R3 ;  /* 0x00000003001c7306 */ /* 0x0004e20000201400 */
[----:B------:R-:W4:Y:S01]  /*9a10*/  LDSM.16.M88.4 R20, [R219+0x8c00] ;  /* 0x008c0000db14783b */ /* 0x000f220000000200 */
[----:B------:R-:W-:Y:S01]  /*9a20*/  IABS R2, R18 ;  /* 0x0000001200027213 */ /* 0x000fe20000000000 */
[----:B-1----:R-:W-:Y:S01]  /*9a30*/  IMAD.IADD R17, R227, 0x1, -R16 ;  /* 0x00000001e3117824 */ /* 0x002fe200078e0a10 */
[----:B------:R-:W-:-:S02]  /*9a40*/  FSEL R66, R19, -INF , !P6 ;  /* 0xff80000013427808 */ /* 0x000fc40007000000 */
[C---:B------:R-:W-:Y:S02]  /*9a50*/  ISETP.GE.AND P1, PT, R16.reuse, R235, PT ;  /* 0x000000eb1000720c */ /* 0x040fe40003f26270 */
[----:B------:R1:W5:Y:S01]  /*9a60*/  I2F R25, R2 ;  /* 0x0000000200197306 */ /* 0x0003620000201400 */
[----:B------:R-:W-:Y:S02]  /*9a70*/  IABS R17, R17 ;  /* 0x0000001100117213 */ /* 0x000fe40000000000 */
[----:B------:R-:W-:Y:S01]  /*9a80*/  ISETP.GE.AND P5, PT, R16, R233, PT ;  /* 0x000000e91000720c */ /* 0x000fe20003fa6270 */
[----:B------:R-:W-:Y:S01]  /*9a90*/  HMMA.16816.F32.BF16 R40, R12, R198, R108 ;  /* 0x000000c60c28723c */ /* 0x000fe2000004186c */
[----:B--2---:R-:W-:-:S03]  /*9aa0*/  IADD3 R3, R0, 0x29, RZ ;  /* 0x0000002900037810 */ /* 0x004fc60007ffe0ff */
[----:B------:R2:W2:Y:S01]  /*9ab0*/  I2F R19, R17 ;  /* 0x0000001100137306 */ /* 0x0004a20000201400 */
[----:B------:R-:W-:Y:S01]  /*9ac0*/  FSEL R212, R24, -INF , !P0 ;  /* 0xff80000018d47808 */ /* 0x000fe20004000000 */
[----:B------:R-:W-:-:S04]  /*9ad0*/  DEPBAR.LE SB0, 0x0 ;  /* 0x000080000000791a */ /* 0x000fc80000000000 */
[--C-:B-1----:R-:W-:Y:S01]  /*9ae0*/  IMAD.IADD R2, R226, 0x1, -R3.reuse ;  /* 0x00000001e2027824 */ /* 0x102fe200078e0a03 */
[C---:B------:R-:W-:Y:S02]  /*9af0*/  ISETP.GE.AND P6, PT, R16.reuse, R234, PT ;  /* 0x000000ea1000720c */ /* 0x040fe40003fc6270 */
[C---:B------:R-:W-:Y:S02]  /*9b00*/  ISETP.GE.AND P0, PT, R16.reuse, R232, PT ;  /* 0x000000e81000720c */ /* 0x040fe40003f06270 */
[----:B------:R-:W-:Y:S01]  /*9b10*/  IABS R2, R2 ;  /* 0x0000000200027213 */ /* 0x000fe20000000000 */
[----:B--2---:R-:W-:Y:S01]  /*9b20*/  IMAD.IADD R17, R225, 0x1, -R3 ;  /* 0x00000001e1117824 */ /* 0x004fe200078e0a03 */
[C---:B------:R-:W-:Y:S02]  /*9b30*/  ISETP.LT.OR P1, PT, R16.reuse, R231, P1 ;  /* 0x000000e71000720c */ /* 0x040fe40000f21670 */
[----:B------:R1:W2:Y:S01]  /*9b40*/  I2F R27, R2 ;  /* 0x00000002001b7306 */ /* 0x0002a20000201400 */
[----:B------:R-:W-:-:S02]  /*9b50*/  ISETP.LT.OR P6, PT, R16, R230, P6 ;  /* 0x000000e61000720c */ /* 0x000fc400037c1670 */
[C---:B------:R-:W-:Y:S02]  /*9b60*/  ISETP.LT.OR P5, PT, R16.reuse, R229, P5 ;  /* 0x000000e51000720c */ /* 0x040fe40002fa1670 */
[----:B------:R-:W-:Y:S02]  /*9b70*/  ISETP.LT.OR P0, PT, R16, R228, P0 ;  /* 0x000000e41000720c */ /* 0x000fe40000701670 */
[----:B------:R-:W-:Y:S01]  /*9b80*/  IABS R16, R17 ;  /* 0x0000001100107213 */ /* 0x000fe20000000000 */
[----:B---3--:R-:W-:Y:S02]  /*9b90*/  FFMA.FTZ R18, R28, -R222, R32 ;  /* 0x800000de1c127223 */ /* 0x008fe40000010020 */
[----:B-1----:R-:W-:Y:S02]  /*9ba0*/  IMAD.IADD R2, R224, 0x1, -R3 ;  /* 0x00000001e0027824 */ /* 0x002fe400078e0a03 */
[----:B------:R-:W-:-:S03]  /*9bb0*/  IMAD.MOV.U32 R13, RZ, RZ, R16 ;  /* 0x000000ffff0d7224 */ /* 0x000fc600078e0010 */
[----:B------:R-:W-:Y:S01]  /*9bc0*/  IABS R12, R2 ;  /* 0x00000002000c7213 */ /* 0x000fe20000000000 */
[-C--:B------:R-:W-:Y:S01]  /*9bd0*/  FFMA.FTZ R17, R26, -R222.reuse, R34 ;  /* 0x800000de1a117223 */ /* 0x080fe20000010022 */
[----:B------:R1:W3:Y:S01]  /*9be0*/  I2F R24, R13 ;  /* 0x0000000d00187306 */ /* 0x0002e20000201400 */
[-C--:B-----5:R-:W-:Y:S01]  /*9bf0*/  FFMA.FTZ R16, R25, -R222.reuse, R44 ;  /* 0x800000de19107223 */ /* 0x0a0fe2000001002c */
[----:B------:R-:W-:Y:S01]  /*9c00*/  IADD3 R2, R0, 0x30, RZ ;  /* 0x0000003000027810 */ /* 0x000fe20007ffe0ff */
[----:B------:R-:W-:Y:S02]  /*9c10*/  FFMA.FTZ R15, R19, -R222, R46 ;  /* 0x800000de130f7223 */ /* 0x000fe4000001002e */
[----:B------:R-:W-:Y:S01]  /*9c20*/  IMAD.IADD R14, R227, 0x1, -R3 ;  /* 0x00000001e30e7824 */ /* 0x000fe200078e0a03 */
[----:B------:R-:W-:Y:S01]  /*9c30*/  FSEL R213, R18, -INF , !P1 ;  /* 0xff80000012d57808 */ /* 0x000fe20004800000 */
[----:B------:R-:W-:Y:S01]  /*9c40*/  IMAD.MOV.U32 R111, RZ, RZ, R195 ;  /* 0x000000ffff6f7224 */ /* 0x000fe200078e00c3 */
[----:B------:R-:W-:-:S02]  /*9c50*/  FSEL R52, R17, -INF , !P6 ;  /* 0xff80000011347808 */ /* 0x000fc40007000000 */
[----:B------:R-:W-:Y:S02]  /*9c60*/  FSEL R195, R16, -INF , !P5 ;  /* 0xff80000010c37808 */ /* 0x000fe40006800000 */
[----:B------:R-:W-:Y:S01]  /*9c70*/  FSEL R198, R15, -INF , !P0 ;  /* 0xff8000000fc67808 */ /* 0x000fe20004000000 */
[----:B-1----:R-:W-:Y:S01]  /*9c80*/  IMAD.MOV.U32 R13, RZ, RZ, R12 ;  /* 0x000000ffff0d7224 */ /* 0x002fe200078e000c */
[C---:B------:R-:W-:Y:S01]  /*9c90*/  ISETP.GE.AND P1, PT, R3.reuse, R235, PT ;  /* 0x000000eb0300720c */ /* 0x040fe20003f26270 */
[----:B------:R-:W-:Y:S01]  /*9ca0*/  IMAD.MOV.U32 R108, RZ, RZ, R250 ;  /* 0x000000ffff6c7224 */ /* 0x000fe200078e00fa */
[----:B------:R-:W-:Y:S01]  /*9cb0*/  IABS R12, R14 ;  /* 0x0000000e000c7213 */ /* 0x000fe20000000000 */
[----:B------:R1:W5:Y:S01]  /*9cc0*/  I2F R18, R13 ;  /* 0x0000000d00127306 */ /* 0x0003620000201400 */
[C---:B------:R-:W-:Y:S01]  /*9cd0*/  ISETP.GE.AND P6, PT, R3.reuse, R234, PT ;  /* 0x000000ea0300720c */ /* 0x040fe20003fc6270 */
[----:B------:R-:W-:Y:S01]  /*9ce0*/  IMAD.MOV.U32 R109, RZ, RZ, R248 ;  /* 0x000000ffff6d7224 */ /* 0x000fe200078e00f8 */
[C---:B------:R-:W-:Y:S01]  /*9cf0*/  ISETP.GE.AND P5, PT, R3.reuse, R233, PT ;  /* 0x000000e90300720c */ /* 0x040fe20003fa6270 */
[----:B------:R-:W-:Y:S01]  /*9d00*/  IMAD.MOV.U32 R110, RZ, RZ, R242 ;  /* 0x000000ffff6e7224 */ /* 0x000fe200078e00f2 */
[----:B------:R-:W-:-:S02]  /*9d10*/  ISETP.GE.AND P0, PT, R3, R232, PT ;  /* 0x000000e80300720c */ /* 0x000fc40003f06270 */
[C---:B------:R-:W-:Y:S01]  /*9d20*/  ISETP.LT.OR P1, PT, R3.reuse, R231, P1 ;  /* 0x000000e70300720c */ /* 0x040fe20000f21670 */
[----:B------:R2:W2:Y:S01]  /*9d30*/  I2F R17, R12 ;  /* 0x0000000c00117306 */ /* 0x0004a20000201400 */
[C---:B------:R-:W-:Y:S02]  /*9d40*/  ISETP.LT.OR P6, PT, R3.reuse, R230, P6 ;  /* 0x000000e60300720c */ /* 0x040fe400037c1670 */
[C---:B------:R-:W-:Y:S01]  /*9d50*/  ISETP.LT.OR P5, PT, R3.reuse, R229, P5 ;  /* 0x000000e50300720c */ /* 0x040fe20002fa1670 */
[--C-:B-1----:R-:W-:Y:S01]  /*9d60*/  IMAD.IADD R13, R226, 0x1, -R2.reuse ;  /* 0x00000001e20d7824 */ /* 0x102fe200078e0a02 */
[----:B------:R-:W-:Y:S01]  /*9d70*/  ISETP.LT.OR P0, PT, R3, R228, P0 ;  /* 0x000000e40300720c */ /* 0x000fe20000701670 */
[----:B------:R-:W-:Y:S01]  /*9d80*/  IMAD.IADD R3, R225, 0x1, -R2 ;  /* 0x00000001e1037824 */ /* 0x000fe200078e0a02 */
[----:B----4-:R-:W-:Y:S02]  /*9d90*/  HMMA.16816.F32.BF16 R36, R4, R20, R48 ;  /* 0x000000140424723c */ /* 0x010fe40000041830 */
[----:B--2---:R-:W-:Y:S01]  /*9da0*/  IABS R12, R13 ;  /* 0x0000000d000c7213 */ /* 0x004fe20000000000 */
[----:B------:R-:W-:-:S05]  /*9db0*/  FFMA.FTZ R14, R27, -R222, R33 ;  /* 0x800000de1b0e7223 */ /* 0x000fca0000010021 */
[----:B------:R-:W-:Y:S01]  /*9dc0*/  HMMA.16816.F32.BF16 R28, R8, R20, R108 ;  /* 0x00000014081c723c */ /* 0x000fe2000004186c */
[----:B------:R1:W-:Y:S01]  /*9dd0*/  I2F R20, R12 ;  /* 0x0000000c00147306 */ /* 0x0003e20000201400 */
[----:B------:R-:W-:Y:S02]  /*9de0*/  IABS R3, R3 ;  /* 0x0000000300037213 */ /* 0x000fe40000000000 */
[----:B------:R-:W-:Y:S01]  /*9df0*/  FSEL R199, R14, -INF , !P1 ;  /* 0xff8000000ec77808 */ /* 0x000fe20004800000 */
[--C-:B------:R-:W-:Y:S02]  /*9e00*/  IMAD.IADD R14, R227, 0x1, -R2.reuse ;  /* 0x00000001e30e7824 */ /* 0x100fe400078e0a02 */
[----:B------:R-:W-:Y:S01]  /*9e10*/  IMAD.MOV.U32 R13, RZ, RZ, R3 ;  /* 0x000000ffff0d7224 */ /* 0x000fe200078e0003 */
[----:B------:R-:W-:Y:S01]  /*9e20*/  IADD3 R3, R0, 0x31, RZ ;  /* 0x0000003100037810 */ /* 0x000fe20007ffe0ff */
[----:B-1----:R-:W-:Y:S02]  /*9e30*/  IMAD.IADD R12, R224, 0x1, -R2 ;  /* 0x00000001e00c7824 */ /* 0x002fe400078e0a02 */
[----:B------:R1:W2:Y:S03]  /*9e40*/  I2F R19, R13 ;  /* 0x0000000d00137306 */ /* 0x0002a60000201400 */
[----:B------:R-:W-:Y:S01]  /*9e50*/  IABS R12, R12 ;  /* 0x0000000c000c7213 */ /* 0x000fe20000000000 */
[----:B---3--:R-:W-:-:S02]  /*9e60*/  FFMA.FTZ R15, R24, -R222, R35 ;  /* 0x800000de180f7223 */ /* 0x008fc40000010023 */
[-C--:B-----5:R-:W-:Y:S02]  /*9e70*/  FFMA.FTZ R16, R18, -R222.reuse, R45 ;  /* 0x800000de12107223 */ /* 0x0a0fe4000001002d */
[----:B------:R-:W-:Y:S02]  /*9e80*/  FFMA.FTZ R17, R17, -R222, R47 ;  /* 0x800000de11117223 */ /* 0x000fe4000001002f */
[----:B-1----:R-:W-:Y:S01]  /*9e90*/  IMAD.MOV.U32 R13, RZ, RZ, R12 ;  /* 0x000000ffff0d7224 */ /* 0x002fe200078e000c */
[----:B------:R-:W-:Y:S01]  /*9ea0*/  IABS R12, R14 ;  /* 0x0000000e000c7213 */ /* 0x000fe20000000000 */
[----:B------:R-:W-:Y:S02]  /*9eb0*/  IMAD.IADD R14, R226, 0x1, -R3 ;  /* 0x00000001e20e7824 */ /* 0x000fe400078e0a03 */
[----:B------:R1:W3:Y:S01]  /*9ec0*/  I2F R18, R13 ;  /* 0x0000000d00127306 */ /* 0x0002e20000201400 */
[----:B------:R-:W-:Y:S01]  /*9ed0*/  IMAD.MOV.U32 R110, RZ, RZ, R193 ;  /* 0x000000ffff6e7224 */ /* 0x000fe200078e00c1 */
[----:B------:R-:W-:Y:S01]  /*9ee0*/  FSEL R215, R15, -INF , !P6 ;  /* 0xff8000000fd77808 */ /* 0x000fe20007000000 */
[----:B------:R-:W-:Y:S01]  /*9ef0*/  IMAD.MOV.U32 R111, RZ, RZ, R190 ;  /* 0x000000ffff6f7224 */ /* 0x000fe200078e00be */
[----:B------:R-:W-:-:S02]  /*9f00*/  FSEL R190, R16, -INF , !P5 ;  /* 0xff80000010be7808 */ /* 0x000fc40006800000 */
[----:B------:R-:W-:Y:S02]  /*9f10*/  FSEL R193, R17, -INF , !P0 ;  /* 0xff80000011c17808 */ /* 0x000fe40004000000 */
[C---:B------:R-:W-:Y:S02]  /*9f20*/  ISETP.GE.AND P1, PT, R2.reuse, R235, PT ;  /* 0x000000eb0200720c */ /* 0x040fe40003f26270 */
[C---:B------:R-:W-:Y:S02]  /*9f30*/  ISETP.GE.AND P6, PT, R2.reuse, R234, PT ;  /* 0x000000ea0200720c */ /* 0x040fe40003fc6270 */
[C---:B------:R-:W-:Y:S01]  /*9f40*/  ISETP.GE.AND P5, PT, R2.reuse, R233, PT ;  /* 0x000000e90200720c */ /* 0x040fe20003fa6270 */
[----:B-1----:R-:W-:Y:S01]  /*9f50*/  IMAD.MOV.U32 R13, RZ, RZ, R12 ;  /* 0x000000ffff0d7224 */ /* 0x002fe200078e000c */
[----:B------:R-:W-:Y:S01]  /*9f60*/  IABS R12, R14 ;  /* 0x0000000e000c7213 */ /* 0x000fe20000000000 */
[----:B------:R-:W-:Y:S01]  /*9f70*/  IMAD.IADD R14, R225, 0x1, -R3 ;  /* 0x00000001e10e7824 */ /* 0x000fe200078e0a03 */
[----:B------:R-:W-:Y:S01]  /*9f80*/  ISETP.GE.AND P0, PT, R2, R232, PT ;  /* 0x000000e80200720c */ /* 0x000fe20003f06270 */
[----:B------:R1:W4:Y:S01]  /*9f90*/  I2F R15, R13 ;  /* 0x0000000d000f7306 */ /* 0x0003220000201400 */
[----:B------:R-:W-:-:S02]  /*9fa0*/  IMAD.MOV.U32 R108, RZ, RZ, R241 ;  /* 0x000000ffff6c7224 */ /* 0x000fc400078e00f1 */
[----:B------:R-:W-:Y:S01]  /*9fb0*/  IMAD.MOV.U32 R109, RZ, RZ, R206 ;  /* 0x000000ffff6d7224 */ /* 0x000fe200078e00ce */
[----:B------:R-:W-:Y:S01]  /*9fc0*/  BAR.SYNC.DEFER_BLOCKING 0x0 ;  /* 0x0000000000007b1d */ /* 0x000fe20000010000 */
[C---:B------:R-:W-:Y:S02]  /*9fd0*/  ISETP.LT.OR P1, PT, R2.reuse, R231, P1 ;  /* 0x000000e70200720c */ /* 0x040fe40000f21670 */
[C---:B------:R-:W-:Y:S02]  /*9fe0*/  ISETP.LT.OR P6, PT, R2.reuse, R230, P6 ;  /* 0x000000e60200720c */ /* 0x040fe400037c1670 */
[C---:B------:R-:W-:Y:S02]  /*9ff0*/  ISETP.LT.OR P5, PT, R2.reuse, R229, P5 ;  /* 0x000000e50200720c */ /* 0x040fe40002fa1670 */
[----:B------:R-:W-:Y:S01]  /*a000*/  ISETP.LT.OR P0, PT, R2, R228, P0 ;  /* 0x000000e40200720c */ /* 0x000fe20000701670 */
[--C-:B------:R-:W-:Y:S02]  /*a010*/  IMAD.IADD R2, R224, 0x1, -R3.reuse ;  /* 0x00000001e0027824 */ /* 0x100fe400078e0a03 */
[----:B-1----:R-:W-:Y:S01]  /*a020*/  IMAD.MOV.U32 R13, RZ, RZ, R12 ;  /* 0x000000ffff0d7224 */ /* 0x002fe200078e000c */
[----:B------:R-:W-:Y:S01]  /*a030*/  IABS R12, R14 ;  /* 0x0000000e000c7213 */ /* 0x000fe20000000000 */
[----:B------:R-:W-:Y:S02]  /*a040*/  HMMA.16816.F32.BF16 R24, R8, R22, R108 ;  /* 0x000000160818723c */ /* 0x000fe4000004186c */
[----:B------:R1:W5:Y:S05]  /*a050*/  I2F R17, R13 ;  /* 0x0000000d00117306 */ /* 0x00036a0000201400 */
[----:B------:R-:W-:Y:S01]  /*a060*/  IMAD.MOV.U32 R9, RZ, RZ, R12 ;  /* 0x000000ffff097224 */ /* 0x000fe200078e000c */
[----:B------:R-:W-:Y:S01]  /*a070*/  IABS R8, R2 ;  /* 0x0000000200087213 */ /* 0x000fe20000000000 */
[----:B------:R-:W-:-:S02]  /*a080*/  IMAD.IADD R10, R227, 0x1, -R3 ;  /* 0x00000001e30a7824 */ /* 0x000fc400078e0a03 */
[----:B------:R5:W5:Y:S01]  /*a090*/  I2F R16, R9 ;  /* 0x0000000900107306 */ /* 0x000b620000201400 */
[-C--:B--2---:R-:W-:Y:S02]  /*a0a0*/  FFMA.FTZ R11, R19, -R222.reuse, R38 ;  /* 0x800000de130b7223 */ /* 0x084fe40000010026 */
[-C--:B---3--:R-:W-:Y:S02]  /*a0b0*/  FFMA.FTZ R14, R18, -R222.reuse, R28 ;  /* 0x800000de120e7223 */ /* 0x088fe4000001001c */
[-C--:B----4-:R-:W-:Y:S02]  /*a0c0*/  FFMA.FTZ R12, R15, -R222.reuse, R30 ;  /* 0x800000de0f0c7223 */ /* 0x090fe4000001001e */
[----:B-1----:R-:W-:Y:S01]  /*a0d0*/  FFMA.FTZ R13, R20, -R222, R36 ;  /* 0x800000de140d7223 */ /* 0x002fe20000010024 */
[----:B------:R-:W-:Y:S02]  /*a0e0*/  IADD3 R2, R0, 0x38, RZ ;  /* 0x0000003800027810 */ /* 0x000fe40007ffe0ff */
[----:B------:R-:W-:-:S02]  /*a0f0*/  FSEL R32, R11, -INF , !P6 ;  /* 0xff8000000b207808 */ /* 0x000fc40007000000 */
[----:B------:R-:W-:Y:S01]  /*a100*/  FSEL R33, R13, -INF , !P1 ;  /* 0xff8000000d217808 */ /* 0x000fe20004800000 */
[----:B-----5:R-:W-:Y:S01]  /*a110*/  IMAD.MOV.U32 R9, RZ, RZ, R8 ;  /* 0x000000ffff097224 */ /* 0x020fe200078e0008 */
[----:B------:R-:W-:Y:S02]  /*a120*/  IABS R8, R10 ;  /* 0x0000000a00087213 */ /* 0x000fe40000000000 */
[----:B------:R-:W-:Y:S01]  /*a130*/  FSEL R250, R14, -INF , !P5 ;  /* 0xff8000000efa7808 */ /* 0x000fe20006800000 */
[----:B------:R1:W-:Y:S01]  /*a140*/  I2F R13, R9 ;  /* 0x00000009000d7306 */ /* 0x0003e20000201400 */
[----:B------:R-:W-:Y:S02]  /*a150*/  FSEL R34, R12, -INF , !P0 ;  /* 0xff8000000c227808 */ /* 0x000fe40004000000 */
[C---:B------:R-:W-:Y:S02]  /*a160*/  ISETP.GE.AND P1, PT, R3.reuse, R235, PT ;  /* 0x000000eb0300720c */ /* 0x040fe40003f26270 */
[----:B------:R-:W-:-:S02]  /*a170*/  ISETP.GE.AND P6, PT, R3, R234, PT ;  /* 0x000000ea0300720c */ /* 0x000fc40003fc6270 */
[C---:B------:R-:W-:Y:S02]  /*a180*/  ISETP.GE.AND P5, PT, R3.reuse, R233, PT ;  /* 0x000000e90300720c */ /* 0x040fe40003fa6270 */
[C---:B------:R-:W-:Y:S01]  /*a190*/  ISETP.GE.AND P0, PT, R3.reuse, R232, PT ;  /* 0x000000e80300720c */ /* 0x040fe20003f06270 */
[----:B------:R-:W-:Y:S01]  /*a1a0*/  IMAD.IADD R10, R226, 0x1, -R2 ;  /* 0x00000001e20a7824 */ /* 0x000fe200078e0a02 */
[C---:B------:R-:W-:Y:S01]  /*a1b0*/  ISETP.LT.OR P1, PT, R3.reuse, R231, P1 ;  /* 0x000000e70300720c */ /* 0x040fe20000f21670 */
[----:B-1----:R-:W-:Y:S01]  /*a1c0*/  IMAD.MOV.U32 R9, RZ, RZ, R8 ;  /* 0x000000ffff097224 */ /* 0x002fe200078e0008 */
[C---:B------:R-:W-:Y:S02]  /*a1d0*/  ISETP.LT.OR P6, PT, R3.reuse, R230, P6 ;  /* 0x000000e60300720c */ /* 0x040fe400037c1670 */
[C---:B------:R-:W-:Y:S01]  /*a1e0*/  ISETP.LT.OR P5, PT, R3.reuse, R229, P5 ;  /* 0x000000e50300720c */ /* 0x040fe20002fa1670 */
[----:B------:R1:W2:Y:S01]  /*a1f0*/  I2F R11, R9 ;  /* 0x00000009000b7306 */ /* 0x0002a20000201400 */
[----:B------:R-:W-:Y:S01]  /*a200*/  ISETP.LT.OR P0, PT, R3, R228, P0 ;  /* 0x000000e40300720c */ /* 0x000fe20000701670 */
[----:B------:R-:W-:Y:S01]  /*a210*/  IMAD.IADD R3, R224, 0x1, -R2 ;  /* 0x00000001e0037824 */ /* 0x000fe200078e0a02 */
[----:B------:R-:W-:Y:S01]  /*a220*/  IABS R8, R10 ;  /* 0x0000000a00087213 */ /* 0x000fe20000000000 */
[----:B------:R-:W-:Y:S01]  /*a230*/  HMMA.16816.F32.BF16 R20, R4, R22, R40 ;  /* 0x000000160414723c */ /* 0x000fe20000041828 */
[----:B------:R-:W-:-:S02]  /*a240*/  IADD3 R0, R0, 0x39, RZ ;  /* 0x0000003900007810 */ /* 0x000fc40007ffe0ff */
[----:B------:R-:W-:-:S04]  /*a250*/  IABS R3, R3 ;  /* 0x0000000300037213 */ /* 0x000fc80000000000 */
[--C-:B------:R-:W-:Y:S02]  /*a260*/  IMAD.IADD R5, R227, 0x1, -R2.reuse ;  /* 0x00000001e3057824 */ /* 0x100fe400078e0a02 */
[----:B------:R-:W-:Y:S02]  /*a270*/  IMAD.IADD R10, R225, 0x1, -R2 ;  /* 0x00000001e10a7824 */ /* 0x000fe400078e0a02 */
[----:B------:R-:W-:Y:S02]  /*a280*/  IMAD.MOV.U32 R4, RZ, RZ, R3 ;  /* 0x000000ffff047224 */ /* 0x000fe400078e0003 */
[----:B-1----:R-:W-:Y:S01]  /*a290*/  IMAD.MOV.U32 R9, RZ, RZ, R8 ;  /* 0x000000ffff097224 */ /* 0x002fe200078e0008 */
[----:B------:R-:W-:Y:S01]  /*a2a0*/  IABS R3, R5 ;  /* 0x0000000500037213 */ /* 0x000fe20000000000 */
[----:B------:R-:W-:Y:S02]  /*a2b0*/  IMAD.IADD R5, R226, 0x1, -R0 ;  /* 0x00000001e2057824 */ /* 0x000fe400078e0a00 */
[----:B------:R2:W1:Y:S01]  /*a2c0*/  I2F R14, R9 ;  /* 0x00000009000e7306 */ /* 0x0004620000201400 */
[----:B------:R-:W-:Y:S01]  /*a2d0*/  IABS R8, R10 ;  /* 0x0000000a00087213 */ /* 0x000fe20000000000 */
[----:B------:R-:W-:-:S02]  /*a2e0*/  FFMA.FTZ R6, R17, -R222, R37 ;  /* 0x800000de11067223 */ /* 0x000fc40000010025 */
[----:B------:R-:W-:-:S04]  /*a2f0*/  FFMA.FTZ R7, R16, -R222, R39 ;  /* 0x800000de10077223 */ /* 0x000fc80000010027 */
[----:B------:R3:W-:Y:S01]  /*a300*/  I2F R12, R8 ;  /* 0x00000008000c7306 */ /* 0x0007e20000201400 */
[----:B--2---:R-:W-:-:S07]  /*a310*/  FFMA.FTZ R9, R11, -R222, R31 ;  /* 0x800000de0b097223 */ /* 0x004fce000001001f */
[----:B------:R2:W-:Y:S01]  /*a320*/  I2F R11, R4 ;  /* 0x00000004000b7306 */ /* 0x0005e20000201400 */
[----:B------:R-:W-:Y:S01]  /*a330*/  FSEL R53, R6, -INF , !P1 ;  /* 0xff80000006357808 */ /* 0x000fe20004800000 */
[----:B---3--:R-:W-:Y:S01]  /*a340*/  FFMA.FTZ R8, R13, -R222, R29 ;  /* 0x800000de0d087223 */ /* 0x008fe2000001001d */
[----:B------:R-:W-:Y:S01]  /*a350*/  FSEL R54, R7, -INF , !P6 ;  /* 0xff80000007367808 */ /* 0x000fe20007000000 */
[----:B--2---:R-:W-:Y:S01]  /*a360*/  IMAD.MOV.U32 R4, RZ, RZ, R3 ;  /* 0x000000ffff047224 */ /* 0x004fe200078e0003 */
[----:B------:R-:W-:-:S03]  /*a370*/  IABS R3, R5 ;  /* 0x0000000500037213 */ /* 0x000fc60000000000 */
[----:B------:R2:W-:Y:S01]  /*a380*/  I2F R10, R4 ;  /* 0x00000004000a7306 */ /* 0x0005e20000201400 */
[----:B------:R-:W-:Y:S02]  /*a390*/  FSEL R208, R8, -INF , !P5 ;  /* 0xff80000008d07808 */ /* 0x000fe40006800000 */
[----:B------:R-:W-:Y:S02]  /*a3a0*/  FSEL R241, R9, -INF , !P0 ;  /* 0xff80000009f17808 */ /* 0x000fe40004000000 */
[C---:B------:R-:W-:Y:S02]  /*a3b0*/  ISETP.GE.AND P1, PT, R2.reuse, R235, PT ;  /* 0x000000eb0200720c */ /* 0x040fe40003f26270 */
[C---:B------:R-:W-:Y:S02]  /*a3c0*/  ISETP.GE.AND P6, PT, R2.reuse, R234, PT ;  /* 0x000000ea0200720c */ /* 0x040fe40003fc6270 */
[C---:B------:R-:W-:Y:S02]  /*a3d0*/  ISETP.GE.AND P5, PT, R2.reuse, R233, PT ;  /* 0x000000e90200720c */ /* 0x040fe40003fa6270 */
[----:B------:R-:W-:Y:S01]  /*a3e0*/  ISETP.GE.AND P0, PT, R2, R232, PT ;  /* 0x000000e80200720c */ /* 0x000fe20003f06270 */
[----:B--2---:R-:W-:-:S02]  /*a3f0*/  IMAD.MOV.U32 R4, RZ, RZ, R3 ;  /* 0x000000ffff047224 */ /* 0x004fc400078e0003 */
[--C-:B------:R-:W-:Y:S02]  /*a400*/  IMAD.IADD R5, R225, 0x1, -R0.reuse ;  /* 0x00000001e1057824 */ /* 0x100fe400078e0a00 */
[----:B------:R2:W3:Y:S01]  /*a410*/  I2F R7, R4 ;  /* 0x0000000400077306 */ /* 0x0004e20000201400 */
[C---:B------:R-:W-:Y:S02]  /*a420*/  ISETP.LT.OR P1, PT, R2.reuse, R231, P1 ;  /* 0x000000e70200720c */ /* 0x040fe40000f21670 */
[C---:B------:R-:W-:Y:S02]  /*a430*/  ISETP.LT.OR P6, PT, R2.reuse, R230, P6 ;  /* 0x000000e60200720c */ /* 0x040fe400037c1670 */
[C---:B------:R-:W-:Y:S02]  /*a440*/  ISETP.LT.OR P5, PT, R2.reuse, R229, P5 ;  /* 0x000000e50200720c */ /* 0x040fe40002fa1670 */
[----:B------:R-:W-:Y:S01]  /*a450*/  ISETP.LT.OR P0, PT, R2, R228, P0 ;  /* 0x000000e40200720c */ /* 0x000fe20000701670 */
[----:B------:R-:W-:Y:S01]  /*a460*/  IMAD.IADD R2, R227, 0x1, -R0 ;  /* 0x00000001e3027824 */ /* 0x000fe200078e0a00 */
[----:B------:R-:W-:Y:S01]  /*a470*/  IABS R3, R5 ;  /* 0x0000000500037213 */ /* 0x000fe20000000000 */
[----:B-1----:R-:W-:-:S02]  /*a480*/  FFMA.FTZ R8, R14, -R222, R20 ;  /* 0x800000de0e087223 */ /* 0x002fc40000010014 */
[----:B--2---:R-:W-:Y:S01]  /*a490*/  IMAD.IADD R4, R224, 0x1, -R0 ;  /* 0x00000001e0047824 */ /* 0x004fe200078e0a00 */
[----:B------:R-:W-:-:S04]  /*a4a0*/  IABS R2, R2 ;  /* 0x0000000200027213 */ /* 0x000fc80000000000 */
[----:B------:R-:W-:Y:S01]  /*a4b0*/  IABS R4, R4 ;  /* 0x0000000400047213 */ /* 0x000fe20000000000 */
[----:B------:R-:W-:Y:S01]  /*a4c0*/  IMAD.MOV.U32 R248, RZ, RZ, R251 ;  /* 0x000000fffff87224 */ /* 0x000fe200078e00fb */
[----:B------:R1:W-:Y:S01]  /*a4d0*/  I2F R9, R3 ;  /* 0x0000000300097306 */ /* 0x0003e20000201400 */
[----:B------:R-:W-:Y:S02]  /*a4e0*/  FSEL R251, R8, -INF , !P1 ;  /* 0xff80000008fb7808 */ /* 0x000fe40004800000 */
[----:B------:R-:W-:Y:S01]  /*a4f0*/  ISETP.GE.AND P1, PT, R0, R235, PT ;  /* 0x000000eb0000720c */ /* 0x000fe20003f26270 */
[----:B---3--:R-:W-:-:S03]  /*a500*/  FFMA.FTZ R7, R7, -R222, R21 ;  /* 0x800000de07077223 */ /* 0x008fc60000010015 */
[----:B------:R-:W-:Y:S01]  /*a510*/  ISETP.LT.OR P1, PT, R0, R231, P1 ;  /* 0x000000e70000720c */ /* 0x000fe20000f21670 */
[----:B------:R-:W-:Y:S01]  /*a520*/  I2F R2, R2 ;  /* 0x0000000200027306 */ /* 0x000fe20000201400 */
[----:B-1----:R-:W-:-:S07]  /*a530*/  IMAD.MOV.U32 R3, RZ, RZ, R4 ;  /* 0x000000ffff037224 */ /* 0x002fce00078e0004 */
[----:B------:R1:W2:Y:S01]  /*a540*/  I2F R5, R3 ;  /* 0x0000000300057306 */ /* 0x0002a20000201400 */
[-C--:B------:R-:W-:Y:S01]  /*a550*/  FFMA.FTZ R4, R12, -R222.reuse, R22 ;  /* 0x800000de0c047223 */ /* 0x080fe20000010016 */
[----:B------:R-:W-:Y:S01]  /*a560*/  FSEL R242, R7, -INF , !P1 ;  /* 0xff80000007f27808 */ /* 0x000fe20004800000 */
[----:B------:R-:W-:Y:S01]  /*a570*/  FFMA.FTZ R6, R11, -R222, R24 ;  /* 0x800000de0b067223 */ /* 0x000fe20000010018 */
[----:B------:R-:W-:Y:S02]  /*a580*/  ISETP.GT.AND P1, PT, R247, R248, PT ;  /* 0x000000f8f700720c */ /* 0x000fe40003f24270 */
[----:B------:R-:W-:Y:S02]  /*a590*/  FSEL R4, R4, -INF , !P6 ;  /* 0xff80000004047808 */ /* 0x000fe40007000000 */
[----:B------:R-:W-:Y:S02]  /*a5a0*/  FSEL R197, R6, -INF , !P5 ;  /* 0xff80000006c57808 */ /* 0x000fe40006800000 */
[----:B------:R-:W-:Y:S01]  /*a5b0*/  ISETP.GE.AND P6, PT, R0, R234, PT ;  /* 0x000000ea0000720c */ /* 0x000fe20003fc6270 */
[----:B-1----:R-:W-:Y:S01]  /*a5c0*/  FFMA.FTZ R3, R10, -R222, R26 ;  /* 0x800000de0a037223 */ /* 0x002fe2000001001a */
[----:B------:R-:W-:-:S04]  /*a5d0*/  ISETP.GE.AND P5, PT, R0, R233, PT ;  /* 0x000000e90000720c */ /* 0x000fc80003fa6270 */
[----:B------:R-:W-:Y:S02]  /*a5e0*/  FSEL R209, R3, -INF , !P0 ;  /* 0xff80000003d17808 */ /* 0x000fe40004000000 */
[C---:B------:R-:W-:Y:S01]  /*a5f0*/  ISETP.GE.AND P0, PT, R0.reuse, R232, PT ;  /* 0x000000e80000720c */ /* 0x040fe20003f06270 */
[----:B------:R1:W-:Y:S01]  /*a600*/  STL [R1], R4 ;  /* 0x0000000401007387 */ /* 0x0003e20000100800 */
[C---:B------:R-:W-:Y:S01]  /*a610*/  ISETP.LT.OR P6, PT, R0.reuse, R230, P6 ;  /* 0x000000e60000720c */ /* 0x040fe200037c1670 */
[----:B--2---:R-:W-:Y:S01]  /*a620*/  FFMA.FTZ R3, R5, -R222, R25 ;  /* 0x800000de05037223 */ /* 0x004fe20000010019 */
[C---:B------:R-:W-:Y:S02]  /*a630*/  ISETP.LT.OR P5, PT, R0.reuse, R229, P5 ;  /* 0x000000e50000720c */ /* 0x040fe40002fa1670 */
[----:B------:R-:W-:Y:S01]  /*a640*/  ISETP.LT.OR P0, PT, R0, R228, P0 ;  /* 0x000000e40000720c */ /* 0x000fe20000701670 */
[----:B------:R-:W-:Y:S01]  /*a650*/  FFMA.FTZ R0, R2, -R222, R27 ;  /* 0x800000de02007223 */ /* 0x000fe2000001001b */
[----:B------:R-:W-:-:S04]  /*a660*/  FSEL R196, R3, -INF , !P5 ;  /* 0xff80000003c47808 */ /* 0x000fc80006800000 */
[----:B------:R-:W-:Y:S01]  /*a670*/  FSEL R206, R0, -INF , !P0 ;  /* 0xff80000000ce7808 */ /* 0x000fe20004000000 */
[----:B-1----:R-:W-:-:S05]  /*a680*/  FFMA.FTZ R4, R9, -R222, R23 ;  /* 0x800000de09047223 */ /* 0x002fca0000010017 */
        /* <DEDUP_REMOVED lines=60> */
.L_x_242:
[----:B------:R-:W-:Y:S05]  /*aa50*/  BSYNC B0 ;  /* 0x0000000000007941 */ /* 0x000fea0003800000 */
.L_x_241:
[----:B------:R-:W0:Y:S02]  /*aa60*/  LDGDEPBAR ;  /* 0x00000000000079af */ /* 0x000e240000000000 */
.L_x_240:
[----:B-1----:R-:W2:Y:S01]  /*aa70*/  LDL.LU R5, [R1+0x28] ;  /* 0x0000280001057983 */ /* 0x002ea20000300800 */
[----:B------:R-:W-:-:S03]  /*aa80*/  MOV R55, R245 ;  /* 0x000000f500377202 */ /* 0x000fc60000000f00 */
[----:B------:R-:W3:Y:S04]  /*aa90*/  LDL.LU R6, [R1+0x20] ;  /* 0x0000200001067983 */ /* 0x000ee80000300800 */
[----:B------:R-:W4:Y:S04]  /*aaa0*/  LDL.LU R7, [R1+0x24] ;  /* 0x0000240001077983 */ /* 0x000f280000300800 */
[----:B------:R1:W-:Y:S01]  /*aab0*/  STL [R1+0x70], R219 ;  /* 0x000070db01007387 */ /* 0x0003e20000100800 */
[----:B------:R-:W-:-:S03]  /*aac0*/  FMNMX.FTZ R0, R103, R62, !PT ;  /* 0x0000003e67007209 */ /* 0x000fc60007810000 */
[----:B------:R-:W-:Y:S04]  /*aad0*/  LDSM.16.MT88.4 R16, [R216+0x9000] ;  /* 0x00900000d810783b */ /* 0x000fe80000004200 */
[----:B------:R-:W-:Y:S04]  /*aae0*/  LDSM.16.MT88.4 R20, [R216+0xa000] ;  /* 0x00a00000d814783b */ /* 0x000fe80000004200 */
[----:B------:R-:W-:Y:S04]  /*aaf0*/  LDSM.16.MT88.4 R48, [R218+0xa000] ;  /* 0x00a00000da30783b */ /* 0x000fe80000004200 */
[----:B------:R-:W-:Y:S04]  /*ab00*/  LDSM.16.MT88.4 R12, [R218+0x9000] ;  /* 0x00900000da0c783b */ /* 0x000fe80000004200 */
[----:B------:R-:W-:Y:S04]  /*ab10*/  LDSM.16.MT88.4 R44, [R216+0xb000] ;  /* 0x00b00000d82c783b */ /* 0x000fe80000004200 */
[----:B------:R-:W-:Y:S04]  /*ab20*/  LDSM.16.MT88.4 R36, [R218+0xb000] ;  /* 0x00b00000da24783b */ /* 0x000fe80000004200 */
[----:B-1----:R-:W2:Y:S01]  /*ab30*/  LDL.LU R219, [R1] ;  /* 0x0000000001db7983 */ /* 0x002ea20000300800 */
[----:B------:R-:W-:-:S04]  /*ab40*/  FMNMX.FTZ R0, R60, R0, !PT ;  /* 0x000000003c007209 */ /* 0x000fc80007810000 */
[----:B------:R-:W-:-:S04]  /*ab50*/  FMNMX.FTZ R0, R58, R0, !PT ;  /* 0x000000003a007209 */ /* 0x000fc80007810000 */
        /* <DEDUP_REMOVED lines=24> */
[----:B------:R-:W-:-:S03]  /*ace0*/  FMNMX.FTZ R2, R193, R2, !PT ;  /* 0x00000002c1027209 */ /* 0x000fc60007810000 */
[----:B------:R-:W1:Y:S01]  /*acf0*/  SHFL.BFLY PT, R4, R0, 0x2, 0x1f ;  /* 0x0c401f0000047f89 */ /* 0x000e6200000e0000 */
[----:B------:R-:W-:-:S04]  /*ad00*/  FMNMX.FTZ R2, R34, R2, !PT ;  /* 0x0000000222027209 */ /* 0x000fc80007810000 */
[----:B------:R-:W-:-:S04]  /*ad10*/  FMNMX.FTZ R2, R241, R2, !PT ;  /* 0x00000002f1027209 */ /* 0x000fc80007810000 */
[----:B------:R-:W-:-:S04]  /*ad20*/  FMNMX.FTZ R2, R209, R2, !PT ;  /* 0x00000002d1027209 */ /* 0x000fc80007810000 */
[----:B------:R-:W-:-:S05]  /*ad30*/  FMNMX.FTZ R2, R206, R2, !PT ;  /* 0x00000002ce027209 */ /* 0x000fca0007810000 */
[----:B------:R-:W1:Y:S02]  /*ad40*/  SHFL.BFLY PT, R3, R2, 0x2, 0x1f ;  /* 0x0c401f0002037f89 */ /* 0x000e6400000e0000 */
[----:B-1----:R-:W-:-:S05]  /*ad50*/  FMNMX.FTZ R0, R0, R4, !PT ;  /* 0x0000000400007209 */ /* 0x002fca0007810000 */
[----:B------:R-:W1:Y:S01]  /*ad60*/  SHFL.BFLY PT, R4, R0, 0x1, 0x1f ;  /* 0x0c201f0000047f89 */ /* 0x000e6200000e0000 */
[----:B------:R-:W-:-:S05]  /*ad70*/  FMNMX.FTZ R2, R2, R3, !PT ;  /* 0x0000000302027209 */ /* 0x000fca0007810000 */
[----:B------:R-:W1:Y:S02]  /*ad80*/  SHFL.BFLY PT, R3, R2, 0x1, 0x1f ;  /* 0x0c201f0002037f89 */ /* 0x000e6400000e0000 */
[----:B-1----:R-:W-:-:S04]  /*ad90*/  FMNMX.FTZ R245, R0, R4, !PT ;  /* 0x0000000400f57209 */ /* 0x002fc80007810000 */
[C---:B------:R-:W-:Y:S01]  /*ada0*/  FSETP.NEU.FTZ.AND P5, PT, R245.reuse, -INF , PT ;  /* 0xff800000f500780b */ /* 0x040fe20003fbd000 */
[----:B------:R-:W-:-:S05]  /*adb0*/  FMUL.FTZ R8, R245, c[0x0][0x23c] ;  /* 0x00008f00f5087a20 */ /* 0x000fca0000410000 */
[----:B------:R-:W-:-:S05]  /*adc0*/  FSEL R8, R8, RZ, P5 ;  /* 0x000000ff08087208 */ /* 0x000fca0002800000 */
[----:B------:R-:W-:-:S04]  /*add0*/  FFMA.FTZ R0, R62, c[0x0][0x23c], -R8 ;  /* 0x00008f003e007a23 */ /* 0x000fc80000010808 */
[----:B------:R1:W1:Y:S01]  /*ade0*/  MUFU.EX2 R4, R0 ;  /* 0x0000000000047308 */ /* 0x0002620000000800 */
[----:B------:R-:W-:-:S04]  /*adf0*/  FMNMX.FTZ R246, R2, R3, !PT ;  /* 0x0000000302f67209 */ /* 0x000fc80007810000 */
[C---:B------:R-:W-:Y:S01]  /*ae00*/  FSETP.NEU.FTZ.AND P0, PT, R246.reuse, -INF , PT ;  /* 0xff800000f600780b */ /* 0x040fe20003f1d000 */
[----:B------:R-:W-:Y:S02]  /*ae10*/  FMUL.FTZ R3, R246, c[0x0][0x23c] ;  /* 0x00008f00f6037a20 */ /* 0x000fe40000410000 */
[----:B-1----:R-:W-:-:S04]  /*ae20*/  FFMA.FTZ R0, R60, c[0x0][0x23c], -R8 ;  /* 0x00008f003c007a23 */ /* 0x002fc80000010808 */
[----:B------:R1:W1:Y:S01]  /*ae30*/  MUFU.EX2 R9, R0 ;  /* 0x0000000000097308 */ /* 0x0002620000000800 */
[----:B------:R-:W-:Y:S02]  /*ae40*/  FSEL R3, R3, RZ, P0 ;  /* 0x000000ff03037208 */ /* 0x000fe40000000000 */
[----:B------:R-:W-:Y:S01]  /*ae50*/  FMNMX.FTZ R2, R105, R237, !PT ;  /* 0x000000ed69027209 */ /* 0x000fe20007810000 */
[----:B-1----:R-:W-:-:S04]  /*ae60*/  FFMA.FTZ R0, R58, c[0x0][0x23c], -R8 ;  /* 0x00008f003a007a23 */ /* 0x002fc80000010808 */
[----:B------:R1:W-:Y:S01]  /*ae70*/  MUFU.EX2 R41, R0 ;  /* 0x0000000000297308 */ /* 0x0003e20000000800 */
[----:B------:R-:W-:Y:S02]  /*ae80*/  MOV R58, R4 ;  /* 0x00000004003a7202 */ /* 0x000fe40000000f00 */
[----:B------:R-:W-:Y:S02]  /*ae90*/  FMNMX.FTZ R4, R236, R2, !PT ;  /* 0x00000002ec047209 */ /* 0x000fe40007810000 */
[----:B------:R-:W-:Y:S02]  /*aea0*/  FMNMX.FTZ R2, R104, R239, !PT ;  /* 0x000000ef68027209 */ /* 0x000fe40007810000 */
[----:B------:R-:W-:Y:S01]  /*aeb0*/  FMNMX.FTZ R4, R203, R4, !PT ;  /* 0x00000004cb047209 */ /* 0x000fe20007810000 */
[----:B-1----:R-:W-:-:S04]  /*aec0*/  FFMA.FTZ R0, R56, c[0x0][0x23c], -R8 ;  /* 0x00008f0038007a23 */ /* 0x002fc80000010808 */
[----:B------:R1:W-:Y:S01]  /*aed0*/  MUFU.EX2 R31, R0 ;  /* 0x00000000001f7308 */ /* 0x0003e20000000800 */
        /* <DEDUP_REMOVED lines=9> */
[----:B------:R1:W1:Y:S01]  /*af70*/  MUFU.EX2 R10, R0 ;  /* 0x00000000000a7308 */ /* 0x0002620000000800 */
[----:B------:R-:W-:Y:S01]  /*af80*/  IMAD.MOV.U32 R61, RZ, RZ, R101 ;  /* 0x000000ffff3d7224 */ /* 0x000fe200078e0065 */
[----:B------:R-:W-:Y:S02]  /*af90*/  FMNMX.FTZ R2, R55, R2, !PT ;  /* 0x0000000237027209 */ /* 0x000fe40007810000 */
[----:B------:R-:W-:Y:S01]  /*afa0*/  FMNMX.FTZ R4, R210, R4, !PT ;  /* 0x00000004d2047209 */ /* 0x000fe20007810000 */
[----:B-1----:R-:W-:-:S04]  /*afb0*/  FFMA.FTZ R0, R59, c[0x0][0x23c], -R3 ;  /* 0x00008f003b007a23 */ /* 0x002fc80000010803 */
[----:B------:R1:W-:Y:S01]  /*afc0*/  MUFU.EX2 R40, R0 ;  /* 0x0000000000287308 */ /* 0x0003e20000000800 */
[----:B------:R-:W-:Y:S02]  /*afd0*/  FMNMX.FTZ R2, R61, R2, !PT ;  /* 0x000000023d027209 */ /* 0x000fe40007810000 */
[----:B----4-:R-:W-:Y:S01]  /*afe0*/  MOV R60, R7 ;  /* 0x00000007003c7202 */ /* 0x010fe20000000f00 */
[----:B---3--:R-:W-:Y:S01]  /*aff0*/  IMAD.MOV.U32 R7, RZ, RZ, R6 ;  /* 0x000000ffff077224 */ /* 0x008fe200078e0006 */
[----:B--2---:R-:W-:Y:S02]  /*b000*/  MOV R6, R5 ;  /* 0x0000000500067202 */ /* 0x004fe40000000f00 */
[----:B------:R-:W-:Y:S01]  /*b010*/  FSEL R5, R245, RZ, P5 ;  /* 0x000000fff5057208 */ /* 0x000fe20002800000 */
[----:B-1----:R-:W-:-:S04]  /*b020*/  FFMA.FTZ R0, R57, c[0x0][0x23c], -R3 ;  /* 0x00008f0039007a23 */ /* 0x002fc80000010803 */
[----:B------:R-:W-:Y:S01]  /*b030*/  FADD.FTZ R5, R103, -R5 ;  /* 0x8000000567057221 */ /* 0x000fe20000010000 */
[----:B------:R1:W-:Y:S03]  /*b040*/  MUFU.EX2 R30, R0 ;  /* 0x00000000001e7308 */ /* 0x0003e60000000800 */
[----:B------:R-:W-:Y:S01]  /*b050*/  FMUL.FTZ R101, R5, c[0x0][0x23c] ;  /* 0x00008f0005657a20 */ /* 0x000fe20000410000 */
[----:B------:R-:W-:Y:S02]  /*b060*/  FMNMX.FTZ R5, R202, R4, !PT ;  /* 0x00000004ca057209 */ /* 0x000fe40007810000 */
[----:B-1----:R-:W-:-:S05]  /*b070*/  FSEL R0, R246, RZ, P0 ;  /* 0x000000fff6007208 */ /* 0x002fca0000000000 */
[----:B------:R-:W-:Y:S01]  /*b080*/  FADD.FTZ R4, R102, -R0 ;  /* 0x8000000066047221 */ /* 0x000fe20000010000 */
[----:B------:R-:W-:Y:S02]  /*b090*/  FMNMX.FTZ R0, R243, R2, !PT ;  /* 0x00000002f3007209 */ /* 0x000fe40007810000 */
[----:B------:R-:W-:Y:S02]  /*b0a0*/  FMNMX.FTZ R2, R65, R5, !PT ;  /* 0x0000000541027209 */ /* 0x000fe40007810000 */
[----:B------:R-:W-:Y:S02]  /*b0b0*/  FMNMX.FTZ R0, R211, R0, !PT ;  /* 0x00000000d3007209 */ /* 0x000fe40007810000 */
[----:B------:R-:W-:Y:S02]  /*b0c0*/  FMNMX.FTZ R2, R249, R2, !PT ;  /* 0x00000002f9027209 */ /* 0x000fe40007810000 */
[----:B------:R-:W-:Y:S02]  /*b0d0*/  FMNMX.FTZ R0, R67, R0, !PT ;  /* 0x0000000043007209 */ /* 0x000fe40007810000 */
[----:B------:R-:W-:-:S02]  /*b0e0*/  FMNMX.FTZ R2, R213, R2, !PT ;  /* 0x00000002d5027209 */ /* 0x000fc40007810000 */
[----:B------:R-:W-:Y:S02]  /*b0f0*/  MOV R62, R52 ;  /* 0x00000034003e7202 */ /* 0x000fe40000000f00 */
        /* <DEDUP_REMOVED lines=8> */
[----:B------:R-:W-:Y:S02]  /*b180*/  MOV R103, R9 ;  /* 0x0000000900677202 */ /* 0x000fe40000000f00 */
[----:B------:R-:W-:Y:S02]  /*b190*/  FMNMX.FTZ R9, R54, R0, !PT ;  /* 0x0000000036097209 */ /* 0x000fe40007810000 */
[----:B------:R-:W-:-:S05]  /*b1a0*/  FMNMX.FTZ R0, R242, R2, !PT ;  /* 0x00000002f2007209 */ /* 0x000fca0007810000 */
[----:B------:R-:W1:Y:S01]  /*b1b0*/  SHFL.BFLY PT, R2, R0, 0x2, 0x1f ;  /* 0x0c401f0000027f89 */ /* 0x000e6200000e0000 */
[----:B------:R-:W-:Y:S01]  /*b1c0*/  MOV R59, R10 ;  /* 0x0000000a003b7202 */ /* 0x000fe20000000f00 */
[----:B------:R-:W-:Y:S01]  /*b1d0*/  FMUL.FTZ R4, R4, c[0x0][0x23c] ;  /* 0x00008f0004047a20 */ /* 0x000fe20000410000 */
[----:B------:R-:W-:Y:S01]  /*b1e0*/  MOV R28, R100 ;  /* 0x00000064001c7202 */ /* 0x000fe20000000f00 */
[----:B------:R-:W2:Y:S01]  /*b1f0*/  MUFU.EX2 R101, R101 ;  /* 0x0000006500657308 */ /* 0x000ea20000000800 */
[----:B-1----:R-:W-:Y:S02]  /*b200*/  FMNMX.FTZ R0, R0, R2, !PT ;  /* 0x0000000200007209 */ /* 0x002fe40007810000 */
[----:B------:R-:W-:-:S04]  /*b210*/  FMNMX.FTZ R2, R219, R9, !PT ;  /* 0x00000009db027209 */ /* 0x000fc80007810000 */
[----:B------:R-:W-:Y:S01]  /*b220*/  FMNMX.FTZ R2, R64, R2, !PT ;  /* 0x0000000240027209 */ /* 0x000fe20007810000 */
[----:B------:R1:W3:Y:S04]  /*b230*/  MUFU.EX2 R100, R4 ;  /* 0x0000000400647308 */ /* 0x0002e80000000800 */
[----:B------:R-:W4:Y:S01]  /*b240*/  SHFL.BFLY PT, R10, R2, 0x2, 0x1f ;  /* 0x0c401f00020a7f89 */ /* 0x000f2200000e0000 */
[----:B------:R-:W-:-:S03]  /*b250*/  MOV R43, R7 ;  /* 0x00000007002b7202 */ /* 0x000fc60000000f00 */
[----:B------:R-:W4:Y:S01]  /*b260*/  SHFL.BFLY PT, R9, R0, 0x1, 0x1f ;  /* 0x0c201f0000097f89 */ /* 0x000f2200000e0000 */
[----:B------:R-:W-:Y:S01]  /*b270*/  IMAD.MOV.U32 R29, RZ, RZ, R6 ;  /* 0x000000ffff1d7224 */ /* 0x000fe200078e0006 */
[----:B------:R-:W-:Y:S01]  /*b280*/  F2FP.BF16.PACK_AB R5, R59, R63 ;  /* 0x0000003f3b05723e */ /* 0x000fe200000010ff */
[----:B--2---:R-:W-:Y:S01]  /*b290*/  FMUL.FTZ R120, R120, R101 ;  /* 0x0000006578787220 */ /* 0x004fe20000410000 */
[----:B------:R-:W-:Y:S01]  /*b2a0*/  F2FP.BF16.PACK_AB R6, R31, R41 ;  /* 0x000000291f06723e */ /* 0x000fe200000010ff */
[-C--:B------:R-:W-:Y:S01]  /*b2b0*/  FMUL.FTZ R121, R121, R101.reuse ;  /* 0x0000006579797220 */ /* 0x080fe20000410000 */
[----:B------:R-:W-:Y:S01]  /*b2c0*/  F2FP.BF16.PACK_AB R7, R30, R40 ;  /* 0x000000281e07723e */ /* 0x000fe200000010ff */
[----:B------:R-:W-:Y:S01]  /*b2d0*/  FMUL.FTZ R148, R148, R101 ;  /* 0x0000006594947220 */ /* 0x000fe20000410000 */
[----:B-1----:R-:W-:Y:S01]  /*b2e0*/  F2FP.BF16.PACK_AB R4, R103, R58 ;  /* 0x0000003a6704723e */ /* 0x002fe200000010ff */
[-C--:B---3--:R-:W-:Y:S02]  /*b2f0*/  FMUL.FTZ R122, R122, R100.reuse ;  /* 0x000000647a7a7220 */ /* 0x088fe40000410000 */
        /* <DEDUP_REMOVED lines=44> */
[----:B----4-:R-:W-:Y:S01]  /*b5c0*/  FMNMX.FTZ R2, R2, R10, !PT ;  /* 0x0000000a02027209 */ /* 0x010fe20007810000 */
        /* <DEDUP_REMOVED lines=12> */
[----:B------:R-:W1:Y:S01]  /*b690*/  SHFL.BFLY PT, R5, R2, 0x1, 0x1f ;  /* 0x0c201f0002057f89 */ /* 0x000e6200000e0000 */
[----:B------:R-:W-:-:S04]  /*b6a0*/  FMNMX.FTZ R248, R0, R9, !PT ;  /* 0x0000000900f87209 */ /* 0x000fc80007810000 */
[C---:B------:R-:W-:Y:S01]  /*b6b0*/  FSETP.NEU.FTZ.AND P5, PT, R248.reuse, -INF , PT ;  /* 0xff800000f800780b */ /* 0x040fe20003fbd000 */
[----:B------:R-:W-:Y:S01]  /*b6c0*/  FMUL.FTZ R0, R248, c[0x0][0x23c] ;  /* 0x00008f00f8007a20 */ /* 0x000fe20000410000 */
[----:B------:R-:W-:-:S04]  /*b6d0*/  MOV R56, R247 ;  /* 0x000000f700387202 */ /* 0x000fc80000000f00 */
[----:B------:R-:W-:-:S05]  /*b6e0*/  FSEL R0, R0, RZ, P5 ;  /* 0x000000ff00007208 */ /* 0x000fca0002800000 */
[--C-:B------:R-:W-:Y:S01]  /*b6f0*/  FFMA.FTZ R4, R237, c[0x0][0x23c], -R0.reuse ;  /* 0x00008f00ed047a23 */ /* 0x100fe20000010800 */
[----:B-1----:R-:W-:Y:S01]  /*b700*/  FMNMX.FTZ R247, R2, R5, !PT ;  /* 0x0000000502f77209 */ /* 0x002fe20007810000 */
[----:B------:R-:W-:Y:S02]  /*b710*/  FFMA.FTZ R2, R236, c[0x0][0x23c], -R0 ;  /* 0x00008f00ec027a23 */ /* 0x000fe40000010800 */
[----:B------:R1:W-:Y:S01]  /*b720*/  MUFU.EX2 R52, R4 ;  /* 0x0000000400347308 */ /* 0x0003e20000000800 */
[----:B------:R-:W-:-:S07]  /*b730*/  FSETP.NEU.FTZ.AND P0, PT, R247, -INF , PT ;  /* 0xff800000f700780b */ /* 0x000fce0003f1d000 */
[----:B------:R2:W-:Y:S01]  /*b740*/  MUFU.EX2 R236, R2 ;  /* 0x0000000200ec7308 */ /* 0x0005e20000000800 */
[----:B-1----:R-:W-:-:S07]  /*b750*/  FFMA.FTZ R4, R203, c[0x0][0x23c], -R0 ;  /* 0x00008f00cb047a23 */ /* 0x002fce0000010800 */
[----:B------:R1:W-:Y:S01]  /*b760*/  MUFU.EX2 R57, R4 ;  /* 0x0000000400397308 */ /* 0x0003e20000000800 */
[----:B--2---:R-:W-:-:S05]  /*b770*/  FMUL.FTZ R2, R247, c[0x0][0x23c] ;  /* 0x00008f00f7027a20 */ /* 0x004fca0000410000 */
[----:B------:R-:W-:Y:S01]  /*b780*/  FSEL R2, R2, RZ, P0 ;  /* 0x000000ff02027208 */ /* 0x000fe20000000000 */
[----:B-1----:R-:W-:-:S04]  /*b790*/  FFMA.FTZ R4, R191, c[0x0][0x23c], -R0 ;  /* 0x00008f00bf047a23 */ /* 0x002fc80000010800 */
[----:B------:R1:W-:Y:S01]  /*b7a0*/  MUFU.EX2 R35, R4 ;  /* 0x0000000400237308 */ /* 0x0003e20000000800 */
[----:B------:R-:W-:Y:S01]  /*b7b0*/  FSEL R5, R248, RZ, P5 ;  /* 0x000000fff8057208 */ /* 0x000fe20002800000 */
[----:B------:R2:W-:Y:S04]  /*b7c0*/  STL [R1+0x6c], R217 ;  /* 0x00006cd901007387 */ /* 0x0005e80000100800 */
[----:B------:R-:W-:Y:S02]  /*b7d0*/  FADD.FTZ R6, R105, -R5 ;  /* 0x8000000569067221 */ /* 0x000fe40000010000 */
[----:B-1----:R-:W-:-:S04]  /*b7e0*/  FFMA.FTZ R4, R239, c[0x0][0x23c], -R2 ;  /* 0x00008f00ef047a23 */ /* 0x002fc80000010802 */
[----:B------:R1:W3:Y:S01]  /*b7f0*/  MUFU.EX2 R11, R4 ;  /* 0x00000004000b7308 */ /* 0x0002e20000000800 */
[----:B------:R-:W-:Y:S01]  /*b800*/  FSEL R5, R247, RZ, P0 ;  /* 0x000000fff7057208 */ /* 0x000fe20000000000 */
[----:B-1----:R-:W-:-:S06]  /*b810*/  FFMA.FTZ R4, R238, c[0x0][0x23c], -R2 ;  /* 0x00008f00ee047a23 */ /* 0x002fcc0000010802 */
[----:B--2---:R1:W-:Y:S01]  /*b820*/  MUFU.EX2 R217, R4 ;  /* 0x0000000400d97308 */ /* 0x0043e20000000800 */
[----:B------:R-:W-:Y:S02]  /*b830*/  FMUL.FTZ R6, R6, c[0x0][0x23c] ;  /* 0x00008f0006067a20 */ /* 0x000fe40000410000 */
[----:B-1----:R-:W-:-:S05]  /*b840*/  FFMA.FTZ R4, R204, c[0x0][0x23c], -R2 ;  /* 0x00008f00cc047a23 */ /* 0x002fca0000010802 */
[----:B------:R1:W-:Y:S01]  /*b850*/  MUFU.EX2 R42, R4 ;  /* 0x00000004002a7308 */ /* 0x0003e20000000800 */
[----:B------:R-:W-:Y:S01]  /*b860*/  IMAD.MOV.U32 R93, RZ, RZ, R103 ;  /* 0x000000ffff5d7224 */ /* 0x000fe200078e0067 */
[----:B------:R-:W-:Y:S01]  /*b870*/  MOV R103, R34 ;  /* 0x0000002200677202 */ /* 0x000fe20000000f00 */
[----:B-1----:R-:W-:-:S04]  /*b880*/  FADD.FTZ R4, R104, -R5 ;  /* 0x8000000568047221 */ /* 0x002fc80000010000 */
[----:B------:R-:W-:-:S04]  /*b890*/  FMUL.FTZ R4, R4, c[0x0][0x23c] ;  /* 0x00008f0004047a20 */ /* 0x000fc80000410000 */
[----:B------:R1:W2:Y:S01]  /*b8a0*/  MUFU.EX2 R10, R4 ;  /* 0x00000004000a7308 */ /* 0x0002a20000000800 */
[----:B---3--:R-:W-:-:S07]  /*b8b0*/  MOV R104, R11 ;  /* 0x0000000b00687202 */ /* 0x008fce0000000f00 */
[----:B------:R-:W3:Y:S01]  /*b8c0*/  MUFU.EX2 R11, R6 ;  /* 0x00000006000b7308 */ /* 0x000ee20000000800 */
[----:B-1----:R-:W-:-:S07]  /*b8d0*/  FFMA.FTZ R4, R194, c[0x0][0x23c], -R2 ;  /* 0x00008f00c2047a23 */ /* 0x002fce0000010802 */
[----:B------:R1:W4:Y:S01]  /*b8e0*/  MUFU.EX2 R34, R4 ;  /* 0x0000000400227308 */ /* 0x0003220000000800 */
[----:B------:R-:W-:Y:S01]  /*b8f0*/  FFMA.FTZ R9, R200, c[0x0][0x23c], -R8 ;  /* 0x00008f00c8097a23 */ /* 0x000fe20000010808 */
[----:B------:R-:W-:Y:S01]  /*b900*/  MOV R194, R57 ;  /* 0x0000003900c27202 */ /* 0x000fe20000000f00 */
[----:B--2---:R-:W-:Y:S01]  /*b910*/  FMUL.FTZ R146, R146, R10 ;  /* 0x0000000a92927220 */ /* 0x004fe20000410000 */
[----:B------:R-:W-:Y:S01]  /*b920*/  F2FP.BF16.PACK_AB R5, R217, R104 ;  /* 0x00000068d905723e */ /* 0x000fe200000010ff */
[-C--:B---3--:R-:W-:Y:S01]  /*b930*/  FMUL.FTZ R144, R144, R11.reuse ;  /* 0x0000000b90907220 */ /* 0x088fe20000410000 */
[----:B------:R-:W-:Y:S02]  /*b940*/  F2FP.BF16.PACK_AB R6, R35, R194 ;  /* 0x000000c22306723e */ /* 0x000fe400000010ff */
[----:B------:R2:W3:Y:S01]  /*b950*/  MUFU.EX2 R105, R9 ;  /* 0x0000000900697308 */ /* 0x0004e20000000800 */
[----:B------:R-:W-:Y:S02]  /*b960*/  FMUL.FTZ R145, R145, R11 ;  /* 0x0000000b91917220 */ /* 0x000fe40000410000 */
[----:B------:R-:W-:Y:S01]  /*b970*/  FMUL.FTZ R147, R147, R10 ;  /* 0x0000000a93937220 */ /* 0x000fe20000410000 */
[----:B-1----:R-:W-:-:S02]  /*b980*/  F2FP.BF16.PACK_AB R4, R236, R52 ;  /* 0x00000034ec04723e */ /* 0x002fc400000010ff */
[----:B----4-:R-:W-:Y:S01]  /*b990*/  F2FP.BF16.PACK_AB R7, R34, R42 ;  /* 0x0000002a2207723e */ /* 0x010fe200000010ff */
[----:B--2---:R-:W-:Y:S01]  /*b9a0*/  FFMA.FTZ R9, R189, c[0x0][0x23c], -R8 ;  /* 0x00008f00bd097a23 */ /* 0x004fe20000010808 */
[----:B------:R-:W-:Y:S01]  /*b9b0*/  MOV R73, R64 ;  /* 0x0000004000497202 */ /* 0x000fe20000000f00 */
[-C--:B------:R-:W-:Y:S02]  /*b9c0*/  FMUL.FTZ R128, R128, R11.reuse ;  /* 0x0000000b80807220 */ /* 0x080fe40000410000 */
[----:B------:R1:W-:Y:S01]  /*b9d0*/  MUFU.EX2 R102, R9 ;  /* 0x0000000900667308 */ /* 0x0003e20000000800 */
[----:B------:R-:W-:Y:S01]  /*b9e0*/  FMUL.FTZ R129, R129, R11 ;  /* 0x0000000b81817220 */ /* 0x000fe20000410000 */
[----:B------:R-:W-:Y:S01]  /*b9f0*/  MOV R74, R66 ;  /* 0x00000042004a7202 */ /* 0x000fe20000000f00 */
[-C--:B------:R-:W-:Y:S02]  /*ba00*/  FMUL.FTZ R130, R130, R10.reuse ;  /* 0x0000000a82827220 */ /* 0x080fe40000410000 */
[----:B------:R-:W-:-:S02]  /*ba10*/  FMUL.FTZ R131, R131, R10 ;  /* 0x0000000a83837220 */ /* 0x000fc40000410000 */
[----:B------:R-:W-:Y:S02]  /*ba20*/  IMAD.MOV.U32 R72, RZ, RZ, R65 ;  /* 0x000000ffff487224 */ /* 0x000fe400078e0041 */
[----:B------:R-:W-:Y:S02]  /*ba30*/  IMAD.MOV.U32 R75, RZ, RZ, R67 ;  /* 0x000000ffff4b7224 */ /* 0x000fe400078e0043 */
[----:B------:R-:W-:Y:S01]  /*ba40*/  HMMA.16816.F32.BF16 R64, R4, R20, R144 ;  /* 0x000000140440723c */ /* 0x000fe20000041890 */
[-C--:B------:R-:W-:Y:S02]  /*ba50*/  FMUL.FTZ R160, R160, R11.reuse ;  /* 0x0000000ba0a07220 */ /* 0x080fe40000410000 */
[----:B-1----:R-:W-:Y:S02]  /*ba60*/  FFMA.FTZ R9, R107, c[0x0][0x23c], -R8 ;  /* 0x00008f006b097a23 */ /* 0x002fe40000010808 */
[----:B------:R-:W-:Y:S02]  /*ba70*/  FMUL.FTZ R161, R161, R11 ;  /* 0x0000000ba1a17220 */ /* 0x000fe40000410000 */
[-C--:B------:R-:W-:Y:S01]  /*ba80*/  FMUL.FTZ R162, R162, R10.reuse ;  /* 0x0000000aa2a27220 */ /* 0x080fe20000410000 */
[----:B------:R1:W-:Y:S01]  /*ba90*/  MUFU.EX2 R147, R9 ;  /* 0x0000000900937308 */ /* 0x0003e20000000800 */
[----:B------:R-:W-:-:S02]  /*baa0*/  FMUL.FTZ R163, R163, R10 ;  /* 0x0000000aa3a37220 */ /* 0x000fc40000410000 */
[-C--:B------:R-:W-:Y:S02]  /*bab0*/  FMUL.FTZ R172, R172, R11.reuse ;  /* 0x0000000bacac7220 */ /* 0x080fe40000410000 */
[----:B------:R-:W-:Y:S02]  /*bac0*/  FMUL.FTZ R173, R173, R11 ;  /* 0x0000000badad7220 */ /* 0x000fe40000410000 */
[-C--:B------:R-:W-:Y:S02]  /*bad0*/  FMUL.FTZ R174, R174, R10.reuse ;  /* 0x0000000aaeae7220 */ /* 0x080fe40000410000 */
[----:B------:R-:W-:Y:S01]  /*bae0*/  FMUL.FTZ R175, R175, R10 ;  /* 0x0000000aafaf7220 */ /* 0x000fe20000410000 */
[----:B------:R-:W-:Y:S01]  /*baf0*/  HMMA.16816.F32.BF16 R76, R4, R12, R128 ;  /* 0x0000000c044c723c */ /* 0x000fe20000041880 */
[----:B------:R-:W-:Y:S01]  /*bb00*/  IMAD.MOV.U32 R239, RZ, RZ, R56 ;  /* 0x000000ffffef7224 */ /* 0x000fe200078e0038 */
[----:B------:R-:W-:Y:S01]  /*bb10*/  MOV R92, R59 ;  /* 0x0000003b005c7202 */ /* 0x000fe20000000f00 */
[----:B-1----:R-:W-:Y:S01]  /*bb20*/  FFMA.FTZ R9, R106, c[0x0][0x23c], -R8 ;  /* 0x00008f006a097a23 */ /* 0x002fe20000010808 */
[----:B------:R-:W-:-:S04]  /*bb30*/  MOV R203, R58 ;  /* 0x0000003a00cb7202 */ /* 0x000fc80000000f00 */
[----:B------:R-:W-:Y:S01]  /*bb40*/  HMMA.16816.F32.BF16 R56, R4, R48, R160 ;  /* 0x000000300438723c */ /* 0x000fe200000418a0 */
[----:B------:R1:W2:Y:S01]  /*bb50*/  MUFU.EX2 R12, R9 ;  /* 0x00000009000c7308 */ /* 0x0002a20000000800 */
[-C--:B------:R-:W-:Y:S02]  /*bb60*/  FMUL.FTZ R112, R112, R11.reuse ;  /* 0x0000000b70707220 */ /* 0x080fe40000410000 */
[----:B------:R-:W-:-:S04]  /*bb70*/  FMUL.FTZ R113, R113, R11 ;  /* 0x0000000b71717220 */ /* 0x000fc80000410000 */
[----:B------:R-:W-:Y:S01]  /*bb80*/  HMMA.16816.F32.BF16 R48, R4, R50, R172 ;  /* 0x000000320430723c */ /* 0x000fe200000418ac */
[-C--:B------:R-:W-:Y:S02]  /*bb90*/  FMUL.FTZ R114, R114, R10.reuse ;  /* 0x0000000a72727220 */ /* 0x080fe40000410000 */
[----:B------:R-:W-:-:S04]  /*bba0*/  FMUL.FTZ R115, R115, R10 ;  /* 0x0000000a73737220 */ /* 0x000fc80000410000 */
[----:B---3--:R-:W-:Y:S01]  /*bbb0*/  MOV R172, R105 ;  /* 0x0000006900ac7202 */ /* 0x008fe20000000f00 */
[----:B-1----:R-:W-:Y:S01]  /*bbc0*/  FFMA.FTZ R9, R207, c[0x0][0x23c], -R3 ;  /* 0x00008f00cf097a23 */ /* 0x002fe20000010803 */
[----:B------:R-:W-:-:S03]  /*bbd0*/  MOV R105, R239 ;  /* 0x000000ef00697202 */ /* 0x000fc60000000f00 */
[----:B------:R1:W-:Y:S01]  /*bbe0*/  MUFU.EX2 R239, R9 ;  /* 0x0000000900ef7308 */ /* 0x0003e20000000800 */
[----:B------:R-:W-:Y:S01]  /*bbf0*/  HMMA.16816.F32.BF16 R88, R4, R16, R112 ;  /* 0x000000100458723c */ /* 0x000fe20000041870 */
[----:B------:R-:W-:Y:S01]  /*bc00*/  MOV R237, R61 ;  /* 0x0000003d00ed7202 */ /* 0x000fe20000000f00 */
[----:B------:R-:W-:Y:S01]  /*bc10*/  FMUL.FTZ R124, R124, R11 ;  /* 0x0000000b7c7c7220 */ /* 0x000fe20000410000 */
[----:B------:R-:W-:Y:S01]  /*bc20*/  MOV R191, R63 ;  /* 0x0000003f00bf7202 */ /* 0x000fe20000000f00 */
[----:B------:R-:W-:Y:S02]  /*bc30*/  FMUL.FTZ R125, R125, R11 ;  /* 0x0000000b7d7d7220 */ /* 0x000fe40000410000 */
[----:B------:R-:W-:Y:S02]  /*bc40*/  FMUL.FTZ R126, R126, R10 ;  /* 0x0000000a7e7e7220 */ /* 0x000fe40000410000 */
[----:B-1----:R-:W-:-:S04]  /*bc50*/  FFMA.FTZ R9, R201, c[0x0][0x23c], -R3 ;  /* 0x00008f00c9097a23 */ /* 0x002fc80000010803 */
[----:B------:R1:W3:Y:S01]  /*bc60*/  MUFU.EX2 R238, R9 ;  /* 0x0000000900ee7308 */ /* 0x0002e20000000800 */
[----:B------:R-:W-:Y:S02]  /*bc70*/  IMAD.MOV.U32 R17, RZ, RZ, R236 ;  /* 0x000000ffff117224 */ /* 0x000fe400078e00ec */
[-C--:B------:R-:W-:Y:S02]  /*bc80*/  FMUL.FTZ R127, R127, R10.reuse ;  /* 0x0000000a7f7f7220 */ /* 0x080fe40000410000 */
[-C--:B------:R-:W-:Y:S02]  /*bc90*/  FMUL.FTZ R156, R156, R11.reuse ;  /* 0x0000000b9c9c7220 */ /* 0x080fe40000410000 */
[----:B------:R-:W-:Y:S02]  /*bca0*/  FMUL.FTZ R157, R157, R11 ;  /* 0x0000000b9d9d7220 */ /* 0x000fe40000410000 */
[----:B------:R-:W-:Y:S02]  /*bcb0*/  FMUL.FTZ R158, R158, R10 ;  /* 0x0000000a9e9e7220 */ /* 0x000fe40000410000 */
[----:B-1----:R-:W-:-:S02]  /*bcc0*/  FFMA.FTZ R9, R192, c[0x0][0x23c], -R3 ;  /* 0x00008f00c0097a23 */ /* 0x002fc40000010803 */
[----:B------:R-:W-:Y:S02]  /*bcd0*/  FMUL.FTZ R159, R159, R10 ;  /* 0x0000000a9f9f7220 */ /* 0x000fe40000410000 */
[----:B------:R1:W-:Y:S01]  /*bce0*/  MUFU.EX2 R236, R9 ;  /* 0x0000000900ec7308 */ /* 0x0003e20000000800 */
[----:B------:R-:W-:Y:S02]  /*bcf0*/  MOV R16, R237 ;  /* 0x000000ed00107202 */ /* 0x000fe40000000f00 */
[----:B------:R-:W-:Y:S01]  /*bd00*/  MOV R204, R191 ;  /* 0x000000bf00cc7202 */ /* 0x000fe20000000f00 */
[----:B------:R-:W-:Y:S01]  /*bd10*/  HMMA.16816.F32.BF16 R136, R4, R18, R124 ;  /* 0x000000120488723c */ /* 0x000fe2000004187c */
[----:B------:R-:W-:Y:S02]  /*bd20*/  MOV R94, R60 ;  /* 0x0000003c005e7202 */ /* 0x000fe40000000f00 */
[----:B------:R-:W-:Y:S02]  /*bd30*/  MOV R95, R62 ;  /* 0x0000003e005f7202 */ /* 0x000fe40000000f00 */
[----:B------:R-:W-:Y:S01]  /*bd40*/  MOV R113, R33 ;  /* 0x0000002100717202 */ /* 0x000fe20000000f00 */
[----:B-1----:R-:W-:Y:S01]  /*bd50*/  FFMA.FTZ R9, R188, c[0x0][0x23c], -R3 ;  /* 0x00008f00bc097a23 */ /* 0x002fe20000010803 */
[----:B------:R-:W-:-:S03]  /*bd60*/  MOV R18, R54 ;  /* 0x0000003600127202 */ /* 0x000fc60000000f00 */
[----:B------:R1:W4:Y:S01]  /*bd70*/  MUFU.EX2 R237, R9 ;  /* 0x0000000900ed7308 */ /* 0x0003220000000800 */
[----:B------:R-:W-:Y:S01]  /*bd80*/  MOV R125, R35 ;  /* 0x00000023007d7202 */ /* 0x000fe20000000f00 */
[----:B------:R-:W-:Y:S01]  /*bd90*/  HMMA.16816.F32.BF16 R60, R4, R22, R156 ;  /* 0x00000016043c723c */ /* 0x000fe2000004189c */
[----:B------:R-:W-:Y:S02]  /*bda0*/  MOV R126, R34 ;  /* 0x00000022007e7202 */ /* 0x000fe40000000f00 */
[----:B------:R-:W-:Y:S01]  /*bdb0*/  MOV R191, R32 ;  /* 0x0000002000bf7202 */ /* 0x000fe20000000f00 */
[----:B------:R-:W-:Y:S01]  /*bdc0*/  IMAD.MOV.U32 R189, RZ, RZ, R18 ;  /* 0x000000ffffbd7224 */ /* 0x000fe200078e0012 */
[----:B------:R-:W2:Y:S02]  /*bdd0*/  LDSM.16.MT88.4 R32, [R216+0x9400] ;  /* 0x00940000d820783b */ /* 0x000ea40000004200 */
[----:B------:R-:W-:Y:S01]  /*bde0*/  MOV R156, R16 ;  /* 0x00000010009c7202 */ /* 0x000fe20000000f00 */
[----:B------:R-:W-:Y:S01]  /*bdf0*/  IMAD.MOV.U32 R158, RZ, RZ, R204 ;  /* 0x000000ffff9e7224 */ /* 0x000fe200078e00cc */
[----:B------:R-:W-:-:S02]  /*be00*/  MOV R107, R203 ;  /* 0x000000cb006b7202 */ /* 0x000fc40000000f00 */
[----:B------:R-:W-:Y:S02]  /*be10*/  MOV R145, R74 ;  /* 0x0000004a00917202 */ /* 0x000fe40000000f00 */
[----:B------:R-:W-:Y:S01]  /*be20*/  MOV R128, R52 ;  /* 0x0000003400807202 */ /* 0x000fe20000000f00 */
[----:B-1----:R-:W-:Y:S01]  /*be30*/  FFMA.FTZ R9, R252, c[0x0][0x23c], -R0 ;  /* 0x00008f00fc097a23 */ /* 0x002fe20000010800 */
[----:B------:R-:W-:Y:S01]  /*be40*/  MOV R129, R43 ;  /* 0x0000002b00817202 */ /* 0x000fe20000000f00 */
[----:B------:R-:W-:Y:S01]  /*be50*/  IMAD.MOV.U32 R131, RZ, RZ, R41 ;  /* 0x000000ffff837224 */ /* 0x000fe200078e0029 */
[----:B------:R-:W-:Y:S01]  /*be60*/  MOV R19, R55 ;  /* 0x0000003700137202 */ /* 0x000fe20000000f00 */
[----:B------:R1:W-:Y:S01]  /*be70*/  MUFU.EX2 R207, R9 ;  /* 0x0000000900cf7308 */ /* 0x0003e20000000800 */
[----:B------:R-:W-:Y:S02]  /*be80*/  MOV R163, R156 ;  /* 0x0000009c00a37202 */ /* 0x000fe40000000f00 */
[----:B------:R-:W-:-:S02]  /*be90*/  MOV R130, R42 ;  /* 0x0000002a00827202 */ /* 0x000fc40000000f00 */
[----:B------:R-:W-:Y:S01]  /*bea0*/  MOV R124, R40 ;  /* 0x00000028007c7202 */ /* 0x000fe20000000f00 */
[----:B------:R-:W-:Y:S01]  /*beb0*/  IMAD.MOV.U32 R127, RZ, RZ, R31 ;  /* 0x000000ffff7f7224 */ /* 0x000fe200078e001f */
[----:B------:R-:W-:Y:S01]  /*bec0*/  MOV R156, R158 ;  /* 0x0000009e009c7202 */ /* 0x000fe20000000f00 */
[----:B------:R-:W-:Y:S01]  /*bed0*/  IMAD.MOV.U32 R115, RZ, RZ, R28 ;  /* 0x000000ffff737224 */ /* 0x000fe200078e001c */
[----:B------:R-:W-:Y:S01]  /*bee0*/  MOV R158, R107 ;  /* 0x0000006b009e7202 */ /* 0x000fe20000000f00 */
[----:B------:R-:W-:Y:S01]  /*bef0*/  IMAD.MOV.U32 R13, RZ, RZ, R53 ;  /* 0x000000ffff0d7224 */ /* 0x000fe200078e0035 */
[----:B------:R-:W-:Y:S01]  /*bf00*/  MOV R112, R30 ;  /* 0x0000001e00707202 */ /* 0x000fe20000000f00 */
[----:B------:R-:W-:Y:S01]  /*bf10*/  IMAD.MOV.U32 R146, RZ, RZ, R75 ;  /* 0x000000ffff927224 */ /* 0x000fe200078e004b */
[----:B------:R-:W-:Y:S01]  /*bf20*/  MOV R114, R29 ;  /* 0x0000001d00727202 */ /* 0x000fe20000000f00 */
[----:B------:R-:W-:Y:S01]  /*bf30*/  FMUL.FTZ R68, R68, R11 ;  /* 0x0000000b44447220 */ /* 0x000fe20000410000 */
[----:B------:R-:W-:Y:S01]  /*bf40*/  MOV R144, R94 ;  /* 0x0000005e00907202 */ /* 0x000fe20000000f00 */
[--C-:B-1----:R-:W-:Y:S01]  /*bf50*/  FFMA.FTZ R9, R240, c[0x0][0x23c], -R0.reuse ;  /* 0x00008f00f0097a23 */ /* 0x102fe20000010800 */
[----:B------:R-:W-:Y:S01]  /*bf60*/  MOV R107, R145 ;  /* 0x00000091006b7202 */ /* 0x000fe20000000f00 */
[----:B------:R-:W1:Y:S02]  /*bf70*/  LDSM.16.MT88.4 R28, [R218+0x9400] ;  /* 0x00940000da1c783b */ /* 0x000e640000004200 */
[----:B------:R2:W1:Y:S01]  /*bf80*/  MUFU.EX2 R203, R9 ;  /* 0x0000000900cb7308 */ /* 0x0004620000000800 */
[----:B------:R-:W-:Y:S01]  /*bf90*/  MOV R145, R189 ;  /* 0x000000bd00917202 */ /* 0x000fe20000000f00 */
[----:B------:R-:W-:Y:S01]  /*bfa0*/  FMUL.FTZ R69, R69, R11 ;  /* 0x0000000b45457220 */ /* 0x000fe20000410000 */
[----:B------:R-:W-:Y:S01]  /*bfb0*/  MOV R189, R128 ;  /* 0x0000008000bd7202 */ /* 0x000fe20000000f00 */
[----:B------:R-:W-:Y:S01]  /*bfc0*/  IMAD.MOV.U32 R128, RZ, RZ, R129 ;  /* 0x000000ffff807224 */ /* 0x000fe200078e0081 */
[----:B------:R-:W-:Y:S01]  /*bfd0*/  MOV R106, R19 ;  /* 0x00000013006a7202 */ /* 0x000fe20000000f00 */
[----:B------:R-:W-:Y:S01]  /*bfe0*/  FMUL.FTZ R70, R70, R10 ;  /* 0x0000000a46467220 */ /* 0x000fe20000410000 */
[----:B------:R-:W-:Y:S01]  /*bff0*/  MOV R129, R130 ;  /* 0x0000008200817202 */ /* 0x000fe20000000f00 */
[----:B------:R-:W-:Y:S01]  /*c000*/  FMUL.FTZ R71, R71, R10 ;  /* 0x0000000a47477220 */ /* 0x000fe20000410000 */
[----:B------:R-:W-:Y:S01]  /*c010*/  MOV R130, R131 ;  /* 0x0000008300827202 */ /* 0x000fe20000000f00 */
[----:B------:R-:W-:Y:S01]  /*c020*/  FMUL.FTZ R84, R84, R11 ;  /* 0x0000000b54547220 */ /* 0x000fe20000410000 */
[----:B------:R-:W1:Y:S01]  /*c030*/  LDSM.16.MT88.4 R20, [R216+0xa400] ;  /* 0x00a40000d814783b */ /* 0x000e620000004200 */
[----:B--2---:R-:W-:Y:S01]  /*c040*/  FFMA.FTZ R9, R210, c[0x0][0x23c], -R0 ;  /* 0x00008f00d2097a23 */ /* 0x004fe20000010800 */
[----:B------:R-:W-:-:S02]  /*c050*/  MOV R157, R17 ;  /* 0x00000011009d7202 */ /* 0x000fc40000000f00 */
[----:B------:R-:W-:Y:S01]  /*c060*/  MOV R131, R124 ;  /* 0x0000007c00837202 */ /* 0x000fe20000000f00 */
[----:B------:R2:W-:Y:S01]  /*c070*/  MUFU.EX2 R204, R9 ;  /* 0x0000000900cc7308 */ /* 0x0005e20000000800 */
[----:B------:R-:W-:Y:S01]  /*c080*/  MOV R159, R105 ;  /* 0x00000069009f7202 */ /* 0x000fe20000000f00 */
[----:B------:R-:W-:Y:S01]  /*c090*/  IMAD.MOV.U32 R124, RZ, RZ, R125 ;  /* 0x000000ffff7c7224 */ /* 0x000fe200078e007d */
[----:B------:R-:W-:Y:S02]  /*c0a0*/  MOV R125, R126 ;  /* 0x0000007e007d7202 */ /* 0x000fe40000000f00 */
[----:B------:R-:W-:Y:S01]  /*c0b0*/  MOV R200, R13 ;  /* 0x0000000d00c87202 */ /* 0x000fe20000000f00 */
[----:B------:R-:W-:Y:S01]  /*c0c0*/  FMUL.FTZ R85, R85, R11 ;  /* 0x0000000b55557220 */ /* 0x000fe20000410000 */
[----:B------:R-:W-:Y:S01]  /*c0d0*/  MOV R126, R127 ;  /* 0x0000007f007e7202 */ /* 0x000fe20000000f00 */
[----:B------:R-:W-:Y:S01]  /*c0e0*/  FMUL.FTZ R86, R86, R10 ;  /* 0x0000000a56567220 */ /* 0x000fe20000410000 */
[----:B------:R-:W-:Y:S01]  /*c0f0*/  MOV R127, R112 ;  /* 0x00000070007f7202 */ /* 0x000fe20000000f00 */
[----:B------:R-:W-:-:S02]  /*c100*/  FMUL.FTZ R87, R87, R10 ;  /* 0x0000000a57577220 */ /* 0x000fc40000410000 */
        /* <DEDUP_REMOVED lines=12> */
[----:B------:R-:W-:Y:S01]  /*c1d0*/  MOV R240, R12 ;  /* 0x0000000c00f07202 */ /* 0x000fe20000000f00 */
[----:B--2---:R-:W-:Y:S01]  /*c1e0*/  FFMA.FTZ R9, R202, c[0x0][0x23c], -R0 ;  /* 0x00008f00ca097a23 */ /* 0x004fe20000010800 */
[----:B------:R-:W-:Y:S01]  /*c1f0*/  HMMA.16816.F32.BF16 R52, R4, R44, R68 ;  /* 0x0000002c0434723c */ /* 0x000fe20000041844 */
[----:B------:R-:W-:Y:S01]  /*c200*/  MOV R162, R145 ;  /* 0x0000009100a27202 */ /* 0x000fe20000000f00 */
[----:B------:R-:W-:Y:S01]  /*c210*/  LDSM.16.MT88.4 R16, [R218+0xa400] ;  /* 0x00a40000da10783b */ /* 0x000fe20000004200 */
[----:B------:R2:W-:Y:S01]  /*c220*/  MUFU.EX2 R201, R9 ;  /* 0x0000000900c97308 */ /* 0x0005e20000000800 */
[----:B------:R-:W-:Y:S01]  /*c230*/  IMAD.MOV.U32 R112, RZ, RZ, R113 ;  /* 0x000000ffff707224 */ /* 0x000fe200078e0071 */
[----:B------:R-:W-:-:S02]  /*c240*/  MOV R113, R114 ;  /* 0x0000007200717202 */ /* 0x000fc40000000f00 */
[----:B------:R-:W-:Y:S02]  /*c250*/  MOV R114, R115 ;  /* 0x0000007300727202 */ /* 0x000fe40000000f00 */
[----:B------:R-:W-:Y:S01]  /*c260*/  MOV R115, R194 ;  /* 0x000000c200737202 */ /* 0x000fe20000000f00 */
[----:B------:R-:W-:Y:S02]  /*c270*/  IMAD.MOV.U32 R194, RZ, RZ, R191 ;  /* 0x000000ffffc27224 */ /* 0x000fe400078e00bf */
[----:B--2---:R-:W-:Y:S01]  /*c280*/  FFMA.FTZ R9, R106, c[0x0][0x23c], -R2 ;  /* 0x00008f006a097a23 */ /* 0x004fe20000010802 */
[----:B------:R-:W-:Y:S01]  /*c290*/  MOV R106, R157 ;  /* 0x0000009d006a7202 */ /* 0x000fe20000000f00 */
[----:B------:R-:W-:Y:S01]  /*c2a0*/  IMAD.MOV.U32 R157, RZ, RZ, R159 ;  /* 0x000000ffff9d7224 */ /* 0x000fe200078e009f */
[----:B------:R-:W-:Y:S01]  /*c2b0*/  MOV R159, R144 ;  /* 0x00000090009f7202 */ /* 0x000fe20000000f00 */
[----:B------:R-:W-:Y:S01]  /*c2c0*/  IMAD.MOV.U32 R144, RZ, RZ, R146 ;  /* 0x000000ffff907224 */ /* 0x000fe200078e0092 */
[----:B------:R-:W-:-:S02]  /*c2d0*/  MOV R161, R106 ;  /* 0x0000006a00a17202 */ /* 0x000fc40000000f00 */
[----:B------:R-:W-:Y:S02]  /*c2e0*/  MOV R146, R200 ;  /* 0x000000c800927202 */ /* 0x000fe40000000f00 */
[----:B------:R-:W-:Y:S01]  /*c2f0*/  MOV R106, R189 ;  /* 0x000000bd006a7202 */ /* 0x000fe20000000f00 */
[----:B------:R2:W-:Y:S01]  /*c300*/  MUFU.EX2 R200, R9 ;  /* 0x0000000900c87308 */ /* 0x0005e20000000800 */
[----:B------:R-:W-:Y:S01]  /*c310*/  IMAD.MOV.U32 R189, RZ, RZ, R112 ;  /* 0x000000ffffbd7224 */ /* 0x000fe200078e0070 */
[----:B------:R-:W-:Y:S02]  /*c320*/  MOV R112, R113 ;  /* 0x0000007100707202 */ /* 0x000fe40000000f00 */
[----:B------:R-:W-:Y:S02]  /*c330*/  MOV R113, R114 ;  /* 0x0000007200717202 */ /* 0x000fe40000000f00 */
[----:B------:R-:W-:Y:S01]  /*c340*/  MOV R114, R115 ;  /* 0x0000007300727202 */ /* 0x000fe20000000f00 */
[----:B------:R-:W-:Y:S01]  /*c350*/  IMAD.MOV.U32 R115, RZ, RZ, R194 ;  /* 0x000000ffff737224 */ /* 0x000fe200078e00c2 */
[----:B------:R-:W-:Y:S01]  /*c360*/  HMMA.16816.F32.BF16 R40, R4, R36, R84 ;  /* 0x000000240428723c */ /* 0x000fe20000041854 */
[----:B--2---:R-:W-:-:S07]  /*c370*/  FFMA.FTZ R9, R163, c[0x0][0x23c], -R2 ;  /* 0x00008f00a3097a23 */ /* 0x004fce0000010802 */
[----:B------:R-:W-:Y:S01]  /*c380*/  HMMA.16816.F32.BF16 R140, R4, R14, R140 ;  /* 0x0000000e048c723c */ /* 0x000fe2000004188c */
[----:B------:R-:W-:Y:S01]  /*c390*/  MOV R191, R219 ;  /* 0x000000db00bf7202 */ /* 0x000fe20000000f00 */
[----:B------:R-:W2:Y:S01]  /*c3a0*/  LDSM.16.MT88.4 R12, [R216+0xb400] ;  /* 0x00b40000d80c783b */ /* 0x000ea20000004200 */
[----:B------:R1:W1:Y:S01]  /*c3b0*/  MUFU.EX2 R194, R9 ;  /* 0x0000000900c27308 */ /* 0x0002620000000800 */
[----:B------:R-:W-:-:S04]  /*c3c0*/  MOV R68, R162 ;  /* 0x000000a200447202 */ /* 0x000fc80000000f00 */
[C---:B------:R-:W-:Y:S01]  /*c3d0*/  HMMA.16816.F32.BF16 R44, R4.reuse, R46, R80 ;  /* 0x0000002e042c723c */ /* 0x040fe20000041850 */
[----:B------:R-:W-:Y:S01]  /*c3e0*/  MOV R163, R146 ;  /* 0x0000009200a37202 */ /* 0x000fe20000000f00 */
[----:B------:R-:W-:Y:S01]  /*c3f0*/  IMAD.MOV.U32 R105, RZ, RZ, R95 ;  /* 0x000000ffff697224 */ /* 0x000fe200078e005f */
[----:B------:R-:W-:Y:S02]  /*c400*/  MOV R162, R189 ;  /* 0x000000bd00a27202 */ /* 0x000fe40000000f00 */
[----:B------:R-:W-:Y:S01]  /*c410*/  MOV R94, R73 ;  /* 0x00000049005e7202 */ /* 0x000fe20000000f00 */
[----:B------:R-:W-:Y:S01]  /*c420*/  IMAD.MOV.U32 R252, RZ, RZ, R157 ;  /* 0x000000fffffc7224 */ /* 0x000fe200078e009d */
[----:B------:R-:W-:Y:S01]  /*c430*/  MOV R160, R156 ;  /* 0x0000009c00a07202 */ /* 0x000fe20000000f00 */
[----:B------:R-:W-:Y:S01]  /*c440*/  HMMA.16816.F32.BF16 R36, R4, R38, R96 ;  /* 0x000000260424723c */ /* 0x000fe20000041860 */
[----:B------:R-:W-:Y:S02]  /*c450*/  MOV R71, R158 ;  /* 0x0000009e00477202 */ /* 0x000fe40000000f00 */
[----:B------:R-:W-:Y:S01]  /*c460*/  MOV R173, R159 ;  /* 0x0000009f00ad7202 */ /* 0x000fe20000000f00 */
[----:B-1----:R-:W-:Y:S01]  /*c470*/  FFMA.FTZ R9, R243, c[0x0][0x23c], -R2 ;  /* 0x00008f00f3097a23 */ /* 0x002fe20000010802 */
[----:B------:R-:W-:Y:S01]  /*c480*/  MOV R174, R107 ;  /* 0x0000006b00ae7202 */ /* 0x000fe20000000f00 */
[----:B------:R-:W-:Y:S01]  /*c490*/  IMAD.MOV.U32 R175, RZ, RZ, R144 ;  /* 0x000000ffffaf7224 */ /* 0x000fe200078e0090 */
[----:B------:R-:W-:Y:S01]  /*c4a0*/  F2FP.BF16.PACK_AB R4, R102, R172 ;  /* 0x000000ac6604723e */ /* 0x000fe200000010ff */
[----:B------:R1:W-:Y:S01]  /*c4b0*/  MUFU.EX2 R192, R9 ;  /* 0x0000000900c07308 */ /* 0x0003e20000000800 */
[----:B---3--:R-:W-:Y:S01]  /*c4c0*/  F2FP.BF16.PACK_AB R5, R238, R239 ;  /* 0x000000efee05723e */ /* 0x008fe200000010ff */
[----:B------:R3:W5:Y:S01]  /*c4d0*/  LDL.LU R219, [R1+0x70] ;  /* 0x0000700001db7983 */ /* 0x0007620000300800 */
[----:B------:R-:W-:-:S02]  /*c4e0*/  F2FP.BF16.PACK_AB R6, R240, R147 ;  /* 0x00000093f006723e */ /* 0x000fc400000010ff */
[----:B----4-:R-:W-:Y:S02]  /*c4f0*/  F2FP.BF16.PACK_AB R7, R237, R236 ;  /* 0x000000eced07723e */ /* 0x010fe400000010ff */
[----:B------:R-:W-:Y:S02]  /*c500*/  MOV R189, R191 ;  /* 0x000000bf00bd7202 */ /* 0x000fe40000000f00 */
[----:B------:R-:W-:Y:S01]  /*c510*/  MOV R95, R72 ;  /* 0x00000048005f7202 */ /* 0x000fe20000000f00 */
[----:B-1----:R-:W-:Y:S02]  /*c520*/  FFMA.FTZ R9, R211, c[0x0][0x23c], -R2 ;  /* 0x00008f00d3097a23 */ /* 0x002fe40000010802 */
[----:B------:R-:W-:Y:S01]  /*c530*/  HMMA.16816.F32.BF16 R72, R4, R34, R24 ;  /* 0x000000220448723c */ /* 0x000fe20000041818 */
[----:B------:R-:W1:Y:S01]  /*c540*/  LDSM.16.MT88.4 R24, [R218+0xb400] ;  /* 0x00b40000da18783b */ /* 0x000e620000004200 */
[----:B------:R4:W1:Y:S01]  /*c550*/  MUFU.EX2 R191, R9 ;  /* 0x0000000900bf7308 */ /* 0x0008620000000800 */
[----:B------:R-:W-:-:S02]  /*c560*/  MOV R69, R163 ;  /* 0x000000a300457202 */ /* 0x000fc40000000f00 */
[----:B------:R-:W-:-:S05]  /*c570*/  MOV R163, R112 ;  /* 0x0000007000a37202 */ /* 0x000fca0000000f00 */
[----:B------:R-:W-:Y:S02]  /*c580*/  IMAD.MOV.U32 R243, RZ, RZ, R163 ;  /* 0x000000fffff37224 */ /* 0x000fe400078e00a3 */
[----:B----4-:R-:W-:-:S04]  /*c590*/  FFMA.FTZ R9, R214, c[0x0][0x23c], -R8 ;  /* 0x00008f00d6097a23 */ /* 0x010fc80000010808 */
[----:B------:R4:W-:Y:S01]  /*c5a0*/  MUFU.EX2 R188, R9 ;  /* 0x0000000900bc7308 */ /* 0x0009e20000000800 */
[----:B------:R-:W-:Y:S01]  /*c5b0*/  IMAD.MOV.U32 R163, RZ, RZ, R189 ;  /* 0x000000ffffa37224 */ /* 0x000fe200078e00bd */
[----:B------:R-:W-:Y:S01]  /*c5c0*/  MOV R159, R129 ;  /* 0x00000081009f7202 */ /* 0x000fe20000000f00 */
[----:B------:R-:W-:Y:S01]  /*c5d0*/  IMAD.MOV.U32 R156, RZ, RZ, R128 ;  /* 0x000000ffff9c7224 */ /* 0x000fe200078e0080 */
[----:B------:R-:W-:Y:S02]  /*c5e0*/  MOV R158, R130 ;  /* 0x00000082009e7202 */ /* 0x000fe40000000f00 */
[----:B------:R-:W-:Y:S02]  /*c5f0*/  MOV R157, R131 ;  /* 0x00000083009d7202 */ /* 0x000fe40000000f00 */
[----:B------:R-:W-:Y:S01]  /*c600*/  HMMA.16816.F32.BF16 R128, R4, R30, R184 ;  /* 0x0000001e0480723c */ /* 0x000fe200000418b8 */
[----:B----4-:R-:W-:-:S04]  /*c610*/  FFMA.FTZ R9, R205, c[0x0][0x23c], -R8 ;  /* 0x00008f00cd097a23 */ /* 0x010fc80000010808 */
[----:B------:R4:W1:Y:S02]  /*c620*/  MUFU.EX2 R189, R9 ;  /* 0x0000000900bd7308 */ /* 0x0008640000000800 */
[----:B----4-:R-:W-:-:S06]  /*c630*/  FFMA.FTZ R9, R195, c[0x0][0x23c], -R8 ;  /* 0x00008f00c3097a23 */ /* 0x010fcc0000010808 */
[----:B------:R4:W-:Y:S01]  /*c640*/  MUFU.EX2 R187, R9 ;  /* 0x0000000900bb7308 */ /* 0x0009e20000000800 */
[----:B------:R-:W-:Y:S01]  /*c650*/  MOV R146, R127 ;  /* 0x0000007f00927202 */ /* 0x000fe20000000f00 */
[----:B----4-:R-:W-:-:S06]  /*c660*/  FFMA.FTZ R9, R190, c[0x0][0x23c], -R8 ;  /* 0x00008f00be097a23 */ /* 0x010fcc0000010808 */
[----:B------:R4:W-:Y:S01]  /*c670*/  MUFU.EX2 R186, R9 ;  /* 0x0000000900ba7308 */ /* 0x0009e20000000800 */
[----:B------:R-:W-:Y:S01]  /*c680*/  MOV R144, R125 ;  /* 0x0000007d00907202 */ /* 0x000fe20000000f00 */
[----:B------:R-:W-:Y:S01]  /*c690*/  IMAD.MOV.U32 R107, RZ, RZ, R124 ;  /* 0x000000ffff6b7224 */ /* 0x000fe200078e007c */
[----:B------:R-:W-:Y:S01]  /*c6a0*/  MOV R145, R126 ;  /* 0x0000007e00917202 */ /* 0x000fe20000000f00 */
[----:B------:R-:W-:Y:S01]  /*c6b0*/  IMAD.MOV.U32 R83, RZ, RZ, R175 ;  /* 0x000000ffff537224 */ /* 0x000fe200078e00af */
[----:B------:R-:W-:Y:S01]  /*c6c0*/  HMMA.16816.F32.BF16 R124, R4, R20, R180 ;  /* 0x00000014047c723c */ /* 0x000fe200000418b4 */
[----:B----4-:R-:W-:-:S04]  /*c6d0*/  FFMA.FTZ R9, R244, c[0x0][0x23c], -R3 ;  /* 0x00008f00f4097a23 */ /* 0x010fc80000010803 */
[----:B------:R4:W-:Y:S02]  /*c6e0*/  MUFU.EX2 R185, R9 ;  /* 0x0000000900b97308 */ /* 0x0009e40000000800 */
[----:B------:R-:W-:Y:S01]  /*c6f0*/  MOV R180, R173 ;  /* 0x000000ad00b47202 */ /* 0x000fe20000000f00 */
[----:B------:R-:W-:Y:S01]  /*c700*/  IMAD.MOV.U32 R173, RZ, RZ, R146 ;  /* 0x000000ffffad7224 */ /* 0x000fe200078e0092 */
[----:B------:R-:W-:Y:S02]  /*c710*/  MOV R82, R174 ;  /* 0x000000ae00527202 */ /* 0x000fe40000000f00 */
[----:B------:R-:W-:Y:S02]  /*c720*/  MOV R175, R144 ;  /* 0x0000009000af7202 */ /* 0x000fe40000000f00 */
[----:B------:R-:W-:Y:S01]  /*c730*/  MOV R174, R145 ;  /* 0x0000009100ae7202 */ /* 0x000fe20000000f00 */
[----:B----4-:R-:W-:-:S04]  /*c740*/  FFMA.FTZ R9, R212, c[0x0][0x23c], -R3 ;  /* 0x00008f00d4097a23 */ /* 0x010fc80000010803 */
[----:B------:R4:W1:Y:S01]  /*c750*/  MUFU.EX2 R184, R9 ;  /* 0x0000000900b87308 */ /* 0x0008620000000800 */
[----:B------:R-:W-:Y:S01]  /*c760*/  MOV R181, R71 ;  /* 0x0000004700b57202 */ /* 0x000fe20000000f00 */
[----:B------:R-:W-:Y:S01]  /*c770*/  IMAD.MOV.U32 R145, RZ, RZ, R114 ;  /* 0x000000ffff917224 */ /* 0x000fe200078e0072 */
[----:B------:R-:W-:Y:S01]  /*c780*/  MOV R144, R113 ;  /* 0x0000007100907202 */ /* 0x000fe20000000f00 */
[----:B------:R-:W-:Y:S01]  /*c790*/  IMAD.MOV.U32 R71, RZ, RZ, R156 ;  /* 0x000000ffff477224 */ /* 0x000fe200078e009c */
[----:B------:R-:W-:Y:S01]  /*c7a0*/  MOV R146, R115 ;  /* 0x0000007300927202 */ /* 0x000fe20000000f00 */
[----:B--2---:R-:W-:Y:S01]  /*c7b0*/  HMMA.16816.F32.BF16 R96, R4, R14, R164 ;  /* 0x0000000e0460723c */ /* 0x004fe200000418a4 */
[----:B------:R-:W-:Y:S02]  /*c7c0*/  MOV R70, R106 ;  /* 0x0000006a00467202 */ /* 0x000fe40000000f00 */
[----:B------:R-:W-:Y:S01]  /*c7d0*/  MOV R156, R107 ;  /* 0x0000006b009c7202 */ /* 0x000fe20000000f00 */
[----:B----4-:R-:W-:-:S04]  /*c7e0*/  FFMA.FTZ R9, R198, c[0x0][0x23c], -R3 ;  /* 0x00008f00c6097a23 */ /* 0x010fc80000010803 */
[----:B------:R-:W-:Y:S01]  /*c7f0*/  HMMA.16816.F32.BF16 R112, R4, R16, R176 ;  /* 0x000000100470723c */ /* 0x000fe200000418b0 */
[----:B------:R-:W-:Y:S01]  /*c800*/  IMAD.MOV.U32 R167, RZ, RZ, R95 ;  /* 0x000000ffffa77224 */ /* 0x000fe200078e005f */
[----:B------:R2:W-:Y:S01]  /*c810*/  MUFU.EX2 R183, R9 ;  /* 0x0000000900b77308 */ /* 0x0005e20000000800 */
[----:B------:R-:W-:-:S04]  /*c820*/  MOV R211, R162 ;  /* 0x000000a200d37202 */ /* 0x000fc80000000f00 */
[----:B------:R-:W-:Y:S01]  /*c830*/  MOV R179, R104 ;  /* 0x0000006800b37202 */ /* 0x000fe20000000f00 */
[----:B------:R-:W-:Y:S02]  /*c840*/  IMAD.MOV.U32 R178, RZ, RZ, R105 ;  /* 0x000000ffffb27224 */ /* 0x000fe400078e0069 */
[----:B------:R-:W-:Y:S01]  /*c850*/  HMMA.16816.F32.BF16 R104, R4, R12, R168 ;  /* 0x0000000c0468723c */ /* 0x000fe200000418a8 */
[----:B------:R-:W-:Y:S02]  /*c860*/  MOV R202, R144 ;  /* 0x0000009000ca7202 */ /* 0x000fe40000000f00 */
[----:B------:R-:W-:Y:S02]  /*c870*/  MOV R210, R145 ;  /* 0x0000009100d27202 */ /* 0x000fe40000000f00 */
[----:B------:R-:W-:Y:S01]  /*c880*/  MOV R162, R146 ;  /* 0x0000009200a27202 */ /* 0x000fe20000000f00 */
[----:B--2---:R-:W-:Y:S01]  /*c890*/  FFMA.FTZ R9, R193, c[0x0][0x23c], -R3 ;  /* 0x00008f00c1097a23 */ /* 0x004fe20000010803 */
[----:B------:R-:W-:-:S02]  /*c8a0*/  MOV R168, R83 ;  /* 0x0000005300a87202 */ /* 0x000fc40000000f00 */
[----:B------:R-:W-:Y:S01]  /*c8b0*/  MOV R144, R92 ;  /* 0x0000005c00907202 */ /* 0x000fe20000000f00 */
[----:B------:R2:W4:Y:S01]  /*c8c0*/  MUFU.EX2 R182, R9 ;  /* 0x0000000900b67308 */ /* 0x0005220000000800 */
[----:B------:R-:W-:Y:S02]  /*c8d0*/  MOV R145, R93 ;  /* 0x0000005d00917202 */ /* 0x000fe40000000f00 */
[----:B------:R-:W-:Y:S02]  /*c8e0*/  MOV R146, R94 ;  /* 0x0000005e00927202 */ /* 0x000fe40000000f00 */
[----:B-1----:R-:W-:Y:S01]  /*c8f0*/  HMMA.16816.F32.BF16 R92, R4, R24, R152 ;  /* 0x00000018045c723c */ /* 0x002fe20000041898 */
[----:B------:R-:W-:-:S06]  /*c900*/  IMAD.MOV.U32 R166, RZ, RZ, R179 ;  /* 0x000000ffffa67224 */ /* 0x000fcc00078e00b3 */
[----:B------:R-:W-:Y:S01]  /*c910*/  MOV R155, R168 ;  /* 0x000000a8009b7202 */ /* 0x000fe20000000f00 */
[----:B--2---:R-:W-:Y:S01]  /*c920*/  FFMA.FTZ R9, R167, c[0x0][0x23c], -R0 ;  /* 0x00008f00a7097a23 */ /* 0x004fe20000010800 */
[----:B------:R-:W-:-:S03]  /*c930*/  MOV R168, R181 ;  /* 0x000000b500a87202 */ /* 0x000fc60000000f00 */
[----:B------:R1:W-:Y:S01]  /*c940*/  MUFU.EX2 R181, R9 ;  /* 0x0000000900b57308 */ /* 0x0003e20000000800 */
[----:B------:R-:W-:Y:S02]  /*c950*/  MOV R169, R82 ;  /* 0x0000005200a97202 */ /* 0x000fe40000000f00 */
[----:B------:R-:W-:Y:S01]  /*c960*/  MOV R167, R180 ;  /* 0x000000b400a77202 */ /* 0x000fe20000000f00 */
[----:B------:R-:W-:Y:S01]  /*c970*/  HMMA.16816.F32.BF16 R116, R4, R32, R116 ;  /* 0x000000200474723c */ /* 0x000fe20000041874 */
[----:B-1----:R-:W-:-:S04]  /*c980*/  FFMA.FTZ R9, R249, c[0x0][0x23c], -R0 ;  /* 0x00008f00f9097a23 */ /* 0x002fc80000010800 */
[----:B------:R1:W2:Y:S03]  /*c990*/  MUFU.EX2 R179, R9 ;  /* 0x0000000900b37308 */ /* 0x0002a60000000800 */
[----:B------:R-:W-:Y:S01]  /*c9a0*/  HMMA.16816.F32.BF16 R132, R4, R28, R132 ;  /* 0x0000001c0484723c */ /* 0x000fe20000041884 */
[----:B------:R-:W-:Y:S02]  /*c9b0*/  MOV R164, R169 ;  /* 0x000000a900a47202 */ /* 0x000fe40000000f00 */
[----:B------:R-:W-:-:S05]  /*c9c0*/  MOV R165, R178 ;  /* 0x000000b200a57202 */ /* 0x000fca0000000f00 */
[----:B------:R-:W-:Y:S01]  /*c9d0*/  HMMA.16816.F32.BF16 R120, R4, R22, R120 ;  /* 0x000000160478723c */ /* 0x000fe20000041878 */
[----:B-1----:R-:W-:-:S07]  /*c9e0*/  FFMA.FTZ R9, R213, c[0x0][0x23c], -R0 ;  /* 0x00008f00d5097a23 */ /* 0x002fce0000010800 */
[C---:B------:R-:W-:Y:S01]  /*c9f0*/  HMMA.16816.F32.BF16 R108, R4.reuse, R18, R108 ;  /* 0x00000012046c723c */ /* 0x040fe2000004186c */
[----:B------:R1:W-:Y:S07]  /*ca00*/  MUFU.EX2 R180, R9 ;  /* 0x0000000900b47308 */ /* 0x0003ee0000000800 */
[----:B------:R-:W-:Y:S01]  /*ca10*/  HMMA.16816.F32.BF16 R80, R4, R26, R148 ;  /* 0x0000001a0450723c */ /* 0x000fe20000041894 */
[----:B------:R-:W-:-:S06]  /*ca20*/  MOV R170, R68 ;  /* 0x0000004400aa7202 */ /* 0x000fcc0000000f00 */
[----:B------:R-:W-:Y:S02]  /*ca30*/  F2FP.BF16.PACK_AB R4, R203, R207 ;  /* 0x000000cfcb04723e */ /* 0x000fe400000010ff */
[----:B------:R-:W-:Y:S01]  /*ca40*/  F2FP.BF16.PACK_AB R5, R194, R200 ;  /* 0x000000c8c205723e */ /* 0x000fe200000010ff */
[----:B-1----:R-:W-:Y:S01]  /*ca50*/  FFMA.FTZ R9, R199, c[0x0][0x23c], -R0 ;  /* 0x00008f00c7097a23 */ /* 0x002fe20000010800 */
[----:B------:R-:W-:Y:S02]  /*ca60*/  F2FP.BF16.PACK_AB R6, R201, R204 ;  /* 0x000000ccc906723e */ /* 0x000fe400000010ff */
[----:B------:R-:W-:Y:S01]  /*ca70*/  F2FP.BF16.PACK_AB R7, R191, R192 ;  /* 0x000000c0bf07723e */ /* 0x000fe200000010ff */
[----:B------:R1:W-:Y:S01]  /*ca80*/  MUFU.EX2 R178, R9 ;  /* 0x0000000900b27308 */ /* 0x0003e20000000800 */
[----:B------:R-:W-:Y:S01]  /*ca90*/  MOV R169, R160 ;  /* 0x000000a000a97202 */ /* 0x000fe20000000f00 */
[----:B------:R-:W-:Y:S01]  /*caa0*/  IMAD.MOV.U32 R171, RZ, RZ, R69 ;  /* 0x000000ffffab7224 */ /* 0x000fe200078e0045 */
[----:B------:R-:W-:-:S02]  /*cab0*/  MOV R176, R70 ;  /* 0x0000004600b07202 */ /* 0x000fc40000000f00 */
[----:B------:R-:W-:Y:S01]  /*cac0*/  MOV R177, R71 ;  /* 0x0000004700b17202 */ /* 0x000fe20000000f00 */
[----:B------:R-:W-:Y:S01]  /*cad0*/  HMMA.16816.F32.BF16 R56, R4, R16, R56 ;  /* 0x000000100438723c */ /* 0x000fe20000041838 */
[----:B-1----:R-:W-:Y:S01]  /*cae0*/  FFMA.FTZ R9, R155, c[0x0][0x23c], -R2 ;  /* 0x00008f009b097a23 */ /* 0x002fe20000010802 */
[----:B------:R-:W-:Y:S02]  /*caf0*/  MOV R155, R164 ;  /* 0x000000a4009b7202 */ /* 0x000fe40000000f00 */
[----:B------:R-:W-:Y:S01]  /*cb00*/  MOV R164, R165 ;  /* 0x000000a500a47202 */ /* 0x000fe20000000f00 */
[----:B------:R-:W-:-:S03]  /*cb10*/  IMAD.MOV.U32 R165, RZ, RZ, R166 ;  /* 0x000000ffffa57224 */ /* 0x000fc600078e00a6 */
[C---:B------:R-:W-:Y:S01]  /*cb20*/  HMMA.16816.F32.BF16 R48, R4.reuse, R18, R48 ;  /* 0x000000120430723c */ /* 0x040fe20000041830 */
[----:B------:R-:W-:Y:S01]  /*cb30*/  MOV R166, R167 ;  /* 0x000000a700a67202 */ /* 0x000fe20000000f00 */
[----:B------:R-:W1:Y:S01]  /*cb40*/  LDSM.16.MT88.4 R16, [R218+0xa800] ;  /* 0x00a80000da10783b */ /* 0x000e620000004200 */
[----:B------:R-:W-:Y:S02]  /*cb50*/  MOV R167, R168 ;  /* 0x000000a800a77202 */ /* 0x000fe40000000f00 */
[----:B------:R-:W-:Y:S01]  /*cb60*/  MOV R168, R169 ;  /* 0x000000a900a87202 */ /* 0x000fe20000000f00 */
[----:B------:R-:W-:Y:S02]  /*cb70*/  IMAD.MOV.U32 R169, RZ, RZ, R170 ;  /* 0x000000ffffa97224 */ /* 0x000fe400078e00aa */
[----:B------:R-:W-:Y:S01]  /*cb80*/  HMMA.16816.F32.BF16 R52, R4, R12, R52 ;  /* 0x0000000c0434723c */ /* 0x000fe20000041834 */
[----:B------:R-:W-:Y:S02]  /*cb90*/  MOV R170, R171 ;  /* 0x000000ab00aa7202 */ /* 0x000fe40000000f00 */
[----:B------:R-:W-:-:S05]  /*cba0*/  MOV R171, R176 ;  /* 0x000000b000ab7202 */ /* 0x000fca0000000f00 */
[----:B------:R-:W-:Y:S01]  /*cbb0*/  HMMA.16816.F32.BF16 R44, R4, R14, R44 ;  /* 0x0000000e042c723c */ /* 0x000fe2000004182c */
[----:B------:R-:W1:Y:S01]  /*cbc0*/  LDSM.16.MT88.4 R12, [R216+0xb800] ;  /* 0x00b80000d80c783b */ /* 0x000e620000004200 */
[----:B------:R-:W-:-:S06]  /*cbd0*/  MOV R176, R177 ;  /* 0x000000b100b07202 */ /* 0x000fcc0000000f00 */
[C---:B------:R-:W-:Y:S01]  /*cbe0*/  HMMA.16816.F32.BF16 R88, R4.reuse, R32, R88 ;  /* 0x000000200458723c */ /* 0x040fe20000041858 */
[----:B------:R2:W-:Y:S07]  /*cbf0*/  MUFU.EX2 R177, R9 ;  /* 0x0000000900b17308 */ /* 0x0005ee0000000800 */
[C---:B------:R-:W-:Y:S01]  /*cc00*/  HMMA.16816.F32.BF16 R84, R4.reuse, R34, R136 ;  /* 0x000000220454723c */ /* 0x040fe20000041888 */
[----:B------:R-:W1:Y:S07]  /*cc10*/  LDSM.16.MT88.4 R32, [R216+0x9800] ;  /* 0x00980000d820783b */ /* 0x000e6e0000004200 */
[----:B------:R-:W-:Y:S01]  /*cc20*/  HMMA.16816.F32.BF16 R76, R4, R28, R76 ;  /* 0x0000001c044c723c */ /* 0x000fe2000004184c */
[----:B--2---:R-:W-:-:S07]  /*cc30*/  FFMA.FTZ R9, R155, c[0x0][0x23c], -R2 ;  /* 0x00008f009b097a23 */ /* 0x004fce0000010802 */
[C---:B------:R-:W-:Y:S01]  /*cc40*/  HMMA.16816.F32.BF16 R68, R4.reuse, R30, R140 ;  /* 0x0000001e0444723c */ /* 0x040fe2000004188c */
[----:B------:R-:W2:Y:S07]  /*cc50*/  LDSM.16.MT88.4 R28, [R218+0x9800] ;  /* 0x00980000da1c783b */ /* 0x000eae0000004200 */
[----:B------:R-:W-:Y:S01]  /*cc60*/  HMMA.16816.F32.BF16 R64, R4, R20, R64 ;  /* 0x000000140440723c */ /* 0x000fe20000041840 */
[----:B------:R-:W-:-:S07]  /*cc70*/  IMAD.MOV.U32 R155, RZ, RZ, R164 ;  /* 0x000000ffff9b7224 */ /* 0x000fce00078e00a4 */
[C---:B------:R-:W-:Y:S01]  /*cc80*/  HMMA.16816.F32.BF16 R60, R4.reuse, R22, R60 ;  /* 0x00000016043c723c */ /* 0x040fe2000004183c */
[----:B------:R-:W1:Y:S07]  /*cc90*/  LDSM.16.MT88.4 R20, [R216+0xa800] ;  /* 0x00a80000d814783b */ /* 0x000e6e0000004200 */
[C---:B------:R-:W-:Y:S08]  /*cca0*/  HMMA.16816.F32.BF16 R40, R4.reuse, R24, R40 ;  /* 0x000000180428723c */ /* 0x040ff00000041828 */
[----:B------:R-:W-:Y:S01]  /*ccb0*/  HMMA.16816.F32.BF16 R36, R4, R26, R36 ;  /* 0x0000001a0424723c */ /* 0x000fe20000041824 */
[----:B------:R-:W1:Y:S01]  /*ccc0*/  LDSM.16.MT88.4 R24, [R218+0xb800] ;  /* 0x00b80000da18783b */ /* 0x000e620000004200 */
[----:B------:R-:W-:-:S02]  /*ccd0*/  MOV R164, R165 ;  /* 0x000000a500a47202 */ /* 0x000fc40000000f00 */
[----:B------:R-:W-:Y:S02]  /*cce0*/  MOV R165, R166 ;  /* 0x000000a600a57202 */ /* 0x000fe40000000f00 */
[----:B------:R-:W-:Y:S01]  /*ccf0*/  MOV R166, R167 ;  /* 0x000000a700a67202 */ /* 0x000fe20000000f00 */
[----:B------:R-:W-:Y:S01]  /*cd00*/  IMAD.MOV.U32 R167, RZ, RZ, R168 ;  /* 0x000000ffffa77224 */ /* 0x000fe200078e00a8 */
[----:B------:R-:W-:Y:S02]  /*cd10*/  MOV R168, R169 ;  /* 0x000000a900a87202 */ /* 0x000fe40000000f00 */
[----:B------:R-:W-:Y:S02]  /*cd20*/  MOV R169, R170 ;  /* 0x000000aa00a97202 */ /* 0x000fe40000000f00 */
[----:B------:R-:W-:Y:S01]  /*cd30*/  MOV R170, R171 ;  /* 0x000000ab00aa7202 */ /* 0x000fe20000000f00 */
[----:B------:R-:W-:Y:S02]  /*cd40*/  IMAD.MOV.U32 R171, RZ, RZ, R176 ;  /* 0x000000ffffab7224 */ /* 0x000fe400078e00b0 */
[----:B------:R2:W1:Y:S01]  /*cd50*/  MUFU.EX2 R176, R9 ;  /* 0x0000000900b07308 */ /* 0x0004620000000800 */
[----:B------:R-:W-:Y:S01]  /*cd60*/  IMAD.MOV.U32 R213, RZ, RZ, R103 ;  /* 0x000000ffffd57224 */ /* 0x000fe200078e0067 */
[----:B------:R-:W-:-:S02]  /*cd70*/  MOV R195, R202 ;  /* 0x000000ca00c37202 */ /* 0x000fc40000000f00 */
[----:B------:R-:W-:Y:S01]  /*cd80*/  MOV R202, R102 ;  /* 0x0000006600ca7202 */ /* 0x000fe20000000f00 */
[----:B--2---:R-:W-:-:S04]  /*cd90*/  FFMA.FTZ R9, R155, c[0x0][0x23c], -R2 ;  /* 0x00008f009b097a23 */ /* 0x004fc80000010802 */
[----:B------:R2:W-:Y:S01]  /*cda0*/  MUFU.EX2 R103, R9 ;  /* 0x0000000900677308 */ /* 0x0005e20000000800 */
[----:B------:R-:W-:Y:S02]  /*cdb0*/  F2FP.BF16.PACK_AB R4, R189, R188 ;  /* 0x000000bcbd04723e */ /* 0x000fe400000010ff */
[----:B------:R-:W-:Y:S02]  /*cdc0*/  F2FP.BF16.PACK_AB R5, R184, R185 ;  /* 0x000000b9b805723e */ /* 0x000fe400000010ff */
[----:B------:R-:W-:Y:S01]  /*cdd0*/  F2FP.BF16.PACK_AB R6, R186, R187 ;  /* 0x000000bbba06723e */ /* 0x000fe200000010ff */
[----:B--2---:R-:W-:-:S04]  /*cde0*/  FFMA.FTZ R9, R215, c[0x0][0x23c], -R2 ;  /* 0x00008f00d7097a23 */ /* 0x004fc80000010802 */
[----:B------:R2:W2:Y:S01]  /*cdf0*/  MUFU.EX2 R102, R9 ;  /* 0x0000000900667308 */ /* 0x0004a20000000800 */
[----:B----4-:R-:W-:Y:S01]  /*ce00*/  F2FP.BF16.PACK_AB R7, R182, R183 ;  /* 0x000000b7b607723e */ /* 0x010fe200000010ff */
[----:B------:R-:W-:Y:S01]  /*ce10*/  IMAD.MOV.U32 R244, RZ, RZ, R171 ;  /* 0x000000fffff47224 */ /* 0x000fe200078e00ab */
[----:B------:R-:W-:Y:S01]  /*ce20*/  MOV R143, R211 ;  /* 0x000000d3008f7202 */ /* 0x000fe20000000f00 */
[----:B------:R-:W-:Y:S01]  /*ce30*/  IMAD.MOV.U32 R205, RZ, RZ, R210 ;  /* 0x000000ffffcd7224 */ /* 0x000fe200078e00d2 */
[----:B------:R-:W-:Y:S02]  /*ce40*/  MOV R193, R168 ;  /* 0x000000a800c17202 */ /* 0x000fe40000000f00 */
[----:B------:R-:W-:Y:S02]  /*ce50*/  MOV R249, R169 ;  /* 0x000000a900f97202 */ /* 0x000fe40000000f00 */
[----:B------:R-:W-:Y:S02]  /*ce60*/  MOV R212, R170 ;  /* 0x000000aa00d47202 */ /* 0x000fe40000000f00 */
[----:B------:R-:W-:Y:S01]  /*ce70*/  MOV R190, R243 ;  /* 0x000000f300be7202 */ /* 0x000fe20000000f00 */
[----:B-1----:R-:W-:Y:S01]  /*ce80*/  HMMA.16816.F32.BF16 R168, R4, R18, R108 ;  /* 0x0000001204a8723c */ /* 0x002fe2000004186c */
[----:B------:R-:W-:Y:S01]  /*ce90*/  MOV R214, R162 ;  /* 0x000000a200d67202 */ /* 0x000fe20000000f00 */
[----:B------:R-:W-:Y:S01]  /*cea0*/  IMAD.MOV.U32 R162, RZ, RZ, R145 ;  /* 0x000000ffffa27224 */ /* 0x000fe200078e0091 */
[----:B------:R-:W-:Y:S01]  /*ceb0*/  MOV R211, R163 ;  /* 0x000000a300d37202 */ /* 0x000fe20000000f00 */
[----:B------:R-:W-:Y:S01]  /*cec0*/  IMAD.MOV.U32 R198, RZ, RZ, R167 ;  /* 0x000000ffffc67224 */ /* 0x000fe200078e00a7 */
[----:B------:R-:W-:-:S02]  /*ced0*/  MOV R163, R144 ;  /* 0x0000009000a37202 */ /* 0x000fc40000000f00 */
[----:B------:R-:W-:Y:S01]  /*cee0*/  MOV R243, R146 ;  /* 0x0000009200f37202 */ /* 0x000fe20000000f00 */
[C---:B------:R-:W-:Y:S01]  /*cef0*/  HMMA.16816.F32.BF16 R108, R4.reuse, R14, R96 ;  /* 0x0000000e046c723c */ /* 0x040fe20000041860 */
[----:B------:R-:W-:Y:S02]  /*cf00*/  MOV R210, R147 ;  /* 0x0000009300d27202 */ /* 0x000fe40000000f00 */
[----:B------:R-:W-:Y:S02]  /*cf10*/  MOV R142, R164 ;  /* 0x000000a4008e7202 */ /* 0x000fe40000000f00 */
[----:B------:R-:W-:Y:S02]  /*cf20*/  MOV R141, R165 ;  /* 0x000000a5008d7202 */ /* 0x000fe40000000f00 */
[----:B------:R-:W-:Y:S01]  /*cf30*/  MOV R140, R166 ;  /* 0x000000a6008c7202 */ /* 0x000fe20000000f00 */
[----:B------:R-:W-:Y:S01]  /*cf40*/  HMMA.16816.F32.BF16 R144, R4, R12, R104 ;  /* 0x0000000c0490723c */ /* 0x000fe20000041868 */
[----:B--2---:R-:W-:-:S07]  /*cf50*/  FFMA.FTZ R9, R250, c[0x0][0x23c], -R8 ;  /* 0x00008f00fa097a23 */ /* 0x004fce0000010808 */
[C---:B------:R-:W-:Y:S08]  /*cf60*/  HMMA.16816.F32.BF16 R116, R4.reuse, R32, R116 ;  /* 0x000000200474723c */ /* 0x040ff00000041874 */
[C---:B------:R-:W-:Y:S08]  /*cf70*/  HMMA.16816.F32.BF16 R72, R4.reuse, R34, R72 ;  /* 0x000000220448723c */ /* 0x040ff00000041848 */
[C---:B------:R-:W-:Y:S08]  /*cf80*/  HMMA.16816.F32.BF16 R132, R4.reuse, R28, R132 ;  /* 0x0000001c0484723c */ /* 0x040ff00000041884 */
[C---:B------:R-:W-:Y:S08]  /*cf90*/  HMMA.16816.F32.BF16 R136, R4.reuse, R30, R128 ;  /* 0x0000001e0488723c */ /* 0x040ff00000041880 */
[C---:B------:R-:W-:Y:S08]  /*cfa0*/  HMMA.16816.F32.BF16 R148, R4.reuse, R20, R124 ;  /* 0x000000140494723c */ /* 0x040ff0000004187c */
[C---:B------:R-:W-:Y:S01]  /*cfb0*/  HMMA.16816.F32.BF16 R152, R4.reuse, R22, R120 ;  /* 0x000000160498723c */ /* 0x040fe20000041878 */
[----:B------:R-:W-:Y:S01]  /*cfc0*/  MOV R199, R193 ;  /* 0x000000c100c77202 */ /* 0x000fe20000000f00 */
[----:B------:R-:W1:Y:S06]  /*cfd0*/  LDSM.16.MT88.4 R124, [R216+0x9c00] ;  /* 0x009c0000d87c783b */ /* 0x000e6c0000004200 */
[C---:B------:R-:W-:Y:S08]  /*cfe0*/  HMMA.16816.F32.BF16 R164, R4.reuse, R16, R112 ;  /* 0x0000001004a4723c */ /* 0x040ff00000041870 */
[C---:B------:R-:W-:Y:S08]  /*cff0*/  HMMA.16816.F32.BF16 R104, R4.reuse, R24, R92 ;  /* 0x000000180468723c */ /* 0x040ff0000004185c */
[----:B------:R-:W-:Y:S01]  /*d000*/  HMMA.16816.F32.BF16 R96, R4, R26, R80 ;  /* 0x0000001a0460723c */ /* 0x000fe20000041850 */
[----:B------:R-:W-:Y:S01]  /*d010*/  MOV R193, R198 ;  /* 0x000000c600c17202 */ /* 0x000fe20000000f00 */
[----:B------:R-:W-:Y:S05]  /*d020*/  LDSM.16.MT88.4 R80, [R216+0xbc00] ;  /* 0x00bc0000d850783b */ /* 0x000fea0000004200 */
[----:B------:R-:W-:-:S02]  /*d030*/  F2FP.BF16.PACK_AB R4, R179, R181 ;  /* 0x000000b5b304723e */ /* 0x000fc400000010ff */
[----:B------:R-:W-:Y:S02]  /*d040*/  F2FP.BF16.PACK_AB R5, R176, R177 ;  /* 0x000000b1b005723e */ /* 0x000fe400000010ff */
[----:B------:R-:W-:Y:S02]  /*d050*/  F2FP.BF16.PACK_AB R6, R178, R180 ;  /* 0x000000b4b206723e */ /* 0x000fe400000010ff */
[----:B------:R-:W-:-:S07]  /*d060*/  F2FP.BF16.PACK_AB R7, R102, R103 ;  /* 0x000000676607723e */ /* 0x000fce00000010ff */
[C---:B------:R-:W-:Y:S01]  /*d070*/  HMMA.16816.F32.BF16 R68, R4.reuse, R30, R68 ;  /* 0x0000001e0444723c */ /* 0x040fe20000041844 */
[----:B------:R2:W-:Y:S07]  /*d080*/  MUFU.EX2 R30, R9 ;  /* 0x00000009001e7308 */ /* 0x0005ee0000000800 */
[----:B------:R-:W-:Y:S01]  /*d090*/  HMMA.16816.F32.BF16 R128, R4, R28, R76 ;  /* 0x0000001c0480723c */ /* 0x000fe2000004184c */
[----:B--2---:R-:W-:-:S04]  /*d0a0*/  FFMA.FTZ R9, R208, c[0x0][0x23c], -R8 ;  /* 0x00008f00d0097a23 */ /* 0x004fc80000010808 */
[----:B------:R2:W4:Y:S03]  /*d0b0*/  MUFU.EX2 R31, R9 ;  /* 0x00000009001f7308 */ /* 0x0005260000000800 */
[----:B------:R-:W-:Y:S01]  /*d0c0*/  HMMA.16816.F32.BF16 R60, R4, R22, R60 ;  /* 0x00000016043c723c */ /* 0x000fe2000004183c */
[--C-:B--2---:R-:W-:Y:S02]  /*d0d0*/  FFMA.FTZ R9, R197, c[0x0][0x23c], -R8.reuse ;  /* 0x00008f00c5097a23 */ /* 0x104fe40000010808 */
[----:B------:R-:W-:-:S04]  /*d0e0*/  FFMA.FTZ R8, R196, c[0x0][0x23c], -R8 ;  /* 0x00008f00c4087a23 */ /* 0x000fc80000010808 */
[----:B------:R2:W-:Y:S01]  /*d0f0*/  MUFU.EX2 R28, R8 ;  /* 0x00000008001c7308 */ /* 0x0005e20000000800 */
[----:B------:R-:W-:Y:S01]  /*d100*/  HMMA.16816.F32.BF16 R64, R4, R20, R64 ;  /* 0x000000140440723c */ /* 0x000fe20000041840 */
[----:B--2---:R-:W-:-:S06]  /*d110*/  FFMA.FTZ R8, R213, c[0x0][0x23c], -R3 ;  /* 0x00008f00d5087a23 */ /* 0x004fcc0000010803 */
[----:B------:R2:W-:Y:S01]  /*d120*/  MUFU.EX2 R23, R8 ;  /* 0x0000000800177308 */ /* 0x0005e20000000800 */
[----:B------:R-:W-:Y:S02]  /*d130*/  MOV R215, R249 ;  /* 0x000000f900d77202 */ /* 0x000fe40000000f00 */
[----:B------:R-:W-:Y:S01]  /*d140*/  MOV R198, R142 ;  /* 0x0000008e00c67202 */ /* 0x000fe20000000f00 */
[----:B--2---:R-:W-:-:S04]  /*d150*/  FFMA.FTZ R8, R241, c[0x0][0x23c], -R3 ;  /* 0x00008f00f1087a23 */ /* 0x004fc80000010803 */
[----:B------:R2:W1:Y:S01]  /*d160*/  MUFU.EX2 R22, R8 ;  /* 0x0000000800167308 */ /* 0x0004620000000800 */
[----:B------:R-:W-:Y:S01]  /*d170*/  HMMA.16816.F32.BF16 R112, R4, R32, R88 ;  /* 0x000000200470723c */ /* 0x000fe20000041858 */
[----:B------:R-:W-:Y:S01]  /*d180*/  IMAD.MOV.U32 R249, RZ, RZ, R140 ;  /* 0x000000fffff97224 */ /* 0x000fe200078e008c */
[----:B------:R-:W-:Y:S01]  /*d190*/  MOV R213, R141 ;  /* 0x0000008d00d57202 */ /* 0x000fe20000000f00 */
[--C-:B--2---:R-:W-:Y:S02]  /*d1a0*/  FFMA.FTZ R8, R209, c[0x0][0x23c], -R3.reuse ;  /* 0x00008f00d1087a23 */ /* 0x104fe40000010803 */
[----:B------:R-:W-:-:S04]  /*d1b0*/  FFMA.FTZ R3, R206, c[0x0][0x23c], -R3 ;  /* 0x00008f00ce037a23 */ /* 0x000fc80000010803 */
[----:B------:R2:W-:Y:S01]  /*d1c0*/  MUFU.EX2 R20, R3 ;  /* 0x0000000300147308 */ /* 0x0005e20000000800 */
[C---:B------:R-:W-:Y:S01]  /*d1d0*/  HMMA.16816.F32.BF16 R48, R4.reuse, R18, R48 ;  /* 0x000000120430723c */ /* 0x040fe20000041830 */
[----:B------:R-:W-:Y:S01]  /*d1e0*/  MOV R32, R199 ;  /* 0x000000c700207202 */ /* 0x000fe20000000f00 */
[----:B------:R-:W-:Y:S01]  /*d1f0*/  IMAD.MOV.U32 R199, RZ, RZ, R198 ;  /* 0x000000ffffc77224 */ /* 0x000fe200078e00c6 */
[----:B------:R-:W-:Y:S01]  /*d200*/  MOV R91, R212 ;  /* 0x000000d4005b7202 */ /* 0x000fe20000000f00 */
[----:B------:R-:W-:Y:S01]  /*d210*/  IMAD.MOV.U32 R88, RZ, RZ, R243 ;  /* 0x000000ffff587224 */ /* 0x000fe200078e00f3 */
[----:B------:R-:W-:Y:S01]  /*d220*/  MOV R90, R244 ;  /* 0x000000f4005a7202 */ /* 0x000fe20000000f00 */
[----:B------:R-:W-:Y:S01]  /*d230*/  IMAD.MOV.U32 R212, RZ, RZ, R159 ;  /* 0x000000ffffd47224 */ /* 0x000fe200078e009f */
[----:B------:R-:W-:Y:S01]  /*d240*/  MOV R89, R190 ;  /* 0x000000be00597202 */ /* 0x000fe20000000f00 */
[----:B------:R-:W-:Y:S01]  /*d250*/  HMMA.16816.F32.BF16 R84, R4, R34, R84 ;  /* 0x000000220454723c */ /* 0x000fe20000041854 */
[----:B------:R-:W-:Y:S01]  /*d260*/  MOV R198, R205 ;  /* 0x000000cd00c67202 */ /* 0x000fe20000000f00 */
[----:B--2---:R-:W-:-:S05]  /*d270*/  FFMA.FTZ R3, R143, c[0x0][0x23c], -R0 ;  /* 0x00008f008f037a23 */ /* 0x004fca0000010800 */
[----:B------:R-:W-:Y:S01]  /*d280*/  MOV R35, R214 ;  /* 0x000000d600237202 */ /* 0x000fe20000000f00 */
[C---:B------:R-:W-:Y:S01]  /*d290*/  HMMA.16816.F32.BF16 R56, R4.reuse, R16, R56 ;  /* 0x000000100438723c */ /* 0x040fe20000041838 */
[----:B------:R-:W-:Y:S01]  /*d2a0*/  MOV R33, R211 ;  /* 0x000000d300217202 */ /* 0x000fe20000000f00 */
[----:B------:R2:W-:Y:S01]  /*d2b0*/  MUFU.EX2 R19, R3 ;  /* 0x0000000300137308 */ /* 0x0005e20000000800 */
[----:B------:R-:W-:Y:S01]  /*d2c0*/  MOV R243, R172 ;  /* 0x000000ac00f37202 */ /* 0x000fe20000000f00 */
[----:B------:R-:W-:Y:S01]  /*d2d0*/  IMAD.MOV.U32 R205, RZ, RZ, R175 ;  /* 0x000000ffffcd7224 */ /* 0x000fe200078e00af */
[----:B------:R-:W-:Y:S01]  /*d2e0*/  MOV R211, R173 ;  /* 0x000000ad00d37202 */ /* 0x000fe20000000f00 */
[----:B------:R-:W1:Y:S01]  /*d2f0*/  LDSM.16.MT88.4 R140, [R218+0x9c00] ;  /* 0x009c0000da8c783b */ /* 0x000e620000004200 */
[----:B------:R-:W-:Y:S01]  /*d300*/  MOV R214, R174 ;  /* 0x000000ae00d67202 */ /* 0x000fe20000000f00 */
[----:B------:R-:W-:Y:S01]  /*d310*/  HMMA.16816.F32.BF16 R52, R4, R12, R52 ;  /* 0x0000000c0434723c */ /* 0x000fe20000041834 */
[----:B------:R-:W-:Y:S01]  /*d320*/  MOV R190, R157 ;  /* 0x0000009d00be7202 */ /* 0x000fe20000000f00 */
[----:B------:R-:W-:Y:S01]  /*d330*/  LDSM.16.MT88.4 R172, [R218+0xac00] ;  /* 0x00ac0000daac783b */ /* 0x000fe20000004200 */
[----:B------:R-:W-:-:S05]  /*d340*/  MOV R244, R158 ;  /* 0x0000009e00f47202 */ /* 0x000fca0000000f00 */
[C---:B------:R-:W-:Y:S01]  /*d350*/  HMMA.16816.F32.BF16 R44, R4.reuse, R14, R44 ;  /* 0x0000000e042c723c */ /* 0x040fe2000004182c */
[--C-:B--2---:R-:W-:Y:S02]  /*d360*/  FFMA.FTZ R3, R215, c[0x0][0x23c], -R0.reuse ;  /* 0x00008f00d7037a23 */ /* 0x104fe40000010800 */
[----:B------:R-:W-:Y:S01]  /*d370*/  IMAD.MOV.U32 R215, RZ, RZ, R195 ;  /* 0x000000ffffd77224 */ /* 0x000fe200078e00c3 */
[----:B------:R-:W-:Y:S02]  /*d380*/  MOV R195, R156 ;  /* 0x0000009c00c37202 */ /* 0x000fe40000000f00 */
[----:B------:R-:W2:Y:S02]  /*d390*/  LDSM.16.MT88.4 R156, [R216+0xac00] ;  /* 0x00ac0000d89c783b */ /* 0x000ea40000004200 */
[C---:B------:R-:W-:Y:S01]  /*d3a0*/  HMMA.16816.F32.BF16 R40, R4.reuse, R24, R40 ;  /* 0x000000180428723c */ /* 0x040fe20000041828 */
[----:B------:R3:W-:Y:S07]  /*d3b0*/  MUFU.EX2 R16, R3 ;  /* 0x0000000300107308 */ /* 0x0007ee0000000800 */
[----:B------:R-:W-:Y:S01]  /*d3c0*/  HMMA.16816.F32.BF16 R36, R4, R26, R36 ;  /* 0x0000001a0424723c */ /* 0x000fe20000041824 */
[----:B------:R-:W1:Y:S01]  /*d3d0*/  LDSM.16.MT88.4 R4, [R218+0xbc00] ;  /* 0x00bc0000da04783b */ /* 0x000e620000004200 */
[----:B---3--:R-:W-:-:S02]  /*d3e0*/  FFMA.FTZ R3, R251, c[0x0][0x23c], -R0 ;  /* 0x00008f00fb037a23 */ /* 0x008fc40000010800 */
[----:B------:R-:W-:-:S04]  /*d3f0*/  FFMA.FTZ R0, R242, c[0x0][0x23c], -R0 ;  /* 0x00008f00f2007a23 */ /* 0x000fc80000010800 */
[----:B------:R3:W-:Y:S08]  /*d400*/  MUFU.EX2 R17, R0 ;  /* 0x0000000000117308 */ /* 0x0007f00000000800 */
[----:B------:R-:W1:Y:S01]  /*d410*/  MUFU.EX2 R29, R9 ;  /* 0x00000009001d7308 */ /* 0x000e620000000800 */
[----:B---3--:R-:W-:-:S07]  /*d420*/  FFMA.FTZ R0, R35, c[0x0][0x23c], -R2 ;  /* 0x00008f0023007a23 */ /* 0x008fce0000010802 */
[----:B------:R-:W3:Y:S08]  /*d430*/  MUFU.EX2 R21, R8 ;  /* 0x0000000800157308 */ /* 0x000ef00000000800 */
[----:B------:R1:W-:Y:S02]  /*d440*/  MUFU.EX2 R15, R0 ;  /* 0x00000000000f7308 */ /* 0x0003e40000000800 */
[----:B-1----:R-:W-:-:S06]  /*d450*/  FFMA.FTZ R0, R32, c[0x0][0x23c], -R2 ;  /* 0x00008f0020007a23 */ /* 0x002fcc0000010802 */
[----:B------:R1:W1:Y:S01]  /*d460*/  MUFU.EX2 R14, R0 ;  /* 0x00000000000e7308 */ /* 0x0002620000000800 */
[----:B----4-:R-:W-:-:S07]  /*d470*/  F2FP.BF16.PACK_AB R92, R31, R30 ;  /* 0x0000001e1f5c723e */ /* 0x010fce00000010ff */
[----:B------:R4:W2:Y:S01]  /*d480*/  MUFU.EX2 R18, R3 ;  /* 0x0000000300127308 */ /* 0x0008a20000000800 */
[--C-:B-1----:R-:W-:Y:S02]  /*d490*/  FFMA.FTZ R0, R33, c[0x0][0x23c], -R2.reuse ;  /* 0x00008f0021007a23 */ /* 0x102fe40000010802 */
[----:B------:R-:W-:-:S05]  /*d4a0*/  FFMA.FTZ R2, R88, c[0x0][0x23c], -R2 ;  /* 0x00008f0058027a23 */ /* 0x000fca0000010802 */
[----:B------:R-:W-:Y:S01]  /*d4b0*/  MUFU.EX2 R13, R0 ;  /* 0x00000000000d7308 */ /* 0x000fe20000000800 */
[----:B------:R-:W-:-:S07]  /*d4c0*/  F2FP.BF16.PACK_AB R93, R22, R23 ;  /* 0x00000017165d723e */ /* 0x000fce00000010ff */
[----:B------:R1:W1:Y:S01]  /*d4d0*/  MUFU.EX2 R12, R2 ;  /* 0x00000002000c7308 */ /* 0x0002620000000800 */
[----:B------:R-:W-:Y:S02]  /*d4e0*/  F2FP.BF16.PACK_AB R94, R28, R29 ;  /* 0x0000001d1c5e723e */ /* 0x000fe400000010ff */
[----:B---3--:R-:W-:Y:S01]  /*d4f0*/  F2FP.BF16.PACK_AB R95, R20, R21 ;  /* 0x00000015145f723e */ /* 0x008fe200000010ff */
[----:B------:R-:W-:Y:S01]  /*d500*/  IMAD.MOV.U32 R160, RZ, RZ, R161 ;  /* 0x000000ffffa07224 */ /* 0x000fe200078e00a1 */
[----:B------:R-:W-:Y:S02]  /*d510*/  MOV R208, R90 ;  /* 0x0000005a00d07202 */ /* 0x000fe40000000f00 */
[----:B------:R-:W-:Y:S01]  /*d520*/  MOV R197, R91 ;  /* 0x0000005b00c57202 */ /* 0x000fe20000000f00 */
[----:B------:R-:W-:Y:S01]  /*d530*/  IMAD.MOV.U32 R250, RZ, RZ, R199 ;  /* 0x000000fffffa7224 */ /* 0x000fe200078e00c7 */
[----:B------:R-:W-:Y:S02]  /*d540*/  MOV R161, R217 ;  /* 0x000000d900a17202 */ /* 0x000fe40000000f00 */
[----:B------:R-:W-:Y:S01]  /*d550*/  MOV R34, R89 ;  /* 0x0000005900227202 */ /* 0x000fe20000000f00 */
[----:B------:R-:W-:Y:S01]  /*d560*/  HMMA.16816.F32.BF16 R120, R92, R126, R72 ;  /* 0x0000007e5c78723c */ /* 0x000fe20000041848 */
[----:B------:R-:W-:-:S02]  /*d570*/  MOV R32, R213 ;  /* 0x000000d500207202 */ /* 0x000fc40000000f00 */
[----:B------:R-:W-:Y:S02]  /*d580*/  MOV R35, R249 ;  /* 0x000000f900237202 */ /* 0x000fe40000000f00 */
[----:B------:R-:W-:Y:S01]  /*d590*/  MOV R33, R193 ;  /* 0x000000c100217202 */ /* 0x000fe20000000f00 */
[----:B------:R-:W-:Y:S01]  /*d5a0*/  IMAD.MOV.U32 R199, RZ, RZ, R160 ;  /* 0x000000ffffc77224 */ /* 0x000fe200078e00a0 */
[----:B------:R-:W-:Y:S01]  /*d5b0*/  MOV R213, R161 ;  /* 0x000000a100d57202 */ /* 0x000fe20000000f00 */
[C---:B------:R-:W-:Y:S01]  /*d5c0*/  HMMA.16816.F32.BF16 R116, R92.reuse, R124, R116 ;  /* 0x0000007c5c74723c */ /* 0x040fe20000041874 */
[----:B------:R-:W-:Y:S01]  /*d5d0*/  FFMA.FTZ R11, R208, R11, R197 ;  /* 0x0000000bd00b7223 */ /* 0x000fe200000100c5 */
[----:B------:R-:W-:Y:S01]  /*d5e0*/  MOV R249, R162 ;  /* 0x000000a200f97202 */ /* 0x000fe20000000f00 */
[----:B----4-:R-:W-:Y:S01]  /*d5f0*/  FFMA.FTZ R3, R34, R10, R250 ;  /* 0x0000000a22037223 */ /* 0x010fe200000100fa */
[----:B------:R-:W-:Y:S01]  /*d600*/  MOV R193, R163 ;  /* 0x000000a300c17202 */ /* 0x000fe20000000f00 */
[----:B-1----:R-:W-:Y:S01]  /*d610*/  FFMA.FTZ R2, R32, R101, R35 ;  /* 0x0000006520027223 */ /* 0x002fe20000010023 */
[----:B------:R1:W5:Y:S02]  /*d620*/  LDL.LU R217, [R1+0x6c] ;  /* 0x00006c0001d97983 */ /* 0x0003640000300800 */
[----:B------:R-:W-:Y:S01]  /*d630*/  HMMA.16816.F32.BF16 R132, R92, R140, R132 ;  /* 0x0000008c5c84723c */ /* 0x000fe20000041884 */
[----:B------:R-:W-:-:S02]  /*d640*/  FFMA.FTZ R0, R215, R100, R33 ;  /* 0x00000064d7007223 */ /* 0x000fc40000010021 */
[----:B------:R-:W-:-:S05]  /*d650*/  FADD.FTZ R11, R199, R11 ;  /* 0x0000000bc70b7221 */ /* 0x000fca0000010000 */
[----:B------:R-:W-:Y:S01]  /*d660*/  HMMA.16816.F32.BF16 R136, R92, R142, R136 ;  /* 0x0000008e5c88723c */ /* 0x000fe20000041888 */
[----:B------:R-:W-:-:S07]  /*d670*/  FADD.FTZ R10, R213, R3 ;  /* 0x00000003d50a7221 */ /* 0x000fce0000010000 */
[----:B--2---:R-:W-:Y:S01]  /*d680*/  HMMA.16816.F32.BF16 R148, R92, R156, R148 ;  /* 0x0000009c5c94723c */ /* 0x004fe20000041894 */
[----:B------:R-:W-:-:S07]  /*d690*/  FADD.FTZ R9, R249, R2 ;  /* 0x00000002f9097221 */ /* 0x000fce0000010000 */
[C---:B------:R-:W-:Y:S08]  /*d6a0*/  HMMA.16816.F32.BF16 R152, R92.reuse, R158, R152 ;  /* 0x0000009e5c98723c */ /* 0x040ff00000041898 */
        /* <DEDUP_REMOVED lines=8> */
[----:B------:R-:W-:Y:S02]  /*d730*/  F2FP.BF16.PACK_AB R97, R14, R15 ;  /* 0x0000000f0e61723e */ /* 0x000fe400000010ff */
[----:B------:R-:W-:-:S02]  /*d740*/  F2FP.BF16.PACK_AB R98, R17, R18 ;  /* 0x000000121162723e */ /* 0x000fc400000010ff */
[----:B------:R-:W-:Y:S01]  /*d750*/  F2FP.BF16.PACK_AB R99, R12, R13 ;  /* 0x0000000d0c63723e */ /* 0x000fe200000010ff */
[----:B------:R-:W-:Y:S02]  /*d760*/  FADD.FTZ R3, R198, R11 ;  /* 0x0000000bc6037221 */ /* 0x000fe40000010000 */
[----:B------:R-:W-:Y:S02]  /*d770*/  FADD.FTZ R2, R212, R10 ;  /* 0x0000000ad4027221 */ /* 0x000fe40000010000 */
[----:B------:R-:W-:Y:S02]  /*d780*/  FADD.FTZ R0, R244, R9 ;  /* 0x00000009f4007221 */ /* 0x000fe40000010000 */
[----:B------:R-:W-:Y:S01]  /*d790*/  HMMA.16816.F32.BF16 R112, R96, R124, R112 ;  /* 0x0000007c6070723c */ /* 0x000fe20000041870 */
[----:B------:R-:W-:Y:S02]  /*d7a0*/  FADD.FTZ R3, R195, R3 ;  /* 0x00000003c3037221 */ /* 0x000fe40000010000 */
[----:B------:R-:W-:-:S05]  /*d7b0*/  FADD.FTZ R2, R205, R2 ;  /* 0x00000002cd027221 */ /* 0x000fca0000010000 */
[----:B------:R-:W-:Y:S01]  /*d7c0*/  HMMA.16816.F32.BF16 R124, R96, R126, R84 ;  /* 0x0000007e607c723c */ /* 0x000fe20000041854 */
[----:B------:R-:W-:-:S07]  /*d7d0*/  FADD.FTZ R0, R214, R0 ;  /* 0x00000000d6007221 */ /* 0x000fce0000010000 */
[----:B------:R-:W-:Y:S01]  /*d7e0*/  HMMA.16816.F32.BF16 R84, R96, R4, R40 ;  /* 0x000000046054723c */ /* 0x000fe20000041828 */
[----:B------:R-:W-:-:S06]  /*d7f0*/  FADD.FTZ R3, R207, R3 ;  /* 0x00000003cf037221 */ /* 0x000fcc0000010000 */
        /* <DEDUP_REMOVED lines=48> */
[----:B------:R-:W-:Y:S01]  /*db00*/  FADD.FTZ R0, R20, R0 ;  /* 0x0000000014007221 */ /* 0x000fe20000010000 */
[----:B------:R1:W-:Y:S04]  /*db10*/  STL [R1+0x20], R4 ;  /* 0x0000200401007387 */ /* 0x0003e80000100800 */
[----:B------:R1:W-:Y:S04]  /*db20*/  STL [R1+0x28], R3 ;  /* 0x0000280301007387 */ /* 0x0003e80000100800 */
[----:B------:R1:W-:Y:S04]  /*db30*/  STL [R1+0x24], R2 ;  /* 0x0000240201007387 */ /* 0x0003e80000100800 */
[----:B------:R1:W-:Y:S01]  /*db40*/  STL [R1+0x2c], R0 ;  /* 0x00002c0001007387 */ /* 0x0003e20000100800 */
[----:B------:R-:W-:Y:S01]  /*db50*/  HMMA.16816.F32.BF16 R128, R96, R140, R128 ;  /* 0x0000008c6080723c */ /* 0x000fe20000041880 */
[----:B------:R-:W-:Y:S01]  /*db60*/  IMAD.MOV.U32 R101, RZ, RZ, R252 ;  /* 0x000000ffff657224 */ /* 0x000fe200078e00fc */
[----:B------:R-:W-:-:S06]  /*db70*/  MOV R104, R247 ;  /* 0x000000f700687202 */ /* 0x000fcc0000000f00 */
        /* <DEDUP_REMOVED lines=16> */
[----:B------:R-:W-:Y:S06]  /*dc80*/  BAR.SYNC.DEFER_BLOCKING 0x0 ;  /* 0x0000000000007b1d */ /* 0x000fec0000010000 */
[----:B------:R-:W4:Y:S04]  /*dc90*/  LDL R252, [R1+0x30] ;  /* 0x0000300001fc7983 */ /* 0x000f280000100800 */
        /* <DEDUP_REMOVED lines=55> */
[----:B-----5:R-:W2:Y:S04]  /*e010*/  LDSM.16.M88.4 R16, [R217+0x6000] ;  /* 0x00600000d910783b */ /* 0x020ea80000000200 */
[----:B------:R-:W-:Y:S04]  /*e020*/  LDSM.16.M88.4 R20, [R217+0x6c00] ;  /* 0x006c0000d914783b */ /* 0x000fe80000000200 */
[----:B------:R-:W-:Y:S04]  /*e030*/  LDSM.16.M88.4 R28, [R217+0x6400] ;  /* 0x00640000d91c783b */ /* 0x000fe80000000200 */
[----:B------:R-:W-:Y:S04]  /*e040*/  LDSM.16.M88.4 R24, [R217+0x6800] ;  /* 0x00680000d918783b */ /* 0x000fe80000000200 */
[----:B------:R-:W-:Y:S04]  /*e050*/  LDSM.16.M88.4 R44, [R219+0x6000] ;  /* 0x00600000db2c783b */ /* 0x000fe80000000200 */
[----:B---3--:R-:W3:Y:S04]  /*e060*/  LDSM.16.M88.4 R4, [R220+0x1000] ;  /* 0x00100000dc04783b */ /* 0x008ee80000000200 */
[----:B-1----:R-:W1:Y:S04]  /*e070*/  LDSM.16.M88.4 R12, [R221+0x1000] ;  /* 0x00100000dd0c783b */ /* 0x002e680000000200 */
[----:B------:R-:W-:Y:S04]  /*e080*/  LDSM.16.M88.4 R40, [R219+0x6400] ;  /* 0x00640000db28783b */ /* 0x000fe80000000200 */
[----:B------:R-:W-:Y:S04]  /*e090*/  LDSM.16.M88.4 R36, [R219+0x6800] ;  /* 0x00680000db24783b */ /* 0x000fe80000000200 */
[----:B------:R-:W4:Y:S01]  /*e0a0*/  S2R R0, SR_TID.X ;  /* 0x0000000000007919 */ /* 0x000f220000002100 */
[C---:B--2---:R-:W-:Y:S03]  /*e0b0*/  HMMA.16816.F32.BF16 R108, R8.reuse, R16, RZ ;  /* 0x00000010086c723c */ /* 0x044fe600000418ff */
[----:B------:R-:W0:Y:S05]  /*e0c0*/  LDGDEPBAR ;  /* 0x00000000000079af */ /* 0x000e2a0000000000 */
[----:B------:R-:W-:Y:S08]  /*e0d0*/  HMMA.16816.F32.BF16 R208, R8, R18, RZ ;  /* 0x0000001208d0723c */ /* 0x000ff000000418ff */
[C---:B---3--:R-:W-:Y:S08]  /*e0e0*/  HMMA.16816.F32.BF16 R48, R4.reuse, R16, RZ ;  /* 0x000000100430723c */ /* 0x048ff000000418ff */
[C---:B------:R-:W-:Y:S01]  /*e0f0*/  HMMA.16816.F32.BF16 R60, R4.reuse, R18, RZ ;  /* 0x00000012043c723c */ /* 0x040fe200000418ff */
[----:B------:R-:W2:Y:S07]  /*e100*/  LDSM.16.M88.4 R16, [R219+0x6c00] ;  /* 0x006c0000db10783b */ /* 0x000eae0000000200 */
[C---:B------:R-:W-:Y:S08]  /*e110*/  HMMA.16816.F32.BF16 R52, R4.reuse, R20, RZ ;  /* 0x000000140434723c */ /* 0x040ff000000418ff */
[C---:B------:R-:W-:Y:S08]  /*e120*/  HMMA.16816.F32.BF16 R32, R4.reuse, R28, RZ ;  /* 0x0000001c0420723c */ /* 0x040ff000000418ff */
[C---:B------:R-:W-:Y:S08]  /*e130*/  HMMA.16816.F32.BF16 R56, R4.reuse, R24, RZ ;  /* 0x000000180438723c */ /* 0x040ff000000418ff */
[C---:B------:R-:W-:Y:S08]  /*e140*/  HMMA.16816.F32.BF16 R64, R4.reuse, R30, RZ ;  /* 0x0000001e0440723c */ /* 0x040ff000000418ff */
[C---:B------:R-:W-:Y:S08]  /*e150*/  HMMA.16816.F32.BF16 R100, R4.reuse, R26, RZ ;  /* 0x0000001a0464723c */ /* 0x040ff000000418ff */
[----:B------:R-:W-:Y:S08]  /*e160*/  HMMA.16816.F32.BF16 R4, R4, R22, RZ ;  /* 0x000000160404723c */ /* 0x000ff000000418ff */
[----:B-1----:R-:W-:Y:S08]  /*e170*/  HMMA.16816.F32.BF16 R180, R12, R44, R48 ;  /* 0x0000002c0cb4723c */ /* 0x002ff00000041830 */
        /* <DEDUP_REMOVED lines=10> */
[C---:B--2---:R-:W-:Y:S08]  /*e220*/  HMMA.16816.F32.BF16 R48, R12.reuse, R16, R52 ;  /* 0x000000100c30723c */ /* 0x044ff00000041834 */
[C---:B------:R-:W-:Y:S08]  /*e230*/  HMMA.16816.F32.BF16 R52, R12.reuse, R42, R64 ;  /* 0x0000002a0c34723c */ /* 0x040ff00000041840 */
[C---:B------:R-:W-:Y:S01]  /*e240*/  HMMA.16816.F32.BF16 R64, R12.reuse, R18, R4 ;  /* 0x000000120c40723c */ /* 0x040fe20000041804 */
[----:B------:R-:W2:Y:S07]  /*e250*/  LDSM.16.M88.4 R4, [R220+0x3000] ;  /* 0x00300000dc04783b */ /* 0x000eae0000000200 */
[C---:B------:R-:W-:Y:S01]  /*e260*/  HMMA.16816.F32.BF16 R176, R12.reuse, R40, R32 ;  /* 0x000000280cb0723c */ /* 0x040fe20000041820 */
[----:B------:R-:W3:Y:S07]  /*e270*/  LDSM.16.M88.4 R32, [R217+0x7400] ;  /* 0x00740000d920783b */ /* 0x000eee0000000200 */
[C---:B------:R-:W-:Y:S08]  /*e280*/  HMMA.16816.F32.BF16 R104, R12.reuse, R36, R56 ;  /* 0x000000240c68723c */ /* 0x040ff00000041838 */
[C---:B------:R-:W-:Y:S08]  /*e290*/  HMMA.16816.F32.BF16 R56, R12.reuse, R46, R60 ;  /* 0x0000002e0c38723c */ /* 0x040ff0000004183c */
[----:B------:R-:W-:Y:S01]  /*e2a0*/  HMMA.16816.F32.BF16 R100, R12, R38, R100 ;  /* 0x000000260c64723c */ /* 0x000fe20000041864 */
[----:B------:R-:W2:Y:S07]  /*e2b0*/  LDSM.16.M88.4 R12, [R220+0x2000] ;  /* 0x00200000dc0c783b */ /* 0x000eae0000000200 */
[C---:B-1----:R-:W-:Y:S08]  /*e2c0*/  HMMA.16816.F32.BF16 R240, R8.reuse, R16, R188 ;  /* 0x0000001008f0723c */ /* 0x042ff000000418bc */
[C---:B------:R-:W-:Y:S08]  /*e2d0*/  HMMA.16816.F32.BF16 R108, R8.reuse, R44, R108 ;  /* 0x0000002c086c723c */ /* 0x040ff0000004186c */
[C---:B------:R-:W-:Y:S08]  /*e2e0*/  HMMA.16816.F32.BF16 R236, R8.reuse, R36, R192 ;  /* 0x0000002408ec723c */ /* 0x040ff000000418c0 */
[C---:B------:R-:W-:Y:S01]  /*e2f0*/  HMMA.16816.F32.BF16 R188, R8.reuse, R38, R200 ;  /* 0x0000002608bc723c */ /* 0x040fe200000418c8 */
[----:B------:R-:W-:Y:S07]  /*e300*/  LDSM.16.M88.4 R36, [R219+0x7c00] ;  /* 0x007c0000db24783b */ /* 0x000fee0000000200 */
[----:B------:R-:W-:Y:S01]  /*e310*/  HMMA.16816.F32.BF16 R192, R8, R46, R208 ;  /* 0x0000002e08c0723c */ /* 0x000fe200000418d0 */
[----:B------:R-:W-:Y:S07]  /*e320*/  LDSM.16.M88.4 R44, [R219+0x7400] ;  /* 0x00740000db2c783b */ /* 0x000fee0000000200 */
[C---:B--2---:R-:W-:Y:S08]  /*e330*/  HMMA.16816.F32.BF16 R200, R4.reuse, R28, R104 ;  /* 0x0000001c04c8723c */ /* 0x044ff00000041868 */
[C---:B------:R-:W-:Y:S08]  /*e340*/  HMMA.16816.F32.BF16 R208, R4.reuse, R24, R48 ;  /* 0x0000001804d0723c */ /* 0x040ff00000041830 */
[----:B------:R-:W-:Y:S08]  /*e350*/  HMMA.16816.F32.BF16 R104, R4, R22, R56 ;  /* 0x000000160468723c */ /* 0x000ff00000041838 */
[----:B------:R-:W-:Y:S01]  /*e360*/  HMMA.16816.F32.BF16 R184, R8, R18, R184 ;  /* 0x0000001208b8723c */ /* 0x000fe200000418b8 */
[----:B------:R-:W-:Y:S07]  /*e370*/  LDSM.16.M88.4 R16, [R219+0x7000] ;  /* 0x00700000db10783b */ /* 0x000fee0000000200 */
[C---:B------:R-:W-:Y:S08]  /*e380*/  HMMA.16816.F32.BF16 R180, R4.reuse, R20, R180 ;  /* 0x0000001404b4723c */ /* 0x040ff000000418b4 */
[C---:B---3--:R-:W-:Y:S08]  /*e390*/  HMMA.16816.F32.BF16 R176, R4.reuse, R32, R176 ;  /* 0x0000002004b0723c */ /* 0x048ff000000418b0 */
[C---:B------:R-:W-:Y:S08]  /*e3a0*/  HMMA.16816.F32.BF16 R60, R4.reuse, R34, R52 ;  /* 0x00000022043c723c */ /* 0x040ff00000041834 */
[C---:B------:R-:W-:Y:S08]  /*e3b0*/  HMMA.16816.F32.BF16 R56, R4.reuse, R30, R100 ;  /* 0x0000001e0438723c */ /* 0x040ff00000041864 */
[----:B------:R-:W-:Y:S01]  /*e3c0*/  HMMA.16816.F32.BF16 R48, R4, R26, R64 ;  /* 0x0000001a0430723c */ /* 0x000fe20000041840 */
[----:B------:R-:W1:Y:S07]  /*e3d0*/  LDSM.16.M88.4 R4, [R221+0x3000] ;  /* 0x00300000dd04783b */ /* 0x000e6e0000000200 */
[C---:B------:R-:W-:Y:S08]  /*e3e0*/  HMMA.16816.F32.BF16 R212, R8.reuse, R40, R196 ;  /* 0x0000002808d4723c */ /* 0x040ff000000418c4 */
[----:B------:R-:W-:Y:S01]  /*e3f0*/  HMMA.16816.F32.BF16 R196, R8, R42, R204 ;  /* 0x0000002a08c4723c */ /* 0x000fe200000418cc */
[----:B------:R-:W2:Y:S04]  /*e400*/  LDSM.16.M88.4 R40, [R219+0x7800] ;  /* 0x00780000db28783b */ /* 0x000ea80000000200 */
[----:B------:R-:W3:Y:S03]  /*e410*/  LDSM.16.M88.4 R8, [R221+0x2000] ;  /* 0x00200000dd08783b */ /* 0x000ee60000000200 */
[C---:B------:R-:W-:Y:S08]  /*e420*/  HMMA.16816.F32.BF16 R52, R12.reuse, R20, R108 ;  /* 0x000000140c34723c */ /* 0x040ff0000004186c */
[C---:B------:R-:W-:Y:S08]  /*e430*/  HMMA.16816.F32.BF16 R20, R12.reuse, R22, R192 ;  /* 0x000000160c14723c */ /* 0x040ff000000418c0 */
[C---:B------:R-:W-:Y:S08]  /*e440*/  HMMA.16816.F32.BF16 R100, R12.reuse, R34, R196 ;  /* 0x000000220c64723c */ /* 0x040ff000000418c4 */
[----:B------:R-:W-:Y:S08]  /*e450*/  HMMA.16816.F32.BF16 R196, R12, R30, R188 ;  /* 0x0000001e0cc4723c */ /* 0x000ff000000418bc */
[C---:B-1----:R-:W-:Y:S08]  /*e460*/  HMMA.16816.F32.BF16 R188, R4.reuse, R16, R180 ;  /* 0x0000001004bc723c */ /* 0x042ff000000418b4 */
[----:B------:R-:W-:Y:S08]  /*e470*/  HMMA.16816.F32.BF16 R180, R4, R44, R176 ;  /* 0x0000002c04b4723c */ /* 0x000ff000000418b0 */
[C---:B------:R-:W-:Y:S08]  /*e480*/  HMMA.16816.F32.BF16 R64, R12.reuse, R32, R212 ;  /* 0x000000200c40723c */ /* 0x040ff000000418d4 */
[C---:B------:R-:W-:Y:S01]  /*e490*/  HMMA.16816.F32.BF16 R204, R12.reuse, R28, R236 ;  /* 0x0000001c0ccc723c */ /* 0x040fe200000418ec */
[----:B------:R-:W-:Y:S07]  /*e4a0*/  LDSM.16.M88.4 R28, [R217+0x8800] ;  /* 0x00880000d91c783b */ /* 0x000fee0000000200 */
[----:B------:R-:W-:Y:S08]  /*e4b0*/  HMMA.16816.F32.BF16 R192, R12, R24, R240 ;  /* 0x000000180cc0723c */ /* 0x000ff000000418f0 */
[----:B------:R-:W-:Y:S08]  /*e4c0*/  HMMA.16816.F32.BF16 R176, R4, R46, R60 ;  /* 0x0000002e04b0723c */ /* 0x000ff0000004183c */
[----:B------:R-:W-:Y:S01]  /*e4d0*/  HMMA.16816.F32.BF16 R12, R12, R26, R184 ;  /* 0x0000001a0c0c723c */ /* 0x000fe200000418b8 */
[----:B------:R-:W-:Y:S07]  /*e4e0*/  LDSM.16.M88.4 R24, [R217+0x8000] ;  /* 0x00800000d918783b */ /* 0x000fee0000000200 */
[C---:B--2---:R-:W-:Y:S08]  /*e4f0*/  HMMA.16816.F32.BF16 R60, R4.reuse, R42, R56 ;  /* 0x0000002a043c723c */ /* 0x044ff00000041838 */
[C---:B------:R-:W-:Y:S08]  /*e500*/  HMMA.16816.F32.BF16 R184, R4.reuse, R18, R104 ;  /* 0x0000001204b8723c */ /* 0x040ff00000041868 */
[C---:B------:R-:W-:Y:S01]  /*e510*/  HMMA.16816.F32.BF16 R108, R4.reuse, R40, R200 ;  /* 0x00000028046c723c */ /* 0x040fe200000418c8 */
[----:B------:R-:W-:Y:S07]  /*e520*/  LDSM.16.M88.4 R200, [R217+0x8c00] ;  /* 0x008c0000d9c8783b */ /* 0x000fee0000000200 */
[C---:B------:R-:W-:Y:S08]  /*e530*/  HMMA.16816.F32.BF16 R56, R4.reuse, R36, R208 ;  /* 0x000000240438723c */ /* 0x040ff000000418d0 */
[----:B------:R-:W-:Y:S01]  /*e540*/  HMMA.16816.F32.BF16 R32, R4, R38, R48 ;  /* 0x000000260420723c */ /* 0x000fe20000041830 */
[----:B------:R-:W1:Y:S07]  /*e550*/  LDSM.16.M88.4 R4, [R220+0x5000] ;  /* 0x00500000dc04783b */ /* 0x000e6e0000000200 */
[C---:B---3--:R-:W-:Y:S01]  /*e560*/  HMMA.16816.F32.BF16 R48, R8.reuse, R18, R20 ;  /* 0x000000120830723c */ /* 0x048fe20000041814 */
[----:B------:R-:W2:Y:S07]  /*e570*/  LDSM.16.M88.4 R20, [R217+0x8400] ;  /* 0x00840000d914783b */ /* 0x000eae0000000200 */
[C---:B------:R-:W-:Y:S08]  /*e580*/  HMMA.16816.F32.BF16 R104, R8.reuse, R46, R100 ;  /* 0x0000002e0868723c */ /* 0x040ff00000041864 */
[C---:B------:R-:W-:Y:S08]  /*e590*/  HMMA.16816.F32.BF16 R192, R8.reuse, R36, R192 ;  /* 0x0000002408c0723c */ /* 0x040ff000000418c0 */
[C---:B------:R-:W-:Y:S01]  /*e5a0*/  HMMA.16816.F32.BF16 R212, R8.reuse, R38, R12 ;  /* 0x0000002608d4723c */ /* 0x040fe2000004180c */
[----:B------:R-:W3:Y:S07]  /*e5b0*/  LDSM.16.M88.4 R12, [R220+0x4000] ;  /* 0x00400000dc0c783b */ /* 0x000eee0000000200 */
[C---:B------:R-:W-:Y:S01]  /*e5c0*/  HMMA.16816.F32.BF16 R52, R8.reuse, R16, R52 ;  /* 0x000000100834723c */ /* 0x040fe20000041834 */
[----:B------:R-:W-:Y:S07]  /*e5d0*/  LDSM.16.M88.4 R16, [R219+0x8000] ;  /* 0x00800000db10783b */ /* 0x000fee0000000200 */
[C---:B------:R-:W-:Y:S08]  /*e5e0*/  HMMA.16816.F32.BF16 R64, R8.reuse, R44, R64 ;  /* 0x0000002c0840723c */ /* 0x040ff00000041840 */
[C---:B------:R-:W-:Y:S08]  /*e5f0*/  HMMA.16816.F32.BF16 R100, R8.reuse, R40, R204 ;  /* 0x000000280864723c */ /* 0x040ff000000418cc */
[----:B------:R-:W-:Y:S08]  /*e600*/  HMMA.16816.F32.BF16 R196, R8, R42, R196 ;  /* 0x0000002a08c4723c */ /* 0x000ff000000418c4 */
[C---:B-1----:R-:W-:Y:S08]  /*e610*/  HMMA.16816.F32.BF16 R36, R4.reuse, R24, R188 ;  /* 0x000000180424723c */ /* 0x042ff000000418bc */
[C---:B------:R-:W-:Y:S08]  /*e620*/  HMMA.16816.F32.BF16 R184, R4.reuse, R26, R184 ;  /* 0x0000001a04b8723c */ /* 0x040ff000000418b8 */
[C---:B--2---:R-:W-:Y:S08]  /*e630*/  HMMA.16816.F32.BF16 R180, R4.reuse, R20, R180 ;  /* 0x0000001404b4723c */ /* 0x044ff000000418b4 */
[C---:B------:R-:W-:Y:S08]  /*e640*/  HMMA.16816.F32.BF16 R176, R4.reuse, R22, R176 ;  /* 0x0000001604b0723c */ /* 0x040ff000000418b0 */
[C---:B------:R-:W-:Y:S08]  /*e650*/  HMMA.16816.F32.BF16 R108, R4.reuse, R28, R108 ;  /* 0x0000001c046c723c */ /* 0x040ff0000004186c */
[C---:B------:R-:W-:Y:S08]  /*e660*/  HMMA.16816.F32.BF16 R188, R4.reuse, R30, R60 ;  /* 0x0000001e04bc723c */ /* 0x040ff0000004183c */
[C---:B------:R-:W-:Y:S08]  /*e670*/  HMMA.16816.F32.BF16 R8, R4.reuse, R200, R56 ;  /* 0x000000c80408723c */ /* 0x040ff00000041838 */
[----:B------:R-:W-:Y:S01]  /*e680*/  HMMA.16816.F32.BF16 R4, R4, R202, R32 ;  /* 0x000000ca0404723c */ /* 0x000fe20000041820 */
[----:B------:R-:W-:-:S02]  /*e690*/  IMAD.MOV.U32 R2, RZ, RZ, R212 ;  /* 0x000000ffff027224 */ /* 0x000fc400078e00d4 */
[----:B------:R-:W-:Y:S11]  /*e6a0*/  IMAD.MOV.U32 R241, RZ, RZ, R213 ;  /* 0x000000fffff17224 */ /* 0x000ff600078e00d5 */
[----:B------:R-:W-:Y:S02]  /*e6b0*/  @!UPT UIADD3 URZ, URZ, URZ, URZ ;  /* 0x0000003f3f3ff290 */ /* 0x000fe4000fffe03f */
[----:B------:R-:W-:Y:S02]  /*e6c0*/  IMAD.MOV.U32 R251, RZ, RZ, R8 ;  /* 0x000000fffffb7224 */ /* 0x000fe400078e0008 */
[----:B------:R-:W-:Y:S02]  /*e6d0*/  IMAD.MOV.U32 R250, RZ, RZ, R9 ;  /* 0x000000fffffa7224 */ /* 0x000fe400078e0009 */
[----:B------:R-:W-:Y:S02]  /*e6e0*/  IMAD.MOV.U32 R249, RZ, RZ, R10 ;  /* 0x000000fffff97224 */ /* 0x000fe400078e000a */
[----:B------:R-:W-:Y:S02]  /*e6f0*/  IMAD.MOV.U32 R242, RZ, RZ, R11 ;  /* 0x000000fffff27224 */ /* 0x000fe400078e000b */
[----:B------:R-:W-:Y:S01]  /*e700*/  IMAD.MOV.U32 R213, RZ, RZ, R4 ;  /* 0x000000ffffd57224 */ /* 0x000fe200078e0004 */
[----:B------:R-:W1:Y:S01]  /*e710*/  LDSM.16.M88.4 R8, [R221+0x4000] ;  /* 0x00400000dd08783b */ /* 0x000e620000000200 */
[----:B------:R-:W-:-:S02]  /*e720*/  IMAD.MOV.U32 R212, RZ, RZ, R5 ;  /* 0x000000ffffd47224 */ /* 0x000fc400078e0005 */
[----:B------:R-:W-:Y:S02]  /*e730*/  IMAD.MOV.U32 R210, RZ, RZ, R6 ;  /* 0x000000ffffd27224 */ /* 0x000fe400078e0006 */
[----:B------:R-:W-:Y:S02]  /*e740*/  IMAD.MOV.U32 R209, RZ, RZ, R7 ;  /* 0x000000ffffd17224 */ /* 0x000fe400078e0007 */
[----:B------:R-:W2:Y:S01]  /*e750*/  LDSM.16.M88.4 R4, [R221+0x5000] ;  /* 0x00500000dd04783b */ /* 0x000ea20000000200 */
[----:B----4-:R-:W-:Y:S01]  /*e760*/  IMAD.SHL.U32 R0, R0, 0x2, RZ ;  /* 0x0000000200007824 */ /* 0x010fe200078e00ff */
[----:B---3--:R-:W-:Y:S04]  /*e770*/  HMMA.16816.F32.BF16 R32, R12, R24, R52 ;  /* 0x000000180c20723c */ /* 0x008fe80000041834 */
[----:B------:R-:W-:-:S05]  /*e780*/  LOP3.LUT R0, R0, 0x6, RZ, 0xc0, !PT ;  /* 0x0000000600007812 */ /* 0x000fca00078ec0ff */
[----:B------:R-:W-:Y:S01]  /*e790*/  IMAD R0, R244, 0x40, R0 ;  /* 0x00000040f4007824 */ /* 0x000fe200078e0200 */
[C---:B------:R-:W-:Y:S07]  /*e7a0*/  HMMA.16816.F32.BF16 R100, R12.reuse, R28, R100 ;  /* 0x0000001c0c64723c */ /* 0x040fee0000041864 */
[----:B------:R-:W-:Y:S01]  /*e7b0*/  IMAD.MOV.U32 R29, RZ, RZ, R2 ;  /* 0x000000ffff1d7224 */ /* 0x000fe200078e0002 */
[----:B------:R-:W-:Y:S01]  /*e7c0*/  HMMA.16816.F32.BF16 R40, R12, R20, R64 ;  /* 0x000000140c28723c */ /* 0x000fe20000041840 */
[----:B------:R-:W-:-:S07]  /*e7d0*/  IMAD.IADD R2, R226, 0x1, -R0 ;  /* 0x00000001e2027824 */ /* 0x000fce00078e0a00 */
[----:B------:R-:W-:Y:S01]  /*e7e0*/  HMMA.16816.F32.BF16 R104, R12, R22, R104 ;  /* 0x000000160c68723c */ /* 0x000fe20000041868 */
[----:B------:R-:W3:Y:S01]  /*e7f0*/  LDSM.16.M88.4 R20, [R219+0x8400] ;  /* 0x00840000db14783b */ /* 0x000ee20000000200 */
[----:B------:R-:W-:Y:S01]  /*e800*/  IABS R2, R2 ;  /* 0x0000000200027213 */ /* 0x000fe20000000000 */
[----:B------:R-:W-:-:S03]  /*e810*/  IMAD.IADD R3, R225, 0x1, -R0 ;  /* 0x00000001e1037824 */ /* 0x000fc600078e0a00 */
[----:B------:R4:W-:Y:S02]  /*e820*/  I2F R25, R2 ;  /* 0x0000000200197306 */ /* 0x0009e40000201400 */
[----:B------:R-:W-:Y:S01]  /*e830*/  IABS R3, R3 ;  /* 0x0000000300037213 */ /* 0x000fe20000000000 */
[-C--:B-1----:R-:W-:Y:S08]  /*e840*/  HMMA.16816.F32.BF16 R32, R8, R16.reuse, R32 ;  /* 0x000000100820723c */ /* 0x082ff00000041820 */
[----:B--2---:R-:W-:Y:S01]  /*e850*/  HMMA.16816.F32.BF16 R36, R4, R16, R36 ;  /* 0x000000100424723c */ /* 0x004fe20000041824 */
[----:B----4-:R-:W-:-:S06]  /*e860*/  IMAD.IADD R2, R224, 0x1, -R0 ;  /* 0x00000001e0027824 */ /* 0x010fcc00078e0a00 */
[----:B------:R-:W-:Y:S01]  /*e870*/  IMAD.IADD R16, R227, 0x1, -R0 ;  /* 0x00000001e3107824 */ /* 0x000fe200078e0a00 */
[----:B------:R-:W-:Y:S01]  /*e880*/  IABS R2, R2 ;  /* 0x0000000200027213 */ /* 0x000fe20000000000 */
[----:B------:R1:W-:Y:S01]  /*e890*/  I2F R24, R3 ;  /* 0x0000000300187306 */ /* 0x0003e20000201400 */
[----:B------:R-:W-:Y:S03]  /*e8a0*/  HMMA.16816.F32.BF16 R44, R12, R26, R48 ;  /* 0x0000001a0c2c723c */ /* 0x000fe60000041830 */
[----:B-1----:R-:W-:Y:S01]  /*e8b0*/  IMAD.MOV.U32 R3, RZ, RZ, R2 ;  /* 0x000000ffff037224 */ /* 0x002fe200078e0002 */
[----:B------:R-:W-:-:S04]  /*e8c0*/  IABS R2, R16 ;  /* 0x0000001000027213 */ /* 0x000fc80000000000 */
[----:B------:R1:W2:Y:S01]  /*e8d0*/  I2F R16, R2 ;  /* 0x0000000200107306 */ /* 0x0002a20000201400 */
[-C--:B---3--:R-:W-:Y:S07]  /*e8e0*/  HMMA.16816.F32.BF16 R40, R8, R20.reuse, R40 ;  /* 0x000000140828723c */ /* 0x088fee0000041828 */
[----:B------:R3:W4:Y:S01]  /*e8f0*/  I2F R17, R3 ;  /* 0x0000000300117306 */ /* 0x0007220000201400 */
[----:B------:R-:W-:Y:S01]  /*e900*/  HMMA.16816.F32.BF16 R180, R4, R20, R180 ;  /* 0x0000001404b4723c */ /* 0x000fe200000418b4 */
[----:B-1----:R-:W-:-:S06]  /*e910*/  IADD3 R2, R0, 0x1, RZ ;  /* 0x0000000100027810 */ /* 0x002fcc0007ffe0ff */
[----:B--2---:R-:W-:Y:S02]  /*e920*/  FFMA.FTZ R20, R16, -R222, R38 ;  /* 0x800000de10147223 */ /* 0x004fe40000010026 */
[--C-:B------:R-:W-:Y:S01]  /*e930*/  IMAD.IADD R16, R225, 0x1, -R2.reuse ;  /* 0x00000001e1107824 */ /* 0x100fe200078e0a02 */
[----:B------:R-:W-:Y:S01]  /*e940*/  HMMA.16816.F32.BF16 R48, R4, R18, R184 ;  /* 0x000000120430723c */ /* 0x000fe200000418b8 */
[----:B---3--:R-:W-:-:S03]  /*e950*/  IMAD.IADD R3, R226, 0x1, -R2 ;  /* 0x00000001e2037824 */ /* 0x008fc600078e0a02 */
[----:B------:R-:W-:-:S04]  /*e960*/  IABS R16, R16 ;  /* 0x0000001000107213 */ /* 0x000fc80000000000 */
[----:B------:R-:W-:Y:S01]  /*e970*/  HMMA.16816.F32.BF16 R44, R8, R18, R44 ;  /* 0x00000012082c723c */ /* 0x000fe2000004182c */
[----:B----4-:R-:W-:Y:S01]  /*e980*/  FFMA.FTZ R21, R17, -R222, R36 ;  /* 0x800000de11157223 */ /* 0x010fe20000010024 */
[----:B------:R-:W-:Y:S01]  /*e990*/  ISETP.GE.AND P0, PT, R0, R235, PT ;  /* 0x000000eb0000720c */ /* 0x000fe20003f06270 */
[----:B------:R-:W-:-:S04]  /*e9a0*/  IMAD.MOV.U32 R17, RZ, RZ, R16 ;  /* 0x000000ffff117224 */ /* 0x000fc800078e0010 */
[----:B------:R-:W-:Y:S01]  /*e9b0*/  IMAD.IADD R18, R224, 0x1, -R2 ;  /* 0x00000001e0127824 */ /* 0x000fe200078e0a02 */
[----:B------:R-:W-:Y:S01]  /*e9c0*/  IABS R3, R3 ;  /* 0x0000000300037213 */ /* 0x000fe20000000000 */
[----:B------:R-:W-:Y:S01]  /*e9d0*/  FFMA.FTZ R19, R25, -R222, R32 ;  /* 0x800000de19137223 */ /* 0x000fe20000010020 */
[C---:B------:R-:W-:Y:S02]  /*e9e0*/  ISETP.GE.AND P6, PT, R0.reuse, R234, PT ;  /* 0x000000ea0000720c */ /* 0x040fe40003fc6270 */
[----:B------:R-:W-:Y:S01]  /*e9f0*/  IABS R16, R18 ;  /* 0x0000001200107213 */ /* 0x000fe20000000000 */
[----:B------:R-:W-:Y:S01]  /*ea00*/  IMAD.IADD R18, R227, 0x1, -R2 ;  /* 0x00000001e3127824 */ /* 0x000fe200078e0a02 */
[C---:B------:R-:W-:Y:S02]  /*ea10*/  ISETP.GE.AND P5, PT, R0.reuse, R233, PT ;  /* 0x000000e90000720c */ /* 0x040fe40003fa6270 */
[C---:B------:R-:W-:Y:S01]  /*ea20*/  ISETP.GE.AND P1, PT, R0.reuse, R232, PT ;  /* 0x000000e80000720c */ /* 0x040fe20003f26270 */
[----:B------:R1:W-:Y:S01]  /*ea30*/  I2F R25, R17 ;  /* 0x0000001100197306 */ /* 0x0003e20000201400 */
[----:B------:R-:W-:Y:S01]  /*ea40*/  ISETP.LT.OR P0, PT, R0, R231, P0 ;  /* 0x000000e70000720c */ /* 0x000fe20000701670 */
[----:B------:R-:W-:Y:S01]  /*ea50*/  FFMA.FTZ R24, R24, -R222, R34 ;  /* 0x800000de18187223 */ /* 0x000fe20000010022 */
[----:B------:R-:W-:-:S02]  /*ea60*/  ISETP.LT.OR P6, PT, R0, R230, P6 ;  /* 0x000000e60000720c */ /* 0x000fc400037c1670 */
[C---:B------:R-:W-:Y:S02]  /*ea70*/  ISETP.LT.OR P5, PT, R0.reuse, R229, P5 ;  /* 0x000000e50000720c */ /* 0x040fe40002fa1670 */
[----:B------:R-:W-:Y:S01]  /*ea80*/  ISETP.LT.OR P1, PT, R0, R228, P1 ;  /* 0x000000e40000720c */ /* 0x000fe20000f21670 */
[----:B------:R2:W-:Y:S01]  /*ea90*/  I2F R26, R3 ;  /* 0x00000003001a7306 */ /* 0x0005e20000201400 */
[----:B------:R-:W-:Y:S02]  /*eaa0*/  FSEL R237, R19, -INF , !P0 ;  /* 0xff80000013ed7808 */ /* 0x000fe40004000000 */
[----:B------:R-:W-:Y:S01]  /*eab0*/  FSEL R240, R24, -INF , !P6 ;  /* 0xff80000018f07808 */ /* 0x000fe20007000000 */
[----:B-1----:R-:W-:Y:S01]  /*eac0*/  IMAD.MOV.U32 R17, RZ, RZ, R16 ;  /* 0x000000ffff117224 */ /* 0x002fe200078e0010 */
[----:B------:R-:W-:Y:S02]  /*ead0*/  IABS R16, R18 ;  /* 0x0000001200107213 */ /* 0x000fe40000000000 */
[----:B------:R-:W-:Y:S01]  /*eae0*/  FSEL R62, R21, -INF , !P5 ;  /* 0xff800000153e7808 */ /* 0x000fe20006800000 */
[----:B------:R1:W3:Y:S01]  /*eaf0*/  I2F R19, R17 ;  /* 0x0000001100137306 */ /* 0x0002e20000201400 */
[----:B--2---:R-:W-:-:S02]  /*eb00*/  IADD3 R3, R0, 0x8, RZ ;  /* 0x0000000800037810 */ /* 0x004fc40007ffe0ff */
[----:B------:R-:W-:-:S05]  /*eb10*/  FSEL R63, R20, -INF , !P1 ;  /* 0xff800000143f7808 */ /* 0x000fca0004800000 */
        /* <DEDUP_REMOVED lines=11> */
[----:B--2---:R-:W-:-:S04]  /*ebd0*/  IABS R16, R17 ;  /* 0x0000001100107213 */ /* 0x004fc80000000000 */
[----:B------:R1:W2:Y:S01]  /*ebe0*/  I2F R28, R16 ;  /* 0x00000010001c7306 */ /* 0x0002a20000201400 */
[----:B------:R-:W-:Y:S01]  /*ebf0*/  IABS R2, R2 ;  /* 0x0000000200027213 */ /* 0x000fe20000000000 */
[-C--:B---3--:R-:W-:Y:S02]  /*ec00*/  FFMA.FTZ R20, R19, -R222.reuse, R37 ;  /* 0x800000de13147223 */ /* 0x088fe40000010025 */
[----:B----4-:R-:W-:Y:S02]  /*ec10*/  FFMA.FTZ R19, R18, -R222, R39 ;  /* 0x800000de12137223 */ /* 0x010fe40000010027 */
[----:B------:R-:W-:Y:S02]  /*ec20*/  IMAD.MOV.U32 R17, RZ, RZ, R2 ;  /* 0x000000ffff117224 */ /* 0x000fe400078e0002 */
[--C-:B------:R-:W-:Y:S02]  /*ec30*/  IMAD.IADD R18, R227, 0x1, -R3.reuse ;  /* 0x00000001e3127824 */ /* 0x100fe400078e0a03 */
[----:B-1----:R-:W-:-:S02]  /*ec40*/  IMAD.IADD R16, R224, 0x1, -R3 ;  /* 0x00000001e0107824 */ /* 0x002fc400078e0a03 */
[----:B------:R-:W-:-:S03]  /*ec50*/  FFMA.FTZ R24, R26, -R222, R33 ;  /* 0x800000de1a187223 */ /* 0x000fc60000010021 */
[----:B------:R-:W-:Y:S01]  /*ec60*/  IABS R16, R16 ;  /* 0x0000001000107213 */ /* 0x000fe20000000000 */
[----:B------:R1:W-:Y:S01]  /*ec70*/  I2F R26, R17 ;  /* 0x00000011001a7306 */ /* 0x0003e20000201400 */
[----:B------:R-:W-:Y:S01]  /*ec80*/  IADD3 R2, R0, 0x9, RZ ;  /* 0x0000000900027810 */ /* 0x000fe20007ffe0ff */
[----:B------:R-:W-:Y:S01]  /*ec90*/  FFMA.FTZ R21, R25, -R222, R35 ;  /* 0x800000de19157223 */ /* 0x000fe20000010023 */
[----:B------:R-:W-:Y:S01]  /*eca0*/  FSEL R61, R19, -INF , !P1 ;  /* 0xff800000133d7808 */ /* 0x000fe20004800000 */
[----:B-1----:R-:W-:Y:S01]  /*ecb0*/  IMAD.MOV.U32 R17, RZ, RZ, R16 ;  /* 0x000000ffff117224 */ /* 0x002fe200078e0010 */
[----:B------:R-:W-:Y:S01]  /*ecc0*/  IABS R16, R18 ;  /* 0x0000001200107213 */ /* 0x000fe20000000000 */
[----:B------:R-:W-:Y:S02]  /*ecd0*/  IMAD.IADD R18, R226, 0x1, -R2 ;  /* 0x00000001e2127824 */ /* 0x000fe400078e0a02 */
[----:B------:R1:W3:Y:S01]  /*ece0*/  I2F R25, R17 ;  /* 0x0000001100197306 */ /* 0x0002e20000201400 */
[----:B------:R-:W-:Y:S01]  /*ecf0*/  IMAD.MOV.U32 R239, RZ, RZ, R214 ;  /* 0x000000ffffef7224 */ /* 0x000fe200078e00d6 */
[----:B------:R-:W-:-:S02]  /*ed00*/  FSEL R214, R24, -INF , !P0 ;  /* 0xff80000018d67808 */ /* 0x000fc40004000000 */
[----:B------:R-:W-:Y:S02]  /*ed10*/  FSEL R238, R21, -INF , !P6 ;  /* 0xff80000015ee7808 */ /* 0x000fe40007000000 */
[----:B------:R-:W-:Y:S01]  /*ed20*/  FSEL R60, R20, -INF , !P5 ;  /* 0xff800000143c7808 */ /* 0x000fe20006800000 */
[----:B-1----:R-:W-:Y:S01]  /*ed30*/  IMAD.MOV.U32 R17, RZ, RZ, R16 ;  /* 0x000000ffff117224 */ /* 0x002fe200078e0010 */
[----:B------:R-:W-:-:S03]  /*ed40*/  IABS R16, R18 ;  /* 0x0000001200107213 */ /* 0x000fc60000000000 */
[----:B------:R1:W4:Y:S01]  /*ed50*/  I2F R19, R17 ;  /* 0x0000001100137306 */ /* 0x0003220000201400 */
[C---:B------:R-:W-:Y:S02]  /*ed60*/  ISETP.GE.AND P0, PT, R3.reuse, R235, PT ;  /* 0x000000eb0300720c */ /* 0x040fe40003f06270 */
[C---:B------:R-:W-:Y:S02]  /*ed70*/  ISETP.GE.AND P6, PT, R3.reuse, R234, PT ;  /* 0x000000ea0300720c */ /* 0x040fe40003fc6270 */
[C---:B------:R-:W-:Y:S02]  /*ed80*/  ISETP.GE.AND P5, PT, R3.reuse, R233, PT ;  /* 0x000000e90300720c */ /* 0x040fe40003fa6270 */
[C---:B------:R-:W-:Y:S01]  /*ed90*/  ISETP.GE.AND P1, PT, R3.reuse, R232, PT ;  /* 0x000000e80300720c */ /* 0x040fe20003f26270 */
[----:B------:R2:W2:Y:S01]  /*eda0*/  I2F R27, R16 ;  /* 0x00000010001b7306 */ /* 0x0004a20000201400 */
[C---:B------:R-:W-:Y:S02]  /*edb0*/  ISETP.LT.OR P0, PT, R3.reuse, R231, P0 ;  /* 0x000000e70300720c */ /* 0x040fe40000701670 */
[----:B------:R-:W-:Y:S01]  /*edc0*/  ISETP.LT.OR P6, PT, R3, R230, P6 ;  /* 0x000000e60300720c */ /* 0x000fe200037c1670 */
[----:B-1----:R-:W-:Y:S01]  /*edd0*/  IMAD.IADD R17, R225, 0x1, -R2 ;  /* 0x00000001e1117824 */ /* 0x002fe200078e0a02 */
[----:B------:R-:W-:-:S02]  /*ede0*/  ISETP.LT.OR P5, PT, R3, R229, P5 ;  /* 0x000000e50300720c */ /* 0x000fc40002fa1670 */
[----:B------:R-:W-:Y:S01]  /*edf0*/  ISETP.LT.OR P1, PT, R3, R228, P1 ;  /* 0x000000e40300720c */ /* 0x000fe20000f21670 */
[----:B--2---:R-:W-:Y:S01]  /*ee00*/  IMAD.IADD R16, R224, 0x1, -R2 ;  /* 0x00000001e0107824 */ /* 0x004fe200078e0a02 */
[----:B------:R-:W-:Y:S01]  /*ee10*/  IABS R3, R17 ;  /* 0x0000001100037213 */ /* 0x000fe20000000000 */
[----:B------:R-:W-:-:S03]  /*ee20*/  FFMA.FTZ R24, R28, -R222, R44 ;  /* 0x800000de1c187223 */ /* 0x000fc6000001002c */
[----:B------:R-:W-:Y:S01]  /*ee30*/  IABS R16, R16 ;  /* 0x0000001000107213 */ /* 0x000fe20000000000 */
[-C--:B---3--:R-:W-:Y:S02]  /*ee40*/  FFMA.FTZ R20, R25, -R222.reuse, R48 ;  /* 0x800000de19147223 */ /* 0x088fe40000010030 */
[-C--:B------:R-:W-:Y:S01]  /*ee50*/  FFMA.FTZ R21, R26, -R222.reuse, R46 ;  /* 0x800000de1a157223 */ /* 0x080fe2000001002e */
[----:B------:R1:W2:Y:S01]  /*ee60*/  I2F R25, R3 ;  /* 0x0000000300197306 */ /* 0x0002a20000201400 */
[----:B----4-:R-:W-:Y:S02]  /*ee70*/  FFMA.FTZ R19, R19, -R222, R50 ;  /* 0x800000de13137223 */ /* 0x010fe40000010032 */
[----:B------:R-:W-:Y:S02]  /*ee80*/  IMAD.IADD R18, R227, 0x1, -R2 ;  /* 0x00000001e3127824 */ /* 0x000fe400078e0a02 */
[----:B------:R-:W-:Y:S01]  /*ee90*/  IMAD.MOV.U32 R17, RZ, RZ, R16 ;  /* 0x000000ffff117224 */ /* 0x000fe200078e0010 */
[----:B------:R-:W-:-:S02]  /*eea0*/  FSEL R206, R24, -INF , !P0 ;  /* 0xff80000018ce7808 */ /* 0x000fc40004000000 */
[----:B------:R-:W-:Y:S01]  /*eeb0*/  FSEL R207, R21, -INF , !P6 ;  /* 0xff80000015cf7808 */ /* 0x000fe20007000000 */
[----:B------:R3:W4:Y:S01]  /*eec0*/  I2F R24, R17 ;  /* 0x0000001100187306 */ /* 0x0007220000201400 */
[----:B------:R-:W-:Y:S02]  /*eed0*/  FSEL R58, R20, -INF , !P5 ;  /* 0xff800000143a7808 */ /* 0x000fe40006800000 */
[----:B------:R-:W-:Y:S02]  /*eee0*/  FSEL R59, R19, -INF , !P1 ;  /* 0xff800000133b7808 */ /* 0x000fe40004800000 */
[----:B-1----:R-:W-:Y:S02]  /*eef0*/  IADD3 R3, R0, 0x10, RZ ;  /* 0x0000001000037810 */ /* 0x002fe40007ffe0ff */
[----:B------:R-:W-:Y:S02]  /*ef00*/  ISETP.GE.AND P0, PT, R2, R235, PT ;  /* 0x000000eb0200720c */ /* 0x000fe40003f06270 */
[----:B------:R-:W-:-:S02]  /*ef10*/  IABS R16, R18 ;  /* 0x0000001200107213 */ /* 0x000fc40000000000 */
[C---:B------:R-:W-:Y:S02]  /*ef20*/  ISETP.GE.AND P6, PT, R2.reuse, R234, PT ;  /* 0x000000ea0200720c */ /* 0x040fe40003fc6270 */
[----:B------:R-:W-:Y:S01]  /*ef30*/  ISETP.GE.AND P5, PT, R2, R233, PT ;  /* 0x000000e90200720c */ /* 0x000fe20003fa6270 */
[----:B---3--:R-:W-:Y:S01]  /*ef40*/  IMAD.IADD R17, R226, 0x1, -R3 ;  /* 0x00000001e2117824 */ /* 0x008fe200078e0a03 */
[C---:B------:R-:W-:Y:S01]  /*ef50*/  ISETP.GE.AND P1, PT, R2.reuse, R232, PT ;  /* 0x000000e80200720c */ /* 0x040fe20003f26270 */
[----:B------:R1:W3:Y:S01]  /*ef60*/  I2F R20, R16 ;  /* 0x0000001000147306 */ /* 0x0002e20000201400 */
[C---:B------:R-:W-:Y:S02]  /*ef70*/  ISETP.LT.OR P0, PT, R2.reuse, R231, P0 ;  /* 0x000000e70200720c */ /* 0x040fe40000701670 */
[C---:B------:R-:W-:Y:S02]  /*ef80*/  ISETP.LT.OR P6, PT, R2.reuse, R230, P6 ;  /* 0x000000e60200720c */ /* 0x040fe400037c1670 */
[----:B------:R-:W-:-:S02]  /*ef90*/  ISETP.LT.OR P5, PT, R2, R229, P5 ;  /* 0x000000e50200720c */ /* 0x000fc40002fa1670 */
[----:B------:R-:W-:Y:S01]  /*efa0*/  ISETP.LT.OR P1, PT, R2, R228, P1 ;  /* 0x000000e40200720c */ /* 0x000fe20000f21670 */
[----:B------:R-:W-:Y:S02]  /*efb0*/  IMAD.IADD R2, R225, 0x1, -R3 ;  /* 0x00000001e1027824 */ /* 0x000fe400078e0a03 */
[----:B------:R-:W-:Y:S01]  /*efc0*/  FFMA.FTZ R18, R27, -R222, R45 ;  /* 0x800000de1b127223 */ /* 0x000fe2000001002d */
[----:B-1----:R-:W-:Y:S02]  /*efd0*/  IABS R16, R17 ;  /* 0x0000001100107213 */ /* 0x002fe40000000000 */
[----:B------:R-:W-:Y:S02]  /*efe0*/  IABS R2, R2 ;  /* 0x0000000200027213 */ /* 0x000fe40000000000 */
[----:B------:R1:W1:Y:S01]  /*eff0*/  I2F R28, R16 ;  /* 0x00000010001c7306 */ /* 0x0002620000201400 */
[----:B------:R-:W-:Y:S01]  /*f000*/  FSEL R65, R18, -INF , !P0 ;  /* 0xff80000012417808 */ /* 0x000fe20004000000 */
[----:B------:R-:W-:-:S02]  /*f010*/  IMAD.IADD R18, R227, 0x1, -R3 ;  /* 0x00000001e3127824 */ /* 0x000fc400078e0a03 */
        /* <DEDUP_REMOVED lines=28> */
[-C--:B------:R-:W-:Y:S01]  /*f1e0*/  FFMA.FTZ R24, R28, -R222.reuse, R40 ;  /* 0x800000de1c187223 */ /* 0x080fe20000010028 */
[----:B------:R-:W-:Y:S01]  /*f1f0*/  IABS R17, R17 ;  /* 0x0000001100117213 */ /* 0x000fe20000000000 */
[-C--:B------:R-:W-:Y:S01]  /*f200*/  FFMA.FTZ R21, R26, -R222.reuse, R42 ;  /* 0x800000de1a157223 */ /* 0x080fe2000001002a */
[----:B------:R1:W-:Y:S01]  /*f210*/  I2F R27, R16 ;  /* 0x00000010001b7306 */ /* 0x0003e20000201400 */
[----:B--2---:R-:W-:-:S02]  /*f220*/  FFMA.FTZ R20, R25, -R222, R180 ;  /* 0x800000de19147223 */ /* 0x004fc400000100b4 */
[----:B---3--:R-:W-:Y:S01]  /*f230*/  FFMA.FTZ R19, R19, -R222, R182 ;  /* 0x800000de13137223 */ /* 0x008fe200000100b6 */
[----:B------:R-:W-:Y:S01]  /*f240*/  FSEL R185, R24, -INF , !P0 ;  /* 0xff80000018b97808 */ /* 0x000fe20004000000 */
[----:B------:R-:W-:Y:S01]  /*f250*/  IMAD.IADD R18, R227, 0x1, -R2 ;  /* 0x00000001e3127824 */ /* 0x000fe200078e0a02 */
[----:B------:R-:W-:Y:S02]  /*f260*/  FSEL R187, R21, -INF , !P6 ;  /* 0xff80000015bb7808 */ /* 0x000fe40007000000 */
[----:B------:R2:W3:Y:S01]  /*f270*/  I2F R25, R17 ;  /* 0x0000001100197306 */ /* 0x0004e20000201400 */
[----:B------:R-:W-:Y:S02]  /*f280*/  FSEL R66, R20, -INF , !P5 ;  /* 0xff80000014427808 */ /* 0x000fe40006800000 */
[----:B------:R-:W-:Y:S02]  /*f290*/  FSEL R211, R19, -INF , !P1 ;  /* 0xff80000013d37808 */ /* 0x000fe40004800000 */
[----:B-1----:R-:W-:-:S02]  /*f2a0*/  IABS R16, R3 ;  /* 0x0000000300107213 */ /* 0x002fc40000000000 */
[----:B------:R-:W-:Y:S02]  /*f2b0*/  IADD3 R3, R0, 0x18, RZ ;  /* 0x0000001800037810 */ /* 0x000fe40007ffe0ff */
[C---:B------:R-:W-:Y:S02]  /*f2c0*/  ISETP.GE.AND P0, PT, R2.reuse, R235, PT ;  /* 0x000000eb0200720c */ /* 0x040fe40003f06270 */
[C---:B------:R-:W-:Y:S01]  /*f2d0*/  ISETP.GE.AND P6, PT, R2.reuse, R234, PT ;  /* 0x000000ea0200720c */ /* 0x040fe20003fc6270 */
[----:B--2---:R-:W-:Y:S01]  /*f2e0*/  IMAD.MOV.U32 R17, RZ, RZ, R16 ;  /* 0x000000ffff117224 */ /* 0x004fe200078e0010 */
        /* <DEDUP_REMOVED lines=9> */
[----:B------:R4:W2:Y:S01]  /*f380*/  I2F R20, R16 ;  /* 0x0000001000147306 */ /* 0x0008a20000201400 */
[----:B-1----:R-:W-:-:S03]  /*f390*/  IMAD.IADD R17, R226, 0x1, -R3 ;  /* 0x00000001e2117824 */ /* 0x002fc600078e0a03 */
[----:B------:R-:W-:Y:S01]  /*f3a0*/  IABS R2, R2 ;  /* 0x0000000200027213 */ /* 0x000fe20000000000 */
[----:B---3--:R-:W-:Y:S01]  /*f3b0*/  FFMA.FTZ R18, R25, -R222, R43 ;  /* 0x800000de19127223 */ /* 0x008fe2000001002b */
[----:B----4-:R-:W-:-:S03]  /*f3c0*/  IABS R16, R17 ;  /* 0x0000001100107213 */ /* 0x010fc60000000000 */
[----:B------:R-:W-:Y:S01]  /*f3d0*/  IMAD.MOV.U32 R17, RZ, RZ, R2 ;  /* 0x000000ffff117224 */ /* 0x000fe200078e0002 */
[----:B------:R1:W3:Y:S01]  /*f3e0*/  I2F R26, R16 ;  /* 0x00000010001a7306 */ /* 0x0002e20000201400 */
[-C--:B------:R-:W-:Y:S01]  /*f3f0*/  FFMA.FTZ R19, R27, -R222.reuse, R41 ;  /* 0x800000de1b137223 */ /* 0x080fe20000010029 */
[----:B------:R-:W-:Y:S01]  /*f400*/  HMMA.16816.F32.BF16 R44, R4, R22, R176 ;  /* 0x00000016042c723c */ /* 0x000fe200000418b0 */
[----:B--2---:R-:W-:-:S05]  /*f410*/  FFMA.FTZ R21, R24, -R222, R181 ;  /* 0x800000de18157223 */ /* 0x004fca00000100b5 */
[----:B------:R2:W4:Y:S01]  /*f420*/  I2F R25, R17 ;  /* 0x0000001100197306 */ /* 0x0005220000201400 */
[--C-:B-1----:R-:W-:Y:S01]  /*f430*/  IMAD.IADD R16, R224, 0x1, -R3.reuse ;  /* 0x00000001e0107824 */ /* 0x102fe200078e0a03 */
[----:B------:R-:W-:Y:S04]  /*f440*/  HMMA.16816.F32.BF16 R32, R8, R22, R104 ;  /* 0x000000160820723c */ /* 0x000fe80000041868 */
[----:B------:R-:W-:Y:S01]  /*f450*/  IABS R16, R16 ;  /* 0x0000001000107213 */ /* 0x000fe20000000000 */
[----:B--2---:R-:W-:Y:S01]  /*f460*/  IMAD.IADD R17, R227, 0x1, -R3 ;  /* 0x00000001e3117824 */ /* 0x004fe200078e0a03 */
[----:B------:R-:W-:Y:S01]  /*f470*/  FSEL R243, R19, -INF , !P0 ;  /* 0xff80000013f37808 */ /* 0x000fe20004000000 */
[----:B------:R-:W-:Y:S01]  /*f480*/  FFMA.FTZ R23, R20, -R222, R183 ;  /* 0x800000de14177223 */ /* 0x000fe200000100b7 */
[----:B------:R-:W-:Y:S01]  /*f490*/  FSEL R186, R18, -INF , !P6 ;  /* 0xff80000012ba7808 */ /* 0x000fe20007000000 */
[----:B------:R1:W2:Y:S01]  /*f4a0*/  I2F R24, R16 ;  /* 0x0000001000187306 */ /* 0x0002a20000201400 */
[----:B------:R-:W-:-:S02]  /*f4b0*/  IABS R20, R17 ;  /* 0x0000001100147213 */ /* 0x000fc40000000000 */
[----:B------:R-:W-:-:S03]  /*f4c0*/  FSEL R64, R21, -INF , !P5 ;  /* 0xff80000015407808 */ /* 0x000fc60006800000 */
        /* <DEDUP_REMOVED lines=12> */
[----:B--2---:R-:W-:Y:S01]  /*f590*/  IMAD.IADD R21, R225, 0x1, -R2 ;  /* 0x00000001e1157824 */ /* 0x004fe200078e0a02 */
[C---:B------:R-:W-:Y:S01]  /*f5a0*/  ISETP.LT.OR P0, PT, R3.reuse, R231, P0 ;  /* 0x000000e70300720c */ /* 0x040fe20000701670 */
[----:B---3--:R-:W-:Y:S01]  /*f5b0*/  FFMA.FTZ R26, R26, -R222, R32 ;  /* 0x800000de1a1a7223 */ /* 0x008fe20000010020 */
[----:B------:R-:W-:Y:S01]  /*f5c0*/  ISETP.LT.OR P6, PT, R3, R230, P6 ;  /* 0x000000e60300720c */ /* 0x000fe200037c1670 */
[-C--:B----4-:R-:W-:Y:S01]  /*f5d0*/  FFMA.FTZ R25, R25, -R222.reuse, R34 ;  /* 0x800000de19197223 */ /* 0x090fe20000010022 */
[C---:B------:R-:W-:Y:S01]  /*f5e0*/  ISETP.LT.OR P5, PT, R3.reuse, R229, P5 ;  /* 0x000000e50300720c */ /* 0x040fe20002fa1670 */
[----:B------:R-:W-:Y:S01]  /*f5f0*/  FFMA.FTZ R24, R24, -R222, R44 ;  /* 0x800000de18187223 */ /* 0x000fe2000001002c */
[----:B------:R-:W-:Y:S01]  /*f600*/  ISETP.LT.OR P1, PT, R3, R228, P1 ;  /* 0x000000e40300720c */ /* 0x000fe20000f21670 */
[----:B------:R-:W-:-:S02]  /*f610*/  FFMA.FTZ R23, R23, -R222, R46 ;  /* 0x800000de17177223 */ /* 0x000fc4000001002e */
[----:B------:R-:W-:Y:S01]  /*f620*/  IMAD.IADD R20, R224, 0x1, -R2 ;  /* 0x00000001e0147824 */ /* 0x000fe200078e0a02 */
[----:B------:R-:W-:Y:S01]  /*f630*/  IABS R3, R21 ;  /* 0x0000001500037213 */ /* 0x000fe20000000000 */
[----:B------:R-:W-:Y:S01]  /*f640*/  IMAD.MOV.U32 R208, RZ, RZ, R215 ;  /* 0x000000ffffd07224 */ /* 0x000fe200078e00d7 */
[----:B------:R-:W-:Y:S02]  /*f650*/  HMMA.16816.F32.BF16 R52, R12, R30, R196 ;  /* 0x0000001e0c34723c */ /* 0x000fe400000418c4 */
[----:B------:R-:W-:Y:S01]  /*f660*/  IABS R20, R20 ;  /* 0x0000001400147213 */ /* 0x000fe20000000000 */
[----:B------:R2:W3:Y:S01]  /*f670*/  I2F R27, R3 ;  /* 0x00000003001b7306 */ /* 0x0004e20000201400 */
[----:B------:R-:W-:Y:S02]  /*f680*/  FSEL R215, R26, -INF , !P0 ;  /* 0xff8000001ad77808 */ /* 0x000fe40004000000 */
[----:B------:R-:W-:Y:S02]  /*f690*/  FSEL R184, R25, -INF , !P6 ;  /* 0xff80000019b87808 */ /* 0x000fe40007000000 */
[----:B------:R-:W-:-:S02]  /*f6a0*/  FSEL R107, R24, -INF , !P5 ;  /* 0xff800000186b7808 */ /* 0x000fc40006800000 */
[----:B------:R-:W-:Y:S01]  /*f6b0*/  FSEL R198, R23, -INF , !P1 ;  /* 0xff80000017c67808 */ /* 0x000fe20004800000 */
[----:B------:R-:W-:Y:S01]  /*f6c0*/  IMAD.IADD R22, R227, 0x1, -R2 ;  /* 0x00000001e3167824 */ /* 0x000fe200078e0a02 */
[C---:B------:R-:W-:Y:S01]  /*f6d0*/  ISETP.GE.AND P0, PT, R2.reuse, R235, PT ;  /* 0x000000eb0200720c */ /* 0x040fe20003f06270 */
[----:B------:R-:W-:Y:S01]  /*f6e0*/  IMAD.MOV.U32 R21, RZ, RZ, R20 ;  /* 0x000000ffff157224 */ /* 0x000fe200078e0014 */
[C---:B------:R-:W-:Y:S02]  /*f6f0*/  ISETP.GE.AND P6, PT, R2.reuse, R234, PT ;  /* 0x000000ea0200720c */ /* 0x040fe40003fc6270 */
[C---:B------:R-:W-:Y:S02]  /*f700*/  ISETP.GE.AND P5, PT, R2.reuse, R233, PT ;  /* 0x000000e90200720c */ /* 0x040fe40003fa6270 */
[----:B------:R-:W-:Y:S02]  /*f710*/  ISETP.GE.AND P1, PT, R2, R232, PT ;  /* 0x000000e80200720c */ /* 0x000fe40003f26270 */
[----:B--2---:R-:W-:Y:S01]  /*f720*/  IADD3 R3, R0, 0x20, RZ ;  /* 0x0000002000037810 */ /* 0x004fe20007ffe0ff */
[----:B------:R2:W4:Y:S01]  /*f730*/  I2F R26, R21 ;  /* 0x00000015001a7306 */ /* 0x0005220000201400 */
[----:B------:R-:W-:-:S02]  /*f740*/  ISETP.LT.OR P0, PT, R2, R231, P0 ;  /* 0x000000e70200720c */ /* 0x000fc40000701670 */
[C---:B------:R-:W-:Y:S02]  /*f750*/  ISETP.LT.OR P6, PT, R2.reuse, R230, P6 ;  /* 0x000000e60200720c */ /* 0x040fe400037c1670 */
[C---:B------:R-:W-:Y:S02]  /*f760*/  ISETP.LT.OR P5, PT, R2.reuse, R229, P5 ;  /* 0x000000e50200720c */ /* 0x040fe40002fa1670 */
[----:B------:R-:W-:Y:S01]  /*f770*/  ISETP.LT.OR P1, PT, R2, R228, P1 ;  /* 0x000000e40200720c */ /* 0x000fe20000f21670 */
[--C-:B------:R-:W-:Y:S01]  /*f780*/  IMAD.IADD R2, R225, 0x1, -R3.reuse ;  /* 0x00000001e1027824 */ /* 0x100fe200078e0a03 */
[----:B------:R-:W-:Y:S01]  /*f790*/  IABS R20, R22 ;  /* 0x0000001600147213 */ /* 0x000fe20000000000 */
[-C--:B-1----:R-:W-:Y:S01]  /*f7a0*/  HMMA.16816.F32.BF16 R40, R8, R16.reuse, R100 ;  /* 0x000000100828723c */ /* 0x082fe20000041864 */
[----:B--2---:R-:W-:Y:S02]  /*f7b0*/  IMAD.IADD R21, R226, 0x1, -R3 ;  /* 0x00000001e2157824 */ /* 0x004fe400078e0a03 */
        /* <DEDUP_REMOVED lines=8> */
[----:B------:R1:W1:Y:S01]  /*f840*/  I2F R28, R20 ;  /* 0x00000014001c7306 */ /* 0x0002620000201400 */
        /* <DEDUP_REMOVED lines=11> */
[----:B------:R-:W-:Y:S02]  /*f900*/  FSEL R205, R22, -INF , !P0 ;  /* 0xff80000016cd7808 */ /* 0x000fe40004000000 */
        /* <DEDUP_REMOVED lines=8> */
[C---:B------:R-:W-:Y:S01]  /*f990*/  ISETP.GE.AND P1, PT, R3.reuse, R232, PT ;  /* 0x000000e80300720c */ /* 0x040fe20003f26270 */
[----:B------:R-:W-:Y:S01]  /*f9a0*/  FFMA.FTZ R23, R28, -R222, R40 ;  /* 0x800000de1c177223 */ /* 0x000fe20000010028 */
[C---:B------:R-:W-:Y:S02]  /*f9b0*/  ISETP.LT.OR P0, PT, R3.reuse, R231, P0 ;  /* 0x000000e70300720c */ /* 0x040fe40000701670 */
[----:B------:R-:W-:Y:S01]  /*f9c0*/  ISETP.LT.OR P6, PT, R3, R230, P6 ;  /* 0x000000e60300720c */ /* 0x000fe200037c1670 */
[----:B-1----:R-:W-:Y:S01]  /*f9d0*/  IMAD.IADD R17, R225, 0x1, -R2 ;  /* 0x00000001e1117824 */ /* 0x002fe200078e0a02 */
[----:B------:R-:W-:-:S02]  /*f9e0*/  ISETP.LT.OR P5, PT, R3, R229, P5 ;  /* 0x000000e50300720c */ /* 0x000fc40002fa1670 */
[----:B------:R-:W-:Y:S02]  /*f9f0*/  ISETP.LT.OR P1, PT, R3, R228, P1 ;  /* 0x000000e40300720c */ /* 0x000fe40000f21670 */
[----:B------:R-:W-:Y:S01]  /*fa00*/  IABS R3, R17 ;  /* 0x0000001100037213 */ /* 0x000fe20000000000 */
[----:B------:R-:W-:Y:S01]  /*fa10*/  IMAD.IADD R17, R224, 0x1, -R2 ;  /* 0x00000001e0117824 */ /* 0x000fe200078e0a02 */
[----:B------:R-:W-:Y:S02]  /*fa20*/  FSEL R23, R23, -INF , !P0 ;  /* 0xff80000017177808 */ /* 0x000fe40004000000 */
[----:B------:R1:W-:Y:S01]  /*fa30*/  I2F R24, R3 ;  /* 0x0000000300187306 */ /* 0x0003e20000201400 */
[-C--:B------:R-:W-:Y:S01]  /*fa40*/  FFMA.FTZ R22, R25, -R222.reuse, R42 ;  /* 0x800000de19167223 */ /* 0x080fe2000001002a */
[----:B------:R-:W-:Y:S01]  /*fa50*/  IABS R17, R17 ;  /* 0x0000001100117213 */ /* 0x000fe20000000000 */
[-C--:B---3--:R-:W-:Y:S02]  /*fa60*/  FFMA.FTZ R21, R21, -R222.reuse, R36 ;  /* 0x800000de15157223 */ /* 0x088fe40000010024 */
[----:B--2---:R-:W-:Y:S01]  /*fa70*/  FFMA.FTZ R20, R20, -R222, R38 ;  /* 0x800000de14147223 */ /* 0x004fe20000010026 */
[----:B------:R2:W-:Y:S01]  /*fa80*/  STL [R1+0x4], R23 ;  /* 0x0000041701007387 */ /* 0x0005e20000100800 */
[----:B------:R-:W-:Y:S01]  /*fa90*/  IMAD.MOV.U32 R177, RZ, RZ, R241 ;  /* 0x000000ffffb17224 */ /* 0x000fe200078e00f1 */
[----:B------:R3:W4:Y:S01]  /*faa0*/  I2F R26, R16 ;  /* 0x00000010001a7306 */ /* 0x0007220000201400 */
[----:B------:R-:W-:Y:S01]  /*fab0*/  FSEL R101, R22, -INF , !P6 ;  /* 0xff80000016657808 */ /* 0x000fe20007000000 */
[----:B-1----:R-:W-:Y:S01]  /*fac0*/  IMAD.IADD R3, R227, 0x1, -R2 ;  /* 0x00000001e3037824 */ /* 0x002fe200078e0a02 */
[----:B------:R-:W-:-:S02]  /*fad0*/  FSEL R241, R21, -INF , !P5 ;  /* 0xff80000015f17808 */ /* 0x000fc40006800000 */
[----:B------:R-:W-:Y:S02]  /*fae0*/  FSEL R102, R20, -INF , !P1 ;  /* 0xff80000014667808 */ /* 0x000fe40004800000 */
[----:B------:R-:W-:Y:S02]  /*faf0*/  IABS R3, R3 ;  /* 0x0000000300037213 */ /* 0x000fe40000000000 */
[----:B------:R-:W-:Y:S02]  /*fb00*/  ISETP.GE.AND P0, PT, R2, R235, PT ;  /* 0x000000eb0200720c */ /* 0x000fe40003f06270 */
[----:B---3--:R-:W-:Y:S02]  /*fb10*/  IADD3 R16, R0, 0x28, RZ ;  /* 0x0000002800107810 */ /* 0x008fe40007ffe0ff */
[C---:B------:R-:W-:Y:S01]  /*fb20*/  ISETP.GE.AND P6, PT, R2.reuse, R234, PT ;  /* 0x000000ea0200720c */ /* 0x040fe20003fc6270 */
[----:B--2---:R1:W2:Y:S01]  /*fb30*/  I2F R23, R17 ;  /* 0x0000001100177306 */ /* 0x0042a20000201400 */
[----:B------:R-:W-:-:S02]  /*fb40*/  ISETP.GE.AND P5, PT, R2, R233, PT ;  /* 0x000000e90200720c */ /* 0x000fc40003fa6270 */
[C---:B------:R-:W-:Y:S02]  /*fb50*/  ISETP.GE.AND P1, PT, R2.reuse, R232, PT ;  /* 0x000000e80200720c */ /* 0x040fe40003f26270 */
[----:B------:R-:W-:-:S03]  /*fb60*/  ISETP.LT.OR P0, PT, R2, R231, P0 ;  /* 0x000000e70200720c */ /* 0x000fc60000701670 */
[----:B------:R3:W3:Y:S01]  /*fb70*/  I2F R22, R3 ;  /* 0x0000000300167306 */ /* 0x0006e20000201400 */
[C---:B------:R-:W-:Y:S02]  /*fb80*/  ISETP.LT.OR P6, PT, R2.reuse, R230, P6 ;  /* 0x000000e60200720c */ /* 0x040fe400037c1670 */
[C---:B------:R-:W-:Y:S02]  /*fb90*/  ISETP.LT.OR P5, PT, R2.reuse, R229, P5 ;  /* 0x000000e50200720c */ /* 0x040fe40002fa1670 */
[----:B------:R-:W-:Y:S01]  /*fba0*/  ISETP.LT.OR P1, PT, R2, R228, P1 ;  /* 0x000000e40200720c */ /* 0x000fe20000f21670 */
[--C-:B------:R-:W-:Y:S02]  /*fbb0*/  IMAD.IADD R2, R225, 0x1, -R16.reuse ;  /* 0x00000001e1027824 */ /* 0x100fe400078e0a10 */
[----:B-1----:R-:W-:-:S03]  /*fbc0*/  IMAD.IADD R17, R226, 0x1, -R16 ;  /* 0x00000001e2117824 */ /* 0x002fc600078e0a10 */
[----:B------:R-:W-:Y:S01]  /*fbd0*/  IABS R2, R2 ;  /* 0x0000000200027213 */ /* 0x000fe20000000000 */
[-C--:B----4-:R-:W-:Y:S02]  /*fbe0*/  FFMA.FTZ R20, R26, -R222.reuse, R41 ;  /* 0x800000de1a147223 */ /* 0x090fe40000010029 */
[----:B--2---:R-:W-:Y:S01]  /*fbf0*/  FFMA.FTZ R21, R23, -R222, R37 ;  /* 0x800000de17157223 */ /* 0x004fe20000010025 */
[----:B------:R-:W-:Y:S01]  /*fc00*/  HMMA.16816.F32.BF16 R44, R4, R18, R188 ;  /* 0x00000012042c723c */ /* 0x000fe200000418bc */
[----:B---3--:R-:W-:Y:S01]  /*fc10*/  IABS R3, R17 ;  /* 0x0000001100037213 */ /* 0x008fe20000000000 */
[----:B------:R-:W-:Y:S01]  /*fc20*/  IMAD.MOV.U32 R17, RZ, RZ, R2 ;  /* 0x000000ffff117224 */ /* 0x000fe200078e0002 */
[----:B------:R-:W-:Y:S01]  /*fc30*/  FSEL R100, R20, -INF , !P0 ;  /* 0xff80000014647808 */ /* 0x000fe20004000000 */
[----:B------:R-:W-:Y:S01]  /*fc40*/  IMAD.MOV.U32 R179, RZ, RZ, R208 ;  /* 0x000000ffffb37224 */ /* 0x000fe200078e00d0 */
[----:B------:R-:W-:-:S03]  /*fc50*/  FSEL R208, R21, -INF , !P5 ;  /* 0xff80000015d07808 */ /* 0x000fc60006800000 */
[----:B------:R-:W-:Y:S01]  /*fc60*/  HMMA.16816.F32.BF16 R32, R8, R18, R52 ;  /* 0x000000120820723c */ /* 0x000fe20000041834 */
[----:B------:R1:W-:Y:S06]  /*fc70*/  I2F R26, R17 ;  /* 0x00000011001a7306 */ /* 0x0003ec0000201400 */
[----:B------:R-:W-:Y:S02]  /*fc80*/  IMAD.IADD R18, R224, 0x1, -R16 ;  /* 0x00000001e0127824 */ /* 0x000fe400078e0a10 */
[-C--:B------:R-:W-:Y:S02]  /*fc90*/  FFMA.FTZ R19, R24, -R222.reuse, R43 ;  /* 0x800000de18137223 */ /* 0x080fe4000001002b */
[----:B------:R-:W-:Y:S01]  /*fca0*/  FFMA.FTZ R24, R22, -R222, R39 ;  /* 0x800000de16187223 */ /* 0x000fe20000010027 */
[----:B------:R2:W3:Y:S01]  /*fcb0*/  I2F R28, R3 ;  /* 0x00000003001c7306 */ /* 0x0004e20000201400 */
[----:B------:R-:W4:Y:S01]  /*fcc0*/  LDSM.16.M88.4 R20, [R219+0x8c00] ;  /* 0x008c0000db14783b */ /* 0x000f220000000200 */
[----:B------:R-:W-:Y:S01]  /*fcd0*/  IABS R2, R18 ;  /* 0x0000001200027213 */ /* 0x000fe20000000000 */
[----:B------:R-:W-:-:S02]  /*fce0*/  IMAD.MOV.U32 R178, RZ, RZ, R239 ;  /* 0x000000ffffb27224 */ /* 0x000fc400078e00ef */
[----:B-1----:R-:W-:Y:S01]  /*fcf0*/  IMAD.IADD R17, R227, 0x1, -R16 ;  /* 0x00000001e3117824 */ /* 0x002fe200078e0a10 */
[----:B------:R-:W-:Y:S01]  /*fd00*/  FSEL R104, R19, -INF , !P6 ;  /* 0xff80000013687808 */ /* 0x000fe20007000000 */
[----:B------:R-:W-:Y:S01]  /*fd10*/  IMAD.MOV.U32 R176, RZ, RZ, R29 ;  /* 0x000000ffffb07224 */ /* 0x000fe200078e001d */
[----:B------:R1:W1:Y:S01]  /*fd20*/  I2F R25, R2 ;  /* 0x0000000200197306 */ /* 0x0002620000201400 */
[----:B------:R-:W-:Y:S01]  /*fd30*/  ISETP.GE.AND P0, PT, R16, R235, PT ;  /* 0x000000eb1000720c */ /* 0x000fe20003f06270 */
[----:B------:R-:W-:Y:S01]  /*fd40*/  HMMA.16816.F32.BF16 R48, R12, R200, R192 ;  /* 0x000000c80c30723c */ /* 0x000fe200000418c0 */
[----:B------:R-:W-:Y:S01]  /*fd50*/  IABS R17, R17 ;  /* 0x0000001100117213 */ /* 0x000fe20000000000 */
[----:B------:R-:W-:-:S04]  /*fd60*/  DEPBAR.LE SB0, 0x0 ;  /* 0x000080000000791a */ /* 0x000fc80000000000 */
[----:B--2---:R-:W-:Y:S01]  /*fd70*/  IADD3 R3, R0, 0x29, RZ ;  /* 0x0000002900037810 */ /* 0x004fe20007ffe0ff */
[----:B------:R2:W2:Y:S01]  /*fd80*/  I2F R19, R17 ;  /* 0x0000001100137306 */ /* 0x0004a20000201400 */
[----:B------:R-:W-:-:S03]  /*fd90*/  FSEL R239, R24, -INF , !P1 ;  /* 0xff80000018ef7808 */ /* 0x000fc60004800000 */
[--C-:B-1----:R-:W-:Y:S01]  /*fda0*/  IMAD.IADD R2, R226, 0x1, -R3.reuse ;  /* 0x00000001e2027824 */ /* 0x102fe200078e0a03 */
[C---:B------:R-:W-:Y:S02]  /*fdb0*/  ISETP.GE.AND P6, PT, R16.reuse, R234, PT ;  /* 0x000000ea1000720c */ /* 0x040fe40003fc6270 */
[C---:B------:R-:W-:Y:S02]  /*fdc0*/  ISETP.GE.AND P5, PT, R16.reuse, R233, PT ;  /* 0x000000e91000720c */ /* 0x040fe40003fa6270 */
[C---:B------:R-:W-:Y:S02]  /*fdd0*/  ISETP.GE.AND P1, PT, R16.reuse, R232, PT ;  /* 0x000000e81000720c */ /* 0x040fe40003f26270 */
[----:B------:R-:W-:Y:S01]  /*fde0*/  IABS R2, R2 ;  /* 0x0000000200027213 */ /* 0x000fe20000000000 */
[----:B--2---:R-:W-:Y:S01]  /*fdf0*/  IMAD.IADD R17, R225, 0x1, -R3 ;  /* 0x00000001e1117824 */ /* 0x004fe200078e0a03 */
[C---:B------:R-:W-:Y:S02]  /*fe00*/  ISETP.LT.OR P0, PT, R16.reuse, R231, P0 ;  /* 0x000000e71000720c */ /* 0x040fe40000701670 */
[----:B------:R1:W2:Y:S01]  /*fe10*/  I2F R27, R2 ;  /* 0x00000002001b7306 */ /* 0x0002a20000201400 */
[----:B------:R-:W-:Y:S01]  /*fe20*/  BAR.SYNC.DEFER_BLOCKING 0x0 ;  /* 0x0000000000007b1d */ /* 0x000fe20000010000 */
[----:B------:R-:W-:-:S02]  /*fe30*/  ISETP.LT.OR P6, PT, R16, R230, P6 ;  /* 0x000000e61000720c */ /* 0x000fc400037c1670 */
[C---:B------:R-:W-:Y:S02]  /*fe40*/  ISETP.LT.OR P5, PT, R16.reuse, R229, P5 ;  /* 0x000000e51000720c */ /* 0x040fe40002fa1670 */
[----:B------:R-:W-:Y:S02]  /*fe50*/  ISETP.LT.OR P1, PT, R16, R228, P1 ;  /* 0x000000e41000720c */ /* 0x000fe40000f21670 */
[----:B------:R-:W-:Y:S01]  /*fe60*/  IABS R16, R17 ;  /* 0x0000001100107213 */ /* 0x000fe20000000000 */
[----:B------:R-:W-:Y:S01]  /*fe70*/  HMMA.16816.F32.BF16 R40, R12, R202, R176 ;  /* 0x000000ca0c28723c */ /* 0x000fe200000418b0 */
[----:B-1----:R-:W-:-:S06]  /*fe80*/  IMAD.IADD R2, R224, 0x1, -R3 ;  /* 0x00000001e0027824 */ /* 0x002fcc00078e0a03 */
[----:B------:R-:W-:Y:S01]  /*fe90*/  IMAD.MOV.U32 R13, RZ, RZ, R16 ;  /* 0x000000ffff0d7224 */ /* 0x000fe200078e0010 */
[----:B------:R-:W-:Y:S01]  /*fea0*/  IABS R12, R2 ;  /* 0x00000002000c7213 */ /* 0x000fe20000000000 */
[-C--:B---3--:R-:W-:Y:S02]  /*feb0*/  FFMA.FTZ R18, R28, -R222.reuse, R32 ;  /* 0x800000de1c127223 */ /* 0x088fe40000010020 */
[----:B------:R1:W3:Y:S01]  /*fec0*/  I2F R24, R13 ;  /* 0x0000000d00187306 */ /* 0x0002e20000201400 */
[-C--:B------:R-:W-:Y:S01]  /*fed0*/  FFMA.FTZ R17, R26, -R222.reuse, R34 ;  /* 0x800000de1a117223 */ /* 0x080fe20000010022 */
[----:B------:R-:W-:Y:S01]  /*fee0*/  IADD3 R2, R0, 0x30, RZ ;  /* 0x0000003000027810 */ /* 0x000fe20007ffe0ff */
[-C--:B------:R-:W-:Y:S02]  /*fef0*/  FFMA.FTZ R16, R25, -R222.reuse, R44 ;  /* 0x800000de19107223 */ /* 0x080fe4000001002c */
[----:B------:R-:W-:Y:S02]  /*ff00*/  FFMA.FTZ R15, R19, -R222, R46 ;  /* 0x800000de130f7223 */ /* 0x000fe4000001002e */
[----:B------:R-:W-:-:S02]  /*ff10*/  IMAD.IADD R14, R227, 0x1, -R3 ;  /* 0x00000001e30e7824 */ /* 0x000fc400078e0a03 */
[----:B------:R-:W-:Y:S01]  /*ff20*/  IMAD.MOV.U32 R179, RZ, RZ, R242 ;  /* 0x000000ffffb37224 */ /* 0x000fe200078e00f2 */
[----:B------:R-:W-:Y:S02]  /*ff30*/  FSEL R242, R18, -INF , !P0 ;  /* 0xff80000012f27808 */ /* 0x000fe40004000000 */
[----:B------:R-:W-:Y:S01]  /*ff40*/  FSEL R53, R17, -INF , !P6 ;  /* 0xff80000011357808 */ /* 0x000fe20007000000 */
[----:B-1----:R-:W-:Y:S01]  /*ff50*/  IMAD.MOV.U32 R13, RZ, RZ, R12 ;  /* 0x000000ffff0d7224 */ /* 0x002fe200078e000c */
[----:B------:R-:W-:Y:S02]  /*ff60*/  FSEL R200, R16, -INF , !P5 ;  /* 0xff80000010c87808 */ /* 0x000fe40006800000 */
[----:B------:R-:W-:Y:S01]  /*ff70*/  FSEL R203, R15, -INF , !P1 ;  /* 0xff8000000fcb7808 */ /* 0x000fe20004800000 */
[----:B------:R1:W1:Y:S01]  /*ff80*/  I2F R18, R13 ;  /* 0x0000000d00127306 */ /* 0x0002620000201400 */
[C---:B------:R-:W-:Y:S01]  /*ff90*/  ISETP.GE.AND P0, PT, R3.reuse, R235, PT ;  /* 0x000000eb0300720c */ /* 0x040fe20003f06270 */
[----:B------:R-:W-:Y:S01]  /*ffa0*/  IMAD.MOV.U32 R176, RZ, RZ, R251 ;  /* 0x000000ffffb07224 */ /* 0x000fe200078e00fb */
[----:B------:R-:W-:Y:S01]  /*ffb0*/  IABS R12, R14 ;  /* 0x0000000e000c7213 */ /* 0x000fe20000000000 */
[----:B------:R-:W-:Y:S01]  /*ffc0*/  IMAD.MOV.U32 R177, RZ, RZ, R250 ;  /* 0x000000ffffb17224 */ /* 0x000fe200078e00fa */
[C---:B------:R-:W-:Y:S01]  /*ffd0*/  ISETP.GE.AND P6, PT, R3.reuse, R234, PT ;  /* 0x000000ea0300720c */ /* 0x040fe20003fc6270 */
[----:B------:R-:W-:Y:S01]  /*ffe0*/  IMAD.MOV.U32 R178, RZ, RZ, R249 ;  /* 0x000000ffffb27224 */ /* 0x000fe200078e00f9 */
[----:B------:R-:W-:-:S02]  /*fff0*/  ISETP.GE.AND P5, PT, R3, R233, PT ;  /* 0x000000e90300720c */ /* 0x000fc40003fa6270 */
[C---:B------:R-:W-:Y:S01]  /*10000*/  ISETP.GE.AND P1, PT, R3.reuse, R232, PT ;  /* 0x000000e80300720c */ /* 0x040fe20003f26270 */
[----:B------:R2:W2:Y:S01]  /*10010*/  I2F R17, R12 ;  /* 0x0000000c00117306 */ /* 0x0004a20000201400 */
[C---:B------:R-:W-:Y:S01]  /*10020*/  ISETP.LT.OR P0, PT, R3.reuse, R231, P0 ;  /* 0x000000e70300720c */ /* 0x040fe20000701670 */
[--C-:B-1----:R-:W-:Y:S01]  /*10030*/  IMAD.IADD R13, R226, 0x1, -R2.reuse ;  /* 0x00000001e20d7824 */ /* 0x102fe200078e0a02 */
[C---:B------:R-:W-:Y:S02]  /*10040*/  ISETP.LT.OR P6, PT, R3.reuse, R230, P6 ;  /* 0x000000e60300720c */ /* 0x040fe400037c1670 */
[C---:B------:R-:W-:Y:S02]  /*10050*/  ISETP.LT.OR P5, PT, R3.reuse, R229, P5 ;  /* 0x000000e50300720c */ /* 0x040fe40002fa1670 */
[----:B------:R-:W-:Y:S01]  /*10060*/  ISETP.LT.OR P1, PT, R3, R228, P1 ;  /* 0x000000e40300720c */ /* 0x000fe20000f21670 */
[----:B------:R-:W-:Y:S01]  /*10070*/  IMAD.IADD R3, R225, 0x1, -R2 ;  /* 0x00000001e1037824 */ /* 0x000fe200078e0a02 */
[----:B----4-:R-:W-:Y:S01]  /*10080*/  HMMA.16816.F32.BF16 R36, R8, R20, R48 ;  /* 0x000000140824723c */ /* 0x010fe20000041830 */
[----:B--2---:R-:W-:Y:S01]  /*10090*/  IABS R12, R13 ;  /* 0x0000000d000c7213 */ /* 0x004fe20000000000 */
[----:B------:R-:W-:-:S02]  /*100a0*/  FFMA.FTZ R14, R27, -R222, R33 ;  /* 0x800000de1b0e7223 */ /* 0x000fc40000010021 */
[----:B------:R-:W-:-:S04]  /*100b0*/  IABS R3, R3 ;  /* 0x0000000300037213 */ /* 0x000fc80000000000 */
[----:B------:R-:W-:Y:S01]  /*100c0*/  HMMA.16816.F32.BF16 R28, R4, R20, R176 ;  /* 0x00000014041c723c */ /* 0x000fe200000418b0 */
[----:B------:R1:W-:Y:S01]  /*100d0*/  I2F R20, R12 ;  /* 0x0000000c00147306 */ /* 0x0003e20000201400 */
[----:B------:R-:W-:-:S05]  /*100e0*/  IMAD.MOV.U32 R13, RZ, RZ, R3 ;  /* 0x000000ffff0d7224 */ /* 0x000fca00078e0003 */
[----:B------:R-:W-:Y:S01]  /*100f0*/  IMAD.MOV.U32 R179, RZ, RZ, R209 ;  /* 0x000000ffffb37224 */ /* 0x000fe200078e00d1 */
[----:B------:R-:W-:Y:S01]  /*10100*/  FSEL R209, R14, -INF , !P0 ;  /* 0xff8000000ed17808 */ /* 0x000fe20004000000 */
[--C-:B------:R-:W-:Y:S02]  /*10110*/  IMAD.IADD R14, R227, 0x1, -R2.reuse ;  /* 0x00000001e30e7824 */ /* 0x100fe400078e0a02 */
[----:B-1----:R-:W-:Y:S01]  /*10120*/  IMAD.IADD R12, R224, 0x1, -R2 ;  /* 0x00000001e00c7824 */ /* 0x002fe200078e0a02 */
[----:B------:R1:W-:Y:S04]  /*10130*/  I2F R19, R13 ;  /* 0x0000000d00137306 */ /* 0x0003e80000201400 */
[----:B------:R-:W-:Y:S02]  /*10140*/  IABS R12, R12 ;  /* 0x0000000c000c7213 */ /* 0x000fe40000000000 */
[----:B------:R-:W-:Y:S01]  /*10150*/  IADD3 R3, R0, 0x31, RZ ;  /* 0x0000003100037810 */ /* 0x000fe20007ffe0ff */
[----:B---3--:R-:W-:-:S02]  /*10160*/  FFMA.FTZ R15, R24, -R222, R35 ;  /* 0x800000de180f7223 */ /* 0x008fc40000010023 */
[-C--:B------:R-:W-:Y:S02]  /*10170*/  FFMA.FTZ R16, R18, -R222.reuse, R45 ;  /* 0x800000de12107223 */ /* 0x080fe4000001002d */
[----:B------:R-:W-:Y:S02]  /*10180*/  FFMA.FTZ R17, R17, -R222, R47 ;  /* 0x800000de11117223 */ /* 0x000fe4000001002f */
[----:B-1----:R-:W-:Y:S01]  /*10190*/  IMAD.MOV.U32 R13, RZ, RZ, R12 ;  /* 0x000000ffff0d7224 */ /* 0x002fe200078e000c */
[----:B------:R-:W-:Y:S01]  /*101a0*/  IABS R12, R14 ;  /* 0x0000000e000c7213 */ /* 0x000fe20000000000 */
[----:B------:R-:W-:Y:S02]  /*101b0*/  IMAD.IADD R14, R226, 0x1, -R3 ;  /* 0x00000001e20e7824 */ /* 0x000fe400078e0a03 */
[----:B------:R1:W2:Y:S01]  /*101c0*/  I2F R18, R13 ;  /* 0x0000000d00127306 */ /* 0x0002a20000201400 */
[----:B------:R-:W-:Y:S02]  /*101d0*/  FSEL R249, R15, -INF , !P6 ;  /* 0xff8000000ff97808 */ /* 0x000fe40007000000 */
        /* <DEDUP_REMOVED lines=9> */
[----:B------:R1:W3:Y:S01]  /*10270*/  I2F R15, R13 ;  /* 0x0000000d000f7306 */ /* 0x0002e20000201400 */
[----:B------:R-:W-:-:S02]  /*10280*/  IMAD.MOV.U32 R176, RZ, RZ, R213 ;  /* 0x000000ffffb07224 */ /* 0x000fc400078e00d5 */
[----:B------:R-:W-:Y:S02]  /*10290*/  IMAD.MOV.U32 R177, RZ, RZ, R212 ;  /* 0x000000ffffb17224 */ /* 0x000fe400078e00d4 */
[----:B------:R-:W-:Y:S01]  /*102a0*/  IMAD.MOV.U32 R178, RZ, RZ, R210 ;  /* 0x000000ffffb27224 */ /* 0x000fe200078e00d2 */
[C---:B------:R-:W-:Y:S02]  /*102b0*/  ISETP.LT.OR P0, PT, R2.reuse, R231, P0 ;  /* 0x000000e70200720c */ /* 0x040fe40000701670 */
[C---:B------:R-:W-:Y:S02]  /*102c0*/  ISETP.LT.OR P6, PT, R2.reuse, R230, P6 ;  /* 0x000000e60200720c */ /* 0x040fe400037c1670 */
[C---:B------:R-:W-:Y:S02]  /*102d0*/  ISETP.LT.OR P5, PT, R2.reuse, R229, P5 ;  /* 0x000000e50200720c */ /* 0x040fe40002fa1670 */
[----:B------:R-:W-:Y:S01]  /*102e0*/  ISETP.LT.OR P1, PT, R2, R228, P1 ;  /* 0x000000e40200720c */ /* 0x000fe20000f21670 */
[----:B------:R-:W-:-:S02]  /*102f0*/  IMAD.IADD R2, R224, 0x1, -R3 ;  /* 0x00000001e0027824 */ /* 0x000fc400078e0a03 */
[----:B-1----:R-:W-:Y:S01]  /*10300*/  IMAD.MOV.U32 R13, RZ, RZ, R12 ;  /* 0x000000ffff0d7224 */ /* 0x002fe200078e000c */
[----:B------:R-:W-:Y:S01]  /*10310*/  IABS R12, R14 ;  /* 0x0000000e000c7213 */ /* 0x000fe20000000000 */
[----:B------:R-:W-:Y:S01]  /*10320*/  HMMA.16816.F32.BF16 R24, R4, R22, R176 ;  /* 0x000000160418723c */ /* 0x000fe200000418b0 */
[----:B--2---:R-:W-:Y:S01]  /*10330*/  FFMA.FTZ R14, R18, -R222, R28 ;  /* 0x800000de120e7223 */ /* 0x004fe2000001001c */
[----:B------:R1:W2:Y:S05]  /*10340*/  I2F R17, R13 ;  /* 0x0000000d00117306 */ /* 0x0002aa0000201400 */
[----:B------:R-:W-:Y:S01]  /*10350*/  IMAD.MOV.U32 R5, RZ, RZ, R12 ;  /* 0x000000ffff057224 */ /* 0x000fe200078e000c */
[----:B------:R-:W-:Y:S01]  /*10360*/  IABS R4, R2 ;  /* 0x0000000200047213 */ /* 0x000fe20000000000 */
[----:B------:R-:W-:Y:S01]  /*10370*/  IMAD.IADD R6, R227, 0x1, -R3 ;  /* 0x00000001e3067824 */ /* 0x000fe200078e0a03 */
[----:B------:R-:W-:Y:S01]  /*10380*/  IADD3 R2, R0, 0x38, RZ ;  /* 0x0000003800027810 */ /* 0x000fe20007ffe0ff */
[----:B------:R4:W2:Y:S01]  /*10390*/  I2F R16, R5 ;  /* 0x0000000500107306 */ /* 0x0008a20000201400 */
[----:B------:R-:W-:-:S02]  /*103a0*/  FFMA.FTZ R7, R19, -R222, R38 ;  /* 0x800000de13077223 */ /* 0x000fc40000010026 */
[-C--:B---3--:R-:W-:Y:S02]  /*103b0*/  FFMA.FTZ R12, R15, -R222.reuse, R30 ;  /* 0x800000de0f0c7223 */ /* 0x088fe4000001001e */
[----:B-1----:R-:W-:Y:S01]  /*103c0*/  FFMA.FTZ R13, R20, -R222, R36 ;  /* 0x800000de140d7223 */ /* 0x002fe20000010024 */
[----:B------:R-:W-:Y:S01]  /*103d0*/  FSEL R33, R7, -INF , !P6 ;  /* 0xff80000007217808 */ /* 0x000fe20007000000 */
[----:B------:R-:W-:Y:S01]  /*103e0*/  IMAD.MOV.U32 R210, RZ, RZ, R252 ;  /* 0x000000ffffd27224 */ /* 0x000fe200078e00fc */
[----:B------:R-:W-:Y:S01]  /*103f0*/  FSEL R252, R14, -INF , !P5 ;  /* 0xff8000000efc7808 */ /* 0x000fe20006800000 */
[----:B----4-:R-:W-:Y:S01]  /*10400*/  IMAD.MOV.U32 R5, RZ, RZ, R4 ;  /* 0x000000ffff057224 */ /* 0x010fe200078e0004 */
[----:B------:R-:W-:Y:S01]  /*10410*/  IABS R4, R6 ;  /* 0x0000000600047213 */ /* 0x000fe20000000000 */
[----:B------:R-:W-:Y:S01]  /*10420*/  IMAD.IADD R6, R226, 0x1, -R2 ;  /* 0x00000001e2067824 */ /* 0x000fe200078e0a02 */
[----:B------:R-:W-:Y:S01]  /*10430*/  FSEL R48, R13, -INF , !P0 ;  /* 0xff8000000d307808 */ /* 0x000fe20004000000 */
[----:B------:R1:W3:Y:S01]  /*10440*/  I2F R15, R5 ;  /* 0x00000005000f7306 */ /* 0x0002e20000201400 */
[----:B------:R-:W-:-:S02]  /*10450*/  FSEL R34, R12, -INF , !P1 ;  /* 0xff8000000c227808 */ /* 0x000fc40004800000 */
[C---:B------:R-:W-:Y:S02]  /*10460*/  ISETP.GE.AND P0, PT, R3.reuse, R235, PT ;  /* 0x000000eb0300720c */ /* 0x040fe40003f06270 */
[C---:B------:R-:W-:Y:S02]  /*10470*/  ISETP.GE.AND P6, PT, R3.reuse, R234, PT ;  /* 0x000000ea0300720c */ /* 0x040fe40003fc6270 */
[C---:B------:R-:W-:Y:S02]  /*10480*/  ISETP.GE.AND P5, PT, R3.reuse, R233, PT ;  /* 0x000000e90300720c */ /* 0x040fe40003fa6270 */
[C---:B------:R-:W-:Y:S02]  /*10490*/  ISETP.GE.AND P1, PT, R3.reuse, R232, PT ;  /* 0x000000e80300720c */ /* 0x040fe40003f26270 */
[----:B------:R-:W-:Y:S01]  /*104a0*/  ISETP.LT.OR P0, PT, R3, R231, P0 ;  /* 0x000000e70300720c */ /* 0x000fe20000701670 */
[----:B-1----:R-:W-:Y:S01]  /*104b0*/  IMAD.MOV.U32 R5, RZ, RZ, R4 ;  /* 0x000000ffff057224 */ /* 0x002fe200078e0004 */
[----:B------:R-:W-:Y:S01]  /*104c0*/  IABS R4, R6 ;  /* 0x0000000600047213 */ /* 0x000fe20000000000 */
[----:B------:R-:W-:Y:S01]  /*104d0*/  IMAD.IADD R6, R225, 0x1, -R2 ;  /* 0x00000001e1067824 */ /* 0x000fe200078e0a02 */
[C---:B------:R-:W-:Y:S01]  /*104e0*/  ISETP.LT.OR P6, PT, R3.reuse, R230, P6 ;  /* 0x000000e60300720c */ /* 0x040fe200037c1670 */
[----:B------:R1:W4:Y:S01]  /*104f0*/  I2F R13, R5 ;  /* 0x00000005000d7306 */ /* 0x0003220000201400 */
[----:B------:R-:W-:-:S02]  /*10500*/  ISETP.LT.OR P5, PT, R3, R229, P5 ;  /* 0x000000e50300720c */ /* 0x000fc40002fa1670 */
[----:B------:R-:W-:Y:S01]  /*10510*/  ISETP.LT.OR P1, PT, R3, R228, P1 ;  /* 0x000000e40300720c */ /* 0x000fe20000f21670 */
[----:B------:R-:W-:Y:S01]  /*10520*/  IMAD.IADD R3, R224, 0x1, -R2 ;  /* 0x00000001e0037824 */ /* 0x000fe200078e0a02 */
[----:B------:R-:W-:-:S04]  /*10530*/  IADD3 R0, R0, 0x39, RZ ;  /* 0x0000003900007810 */ /* 0x000fc80007ffe0ff */
[----:B------:R-:W-:Y:S01]  /*10540*/  IABS R3, R3 ;  /* 0x0000000300037213 */ /* 0x000fe20000000000 */
[----:B-1----:R-:W-:Y:S01]  /*10550*/  IMAD.MOV.U32 R5, RZ, RZ, R4 ;  /* 0x000000ffff057224 */ /* 0x002fe200078e0004 */
[----:B------:R-:W-:-:S03]  /*10560*/  IABS R4, R6 ;  /* 0x0000000600047213 */ /* 0x000fc60000000000 */
[----:B------:R1:W1:Y:S01]  /*10570*/  I2F R14, R5 ;  /* 0x00000005000e7306 */ /* 0x0002620000201400 */
[----:B------:R-:W-:Y:S07]  /*10580*/  HMMA.16816.F32.BF16 R20, R8, R22, R40 ;  /* 0x000000160814723c */ /* 0x000fee0000041828 */
[----:B------:R2:W-:Y:S01]  /*10590*/  I2F R12, R4 ;  /* 0x00000004000c7306 */ /* 0x0005e20000201400 */
[----:B-1----:R-:W-:Y:S02]  /*105a0*/  IMAD.IADD R5, R227, 0x1, -R2 ;  /* 0x00000001e3057824 */ /* 0x002fe400078e0a02 */
[----:B--2---:R-:W-:-:S03]  /*105b0*/  IMAD.MOV.U32 R4, RZ, RZ, R3 ;  /* 0x000000ffff047224 */ /* 0x004fc600078e0003 */
[----:B------:R-:W-:Y:S01]  /*105c0*/  IABS R3, R5 ;  /* 0x0000000500037213 */ /* 0x000fe20000000000 */
[----:B------:R-:W-:Y:S01]  /*105d0*/  IMAD.IADD R5, R226, 0x1, -R0 ;  /* 0x00000001e2057824 */ /* 0x000fe200078e0a00 */
[----:B------:R1:W-:Y:S01]  /*105e0*/  I2F R11, R4 ;  /* 0x00000004000b7306 */ /* 0x0003e20000201400 */
[-C--:B------:R-:W-:Y:S02]  /*105f0*/  FFMA.FTZ R6, R17, -R222.reuse, R37 ;  /* 0x800000de11067223 */ /* 0x080fe40000010025 */
[-C--:B------:R-:W-:Y:S02]  /*10600*/  FFMA.FTZ R7, R16, -R222.reuse, R39 ;  /* 0x800000de10077223 */ /* 0x080fe40000010027 */
[-C--:B---3--:R-:W-:Y:S02]  /*10610*/  FFMA.FTZ R8, R15, -R222.reuse, R29 ;  /* 0x800000de0f087223 */ /* 0x088fe4000001001d */
[----:B----4-:R-:W-:Y:S02]  /*10620*/  FFMA.FTZ R9, R13, -R222, R31 ;  /* 0x800000de0d097223 */ /* 0x010fe4000001001f */
[----:B-1----:R-:W-:Y:S01]  /*10630*/  IMAD.MOV.U32 R4, RZ, RZ, R3 ;  /* 0x000000ffff047224 */ /* 0x002fe200078e0003 */
[----:B------:R-:W-:-:S03]  /*10640*/  IABS R3, R5 ;  /* 0x0000000500037213 */ /* 0x000fc60000000000 */
[----:B------:R1:W-:Y:S01]  /*10650*/  I2F R10, R4 ;  /* 0x00000004000a7306 */ /* 0x0003e20000201400 */
[----:B------:R-:W-:Y:S02]  /*10660*/  FSEL R49, R6, -INF , !P0 ;  /* 0xff80000006317808 */ /* 0x000fe40004000000 */
[----:B------:R-:W-:Y:S02]  /*10670*/  FSEL R30, R7, -INF , !P6 ;  /* 0xff800000071e7808 */ /* 0x000fe40007000000 */
[----:B------:R-:W-:Y:S02]  /*10680*/  FSEL R212, R8, -INF , !P5 ;  /* 0xff80000008d47808 */ /* 0x000fe40006800000 */
[----:B------:R-:W-:Y:S02]  /*10690*/  FSEL R250, R9, -INF , !P1 ;  /* 0xff80000009fa7808 */ /* 0x000fe40004800000 */
[C---:B------:R-:W-:Y:S02]  /*106a0*/  ISETP.GE.AND P0, PT, R2.reuse, R235, PT ;  /* 0x000000eb0200720c */ /* 0x040fe40003f06270 */
[C---:B------:R-:W-:Y:S01]  /*106b0*/  ISETP.GE.AND P6, PT, R2.reuse, R234, PT ;  /* 0x000000ea0200720c */ /* 0x040fe20003fc6270 */
[----:B-1----:R-:W-:Y:S01]  /*106c0*/  IMAD.MOV.U32 R4, RZ, RZ, R3 ;  /* 0x000000ffff047224 */ /* 0x002fe200078e0003 */
[----:B------:R-:W-:-:S02]  /*106d0*/  ISETP.GE.AND P5, PT, R2, R233, PT ;  /* 0x000000e90200720c */ /* 0x000fc40003fa6270 */
[C---:B------:R-:W-:Y:S01]  /*106e0*/  ISETP.GE.AND P1, PT, R2.reuse, R232, PT ;  /* 0x000000e80200720c */ /* 0x040fe20003f26270 */
[----:B------:R1:W2:Y:S01]  /*106f0*/  I2F R7, R4 ;  /* 0x0000000400077306 */ /* 0x0002a20000201400 */
[--C-:B------:R-:W-:Y:S01]  /*10700*/  IMAD.IADD R5, R225, 0x1, -R0.reuse ;  /* 0x00000001e1057824 */ /* 0x100fe200078e0a00 */
[C---:B------:R-:W-:Y:S02]  /*10710*/  ISETP.LT.OR P0, PT, R2.reuse, R231, P0 ;  /* 0x000000e70200720c */ /* 0x040fe40000701670 */
[C---:B------:R-:W-:Y:S02]  /*10720*/  ISETP.LT.OR P6, PT, R2.reuse, R230, P6 ;  /* 0x000000e60200720c */ /* 0x040fe400037c1670 */
[C---:B------:R-:W-:Y:S02]  /*10730*/  ISETP.LT.OR P5, PT, R2.reuse, R229, P5 ;  /* 0x000000e50200720c */ /* 0x040fe40002fa1670 */
[----:B------:R-:W-:Y:S01]  /*10740*/  ISETP.LT.OR P1, PT, R2, R228, P1 ;  /* 0x000000e40200720c */ /* 0x000fe20000f21670 */
[----:B------:R-:W-:Y:S01]  /*10750*/  IMAD.IADD R2, R227, 0x1, -R0 ;  /* 0x00000001e3027824 */ /* 0x000fe200078e0a00 */
[----:B------:R-:W-:Y:S01]  /*10760*/  IABS R3, R5 ;  /* 0x0000000500037213 */ /* 0x000fe20000000000 */
[----:B------:R-:W-:-:S02]  /*10770*/  FFMA.FTZ R8, R14, -R222, R20 ;  /* 0x800000de0e087223 */ /* 0x000fc40000010014 */
[----:B-1----:R-:W-:Y:S01]  /*10780*/  IMAD.IADD R4, R224, 0x1, -R0 ;  /* 0x00000001e0047824 */ /* 0x002fe200078e0a00 */
[----:B------:R-:W-:-:S04]  /*10790*/  IABS R2, R2 ;  /* 0x0000000200027213 */ /* 0x000fc80000000000 */
[----:B------:R-:W-:Y:S01]  /*107a0*/  IABS R4, R4 ;  /* 0x0000000400047213 */ /* 0x000fe20000000000 */
[----:B------:R1:W3:Y:S01]  /*107b0*/  I2F R9, R3 ;  /* 0x0000000300097306 */ /* 0x0002e20000201400 */
[----:B------:R-:W-:Y:S02]  /*107c0*/  FSEL R28, R8, -INF , !P0 ;  /* 0xff800000081c7808 */ /* 0x000fe40004000000 */
[----:B------:R-:W-:Y:S01]  /*107d0*/  ISETP.GE.AND P0, PT, R0, R235, PT ;  /* 0x000000eb0000720c */ /* 0x000fe20003f06270 */
[----:B--2---:R-:W-:-:S03]  /*107e0*/  FFMA.FTZ R7, R7, -R222, R21 ;  /* 0x800000de07077223 */ /* 0x004fc60000010015 */
        /* <DEDUP_REMOVED lines=15> */
[----:B---3--:R-:W-:Y:S01]  /*108e0*/  FFMA.FTZ R4, R9, -R222, R23 ;  /* 0x800000de09047223 */ /* 0x008fe20000010017 */
[C---:B------:R-:W-:Y:S01]  /*108f0*/  ISETP.LT.OR P6, PT, R0.reuse, R230, P6 ;  /* 0x000000e60000720c */ /* 0x040fe200037c1670 */
[----:B--2---:R-:W-:Y:S01]  /*10900*/  FFMA.FTZ R3, R5, -R222, R25 ;  /* 0x800000de05037223 */ /* 0x004fe20000010019 */
[C---:B------:R-:W-:Y:S02]  /*10910*/  ISETP.LT.OR P5, PT, R0.reuse, R229, P5 ;  /* 0x000000e50000720c */ /* 0x040fe40002fa1670 */
[----:B------:R-:W-:Y:S01]  /*10920*/  ISETP.LT.OR P1, PT, R0, R228, P1 ;  /* 0x000000e40000720c */ /* 0x000fe20000f21670 */
[----:B------:R-:W-:Y:S01]  /*10930*/  FFMA.FTZ R0, R2, -R222, R27 ;  /* 0x800000de02007223 */ /* 0x000fe2000001001b */
[----:B------:R-:W-:-:S02]  /*10940*/  FSEL R55, R4, -INF , !P6 ;  /* 0xff80000004377808 */ /* 0x000fc40007000000 */
[----:B------:R-:W-:Y:S02]  /*10950*/  FSEL R201, R3, -INF , !P5 ;  /* 0xff80000003c97808 */ /* 0x000fe40006800000 */
[----:B------:R-:W-:Y:S01]  /*10960*/  FSEL R210, R0, -INF , !P1 ;  /* 0xff80000000d27808 */ /* 0x000fe20004800000 */
[----:B------:R-:W-:Y:S05]  /*10970*/  @!P0 BRA `(.L_x_243) ;  /* 0x000003d000008947 */ /* 0x000fea0003800000 */
[----:B------:R-:W2:Y:S04]  /*10980*/  LDL.LU R180, [R1+0x8] ;  /* 0x0000080001b47983 */ /* 0x000ea80000300800 */
[----:B------:R-:W3:Y:S04]  /*10990*/  LDL.64 R176, [R1+0x50] ;  /* 0x0000500001b07983 */ /* 0x000ee80000100a00 */
[----:B------:R-:W4:Y:S01]  /*109a0*/  LDL.64 R178, [R1+0x48] ;  /* 0x0000480001b27983 */ /* 0x000f220000100a00 */
[----:B------:R-:W-:Y:S03]  /*109b0*/  BSSY B0, `(.L_x_244) ;  /* 0x0000038000007945 */ /* 0x000fe60003800000 */
[----:B------:R1:W-:Y:S04]  /*109c0*/  @P4 STS [R223+0x6000], RZ ;  /* 0x006000ffdf004388 */ /* 0x0003e80000000800 */
[----:B------:R1:W-:Y:S04]  /*109d0*/  @P4 STS [R223+0x6004], RZ ;  /* 0x006004ffdf004388 */ /* 0x0003e80000000800 */
[----:B------:R1:W-:Y:S01]  /*109e0*/  @P4 STS.64 [R223+0x6008], RZ ;  /* 0x006008ffdf004388 */ /* 0x0003e20000000a00 */
        /* <DEDUP_REMOVED lines=52> */
.L_x_245:
[----:B------:R-:W-:Y:S05]  /*10d30*/  BSYNC B0 ;  /* 0x0000000000007941 */ /* 0x000fea0003800000 */
.L_x_244:
[----:B------:R-:W0:Y:S02]  /*10d40*/  LDGDEPBAR ;  /* 0x00000000000079af */ /* 0x000e240000000000 */
.L_x_243:
[----:B-1----:R-:W2:Y:S01]  /*10d50*/  LDL.LU R4, [R1+0x28] ;  /* 0x0000280001047983 */ /* 0x002ea20000300800 */
[----:B------:R-:W-:Y:S01]  /*10d60*/  MOV R52, R102 ;  /* 0x0000006600347202 */ /* 0x000fe20000000f00 */
[----:B------:R-:W-:Y:S01]  /*10d70*/  IMAD.MOV.U32 R11, RZ, RZ, R34 ;  /* 0x000000ffff0b7224 */ /* 0x000fe200078e0022 */
[----:B------:R-:W-:Y:S01]  /*10d80*/  MOV R32, R185 ;  /* 0x000000b900207202 */ /* 0x000fe20000000f00 */
[----:B------:R-:W3:Y:S01]  /*10d90*/  LDL.LU R5, [R1+0x20] ;  /* 0x0000200001057983 */ /* 0x000ee20000300800 */
[----:B------:R-:W-:-:S03]  /*10da0*/  MOV R29, R184 ;  /* 0x000000b8001d7202 */ /* 0x000fc60000000f00 */
[----:B------:R-:W4:Y:S04]  /*10db0*/  LDL.LU R7, [R1+0x24] ;  /* 0x0000240001077983 */ /* 0x000f280000300800 */
[----:B------:R-:W3:Y:S04]  /*10dc0*/  LDL.LU R6, [R1+0x2c] ;  /* 0x00002c0001067983 */ /* 0x000ee80000300800 */
[----:B------:R-:W-:Y:S04]  /*10dd0*/  STL [R1+0x7c], R222 ;  /* 0x00007cde01007387 */ /* 0x000fe80000100800 */
[----:B------:R1:W-:Y:S01]  /*10de0*/  STL [R1+0x78], R221 ;  /* 0x000078dd01007387 */ /* 0x0003e20000100800 */
[----:B------:R-:W-:-:S02]  /*10df0*/  FMNMX.FTZ R0, R245, R62, !PT ;  /* 0x0000003ef5007209 */ /* 0x000fc40007810000 */
[----:B------:R-:W-:Y:S01]  /*10e00*/  MOV R42, R186 ;  /* 0x000000ba002a7202 */ /* 0x000fe20000000f00 */
[----:B------:R-:W-:Y:S04]  /*10e10*/  LDSM.16.MT88.4 R20, [R216+0x9000] ;  /* 0x00900000d814783b */ /* 0x000fe80000004200 */
[----:B------:R-:W-:Y:S04]  /*10e20*/  LDSM.16.MT88.4 R16, [R218+0x9000] ;  /* 0x00900000da10783b */ /* 0x000fe80000004200 */
[----:B------:R-:W-:Y:S04]  /*10e30*/  LDSM.16.MT88.4 R24, [R216+0xa000] ;  /* 0x00a00000d818783b */ /* 0x000fe80000004200 */
[----:B------:R-:W-:Y:S04]  /*10e40*/  LDSM.16.MT88.4 R12, [R218+0xa000] ;  /* 0x00a00000da0c783b */ /* 0x000fe80000004200 */
[----:B------:R-:W-:Y:S04]  /*10e50*/  LDSM.16.MT88.4 R44, [R216+0xb000] ;  /* 0x00b00000d82c783b */ /* 0x000fe80000004200 */
[----:B------:R-:W-:Y:S04]  /*10e60*/  LDSM.16.MT88.4 R36, [R218+0xb000] ;  /* 0x00b00000da24783b */ /* 0x000fe80000004200 */
[----:B-1----:R-:W3:Y:S01]  /*10e70*/  LDL.LU R221, [R1+0x4] ;  /* 0x0000040001dd7983 */ /* 0x002ee20000300800 */
        /* <DEDUP_REMOVED lines=26> */
[----:B------:R-:W-:-:S04]  /*11020*/  FMNMX.FTZ R0, R199, R0, !PT ;  /* 0x00000000c7007209 */ /* 0x000fc80007810000 */
[----:B------:R-:W-:Y:S01]  /*11030*/  FMNMX.FTZ R0, R11, R0, !PT ;  /* 0x000000000b007209 */ /* 0x000fe20007810000 */
[----:B------:R-:W1:Y:S03]  /*11040*/  SHFL.BFLY PT, R3, R103, 0x2, 0x1f ;  /* 0x0c401f0067037f89 */ /* 0x000e6600000e0000 */
        /* <DEDUP_REMOVED lines=11> */
[----:B------:R-:W-:Y:S02]  /*11100*/  FSEL R8, R8, RZ, P1 ;  /* 0x000000ff08087208 */ /* 0x000fe40000800000 */
[----:B------:R-:W-:-:S03]  /*11110*/  FMNMX.FTZ R102, R0, R102, !PT ;  /* 0x0000006600667209 */ /* 0x000fc60007810000 */
[----:B------:R-:W-:-:S04]  /*11120*/  FFMA.FTZ R0, R60, c[0x0][0x23c], -R8 ;  /* 0x00008f003c007a23 */ /* 0x000fc80000010808 */
[----:B------:R1:W-:Y:S01]  /*11130*/  MUFU.EX2 R31, R0 ;  /* 0x00000000001f7308 */ /* 0x0003e20000000800 */
[C---:B------:R-:W-:Y:S01]  /*11140*/  FMUL.FTZ R3, R102.reuse, c[0x0][0x23c] ;  /* 0x00008f0066037a20 */ /* 0x040fe20000410000 */
[----:B------:R-:W-:Y:S01]  /*11150*/  FSETP.NEU.FTZ.AND P0, PT, R102, -INF , PT ;  /* 0xff8000006600780b */ /* 0x000fe20003f1d000 */
[----:B------:R-:W-:-:S03]  /*11160*/  FFMA.FTZ R2, R62, c[0x0][0x23c], -R8 ;  /* 0x00008f003e027a23 */ /* 0x000fc60000010808 */
[----:B------:R-:W-:Y:S01]  /*11170*/  FSEL R3, R3, RZ, P0 ;  /* 0x000000ff03037208 */ /* 0x000fe20000000000 */
[----:B-1----:R-:W-:-:S04]  /*11180*/  FFMA.FTZ R0, R58, c[0x0][0x23c], -R8 ;  /* 0x00008f003a007a23 */ /* 0x002fc80000010808 */
[----:B------:R1:W-:Y:S01]  /*11190*/  MUFU.EX2 R40, R0 ;  /* 0x0000000000287308 */ /* 0x0003e20000000800 */
[----:B------:R-:W-:Y:S01]  /*111a0*/  MOV R58, R53 ;  /* 0x00000035003a7202 */ /* 0x000fe20000000f00 */
[----:B------:R-:W-:Y:S06]  /*111b0*/  STL [R1+0x74], R220 ;  /* 0x000074dc01007387 */ /* 0x000fec0000100800 */
[----:B------:R1:W-:Y:S02]  /*111c0*/  MUFU.EX2 R54, R2 ;  /* 0x0000000200367308 */ /* 0x0003e40000000800 */
[----:B-1----:R-:W-:-:S06]  /*111d0*/  FFMA.FTZ R0, R56, c[0x0][0x23c], -R8 ;  /* 0x00008f0038007a23 */ /* 0x002fcc0000010808 */
[----:B------:R1:W-:Y:S01]  /*111e0*/  MUFU.EX2 R60, R0 ;  /* 0x00000000003c7308 */ /* 0x0003e20000000800 */
[----:B------:R-:W-:Y:S01]  /*111f0*/  FMNMX.FTZ R2, R248, R237, !PT ;  /* 0x000000edf8027209 */ /* 0x000fe20007810000 */
[----:B------:R-:W-:Y:S03]  /*11200*/  STL [R1+0x70], R219 ;  /* 0x000070db01007387 */ /* 0x000fe60000100800 */
[----:B------:R-:W-:Y:S01]  /*11210*/  FMNMX.FTZ R2, R214, R2, !PT ;  /* 0x00000002d6027209 */ /* 0x000fe20007810000 */
[----:B-1----:R-:W-:-:S04]  /*11220*/  FFMA.FTZ R0, R63, c[0x0][0x23c], -R3 ;  /* 0x00008f003f007a23 */ /* 0x002fc80000010803 */
[----:B------:R1:W-:Y:S01]  /*11230*/  MUFU.EX2 R53, R0 ;  /* 0x0000000000357308 */ /* 0x0003e20000000800 */
[----:B------:R1:W-:Y:S02]  /*11240*/  STL [R1+0x6c], R217 ;  /* 0x00006cd901007387 */ /* 0x0003e40000100800 */
[----:B-1----:R-:W-:-:S05]  /*11250*/  FFMA.FTZ R0, R61, c[0x0][0x23c], -R3 ;  /* 0x00008f003d007a23 */ /* 0x002fca0000010803 */
[----:B------:R1:W-:Y:S02]  /*11260*/  MUFU.EX2 R217, R0 ;  /* 0x0000000000d97308 */ /* 0x0003e40000000800 */
[----:B-1----:R-:W-:-:S04]  /*11270*/  FMNMX.FTZ R0, R247, R240, !PT ;  /* 0x000000f0f7007209 */ /* 0x002fc80007810000 */
[----:B------:R-:W-:Y:S02]  /*11280*/  FMNMX.FTZ R0, R238, R0, !PT ;  /* 0x00000000ee007209 */ /* 0x000fe40007810000 */
[----:B----4-:R-:W-:Y:S01]  /*11290*/  MOV R10, R7 ;  /* 0x00000007000a7202 */ /* 0x010fe20000000f00 */
[----:B--2---:R-:W-:Y:S01]  /*112a0*/  IMAD.MOV.U32 R7, RZ, RZ, R4 ;  /* 0x000000ffff077224 */ /* 0x004fe200078e0004 */
[----:B------:R-:W-:Y:S01]  /*112b0*/  FMNMX.FTZ R4, R206, R2, !PT ;  /* 0x00000002ce047209 */ /* 0x000fe20007810000 */
[----:B------:R-:W-:Y:S01]  /*112c0*/  FFMA.FTZ R2, R59, c[0x0][0x23c], -R3 ;  /* 0x00008f003b027a23 */ /* 0x000fe20000010803 */
[----:B---3--:R-:W-:Y:S02]  /*112d0*/  MOV R9, R5 ;  /* 0x0000000500097202 */ /* 0x008fe40000000f00 */
[----:B------:R-:W-:Y:S01]  /*112e0*/  FMNMX.FTZ R4, R65, R4, !PT ;  /* 0x0000000441047209 */ /* 0x000fe20007810000 */
[----:B------:R1:W-:Y:S01]  /*112f0*/  MUFU.EX2 R41, R2 ;  /* 0x0000000200297308 */ /* 0x0003e20000000800 */
[----:B------:R-:W-:-:S02]  /*11300*/  FSEL R5, R103, RZ, P1 ;  /* 0x000000ff67057208 */ /* 0x000fc40000800000 */
[----:B------:R-:W-:-:S03]  /*11310*/  FMNMX.FTZ R4, R32, R4, !PT ;  /* 0x0000000420047209 */ /* 0x000fc60007810000 */
[----:B------:R-:W-:Y:S01]  /*11320*/  FADD.FTZ R5, R245, -R5 ;  /* 0x80000005f5057221 */ /* 0x000fe20000010000 */
[----:B------:R-:W-:Y:S02]  /*11330*/  MOV R245, R187 ;  /* 0x000000bb00f57202 */ /* 0x000fe40000000f00 */
[----:B------:R-:W-:Y:S02]  /*11340*/  FMNMX.FTZ R4, R243, R4, !PT ;  /* 0x00000004f3047209 */ /* 0x000fe40007810000 */
[----:B-1----:R-:W-:Y:S01]  /*11350*/  FMNMX.FTZ R2, R207, R0, !PT ;  /* 0x00000000cf027209 */ /* 0x002fe20007810000 */
[----:B------:R-:W-:-:S03]  /*11360*/  FFMA.FTZ R0, R57, c[0x0][0x23c], -R3 ;  /* 0x00008f0039007a23 */ /* 0x000fc60000010803 */
[----:B------:R-:W-:Y:S01]  /*11370*/  FMNMX.FTZ R2, R67, R2, !PT ;  /* 0x0000000243027209 */ /* 0x000fe20007810000 */
[----:B------:R1:W-:Y:S01]  /*11380*/  MUFU.EX2 R62, R0 ;  /* 0x00000000003e7308 */ /* 0x0003e20000000800 */
[----:B------:R-:W-:Y:S02]  /*11390*/  MOV R61, R101 ;  /* 0x00000065003d7202 */ /* 0x000fe40000000f00 */
[----:B------:R-:W-:Y:S01]  /*113a0*/  FMNMX.FTZ R2, R245, R2, !PT ;  /* 0x00000002f5027209 */ /* 0x000fe20007810000 */
[----:B------:R-:W-:Y:S01]  /*113b0*/  FMUL.FTZ R101, R5, c[0x0][0x23c] ;  /* 0x00008f0005657a20 */ /* 0x000fe20000410000 */
[----:B------:R-:W-:Y:S02]  /*113c0*/  FMNMX.FTZ R4, R215, R4, !PT ;  /* 0x00000004d7047209 */ /* 0x000fe40007810000 */
[----:B-1----:R-:W-:-:S05]  /*113d0*/  FSEL R0, R102, RZ, P0 ;  /* 0x000000ff66007208 */ /* 0x002fca0000000000 */
[----:B------:R-:W-:Y:S01]  /*113e0*/  FADD.FTZ R5, R246, -R0 ;  /* 0x80000000f6057221 */ /* 0x000fe20000010000 */
[----:B------:R-:W-:Y:S02]  /*113f0*/  FMNMX.FTZ R0, R42, R2, !PT ;  /* 0x000000022a007209 */ /* 0x000fe40007810000 */
[----:B------:R-:W-:Y:S02]  /*11400*/  FMNMX.FTZ R2, R205, R4, !PT ;  /* 0x00000004cd027209 */ /* 0x000fe40007810000 */
[----:B------:R-:W-:Y:S02]  /*11410*/  FMNMX.FTZ R0, R29, R0, !PT ;  /* 0x000000001d007209 */ /* 0x000fe40007810000 */
[----:B------:R-:W-:Y:S02]  /*11420*/  MOV R57, R100 ;  /* 0x0000006400397202 */ /* 0x000fe40000000f00 */
[----:B------:R-:W-:Y:S02]  /*11430*/  FMNMX.FTZ R2, R221, R2, !PT ;  /* 0x00000002dd027209 */ /* 0x000fe40007810000 */
[----:B------:R-:W-:-:S02]  /*11440*/  FMNMX.FTZ R0, R236, R0, !PT ;  /* 0x00000000ec007209 */ /* 0x000fc40007810000 */
[----:B------:R-:W-:Y:S02]  /*11450*/  FMNMX.FTZ R2, R57, R2, !PT ;  /* 0x0000000239027209 */ /* 0x000fe40007810000 */
[----:B------:R-:W-:Y:S02]  /*11460*/  MOV R56, R104 ;  /* 0x0000006800387202 */ /* 0x000fe40000000f00 */
[----:B------:R-:W-:Y:S02]  /*11470*/  FMNMX.FTZ R0, R61, R0, !PT ;  /* 0x000000003d007209 */ /* 0x000fe40007810000 */
[----:B------:R-:W-:Y:S02]  /*11480*/  FMNMX.FTZ R2, R242, R2, !PT ;  /* 0x00000002f2027209 */ /* 0x000fe40007810000 */
[----:B------:R-:W-:Y:S02]  /*11490*/  FMNMX.FTZ R0, R56, R0, !PT ;  /* 0x0000000038007209 */ /* 0x000fe40007810000 */
[----:B------:R-:W-:-:S02]  /*114a0*/  FMNMX.FTZ R2, R209, R2, !PT ;  /* 0x00000002d1027209 */ /* 0x000fc40007810000 */
[----:B------:R-:W-:Y:S02]  /*114b0*/  FMNMX.FTZ R0, R58, R0, !PT ;  /* 0x000000003a007209 */ /* 0x000fe40007810000 */
[----:B------:R-:W-:Y:S01]  /*114c0*/  FMNMX.FTZ R2, R48, R2, !PT ;  /* 0x0000000230027209 */ /* 0x000fe20007810000 */
[----:B------:R-:W-:Y:S01]  /*114d0*/  IMAD.MOV.U32 R59, RZ, RZ, R33 ;  /* 0x000000ffff3b7224 */ /* 0x000fe200078e0021 */
[----:B------:R-:W-:Y:S02]  /*114e0*/  FMNMX.FTZ R0, R249, R0, !PT ;  /* 0x00000000f9007209 */ /* 0x000fe40007810000 */
[----:B------:R-:W-:Y:S02]  /*114f0*/  FMNMX.FTZ R2, R49, R2, !PT ;  /* 0x0000000231027209 */ /* 0x000fe40007810000 */
[----:B------:R-:W-:Y:S02]  /*11500*/  FMNMX.FTZ R0, R59, R0, !PT ;  /* 0x000000003b007209 */ /* 0x000fe40007810000 */
[----:B------:R-:W-:Y:S01]  /*11510*/  FMNMX.FTZ R2, R28, R2, !PT ;  /* 0x000000021c027209 */ /* 0x000fe20007810000 */
[----:B------:R-:W-:Y:S01]  /*11520*/  IMAD.MOV.U32 R33, RZ, RZ, R9 ;  /* 0x000000ffff217224 */ /* 0x000fe200078e0009 */
[----:B------:R-:W-:-:S02]  /*11530*/  FMNMX.FTZ R9, R30, R0, !PT ;  /* 0x000000001e097209 */ /* 0x000fc40007810000 */
[----:B------:R-:W-:-:S05]  /*11540*/  FMNMX.FTZ R0, R251, R2, !PT ;  /* 0x00000002fb007209 */ /* 0x000fca0007810000 */
[----:B------:R-:W1:Y:S01]  /*11550*/  SHFL.BFLY PT, R2, R0, 0x2, 0x1f ;  /* 0x0c401f0000027f89 */ /* 0x000e6200000e0000 */
[----:B------:R-:W-:Y:S01]  /*11560*/  MOV R43, R10 ;  /* 0x0000000a002b7202 */ /* 0x000fe20000000f00 */
[----:B------:R-:W-:Y:S01]  /*11570*/  FMUL.FTZ R5, R5, c[0x0][0x23c] ;  /* 0x00008f0005057a20 */ /* 0x000fe20000410000 */
[----:B------:R-:W2:Y:S08]  /*11580*/  MUFU.EX2 R101, R101 ;  /* 0x0000006500657308 */ /* 0x000eb00000000800 */
[----:B------:R3:W4:Y:S01]  /*11590*/  MUFU.EX2 R100, R5 ;  /* 0x0000000500647308 */ /* 0x0007220000000800 */
[----:B-1----:R-:W-:-:S02]  /*115a0*/  FMNMX.FTZ R0, R0, R2, !PT ;  /* 0x0000000200007209 */ /* 0x002fc40007810000 */
[----:B------:R-:W-:-:S04]  /*115b0*/  FMNMX.FTZ R2, R51, R9, !PT ;  /* 0x0000000933027209 */ /* 0x000fc80007810000 */
[----:B------:R-:W-:-:S05]  /*115c0*/  FMNMX.FTZ R2, R55, R2, !PT ;  /* 0x0000000237027209 */ /* 0x000fca0007810000 */
[----:B------:R-:W1:Y:S01]  /*115d0*/  SHFL.BFLY PT, R10, R2, 0x2, 0x1f ;  /* 0x0c401f00020a7f89 */ /* 0x000e6200000e0000 */
[----:B------:R-:W-:-:S03]  /*115e0*/  MOV R34, R7 ;  /* 0x0000000700227202 */ /* 0x000fc60000000f00 */
[----:B------:R-:W1:Y:S01]  /*115f0*/  SHFL.BFLY PT, R9, R0, 0x1, 0x1f ;  /* 0x0c201f0000097f89 */ /* 0x000e6200000e0000 */
[----:B------:R-:W-:Y:S01]  /*11600*/  MOV R35, R6 ;  /* 0x0000000600237202 */ /* 0x000fe20000000f00 */
[-C--:B--2---:R-:W-:Y:S01]  /*11610*/  FMUL.FTZ R120, R120, R101.reuse ;  /* 0x0000006578787220 */ /* 0x084fe20000410000 */
[----:B------:R-:W-:Y:S01]  /*11620*/  F2FP.BF16.PACK_AB R4, R31, R54 ;  /* 0x000000361f04723e */ /* 0x000fe200000010ff */
[----:B------:R-:W-:Y:S01]  /*11630*/  FMUL.FTZ R121, R121, R101 ;  /* 0x0000006579797220 */ /* 0x000fe20000410000 */
[----:B---3--:R-:W-:Y:S01]  /*11640*/  F2FP.BF16.PACK_AB R5, R217, R53 ;  /* 0x00000035d905723e */ /* 0x008fe200000010ff */
[----:B----4-:R-:W-:Y:S01]  /*11650*/  FMUL.FTZ R122, R122, R100 ;  /* 0x000000647a7a7220 */ /* 0x010fe20000410000 */
[----:B------:R-:W-:Y:S01]  /*11660*/  F2FP.BF16.PACK_AB R6, R60, R40 ;  /* 0x000000283c06723e */ /* 0x000fe200000010ff */
[----:B------:R-:W-:Y:S01]  /*11670*/  FMUL.FTZ R123, R123, R100 ;  /* 0x000000647b7b7220 */ /* 0x000fe20000410000 */
[----:B------:R-:W-:Y:S01]  /*11680*/  F2FP.BF16.PACK_AB R7, R62, R41 ;  /* 0x000000293e07723e */ /* 0x000fe200000010ff */
[----:B------:R-:W-:-:S02]  /*11690*/  FMUL.FTZ R132, R132, R101 ;  /* 0x0000006584847220 */ /* 0x000fc40000410000 */
[-C--:B------:R-:W-:Y:S02]  /*116a0*/  FMUL.FTZ R133, R133, R101.reuse ;  /* 0x0000006585857220 */ /* 0x080fe40000410000 */
[-C--:B------:R-:W-:Y:S02]  /*116b0*/  FMUL.FTZ R134, R134, R100.reuse ;  /* 0x0000006486867220 */ /* 0x080fe40000410000 */
[----:B------:R-:W-:Y:S02]  /*116c0*/  FMUL.FTZ R135, R135, R100 ;  /* 0x0000006487877220 */ /* 0x000fe40000410000 */
[-C--:B------:R-:W-:Y:S02]  /*116d0*/  FMUL.FTZ R152, R152, R101.reuse ;  /* 0x0000006598987220 */ /* 0x080fe40000410000 */
[-C--:B------:R-:W-:Y:S02]  /*116e0*/  FMUL.FTZ R153, R153, R101.reuse ;  /* 0x0000006599997220 */ /* 0x080fe40000410000 */
        /* <DEDUP_REMOVED lines=38> */
[----:B-1----:R-:W-:Y:S01]  /*11950*/  FMNMX.FTZ R2, R2, R10, !PT ;  /* 0x0000000a02027209 */ /* 0x002fe20007810000 */
        /* <DEDUP_REMOVED lines=15> */
[----:B------:R-:W-:-:S05]  /*11a50*/  FMUL.FTZ R0, R105, c[0x0][0x23c] ;  /* 0x00008f0069007a20 */ /* 0x000fca0000410000 */
        /* <DEDUP_REMOVED lines=9> */
[----:B--2---:R-:W-:Y:S01]  /*11af0*/  FMUL.FTZ R2, R104, c[0x0][0x23c] ;  /* 0x00008f0068027a20 */ /* 0x004fe20000410000 */
[----:B------:R-:W-:-:S04]  /*11b00*/  MOV R206, R42 ;  /* 0x0000002a00ce7202 */ /* 0x000fc80000000f00 */
[----:B------:R-:W-:Y:S01]  /*11b10*/  FSEL R2, R2, RZ, P0 ;  /* 0x000000ff02027208 */ /* 0x000fe20000000000 */
[----:B-1----:R-:W-:-:S04]  /*11b20*/  FFMA.FTZ R4, R65, c[0x0][0x23c], -R0 ;  /* 0x00008f0041047a23 */ /* 0x002fc80000010800 */
[----:B------:R1:W-:Y:S01]  /*11b30*/  MUFU.EX2 R42, R4 ;  /* 0x00000004002a7308 */ /* 0x0003e20000000800 */
[----:B------:R-:W-:-:S05]  /*11b40*/  FSEL R5, R105, RZ, P1 ;  /* 0x000000ff69057208 */ /* 0x000fca0000800000 */
[----:B------:R-:W-:Y:S02]  /*11b50*/  FADD.FTZ R6, R248, -R5 ;  /* 0x80000005f8067221 */ /* 0x000fe40000010000 */
[----:B-1----:R-:W-:-:S04]  /*11b60*/  FFMA.FTZ R4, R240, c[0x0][0x23c], -R2 ;  /* 0x00008f00f0047a23 */ /* 0x002fc80000010802 */
[----:B------:R1:W2:Y:S01]  /*11b70*/  MUFU.EX2 R7, R4 ;  /* 0x0000000400077308 */ /* 0x0002a20000000800 */
[----:B------:R-:W-:Y:S01]  /*11b80*/  FSEL R5, R104, RZ, P0 ;  /* 0x000000ff68057208 */ /* 0x000fe20000000000 */
[----:B-1----:R-:W-:-:S06]  /*11b90*/  FFMA.FTZ R4, R238, c[0x0][0x23c], -R2 ;  /* 0x00008f00ee047a23 */ /* 0x002fcc0000010802 */
[----:B------:R1:W-:Y:S01]  /*11ba0*/  MUFU.EX2 R222, R4 ;  /* 0x0000000400de7308 */ /* 0x0003e20000000800 */
[----:B------:R-:W-:Y:S02]  /*11bb0*/  FMUL.FTZ R6, R6, c[0x0][0x23c] ;  /* 0x00008f0006067a20 */ /* 0x000fe40000410000 */
[----:B-1----:R-:W-:-:S05]  /*11bc0*/  FFMA.FTZ R4, R207, c[0x0][0x23c], -R2 ;  /* 0x00008f00cf047a23 */ /* 0x002fca0000010802 */
[----:B------:R1:W-:Y:S01]  /*11bd0*/  MUFU.EX2 R9, R4 ;  /* 0x0000000400097308 */ /* 0x0003e20000000800 */
[----:B------:R-:W-:Y:S02]  /*11be0*/  MOV R50, R43 ;  /* 0x0000002b00327202 */ /* 0x000fe40000000f00 */
[----:B------:R-:W-:Y:S01]  /*11bf0*/  MOV R63, R11 ;  /* 0x0000000b003f7202 */ /* 0x000fe20000000f00 */
[----:B-1----:R-:W-:-:S04]  /*11c00*/  FADD.FTZ R4, R247, -R5 ;  /* 0x80000005f7047221 */ /* 0x002fc80000010000 */
[----:B------:R-:W-:-:S04]  /*11c10*/  FMUL.FTZ R4, R4, c[0x0][0x23c] ;  /* 0x00008f0004047a20 */ /* 0x000fc80000410000 */
[----:B------:R1:W3:Y:S08]  /*11c20*/  MUFU.EX2 R10, R4 ;  /* 0x00000004000a7308 */ /* 0x0002f00000000800 */
[----:B------:R4:W4:Y:S01]  /*11c30*/  MUFU.EX2 R11, R6 ;  /* 0x00000006000b7308 */ /* 0x0009220000000800 */
[----:B-1----:R-:W-:-:S07]  /*11c40*/  FFMA.FTZ R4, R67, c[0x0][0x23c], -R2 ;  /* 0x00008f0043047a23 */ /* 0x002fce0000010802 */
[----:B------:R1:W1:Y:S01]  /*11c50*/  MUFU.EX2 R43, R4 ;  /* 0x00000004002b7308 */ /* 0x0002620000000800 */
[----:B--2---:R-:W-:Y:S02]  /*11c60*/  IMAD.MOV.U32 R207, RZ, RZ, R7 ;  /* 0x000000ffffcf7224 */ /* 0x004fe400078e0007 */
[----:B---3--:R-:W-:Y:S01]  /*11c70*/  FMUL.FTZ R130, R130, R10 ;  /* 0x0000000a82827220 */ /* 0x008fe20000410000 */
[----:B----4-:R-:W-:Y:S01]  /*11c80*/  F2FP.BF16.PACK_AB R6, R42, R220 ;  /* 0x000000dc2a06723e */ /* 0x010fe200000010ff */
[----:B------:R-:W-:Y:S01]  /*11c90*/  FMUL.FTZ R128, R128, R11 ;  /* 0x0000000b80807220 */ /* 0x000fe20000410000 */
[----:B------:R-:W-:Y:S01]  /*11ca0*/  F2FP.BF16.PACK_AB R5, R222, R207 ;  /* 0x000000cfde05723e */ /* 0x000fe200000010ff */
[----:B------:R-:W-:Y:S02]  /*11cb0*/  FMUL.FTZ R129, R129, R11 ;  /* 0x0000000b81817220 */ /* 0x000fe40000410000 */
[----:B------:R-:W-:Y:S01]  /*11cc0*/  FMUL.FTZ R131, R131, R10 ;  /* 0x0000000a83837220 */ /* 0x000fe20000410000 */
[----:B-1----:R-:W-:-:S02]  /*11cd0*/  F2FP.BF16.PACK_AB R4, R219, R139 ;  /* 0x0000008bdb04723e */ /* 0x002fc400000010ff */
[----:B------:R-:W-:-:S07]  /*11ce0*/  F2FP.BF16.PACK_AB R7, R43, R9 ;  /* 0x000000092b07723e */ /* 0x000fce00000010ff */
[----:B------:R-:W-:Y:S07]  /*11cf0*/  HMMA.16816.F32.BF16 R76, R4, R16, R128 ;  /* 0x00000010044c723c */ /* 0x000fee0000041880 */
[----:B------:R-:W-:Y:S02]  /*11d00*/  IMAD.MOV.U32 R16, RZ, RZ, R9 ;  /* 0x000000ffff107224 */ /* 0x000fe400078e0009 */
[----:B------:R-:W-:-:S04]  /*11d10*/  FFMA.FTZ R9, R66, c[0x0][0x23c], -R8 ;  /* 0x00008f0042097a23 */ /* 0x000fc80000010808 */
[----:B------:R1:W-:Y:S01]  /*11d20*/  MUFU.EX2 R248, R9 ;  /* 0x0000000900f87308 */ /* 0x0003e20000000800 */
[-C--:B------:R-:W-:Y:S02]  /*11d30*/  FMUL.FTZ R112, R112, R11.reuse ;  /* 0x0000000b70707220 */ /* 0x080fe40000410000 */
[----:B------:R-:W-:Y:S02]  /*11d40*/  FMUL.FTZ R113, R113, R11 ;  /* 0x0000000b71717220 */ /* 0x000fe40000410000 */
[-C--:B------:R-:W-:Y:S02]  /*11d50*/  FMUL.FTZ R114, R114, R10.reuse ;  /* 0x0000000a72727220 */ /* 0x080fe40000410000 */
[----:B------:R-:W-:Y:S02]  /*11d60*/  FMUL.FTZ R115, R115, R10 ;  /* 0x0000000a73737220 */ /* 0x000fe40000410000 */
[----:B-1----:R-:W-:-:S04]  /*11d70*/  FFMA.FTZ R9, R64, c[0x0][0x23c], -R8 ;  /* 0x00008f0040097a23 */ /* 0x002fc80000010808 */
[----:B------:R1:W2:Y:S01]  /*11d80*/  MUFU.EX2 R247, R9 ;  /* 0x0000000900f77308 */ /* 0x0002a20000000800 */
[----:B------:R-:W-:Y:S01]  /*11d90*/  HMMA.16816.F32.BF16 R88, R4, R20, R112 ;  /* 0x000000140458723c */ /* 0x000fe20000041870 */
[-C--:B------:R-:W-:Y:S02]  /*11da0*/  FMUL.FTZ R124, R124, R11.reuse ;  /* 0x0000000b7c7c7220 */ /* 0x080fe40000410000 */
[----:B------:R-:W-:-:S04]  /*11db0*/  FMUL.FTZ R125, R125, R11 ;  /* 0x0000000b7d7d7220 */ /* 0x000fc80000410000 */
[----:B------:R-:W-:Y:S02]  /*11dc0*/  IMAD.MOV.U32 R20, RZ, RZ, R245 ;  /* 0x000000ffff147224 */ /* 0x000fe400078e00f5 */
[----:B-1----:R-:W-:-:S04]  /*11dd0*/  FFMA.FTZ R9, R107, c[0x0][0x23c], -R8 ;  /* 0x00008f006b097a23 */ /* 0x002fc80000010808 */
[----:B------:R1:W-:Y:S01]  /*11de0*/  MUFU.EX2 R246, R9 ;  /* 0x0000000900f67308 */ /* 0x0003e20000000800 */
[-C--:B------:R-:W-:Y:S02]  /*11df0*/  FMUL.FTZ R126, R126, R10.reuse ;  /* 0x0000000a7e7e7220 */ /* 0x080fe40000410000 */
[----:B------:R-:W-:Y:S02]  /*11e00*/  FMUL.FTZ R127, R127, R10 ;  /* 0x0000000a7f7f7220 */ /* 0x000fe40000410000 */
[-C--:B------:R-:W-:Y:S02]  /*11e10*/  FMUL.FTZ R144, R144, R11.reuse ;  /* 0x0000000b90907220 */ /* 0x080fe40000410000 */
[----:B------:R-:W-:Y:S02]  /*11e20*/  FMUL.FTZ R145, R145, R11 ;  /* 0x0000000b91917220 */ /* 0x000fe40000410000 */
[----:B-1----:R-:W-:-:S04]  /*11e30*/  FFMA.FTZ R9, R106, c[0x0][0x23c], -R8 ;  /* 0x00008f006a097a23 */ /* 0x002fc80000010808 */
[----:B------:R1:W-:Y:S01]  /*11e40*/  MUFU.EX2 R245, R9 ;  /* 0x0000000900f57308 */ /* 0x0003e20000000800 */
[-C--:B------:R-:W-:Y:S02]  /*11e50*/  FMUL.FTZ R146, R146, R10.reuse ;  /* 0x0000000a92927220 */ /* 0x080fe40000410000 */
[-C--:B------:R-:W-:Y:S02]  /*11e60*/  FMUL.FTZ R147, R147, R10.reuse ;  /* 0x0000000a93937220 */ /* 0x080fe40000410000 */
[-C--:B------:R-:W-:Y:S02]  /*11e70*/  FMUL.FTZ R156, R156, R11.reuse ;  /* 0x0000000b9c9c7220 */ /* 0x080fe40000410000 */
[----:B------:R-:W-:Y:S02]  /*11e80*/  FMUL.FTZ R157, R157, R11 ;  /* 0x0000000b9d9d7220 */ /* 0x000fe40000410000 */
[-C--:B------:R-:W-:Y:S02]  /*11e90*/  FMUL.FTZ R158, R158, R10.reuse ;  /* 0x0000000a9e9e7220 */ /* 0x080fe40000410000 */
[----:B------:R-:W-:-:S02]  /*11ea0*/  FMUL.FTZ R159, R159, R10 ;  /* 0x0000000a9f9f7220 */ /* 0x000fc40000410000 */
[----:B-1----:R-:W-:Y:S01]  /*11eb0*/  FFMA.FTZ R9, R211, c[0x0][0x23c], -R3 ;  /* 0x00008f00d3097a23 */ /* 0x002fe20000010803 */
[----:B------:R-:W-:Y:S01]  /*11ec0*/  MOV R131, R43 ;  /* 0x0000002b00837202 */ /* 0x000fe20000000f00 */
[----:B------:R-:W-:Y:S02]  /*11ed0*/  IMAD.MOV.U32 R130, RZ, RZ, R48 ;  /* 0x000000ffff827224 */ /* 0x000fe400078e0030 */
[----:B------:R1:W-:Y:S01]  /*11ee0*/  MUFU.EX2 R240, R9 ;  /* 0x0000000900f07308 */ /* 0x0003e20000000800 */
[-C--:B------:R-:W-:Y:S01]  /*11ef0*/  FMUL.FTZ R140, R140, R11.reuse ;  /* 0x0000000b8c8c7220 */ /* 0x080fe20000410000 */
[----:B------:R-:W-:Y:S01]  /*11f00*/  HMMA.16816.F32.BF16 R148, R4, R22, R124 ;  /* 0x000000160494723c */ /* 0x000fe2000004187c */
[----:B------:R-:W-:Y:S02]  /*11f10*/  FMUL.FTZ R141, R141, R11 ;  /* 0x0000000b8d8d7220 */ /* 0x000fe40000410000 */
[-C--:B------:R-:W-:Y:S02]  /*11f20*/  FMUL.FTZ R142, R142, R10.reuse ;  /* 0x0000000a8e8e7220 */ /* 0x080fe40000410000 */
[----:B------:R-:W-:Y:S01]  /*11f30*/  FMUL.FTZ R143, R143, R10 ;  /* 0x0000000a8f8f7220 */ /* 0x000fe20000410000 */
[----:B------:R-:W-:-:S02]  /*11f40*/  MOV R113, R60 ;  /* 0x0000003c00717202 */ /* 0x000fc40000000f00 */
[----:B------:R-:W-:Y:S01]  /*11f50*/  MOV R125, R61 ;  /* 0x0000003d007d7202 */ /* 0x000fe20000000f00 */
[C---:B------:R-:W-:Y:S01]  /*11f60*/  HMMA.16816.F32.BF16 R64, R4.reuse, R24, R144 ;  /* 0x000000180440723c */ /* 0x040fe20000041890 */
[--C-:B-1----:R-:W-:Y:S01]  /*11f70*/  FFMA.FTZ R9, R204, c[0x0][0x23c], -R3.reuse ;  /* 0x00008f00cc097a23 */ /* 0x102fe20000010803 */
[----:B------:R-:W-:Y:S02]  /*11f80*/  MOV R126, R63 ;  /* 0x0000003f007e7202 */ /* 0x000fe40000000f00 */
[----:B------:R-:W-:Y:S01]  /*11f90*/  MOV R114, R62 ;  /* 0x0000003e00727202 */ /* 0x000fe20000000f00 */
[----:B------:R1:W3:Y:S03]  /*11fa0*/  MUFU.EX2 R238, R9 ;  /* 0x0000000900ee7308 */ /* 0x0002e60000000800 */
[C---:B------:R-:W-:Y:S01]  /*11fb0*/  HMMA.16816.F32.BF16 R60, R4.reuse, R26, R156 ;  /* 0x0000001a043c723c */ /* 0x040fe2000004189c */
[----:B------:R-:W-:Y:S01]  /*11fc0*/  MOV R147, R130 ;  /* 0x0000008200937202 */ /* 0x000fe20000000f00 */
[----:B------:R-:W-:Y:S01]  /*11fd0*/  IMAD.MOV.U32 R107, RZ, RZ, R28 ;  /* 0x000000ffff6b7224 */ /* 0x000fe200078e001c */
[----:B------:R-:W-:Y:S01]  /*11fe0*/  MOV R146, R131 ;  /* 0x0000008300927202 */ /* 0x000fe20000000f00 */
[----:B------:R-:W-:Y:S01]  /*11ff0*/  FMUL.FTZ R160, R160, R11 ;  /* 0x0000000ba0a07220 */ /* 0x000fe20000410000 */
[----:B------:R-:W-:Y:S01]  /*12000*/  MOV R131, R31 ;  /* 0x0000001f00837202 */ /* 0x000fe20000000f00 */
[----:B------:R-:W-:Y:S01]  /*12010*/  FMUL.FTZ R161, R161, R11 ;  /* 0x0000000ba1a17220 */ /* 0x000fe20000410000 */
[----:B------:R-:W-:Y:S01]  /*12020*/  MOV R130, R30 ;  /* 0x0000001e00827202 */ /* 0x000fe20000000f00 */
[----:B------:R-:W-:Y:S01]  /*12030*/  HMMA.16816.F32.BF16 R72, R4, R18, R140 ;  /* 0x000000120448723c */ /* 0x000fe2000004188c */
[----:B------:R-:W-:Y:S01]  /*12040*/  MOV R159, R29 ;  /* 0x0000001d009f7202 */ /* 0x000fe20000000f00 */
[----:B------:R-:W-:Y:S01]  /*12050*/  FMUL.FTZ R162, R162, R10 ;  /* 0x0000000aa2a27220 */ /* 0x000fe20000410000 */
[----:B------:R-:W4:Y:S01]  /*12060*/  LDSM.16.MT88.4 R28, [R218+0x9400] ;  /* 0x00940000da1c783b */ /* 0x000f220000004200 */
[----:B-1----:R-:W-:Y:S01]  /*12070*/  FFMA.FTZ R9, R198, c[0x0][0x23c], -R3 ;  /* 0x00008f00c6097a23 */ /* 0x002fe20000010803 */
[----:B------:R-:W-:-:S02]  /*12080*/  MOV R128, R41 ;  /* 0x0000002900807202 */ /* 0x000fc40000000f00 */
[----:B------:R-:W-:Y:S01]  /*12090*/  IMAD.MOV.U32 R143, RZ, RZ, R32 ;  /* 0x000000ffff8f7224 */ /* 0x000fe200078e0020 */
[----:B------:R-:W-:Y:S01]  /*120a0*/  MOV R136, R35 ;  /* 0x0000002300887202 */ /* 0x000fe20000000f00 */
[----:B------:R1:W-:Y:S01]  /*120b0*/  MUFU.EX2 R214, R9 ;  /* 0x0000000900d67308 */ /* 0x0003e20000000800 */
[----:B------:R-:W-:Y:S01]  /*120c0*/  IMAD.MOV.U32 R158, RZ, RZ, R206 ;  /* 0x000000ffff9e7224 */ /* 0x000fe200078e00ce */
[----:B------:R-:W-:Y:S01]  /*120d0*/  MOV R137, R34 ;  /* 0x0000002200897202 */ /* 0x000fe20000000f00 */
[----:B------:R-:W-:Y:S01]  /*120e0*/  FMUL.FTZ R163, R163, R10 ;  /* 0x0000000aa3a37220 */ /* 0x000fe20000410000 */
[----:B------:R-:W-:Y:S01]  /*120f0*/  MOV R138, R33 ;  /* 0x00000021008a7202 */ /* 0x000fe20000000f00 */
[----:B------:R-:W-:Y:S01]  /*12100*/  LDSM.16.MT88.4 R24, [R216+0xa400] ;  /* 0x00a40000d818783b */ /* 0x000fe20000004200 */
[----:B------:R-:W-:Y:S01]  /*12110*/  MOV R141, R128 ;  /* 0x00000080008d7202 */ /* 0x000fe20000000f00 */
[----:B-1----:R-:W-:Y:S02]  /*12120*/  FFMA.FTZ R9, R196, c[0x0][0x23c], -R3 ;  /* 0x00008f00c4097a23 */ /* 0x002fe40000010803 */
[----:B------:R-:W1:Y:S02]  /*12130*/  LDSM.16.MT88.4 R32, [R216+0x9400] ;  /* 0x00940000d820783b */ /* 0x000e640000004200 */
[----:B------:R2:W1:Y:S01]  /*12140*/  MUFU.EX2 R237, R9 ;  /* 0x0000000900ed7308 */ /* 0x0004620000000800 */
[----:B------:R-:W-:Y:S01]  /*12150*/  MOV R128, R207 ;  /* 0x000000cf00807202 */ /* 0x000fe20000000f00 */
[----:B--2---:R-:W-:-:S06]  /*12160*/  FFMA.FTZ R9, R143, c[0x0][0x23c], -R0 ;  /* 0x00008f008f097a23 */ /* 0x004fcc0000010800 */
[----:B------:R2:W-:Y:S01]  /*12170*/  MUFU.EX2 R211, R9 ;  /* 0x0000000900d37308 */ /* 0x0005e20000000800 */
[----:B------:R-:W-:Y:S01]  /*12180*/  MOV R157, R20 ;  /* 0x00000014009d7202 */ /* 0x000fe20000000f00 */
[----:B------:R-:W-:Y:S01]  /*12190*/  FMUL.FTZ R68, R68, R11 ;  /* 0x0000000b44447220 */ /* 0x000fe20000410000 */
[----:B------:R-:W-:Y:S01]  /*121a0*/  MOV R21, R57 ;  /* 0x0000003900157202 */ /* 0x000fe20000000f00 */
[----:B------:R-:W-:Y:S02]  /*121b0*/  FMUL.FTZ R69, R69, R11 ;  /* 0x0000000b45457220 */ /* 0x000fe40000410000 */
[----:B--2---:R-:W-:-:S04]  /*121c0*/  FFMA.FTZ R9, R243, c[0x0][0x23c], -R0 ;  /* 0x00008f00f3097a23 */ /* 0x004fc80000010800 */
[----:B------:R2:W1:Y:S01]  /*121d0*/  MUFU.EX2 R206, R9 ;  /* 0x0000000900ce7308 */ /* 0x0004620000000800 */
[-C--:B------:R-:W-:Y:S01]  /*121e0*/  FMUL.FTZ R70, R70, R10.reuse ;  /* 0x0000000a46467220 */ /* 0x080fe20000410000 */
[----:B------:R-:W-:Y:S01]  /*121f0*/  MOV R124, R59 ;  /* 0x0000003b007c7202 */ /* 0x000fe20000000f00 */
[----:B------:R-:W-:Y:S01]  /*12200*/  FMUL.FTZ R71, R71, R10 ;  /* 0x0000000a47477220 */ /* 0x000fe20000410000 */
[----:B------:R-:W-:Y:S01]  /*12210*/  MOV R112, R58 ;  /* 0x0000003a00707202 */ /* 0x000fe20000000f00 */
[-C--:B------:R-:W-:Y:S02]  /*12220*/  FMUL.FTZ R84, R84, R11.reuse ;  /* 0x0000000b54547220 */ /* 0x080fe40000410000 */
[----:B------:R-:W-:Y:S02]  /*12230*/  FMUL.FTZ R85, R85, R11 ;  /* 0x0000000b55557220 */ /* 0x000fe40000410000 */
[----:B------:R-:W-:Y:S02]  /*12240*/  FMUL.FTZ R86, R86, R10 ;  /* 0x0000000a56567220 */ /* 0x000fe40000410000 */
[----:B--2---:R-:W-:-:S04]  /*12250*/  FFMA.FTZ R9, R215, c[0x0][0x23c], -R0 ;  /* 0x00008f00d7097a23 */ /* 0x004fc80000010800 */
[----:B------:R2:W-:Y:S01]  /*12260*/  MUFU.EX2 R207, R9 ;  /* 0x0000000900cf7308 */ /* 0x0005e20000000800 */
[----:B------:R-:W-:Y:S01]  /*12270*/  FMUL.FTZ R87, R87, R10 ;  /* 0x0000000a57577220 */ /* 0x000fe20000410000 */
[----:B------:R-:W-:Y:S01]  /*12280*/  MOV R129, R42 ;  /* 0x0000002a00817202 */ /* 0x000fe20000000f00 */
[----:B------:R-:W-:Y:S02]  /*12290*/  IMAD.MOV.U32 R127, RZ, RZ, R56 ;  /* 0x000000ffff7f7224 */ /* 0x000fe400078e0038 */
[-C--:B------:R-:W-:Y:S01]  /*122a0*/  FMUL.FTZ R172, R172, R11.reuse ;  /* 0x0000000bacac7220 */ /* 0x080fe20000410000 */
[----:B------:R-:W-:Y:S01]  /*122b0*/  HMMA.16816.F32.BF16 R56, R4, R12, R160 ;  /* 0x0000000c0438723c */ /* 0x000fe200000418a0 */
[----:B------:R-:W-:Y:S02]  /*122c0*/  FMUL.FTZ R173, R173, R11 ;  /* 0x0000000badad7220 */ /* 0x000fe40000410000 */
[-C--:B------:R-:W-:Y:S02]  /*122d0*/  FMUL.FTZ R174, R174, R10.reuse ;  /* 0x0000000aaeae7220 */ /* 0x080fe40000410000 */
[----:B------:R-:W-:-:S02]  /*122e0*/  FMUL.FTZ R175, R175, R10 ;  /* 0x0000000aafaf7220 */ /* 0x000fc40000410000 */
[-C--:B------:R-:W-:Y:S02]  /*122f0*/  FMUL.FTZ R80, R80, R11.reuse ;  /* 0x0000000b50507220 */ /* 0x080fe40000410000 */
[----:B--2---:R-:W-:Y:S02]  /*12300*/  FFMA.FTZ R9, R205, c[0x0][0x23c], -R0 ;  /* 0x00008f00cd097a23 */ /* 0x004fe40000010800 */
[-C--:B------:R-:W-:Y:S02]  /*12310*/  FMUL.FTZ R81, R81, R11.reuse ;  /* 0x0000000b51517220 */ /* 0x080fe40000410000 */
[-C--:B------:R-:W-:Y:S01]  /*12320*/  FMUL.FTZ R82, R82, R10.reuse ;  /* 0x0000000a52527220 */ /* 0x080fe20000410000 */
[----:B------:R2:W-:Y:S01]  /*12330*/  MUFU.EX2 R204, R9 ;  /* 0x0000000900cc7308 */ /* 0x0005e20000000800 */
[----:B------:R-:W-:Y:S02]  /*12340*/  FMUL.FTZ R83, R83, R10 ;  /* 0x0000000a53537220 */ /* 0x000fe40000410000 */
[----:B------:R-:W-:-:S02]  /*12350*/  FMUL.FTZ R96, R96, R11 ;  /* 0x0000000b60607220 */ /* 0x000fc40000410000 */
[----:B------:R-:W-:Y:S02]  /*12360*/  FMUL.FTZ R97, R97, R11 ;  /* 0x0000000b61617220 */ /* 0x000fe40000410000 */
[-C--:B------:R-:W-:Y:S02]  /*12370*/  FMUL.FTZ R98, R98, R10.reuse ;  /* 0x0000000a62627220 */ /* 0x080fe40000410000 */
[----:B------:R-:W-:Y:S01]  /*12380*/  FMUL.FTZ R99, R99, R10 ;  /* 0x0000000a63637220 */ /* 0x000fe20000410000 */
[----:B------:R-:W-:Y:S02]  /*12390*/  MOV R23, R50 ;  /* 0x0000003200177202 */ /* 0x000fe40000000f00 */
[----:B------:R-:W-:Y:S02]  /*123a0*/  MOV R22, R49 ;  /* 0x0000003100167202 */ /* 0x000fe40000000f00 */
[----:B------:R-:W-:Y:S01]  /*123b0*/  MOV R17, R40 ;  /* 0x0000002800117202 */ /* 0x000fe20000000f00 */
[----:B--2---:R-:W-:Y:S01]  /*123c0*/  FFMA.FTZ R9, R157, c[0x0][0x23c], -R2 ;  /* 0x00008f009d097a23 */ /* 0x004fe20000010802 */
[----:B------:R-:W-:-:S02]  /*123d0*/  MOV R163, R158 ;  /* 0x0000009e00a37202 */ /* 0x000fc40000000f00 */
[----:B------:R-:W-:Y:S01]  /*123e0*/  MOV R106, R159 ;  /* 0x0000009f006a7202 */ /* 0x000fe20000000f00 */
[----:B------:R-:W-:Y:S01]  /*123f0*/  IMAD.MOV.U32 R115, RZ, RZ, R55 ;  /* 0x000000ffff737224 */ /* 0x000fe200078e0037 */
[----:B------:R-:W-:Y:S01]  /*12400*/  MOV R92, R54 ;  /* 0x00000036005c7202 */ /* 0x000fe20000000f00 */
[----:B------:R-:W-:Y:S01]  /*12410*/  IMAD.MOV.U32 R95, RZ, RZ, R51 ;  /* 0x000000ffff5f7224 */ /* 0x000fe200078e0033 */
[----:B------:R-:W-:Y:S01]  /*12420*/  MOV R93, R53 ;  /* 0x00000035005d7202 */ /* 0x000fe20000000f00 */
[----:B------:R-:W-:Y:S01]  /*12430*/  HMMA.16816.F32.BF16 R40, R4, R36, R84 ;  /* 0x000000240428723c */ /* 0x000fe20000041854 */
[----:B------:R-:W-:Y:S01]  /*12440*/  MOV R94, R52 ;  /* 0x00000034005e7202 */ /* 0x000fe20000000f00 */
[----:B------:R-:W-:Y:S01]  /*12450*/  IMAD.MOV.U32 R140, RZ, RZ, R129 ;  /* 0x000000ffff8c7224 */ /* 0x000fe200078e0081 */
[----:B------:R2:W-:Y:S01]  /*12460*/  MUFU.EX2 R198, R9 ;  /* 0x0000000900c67308 */ /* 0x0005e20000000800 */
[----:B------:R-:W-:Y:S01]  /*12470*/  MOV R143, R16 ;  /* 0x00000010008f7202 */ /* 0x000fe20000000f00 */
[----:B------:R-:W-:Y:S01]  /*12480*/  IMAD.MOV.U32 R144, RZ, RZ, R23 ;  /* 0x000000ffff907224 */ /* 0x000fe200078e0017 */
[----:B------:R-:W-:-:S02]  /*12490*/  MOV R142, R17 ;  /* 0x00000011008e7202 */ /* 0x000fc40000000f00 */
[----:B------:R-:W-:Y:S01]  /*124a0*/  HMMA.16816.F32.BF16 R52, R4, R44, R68 ;  /* 0x0000002c0434723c */ /* 0x000fe20000041844 */
[----:B------:R-:W-:Y:S01]  /*124b0*/  MOV R145, R22 ;  /* 0x0000001600917202 */ /* 0x000fe20000000f00 */
[----:B------:R-:W-:Y:S01]  /*124c0*/  LDSM.16.MT88.4 R16, [R216+0xb400] ;  /* 0x00b40000d810783b */ /* 0x000fe20000004200 */
[----:B------:R-:W-:-:S03]  /*124d0*/  MOV R129, R21 ;  /* 0x0000001500817202 */ /* 0x000fc60000000f00 */
[----:B------:R-:W4:Y:S02]  /*124e0*/  LDSM.16.MT88.4 R20, [R218+0xa400] ;  /* 0x00a40000da14783b */ /* 0x000f240000004200 */
[----:B------:R-:W-:Y:S02]  /*124f0*/  HMMA.16816.F32.BF16 R48, R4, R14, R172 ;  /* 0x0000000e0430723c */ /* 0x000fe400000418ac */
[----:B------:R-:W4:Y:S01]  /*12500*/  LDSM.16.MT88.4 R12, [R218+0xb400] ;  /* 0x00b40000da0c783b */ /* 0x000f220000004200 */
[----:B--2---:R-:W-:Y:S02]  /*12510*/  FFMA.FTZ R9, R163, c[0x0][0x23c], -R2 ;  /* 0x00008f00a3097a23 */ /* 0x004fe40000010802 */
[----:B------:R-:W-:-:S03]  /*12520*/  IMAD.MOV.U32 R163, RZ, RZ, R106 ;  /* 0x000000ffffa37224 */ /* 0x000fc600078e006a */
[----:B------:R-:W-:Y:S01]  /*12530*/  HMMA.16816.F32.BF16 R44, R4, R46, R80 ;  /* 0x0000002e042c723c */ /* 0x000fe20000041850 */
[----:B------:R-:W-:Y:S01]  /*12540*/  MOV R156, R107 ;  /* 0x0000006b009c7202 */ /* 0x000fe20000000f00 */
[----:B------:R2:W1:Y:S01]  /*12550*/  MUFU.EX2 R196, R9 ;  /* 0x0000000900c47308 */ /* 0x0004620000000800 */
[----:B------:R-:W-:-:S05]  /*12560*/  IMAD.MOV.U32 R157, RZ, RZ, R144 ;  /* 0x000000ffff9d7224 */ /* 0x000fca00078e0090 */
[----:B------:R-:W-:Y:S01]  /*12570*/  HMMA.16816.F32.BF16 R36, R4, R38, R96 ;  /* 0x000000260424723c */ /* 0x000fe20000041860 */
[----:B------:R-:W-:Y:S01]  /*12580*/  MOV R158, R145 ;  /* 0x00000091009e7202 */ /* 0x000fe20000000f00 */
[----:B------:R-:W-:Y:S01]  /*12590*/  IMAD.MOV.U32 R144, RZ, RZ, R140 ;  /* 0x000000ffff907224 */ /* 0x000fe200078e008c */
[----:B------:R-:W-:-:S04]  /*125a0*/  MOV R159, R146 ;  /* 0x00000092009f7202 */ /* 0x000fc80000000f00 */
[----:B------:R-:W-:Y:S02]  /*125b0*/  F2FP.BF16.PACK_AB R4, R247, R248 ;  /* 0x000000f8f704723e */ /* 0x000fe400000010ff */
[----:B---3--:R-:W-:Y:S02]  /*125c0*/  F2FP.BF16.PACK_AB R5, R238, R240 ;  /* 0x000000f0ee05723e */ /* 0x008fe400000010ff */
[----:B------:R-:W-:Y:S02]  /*125d0*/  F2FP.BF16.PACK_AB R6, R245, R246 ;  /* 0x000000f6f506723e */ /* 0x000fe400000010ff */
[----:B-1----:R-:W-:Y:S01]  /*125e0*/  F2FP.BF16.PACK_AB R7, R237, R214 ;  /* 0x000000d6ed07723e */ /* 0x002fe200000010ff */
[----:B--2---:R-:W-:Y:S01]  /*125f0*/  FFMA.FTZ R9, R163, c[0x0][0x23c], -R2 ;  /* 0x00008f00a3097a23 */ /* 0x004fe20000010802 */
[----:B------:R-:W-:Y:S01]  /*12600*/  MOV R107, R147 ;  /* 0x00000093006b7202 */ /* 0x000fe20000000f00 */
[----:B------:R-:W-:Y:S01]  /*12610*/  IMAD.MOV.U32 R140, RZ, RZ, R136 ;  /* 0x000000ffff8c7224 */ /* 0x000fe200078e0088 */
[----:B------:R-:W-:-:S02]  /*12620*/  MOV R145, R141 ;  /* 0x0000008d00917202 */ /* 0x000fc40000000f00 */
[----:B------:R-:W-:Y:S02]  /*12630*/  MOV R146, R142 ;  /* 0x0000008e00927202 */ /* 0x000fe40000000f00 */
[----:B------:R-:W-:Y:S02]  /*12640*/  MOV R147, R143 ;  /* 0x0000008f00937202 */ /* 0x000fe40000000f00 */
[----:B------:R-:W-:Y:S02]  /*12650*/  MOV R141, R137 ;  /* 0x00000089008d7202 */ /* 0x000fe40000000f00 */
[----:B------:R-:W-:Y:S02]  /*12660*/  MOV R142, R138 ;  /* 0x0000008a008e7202 */ /* 0x000fe40000000f00 */
[----:B------:R-:W-:Y:S02]  /*12670*/  MOV R143, R139 ;  /* 0x0000008b008f7202 */ /* 0x000fe40000000f00 */
[----:B----4-:R-:W-:Y:S01]  /*12680*/  HMMA.16816.F32.BF16 R136, R4, R28, R192 ;  /* 0x0000001c0488723c */ /* 0x010fe200000418c0 */
[----:B------:R-:W-:Y:S01]  /*12690*/  MOV R106, R156 ;  /* 0x0000009c006a7202 */ /* 0x000fe20000000f00 */
[----:B------:R1:W-:Y:S01]  /*126a0*/  MUFU.EX2 R195, R9 ;  /* 0x0000000900c37308 */ /* 0x0003e20000000800 */
[----:B------:R-:W-:-:S02]  /*126b0*/  MOV R156, R157 ;  /* 0x0000009d009c7202 */ /* 0x000fc40000000f00 */
[----:B------:R-:W-:Y:S01]  /*126c0*/  MOV R157, R158 ;  /* 0x0000009e009d7202 */ /* 0x000fe20000000f00 */
[----:B------:R-:W-:Y:S01]  /*126d0*/  IMAD.MOV.U32 R158, RZ, RZ, R159 ;  /* 0x000000ffff9e7224 */ /* 0x000fe200078e009f */
[----:B------:R-:W-:Y:S02]  /*126e0*/  MOV R159, R107 ;  /* 0x0000006b009f7202 */ /* 0x000fe40000000f00 */
[----:B------:R-:W-:Y:S02]  /*126f0*/  MOV R107, R144 ;  /* 0x00000090006b7202 */ /* 0x000fe40000000f00 */
[----:B------:R-:W-:Y:S01]  /*12700*/  MOV R144, R145 ;  /* 0x0000009100907202 */ /* 0x000fe20000000f00 */
[----:B------:R-:W-:Y:S02]  /*12710*/  IMAD.MOV.U32 R145, RZ, RZ, R146 ;  /* 0x000000ffff917224 */ /* 0x000fe400078e0092 */
[----:B-1----:R-:W-:Y:S01]  /*12720*/  FFMA.FTZ R9, R236, c[0x0][0x23c], -R2 ;  /* 0x00008f00ec097a23 */ /* 0x002fe20000010802 */
[----:B------:R-:W-:-:S03]  /*12730*/  MOV R146, R147 ;  /* 0x0000009300927202 */ /* 0x000fc60000000f00 */
[----:B------:R1:W2:Y:S01]  /*12740*/  MUFU.EX2 R194, R9 ;  /* 0x0000000900c27308 */ /* 0x0002a20000000800 */
[----:B------:R-:W-:Y:S02]  /*12750*/  MOV R147, R140 ;  /* 0x0000008c00937202 */ /* 0x000fe40000000f00 */
[----:B------:R-:W-:Y:S01]  /*12760*/  MOV R140, R141 ;  /* 0x0000008d008c7202 */ /* 0x000fe20000000f00 */
[----:B------:R-:W-:Y:S01]  /*12770*/  IMAD.MOV.U32 R141, RZ, RZ, R142 ;  /* 0x000000ffff8d7224 */ /* 0x000fe200078e008e */
[----:B------:R-:W-:Y:S02]  /*12780*/  MOV R142, R143 ;  /* 0x0000008f008e7202 */ /* 0x000fe40000000f00 */
[----:B------:R-:W-:Y:S01]  /*12790*/  MOV R143, R128 ;  /* 0x00000080008f7202 */ /* 0x000fe20000000f00 */
[----:B-1----:R-:W-:-:S04]  /*127a0*/  FFMA.FTZ R9, R241, c[0x0][0x23c], -R8 ;  /* 0x00008f00f1097a23 */ /* 0x002fc80000010808 */
[----:B------:R1:W-:Y:S01]  /*127b0*/  MUFU.EX2 R192, R9 ;  /* 0x0000000900c07308 */ /* 0x0003e20000000800 */
[----:B------:R-:W-:Y:S01]  /*127c0*/  MOV R128, R129 ;  /* 0x0000008100807202 */ /* 0x000fe20000000f00 */
[----:B------:R-:W-:Y:S01]  /*127d0*/  IMAD.MOV.U32 R129, RZ, RZ, R222 ;  /* 0x000000ffff817224 */ /* 0x000fe200078e00de */
[----:B------:R-:W-:Y:S01]  /*127e0*/  MOV R205, R106 ;  /* 0x0000006a00cd7202 */ /* 0x000fe20000000f00 */
[----:B------:R-:W-:Y:S01]  /*127f0*/  HMMA.16816.F32.BF16 R68, R4, R34, R188 ;  /* 0x000000220444723c */ /* 0x000fe200000418bc */
[----:B------:R-:W-:Y:S01]  /*12800*/  IMAD.MOV.U32 R162, RZ, RZ, R145 ;  /* 0x000000ffffa27224 */ /* 0x000fe200078e0091 */
[----:B------:R-:W-:Y:S01]  /*12810*/  MOV R163, R146 ;  /* 0x0000009200a37202 */ /* 0x000fe20000000f00 */
[----:B------:R-:W-:Y:S01]  /*12820*/  IMAD.MOV.U32 R145, RZ, RZ, R129 ;  /* 0x000000ffff917224 */ /* 0x000fe200078e0081 */
[----:B------:R-:W-:Y:S02]  /*12830*/  MOV R106, R147 ;  /* 0x00000093006a7202 */ /* 0x000fe40000000f00 */
[----:B------:R-:W-:Y:S01]  /*12840*/  MOV R160, R107 ;  /* 0x0000006b00a07202 */ /* 0x000fe20000000f00 */
[----:B------:R-:W-:-:S02]  /*12850*/  IMAD.MOV.U32 R173, RZ, RZ, R158 ;  /* 0x000000ffffad7224 */ /* 0x000fc400078e009e */
[----:B-1----:R-:W-:Y:S01]  /*12860*/  FFMA.FTZ R9, R208, c[0x0][0x23c], -R8 ;  /* 0x00008f00d0097a23 */ /* 0x002fe20000010808 */
[----:B------:R-:W-:Y:S02]  /*12870*/  MOV R175, R156 ;  /* 0x0000009c00af7202 */ /* 0x000fe40000000f00 */
[----:B------:R-:W-:Y:S01]  /*12880*/  MOV R172, R157 ;  /* 0x0000009d00ac7202 */ /* 0x000fe20000000f00 */
[----:B------:R1:W3:Y:S01]  /*12890*/  MUFU.EX2 R193, R9 ;  /* 0x0000000900c17308 */ /* 0x0002e20000000800 */
[----:B------:R-:W-:Y:S02]  /*128a0*/  MOV R189, R128 ;  /* 0x0000008000bd7202 */ /* 0x000fe40000000f00 */
[----:B------:R-:W-:Y:S01]  /*128b0*/  MOV R174, R159 ;  /* 0x0000009f00ae7202 */ /* 0x000fe20000000f00 */
[----:B------:R-:W-:Y:S01]  /*128c0*/  IMAD.MOV.U32 R215, RZ, RZ, R112 ;  /* 0x000000ffffd77224 */ /* 0x000fe200078e0070 */
[----:B------:R-:W-:Y:S02]  /*128d0*/  MOV R146, R130 ;  /* 0x0000008200927202 */ /* 0x000fe40000000f00 */
[----:B------:R-:W-:Y:S01]  /*128e0*/  MOV R161, R144 ;  /* 0x0000009000a17202 */ /* 0x000fe20000000f00 */
[----:B------:R-:W-:Y:S01]  /*128f0*/  HMMA.16816.F32.BF16 R116, R4, R32, R116 ;  /* 0x000000200474723c */ /* 0x000fe20000041874 */
[----:B------:R-:W-:-:S02]  /*12900*/  MOV R147, R131 ;  /* 0x0000008300937202 */ /* 0x000fc40000000f00 */
[----:B------:R-:W-:-:S05]  /*12910*/  MOV R243, R93 ;  /* 0x0000005d00f37202 */ /* 0x000fca0000000f00 */
[C---:B------:R-:W-:Y:S01]  /*12920*/  HMMA.16816.F32.BF16 R132, R4.reuse, R30, R132 ;  /* 0x0000001e0484723c */ /* 0x040fe20000041884 */
[----:B-1----:R-:W-:Y:S01]  /*12930*/  FFMA.FTZ R9, R200, c[0x0][0x23c], -R8 ;  /* 0x00008f00c8097a23 */ /* 0x002fe20000010808 */
[----:B------:R1:W5:Y:S03]  /*12940*/  LDL.LU R222, [R1+0x7c] ;  /* 0x00007c0001de7983 */ /* 0x0003660000300800 */
[----:B------:R4:W-:Y:S03]  /*12950*/  MUFU.EX2 R191, R9 ;  /* 0x0000000900bf7308 */ /* 0x0009e60000000800 */
[----:B------:R-:W-:Y:S01]  /*12960*/  HMMA.16816.F32.BF16 R128, R4, R24, R184 ;  /* 0x000000180480723c */ /* 0x000fe200000418b8 */
[----:B------:R-:W-:-:S06]  /*12970*/  MOV R107, R126 ;  /* 0x0000007e006b7202 */ /* 0x000fcc0000000f00 */
[----:B------:R-:W-:Y:S01]  /*12980*/  MOV R184, R94 ;  /* 0x0000005e00b87202 */ /* 0x000fe20000000f00 */
[----:B----4-:R-:W-:Y:S01]  /*12990*/  FFMA.FTZ R9, R197, c[0x0][0x23c], -R8 ;  /* 0x00008f00c5097a23 */ /* 0x010fe20000010808 */
[----:B------:R-:W-:Y:S01]  /*129a0*/  MOV R186, R125 ;  /* 0x0000007d00ba7202 */ /* 0x000fe20000000f00 */
[----:B------:R-:W-:Y:S02]  /*129b0*/  IMAD.MOV.U32 R187, RZ, RZ, R124 ;  /* 0x000000ffffbb7224 */ /* 0x000fe400078e007c */
[----:B------:R4:W-:Y:S01]  /*129c0*/  MUFU.EX2 R190, R9 ;  /* 0x0000000900be7308 */ /* 0x0009e20000000800 */
[----:B------:R-:W-:Y:S02]  /*129d0*/  MOV R185, R127 ;  /* 0x0000007f00b97202 */ /* 0x000fe40000000f00 */
[----:B------:R-:W-:Y:S01]  /*129e0*/  HMMA.16816.F32.BF16 R124, R4, R26, R180 ;  /* 0x0000001a047c723c */ /* 0x000fe200000418b4 */
[----:B------:R-:W-:Y:S01]  /*129f0*/  MOV R188, R221 ;  /* 0x000000dd00bc7202 */ /* 0x000fe20000000f00 */
[----:B------:R-:W-:Y:S01]  /*12a00*/  IMAD.MOV.U32 R157, RZ, RZ, R141 ;  /* 0x000000ffff9d7224 */ /* 0x000fe200078e008d */
[----:B------:R-:W-:Y:S01]  /*12a10*/  MOV R156, R140 ;  /* 0x0000008c009c7202 */ /* 0x000fe20000000f00 */
[----:B------:R-:W-:Y:S01]  /*12a20*/  IMAD.MOV.U32 R140, RZ, RZ, R92 ;  /* 0x000000ffff8c7224 */ /* 0x000fe200078e005c */
[----:B------:R-:W-:-:S03]  /*12a30*/  MOV R158, R142 ;  /* 0x0000008e009e7202 */ /* 0x000fc60000000f00 */
[----:B------:R-:W-:Y:S01]  /*12a40*/  HMMA.16816.F32.BF16 R120, R4, R20, R120 ;  /* 0x000000140478723c */ /* 0x000fe20000041878 */
[----:B------:R-:W-:-:S07]  /*12a50*/  MOV R182, R189 ;  /* 0x000000bd00b67202 */ /* 0x000fce0000000f00 */
[----:B------:R-:W-:Y:S01]  /*12a60*/  HMMA.16816.F32.BF16 R108, R4, R16, R108 ;  /* 0x00000010046c723c */ /* 0x000fe2000004186c */
[----:B----4-:R-:W-:Y:S01]  /*12a70*/  FFMA.FTZ R9, R184, c[0x0][0x23c], -R3 ;  /* 0x00008f00b8097a23 */ /* 0x010fe20000010803 */
[----:B------:R-:W-:-:S06]  /*12a80*/  MOV R159, R143 ;  /* 0x0000008f009f7202 */ /* 0x000fcc0000000f00 */
[----:B------:R-:W-:Y:S01]  /*12a90*/  HMMA.16816.F32.BF16 R96, R4, R18, R168 ;  /* 0x000000120460723c */ /* 0x000fe200000418a8 */
[----:B------:R4:W-:Y:S01]  /*12aa0*/  MUFU.EX2 R189, R9 ;  /* 0x0000000900bd7308 */ /* 0x0009e20000000800 */
[----:B------:R-:W-:-:S06]  /*12ab0*/  MOV R143, R113 ;  /* 0x00000071008f7202 */ /* 0x000fcc0000000f00 */
[----:B------:R-:W-:Y:S01]  /*12ac0*/  HMMA.16816.F32.BF16 R80, R4, R14, R152 ;  /* 0x0000000e0450723c */ /* 0x000fe20000041898 */
[----:B------:R-:W-:Y:S01]  /*12ad0*/  MOV R142, R114 ;  /* 0x00000072008e7202 */ /* 0x000fe20000000f00 */
[----:B------:R-:W-:Y:S01]  /*12ae0*/  IMAD.MOV.U32 R236, RZ, RZ, R220 ;  /* 0x000000ffffec7224 */ /* 0x000fe200078e00dc */
[----:B------:R-:W-:Y:S01]  /*12af0*/  MOV R141, R115 ;  /* 0x00000073008d7202 */ /* 0x000fe20000000f00 */
[----:B------:R1:W5:Y:S01]  /*12b00*/  LDL.LU R221, [R1+0x78] ;  /* 0x0000780001dd7983 */ /* 0x0003620000300800 */
[----:B------:R-:W-:-:S03]  /*12b10*/  MOV R144, R95 ;  /* 0x0000005f00907202 */ /* 0x000fc60000000f00 */
[C---:B------:R-:W-:Y:S01]  /*12b20*/  HMMA.16816.F32.BF16 R112, R4.reuse, R22, R176 ;  /* 0x000000160470723c */ /* 0x040fe200000418b0 */
[----:B----4-:R-:W-:Y:S01]  /*12b30*/  FFMA.FTZ R9, R239, c[0x0][0x23c], -R3 ;  /* 0x00008f00ef097a23 */ /* 0x010fe20000010803 */
[----:B------:R-:W-:Y:S02]  /*12b40*/  MOV R181, R188 ;  /* 0x000000bc00b57202 */ /* 0x000fe40000000f00 */
[----:B------:R-:W-:Y:S01]  /*12b50*/  MOV R183, R187 ;  /* 0x000000bb00b77202 */ /* 0x000fe20000000f00 */
[----:B------:R4:W1:Y:S01]  /*12b60*/  MUFU.EX2 R188, R9 ;  /* 0x0000000900bc7308 */ /* 0x0008620000000800 */
[----:B------:R-:W-:Y:S01]  /*12b70*/  IMAD.MOV.U32 R184, RZ, RZ, R186 ;  /* 0x000000ffffb87224 */ /* 0x000fe200078e00ba */
[----:B------:R-:W-:Y:S01]  /*12b80*/  MOV R180, R182 ;  /* 0x000000b600b47202 */ /* 0x000fe20000000f00 */
[----:B------:R-:W-:Y:S01]  /*12b90*/  HMMA.16816.F32.BF16 R92, R4, R12, R164 ;  /* 0x0000000c045c723c */ /* 0x000fe200000418a4 */
[----:B------:R-:W-:Y:S01]  /*12ba0*/  MOV R197, R236 ;  /* 0x000000ec00c57202 */ /* 0x000fe20000000f00 */
[----:B------:R1:W5:Y:S05]  /*12bb0*/  LDL.LU R220, [R1+0x74] ;  /* 0x0000740001dc7983 */ /* 0x00036a0000300800 */
[----:B------:R-:W-:-:S02]  /*12bc0*/  F2FP.BF16.PACK_AB R4, R206, R211 ;  /* 0x000000d3ce04723e */ /* 0x000fc400000010ff */
[----:B------:R-:W-:Y:S02]  /*12bd0*/  F2FP.BF16.PACK_AB R5, R196, R198 ;  /* 0x000000c6c405723e */ /* 0x000fe400000010ff */
[----:B------:R-:W-:Y:S02]  /*12be0*/  F2FP.BF16.PACK_AB R6, R204, R207 ;  /* 0x000000cfcc06723e */ /* 0x000fe400000010ff */
[----:B--2---:R-:W-:Y:S01]  /*12bf0*/  F2FP.BF16.PACK_AB R7, R194, R195 ;  /* 0x000000c3c207723e */ /* 0x004fe200000010ff */
[----:B----4-:R-:W-:-:S04]  /*12c00*/  FFMA.FTZ R9, R203, c[0x0][0x23c], -R3 ;  /* 0x00008f00cb097a23 */ /* 0x010fc80000010803 */
[----:B------:R2:W-:Y:S02]  /*12c10*/  MUFU.EX2 R187, R9 ;  /* 0x0000000900bb7308 */ /* 0x0005e40000000800 */
[C---:B------:R-:W-:Y:S08]  /*12c20*/  HMMA.16816.F32.BF16 R76, R4.reuse, R28, R76 ;  /* 0x0000001c044c723c */ /* 0x040ff0000004184c */
[----:B------:R-:W-:Y:S01]  /*12c30*/  HMMA.16816.F32.BF16 R72, R4, R30, R72 ;  /* 0x0000001e0448723c */ /* 0x000fe20000041848 */
[----:B------:R-:W4:Y:S01]  /*12c40*/  LDSM.16.MT88.4 R28, [R218+0x9800] ;  /* 0x00980000da1c783b */ /* 0x000f220000004200 */
[----:B--2---:R-:W-:-:S04]  /*12c50*/  FFMA.FTZ R9, R199, c[0x0][0x23c], -R3 ;  /* 0x00008f00c7097a23 */ /* 0x004fc80000010803 */
[----:B------:R2:W1:Y:S01]  /*12c60*/  MUFU.EX2 R186, R9 ;  /* 0x0000000900ba7308 */ /* 0x0004620000000800 */
[----:B------:R-:W-:Y:S01]  /*12c70*/  MOV R182, R184 ;  /* 0x000000b800b67202 */ /* 0x000fe20000000f00 */
[----:B------:R-:W-:Y:S01]  /*12c80*/  IMAD.MOV.U32 R184, RZ, RZ, R215 ;  /* 0x000000ffffb87224 */ /* 0x000fe200078e00d7 */
[----:B------:R-:W-:Y:S01]  /*12c90*/  MOV R215, R144 ;  /* 0x0000009000d77202 */ /* 0x000fe20000000f00 */
[----:B--2---:R-:W-:Y:S01]  /*12ca0*/  FFMA.FTZ R9, R181, c[0x0][0x23c], -R0 ;  /* 0x00008f00b5097a23 */ /* 0x004fe20000010800 */
[----:B------:R-:W-:Y:S02]  /*12cb0*/  MOV R181, R183 ;  /* 0x000000b700b57202 */ /* 0x000fe40000000f00 */
[----:B------:R-:W-:Y:S02]  /*12cc0*/  MOV R183, R185 ;  /* 0x000000b900b77202 */ /* 0x000fe40000000f00 */
[----:B------:R2:W-:Y:S02]  /*12cd0*/  MUFU.EX2 R185, R9 ;  /* 0x0000000900b97308 */ /* 0x0005e40000000800 */
[----:B------:R-:W-:Y:S01]  /*12ce0*/  MOV R170, R183 ;  /* 0x000000b700aa7202 */ /* 0x000fe20000000f00 */
[----:B------:R-:W-:Y:S01]  /*12cf0*/  IMAD.MOV.U32 R171, RZ, RZ, R184 ;  /* 0x000000ffffab7224 */ /* 0x000fe200078e00b8 */
[----:B------:R-:W-:Y:S01]  /*12d00*/  MOV R144, R219 ;  /* 0x000000db00907202 */ /* 0x000fe20000000f00 */
[----:B------:R-:W-:Y:S01]  /*12d10*/  HMMA.16816.F32.BF16 R40, R4, R12, R40 ;  /* 0x0000000c0428723c */ /* 0x000fe20000041828 */
[----:B------:R-:W-:Y:S01]  /*12d20*/  MOV R169, R182 ;  /* 0x000000b600a97202 */ /* 0x000fe20000000f00 */
[----:B------:R1:W5:Y:S01]  /*12d30*/  LDL.LU R219, [R1+0x70] ;  /* 0x0000700001db7983 */ /* 0x0003620000300800 */
[----:B--2---:R-:W-:-:S04]  /*12d40*/  FFMA.FTZ R9, R180, c[0x0][0x23c], -R0 ;  /* 0x00008f00b4097a23 */ /* 0x004fc80000010800 */
[----:B------:R2:W1:Y:S01]  /*12d50*/  MUFU.EX2 R183, R9 ;  /* 0x0000000900b77308 */ /* 0x0004620000000800 */
[C---:B------:R-:W-:Y:S01]  /*12d60*/  HMMA.16816.F32.BF16 R36, R4.reuse, R14, R36 ;  /* 0x0000000e0424723c */ /* 0x040fe20000041824 */
[----:B------:R-:W-:Y:S01]  /*12d70*/  LDSM.16.MT88.4 R12, [R216+0xb800] ;  /* 0x00b80000d80c783b */ /* 0x000fe20000004200 */
[----:B------:R-:W-:Y:S01]  /*12d80*/  IMAD.MOV.U32 R180, RZ, RZ, R217 ;  /* 0x000000ffffb47224 */ /* 0x000fe200078e00d9 */
[----:B------:R-:W-:Y:S02]  /*12d90*/  MOV R176, R144 ;  /* 0x0000009000b07202 */ /* 0x000fe40000000f00 */
[----:B------:R-:W-:Y:S01]  /*12da0*/  MOV R178, R146 ;  /* 0x0000009200b27202 */ /* 0x000fe20000000f00 */
[----:B------:R1:W5:Y:S02]  /*12db0*/  LDL.LU R217, [R1+0x6c] ;  /* 0x00006c0001d97983 */ /* 0x0003640000300800 */
[----:B------:R-:W-:Y:S01]  /*12dc0*/  HMMA.16816.F32.BF16 R88, R4, R32, R88 ;  /* 0x000000200458723c */ /* 0x000fe20000041858 */
[----:B--2---:R-:W-:-:S07]  /*12dd0*/  FFMA.FTZ R9, R242, c[0x0][0x23c], -R0 ;  /* 0x00008f00f2097a23 */ /* 0x004fce0000010800 */
[----:B------:R-:W-:Y:S01]  /*12de0*/  HMMA.16816.F32.BF16 R84, R4, R34, R148 ;  /* 0x000000220454723c */ /* 0x000fe20000041894 */
[----:B------:R-:W2:Y:S01]  /*12df0*/  LDSM.16.MT88.4 R32, [R216+0x9800] ;  /* 0x00980000d820783b */ /* 0x000ea20000004200 */
[----:B------:R1:W-:Y:S01]  /*12e00*/  MUFU.EX2 R184, R9 ;  /* 0x0000000900b87308 */ /* 0x0003e20000000800 */
[----:B------:R-:W-:-:S05]  /*12e10*/  MOV R177, R145 ;  /* 0x0000009100b17202 */ /* 0x000fca0000000f00 */
[----:B------:R-:W-:Y:S01]  /*12e20*/  HMMA.16816.F32.BF16 R64, R4, R24, R64 ;  /* 0x000000180440723c */ /* 0x000fe20000041840 */
[----:B------:R-:W-:Y:S02]  /*12e30*/  MOV R165, R170 ;  /* 0x000000aa00a57202 */ /* 0x000fe40000000f00 */
[----:B------:R-:W-:-:S05]  /*12e40*/  MOV R166, R171 ;  /* 0x000000ab00a67202 */ /* 0x000fca0000000f00 */
[----:B------:R-:W-:Y:S01]  /*12e50*/  HMMA.16816.F32.BF16 R60, R4, R26, R60 ;  /* 0x0000001a043c723c */ /* 0x000fe2000004183c */
[----:B------:R-:W-:Y:S01]  /*12e60*/  LDSM.16.MT88.4 R24, [R218+0xb800] ;  /* 0x00b80000da18783b */ /* 0x000fe20000004200 */
[----:B-1----:R-:W-:-:S06]  /*12e70*/  FFMA.FTZ R9, R209, c[0x0][0x23c], -R0 ;  /* 0x00008f00d1097a23 */ /* 0x002fcc0000010800 */
[----:B------:R-:W-:Y:S01]  /*12e80*/  HMMA.16816.F32.BF16 R56, R4, R20, R56 ;  /* 0x000000140438723c */ /* 0x000fe20000041838 */
[----:B------:R1:W-:Y:S01]  /*12e90*/  MUFU.EX2 R182, R9 ;  /* 0x0000000900b67308 */ /* 0x0003e20000000800 */
[----:B------:R-:W-:-:S06]  /*12ea0*/  MOV R179, R147 ;  /* 0x0000009300b37202 */ /* 0x000fcc0000000f00 */
[----:B------:R-:W-:Y:S01]  /*12eb0*/  HMMA.16816.F32.BF16 R48, R4, R22, R48 ;  /* 0x000000160430723c */ /* 0x000fe20000041830 */
[----:B------:R-:W2:Y:S01]  /*12ec0*/  LDSM.16.MT88.4 R20, [R216+0xa800] ;  /* 0x00a80000d814783b */ /* 0x000ea20000004200 */
[----:B------:R-:W-:-:S06]  /*12ed0*/  MOV R167, R176 ;  /* 0x000000b000a77202 */ /* 0x000fcc0000000f00 */
[----:B------:R-:W-:Y:S01]  /*12ee0*/  HMMA.16816.F32.BF16 R52, R4, R16, R52 ;  /* 0x000000100434723c */ /* 0x000fe20000041834 */
[----:B-1----:R-:W-:Y:S01]  /*12ef0*/  FFMA.FTZ R9, R169, c[0x0][0x23c], -R2 ;  /* 0x00008f00a9097a23 */ /* 0x002fe20000010802 */
[----:B------:R-:W-:-:S06]  /*12f00*/  MOV R171, R180 ;  /* 0x000000b400ab7202 */ /* 0x000fcc0000000f00 */
[----:B------:R-:W-:Y:S01]  /*12f10*/  HMMA.16816.F32.BF16 R44, R4, R18, R44 ;  /* 0x00000012042c723c */ /* 0x000fe2000004182c */
[----:B------:R-:W1:Y:S01]  /*12f20*/  LDSM.16.MT88.4 R16, [R218+0xa800] ;  /* 0x00a80000da10783b */ /* 0x000e620000004200 */
[----:B------:R-:W-:Y:S01]  /*12f30*/  MOV R180, R181 ;  /* 0x000000b500b47202 */ /* 0x000fe20000000f00 */
[----:B------:R-:W-:Y:S01]  /*12f40*/  IMAD.MOV.U32 R169, RZ, RZ, R178 ;  /* 0x000000ffffa97224 */ /* 0x000fe200078e00b2 */
[----:B------:R-:W-:Y:S01]  /*12f50*/  MOV R168, R177 ;  /* 0x000000b100a87202 */ /* 0x000fe20000000f00 */
[----:B------:R4:W-:Y:S01]  /*12f60*/  MUFU.EX2 R181, R9 ;  /* 0x0000000900b57308 */ /* 0x0009e20000000800 */
[----:B------:R-:W-:Y:S02]  /*12f70*/  MOV R170, R179 ;  /* 0x000000b300aa7202 */ /* 0x000fe40000000f00 */
[----:B---3--:R-:W-:Y:S02]  /*12f80*/  F2FP.BF16.PACK_AB R4, R193, R192 ;  /* 0x000000c0c104723e */ /* 0x008fe400000010ff */
[----:B------:R-:W-:-:S02]  /*12f90*/  F2FP.BF16.PACK_AB R5, R188, R189 ;  /* 0x000000bdbc05723e */ /* 0x000fc400000010ff */
[----:B------:R-:W-:Y:S02]  /*12fa0*/  F2FP.BF16.PACK_AB R6, R190, R191 ;  /* 0x000000bfbe06723e */ /* 0x000fe400000010ff */
[----:B------:R-:W-:Y:S01]  /*12fb0*/  F2FP.BF16.PACK_AB R7, R186, R187 ;  /* 0x000000bbba07723e */ /* 0x000fe200000010ff */
[----:B----4-:R-:W-:Y:S01]  /*12fc0*/  FFMA.FTZ R9, R165, c[0x0][0x23c], -R2 ;  /* 0x00008f00a5097a23 */ /* 0x010fe20000010802 */
[----:B------:R-:W-:Y:S01]  /*12fd0*/  MOV R165, R166 ;  /* 0x000000a600a57202 */ /* 0x000fe20000000f00 */
[----:B------:R-:W-:Y:S01]  /*12fe0*/  IMAD.MOV.U32 R166, RZ, RZ, R167 ;  /* 0x000000ffffa67224 */ /* 0x000fe200078e00a7 */
[----:B------:R-:W-:Y:S02]  /*12ff0*/  MOV R167, R168 ;  /* 0x000000a800a77202 */ /* 0x000fe40000000f00 */
[----:B------:R-:W-:Y:S02]  /*13000*/  MOV R168, R169 ;  /* 0x000000a900a87202 */ /* 0x000fe40000000f00 */
[----:B------:R-:W-:-:S02]  /*13010*/  MOV R169, R170 ;  /* 0x000000aa00a97202 */ /* 0x000fc40000000f00 */
[----:B------:R-:W-:Y:S01]  /*13020*/  MOV R170, R171 ;  /* 0x000000ab00aa7202 */ /* 0x000fe20000000f00 */
[----:B------:R-:W-:Y:S02]  /*13030*/  IMAD.MOV.U32 R171, RZ, RZ, R180 ;  /* 0x000000ffffab7224 */ /* 0x000fe400078e00b4 */
[----:B------:R3:W4:Y:S01]  /*13040*/  MUFU.EX2 R180, R9 ;  /* 0x0000000900b47308 */ /* 0x0007220000000800 */
[C---:B------:R-:W-:Y:S08]  /*13050*/  HMMA.16816.F32.BF16 R176, R4.reuse, R28, R136 ;  /* 0x0000001c04b0723c */ /* 0x040ff00000041888 */
[----:B------:R-:W-:Y:S01]  /*13060*/  HMMA.16816.F32.BF16 R136, R4, R30, R132 ;  /* 0x0000001e0488723c */ /* 0x000fe20000041884 */
[----:B---3--:R-:W-:-:S06]  /*13070*/  FFMA.FTZ R9, R165, c[0x0][0x23c], -R2 ;  /* 0x00008f00a5097a23 */ /* 0x008fcc0000010802 */
[----:B------:R-:W-:Y:S02]  /*13080*/  MOV R133, R107 ;  /* 0x0000006b00857202 */ /* 0x000fe40000000f00 */
[----:B------:R3:W-:Y:S01]  /*13090*/  MUFU.EX2 R107, R9 ;  /* 0x00000009006b7308 */ /* 0x0007e20000000800 */
[----:B------:R-:W-:Y:S02]  /*130a0*/  MOV R134, R174 ;  /* 0x000000ae00867202 */ /* 0x000fe40000000f00 */
[----:B------:R-:W-:Y:S01]  /*130b0*/  MOV R174, R106 ;  /* 0x0000006a00ae7202 */ /* 0x000fe20000000f00 */
[----:B---3--:R-:W-:-:S04]  /*130c0*/  FFMA.FTZ R9, R249, c[0x0][0x23c], -R2 ;  /* 0x00008f00f9097a23 */ /* 0x008fc80000010802 */
[----:B------:R3:W1:Y:S01]  /*130d0*/  MUFU.EX2 R106, R9 ;  /* 0x00000009006a7308 */ /* 0x0006620000000800 */
[----:B------:R-:W-:Y:S01]  /*130e0*/  MOV R209, R205 ;  /* 0x000000cd00d17202 */ /* 0x000fe20000000f00 */
[----:B------:R-:W-:Y:S01]  /*130f0*/  IMAD.MOV.U32 R205, RZ, RZ, R173 ;  /* 0x000000ffffcd7224 */ /* 0x000fe200078e00ad */
[----:B------:R-:W-:Y:S01]  /*13100*/  MOV R135, R172 ;  /* 0x000000ac00877202 */ /* 0x000fe20000000f00 */
[----:B------:R-:W-:Y:S01]  /*13110*/  IMAD.MOV.U32 R173, RZ, RZ, R163 ;  /* 0x000000ffffad7224 */ /* 0x000fe200078e00a3 */
[----:B------:R-:W-:Y:S02]  /*13120*/  MOV R236, R160 ;  /* 0x000000a000ec7202 */ /* 0x000fe40000000f00 */
[----:B------:R-:W-:Y:S02]  /*13130*/  MOV R241, R161 ;  /* 0x000000a100f17202 */ /* 0x000fe40000000f00 */
[----:B------:R-:W-:Y:S01]  /*13140*/  MOV R172, R162 ;  /* 0x000000a200ac7202 */ /* 0x000fe20000000f00 */
[----:B--2---:R-:W-:Y:S01]  /*13150*/  HMMA.16816.F32.BF16 R144, R4, R34, R68 ;  /* 0x000000220490723c */ /* 0x004fe20000041844 */
[----:B------:R-:W-:Y:S01]  /*13160*/  MOV R208, R166 ;  /* 0x000000a600d07202 */ /* 0x000fe20000000f00 */
[----:B------:R-:W-:Y:S01]  /*13170*/  IMAD.MOV.U32 R239, RZ, RZ, R170 ;  /* 0x000000ffffef7224 */ /* 0x000fe200078e00aa */
[----:B------:R-:W-:-:S02]  /*13180*/  MOV R200, R167 ;  /* 0x000000a700c87202 */ /* 0x000fc40000000f00 */
[----:B------:R-:W-:Y:S02]  /*13190*/  MOV R199, R168 ;  /* 0x000000a800c77202 */ /* 0x000fe40000000f00 */
[----:B------:R-:W-:Y:S01]  /*131a0*/  MOV R203, R169 ;  /* 0x000000a900cb7202 */ /* 0x000fe20000000f00 */
[----:B------:R-:W-:Y:S01]  /*131b0*/  HMMA.16816.F32.BF16 R160, R4, R12, R108 ;  /* 0x0000000c04a0723c */ /* 0x000fe2000004186c */
[----:B------:R-:W-:Y:S01]  /*131c0*/  MOV R242, R171 ;  /* 0x000000ab00f27202 */ /* 0x000fe20000000f00 */
[----:B---3--:R-:W-:-:S06]  /*131d0*/  FFMA.FTZ R9, R252, c[0x0][0x23c], -R8 ;  /* 0x00008f00fc097a23 */ /* 0x008fcc0000010808 */
[C---:B------:R-:W-:Y:S08]  /*131e0*/  HMMA.16816.F32.BF16 R108, R4.reuse, R14, R96 ;  /* 0x0000000e046c723c */ /* 0x040ff00000041860 */
[C---:B------:R-:W-:Y:S08]  /*131f0*/  HMMA.16816.F32.BF16 R116, R4.reuse, R32, R116 ;  /* 0x000000200474723c */ /* 0x040ff00000041874 */
[C---:B------:R-:W-:Y:S08]  /*13200*/  HMMA.16816.F32.BF16 R148, R4.reuse, R20, R128 ;  /* 0x000000140494723c */ /* 0x040ff00000041880 */
[----:B------:R-:W-:Y:S01]  /*13210*/  HMMA.16816.F32.BF16 R152, R4, R22, R124 ;  /* 0x000000160498723c */ /* 0x000fe2000004187c */
[----:B------:R-:W-:Y:S01]  /*13220*/  MOV R249, R135 ;  /* 0x0000008700f97202 */ /* 0x000fe20000000f00 */
[----:B------:R-:W-:-:S06]  /*13230*/  IMAD.MOV.U32 R132, RZ, RZ, R209 ;  /* 0x000000ffff847224 */ /* 0x000fcc00078e00d1 */
[C---:B-1----:R-:W-:Y:S01]  /*13240*/  HMMA.16816.F32.BF16 R164, R4.reuse, R16, R120 ;  /* 0x0000001004a4723c */ /* 0x042fe20000041878 */
[----:B------:R-:W1:Y:S07]  /*13250*/  LDSM.16.MT88.4 R124, [R216+0x9c00] ;  /* 0x009c0000d87c783b */ /* 0x000e6e0000004200 */
[C---:B------:R-:W-:Y:S08]  /*13260*/  HMMA.16816.F32.BF16 R168, R4.reuse, R18, R112 ;  /* 0x0000001204a8723c */ /* 0x040ff00000041870 */
[C---:B------:R-:W-:Y:S08]  /*13270*/  HMMA.16816.F32.BF16 R96, R4.reuse, R24, R92 ;  /* 0x000000180460723c */ /* 0x040ff0000004185c */
[----:B------:R-:W-:Y:S01]  /*13280*/  HMMA.16816.F32.BF16 R68, R4, R26, R80 ;  /* 0x0000001a0444723c */ /* 0x000fe20000041850 */
[----:B------:R-:W-:-:S06]  /*13290*/  MOV R123, R134 ;  /* 0x00000086007b7202 */ /* 0x000fcc0000000f00 */
[----:B------:R-:W-:Y:S02]  /*132a0*/  F2FP.BF16.PACK_AB R4, R183, R185 ;  /* 0x000000b9b704723e */ /* 0x000fe400000010ff */
[----:B----4-:R-:W-:Y:S02]  /*132b0*/  F2FP.BF16.PACK_AB R5, R180, R181 ;  /* 0x000000b5b405723e */ /* 0x010fe400000010ff */
[----:B------:R-:W-:Y:S02]  /*132c0*/  F2FP.BF16.PACK_AB R6, R182, R184 ;  /* 0x000000b8b606723e */ /* 0x000fe400000010ff */
[----:B------:R-:W-:Y:S01]  /*132d0*/  F2FP.BF16.PACK_AB R7, R106, R107 ;  /* 0x0000006b6a07723e */ /* 0x000fe200000010ff */
[----:B------:R-:W-:Y:S06]  /*132e0*/  LDSM.16.MT88.4 R80, [R216+0xbc00] ;  /* 0x00bc0000d850783b */ /* 0x000fec0000004200 */
        /* <DEDUP_REMOVED lines=12> */
[----:B------:R-:W-:Y:S01]  /*133b0*/  HMMA.16816.F32.BF16 R48, R4, R18, R48 ;  /* 0x000000120430723c */ /* 0x000fe20000041830 */
[----:B--2---:R-:W-:-:S06]  /*133c0*/  FFMA.FTZ R8, R250, c[0x0][0x23c], -R3 ;  /* 0x00008f00fa087a23 */ /* 0x004fcc0000010803 */
[----:B------:R2:W4:Y:S01]  /*133d0*/  MUFU.EX2 R22, R8 ;  /* 0x0000000800167308 */ /* 0x0005220000000800 */
[----:B------:R-:W-:Y:S01]  /*133e0*/  HMMA.16816.F32.BF16 R128, R4, R28, R76 ;  /* 0x0000001c0480723c */ /* 0x000fe2000004184c */
[----:B------:R-:W-:Y:S01]  /*133f0*/  MOV R121, R132 ;  /* 0x0000008400797202 */ /* 0x000fe20000000f00 */
[--C-:B--2---:R-:W-:Y:S02]  /*13400*/  FFMA.FTZ R8, R213, c[0x0][0x23c], -R3.reuse ;  /* 0x00008f00d5087a23 */ /* 0x104fe40000010803 */
[----:B------:R-:W-:-:S04]  /*13410*/  FFMA.FTZ R3, R210, c[0x0][0x23c], -R3 ;  /* 0x00008f00d2037a23 */ /* 0x000fc80000010803 */
[----:B------:R2:W-:Y:S01]  /*13420*/  MUFU.EX2 R20, R3 ;  /* 0x0000000300147308 */ /* 0x0005e20000000800 */
[----:B------:R-:W-:Y:S01]  /*13430*/  HMMA.16816.F32.BF16 R28, R4, R30, R72 ;  /* 0x0000001e041c723c */ /* 0x000fe20000041848 */
[----:B------:R-:W-:-:S07]  /*13440*/  MOV R133, R199 ;  /* 0x000000c700857202 */ /* 0x000fce0000000f00 */
[----:B------:R-:W-:Y:S01]  /*13450*/  HMMA.16816.F32.BF16 R56, R4, R16, R56 ;  /* 0x000000100438723c */ /* 0x000fe20000041838 */
[----:B--2---:R-:W-:-:S07]  /*13460*/  FFMA.FTZ R3, R123, c[0x0][0x23c], -R0 ;  /* 0x00008f007b037a23 */ /* 0x004fce0000010800 */
[C---:B------:R-:W-:Y:S01]  /*13470*/  HMMA.16816.F32.BF16 R52, R4.reuse, R12, R52 ;  /* 0x0000000c0434723c */ /* 0x040fe20000041834 */
[----:B------:R2:W-:Y:S07]  /*13480*/  MUFU.EX2 R19, R3 ;  /* 0x0000000300137308 */ /* 0x0005ee0000000800 */
[----:B------:R-:W-:Y:S01]  /*13490*/  HMMA.16816.F32.BF16 R44, R4, R14, R44 ;  /* 0x0000000e042c723c */ /* 0x000fe2000004182c */
[----:B------:R-:W-:-:S07]  /*134a0*/  MOV R135, R242 ;  /* 0x000000f200877202 */ /* 0x000fce0000000f00 */
[----:B------:R-:W-:Y:S01]  /*134b0*/  HMMA.16816.F32.BF16 R40, R4, R24, R40 ;  /* 0x000000180428723c */ /* 0x000fe20000041828 */
[----:B--2---:R-:W-:-:S07]  /*134c0*/  FFMA.FTZ R3, R249, c[0x0][0x23c], -R0 ;  /* 0x00008f00f9037a23 */ /* 0x004fce0000010800 */
[----:B------:R-:W-:Y:S01]  /*134d0*/  HMMA.16816.F32.BF16 R36, R4, R26, R36 ;  /* 0x0000001a0424723c */ /* 0x000fe20000041824 */
[----:B------:R-:W2:Y:S01]  /*134e0*/  LDSM.16.MT88.4 R4, [R218+0xbc00] ;  /* 0x00bc0000da04783b */ /* 0x000ea20000004200 */
[----:B------:R1:W-:Y:S01]  /*134f0*/  MUFU.EX2 R16, R3 ;  /* 0x0000000300107308 */ /* 0x0003e20000000800 */
[----:B------:R-:W-:Y:S01]  /*13500*/  IMAD.MOV.U32 R134, RZ, RZ, R215 ;  /* 0x000000ffff867224 */ /* 0x000fe200078e00d7 */
[----:B------:R-:W-:Y:S02]  /*13510*/  MOV R122, R133 ;  /* 0x00000085007a7202 */ /* 0x000fe40000000f00 */
[----:B------:R-:W-:Y:S02]  /*13520*/  MOV R242, R208 ;  /* 0x000000d000f27202 */ /* 0x000fe40000000f00 */
[----:B------:R-:W-:Y:S02]  /*13530*/  MOV R208, R141 ;  /* 0x0000008d00d07202 */ /* 0x000fe40000000f00 */
[----:B------:R-:W-:Y:S01]  /*13540*/  MOV R252, R122 ;  /* 0x0000007a00fc7202 */ /* 0x000fe20000000f00 */
[----:B-1----:R-:W-:-:S02]  /*13550*/  FFMA.FTZ R3, R121, c[0x0][0x23c], -R0 ;  /* 0x00008f0079037a23 */ /* 0x002fc40000010800 */
[----:B------:R-:W-:Y:S01]  /*13560*/  FFMA.FTZ R0, R251, c[0x0][0x23c], -R0 ;  /* 0x00008f00fb007a23 */ /* 0x000fe20000010800 */
[----:B------:R-:W-:-:S03]  /*13570*/  MOV R123, R134 ;  /* 0x00000086007b7202 */ /* 0x000fc60000000f00 */
[----:B------:R1:W-:Y:S01]  /*13580*/  MUFU.EX2 R17, R0 ;  /* 0x0000000000117308 */ /* 0x0003e20000000800 */
[----:B------:R-:W-:Y:S01]  /*13590*/  MOV R133, R208 ;  /* 0x000000d000857202 */ /* 0x000fe20000000f00 */
[----:B------:R-:W-:-:S03]  /*135a0*/  IMAD.MOV.U32 R76, RZ, RZ, R123 ;  /* 0x000000ffff4c7224 */ /* 0x000fc600078e007b */
[----:B------:R-:W-:-:S03]  /*135b0*/  MOV R77, R133 ;  /* 0x00000085004d7202 */ /* 0x000fc60000000f00 */
[----:B------:R-:W2:Y:S01]  /*135c0*/  MUFU.EX2 R33, R9 ;  /* 0x0000000900217308 */ /* 0x000ea20000000800 */
[----:B-1----:R-:W-:-:S07]  /*135d0*/  FFMA.FTZ R0, R135, c[0x0][0x23c], -R2 ;  /* 0x00008f0087007a23 */ /* 0x002fce0000010802 */
[----:B------:R-:W1:Y:S01]  /*135e0*/  MUFU.EX2 R21, R8 ;  /* 0x0000000800157308 */ /* 0x000e620000000800 */
[----:B------:R-:W-:-:S07]  /*135f0*/  MOV R199, R200 ;  /* 0x000000c800c77202 */ /* 0x000fce0000000f00 */
[----:B------:R1:W-:Y:S01]  /*13600*/  MUFU.EX2 R15, R0 ;  /* 0x00000000000f7308 */ /* 0x0003e20000000800 */
[----:B------:R-:W-:Y:S02]  /*13610*/  MOV R200, R140 ;  /* 0x0000008c00c87202 */ /* 0x000fe40000000f00 */
[----:B------:R-:W-:Y:S01]  /*13620*/  MOV R209, R243 ;  /* 0x000000f300d17202 */ /* 0x000fe20000000f00 */
[----:B------:R-:W-:Y:S01]  /*13630*/  IMAD.MOV.U32 R134, RZ, RZ, R156 ;  /* 0x000000ffff867224 */ /* 0x000fe200078e009c */
[----:B------:R-:W-:Y:S01]  /*13640*/  MOV R208, R172 ;  /* 0x000000ac00d07202 */ /* 0x000fe20000000f00 */
[----:B------:R-:W-:Y:S02]  /*13650*/  IMAD.MOV.U32 R132, RZ, RZ, R200 ;  /* 0x000000ffff847224 */ /* 0x000fe400078e00c8 */
[----:B-1----:R-:W-:-:S04]  /*13660*/  FFMA.FTZ R0, R252, c[0x0][0x23c], -R2 ;  /* 0x00008f00fc007a23 */ /* 0x002fc80000010802 */
[----:B------:R1:W1:Y:S01]  /*13670*/  MUFU.EX2 R14, R0 ;  /* 0x00000000000e7308 */ /* 0x0002620000000800 */
[----:B------:R-:W-:Y:S02]  /*13680*/  MOV R249, R209 ;  /* 0x000000d100f97202 */ /* 0x000fe40000000f00 */
[----:B------:R-:W-:Y:S02]  /*13690*/  MOV R200, R173 ;  /* 0x000000ad00c87202 */ /* 0x000fe40000000f00 */
[----:B------:R-:W-:-:S03]  /*136a0*/  MOV R209, R174 ;  /* 0x000000ae00d17202 */ /* 0x000fc60000000f00 */
[----:B------:R-:W2:Y:S01]  /*136b0*/  MUFU.EX2 R18, R3 ;  /* 0x0000000300127308 */ /* 0x000ea20000000800 */
[----:B------:R-:W-:Y:S01]  /*136c0*/  MOV R172, R157 ;  /* 0x0000009d00ac7202 */ /* 0x000fe20000000f00 */
[--C-:B-1----:R-:W-:Y:S02]  /*136d0*/  FFMA.FTZ R0, R76, c[0x0][0x23c], -R2.reuse ;  /* 0x00008f004c007a23 */ /* 0x102fe40000010802 */
[----:B------:R-:W-:-:S04]  /*136e0*/  FFMA.FTZ R2, R77, c[0x0][0x23c], -R2 ;  /* 0x00008f004d027a23 */ /* 0x000fc80000010802 */
[----:B------:R1:W-:Y:S01]  /*136f0*/  MUFU.EX2 R13, R0 ;  /* 0x00000000000d7308 */ /* 0x0003e20000000800 */
[----:B------:R-:W-:Y:S02]  /*13700*/  MOV R173, R158 ;  /* 0x0000009e00ad7202 */ /* 0x000fe40000000f00 */
[----:B------:R-:W-:Y:S02]  /*13710*/  MOV R174, R159 ;  /* 0x0000009f00ae7202 */ /* 0x000fe40000000f00 */
[----:B------:R-:W-:-:S03]  /*13720*/  MOV R79, R172 ;  /* 0x000000ac004f7202 */ /* 0x000fc60000000f00 */
[----:B------:R1:W1:Y:S01]  /*13730*/  MUFU.EX2 R12, R2 ;  /* 0x00000002000c7308 */ /* 0x0002620000000800 */
[----:B------:R-:W-:Y:S01]  /*13740*/  MOV R78, R134 ;  /* 0x00000086004e7202 */ /* 0x000fe20000000f00 */
[----:B------:R-:W-:Y:S01]  /*13750*/  IMAD.MOV.U32 R88, RZ, RZ, R173 ;  /* 0x000000ffff587224 */ /* 0x000fe200078e00ad */
[----:B------:R-:W-:Y:S02]  /*13760*/  MOV R89, R174 ;  /* 0x000000ae00597202 */ /* 0x000fe40000000f00 */
[----:B---3--:R-:W-:Y:S02]  /*13770*/  F2FP.BF16.PACK_AB R92, R35, R34 ;  /* 0x00000022235c723e */ /* 0x008fe400000010ff */
[----:B----4-:R-:W-:Y:S02]  /*13780*/  F2FP.BF16.PACK_AB R93, R22, R23 ;  /* 0x00000017165d723e */ /* 0x010fe400000010ff */
[----:B--2---:R-:W-:Y:S02]  /*13790*/  F2FP.BF16.PACK_AB R94, R32, R33 ;  /* 0x00000021205e723e */ /* 0x004fe400000010ff */
[----:B------:R-:W-:-:S02]  /*137a0*/  F2FP.BF16.PACK_AB R95, R20, R21 ;  /* 0x00000015145f723e */ /* 0x000fc400000010ff */
[----:B------:R-:W-:Y:S02]  /*137b0*/  MOV R91, R132 ;  /* 0x00000084005b7202 */ /* 0x000fe40000000f00 */
[----:B------:R-:W-:Y:S01]  /*137c0*/  MOV R90, R175 ;  /* 0x000000af005a7202 */ /* 0x000fe20000000f00 */
[----:B------:R-:W-:Y:S01]  /*137d0*/  IMAD.MOV.U32 R250, RZ, RZ, R88 ;  /* 0x000000fffffa7224 */ /* 0x000fe200078e0058 */
[----:B------:R-:W-:Y:S01]  /*137e0*/  MOV R201, R79 ;  /* 0x0000004f00c97202 */ /* 0x000fe20000000f00 */
[----:B-1----:R-:W-:Y:S01]  /*137f0*/  FFMA.FTZ R0, R209, R100, R249 ;  /* 0x00000064d1007223 */ /* 0x002fe200000100f9 */
[----:B------:R-:W-:Y:S01]  /*13800*/  MOV R202, R78 ;  /* 0x0000004e00ca7202 */ /* 0x000fe20000000f00 */
[----:B------:R-:W-:Y:S01]  /*13810*/  IMAD.MOV.U32 R215, RZ, RZ, R143 ;  /* 0x000000ffffd77224 */ /* 0x000fe200078e008f */
[----:B------:R-:W-:Y:S01]  /*13820*/  MOV R9, R89 ;  /* 0x0000005900097202 */ /* 0x000fe20000000f00 */
[----:B------:R-:W-:Y:S01]  /*13830*/  HMMA.16816.F32.BF16 R116, R92, R124, R116 ;  /* 0x0000007c5c74723c */ /* 0x000fe20000041874 */
[----:B------:R-:W-:Y:S01]  /*13840*/  MOV R252, R90 ;  /* 0x0000005a00fc7202 */ /* 0x000fe20000000f00 */
[----:B------:R-:W-:Y:S01]  /*13850*/  LDSM.16.MT88.4 R156, [R216+0xac00] ;  /* 0x00ac0000d89c783b */ /* 0x000fe20000004200 */
[----:B------:R-:W-:Y:S01]  /*13860*/  MOV R212, R91 ;  /* 0x0000005b00d47202 */ /* 0x000fe20000000f00 */
[----:B------:R-:W-:-:S02]  /*13870*/  FFMA.FTZ R11, R201, R11, R250 ;  /* 0x0000000bc90b7223 */ /* 0x000fc400000100fa */
[----:B------:R-:W-:Y:S01]  /*13880*/  FFMA.FTZ R3, R202, R10, R9 ;  /* 0x0000000aca037223 */ /* 0x000fe20000010009 */
[----:B------:R-:W-:Y:S01]  /*13890*/  MOV R243, R142 ;  /* 0x0000008e00f37202 */ /* 0x000fe20000000f00 */
[----:B------:R-:W-:Y:S01]  /*138a0*/  HMMA.16816.F32.BF16 R88, R92, R4, R96 ;  /* 0x000000045c58723c */ /* 0x000fe20000041860 */
[----:B------:R-:W-:Y:S01]  /*138b0*/  FFMA.FTZ R2, R252, R101, R212 ;  /* 0x00000065fc027223 */ /* 0x000fe200000100d4 */
[----:B------:R-:W1:Y:S01]  /*138c0*/  LDSM.16.MT88.4 R140, [R218+0x9c00] ;  /* 0x009c0000da8c783b */ /* 0x000e620000004200 */
[----:B------:R-:W-:-:S03]  /*138d0*/  FADD.FTZ R11, R242, R11 ;  /* 0x0000000bf20b7221 */ /* 0x000fc60000010000 */
[----:B------:R-:W2:Y:S01]  /*138e0*/  LDSM.16.MT88.4 R172, [R218+0xac00] ;  /* 0x00ac0000daac783b */ /* 0x000ea20000004200 */
[----:B------:R-:W-:Y:S02]  /*138f0*/  F2FP.BF16.PACK_AB R96, R16, R19 ;  /* 0x000000131060723e */ /* 0x000fe400000010ff */
[----:B------:R-:W-:Y:S02]  /*13900*/  F2FP.BF16.PACK_AB R97, R14, R15 ;  /* 0x0000000f0e61723e */ /* 0x000fe400000010ff */
[----:B------:R-:W-:Y:S02]  /*13910*/  F2FP.BF16.PACK_AB R98, R17, R18 ;  /* 0x000000121162723e */ /* 0x000fe400000010ff */
[----:B------:R-:W-:Y:S01]  /*13920*/  F2FP.BF16.PACK_AB R99, R12, R13 ;  /* 0x0000000d0c63723e */ /* 0x000fe200000010ff */
[----:B------:R-:W-:Y:S02]  /*13930*/  FADD.FTZ R10, R199, R3 ;  /* 0x00000003c70a7221 */ /* 0x000fe40000010000 */
[----:B------:R-:W-:Y:S01]  /*13940*/  FADD.FTZ R9, R203, R2 ;  /* 0x00000002cb097221 */ /* 0x000fe20000010000 */
[----:B------:R-:W-:Y:S01]  /*13950*/  HMMA.16816.F32.BF16 R120, R92, R126, R144 ;  /* 0x0000007e5c78723c */ /* 0x000fe20000041890 */
[----:B------:R-:W-:-:S02]  /*13960*/  FADD.FTZ R8, R239, R0 ;  /* 0x00000000ef087221 */ /* 0x000fc40000010000 */
[----:B------:R-:W-:Y:S02]  /*13970*/  FADD.FTZ R3, R197, R11 ;  /* 0x0000000bc5037221 */ /* 0x000fe40000010000 */
[----:B------:R-:W-:-:S03]  /*13980*/  FADD.FTZ R2, R200, R10 ;  /* 0x0000000ac8027221 */ /* 0x000fc60000010000 */
[----:B------:R-:W-:Y:S01]  /*13990*/  HMMA.16816.F32.BF16 R112, R96, R124, R112 ;  /* 0x0000007c6070723c */ /* 0x000fe20000041870 */
[----:B------:R-:W-:Y:S02]  /*139a0*/  FADD.FTZ R0, R208, R9 ;  /* 0x00000009d0007221 */ /* 0x000fe40000010000 */
[----:B------:R-:W-:-:S05]  /*139b0*/  FADD.FTZ R3, R236, R3 ;  /* 0x00000003ec037221 */ /* 0x000fca0000010000 */
[----:B------:R-:W-:Y:S01]  /*139c0*/  HMMA.16816.F32.BF16 R124, R96, R126, R84 ;  /* 0x0000007e607c723c */ /* 0x000fe20000041854 */
[----:B------:R-:W-:Y:S02]  /*139d0*/  FADD.FTZ R2, R205, R2 ;  /* 0x00000002cd027221 */ /* 0x000fe40000010000 */
[----:B------:R-:W-:-:S05]  /*139e0*/  FADD.FTZ R0, R215, R0 ;  /* 0x00000000d7007221 */ /* 0x000fca0000010000 */
        /* <DEDUP_REMOVED lines=51> */
[----:B------:R3:W-:Y:S01]  /*13d20*/  STL [R1+0x20], R4 ;  /* 0x0000200401007387 */ /* 0x0007e20000100800 */
[C---:B-1----:R-:W-:Y:S03]  /*13d30*/  HMMA.16816.F32.BF16 R132, R92.reuse, R140, R176 ;  /* 0x0000008c5c84723c */ /* 0x042fe600000418b0 */
[----:B------:R3:W-:Y:S04]  /*13d40*/  STL [R1+0x28], R3 ;  /* 0x0000280301007387 */ /* 0x0007e80000100800 */
[----:B------:R3:W-:Y:S01]  /*13d50*/  STL [R1+0x24], R2 ;  /* 0x0000240201007387 */ /* 0x0007e20000100800 */
[C---:B------:R-:W-:Y:S03]  /*13d60*/  HMMA.16816.F32.BF16 R136, R92.reuse, R142, R136 ;  /* 0x0000008e5c88723c */ /* 0x040fe60000041888 */
[----:B------:R3:W-:Y:S05]  /*13d70*/  STL [R1+0x2c], R0 ;  /* 0x00002c0001007387 */ /* 0x0007ea0000100800 */
[C---:B------:R-:W-:Y:S08]  /*13d80*/  HMMA.16816.F32.BF16 R148, R92.reuse, R156, R148 ;  /* 0x0000009c5c94723c */ /* 0x040ff00000041894 */
[C---:B------:R-:W-:Y:S08]  /*13d90*/  HMMA.16816.F32.BF16 R152, R92.reuse, R158, R152 ;  /* 0x0000009e5c98723c */ /* 0x040ff00000041898 */
[C---:B--2---:R-:W-:Y:S08]  /*13da0*/  HMMA.16816.F32.BF16 R164, R92.reuse, R172, R164 ;  /* 0x000000ac5ca4723c */ /* 0x044ff000000418a4 */
        /* <DEDUP_REMOVED lines=13> */
[----:B------:R-:W-:-:S07]  /*13e80*/  MOV R101, R244 ;  /* 0x000000f400657202 */ /* 0x000fce0000000f00 */
.L_x_239:
[----:B-1-3--:R-:W2:Y:S02]  /*13e90*/  LDL R0, [R1+0x30] ;  /* 0x0000300001007983 */ /* 0x00aea40000100800 */
[----:B--2---:R-:W-:-:S13]  /*13ea0*/  ISETP.GT.AND P0, PT, R101, R0, PT ;  /* 0x000000006500720c */ /* 0x004fda0003f04270 */
[----:B------:R-:W-:Y:S05]  /*13eb0*/  @!P0 BRA `(.L_x_246) ;  /* 0x00005af000008947 */ /* 0x000fea0003800000 */
[----:B------:R-:W2:Y:S01]  /*13ec0*/  LDL R0, [R1+0x5c] ;  /* 0x00005c0001007983 */ /* 0x000ea20000100800 */
[----:B------:R-:W-:Y:S01]  /*13ed0*/  IMAD.MOV.U32 R100, RZ, RZ, R104 ;  /* 0x000000ffff647224 */ /* 0x000fe200078e0068 */
[----:B------:R-:W-:Y:S01]  /*13ee0*/  MOV R107, R102 ;  /* 0x00000066006b7202 */ /* 0x000fe20000000f00 */
[----:B------:R-:W-:Y:S01]  /*13ef0*/  IMAD.MOV.U32 R3, RZ, RZ, R105 ;  /* 0x000000ffff037224 */ /* 0x000fe200078e0069 */
[----:B------:R-:W3:Y:S01]  /*13f00*/  LDL.LU.64 R6, [R1+0x10] ;  /* 0x0000100001067983 */ /* 0x000ee20000300a00 */
[----:B------:R-:W-:-:S03]  /*13f10*/  IMAD.MOV.U32 R106, RZ, RZ, R103 ;  /* 0x000000ffff6a7224 */ /* 0x000fc600078e0067 */
[----:B------:R-:W3:Y:S04]  /*13f20*/  LDL.LU.64 R4, [R1+0x18] ;  /* 0x0000180001047983 */ /* 0x000ee80000300a00 */
[----:B------:R-:W4:Y:S01]  /*13f30*/  LDL.64 R8, [R1+0x40] ;  /* 0x0000400001087983 */ /* 0x000f220000100a00 */
[----:B--2---:R-:W-:-:S03]  /*13f40*/  MOV R2, R0 ;  /* 0x0000000000027202 */ /* 0x004fc60000000f00 */
[----:B------:R-:W2:Y:S01]  /*13f50*/  LDL R0, [R1+0x60] ;  /* 0x0000600001007983 */ /* 0x000ea20000100800 */
[----:B---3--:R-:W-:-:S05]  /*13f60*/  IMAD.MOV.U32 R5, RZ, RZ, R7 ;  /* 0x000000ffff057224 */ /* 0x008fca00078e0007 */
[----:B------:R1:W-:Y:S01]  /*13f70*/  STL.64 [R1+0x38], R4 ;  /* 0x0000380401007387 */ /* 0x0003e20000100a00 */
[----:B----4-:R-:W-:Y:S02]  /*13f80*/  ISETP.GE.AND P6, PT, R8, c[0x0][0x220], PT ;  /* 0x0000880008007a0c */ /* 0x010fe40003fc6270 */
[----:B------:R-:W-:Y:S02]  /*13f90*/  ISETP.GE.AND P5, PT, R2, c[0x0][0x220], PT ;  /* 0x0000880002007a0c */ /* 0x000fe40003fa6270 */
[----:B--2---:R-:W-:Y:S01]  /*13fa0*/  ISETP.GE.AND P4, PT, R0, c[0x0][0x220], PT ;  /* 0x0000880000007a0c */ /* 0x004fe20003f86270 */
[----:B-1----:R-:W-:Y:S05]  /*13fb0*/  BRA `(.L_x_247) ;  /* 0x000003a000007947 */ /* 0x002fea0003800000 */
.L_x_249:
        /* <DEDUP_REMOVED lines=58> */
.L_x_247:
[----:B------:R-:W2:Y:S01]  /*14360*/  LDL.64 R4, [R1+0x38] ;  /* 0x0000380001047983 */ /* 0x000ea20000100a00 */
[----:B------:R-:W-:Y:S04]  /*14370*/  DEPBAR.LE SB0, 0x0 ;  /* 0x000080000000791a */ /* 0x000fe80000000000 */
[----:B------:R-:W-:Y:S01]  /*14380*/  IADD3 R236, R101, -0x1, RZ ;  /* 0xffffffff65ec7810 */ /* 0x000fe20007ffe0ff */
[----:B------:R-:W-:Y:S03]  /*14390*/  BAR.SYNC.DEFER_BLOCKING 0x0 ;  /* 0x0000000000007b1d */ /* 0x000fe60000010000 */
[----:B------:R-:W-:Y:S01]  /*143a0*/  SHF.R.S32.HI R2, RZ, 0x1f, R236 ;  /* 0x0000001fff027819 */ /* 0x000fe200000114ec */
[----:B------:R-:W-:Y:S04]  /*143b0*/  IMAD R0, R236, UR6, RZ ;  /* 0x00000006ec007c24 */ /* 0x000fe8000f8e02ff */
        /* <DEDUP_REMOVED lines=51> */
[----:B-----5:R-:W-:Y:S06]  /*146f0*/  LDSM.16.M88.4 R64, [R220] ;  /* 0x00000000dc40783b */ /* 0x020fec0000000200 */
[----:B-1----:R-:W3:Y:S06]  /*14700*/  LDSM.16.M88.4 R16, [R217+0x6000] ;  /* 0x00600000d910783b */ /* 0x002eec0000000200 */
        /* <DEDUP_REMOVED lines=134> */
.L_x_248:
[----:B------:R-:W2:Y:S08]  /*14f70*/  S2R R0, SR_TID.X ;  /* 0x0000000000007919 */ /* 0x000eb00000002100 */
[----:B------:R-:W-:Y:S04]  /*14f80*/  STL [R1+0x7c], R223 ;  /* 0x00007cdf01007387 */ /* 0x000fe80000100800 */
[----:B------:R-:W-:Y:S04]  /*14f90*/  STL [R1+0x78], R221 ;  /* 0x000078dd01007387 */ /* 0x000fe80000100800 */
[----:B------:R-:W-:Y:S04]  /*14fa0*/  STL [R1+0x74], R220 ;  /* 0x000074dc01007387 */ /* 0x000fe80000100800 */
[----:B------:R-:W-:Y:S01]  /*14fb0*/  STL [R1+0x70], R219 ;  /* 0x000070db01007387 */ /* 0x000fe20000100800 */
[----:B--2---:R-:W-:Y:S03]  /*14fc0*/  IMAD.SHL.U32 R0, R0, 0x2, RZ ;  /* 0x0000000200007824 */ /* 0x004fe600078e00ff */
[----:B------:R2:W-:Y:S02]  /*14fd0*/  STL [R1+0x6c], R217 ;  /* 0x00006cd901007387 */ /* 0x0005e40000100800 */
[----:B------:R-:W-:Y:S02]  /*14fe0*/  LOP3.LUT R0, R0, 0x6, RZ, 0xc0, !PT ;  /* 0x0000000600007812 */ /* 0x000fe400078ec0ff */
[----:B------:R-:W-:Y:S03]  /*14ff0*/  STL [R1+0x80], R236 ;  /* 0x000080ec01007387 */ /* 0x000fe60000100800 */
[----:B------:R-:W-:Y:S01]  /*15000*/  IMAD R0, R236, 0x40, R0 ;  /* 0x00000040ec007824 */ /* 0x000fe200078e0200 */
[----:B------:R-:W-:Y:S03]  /*15010*/  STL [R1+0x84], R226 ;  /* 0x000084e201007387 */ /* 0x000fe60000100800 */
[----:B------:R-:W-:Y:S01]  /*15020*/  IMAD.IADD R2, R226, 0x1, -R0 ;  /* 0x00000001e2027824 */ /* 0x000fe200078e0a00 */
[----:B------:R-:W-:Y:S01]  /*15030*/  IADD3 R101, R225, -R0, RZ ;  /* 0x80000000e1657210 */ /* 0x000fe20007ffe0ff */
[----:B------:R-:W-:Y:S01]  /*15040*/  STL [R1+0x88], R225 ;  /* 0x000088e101007387 */ /* 0x000fe20000100800 */
[C---:B-1----:R-:W-:Y:S02]  /*15050*/  IADD3 R179, R0.reuse, 0x1, RZ ;  /* 0x0000000100b37810 */ /* 0x042fe40007ffe0ff */
[----:B------:R-:W-:Y:S02]  /*15060*/  IABS R2, R2 ;  /* 0x0000000200027213 */ /* 0x000fe40000000000 */
[C---:B------:R-:W-:Y:S02]  /*15070*/  IADD3 R178, R0.reuse, 0x8, RZ ;  /* 0x0000000800b27810 */ /* 0x040fe40007ffe0ff */
[----:B------:R-:W1:Y:S01]  /*15080*/  I2F R182, R2 ;  /* 0x0000000200b67306 */ /* 0x000e620000201400 */
[C---:B------:R-:W-:Y:S02]  /*15090*/  IADD3 R177, R0.reuse, 0x9, RZ ;  /* 0x0000000900b17810 */ /* 0x040fe40007ffe0ff */
        /* <DEDUP_REMOVED lines=9> */
[C---:B------:R-:W-:Y:S02]  /*15130*/  ISETP.GE.AND P1, PT, R0.reuse, R231, PT ;  /* 0x000000e70000720c */ /* 0x040fe40003f26270 */
[----:B------:R-:W-:Y:S01]  /*15140*/  ISETP.GE.AND P0, PT, R0, R230, PT ;  /* 0x000000e60000720c */ /* 0x000fe20003f06270 */
[----:B-1----:R-:W-:Y:S01]  /*15150*/  FFMA.FTZ R4, R182, -R222, R4 ;  /* 0x800000deb6047223 */ /* 0x002fe20000010004 */
[----:B------:R-:W-:Y:S01]  /*15160*/  IABS R2, R101 ;  /* 0x0000006500027213 */ /* 0x000fe20000000000 */
[--C-:B------:R-:W-:Y:S01]  /*15170*/  IMAD.IADD R101, R224, 0x1, -R0.reuse ;  /* 0x00000001e0657824 */ /* 0x100fe200078e0a00 */
[C---:B------:R-:W-:Y:S02]  /*15180*/  ISETP.GE.OR P1, PT, R0.reuse, R235, !P1 ;  /* 0x000000eb0000720c */ /* 0x040fe40004f26670 */
[----:B------:R1:W3:Y:S01]  /*15190*/  I2F R211, R2 ;  /* 0x0000000200d37306 */ /* 0x0002e20000201400 */
[C---:B------:R-:W-:Y:S02]  /*151a0*/  ISETP.GE.AND P3, PT, R0.reuse, R229, PT ;  /* 0x000000e50000720c */ /* 0x040fe40003f66270 */
[C---:B------:R-:W-:Y:S02]  /*151b0*/  ISETP.GE.AND P2, PT, R0.reuse, R228, PT ;  /* 0x000000e40000720c */ /* 0x040fe40003f46270 */
[C---:B------:R-:W-:Y:S02]  /*151c0*/  ISETP.GE.OR P0, PT, R0.reuse, R234, !P0 ;  /* 0x000000ea0000720c */ /* 0x040fe40004706670 */
[C---:B------:R-:W-:Y:S02]  /*151d0*/  ISETP.GE.OR P3, PT, R0.reuse, R233, !P3 ;  /* 0x000000e90000720c */ /* 0x040fe40005f66670 */
[----:B------:R-:W-:Y:S02]  /*151e0*/  ISETP.GE.OR P2, PT, R0, R232, !P2 ;  /* 0x000000e80000720c */ /* 0x000fe40005746670 */
[----:B-1----:R-:W-:Y:S01]  /*151f0*/  IABS R2, R101 ;  /* 0x0000006500027213 */ /* 0x002fe20000000000 */
[----:B------:R-:W-:Y:S02]  /*15200*/  IMAD.IADD R101, R227, 0x1, -R0 ;  /* 0x00000001e3657824 */ /* 0x000fe400078e0a00 */
[-C--:B---3--:R-:W-:Y:S01]  /*15210*/  FFMA.FTZ R6, R211, -R222.reuse, R6 ;  /* 0x800000ded3067223 */ /* 0x088fe20000010006 */
[----:B------:R1:W3:Y:S02]  /*15220*/  I2F R210, R2 ;  /* 0x0000000200d27306 */ /* 0x0002e40000201400 */
[----:B-1----:R-:W-:Y:S01]  /*15230*/  IABS R2, R101 ;  /* 0x0000006500027213 */ /* 0x002fe20000000000 */
[--C-:B------:R-:W-:Y:S02]  /*15240*/  IMAD.IADD R101, R226, 0x1, -R179.reuse ;  /* 0x00000001e2657824 */ /* 0x100fe400078e0ab3 */
[-C--:B---3--:R-:W-:Y:S05]  /*15250*/  FFMA.FTZ R8, R210, -R222.reuse, R8 ;  /* 0x800000ded2087223 */ /* 0x088fea0000010008 */
[----:B------:R1:W3:Y:S02]  /*15260*/  I2F R209, R2 ;  /* 0x0000000200d17306 */ /* 0x0002e40000201400 */
[----:B-1----:R-:W-:Y:S01]  /*15270*/  IABS R2, R101 ;  /* 0x0000006500027213 */ /* 0x002fe20000000000 */
[----:B---3--:R-:W-:Y:S01]  /*15280*/  FFMA.FTZ R10, R209, -R222, R10 ;  /* 0x800000ded10a7223 */ /* 0x008fe2000001000a */
[----:B------:R-:W-:Y:S06]  /*15290*/  IADD3 R101, R226, -R178, RZ ;  /* 0x800000b2e2657210 */ /* 0x000fec0007ffe0ff */
[----:B------:R1:W3:Y:S02]  /*152a0*/  I2F R208, R2 ;  /* 0x0000000200d07306 */ /* 0x0002e40000201400 */
[----:B-1----:R-:W-:Y:S01]  /*152b0*/  IABS R2, R101 ;  /* 0x0000006500027213 */ /* 0x002fe20000000000 */
[----:B------:R-:W-:Y:S02]  /*152c0*/  IMAD.IADD R101, R225, 0x1, -R179 ;  /* 0x00000001e1657824 */ /* 0x000fe400078e0ab3 */
[-C--:B---3--:R-:W-:Y:S05]  /*152d0*/  FFMA.FTZ R5, R208, -R222.reuse, R5 ;  /* 0x800000ded0057223 */ /* 0x088fea0000010005 */
        /* <DEDUP_REMOVED lines=62> */
[-C--:B---3--:R-:W-:Y:S02]  /*156c0*/  FFMA.FTZ R38, R192, -R222.reuse, R38 ;  /* 0x800000dec0267223 */ /* 0x088fe40000010026 */
[----:B------:R-:W-:Y:S05]  /*156d0*/  IMAD.IADD R101, R225, 0x1, -R105 ;  /* 0x00000001e1657824 */ /* 0x000fea00078e0a69 */
[----:B------:R1:W3:Y:S02]  /*156e0*/  I2F R191, R2 ;  /* 0x0000000200bf7306 */ /* 0x0002e40000201400 */
[----:B-1----:R-:W-:Y:S01]  /*156f0*/  IABS R2, R101 ;  /* 0x0000006500027213 */ /* 0x002fe20000000000 */
[----:B------:R-:W-:Y:S02]  /*15700*/  IMAD.IADD R101, R226, 0x1, -R103 ;  /* 0x00000001e2657824 */ /* 0x000fe400078e0a67 */
[-C--:B---3--:R-:W-:Y:S05]  /*15710*/  FFMA.FTZ R48, R191, -R222.reuse, R48 ;  /* 0x800000debf307223 */ /* 0x088fea0000010030 */
[----:B------:R1:W3:Y:S02]  /*15720*/  I2F R190, R2 ;  /* 0x0000000200be7306 */ /* 0x0002e40000201400 */
[----:B-1----:R-:W-:Y:S01]  /*15730*/  IABS R2, R101 ;  /* 0x0000006500027213 */ /* 0x002fe20000000000 */
[-C--:B---3--:R-:W-:Y:S01]  /*15740*/  FFMA.FTZ R39, R190, -R222.reuse, R39 ;  /* 0x800000debe277223 */ /* 0x088fe20000010027 */
[----:B------:R-:W-:Y:S01]  /*15750*/  FSEL R190, R10, -INF , !P2 ;  /* 0xff8000000abe7808 */ /* 0x000fe20005000000 */
[----:B------:R-:W-:Y:S05]  /*15760*/  IMAD.IADD R101, R225, 0x1, -R104 ;  /* 0x00000001e1657824 */ /* 0x000fea00078e0a68 */
[----:B------:R1:W3:Y:S01]  /*15770*/  I2F R189, R2 ;  /* 0x0000000200bd7306 */ /* 0x0002e20000201400 */
[C---:B------:R-:W-:Y:S04]  /*15780*/  ISETP.GE.AND P2, PT, R177.reuse, R231, PT ;  /* 0x000000e7b100720c */ /* 0x040fe80003f46270 */
[----:B------:R-:W-:Y:S02]  /*15790*/  ISETP.GE.OR P2, PT, R177, R235, !P2 ;  /* 0x000000ebb100720c */ /* 0x000fe40005746670 */
[----:B-1----:R-:W-:Y:S01]  /*157a0*/  IABS R2, R101 ;  /* 0x0000006500027213 */ /* 0x002fe20000000000 */
[----:B---3--:R-:W-:Y:S01]  /*157b0*/  FFMA.FTZ R49, R189, -R222, R49 ;  /* 0x800000debd317223 */ /* 0x008fe20000010031 */
[----:B------:R-:W-:Y:S02]  /*157c0*/  IADD3 R101, R226, -R102, RZ ;  /* 0x80000066e2657210 */ /* 0x000fe40007ffe0ff */
[----:B------:R1:W3:Y:S01]  /*157d0*/  I2F R188, R2 ;  /* 0x0000000200bc7306 */ /* 0x0002e20000201400 */
[----:B------:R-:W-:Y:S02]  /*157e0*/  FSEL R189, R8, -INF , !P3 ;  /* 0xff80000008bd7808 */ /* 0x000fe40005800000 */
[C---:B------:R-:W-:Y:S04]  /*157f0*/  ISETP.GE.AND P3, PT, R179.reuse, R230, PT ;  /* 0x000000e6b300720c */ /* 0x040fe80003f66270 */
[----:B------:R-:W-:Y:S02]  /*15800*/  ISETP.GE.OR P3, PT, R179, R234, !P3 ;  /* 0x000000eab300720c */ /* 0x000fe40005f66670 */
[----:B-1----:R-:W-:Y:S01]  /*15810*/  IABS R2, R101 ;  /* 0x0000006500027213 */ /* 0x002fe20000000000 */
[----:B------:R-:W-:Y:S02]  /*15820*/  IMAD.IADD R101, R225, 0x1, -R103 ;  /* 0x00000001e1657824 */ /* 0x000fe400078e0a67 */
[-C--:B---3--:R-:W-:Y:S01]  /*15830*/  FFMA.FTZ R50, R188, -R222.reuse, R50 ;  /* 0x800000debc327223 */ /* 0x088fe20000010032 */
[----:B------:R1:W3:Y:S02]  /*15840*/  I2F R187, R2 ;  /* 0x0000000200bb7306 */ /* 0x0002e40000201400 */
[----:B-1----:R-:W-:Y:S01]  /*15850*/  IABS R2, R101 ;  /* 0x0000006500027213 */ /* 0x002fe20000000000 */
[----:B---3--:R-:W-:Y:S01]  /*15860*/  FFMA.FTZ R52, R187, -R222, R52 ;  /* 0x800000debb347223 */ /* 0x008fe20000010034 */
[----:B------:R-:W-:Y:S06]  /*15870*/  IADD3 R101, R0, 0x31, RZ ;  /* 0x0000003100657810 */ /* 0x000fec0007ffe0ff */
[----:B------:R1:W3:Y:S01]  /*15880*/  I2F R186, R2 ;  /* 0x0000000200ba7306 */ /* 0x0002e20000201400 */
[----:B------:R-:W-:Y:S01]  /*15890*/  FSEL R187, R6, -INF , !P0 ;  /* 0xff80000006bb7808 */ /* 0x000fe20004000000 */
[----:B------:R-:W-:Y:S01]  /*158a0*/  IMAD.IADD R180, R226, 0x1, -R101 ;  /* 0x00000001e2b47824 */ /* 0x000fe200078e0a65 */
[C---:B------:R-:W-:Y:S04]  /*158b0*/  ISETP.GE.AND P0, PT, R178.reuse, R231, PT ;  /* 0x000000e7b200720c */ /* 0x040fe80003f06270 */
[----:B------:R-:W-:Y:S04]  /*158c0*/  ISETP.GE.OR P0, PT, R178, R235, !P0 ;  /* 0x000000ebb200720c */ /* 0x000fe80004706670 */
[----:B------:R-:W-:Y:S02]  /*158d0*/  FSEL R188, R16, -INF , !P0 ;  /* 0xff80000010bc7808 */ /* 0x000fe40004000000 */
[C---:B------:R-:W-:Y:S04]  /*158e0*/  ISETP.GE.AND P0, PT, R176.reuse, R231, PT ;  /* 0x000000e7b000720c */ /* 0x040fe80003f06270 */
[----:B------:R-:W-:Y:S04]  /*158f0*/  ISETP.GE.OR P0, PT, R176, R235, !P0 ;  /* 0x000000ebb000720c */ /* 0x000fe80004706670 */
[----:B------:R-:W-:Y:S02]  /*15900*/  FSEL R200, R20, -INF , !P0 ;  /* 0xff80000014c87808 */ /* 0x000fe40004000000 */
[----:B-1----:R-:W-:Y:S01]  /*15910*/  IABS R2, R180 ;  /* 0x000000b400027213 */ /* 0x002fe20000000000 */
[----:B------:R-:W-:Y:S01]  /*15920*/  IMAD.IADD R180, R225, 0x1, -R102 ;  /* 0x00000001e1b47824 */ /* 0x000fe200078e0a66 */
[----:B------:R-:W-:Y:S01]  /*15930*/  ISETP.GE.AND P0, PT, R110, R231, PT ;  /* 0x000000e76e00720c */ /* 0x000fe20003f06270 */
[----:B---3--:R-:W-:Y:S01]  /*15940*/  FFMA.FTZ R51, R186, -R222, R51 ;  /* 0x800000deba337223 */ /* 0x008fe20000010033 */
[----:B------:R-:W1:Y:S01]  /*15950*/  I2F R185, R2 ;  /* 0x0000000200b97306 */ /* 0x000e620000201400 */
[----:B------:R-:W-:Y:S02]  /*15960*/  FSEL R186, R17, -INF , !P2 ;  /* 0xff80000011ba7808 */ /* 0x000fe40005000000 */
[----:B------:R-:W-:Y:S02]  /*15970*/  IABS R180, R180 ;  /* 0x000000b400b47213 */ /* 0x000fe40000000000 */
[----:B------:R-:W-:Y:S02]  /*15980*/  ISETP.GE.OR P0, PT, R110, R235, !P0 ;  /* 0x000000eb6e00720c */ /* 0x000fe40004706670 */
[CC--:B------:R-:W-:Y:S02]  /*15990*/  ISETP.GE.AND P2, PT, R111.reuse, R231.reuse, PT ;  /* 0x000000e76f00720c */ /* 0x0c0fe40003f46270 */
[----:B------:R-:W-:Y:S01]  /*159a0*/  FSEL R204, R32, -INF , !P0 ;  /* 0xff80000020cc7808 */ /* 0x000fe20004000000 */
[----:B------:R-:W3:Y:S01]  /*159b0*/  I2F R184, R180 ;  /* 0x000000b400b87306 */ /* 0x000ee20000201400 */
[C---:B------:R-:W-:Y:S02]  /*159c0*/  ISETP.GE.AND P0, PT, R108.reuse, R231, PT ;  /* 0x000000e76c00720c */ /* 0x040fe40003f06270 */
[-C--:B------:R-:W-:Y:S02]  /*159d0*/  ISETP.GE.OR P2, PT, R111, R235.reuse, !P2 ;  /* 0x000000eb6f00720c */ /* 0x080fe40005746670 */
[----:B------:R-:W-:Y:S02]  /*159e0*/  ISETP.GE.OR P0, PT, R108, R235, !P0 ;  /* 0x000000eb6c00720c */ /* 0x000fe40004706670 */
[----:B------:R-:W-:Y:S02]  /*159f0*/  FSEL R199, R21, -INF , !P2 ;  /* 0xff80000015c77808 */ /* 0x000fe40005000000 */
[----:B------:R-:W-:Y:S02]  /*15a00*/  FSEL R207, R36, -INF , !P0 ;  /* 0xff80000024cf7808 */ /* 0x000fe40004000000 */
[----:B------:R-:W-:Y:S02]  /*15a10*/  ISETP.GE.AND P0, PT, R179, R228, PT ;  /* 0x000000e4b300720c */ /* 0x000fe40003f06270 */
[----:B------:R-:W-:Y:S01]  /*15a20*/  ISETP.GE.AND P2, PT, R109, R231, PT ;  /* 0x000000e76d00720c */ /* 0x000fe20003f46270 */
[----:B-1----:R-:W-:Y:S01]  /*15a30*/  FFMA.FTZ R53, R185, -R222, R53 ;  /* 0x800000deb9357223 */ /* 0x002fe20000010035 */
[C---:B------:R-:W-:Y:S02]  /*15a40*/  IADD3 R2, R0.reuse, 0x38, RZ ;  /* 0x0000003800027810 */ /* 0x040fe40007ffe0ff */
[----:B------:R-:W-:Y:S02]  /*15a50*/  IADD3 R0, R0, 0x39, RZ ;  /* 0x0000003900007810 */ /* 0x000fe40007ffe0ff */
[----:B------:R-:W-:Y:S02]  /*15a60*/  IADD3 R181, R226, -R2, RZ ;  /* 0x80000002e2b57210 */ /* 0x000fe40007ffe0ff */
[----:B------:R-:W-:Y:S02]  /*15a70*/  FSEL R185, R7, -INF , !P3 ;  /* 0xff80000007b97808 */ /* 0x000fe40005800000 */
[----:B------:R-:W-:Y:S01]  /*15a80*/  ISETP.GE.AND P3, PT, R177, R230, PT ;  /* 0x000000e6b100720c */ /* 0x000fe20003f66270 */
[----:B---3--:R-:W-:Y:S01]  /*15a90*/  FFMA.FTZ R54, R184, -R222, R54 ;  /* 0x800000deb8367223 */ /* 0x008fe20000010036 */
[----:B------:R-:W-:Y:S01]  /*15aa0*/  IABS R180, R181 ;  /* 0x000000b500b47213 */ /* 0x000fe20000000000 */
[----:B------:R-:W-:Y:S01]  /*15ab0*/  IMAD.IADD R181, R225, 0x1, -R101 ;  /* 0x00000001e1b57824 */ /* 0x000fe200078e0a65 */
[----:B------:R-:W-:Y:S02]  /*15ac0*/  ISETP.GE.OR P3, PT, R177, R234, !P3 ;  /* 0x000000eab100720c */ /* 0x000fe40005f66670 */
[----:B------:R-:W1:Y:S01]  /*15ad0*/  I2F R183, R180 ;  /* 0x000000b400b77306 */ /* 0x000e620000201400 */
[----:B------:R-:W-:Y:S02]  /*15ae0*/  ISETP.GE.OR P0, PT, R179, R232, !P0 ;  /* 0x000000e8b300720c */ /* 0x000fe40004706670 */
[----:B------:R-:W-:Y:S04]  /*15af0*/  ISETP.GE.OR P2, PT, R109, R235, !P2 ;  /* 0x000000eb6d00720c */ /* 0x000fe80005746670 */
[----:B------:R-:W-:Y:S02]  /*15b00*/  FSEL R203, R33, -INF , !P2 ;  /* 0xff80000021cb7808 */ /* 0x000fe40005000000 */
[C---:B------:R-:W-:Y:S04]  /*15b10*/  ISETP.GE.AND P2, PT, R105.reuse, R231, PT ;  /* 0x000000e76900720c */ /* 0x040fe80003f46270 */
[----:B------:R-:W-:Y:S04]  /*15b20*/  ISETP.GE.OR P2, PT, R105, R235, !P2 ;  /* 0x000000eb6900720c */ /* 0x000fe80005746670 */
[----:B------:R-:W-:Y:S02]  /*15b30*/  FSEL R208, R37, -INF , !P2 ;  /* 0xff80000025d07808 */ /* 0x000fe40005000000 */
[C---:B------:R-:W-:Y:S04]  /*15b40*/  ISETP.GE.AND P2, PT, R104.reuse, R231, PT ;  /* 0x000000e76800720c */ /* 0x040fe80003f46270 */
[----:B------:R-:W-:Y:S01]  /*15b50*/  ISETP.GE.OR P2, PT, R104, R235, !P2 ;  /* 0x000000eb6800720c */ /* 0x000fe20005746670 */
[----:B-1----:R-:W-:Y:S01]  /*15b60*/  FFMA.FTZ R64, R183, -R222, R64 ;  /* 0x800000deb7407223 */ /* 0x002fe20000010040 */
[----:B------:R-:W-:Y:S01]  /*15b70*/  IABS R180, R181 ;  /* 0x000000b500b47213 */ /* 0x000fe20000000000 */
[----:B------:R-:W-:Y:S01]  /*15b80*/  IMAD.IADD R181, R226, 0x1, -R0 ;  /* 0x00000001e2b57824 */ /* 0x000fe200078e0a00 */
[----:B------:R-:W-:Y:S02]  /*15b90*/  FSEL R183, R19, -INF , !P3 ;  /* 0xff80000013b77808 */ /* 0x000fe40005800000 */
[----:B------:R-:W1:Y:S01]  /*15ba0*/  I2F R182, R180 ;  /* 0x000000b400b67306 */ /* 0x000e620000201400 */
[C---:B------:R-:W-:Y:S02]  /*15bb0*/  ISETP.GE.AND P3, PT, R111.reuse, R230, PT ;  /* 0x000000e66f00720c */ /* 0x040fe40003f66270 */
[----:B------:R-:W-:Y:S02]  /*15bc0*/  FSEL R212, R48, -INF , !P2 ;  /* 0xff80000030d47808 */ /* 0x000fe40005000000 */
[----:B------:R-:W-:Y:S02]  /*15bd0*/  ISETP.GE.OR P3, PT, R111, R234, !P3 ;  /* 0x000000ea6f00720c */ /* 0x000fe40005f66670 */
[----:B------:R-:W-:Y:S02]  /*15be0*/  ISETP.GE.AND P2, PT, R103, R231, PT ;  /* 0x000000e76700720c */ /* 0x000fe40003f46270 */
[----:B------:R-:W-:Y:S02]  /*15bf0*/  FSEL R201, R23, -INF , !P3 ;  /* 0xff80000017c97808 */ /* 0x000fe40005800000 */
[----:B------:R-:W-:Y:S02]  /*15c00*/  ISETP.GE.AND P3, PT, R109, R230, PT ;  /* 0x000000e66d00720c */ /* 0x000fe40003f66270 */
[----:B------:R-:W-:Y:S02]  /*15c10*/  ISETP.GE.OR P2, PT, R103, R235, !P2 ;  /* 0x000000eb6700720c */ /* 0x000fe40005746670 */
[----:B------:R-:W-:Y:S02]  /*15c20*/  ISETP.GE.OR P3, PT, R109, R234, !P3 ;  /* 0x000000ea6d00720c */ /* 0x000fe40005f66670 */
[----:B------:R-:W-:Y:S02]  /*15c30*/  FSEL R237, R49, -INF , !P2 ;  /* 0xff80000031ed7808 */ /* 0x000fe40005000000 */
[----:B------:R-:W-:Y:S02]  /*15c40*/  FSEL R206, R35, -INF , !P3 ;  /* 0xff80000023ce7808 */ /* 0x000fe40005800000 */
[----:B------:R-:W-:Y:S02]  /*15c50*/  ISETP.GE.AND P3, PT, R108, R230, PT ;  /* 0x000000e66c00720c */ /* 0x000fe40003f66270 */
[----:B------:R-:W-:Y:S01]  /*15c60*/  ISETP.GE.AND P2, PT, R102, R231, PT ;  /* 0x000000e76600720c */ /* 0x000fe20003f46270 */
[----:B-1----:R-:W-:Y:S01]  /*15c70*/  FFMA.FTZ R55, R182, -R222, R55 ;  /* 0x800000deb6377223 */ /* 0x002fe20000010037 */
[----:B------:R-:W-:Y:S02]  /*15c80*/  IABS R180, R181 ;  /* 0x000000b500b47213 */ /* 0x000fe40000000000 */
[----:B------:R-:W-:Y:S02]  /*15c90*/  ISETP.GE.OR P3, PT, R108, R234, !P3 ;  /* 0x000000ea6c00720c */ /* 0x000fe40005f66670 */
[----:B------:R-:W-:Y:S01]  /*15ca0*/  ISETP.GE.OR P2, PT, R102, R235, !P2 ;  /* 0x000000eb6600720c */ /* 0x000fe20005746670 */
[----:B------:R-:W-:Y:S01]  /*15cb0*/  IMAD.MOV.U32 R181, RZ, RZ, R180 ;  /* 0x000000ffffb57224 */ /* 0x000fe200078e00b4 */
[----:B------:R-:W-:Y:S02]  /*15cc0*/  FSEL R209, R38, -INF , !P3 ;  /* 0xff80000026d17808 */ /* 0x000fe40005800000 */
[----:B--2---:R-:W-:Y:S02]  /*15cd0*/  FSEL R217, R52, -INF , !P2 ;  /* 0xff80000034d97808 */ /* 0x004fe40005000000 */
[----:B------:R-:W-:Y:S01]  /*15ce0*/  IADD3 R180, R225, -R2, RZ ;  /* 0x80000002e1b47210 */ /* 0x000fe20007ffe0ff */
[----:B------:R-:W1:Y:S01]  /*15cf0*/  I2F R181, R181 ;  /* 0x000000b500b57306 */ /* 0x000e620000201400 */
[C---:B------:R-:W-:Y:S02]  /*15d00*/  ISETP.GE.AND P3, PT, R105.reuse, R230, PT ;  /* 0x000000e66900720c */ /* 0x040fe40003f66270 */
[----:B------:R-:W-:Y:S02]  /*15d10*/  IABS R180, R180 ;  /* 0x000000b400b47213 */ /* 0x000fe40000000000 */
[----:B------:R-:W-:Y:S02]  /*15d20*/  ISETP.GE.OR P3, PT, R105, R234, !P3 ;  /* 0x000000ea6900720c */ /* 0x000fe40005f66670 */
[----:B------:R-:W-:Y:S02]  /*15d30*/  ISETP.GE.AND P2, PT, R101, R231, PT ;  /* 0x000000e76500720c */ /* 0x000fe40003f46270 */
[----:B------:R-:W-:Y:S01]  /*15d40*/  FSEL R210, R39, -INF , !P3 ;  /* 0xff80000027d27808 */ /* 0x000fe20005800000 */
[----:B------:R-:W2:Y:S01]  /*15d50*/  I2F R180, R180 ;  /* 0x000000b400b47306 */ /* 0x000ea20000201400 */
[C---:B------:R-:W-:Y:S02]  /*15d60*/  ISETP.GE.AND P3, PT, R104.reuse, R230, PT ;  /* 0x000000e66800720c */ /* 0x040fe40003f66270 */
[----:B------:R-:W-:Y:S02]  /*15d70*/  ISETP.GE.OR P2, PT, R101, R235, !P2 ;  /* 0x000000eb6500720c */ /* 0x000fe40005746670 */
[----:B------:R-:W-:Y:S02]  /*15d80*/  ISETP.GE.OR P3, PT, R104, R234, !P3 ;  /* 0x000000ea6800720c */ /* 0x000fe40005f66670 */
[----:B------:R-:W-:Y:S02]  /*15d90*/  FSEL R215, R53, -INF , !P2 ;  /* 0xff80000035d77808 */ /* 0x000fe40005000000 */
[----:B------:R-:W-:Y:S02]  /*15da0*/  FSEL R241, R50, -INF , !P3 ;  /* 0xff80000032f17808 */ /* 0x000fe40005800000 */
[----:B------:R-:W-:Y:S02]  /*15db0*/  ISETP.GE.AND P3, PT, R103, R230, PT ;  /* 0x000000e66700720c */ /* 0x000fe40003f66270 */
[-C--:B------:R-:W-:Y:S01]  /*15dc0*/  ISETP.GE.AND P2, PT, R2, R231.reuse, PT ;  /* 0x000000e70200720c */ /* 0x080fe20003f46270 */
[----:B-1----:R-:W-:Y:S01]  /*15dd0*/  FFMA.FTZ R65, R181, -R222, R65 ;  /* 0x800000deb5417223 */ /* 0x002fe20000010041 */
[----:B------:R-:W-:Y:S01]  /*15de0*/  FSEL R181, R4, -INF , !P1 ;  /* 0xff80000004b57808 */ /* 0x000fe20004800000 */
[----:B------:R-:W-:Y:S01]  /*15df0*/  IMAD.IADD R4, R225, 0x1, -R0 ;  /* 0x00000001e1047824 */ /* 0x000fe200078e0a00 */
[----:B------:R-:W-:Y:S02]  /*15e00*/  ISETP.GE.AND P1, PT, R179, R231, PT ;  /* 0x000000e7b300720c */ /* 0x000fe40003f26270 */
[----:B------:R-:W-:Y:S02]  /*15e10*/  ISETP.GE.OR P3, PT, R103, R234, !P3 ;  /* 0x000000ea6700720c */ /* 0x000fe40005f66670 */
[----:B------:R-:W-:Y:S02]  /*15e20*/  IABS R4, R4 ;  /* 0x0000000400047213 */ /* 0x000fe40000000000 */
[-C--:B------:R-:W-:Y:S01]  /*15e30*/  ISETP.GE.OR P2, PT, R2, R235.reuse, !P2 ;  /* 0x000000eb0200720c */ /* 0x080fe20005746670 */
[----:B--2---:R-:W-:Y:S01]  /*15e40*/  FFMA.FTZ R66, R180, -R222, R66 ;  /* 0x800000deb4427223 */ /* 0x004fe20000010042 */
[----:B------:R-:W1:Y:S01]  /*15e50*/  I2F R16, R4 ;  /* 0x0000000400107306 */ /* 0x000e620000201400 */
[----:B------:R-:W-:Y:S02]  /*15e60*/  ISETP.GE.OR P1, PT, R179, R235, !P1 ;  /* 0x000000ebb300720c */ /* 0x000fe40004f26670 */
[----:B------:R-:W-:Y:S02]  /*15e70*/  FSEL R246, R51, -INF , !P3 ;  /* 0xff80000033f67808 */ /* 0x000fe40005800000 */
[----:B------:R-:W-:Y:S01]  /*15e80*/  FSEL R182, R5, -INF , !P1 ;  /* 0xff80000005b67808 */ /* 0x000fe20004800000 */
[----:B------:R-:W-:Y:S01]  /*15e90*/  IMAD.IADD R5, R224, 0x1, -R179 ;  /* 0x00000001e0057824 */ /* 0x000fe200078e0ab3 */
[-C--:B------:R-:W-:Y:S02]  /*15ea0*/  ISETP.GE.AND P1, PT, R178, R230.reuse, PT ;  /* 0x000000e6b200720c */ /* 0x080fe40003f26270 */
[----:B------:R-:W-:Y:S02]  /*15eb0*/  ISETP.GE.AND P3, PT, R102, R230, PT ;  /* 0x000000e66600720c */ /* 0x000fe40003f66270 */
[-C--:B------:R-:W-:Y:S02]  /*15ec0*/  ISETP.GE.OR P1, PT, R178, R234.reuse, !P1 ;  /* 0x000000eab200720c */ /* 0x080fe40004f26670 */
[----:B------:R-:W-:Y:S02]  /*15ed0*/  ISETP.GE.OR P3, PT, R102, R234, !P3 ;  /* 0x000000ea6600720c */ /* 0x000fe40005f66670 */
[----:B------:R-:W-:Y:S02]  /*15ee0*/  FSEL R184, R18, -INF , !P1 ;  /* 0xff80000012b87808 */ /* 0x000fe40004800000 */
[----:B------:R-:W-:Y:S02]  /*15ef0*/  ISETP.GE.AND P1, PT, R176, R230, PT ;  /* 0x000000e6b000720c */ /* 0x000fe40003f26270 */
[----:B------:R-:W-:Y:S02]  /*15f00*/  FSEL R50, R54, -INF , !P3 ;  /* 0xff80000036327808 */ /* 0x000fe40005800000 */
[----:B------:R-:W-:Y:S02]  /*15f10*/  ISETP.GE.OR P1, PT, R176, R234, !P1 ;  /* 0x000000eab000720c */ /* 0x000fe40004f26670 */
[C---:B------:R-:W-:Y:S01]  /*15f20*/  ISETP.GE.AND P3, PT, R101.reuse, R230, PT ;  /* 0x000000e66500720c */ /* 0x040fe20003f66270 */
[----:B-1----:R-:W-:Y:S01]  /*15f30*/  FFMA.FTZ R67, R16, -R222, R67 ;  /* 0x800000de10437223 */ /* 0x002fe20000010043 */
[----:B------:R-:W-:Y:S01]  /*15f40*/  IABS R4, R5 ;  /* 0x0000000500047213 */ /* 0x000fe20000000000 */
[----:B------:R-:W-:Y:S01]  /*15f50*/  IMAD.IADD R5, R224, 0x1, -R178 ;  /* 0x00000001e0057824 */ /* 0x000fe200078e0ab2 */
[----:B------:R-:W-:Y:S02]  /*15f60*/  FSEL R220, R64, -INF , !P2 ;  /* 0xff80000040dc7808 */ /* 0x000fe40005000000 */
[----:B------:R-:W1:Y:S01]  /*15f70*/  I2F R180, R4 ;  /* 0x0000000400b47306 */ /* 0x000e620000201400 */
[----:B------:R-:W-:Y:S02]  /*15f80*/  FSEL R202, R22, -INF , !P1 ;  /* 0xff80000016ca7808 */ /* 0x000fe40004800000 */
[C---:B------:R-:W-:Y:S02]  /*15f90*/  ISETP.GE.AND P1, PT, R110.reuse, R230, PT ;  /* 0x000000e66e00720c */ /* 0x040fe40003f26270 */
[-C--:B------:R-:W-:Y:S02]  /*15fa0*/  ISETP.GE.OR P3, PT, R101, R234.reuse, !P3 ;  /* 0x000000ea6500720c */ /* 0x080fe40005f66670 */
[----:B------:R-:W-:Y:S02]  /*15fb0*/  ISETP.GE.OR P1, PT, R110, R234, !P1 ;  /* 0x000000ea6e00720c */ /* 0x000fe40004f26670 */
[----:B------:R-:W-:Y:S02]  /*15fc0*/  FSEL R213, R55, -INF , !P3 ;  /* 0xff80000037d57808 */ /* 0x000fe40005800000 */
[----:B------:R-:W-:Y:S01]  /*15fd0*/  FSEL R205, R34, -INF , !P1 ;  /* 0xff80000022cd7808 */ /* 0x000fe20004800000 */
[----:B------:R-:W-:Y:S01]  /*15fe0*/  LDSM.16.MT88.4 R52, [R216+0xa000] ;  /* 0x00a00000d834783b */ /* 0x000fe20000004200 */
[C---:B------:R-:W-:Y:S02]  /*15ff0*/  ISETP.GE.AND P1, PT, R179.reuse, R229, PT ;  /* 0x000000e5b300720c */ /* 0x040fe40003f26270 */
[C---:B------:R-:W-:Y:S02]  /*16000*/  ISETP.GE.AND P3, PT, R2.reuse, R230, PT ;  /* 0x000000e60200720c */ /* 0x040fe40003f66270 */
[----:B------:R-:W-:Y:S02]  /*16010*/  ISETP.GE.OR P1, PT, R179, R233, !P1 ;  /* 0x000000e9b300720c */ /* 0x000fe40004f26670 */
[----:B------:R-:W-:Y:S02]  /*16020*/  IADD3 R179, R227, -R179, RZ ;  /* 0x800000b3e3b37210 */ /* 0x000fe40007ffe0ff */
[----:B------:R-:W-:Y:S02]  /*16030*/  ISETP.GE.OR P3, PT, R2, R234, !P3 ;  /* 0x000000ea0200720c */ /* 0x000fe40005f66670 */
[----:B------:R-:W-:Y:S01]  /*16040*/  ISETP.GE.AND P2, PT, R0, R231, PT ;  /* 0x000000e70000720c */ /* 0x000fe20003f46270 */
[----:B-1----:R-:W-:Y:S01]  /*16050*/  FFMA.FTZ R9, R180, -R222, R9 ;  /* 0x800000deb4097223 */ /* 0x002fe20000010009 */
[----:B------:R-:W-:Y:S02]  /*16060*/  IABS R4, R5 ;  /* 0x0000000500047213 */ /* 0x000fe40000000000 */
[----:B------:R-:W-:Y:S02]  /*16070*/  IADD3 R5, R224, -R177, RZ ;  /* 0x800000b1e0057210 */ /* 0x000fe40007ffe0ff */
[----:B------:R1:W2:Y:S01]  /*16080*/  I2F R10, R4 ;  /* 0x00000004000a7306 */ /* 0x0002a20000201400 */
[----:B------:R-:W-:Y:S02]  /*16090*/  FSEL R34, R9, -INF , !P1 ;  /* 0xff80000009227808 */ /* 0x000fe40004800000 */
[C---:B------:R-:W-:Y:S02]  /*160a0*/  ISETP.GE.AND P1, PT, R177.reuse, R229, PT ;  /* 0x000000e5b100720c */ /* 0x040fe40003f26270 */
[----:B------:R-:W-:Y:S01]  /*160b0*/  FSEL R211, R66, -INF , !P3 ;  /* 0xff80000042d37808 */ /* 0x000fe20005800000 */
[----:B------:R-:W-:Y:S01]  /*160c0*/  IMAD.MOV.U32 R66, RZ, RZ, R215 ;  /* 0x000000ffff427224 */ /* 0x000fe200078e00d7 */
[----:B------:R-:W-:Y:S02]  /*160d0*/  ISETP.GE.OR P1, PT, R177, R233, !P1 ;  /* 0x000000e9b100720c */ /* 0x000fe40004f26670 */
[----:B------:R-:W-:Y:S02]  /*160e0*/  ISETP.GE.AND P3, PT, R178, R229, PT ;  /* 0x000000e5b200720c */ /* 0x000fe40003f66270 */
[----:B------:R-:W-:Y:S02]  /*160f0*/  ISETP.GE.OR P2, PT, R0, R235, !P2 ;  /* 0x000000eb0000720c */ /* 0x000fe40005746670 */
[----:B------:R-:W-:Y:S02]  /*16100*/  ISETP.GE.OR P3, PT, R178, R233, !P3 ;  /* 0x000000e9b200720c */ /* 0x000fe40005f66670 */
[----:B------:R-:W-:Y:S02]  /*16110*/  FSEL R214, R65, -INF , !P2 ;  /* 0xff80000041d67808 */ /* 0x000fe40005000000 */
[C---:B------:R-:W-:Y:S04]  /*16120*/  ISETP.GE.AND P2, PT, R0.reuse, R230, PT ;  /* 0x000000e60000720c */ /* 0x040fe80003f46270 */
[----:B------:R-:W-:Y:S02]  /*16130*/  ISETP.GE.OR P2, PT, R0, R234, !P2 ;  /* 0x000000ea0000720c */ /* 0x000fe40005746670 */
[----:B-1----:R-:W-:Y:S01]  /*16140*/  IABS R4, R5 ;  /* 0x0000000500047213 */ /* 0x002fe20000000000 */
[----:B------:R-:W-:Y:S01]  /*16150*/  IMAD.IADD R5, R224, 0x1, -R176 ;  /* 0x00000001e0057824 */ /* 0x000fe200078e0ab0 */
[----:B------:R-:W-:Y:S01]  /*16160*/  FSEL R36, R67, -INF , !P2 ;  /* 0xff80000043247808 */ /* 0x000fe20005000000 */
[----:B--2---:R-:W-:Y:S01]  /*16170*/  FFMA.FTZ R12, R10, -R222, R12 ;  /* 0x800000de0a0c7223 */ /* 0x004fe2000001000c */
[----:B------:R1:W2:Y:S01]  /*16180*/  I2F R8, R4 ;  /* 0x0000000400087306 */ /* 0x0002a20000201400 */
[----:B------:R-:W-:Y:S03]  /*16190*/  ISETP.GE.AND P2, PT, R178, R228, PT ;  /* 0x000000e4b200720c */ /* 0x000fe60003f46270 */
[----:B------:R-:W-:Y:S02]  /*161a0*/  FSEL R33, R12, -INF , !P3 ;  /* 0xff8000000c217808 */ /* 0x000fe40005800000 */
[----:B------:R-:W-:Y:S02]  /*161b0*/  ISETP.GE.AND P3, PT, R176, R229, PT ;  /* 0x000000e5b000720c */ /* 0x000fe40003f66270 */
[----:B------:R-:W-:Y:S02]  /*161c0*/  ISETP.GE.OR P2, PT, R178, R232, !P2 ;  /* 0x000000e8b200720c */ /* 0x000fe40005746670 */
[----:B------:R-:W-:Y:S02]  /*161d0*/  ISETP.GE.OR P3, PT, R176, R233, !P3 ;  /* 0x000000e9b000720c */ /* 0x000fe40005f66670 */
[----:B-1----:R-:W-:Y:S01]  /*161e0*/  IABS R4, R5 ;  /* 0x0000000500047213 */ /* 0x002fe20000000000 */
[-C--:B--2---:R-:W-:Y:S02]  /*161f0*/  FFMA.FTZ R13, R8, -R222.reuse, R13 ;  /* 0x800000de080d7223 */ /* 0x084fe4000001000d */
[C---:B------:R-:W-:Y:S01]  /*16200*/  IMAD.IADD R5, R224.reuse, 0x1, -R111 ;  /* 0x00000001e0057824 */ /* 0x040fe200078e0a6f */
[----:B------:R1:W2:Y:S02]  /*16210*/  I2F R7, R4 ;  /* 0x0000000400077306 */ /* 0x0002a40000201400 */
[----:B------:R-:W-:Y:S02]  /*16220*/  FSEL R32, R13, -INF , !P1 ;  /* 0xff8000000d207808 */ /* 0x000fe40004800000 */
[C---:B------:R-:W-:Y:S04]  /*16230*/  ISETP.GE.AND P1, PT, R111.reuse, R229, PT ;  /* 0x000000e56f00720c */ /* 0x040fe80003f26270 */
[----:B------:R-:W-:Y:S02]  /*16240*/  ISETP.GE.OR P1, PT, R111, R233, !P1 ;  /* 0x000000e96f00720c */ /* 0x000fe40004f26670 */
[----:B-1----:R-:W-:Y:S01]  /*16250*/  IABS R4, R5 ;  /* 0x0000000500047213 */ /* 0x002fe20000000000 */
[----:B--2---:R-:W-:Y:S02]  /*16260*/  FFMA.FTZ R24, R7, -R222, R24 ;  /* 0x800000de07187223 */ /* 0x004fe40000010018 */
[----:B------:R-:W-:Y:S01]  /*16270*/  IMAD.IADD R5, R224, 0x1, -R110 ;  /* 0x00000001e0057824 */ /* 0x000fe200078e0a6e */
[----:B------:R1:W2:Y:S02]  /*16280*/  I2F R6, R4 ;  /* 0x0000000400067306 */ /* 0x0002a40000201400 */
[----:B------:R-:W-:Y:S02]  /*16290*/  FSEL R196, R24, -INF , !P3 ;  /* 0xff80000018c47808 */ /* 0x000fe40005800000 */
[C---:B------:R-:W-:Y:S04]  /*162a0*/  ISETP.GE.AND P3, PT, R177.reuse, R228, PT ;  /* 0x000000e4b100720c */ /* 0x040fe80003f66270 */
[----:B------:R-:W-:Y:S02]  /*162b0*/  ISETP.GE.OR P3, PT, R177, R232, !P3 ;  /* 0x000000e8b100720c */ /* 0x000fe40005f66670 */
[----:B-1----:R-:W-:Y:S01]  /*162c0*/  IABS R4, R5 ;  /* 0x0000000500047213 */ /* 0x002fe20000000000 */
[-C--:B--2---:R-:W-:Y:S01]  /*162d0*/  FFMA.FTZ R25, R6, -R222.reuse, R25 ;  /* 0x800000de06197223 */ /* 0x084fe20000010019 */
[----:B------:R-:W-:Y:S02]  /*162e0*/  IABS R5, R179 ;  /* 0x000000b300057213 */ /* 0x000fe40000000000 */
[----:B------:R1:W2:Y:S02]  /*162f0*/  I2F R19, R4 ;  /* 0x0000000400137306 */ /* 0x0002a40000201400 */
[----:B------:R-:W-:Y:S02]  /*16300*/  FSEL R195, R25, -INF , !P1 ;  /* 0xff80000019c37808 */ /* 0x000fe40004800000 */
[C---:B------:R-:W-:Y:S04]  /*16310*/  ISETP.GE.AND P1, PT, R110.reuse, R229, PT ;  /* 0x000000e56e00720c */ /* 0x040fe80003f26270 */
[----:B------:R-:W-:Y:S02]  /*16320*/  ISETP.GE.OR P1, PT, R110, R233, !P1 ;  /* 0x000000e96e00720c */ /* 0x000fe40004f26670 */
[----:B------:R3:W4:Y:S01]  /*16330*/  I2F R35, R5 ;  /* 0x0000000500237306 */ /* 0x0007220000201400 */
[----:B-1----:R-:W-:Y:S02]  /*16340*/  IMAD.IADD R4, R224, 0x1, -R109 ;  /* 0x00000001e0047824 */ /* 0x002fe400078e0a6d */
[----:B--2---:R-:W-:Y:S03]  /*16350*/  FFMA.FTZ R28, R19, -R222, R28 ;  /* 0x800000de131c7223 */ /* 0x004fe6000001001c */
[----:B------:R-:W-:Y:S02]  /*16360*/  IABS R4, R4 ;  /* 0x0000000400047213 */ /* 0x000fe40000000000 */
[----:B------:R-:W-:Y:S02]  /*16370*/  FSEL R198, R28, -INF , !P1 ;  /* 0xff8000001cc67808 */ /* 0x000fe40004800000 */
[----:B------:R1:W2:Y:S01]  /*16380*/  I2F R20, R4 ;  /* 0x0000000400147306 */ /* 0x0002a20000201400 */
[----:B---3--:R-:W-:Y:S01]  /*16390*/  IMAD.IADD R5, R227, 0x1, -R178 ;  /* 0x00000001e3057824 */ /* 0x008fe200078e0ab2 */
[----:B------:R-:W-:Y:S01]  /*163a0*/  ISETP.GE.AND P1, PT, R109, R229, PT ;  /* 0x000000e56d00720c */ /* 0x000fe20003f26270 */
[-C--:B----4-:R-:W-:Y:S03]  /*163b0*/  FFMA.FTZ R11, R35, -R222.reuse, R11 ;  /* 0x800000de230b7223 */ /* 0x090fe6000001000b */
        /* <DEDUP_REMOVED lines=9> */
[----:B--2---:R-:W-:Y:S01]  /*16450*/  FFMA.FTZ R14, R17, -R222, R14 ;  /* 0x800000de110e7223 */ /* 0x004fe2000001000e */
[----:B------:R-:W-:Y:S02]  /*16460*/  FSEL R17, R11, -INF , !P0 ;  /* 0xff8000000b117808 */ /* 0x000fe40004000000 */
[----:B------:R1:W2:Y:S01]  /*16470*/  I2F R18, R4 ;  /* 0x0000000400127306 */ /* 0x0002a20000201400 */
[----:B------:R-:W-:Y:S02]  /*16480*/  IADD3 R5, R227, -R177, RZ ;  /* 0x800000b1e3057210 */ /* 0x000fe40007ffe0ff */
[----:B------:R-:W-:Y:S02]  /*16490*/  ISETP.GE.AND P0, PT, R108, R229, PT ;  /* 0x000000e56c00720c */ /* 0x000fe40003f06270 */
[----:B------:R-:W-:Y:S02]  /*164a0*/  FSEL R14, R14, -INF , !P2 ;  /* 0xff8000000e0e7808 */ /* 0x000fe40005000000 */
[----:B------:R-:W-:Y:S02]  /*164b0*/  ISETP.GE.OR P0, PT, R108, R233, !P0 ;  /* 0x000000e96c00720c */ /* 0x000fe40004706670 */
        /* <DEDUP_REMOVED lines=10> */
[-C--:B--2---:R-:W-:Y:S02]  /*16560*/  FFMA.FTZ R15, R22, -R222.reuse, R15 ;  /* 0x800000de160f7223 */ /* 0x084fe4000001000f */
[----:B------:R-:W-:Y:S01]  /*16570*/  IMAD.IADD R5, R227, 0x1, -R176 ;  /* 0x00000001e3057824 */ /* 0x000fe200078e0ab0 */
[----:B------:R1:W2:Y:S02]  /*16580*/  I2F R23, R4 ;  /* 0x0000000400177306 */ /* 0x0002a40000201400 */
[----:B------:R-:W-:Y:S02]  /*16590*/  FSEL R15, R15, -INF , !P3 ;  /* 0xff8000000f0f7808 */ /* 0x000fe40005800000 */
[C---:B------:R-:W-:Y:S04]  /*165a0*/  ISETP.GE.AND P3, PT, R105.reuse, R229, PT ;  /* 0x000000e56900720c */ /* 0x040fe80003f66270 */
[----:B------:R-:W-:Y:S02]  /*165b0*/  ISETP.GE.OR P3, PT, R105, R233, !P3 ;  /* 0x000000e96900720c */ /* 0x000fe40005f66670 */
[----:B-1----:R-:W-:Y:S01]  /*165c0*/  IABS R4, R5 ;  /* 0x0000000500047213 */ /* 0x002fe20000000000 */
[----:B--2---:R-:W-:Y:S01]  /*165d0*/  FFMA.FTZ R41, R23, -R222, R41 ;  /* 0x800000de17297223 */ /* 0x004fe20000010029 */
[----:B------:R-:W-:Y:S02]  /*165e0*/  IADD3 R5, R224, -R104, RZ ;  /* 0x80000068e0057210 */ /* 0x000fe40007ffe0ff */
[----:B------:R1:W2:Y:S02]  /*165f0*/  I2F R21, R4 ;  /* 0x0000000400157306 */ /* 0x0002a40000201400 */
[----:B------:R-:W-:Y:S02]  /*16600*/  IABS R5, R5 ;  /* 0x0000000500057213 */ /* 0x000fe40000000000 */
[----:B------:R-:W-:Y:S02]  /*16610*/  FSEL R49, R41, -INF , !P3 ;  /* 0xff80000029317808 */ /* 0x000fe40005800000 */
[C---:B------:R-:W-:Y:S04]  /*16620*/  ISETP.GE.AND P3, PT, R104.reuse, R229, PT ;  /* 0x000000e56800720c */ /* 0x040fe80003f66270 */
[----:B------:R3:W4:Y:S01]  /*16630*/  I2F R7, R5 ;  /* 0x0000000500077306 */ /* 0x0007220000201400 */
[----:B------:R-:W-:Y:S01]  /*16640*/  ISETP.GE.OR P3, PT, R104, R233, !P3 ;  /* 0x000000e96800720c */ /* 0x000fe20005f66670 */
[----:B-1----:R-:W-:Y:S02]  /*16650*/  IMAD.IADD R4, R227, 0x1, -R111 ;  /* 0x00000001e3047824 */ /* 0x002fe400078e0a6f */
[----:B--2---:R-:W-:Y:S02]  /*16660*/  FFMA.FTZ R26, R21, -R222, R26 ;  /* 0x800000de151a7223 */ /* 0x004fe4000001001a */
[----:B------:R-:W-:Y:S01]  /*16670*/  LDSM.16.MT88.4 R20, [R216+0x9000] ;  /* 0x00900000d814783b */ /* 0x000fe20000004200 */
[----:B------:R-:W-:Y:S02]  /*16680*/  IABS R4, R4 ;  /* 0x0000000400047213 */ /* 0x000fe40000000000 */
[----:B------:R-:W-:Y:S02]  /*16690*/  FSEL R194, R26, -INF , !P1 ;  /* 0xff8000001ac27808 */ /* 0x000fe40004800000 */
[----:B------:R1:W2:Y:S01]  /*166a0*/  I2F R16, R4 ;  /* 0x0000000400107306 */ /* 0x0002a20000201400 */
[----:B---3--:R-:W-:Y:S01]  /*166b0*/  IMAD.IADD R5, R224, 0x1, -R103 ;  /* 0x00000001e0057824 */ /* 0x008fe200078e0a67 */
[----:B------:R-:W-:Y:S01]  /*166c0*/  ISETP.GE.AND P1, PT, R109, R228, PT ;  /* 0x000000e46d00720c */ /* 0x000fe20003f26270 */
[----:B----4-:R-:W-:Y:S03]  /*166d0*/  FFMA.FTZ R44, R7, -R222, R44 ;  /* 0x800000de072c7223 */ /* 0x010fe6000001002c */
[----:B------:R-:W-:Y:S02]  /*166e0*/  ISETP.GE.OR P1, PT, R109, R232, !P1 ;  /* 0x000000e86d00720c */ /* 0x000fe40004f26670 */
        /* <DEDUP_REMOVED lines=11> */
[----:B--2---:R-:W-:Y:S03]  /*167a0*/  FFMA.FTZ R45, R6, -R222, R45 ;  /* 0x800000de062d7223 */ /* 0x004fe6000001002d */
[----:B------:R-:W-:Y:S01]  /*167b0*/  MOV R5, R4 ;  /* 0x0000000400057202 */ /* 0x000fe20000000f00 */
[----:B------:R-:W-:Y:S01]  /*167c0*/  IMAD.IADD R4, R224, 0x1, -R102 ;  /* 0x00000001e0047824 */ /* 0x000fe200078e0a66 */
[----:B------:R-:W-:Y:S02]  /*167d0*/  FSEL R67, R45, -INF , !P3 ;  /* 0xff8000002d437808 */ /* 0x000fe40005800000 */
[----:B------:R1:W2:Y:S01]  /*167e0*/  I2F R13, R5 ;  /* 0x00000005000d7306 */ /* 0x0002a20000201400 */
[C---:B------:R-:W-:Y:S02]  /*167f0*/  ISETP.GE.AND P3, PT, R105.reuse, R228, PT ;  /* 0x000000e46900720c */ /* 0x040fe40003f66270 */
[----:B------:R-:W-:Y:S02]  /*16800*/  IABS R4, R4 ;  /* 0x0000000400047213 */ /* 0x000fe40000000000 */
[----:B------:R-:W-:Y:S05]  /*16810*/  ISETP.GE.OR P3, PT, R105, R232, !P3 ;  /* 0x000000e86900720c */ /* 0x000fea0005f66670 */
[----:B------:R-:W3:Y:S01]  /*16820*/  I2F R12, R4 ;  /* 0x00000004000c7306 */ /* 0x000ee20000201400 */
[----:B-1----:R-:W-:Y:S02]  /*16830*/  IMAD.IADD R5, R227, 0x1, -R109 ;  /* 0x00000001e3057824 */ /* 0x002fe400078e0a6d */
[-C--:B--2---:R-:W-:Y:S05]  /*16840*/  FFMA.FTZ R30, R13, -R222.reuse, R30 ;  /* 0x800000de0d1e7223 */ /* 0x084fea000001001e */
[----:B------:R-:W-:Y:S02]  /*16850*/  FSEL R192, R30, -INF , !P0 ;  /* 0xff8000001ec07808 */ /* 0x000fe40004000000 */
[----:B------:R-:W-:Y:S01]  /*16860*/  ISETP.GE.AND P0, PT, R102, R229, PT ;  /* 0x000000e56600720c */ /* 0x000fe20003f06270 */
[-C--:B---3--:R-:W-:Y:S01]  /*16870*/  FFMA.FTZ R56, R12, -R222.reuse, R56 ;  /* 0x800000de0c387223 */ /* 0x088fe20000010038 */
[----:B------:R-:W-:Y:S01]  /*16880*/  IABS R4, R5 ;  /* 0x0000000500047213 */ /* 0x000fe20000000000 */
[----:B------:R-:W-:Y:S01]  /*16890*/  IMAD.IADD R5, R224, 0x1, -R101 ;  /* 0x00000001e0057824 */ /* 0x000fe200078e0a65 */
[----:B------:R-:W-:Y:S02]  /*168a0*/  ISETP.GE.OR P0, PT, R102, R233, !P0 ;  /* 0x000000e96600720c */ /* 0x000fe40004706670 */
[----:B------:R1:W2:Y:S02]  /*168b0*/  I2F R10, R4 ;  /* 0x00000004000a7306 */ /* 0x0002a40000201400 */
[----:B------:R-:W-:Y:S01]  /*168c0*/  FSEL R219, R56, -INF , !P0 ;  /* 0xff80000038db7808 */ /* 0x000fe20004000000 */
[----:B------:R-:W-:Y:S01]  /*168d0*/  IMAD.MOV.U32 R56, RZ, RZ, R36 ;  /* 0x000000ffff387224 */ /* 0x000fe200078e0024 */
[C---:B------:R-:W-:Y:S01]  /*168e0*/  ISETP.GE.AND P0, PT, R101.reuse, R229, PT ;  /* 0x000000e56500720c */ /* 0x040fe20003f06270 */
[----:B------:R-:W-:Y:S03]  /*168f0*/  LDSM.16.MT88.4 R36, [R218+0x9000] ;  /* 0x00900000da24783b */ /* 0x000fe60000004200 */
[----:B------:R-:W-:Y:S02]  /*16900*/  ISETP.GE.OR P0, PT, R101, R233, !P0 ;  /* 0x000000e96500720c */ /* 0x000fe40004706670 */
[----:B-1----:R-:W-:Y:S01]  /*16910*/  IABS R4, R5 ;  /* 0x0000000500047213 */ /* 0x002fe20000000000 */
[----:B--2---:R-:W-:Y:S01]  /*16920*/  FFMA.FTZ R31, R10, -R222, R31 ;  /* 0x800000de0a1f7223 */ /* 0x004fe2000001001f */
[----:B------:R-:W-:Y:S02]  /*16930*/  IADD3 R5, R227, -R108, RZ ;  /* 0x8000006ce3057210 */ /* 0x000fe40007ffe0ff */
[----:B------:R1:W2:Y:S02]  /*16940*/  I2F R9, R4 ;  /* 0x0000000400097306 */ /* 0x0002a40000201400 */
[----:B------:R-:W-:Y:S02]  /*16950*/  FSEL R191, R31, -INF , !P1 ;  /* 0xff8000001fbf7808 */ /* 0x000fe40004800000 */
[C---:B------:R-:W-:Y:S04]  /*16960*/  ISETP.GE.AND P1, PT, R104.reuse, R228, PT ;  /* 0x000000e46800720c */ /* 0x040fe80003f26270 */
[----:B------:R-:W-:Y:S01]  /*16970*/  ISETP.GE.OR P1, PT, R104, R232, !P1 ;  /* 0x000000e86800720c */ /* 0x000fe20004f26670 */
[----:B------:R-:W-:Y:S01]  /*16980*/  IMAD.IADD R104, R227, 0x1, -R104 ;  /* 0x00000001e3687824 */ /* 0x000fe200078e0a68 */
[----:B-1----:R-:W-:Y:S01]  /*16990*/  IABS R4, R5 ;  /* 0x0000000500047213 */ /* 0x002fe20000000000 */
[----:B------:R-:W-:Y:S02]  /*169a0*/  IMAD.IADD R5, R224, 0x1, -R2 ;  /* 0x00000001e0057824 */ /* 0x000fe400078e0a02 */
[----:B--2---:R-:W-:Y:S01]  /*169b0*/  FFMA.FTZ R57, R9, -R222, R57 ;  /* 0x800000de09397223 */ /* 0x004fe20000010039 */
[----:B------:R1:W2:Y:S04]  /*169c0*/  I2F R8, R4 ;  /* 0x0000000400087306 */ /* 0x0002a80000201400 */
[----:B------:R-:W-:Y:S01]  /*169d0*/  FSEL R48, R57, -INF , !P0 ;  /* 0xff80000039307808 */ /* 0x000fe20004000000 */
[----:B------:R-:W-:Y:S01]  /*169e0*/  IMAD.MOV.U32 R57, RZ, RZ, R214 ;  /* 0x000000ffff397224 */ /* 0x000fe200078e00d6 */
[C---:B------:R-:W-:Y:S04]  /*169f0*/  ISETP.GE.AND P0, PT, R103.reuse, R228, PT ;  /* 0x000000e46700720c */ /* 0x040fe80003f06270 */
[----:B------:R-:W-:Y:S02]  /*16a00*/  ISETP.GE.OR P0, PT, R103, R232, !P0 ;  /* 0x000000e86700720c */ /* 0x000fe40004706670 */
[C---:B------:R-:W-:Y:S02]  /*16a10*/  IADD3 R103, R227.reuse, -R103, RZ ;  /* 0x80000067e3677210 */ /* 0x040fe40007ffe0ff */
[----:B-1----:R-:W-:Y:S01]  /*16a20*/  IABS R4, R5 ;  /* 0x0000000500047213 */ /* 0x002fe20000000000 */
[----:B------:R-:W-:Y:S02]  /*16a30*/  IMAD.IADD R5, R227, 0x1, -R105 ;  /* 0x00000001e3057824 */ /* 0x000fe400078e0a69 */
[-C--:B--2---:R-:W-:Y:S01]  /*16a40*/  FFMA.FTZ R42, R8, -R222.reuse, R42 ;  /* 0x800000de082a7223 */ /* 0x084fe2000001002a */
[----:B------:R1:W2:Y:S04]  /*16a50*/  I2F R7, R4 ;  /* 0x0000000400077306 */ /* 0x0002a80000201400 */
[----:B------:R-:W-:Y:S02]  /*16a60*/  FSEL R244, R42, -INF , !P2 ;  /* 0xff8000002af47808 */ /* 0x000fe40005000000 */
[C---:B------:R-:W-:Y:S04]  /*16a70*/  ISETP.GE.AND P2, PT, R2.reuse, R229, PT ;  /* 0x000000e50200720c */ /* 0x040fe80003f46270 */
[----:B------:R-:W-:Y:S02]  /*16a80*/  ISETP.GE.OR P2, PT, R2, R233, !P2 ;  /* 0x000000e90200720c */ /* 0x000fe40005746670 */
[----:B-1----:R-:W-:Y:S01]  /*16a90*/  IABS R4, R5 ;  /* 0x0000000500047213 */ /* 0x002fe20000000000 */
[----:B------:R-:W-:Y:S02]  /*16aa0*/  IMAD.IADD R5, R224, 0x1, -R0 ;  /* 0x00000001e0057824 */ /* 0x000fe400078e0a00 */
[-C--:B--2---:R-:W-:Y:S01]  /*16ab0*/  FFMA.FTZ R60, R7, -R222.reuse, R60 ;  /* 0x800000de073c7223 */ /* 0x084fe2000001003c */
[----:B------:R1:W2:Y:S04]  /*16ac0*/  I2F R6, R4 ;  /* 0x0000000400067306 */ /* 0x0002a80000201400 */
[----:B------:R-:W-:Y:S01]  /*16ad0*/  FSEL R248, R60, -INF , !P2 ;  /* 0xff8000003cf87808 */ /* 0x000fe20005000000 */
[----:B------:R-:W-:Y:S01]  /*16ae0*/  IMAD.MOV.U32 R60, RZ, RZ, R213 ;  /* 0x000000ffff3c7224 */ /* 0x000fe200078e00d5 */
[C---:B------:R-:W-:Y:S04]  /*16af0*/  ISETP.GE.AND P2, PT, R0.reuse, R229, PT ;  /* 0x000000e50000720c */ /* 0x040fe80003f46270 */
[----:B------:R-:W-:Y:S02]  /*16b00*/  ISETP.GE.OR P2, PT, R0, R233, !P2 ;  /* 0x000000e90000720c */ /* 0x000fe40005746670 */
[----:B-1----:R-:W-:Y:S01]  /*16b10*/  IABS R4, R5 ;  /* 0x0000000500047213 */ /* 0x002fe20000000000 */
[----:B--2---:R-:W-:Y:S01]  /*16b20*/  FFMA.FTZ R43, R6, -R222, R43 ;  /* 0x800000de062b7223 */ /* 0x004fe2000001002b */
[----:B------:R-:W-:Y:S02]  /*16b30*/  IABS R6, R103 ;  /* 0x0000006700067213 */ /* 0x000fe40000000000 */
[----:B------:R-:W-:Y:S02]  /*16b40*/  MOV R5, R4 ;  /* 0x0000000400057202 */ /* 0x000fe40000000f00 */
[----:B------:R-:W-:Y:S01]  /*16b50*/  FMNMX.FTZ R4, R181, R3, !PT ;  /* 0x00000003b5047209 */ /* 0x000fe20007810000 */
[----:B------:R1:W2:Y:S01]  /*16b60*/  I2F R12, R6 ;  /* 0x00000006000c7306 */ /* 0x0002a20000201400 */
[----:B------:R-:W-:Y:S02]  /*16b70*/  FSEL R240, R43, -INF , !P3 ;  /* 0xff8000002bf07808 */ /* 0x000fe40005800000 */
[----:B------:R-:W-:Y:S02]  /*16b80*/  FMNMX.FTZ R105, R182, R4, !PT ;  /* 0x00000004b6697209 */ /* 0x000fe40007810000 */
[----:B------:R-:W-:Y:S02]  /*16b90*/  FMNMX.FTZ R4, R187, R100, !PT ;  /* 0x00000064bb047209 */ /* 0x000fe40007810000 */
[----:B------:R-:W-:Y:S02]  /*16ba0*/  FMNMX.FTZ R105, R188, R105, !PT ;  /* 0x00000069bc697209 */ /* 0x000fe40007810000 */
[----:B------:R-:W-:Y:S01]  /*16bb0*/  FMNMX.FTZ R4, R185, R4, !PT ;  /* 0x00000004b9047209 */ /* 0x000fe20007810000 */
[----:B------:R-:W3:Y:S01]  /*16bc0*/  I2F R5, R5 ;  /* 0x0000000500057306 */ /* 0x000ee20000201400 */
[----:B------:R-:W-:Y:S02]  /*16bd0*/  FMNMX.FTZ R105, R186, R105, !PT ;  /* 0x00000069ba697209 */ /* 0x000fe40007810000 */
[----:B------:R-:W-:Y:S02]  /*16be0*/  FMNMX.FTZ R4, R184, R4, !PT ;  /* 0x00000004b8047209 */ /* 0x000fe40007810000 */
[----:B------:R-:W-:Y:S02]  /*16bf0*/  FMNMX.FTZ R105, R200, R105, !PT ;  /* 0x00000069c8697209 */ /* 0x000fe40007810000 */
[----:B------:R-:W-:Y:S02]  /*16c00*/  FMNMX.FTZ R4, R183, R4, !PT ;  /* 0x00000004b7047209 */ /* 0x000fe40007810000 */
[----:B------:R-:W-:Y:S02]  /*16c10*/  FMNMX.FTZ R105, R199, R105, !PT ;  /* 0x00000069c7697209 */ /* 0x000fe40007810000 */
[----:B------:R-:W-:Y:S02]  /*16c20*/  FMNMX.FTZ R4, R202, R4, !PT ;  /* 0x00000004ca047209 */ /* 0x000fe40007810000 */
[----:B------:R-:W-:Y:S01]  /*16c30*/  FMNMX.FTZ R105, R204, R105, !PT ;  /* 0x00000069cc697209 */ /* 0x000fe20007810000 */
[----:B-1----:R-:W-:Y:S01]  /*16c40*/  IMAD.IADD R6, R227, 0x1, -R101 ;  /* 0x00000001e3067824 */ /* 0x002fe200078e0a65 */
[----:B------:R-:W-:Y:S01]  /*16c50*/  FMNMX.FTZ R4, R201, R4, !PT ;  /* 0x00000004c9047209 */ /* 0x000fe20007810000 */
[----:B--2---:R-:W-:Y:S01]  /*16c60*/  FFMA.FTZ R47, R12, -R222, R47 ;  /* 0x800000de0c2f7223 */ /* 0x004fe2000001002f */
[----:B------:R-:W-:Y:S02]  /*16c70*/  FMNMX.FTZ R105, R203, R105, !PT ;  /* 0x00000069cb697209 */ /* 0x000fe40007810000 */
[----:B------:R-:W-:Y:S02]  /*16c80*/  FMNMX.FTZ R4, R205, R4, !PT ;  /* 0x00000004cd047209 */ /* 0x000fe40007810000 */
[----:B------:R-:W-:Y:S02]  /*16c90*/  FMNMX.FTZ R105, R207, R105, !PT ;  /* 0x00000069cf697209 */ /* 0x000fe40007810000 */
[----:B------:R-:W-:Y:S01]  /*16ca0*/  FMNMX.FTZ R4, R206, R4, !PT ;  /* 0x00000004ce047209 */ /* 0x000fe20007810000 */
[----:B---3--:R-:W-:Y:S01]  /*16cb0*/  FFMA.FTZ R61, R5, -R222, R61 ;  /* 0x800000de053d7223 */ /* 0x008fe2000001003d */
[----:B------:R-:W-:Y:S02]  /*16cc0*/  IABS R5, R104 ;  /* 0x0000006800057213 */ /* 0x000fe40000000000 */
[----:B------:R-:W-:Y:S02]  /*16cd0*/  FMNMX.FTZ R4, R209, R4, !PT ;  /* 0x00000004d1047209 */ /* 0x000fe40007810000 */
[----:B------:R-:W-:Y:S01]  /*16ce0*/  FMNMX.FTZ R105, R208, R105, !PT ;  /* 0x00000069d0697209 */ /* 0x000fe20007810000 */
[----:B------:R-:W1:Y:S01]  /*16cf0*/  I2F R9, R5 ;  /* 0x0000000500097306 */ /* 0x000e620000201400 */
        /* <DEDUP_REMOVED lines=11> */
[----:B------:R-:W-:Y:S01]  /*16db0*/  IMAD.IADD R4, R227, 0x1, -R102 ;  /* 0x00000001e3047824 */ /* 0x000fe200078e0a66 */
[----:B------:R-:W-:Y:S01]  /*16dc0*/  FMNMX.FTZ R105, R57, R105, !PT ;  /* 0x0000006939697209 */ /* 0x000fe20007810000 */
[----:B-1----:R-:W-:Y:S01]  /*16dd0*/  FFMA.FTZ R46, R9, -R222, R46 ;  /* 0x800000de092e7223 */ /* 0x002fe2000001002e */
[----:B------:R-:W-:Y:S02]  /*16de0*/  FMNMX.FTZ R104, R56, R104, !PT ;  /* 0x0000006838687209 */ /* 0x000fe40007810000 */
[----:B------:R-:W-:Y:S01]  /*16df0*/  IABS R4, R4 ;  /* 0x0000000400047213 */ /* 0x000fe20000000000 */
[----:B------:R-:W1:Y:S01]  /*16e00*/  SHFL.BFLY PT, R7, R105, 0x2, 0x1f ;  /* 0x0c401f0069077f89 */ /* 0x000e6200000e0000 */
[----:B------:R-:W-:Y:S02]  /*16e10*/  FMNMX.FTZ R5, R189, R106, !PT ;  /* 0x0000006abd057209 */ /* 0x000fe40007810000 */
[----:B------:R2:W3:Y:S01]  /*16e20*/  I2F R10, R4 ;  /* 0x00000004000a7306 */ /* 0x0004e20000201400 */
[----:B------:R-:W-:Y:S02]  /*16e30*/  FSEL R249, R46, -INF , !P1 ;  /* 0xff8000002ef97808 */ /* 0x000fe40004800000 */
[----:B------:R-:W-:Y:S02]  /*16e40*/  FMNMX.FTZ R5, R34, R5, !PT ;  /* 0x0000000522057209 */ /* 0x000fe40007810000 */
[----:B------:R-:W4:Y:S01]  /*16e50*/  SHFL.BFLY PT, R8, R104, 0x2, 0x1f ;  /* 0x0c401f0068087f89 */ /* 0x000f2200000e0000 */
[-C--:B------:R-:W-:Y:S02]  /*16e60*/  ISETP.GE.AND P1, PT, R2, R228.reuse, PT ;  /* 0x000000e40200720c */ /* 0x080fe40003f26270 */
[----:B------:R-:W-:Y:S02]  /*16e70*/  FMNMX.FTZ R5, R33, R5, !PT ;  /* 0x0000000521057209 */ /* 0x000fe40007810000 */
[----:B------:R-:W-:Y:S02]  /*16e80*/  ISETP.GE.AND P3, PT, R102, R228, PT ;  /* 0x000000e46600720c */ /* 0x000fe40003f66270 */
[----:B------:R-:W-:Y:S02]  /*16e90*/  FMNMX.FTZ R5, R32, R5, !PT ;  /* 0x0000000520057209 */ /* 0x000fe40007810000 */
[-C--:B------:R-:W-:Y:S02]  /*16ea0*/  ISETP.GE.OR P1, PT, R2, R232.reuse, !P1 ;  /* 0x000000e80200720c */ /* 0x080fe40004f26670 */
[----:B------:R-:W-:Y:S02]  /*16eb0*/  FMNMX.FTZ R5, R196, R5, !PT ;  /* 0x00000005c4057209 */ /* 0x000fe40007810000 */
[----:B------:R-:W-:Y:S02]  /*16ec0*/  ISETP.GE.OR P3, PT, R102, R232, !P3 ;  /* 0x000000e86600720c */ /* 0x000fe40005f66670 */
[----:B------:R-:W-:Y:S02]  /*16ed0*/  FSEL R65, R61, -INF , !P2 ;  /* 0xff8000003d417808 */ /* 0x000fe40005000000 */
[----:B-1----:R-:W-:Y:S02]  /*16ee0*/  FMNMX.FTZ R105, R105, R7, !PT ;  /* 0x0000000769697209 */ /* 0x002fe40007810000 */
[----:B--2---:R-:W-:Y:S01]  /*16ef0*/  IABS R4, R6 ;  /* 0x0000000600047213 */ /* 0x004fe20000000000 */
[----:B---3--:R-:W-:Y:S01]  /*16f00*/  FFMA.FTZ R58, R10, -R222, R58 ;  /* 0x800000de0a3a7223 */ /* 0x008fe2000001003a */
[----:B------:R-:W-:Y:S02]  /*16f10*/  FSEL R245, R47, -INF , !P0 ;  /* 0xff8000002ff57808 */ /* 0x000fe40004000000 */
[----:B------:R-:W-:Y:S02]  /*16f20*/  MOV R6, R4 ;  /* 0x0000000400067202 */ /* 0x000fe40000000f00 */
[----:B----4-:R-:W-:Y:S02]  /*16f30*/  FMNMX.FTZ R104, R104, R8, !PT ;  /* 0x0000000868687209 */ /* 0x010fe40007810000 */
[----:B------:R1:W2:Y:S01]  /*16f40*/  I2F R11, R6 ;  /* 0x00000006000b7306 */ /* 0x0002a20000201400 */
[----:B------:R-:W-:Y:S01]  /*16f50*/  FMNMX.FTZ R4, R195, R5, !PT ;  /* 0x00000005c3047209 */ /* 0x000fe20007810000 */
[----:B------:R-:W-:Y:S01]  /*16f60*/  IMAD.IADD R5, R227, 0x1, -R2 ;  /* 0x00000001e3057824 */ /* 0x000fe200078e0a02 */
[----:B------:R-:W3:Y:S01]  /*16f70*/  SHFL.BFLY PT, R8, R105, 0x1, 0x1f ;  /* 0x0c201f0069087f89 */ /* 0x000ee200000e0000 */
[----:B------:R-:W-:Y:S02]  /*16f80*/  FSEL R61, R58, -INF , !P3 ;  /* 0xff8000003a3d7808 */ /* 0x000fe40005800000 */
[----:B------:R-:W-:Y:S02]  /*16f90*/  FMNMX.FTZ R7, R198, R4, !PT ;  /* 0x00000004c6077209 */ /* 0x000fe40007810000 */
[----:B------:R-:W-:Y:S02]  /*16fa0*/  IABS R4, R5 ;  /* 0x0000000500047213 */ /* 0x000fe40000000000 */
[CC--:B------:R-:W-:Y:S02]  /*16fb0*/  ISETP.GE.AND P0, PT, R0.reuse, R228.reuse, PT ;  /* 0x000000e40000720c */ /* 0x0c0fe40003f06270 */
[----:B------:R-:W4:Y:S01]  /*16fc0*/  I2F R9, R4 ;  /* 0x0000000400097306 */ /* 0x000f220000201400 */
[C---:B------:R-:W-:Y:S02]  /*16fd0*/  ISETP.GE.AND P2, PT, R101.reuse, R228, PT ;  /* 0x000000e46500720c */ /* 0x040fe40003f46270 */
[-C--:B------:R-:W-:Y:S02]  /*16fe0*/  ISETP.GE.OR P0, PT, R0, R232.reuse, !P0 ;  /* 0x000000e80000720c */ /* 0x080fe40004706670 */
[----:B------:R-:W-:Y:S02]  /*16ff0*/  ISETP.GE.OR P2, PT, R101, R232, !P2 ;  /* 0x000000e86500720c */ /* 0x000fe40005746670 */
[----:B-1----:R-:W-:Y:S01]  /*17000*/  FMNMX.FTZ R6, R190, R107, !PT ;  /* 0x0000006bbe067209 */ /* 0x002fe20007810000 */
[----:B--2---:R-:W-:Y:S01]  /*17010*/  FFMA.FTZ R59, R11, -R222, R59 ;  /* 0x800000de0b3b7223 */ /* 0x004fe2000001003b */
[----:B---3--:R-:W-:Y:S02]  /*17020*/  FMNMX.FTZ R105, R105, R8, !PT ;  /* 0x0000000869697209 */ /* 0x008fe40007810000 */
[----:B------:R-:W-:Y:S02]  /*17030*/  FMNMX.FTZ R5, R17, R6, !PT ;  /* 0x0000000611057209 */ /* 0x000fe40007810000 */
[C---:B------:R-:W-:Y:S01]  /*17040*/  FSETP.NEU.FTZ.AND P3, PT, R105.reuse, -INF , PT ;  /* 0xff8000006900780b */ /* 0x040fe20003f7d000 */
[----:B------:R-:W-:Y:S01]  /*17050*/  FMUL.FTZ R109, R105, c[0x0][0x23c] ;  /* 0x00008f00696d7a20 */ /* 0x000fe20000410000 */
[----:B------:R-:W-:Y:S02]  /*17060*/  FMNMX.FTZ R5, R14, R5, !PT ;  /* 0x000000050e057209 */ /* 0x000fe40007810000 */
[----:B------:R-:W-:Y:S01]  /*17070*/  FMNMX.FTZ R6, R197, R7, !PT ;  /* 0x00000007c5067209 */ /* 0x000fe20007810000 */
[----:B------:R-:W-:Y:S01]  /*17080*/  IMAD.IADD R7, R227, 0x1, -R0 ;  /* 0x00000001e3077824 */ /* 0x000fe200078e0a00 */
[----:B------:R-:W-:Y:S01]  /*17090*/  FMNMX.FTZ R5, R15, R5, !PT ;  /* 0x000000050f057209 */ /* 0x000fe20007810000 */
[----:B----4-:R-:W-:Y:S01]  /*170a0*/  FFMA.FTZ R62, R9, -R222, R62 ;  /* 0x800000de093e7223 */ /* 0x010fe2000001003e */
[----:B------:R-:W-:Y:S02]  /*170b0*/  FSEL R109, R109, RZ, P3 ;  /* 0x000000ff6d6d7208 */ /* 0x000fe40001800000 */
        /* <DEDUP_REMOVED lines=8> */
[----:B------:R-:W-:Y:S02]  /*17140*/  IABS R4, R7 ;  /* 0x0000000700047213 */ /* 0x000fe40000000000 */
[----:B------:R-:W-:Y:S02]  /*17150*/  FMNMX.FTZ R2, R244, R2, !PT ;  /* 0x00000002f4027209 */ /* 0x000fe40007810000 */
[----:B------:R-:W-:Y:S02]  /*17160*/  FMNMX.FTZ R103, R67, R6, !PT ;  /* 0x0000000643677209 */ /* 0x000fe40007810000 */
[----:B------:R-:W-:Y:S01]  /*17170*/  FMNMX.FTZ R2, R240, R2, !PT ;  /* 0x00000002f0027209 */ /* 0x000fe20007810000 */
[----:B------:R-:W2:Y:S01]  /*17180*/  I2F R6, R4 ;  /* 0x0000000400067306 */ /* 0x000ea20000201400 */
[----:B------:R-:W-:Y:S02]  /*17190*/  FSEL R46, R59, -INF , !P2 ;  /* 0xff8000003b2e7808 */ /* 0x000fe40005000000 */
[----:B------:R-:W-:Y:S01]  /*171a0*/  FMNMX.FTZ R0, R249, R2, !PT ;  /* 0x00000002f9007209 */ /* 0x000fe20007810000 */
[----:B------:R-:W-:Y:S01]  /*171b0*/  FFMA.FTZ R2, R181, c[0x0][0x23c], -R109 ;  /* 0x00008f00b5027a23 */ /* 0x000fe2000001086d */
[----:B------:R-:W-:Y:S02]  /*171c0*/  FSEL R223, R62, -INF , !P1 ;  /* 0xff8000003edf7808 */ /* 0x000fe40004800000 */
[----:B------:R-:W-:Y:S02]  /*171d0*/  FMNMX.FTZ R0, R245, R0, !PT ;  /* 0x00000000f5007209 */ /* 0x000fe40007810000 */
[----:B------:R-:W-:Y:S01]  /*171e0*/  FMNMX.FTZ R103, R219, R103, !PT ;  /* 0x00000067db677209 */ /* 0x000fe20007810000 */
[----:B------:R3:W-:Y:S01]  /*171f0*/  MUFU.EX2 R239, R2 ;  /* 0x0000000200ef7308 */ /* 0x0007e20000000800 */
[----:B------:R-:W-:Y:S02]  /*17200*/  FMNMX.FTZ R0, R61, R0, !PT ;  /* 0x000000003d007209 */ /* 0x000fe40007810000 */
[----:B------:R-:W-:Y:S02]  /*17210*/  FMNMX.FTZ R103, R48, R103, !PT ;  /* 0x0000006730677209 */ /* 0x000fe40007810000 */
[----:B------:R-:W-:Y:S02]  /*17220*/  FMNMX.FTZ R0, R46, R0, !PT ;  /* 0x000000002e007209 */ /* 0x000fe40007810000 */
[----:B------:R-:W-:Y:S02]  /*17230*/  FMNMX.FTZ R103, R248, R103, !PT ;  /* 0x00000067f8677209 */ /* 0x000fe40007810000 */
[----:B------:R-:W-:Y:S02]  /*17240*/  FMNMX.FTZ R0, R223, R0, !PT ;  /* 0x00000000df007209 */ /* 0x000fe40007810000 */
[----:B------:R-:W-:Y:S02]  /*17250*/  FMNMX.FTZ R103, R65, R103, !PT ;  /* 0x0000006741677209 */ /* 0x000fe40007810000 */
[----:B-1----:R-:W-:Y:S01]  /*17260*/  FMNMX.FTZ R104, R104, R5, !PT ;  /* 0x0000000568687209 */ /* 0x002fe20007810000 */
[----:B--2---:R-:W-:Y:S02]  /*17270*/  FFMA.FTZ R63, R6, -R222, R63 ;  /* 0x800000de063f7223 */ /* 0x004fe4000001003f */
[----:B------:R-:W1:Y:S01]  /*17280*/  SHFL.BFLY PT, R4, R103, 0x2, 0x1f ;  /* 0x0c401f0067047f89 */ /* 0x000e6200000e0000 */
[C---:B------:R-:W-:Y:S01]  /*17290*/  FSETP.NEU.FTZ.AND P2, PT, R104.reuse, -INF , PT ;  /* 0xff8000006800780b */ /* 0x040fe20003f5d000 */
[----:B------:R-:W-:Y:S01]  /*172a0*/  FMUL.FTZ R110, R104, c[0x0][0x23c] ;  /* 0x00008f00686e7a20 */ /* 0x000fe20000410000 */
[----:B------:R-:W-:Y:S04]  /*172b0*/  FSEL R108, R63, -INF , !P0 ;  /* 0xff8000003f6c7808 */ /* 0x000fe80004000000 */
[----:B------:R-:W-:Y:S01]  /*172c0*/  FMNMX.FTZ R0, R108, R0, !PT ;  /* 0x000000006c007209 */ /* 0x000fe20007810000 */
[--C-:B---3--:R-:W-:Y:S01]  /*172d0*/  FFMA.FTZ R2, R182, c[0x0][0x23c], -R109.reuse ;  /* 0x00008f00b6027a23 */ /* 0x108fe2000001086d */
[----:B------:R-:W-:Y:S03]  /*172e0*/  FSEL R110, R110, RZ, P2 ;  /* 0x000000ff6e6e7208 */ /* 0x000fe60001000000 */
[----:B------:R-:W2:Y:S01]  /*172f0*/  MUFU.EX2 R225, R2 ;  /* 0x0000000200e17308 */ /* 0x000ea20000000800 */
[----:B-1----:R-:W-:Y:S01]  /*17300*/  FMNMX.FTZ R103, R103, R4, !PT ;  /* 0x0000000467677209 */ /* 0x002fe20007810000 */
[--C-:B------:R-:W-:Y:S04]  /*17310*/  FFMA.FTZ R4, R187, c[0x0][0x23c], -R110.reuse ;  /* 0x00008f00bb047a23 */ /* 0x100fe8000001086e */
[----:B------:R-:W1:Y:S04]  /*17320*/  SHFL.BFLY PT, R5, R103, 0x1, 0x1f ;  /* 0x0c201f0067057f89 */ /* 0x000e6800000e0000 */
[----:B------:R3:W-:Y:S01]  /*17330*/  MUFU.EX2 R214, R4 ;  /* 0x0000000400d67308 */ /* 0x0007e20000000800 */
[----:B--2---:R-:W-:Y:S03]  /*17340*/  F2FP.BF16.PACK_AB R176, R225, R239 ;  /* 0x000000efe1b0723e */ /* 0x004fe600000010ff */
[----:B------:R-:W2:Y:S01]  /*17350*/  SHFL.BFLY PT, R2, R0, 0x2, 0x1f ;  /* 0x0c401f0000027f89 */ /* 0x000ea200000e0000 */
[----:B-1----:R-:W-:Y:S01]  /*17360*/  FMNMX.FTZ R103, R103, R5, !PT ;  /* 0x0000000567677209 */ /* 0x002fe20007810000 */
[--C-:B---3--:R-:W-:Y:S01]  /*17370*/  FFMA.FTZ R4, R185, c[0x0][0x23c], -R110.reuse ;  /* 0x00008f00b9047a23 */ /* 0x108fe2000001086e */
[----:B------:R-:W-:Y:S02]  /*17380*/  MOV R185, R61 ;  /* 0x0000003d00b97202 */ /* 0x000fe40000000f00 */
[C---:B------:R-:W-:Y:S01]  /*17390*/  FSETP.NEU.FTZ.AND P1, PT, R103.reuse, -INF , PT ;  /* 0xff8000006700780b */ /* 0x040fe20003f3d000 */
[----:B------:R-:W-:Y:S01]  /*173a0*/  FMUL.FTZ R111, R103, c[0x0][0x23c] ;  /* 0x00008f00676f7a20 */ /* 0x000fe20000410000 */
[----:B------:R1:W3:Y:S01]  /*173b0*/  MUFU.EX2 R243, R4 ;  /* 0x0000000400f37308 */ /* 0x0002e20000000800 */
[----:B--2---:R-:W-:Y:S01]  /*173c0*/  FMNMX.FTZ R0, R0, R2, !PT ;  /* 0x0000000200007209 */ /* 0x004fe20007810000 */
[----:B------:R-:W-:Y:S02]  /*173d0*/  FFMA.FTZ R2, R184, c[0x0][0x23c], -R110 ;  /* 0x00008f00b8027a23 */ /* 0x000fe4000001086e */
[----:B------:R-:W-:Y:S06]  /*173e0*/  FSEL R111, R111, RZ, P1 ;  /* 0x000000ff6f6f7208 */ /* 0x000fec0000800000 */
[----:B------:R2:W-:Y:S01]  /*173f0*/  MUFU.EX2 R58, R2 ;  /* 0x00000002003a7308 */ /* 0x0005e20000000800 */
[--C-:B-1----:R-:W-:Y:S01]  /*17400*/  FFMA.FTZ R4, R188, c[0x0][0x23c], -R109.reuse ;  /* 0x00008f00bc047a23 */ /* 0x102fe2000001086d */
[----:B---3--:R-:W-:Y:S01]  /*17410*/  F2FP.BF16.PACK_AB R177, R243, R214 ;  /* 0x000000d6f3b1723e */ /* 0x008fe200000010ff */
[----:B------:R-:W-:Y:S07]  /*17420*/  IMAD.MOV.U32 R188, RZ, RZ, R46 ;  /* 0x000000ffffbc7224 */ /* 0x000fee00078e002e */
[----:B------:R1:W-:Y:S01]  /*17430*/  MUFU.EX2 R247, R4 ;  /* 0x0000000400f77308 */ /* 0x0003e20000000800 */
[----:B--2---:R-:W2:Y:S01]  /*17440*/  SHFL.BFLY PT, R2, R0, 0x1, 0x1f ;  /* 0x0c201f0000027f89 */ /* 0x004ea200000e0000 */
[----:B-1----:R-:W-:Y:S02]  /*17450*/  FFMA.FTZ R4, R186, c[0x0][0x23c], -R109 ;  /* 0x00008f00ba047a23 */ /* 0x002fe4000001086d */
[----:B------:R-:W-:Y:S06]  /*17460*/  IMAD.MOV.U32 R186, RZ, RZ, R65 ;  /* 0x000000ffffba7224 */ /* 0x000fec00078e0041 */
[----:B------:R1:W3:Y:S01]  /*17470*/  MUFU.EX2 R221, R4 ;  /* 0x0000000400dd7308 */ /* 0x0002e20000000800 */
[----:B--2---:R-:W-:Y:S01]  /*17480*/  FMNMX.FTZ R102, R0, R2, !PT ;  /* 0x0000000200667209 */ /* 0x004fe20007810000 */
[--C-:B------:R-:W-:Y:S03]  /*17490*/  FFMA.FTZ R0, R33, c[0x0][0x23c], -R111.reuse ;  /* 0x00008f0021007a23 */ /* 0x100fe6000001086f */
[C---:B------:R-:W-:Y:S01]  /*174a0*/  FSETP.NEU.FTZ.AND P0, PT, R102.reuse, -INF , PT ;  /* 0xff8000006600780b */ /* 0x040fe20003f1d000 */
[----:B------:R-:W-:Y:S04]  /*174b0*/  FMUL.FTZ R184, R102, c[0x0][0x23c] ;  /* 0x00008f0066b87a20 */ /* 0x000fe80000410000 */
[----:B------:R2:W-:Y:S01]  /*174c0*/  MUFU.EX2 R47, R0 ;  /* 0x00000000002f7308 */ /* 0x0005e20000000800 */
[----:B------:R-:W-:Y:S05]  /*174d0*/  FSEL R184, R184, RZ, P0 ;  /* 0x000000ffb8b87208 */ /* 0x000fea0000000000 */
[----:B------:R-:W-:Y:S04]  /*174e0*/  FFMA.FTZ R2, R15, c[0x0][0x23c], -R184 ;  /* 0x00008f000f027a23 */ /* 0x000fe800000108b8 */
[----:B------:R4:W-:Y:S01]  /*174f0*/  MUFU.EX2 R238, R2 ;  /* 0x0000000200ee7308 */ /* 0x0009e20000000800 */
[----:B-1----:R-:W-:Y:S01]  /*17500*/  FFMA.FTZ R4, R183, c[0x0][0x23c], -R110 ;  /* 0x00008f00b7047a23 */ /* 0x002fe2000001086e */
[----:B---3--:R-:W-:Y:S08]  /*17510*/  F2FP.BF16.PACK_AB R178, R221, R247 ;  /* 0x000000f7ddb2723e */ /* 0x008ff000000010ff */
[----:B------:R1:W3:Y:S01]  /*17520*/  MUFU.EX2 R187, R4 ;  /* 0x0000000400bb7308 */ /* 0x0002e20000000800 */
[--C-:B--2---:R-:W-:Y:S09]  /*17530*/  FFMA.FTZ R0, R32, c[0x0][0x23c], -R111.reuse ;  /* 0x00008f0020007a23 */ /* 0x104ff2000001086f */
[----:B------:R2:W2:Y:S01]  /*17540*/  MUFU.EX2 R236, R0 ;  /* 0x0000000000ec7308 */ /* 0x0004a20000000800 */
[----:B----4-:R-:W-:Y:S01]  /*17550*/  FSEL R2, R104, RZ, P2 ;  /* 0x000000ff68027208 */ /* 0x010fe20001000000 */
[--C-:B-1----:R-:W-:Y:S01]  /*17560*/  FFMA.FTZ R4, R189, c[0x0][0x23c], -R111.reuse ;  /* 0x00008f00bd047a23 */ /* 0x102fe2000001086f */
[----:B---3--:R-:W-:Y:S01]  /*17570*/  F2FP.BF16.PACK_AB R179, R187, R58 ;  /* 0x0000003abbb3723e */ /* 0x008fe200000010ff */
[----:B------:R-:W-:Y:S06]  /*17580*/  IMAD.MOV.U32 R189, RZ, RZ, R48 ;  /* 0x000000ffffbd7224 */ /* 0x000fec00078e0030 */
[----:B------:R1:W-:Y:S01]  /*17590*/  MUFU.EX2 R213, R4 ;  /* 0x0000000400d57308 */ /* 0x0003e20000000800 */
[----:B--2---:R-:W-:Y:S01]  /*175a0*/  FFMA.FTZ R0, R190, c[0x0][0x23c], -R184 ;  /* 0x00008f00be007a23 */ /* 0x004fe200000108b8 */
[----:B------:R-:W-:Y:S01]  /*175b0*/  F2FP.BF16.PACK_AB R182, R236, R47 ;  /* 0x0000002fecb6723e */ /* 0x000fe200000010ff */
[----:B------:R-:W-:Y:S07]  /*175c0*/  IMAD.MOV.U32 R190, RZ, RZ, R56 ;  /* 0x000000ffffbe7224 */ /* 0x000fee00078e0038 */
[----:B------:R2:W-:Y:S01]  /*175d0*/  MUFU.EX2 R226, R0 ;  /* 0x0000000000e27308 */ /* 0x0005e20000000800 */
[----:B-1----:R-:W-:Y:S09]  /*175e0*/  FFMA.FTZ R4, R34, c[0x0][0x23c], -R111 ;  /* 0x00008f0022047a23 */ /* 0x002ff2000001086f */
[----:B------:R-:W1:Y:S01]  /*175f0*/  MUFU.EX2 R251, R4 ;  /* 0x0000000400fb7308 */ /* 0x000e620000000800 */
[--C-:B--2---:R-:W-:Y:S09]  /*17600*/  FFMA.FTZ R0, R17, c[0x0][0x23c], -R184.reuse ;  /* 0x00008f0011007a23 */ /* 0x104ff200000108b8 */
[----:B------:R2:W3:Y:S01]  /*17610*/  MUFU.EX2 R215, R0 ;  /* 0x0000000000d77308 */ /* 0x0004e20000000800 */
[----:B-1----:R-:W-:Y:S01]  /*17620*/  F2FP.BF16.PACK_AB R180, R251, R213 ;  /* 0x000000d5fbb4723e */ /* 0x002fe200000010ff */
[----:B--2---:R-:W-:Y:S01]  /*17630*/  FFMA.FTZ R0, R14, c[0x0][0x23c], -R184 ;  /* 0x00008f000e007a23 */ /* 0x004fe200000108b8 */
[----:B---3--:R-:W-:Y:S07]  /*17640*/  F2FP.BF16.PACK_AB R181, R215, R226 ;  /* 0x000000e2d7b5723e */ /* 0x008fee00000010ff */
[----:B------:R1:W2:Y:S02]  /*17650*/  MUFU.EX2 R51, R0 ;  /* 0x0000000000337308 */ /* 0x0002a40000000800 */
[----:B-1----:R-:W-:Y:S02]  /*17660*/  FSEL R0, R105, RZ, P3 ;  /* 0x000000ff69007208 */ /* 0x002fe40001800000 */
[----:B--2---:R-:W-:Y:S03]  /*17670*/  F2FP.BF16.PACK_AB R183, R238, R51 ;  /* 0x00000033eeb7723e */ /* 0x004fe600000010ff */
[----:B------:R-:W-:Y:S04]  /*17680*/  FADD.FTZ R0, -R0, R3 ;  /* 0x0000000300007221 */ /* 0x000fe80000010100 */
[----:B------:R-:W-:Y:S04]  /*17690*/  FMUL.FTZ R0, R0, c[0x0][0x23c] ;  /* 0x00008f0000007a20 */ /* 0x000fe80000410000 */
[----:B------:R1:W2:Y:S02]  /*176a0*/  MUFU.EX2 R101, R0 ;  /* 0x0000000000657308 */ /* 0x0002a40000000800 */
[----:B-1----:R-:W-:Y:S01]  /*176b0*/  FADD.FTZ R0, -R2, R100 ;  /* 0x0000006402007221 */ /* 0x002fe20000010100 */
[----:B------:R-:W-:Y:S01]  /*176c0*/  FSEL R2, R103, RZ, P1 ;  /* 0x000000ff67027208 */ /* 0x000fe20000800000 */
[C---:B--2---:R-:W-:Y:S02]  /*176d0*/  FMUL.FTZ R4, R101.reuse, R112 ;  /* 0x0000007065047220 */ /* 0x044fe40000410000 */
[----:B------:R-:W-:Y:S02]  /*176e0*/  FMUL.FTZ R0, R0, c[0x0][0x23c] ;  /* 0x00008f0000007a20 */ /* 0x000fe40000410000 */
[C---:B------:R-:W-:Y:S02]  /*176f0*/  FMUL.FTZ R5, R101.reuse, R113 ;  /* 0x0000007165057220 */ /* 0x040fe40000410000 */
[----:B------:R1:W2:Y:S01]  /*17700*/  MUFU.EX2 R100, R0 ;  /* 0x0000000000647308 */ /* 0x0002a20000000800 */
[C---:B------:R-:W-:Y:S02]  /*17710*/  FMUL.FTZ R16, R101.reuse, R124 ;  /* 0x0000007c65107220 */ /* 0x040fe40000410000 */
[C---:B------:R-:W-:Y:S02]  /*17720*/  FMUL.FTZ R17, R101.reuse, R125 ;  /* 0x0000007d65117220 */ /* 0x040fe40000410000 */
[C---:B------:R-:W-:Y:S01]  /*17730*/  FMUL.FTZ R32, R101.reuse, R140 ;  /* 0x0000008c65207220 */ /* 0x040fe20000410000 */
[----:B------:R-:W-:Y:S01]  /*17740*/  MOV R140, R243 ;  /* 0x000000f3008c7202 */ /* 0x000fe20000000f00 */
        /* <DEDUP_REMOVED lines=11> */
[----:B--2---:R-:W-:Y:S02]  /*17800*/  FMUL.FTZ R6, R100, R114 ;  /* 0x0000007264067220 */ /* 0x004fe40000410000 */
[----:B------:R-:W-:Y:S02]  /*17810*/  FMUL.FTZ R0, R0, c[0x0][0x23c] ;  /* 0x00008f0000007a20 */ /* 0x000fe40000410000 */
[C---:B------:R-:W-:Y:S02]  /*17820*/  FMUL.FTZ R7, R100.reuse, R115 ;  /* 0x0000007364077220 */ /* 0x040fe40000410000 */
[----:B------:R1:W2:Y:S01]  /*17830*/  MUFU.EX2 R3, R0 ;  /* 0x0000000000037308 */ /* 0x0002a20000000800 */
[----:B------:R-:W3:Y:S01]  /*17840*/  LDSM.16.MT88.4 R112, [R218+0xa000] ;  /* 0x00a00000da70783b */ /* 0x000ee20000004200 */
[C---:B------:R-:W-:Y:S02]  /*17850*/  FMUL.FTZ R18, R100.reuse, R126 ;  /* 0x0000007e64127220 */ /* 0x040fe40000410000 */
[C---:B------:R-:W-:Y:S01]  /*17860*/  FMUL.FTZ R19, R100.reuse, R127 ;  /* 0x0000007f64137220 */ /* 0x040fe20000410000 */
[-C--:B------:R-:W-:Y:S01]  /*17870*/  HMMA.16816.F32.BF16 R4, R176, R20.reuse, R4 ;  /* 0x00000014b004723c */ /* 0x080fe20000041804 */
[C---:B------:R-:W-:Y:S02]  /*17880*/  FMUL.FTZ R34, R100.reuse, R142 ;  /* 0x0000008e64227220 */ /* 0x040fe40000410000 */
[----:B------:R-:W-:Y:S01]  /*17890*/  FMUL.FTZ R35, R100, R143 ;  /* 0x0000008f64237220 */ /* 0x000fe20000410000 */
[----:B------:R-:W-:Y:S01]  /*178a0*/  LDSM.16.MT88.4 R124, [R218+0x9400] ;  /* 0x00940000da7c783b */ /* 0x000fe20000004200 */
[----:B------:R-:W-:Y:S02]  /*178b0*/  IMAD.MOV.U32 R106, RZ, RZ, R237 ;  /* 0x000000ffff6a7224 */ /* 0x000fe400078e00ed */
[----:B------:R-:W-:Y:S02]  /*178c0*/  IMAD.MOV.U32 R142, RZ, RZ, R47 ;  /* 0x000000ffff8e7224 */ /* 0x000fe400078e002f */
[----:B------:R-:W-:Y:S03]  /*178d0*/  FFMA.FTZ R106, R106, c[0x0][0x23c], -R109 ;  /* 0x00008f006a6a7a23 */ /* 0x000fe6000001086d */
[----:B------:R-:W-:Y:S02]  /*178e0*/  IMAD.MOV.U32 R143, RZ, RZ, R58 ;  /* 0x000000ffff8f7224 */ /* 0x000fe400078e003a */
[C---:B------:R-:W-:Y:S02]  /*178f0*/  FMUL.FTZ R70, R100.reuse, R70 ;  /* 0x0000004664467220 */ /* 0x040fe40000410000 */
[C---:B------:R-:W-:Y:S02]  /*17900*/  FMUL.FTZ R71, R100.reuse, R71 ;  /* 0x0000004764477220 */ /* 0x040fe40000410000 */
[----:B------:R-:W-:Y:S02]  /*17910*/  FMUL.FTZ R82, R100, R82 ;  /* 0x0000005264527220 */ /* 0x000fe40000410000 */
[----:B-1----:R-:W-:Y:S02]  /*17920*/  FADD.FTZ R0, -R2, R107 ;  /* 0x0000006b02007221 */ /* 0x002fe40000010100 */
[----:B------:R-:W-:Y:S02]  /*17930*/  FFMA.FTZ R2, R200, c[0x0][0x23c], -R109 ;  /* 0x00008f00c8027a23 */ /* 0x000fe4000001086d */
[----:B------:R-:W-:Y:S02]  /*17940*/  FMUL.FTZ R0, R0, c[0x0][0x23c] ;  /* 0x00008f0000007a20 */ /* 0x000fe40000410000 */
[----:B------:R1:W-:Y:S01]  /*17950*/  MUFU.EX2 R45, R2 ;  /* 0x00000002002d7308 */ /* 0x0003e20000000800 */
[C---:B--2---:R-:W-:Y:S01]  /*17960*/  FMUL.FTZ R25, R3.reuse, R133 ;  /* 0x0000008503197220 */ /* 0x044fe20000410000 */
[----:B------:R-:W-:Y:S01]  /*17970*/  MOV R133, R248 ;  /* 0x000000f800857202 */ /* 0x000fe20000000f00 */
[C---:B------:R-:W-:Y:S02]  /*17980*/  FMUL.FTZ R24, R3.reuse, R132 ;  /* 0x0000008403187220 */ /* 0x040fe40000410000 */
[----:B------:R-:W-:Y:S02]  /*17990*/  IMAD.MOV.U32 R132, RZ, RZ, R247 ;  /* 0x000000ffff847224 */ /* 0x000fe400078e00f7 */
[C---:B------:R-:W-:Y:S02]  /*179a0*/  FMUL.FTZ R8, R3.reuse, R116 ;  /* 0x0000007403087220 */ /* 0x040fe40000410000 */
[C---:B------:R-:W-:Y:S01]  /*179b0*/  FMUL.FTZ R9, R3.reuse, R117 ;  /* 0x0000007503097220 */ /* 0x040fe20000410000 */
[----:B------:R-:W2:Y:S01]  /*179c0*/  MUFU.EX2 R0, R0 ;  /* 0x0000000000007308 */ /* 0x000ea20000000800 */
[C---:B------:R-:W-:Y:S02]  /*179d0*/  FMUL.FTZ R12, R3.reuse, R120 ;  /* 0x00000078030c7220 */ /* 0x040fe40000410000 */
[C---:B------:R-:W-:Y:S02]  /*179e0*/  FMUL.FTZ R13, R3.reuse, R121 ;  /* 0x00000079030d7220 */ /* 0x040fe40000410000 */
[C---:B------:R-:W-:Y:S01]  /*179f0*/  FMUL.FTZ R28, R3.reuse, R136 ;  /* 0x00000088031c7220 */ /* 0x040fe20000410000 */
[----:B------:R-:W-:Y:S01]  /*17a00*/  MOV R136, R239 ;  /* 0x000000ef00887202 */ /* 0x000fe20000000f00 */
[C---:B------:R-:W-:Y:S02]  /*17a10*/  FMUL.FTZ R29, R3.reuse, R137 ;  /* 0x00000089031d7220 */ /* 0x040fe40000410000 */
[----:B------:R-:W-:Y:S02]  /*17a20*/  IMAD.MOV.U32 R137, RZ, RZ, R213 ;  /* 0x000000ffff897224 */ /* 0x000fe400078e00d5 */
[----:B------:R-:W-:Y:S02]  /*17a30*/  FMUL.FTZ R41, R3, R149 ;  /* 0x0000009503297220 */ /* 0x000fe40000410000 */
[----:B------:R-:W-:Y:S02]  /*17a40*/  IMAD.MOV.U32 R149, RZ, RZ, R49 ;  /* 0x000000ffff957224 */ /* 0x000fe400078e0031 */
[----:B-1----:R-:W-:Y:S01]  /*17a50*/  FFMA.FTZ R2, R199, c[0x0][0x23c], -R109 ;  /* 0x00008f00c7027a23 */ /* 0x002fe2000001086d */
[----:B------:R-:W-:Y:S01]  /*17a60*/  MOV R199, R211 ;  /* 0x000000d300c77202 */ /* 0x000fe20000000f00 */
[C---:B------:R-:W-:Y:S02]  /*17a70*/  FMUL.FTZ R40, R3.reuse, R148 ;  /* 0x0000009403287220 */ /* 0x040fe40000410000 */
[----:B------:R1:W4:Y:S01]  /*17a80*/  MUFU.EX2 R59, R2 ;  /* 0x00000002003b7308 */ /* 0x0003220000000800 */
[----:B------:R-:W-:Y:S02]  /*17a90*/  IMAD.MOV.U32 R148, RZ, RZ, R64 ;  /* 0x000000ffff947224 */ /* 0x000fe400078e0040 */
[----:B------:R-:W-:Y:S02]  /*17aa0*/  FMUL.FTZ R44, R3, R152 ;  /* 0x00000098032c7220 */ /* 0x000fe40000410000 */
[C---:B--2---:R-:W-:Y:S02]  /*17ab0*/  FMUL.FTZ R26, R0.reuse, R134 ;  /* 0x00000086001a7220 */ /* 0x044fe40000410000 */
[----:B------:R-:W-:Y:S02]  /*17ac0*/  IMAD.MOV.U32 R134, RZ, RZ, R251 ;  /* 0x000000ffff867224 */ /* 0x000fe400078e00fb */
[C---:B------:R-:W-:Y:S02]  /*17ad0*/  FMUL.FTZ R42, R0.reuse, R150 ;  /* 0x00000096002a7220 */ /* 0x040fe40000410000 */
[----:B------:R-:W-:Y:S02]  /*17ae0*/  IMAD.MOV.U32 R150, RZ, RZ, R250 ;  /* 0x000000ffff967224 */ /* 0x000fe400078e00fa */
[C---:B------:R-:W-:Y:S02]  /*17af0*/  FMUL.FTZ R10, R0.reuse, R118 ;  /* 0x00000076000a7220 */ /* 0x040fe40000410000 */
[C---:B------:R-:W-:Y:S02]  /*17b00*/  FMUL.FTZ R11, R0.reuse, R119 ;  /* 0x00000077000b7220 */ /* 0x040fe40000410000 */
[----:B------:R-:W2:Y:S01]  /*17b10*/  LDSM.16.MT88.4 R116, [R216+0xb000] ;  /* 0x00b00000d874783b */ /* 0x000ea20000004200 */
[C---:B------:R-:W-:Y:S02]  /*17b20*/  FMUL.FTZ R64, R101.reuse, R172 ;  /* 0x000000ac65407220 */ /* 0x040fe40000410000 */
[C---:B------:R-:W-:Y:S02]  /*17b30*/  FMUL.FTZ R14, R0.reuse, R122 ;  /* 0x0000007a000e7220 */ /* 0x040fe40000410000 */
[C---:B------:R-:W-:Y:S01]  /*17b40*/  HMMA.16816.F32.BF16 R8, R180.reuse, R20, R8 ;  /* 0x00000014b408723c */ /* 0x040fe20000041808 */
[----:B------:R-:W-:Y:S02]  /*17b50*/  FMUL.FTZ R15, R0, R123 ;  /* 0x0000007b000f7220 */ /* 0x000fe40000410000 */
[----:B-1----:R-:W-:Y:S02]  /*17b60*/  FFMA.FTZ R2, R202, c[0x0][0x23c], -R110 ;  /* 0x00008f00ca027a23 */ /* 0x002fe4000001086e */
[C---:B------:R-:W-:Y:S02]  /*17b70*/  FMUL.FTZ R43, R0.reuse, R151 ;  /* 0x00000097002b7220 */ /* 0x040fe40000410000 */
[----:B------:R1:W-:Y:S01]  /*17b80*/  MUFU.EX2 R252, R2 ;  /* 0x0000000200fc7308 */ /* 0x0003e20000000800 */
[-C--:B------:R-:W-:Y:S01]  /*17b90*/  HMMA.16816.F32.BF16 R12, R180, R22.reuse, R12 ;  /* 0x00000016b40c723c */ /* 0x080fe2000004180c */
[----:B------:R-:W-:Y:S03]  /*17ba0*/  IMAD.MOV.U32 R151, RZ, RZ, R246 ;  /* 0x000000ffff977224 */ /* 0x000fe600078e00f6 */
[C---:B------:R-:W-:Y:S02]  /*17bb0*/  FMUL.FTZ R20, R101.reuse, R128 ;  /* 0x0000008065147220 */ /* 0x040fe40000410000 */
[----:B------:R-:W-:Y:S02]  /*17bc0*/  FMUL.FTZ R21, R101, R129 ;  /* 0x0000008165157220 */ /* 0x000fe40000410000 */
[C---:B------:R-:W-:Y:S01]  /*17bd0*/  HMMA.16816.F32.BF16 R16, R176.reuse, R22, R16 ;  /* 0x00000016b010723c */ /* 0x040fe20000041810 */
[C---:B------:R-:W-:Y:S03]  /*17be0*/  FMUL.FTZ R27, R0.reuse, R135 ;  /* 0x00000087001b7220 */ /* 0x040fe60000410000 */
[C---:B------:R-:W-:Y:S01]  /*17bf0*/  FMUL.FTZ R30, R0.reuse, R138 ;  /* 0x0000008a001e7220 */ /* 0x040fe20000410000 */
[----:B------:R-:W-:Y:S01]  /*17c00*/  MOV R135, R51 ;  /* 0x0000003300877202 */ /* 0x000fe20000000f00 */
[----:B------:R-:W-:Y:S01]  /*17c10*/  FMUL.FTZ R31, R0, R139 ;  /* 0x0000008b001f7220 */ /* 0x000fe20000410000 */
[----:B------:R-:W-:Y:S01]  /*17c20*/  MOV R139, R215 ;  /* 0x000000d7008b7202 */ /* 0x000fe20000000f00 */
[C---:B------:R-:W-:Y:S04]  /*17c30*/  FMUL.FTZ R22, R100.reuse, R130 ;  /* 0x0000008264167220 */ /* 0x040fe80000410000 */
[C---:B------:R-:W-:Y:S02]  /*17c40*/  FMUL.FTZ R23, R100.reuse, R131 ;  /* 0x0000008364177220 */ /* 0x040fe40000410000 */
[----:B------:R-:W-:Y:S01]  /*17c50*/  LDSM.16.MT88.4 R128, [R216+0xa400] ;  /* 0x00a40000d880783b */ /* 0x000fe20000004200 */
[----:B-1----:R-:W-:Y:S01]  /*17c60*/  FFMA.FTZ R2, R201, c[0x0][0x23c], -R110 ;  /* 0x00008f00c9027a23 */ /* 0x002fe2000001086e */
[----:B------:R-:W-:Y:S01]  /*17c70*/  MOV R201, R212 ;  /* 0x000000d400c97202 */ /* 0x000fe20000000f00 */
[----:B------:R-:W-:Y:S02]  /*17c80*/  FMUL.FTZ R51, R100, R159 ;  /* 0x0000009f64337220 */ /* 0x000fe40000410000 */
[-C--:B------:R-:W-:Y:S01]  /*17c90*/  HMMA.16816.F32.BF16 R20, R176, R36.reuse, R20 ;  /* 0x00000024b014723c */ /* 0x080fe20000041814 */
[----:B------:R1:W1:Y:S01]  /*17ca0*/  MUFU.EX2 R251, R2 ;  /* 0x0000000200fb7308 */ /* 0x0002620000000800 */
[C---:B------:R-:W-:Y:S02]  /*17cb0*/  FMUL.FTZ R46, R0.reuse, R154 ;  /* 0x0000009a002e7220 */ /* 0x040fe40000410000 */
[----:B------:R-:W-:Y:S02]  /*17cc0*/  FMUL.FTZ R47, R0, R155 ;  /* 0x0000009b002f7220 */ /* 0x000fe40000410000 */
[----:B------:R-:W-:Y:S02]  /*17cd0*/  IMAD.MOV.U32 R107, RZ, RZ, R50 ;  /* 0x000000ffff6b7224 */ /* 0x000fe400078e0032 */
[C---:B------:R-:W-:Y:S01]  /*17ce0*/  HMMA.16816.F32.BF16 R24, R180.reuse, R36, R24 ;  /* 0x00000024b418723c */ /* 0x040fe20000041818 */
[----:B------:R-:W-:Y:S03]  /*17cf0*/  FMUL.FTZ R49, R101, R157 ;  /* 0x0000009d65317220 */ /* 0x000fe60000410000 */
[----:B------:R-:W-:Y:S02]  /*17d00*/  FMUL.FTZ R50, R100, R158 ;  /* 0x0000009e64327220 */ /* 0x000fe40000410000 */
[----:B------:R-:W-:Y:S02]  /*17d10*/  IMAD.MOV.U32 R158, RZ, RZ, R217 ;  /* 0x000000ffff9e7224 */ /* 0x000fe400078e00d9 */
[-C--:B------:R-:W-:Y:S01]  /*17d20*/  HMMA.16816.F32.BF16 R28, R180, R38.reuse, R28 ;  /* 0x00000026b41c723c */ /* 0x080fe2000004181c */
[C---:B------:R-:W-:Y:S03]  /*17d30*/  FMUL.FTZ R56, R3.reuse, R164 ;  /* 0x000000a403387220 */ /* 0x040fe60000410000 */
[----:B------:R-:W-:Y:S02]  /*17d40*/  FMUL.FTZ R58, R0, R166 ;  /* 0x000000a6003a7220 */ /* 0x000fe40000410000 */
[----:B------:R-:W-:Y:S02]  /*17d50*/  FMUL.FTZ R61, R3, R169 ;  /* 0x000000a9033d7220 */ /* 0x000fe40000410000 */
[C---:B------:R-:W-:Y:S01]  /*17d60*/  HMMA.16816.F32.BF16 R32, R176.reuse, R38, R32 ;  /* 0x00000026b020723c */ /* 0x040fe20000041820 */
[----:B-1----:R-:W-:Y:S03]  /*17d70*/  FFMA.FTZ R2, R204, c[0x0][0x23c], -R109 ;  /* 0x00008f00cc027a23 */ /* 0x002fe6000001086d */
[----:B------:R-:W-:Y:S01]  /*17d80*/  IMAD.MOV.U32 R202, RZ, RZ, R241 ;  /* 0x000000ffffca7224 */ /* 0x000fe200078e00f1 */
[----:B------:R1:W-:Y:S01]  /*17d90*/  MUFU.EX2 R250, R2 ;  /* 0x0000000200fa7308 */ /* 0x0003e20000000800 */
[----:B------:R-:W-:Y:S02]  /*17da0*/  IMAD.MOV.U32 R138, RZ, RZ, R214 ;  /* 0x000000ffff8a7224 */ /* 0x000fe400078e00d6 */
[C---:B------:R-:W-:Y:S04]  /*17db0*/  FMUL.FTZ R39, R100.reuse, R147 ;  /* 0x0000009364277220 */ /* 0x040fe80000410000 */
[----:B------:R-:W-:Y:S02]  /*17dc0*/  IMAD.MOV.U32 R147, RZ, RZ, R242 ;  /* 0x000000ffff937224 */ /* 0x000fe400078e00f2 */
[C---:B------:R-:W-:Y:S02]  /*17dd0*/  FMUL.FTZ R36, R101.reuse, R144 ;  /* 0x0000009065247220 */ /* 0x040fe40000410000 */
[----:B------:R-:W-:Y:S02]  /*17de0*/  FMUL.FTZ R37, R101, R145 ;  /* 0x0000009165257220 */ /* 0x000fe40000410000 */
[C---:B------:R-:W-:Y:S01]  /*17df0*/  FMUL.FTZ R38, R100.reuse, R146 ;  /* 0x0000009264267220 */ /* 0x040fe20000410000 */
[----:B------:R-:W-:Y:S01]  /*17e00*/  MOV R146, R67 ;  /* 0x0000004300927202 */ /* 0x000fe20000000f00 */
[----:B------:R-:W-:Y:S02]  /*17e10*/  FMUL.FTZ R67, R100, R175 ;  /* 0x000000af64437220 */ /* 0x000fe40000410000 */
[----:B------:R-:W-:Y:S02]  /*17e20*/  IMAD.MOV.U32 R144, RZ, RZ, R60 ;  /* 0x000000ffff907224 */ /* 0x000fe400078e003c */
[----:B------:R-:W-:Y:S01]  /*17e30*/  FMUL.FTZ R60, R3, R168 ;  /* 0x000000a8033c7220 */ /* 0x000fe20000410000 */
[-C--:B------:R-:W-:Y:S01]  /*17e40*/  HMMA.16816.F32.BF16 R36, R176, R52.reuse, R36 ;  /* 0x00000034b024723c */ /* 0x080fe20000041824 */
[C---:B------:R-:W-:Y:S02]  /*17e50*/  FMUL.FTZ R62, R0.reuse, R170 ;  /* 0x000000aa003e7220 */ /* 0x040fe40000410000 */
[----:B------:R-:W-:Y:S02]  /*17e60*/  FMUL.FTZ R63, R0, R171 ;  /* 0x000000ab003f7220 */ /* 0x000fe40000410000 */
[----:B-1----:R-:W-:Y:S02]  /*17e70*/  FFMA.FTZ R2, R203, c[0x0][0x23c], -R109 ;  /* 0x00008f00cb027a23 */ /* 0x002fe4000001086d */
[----:B------:R-:W-:Y:S01]  /*17e80*/  IMAD.MOV.U32 R200, RZ, RZ, R66 ;  /* 0x000000ffffc87224 */ /* 0x000fe200078e0042 */
[C---:B------:R-:W-:Y:S01]  /*17e90*/  HMMA.16816.F32.BF16 R40, R180.reuse, R52, R40 ;  /* 0x00000034b428723c */ /* 0x040fe20000041828 */
[----:B------:R1:W1:Y:S03]  /*17ea0*/  MUFU.EX2 R248, R2 ;  /* 0x0000000200f87308 */ /* 0x0002660000000800 */
[----:B------:R-:W-:Y:S01]  /*17eb0*/  IMAD.MOV.U32 R152, RZ, RZ, R45 ;  /* 0x000000ffff987224 */ /* 0x000fe200078e002d */
[----:B------:R-:W-:Y:S01]  /*17ec0*/  MOV R157, R200 ;  /* 0x000000c8009d7202 */ /* 0x000fe20000000f00 */
[----:B------:R-:W-:Y:S01]  /*17ed0*/  FMUL.FTZ R45, R3, R153 ;  /* 0x00000099032d7220 */ /* 0x000fe20000410000 */
[----:B----4-:R-:W-:Y:S01]  /*17ee0*/  MOV R153, R59 ;  /* 0x0000003b00997202 */ /* 0x010fe20000000f00 */
[----:B------:R-:W-:Y:S02]  /*17ef0*/  FMUL.FTZ R66, R100, R174 ;  /* 0x000000ae64427220 */ /* 0x000fe40000410000 */
[----:B------:R-:W-:Y:S02]  /*17f00*/  LDSM.16.MT88.4 R172, [R218+0xac00] ;  /* 0x00ac0000daac783b */ /* 0x000fe40000004200 */
[C---:B------:R-:W-:Y:S01]  /*17f10*/  FMUL.FTZ R52, R101.reuse, R160 ;  /* 0x000000a065347220 */ /* 0x040fe20000410000 */
[-C--:B------:R-:W-:Y:S01]  /*17f20*/  HMMA.16816.F32.BF16 R44, R180, R54.reuse, R44 ;  /* 0x00000036b42c723c */ /* 0x080fe2000004182c */
[----:B------:R-:W-:Y:S02]  /*17f30*/  IMAD.MOV.U32 R145, RZ, RZ, R57 ;  /* 0x000000ffff917224 */ /* 0x000fe400078e0039 */
[----:B------:R-:W-:Y:S02]  /*17f40*/  FMUL.FTZ R53, R101, R161 ;  /* 0x000000a165357220 */ /* 0x000fe40000410000 */
[C---:B------:R-:W-:Y:S02]  /*17f50*/  FMUL.FTZ R57, R3.reuse, R165 ;  /* 0x000000a503397220 */ /* 0x040fe40000410000 */
[----:B------:R-:W-:Y:S01]  /*17f60*/  FMUL.FTZ R59, R0, R167 ;  /* 0x000000a7003b7220 */ /* 0x000fe20000410000 */
[C---:B------:R-:W-:Y:S01]  /*17f70*/  HMMA.16816.F32.BF16 R48, R176.reuse, R54, R48 ;  /* 0x00000036b030723c */ /* 0x040fe20000041830 */
[----:B------:R-:W-:Y:S03]  /*17f80*/  FMUL.FTZ R72, R3, R72 ;  /* 0x0000004803487220 */ /* 0x000fe60000410000 */
[--C-:B-1----:R-:W-:Y:S02]  /*17f90*/  FFMA.FTZ R2, R205, c[0x0][0x23c], -R110.reuse ;  /* 0x00008f00cd027a23 */ /* 0x102fe4000001086e */
[C---:B------:R-:W-:Y:S02]  /*17fa0*/  FMUL.FTZ R73, R3.reuse, R73 ;  /* 0x0000004903497220 */ /* 0x040fe40000410000 */
[----:B------:R1:W-:Y:S01]  /*17fb0*/  MUFU.EX2 R247, R2 ;  /* 0x0000000200f77308 */ /* 0x0003e20000000800 */
[C---:B------:R-:W-:Y:S03]  /*17fc0*/  FMUL.FTZ R54, R100.reuse, R162 ;  /* 0x000000a264367220 */ /* 0x040fe60000410000 */
[----:B------:R-:W-:Y:S02]  /*17fd0*/  FMUL.FTZ R55, R100, R163 ;  /* 0x000000a364377220 */ /* 0x000fe40000410000 */
[C---:B------:R-:W-:Y:S02]  /*17fe0*/  FMUL.FTZ R74, R0.reuse, R74 ;  /* 0x0000004a004a7220 */ /* 0x040fe40000410000 */
[C---:B------:R-:W-:Y:S02]  /*17ff0*/  FMUL.FTZ R75, R0.reuse, R75 ;  /* 0x0000004b004b7220 */ /* 0x040fe40000410000 */
[C---:B------:R-:W-:Y:S01]  /*18000*/  FMUL.FTZ R76, R3.reuse, R76 ;  /* 0x0000004c034c7220 */ /* 0x040fe20000410000 */
[-C--:B---3--:R-:W-:Y:S01]  /*18010*/  HMMA.16816.F32.BF16 R52, R176, R112.reuse, R52 ;  /* 0x00000070b034723c */ /* 0x088fe20000041834 */
[C---:B------:R-:W-:Y:S02]  /*18020*/  FMUL.FTZ R77, R3.reuse, R77 ;  /* 0x0000004d034d7220 */ /* 0x040fe40000410000 */
[C---:B------:R-:W-:Y:S02]  /*18030*/  FMUL.FTZ R78, R0.reuse, R78 ;  /* 0x0000004e004e7220 */ /* 0x040fe40000410000 */
[----:B------:R-:W-:Y:S02]  /*18040*/  FMUL.FTZ R79, R0, R79 ;  /* 0x0000004f004f7220 */ /* 0x000fe40000410000 */
[----:B------:R-:W-:Y:S01]  /*18050*/  FMUL.FTZ R83, R100, R83 ;  /* 0x0000005364537220 */ /* 0x000fe20000410000 */
[C---:B------:R-:W-:Y:S01]  /*18060*/  HMMA.16816.F32.BF16 R56, R180.reuse, R112, R56 ;  /* 0x00000070b438723c */ /* 0x040fe20000041838 */
[C---:B------:R-:W-:Y:S03]  /*18070*/  FMUL.FTZ R88, R3.reuse, R88 ;  /* 0x0000005803587220 */ /* 0x040fe60000410000 */
[C---:B------:R-:W-:Y:S02]  /*18080*/  FMUL.FTZ R89, R3.reuse, R89 ;  /* 0x0000005903597220 */ /* 0x040fe40000410000 */
[----:B-1----:R-:W-:Y:S02]  /*18090*/  FFMA.FTZ R2, R206, c[0x0][0x23c], -R110 ;  /* 0x00008f00ce027a23 */ /* 0x002fe4000001086e */
[-C--:B------:R-:W-:Y:S01]  /*180a0*/  HMMA.16816.F32.BF16 R60, R180, R114.reuse, R60 ;  /* 0x00000072b43c723c */ /* 0x080fe2000004183c */
[C---:B------:R-:W-:Y:S01]  /*180b0*/  FMUL.FTZ R90, R0.reuse, R90 ;  /* 0x0000005a005a7220 */ /* 0x040fe20000410000 */
[----:B------:R1:W3:Y:S02]  /*180c0*/  MUFU.EX2 R246, R2 ;  /* 0x0000000200f67308 */ /* 0x0002e40000000800 */
[C---:B------:R-:W-:Y:S02]  /*180d0*/  FMUL.FTZ R91, R0.reuse, R91 ;  /* 0x0000005b005b7220 */ /* 0x040fe40000410000 */
[C---:B------:R-:W-:Y:S02]  /*180e0*/  FMUL.FTZ R92, R3.reuse, R92 ;  /* 0x0000005c035c7220 */ /* 0x040fe40000410000 */
[C---:B------:R-:W-:Y:S01]  /*180f0*/  HMMA.16816.F32.BF16 R64, R176.reuse, R114, R64 ;  /* 0x00000072b040723c */ /* 0x040fe20000041840 */
[----:B------:R-:W4:Y:S03]  /*18100*/  LDSM.16.MT88.4 R112, [R218+0xb000] ;  /* 0x00b00000da70783b */ /* 0x000f260000004200 */
[----:B------:R-:W-:Y:S02]  /*18110*/  FMUL.FTZ R93, R3, R93 ;  /* 0x0000005d035d7220 */ /* 0x000fe40000410000 */
[C---:B------:R-:W-:Y:S02]  /*18120*/  FMUL.FTZ R94, R0.reuse, R94 ;  /* 0x0000005e005e7220 */ /* 0x040fe40000410000 */
[-C--:B--2---:R-:W-:Y:S01]  /*18130*/  HMMA.16816.F32.BF16 R68, R176, R116.reuse, R68 ;  /* 0x00000074b044723c */ /* 0x084fe20000041844 */
[----:B------:R-:W-:Y:S03]  /*18140*/  FMUL.FTZ R95, R0, R95 ;  /* 0x0000005f005f7220 */ /* 0x000fe60000410000 */
[C---:B------:R-:W-:Y:S02]  /*18150*/  FMUL.FTZ R85, R101.reuse, R85 ;  /* 0x0000005565557220 */ /* 0x040fe40000410000 */
[C---:B------:R-:W-:Y:S02]  /*18160*/  FMUL.FTZ R86, R100.reuse, R86 ;  /* 0x0000005664567220 */ /* 0x040fe40000410000 */
[C---:B------:R-:W-:Y:S01]  /*18170*/  HMMA.16816.F32.BF16 R72, R180.reuse, R116, R72 ;  /* 0x00000074b448723c */ /* 0x040fe20000041848 */
[----:B------:R-:W-:Y:S03]  /*18180*/  FMUL.FTZ R87, R100, R87 ;  /* 0x0000005764577220 */ /* 0x000fe60000410000 */
[--C-:B-1----:R-:W-:Y:S02]  /*18190*/  FFMA.FTZ R2, R196, c[0x0][0x23c], -R111.reuse ;  /* 0x00008f00c4027a23 */ /* 0x102fe4000001086f */
[C---:B------:R-:W-:Y:S02]  /*181a0*/  FMUL.FTZ R96, R101.reuse, R96 ;  /* 0x0000006065607220 */ /* 0x040fe40000410000 */
[-C--:B------:R-:W-:Y:S01]  /*181b0*/  HMMA.16816.F32.BF16 R76, R180, R118.reuse, R76 ;  /* 0x00000076b44c723c */ /* 0x080fe2000004184c */
[----:B------:R1:W-:Y:S03]  /*181c0*/  MUFU.EX2 R243, R2 ;  /* 0x0000000200f37308 */ /* 0x0003e60000000800 */
[----:B------:R-:W-:Y:S02]  /*181d0*/  FMUL.FTZ R97, R101, R97 ;  /* 0x0000006165617220 */ /* 0x000fe40000410000 */
[C---:B------:R-:W-:Y:S02]  /*181e0*/  FMUL.FTZ R98, R100.reuse, R98 ;  /* 0x0000006264627220 */ /* 0x040fe40000410000 */
[C---:B------:R-:W-:Y:S01]  /*181f0*/  HMMA.16816.F32.BF16 R80, R176.reuse, R118, R80 ;  /* 0x00000076b050723c */ /* 0x040fe20000041850 */
[----:B------:R-:W2:Y:S03]  /*18200*/  LDSM.16.MT88.4 R116, [R216+0x9400] ;  /* 0x00940000d874783b */ /* 0x000ea60000004200 */
[----:B------:R-:W-:Y:S04]  /*18210*/  FMUL.FTZ R99, R100, R99 ;  /* 0x0000006364637220 */ /* 0x000fe80000410000 */
[-C--:B----4-:R-:W-:Y:S08]  /*18220*/  HMMA.16816.F32.BF16 R84, R176, R112.reuse, R84 ;  /* 0x00000070b054723c */ /* 0x090ff00000041854 */
[C---:B------:R-:W-:Y:S01]  /*18230*/  HMMA.16816.F32.BF16 R88, R180.reuse, R112, R88 ;  /* 0x00000070b458723c */ /* 0x040fe20000041858 */
[--C-:B-1----:R-:W-:Y:S04]  /*18240*/  FFMA.FTZ R2, R195, c[0x0][0x23c], -R111.reuse ;  /* 0x00008f00c3027a23 */ /* 0x102fe8000001086f */
[----:B------:R1:W4:Y:S02]  /*18250*/  MUFU.EX2 R242, R2 ;  /* 0x0000000200f27308 */ /* 0x0003240000000800 */
[----:B------:R-:W-:Y:S01]  /*18260*/  F2FP.BF16.PACK_AB R112, R153, R152 ;  /* 0x000000989970723e */ /* 0x000fe200000010ff */
[-C--:B------:R-:W-:Y:S01]  /*18270*/  HMMA.16816.F32.BF16 R92, R180, R114.reuse, R92 ;  /* 0x00000072b45c723c */ /* 0x080fe2000004185c */
[----:B------:R-:W-:Y:S03]  /*18280*/  LDSM.16.MT88.4 R180, [R216+0xbc00] ;  /* 0x00bc0000d8b4783b */ /* 0x000fe60000004200 */
[----:B------:R-:W-:Y:S04]  /*18290*/  F2FP.BF16.PACK_AB R113, R251, R252 ;  /* 0x000000fcfb71723e */ /* 0x000fe800000010ff */
[----:B------:R-:W-:Y:S07]  /*182a0*/  HMMA.16816.F32.BF16 R96, R176, R114, R96 ;  /* 0x00000072b060723c */ /* 0x000fee0000041860 */
[----:B------:R-:W-:Y:S02]  /*182b0*/  F2FP.BF16.PACK_AB R114, R248, R250 ;  /* 0x000000faf872723e */ /* 0x000fe400000010ff */
[----:B---3--:R-:W-:Y:S03]  /*182c0*/  F2FP.BF16.PACK_AB R115, R246, R247 ;  /* 0x000000f7f673723e */ /* 0x008fe600000010ff */
[--C-:B-1----:R-:W-:Y:S01]  /*182d0*/  FFMA.FTZ R2, R198, c[0x0][0x23c], -R111.reuse ;  /* 0x00008f00c6027a23 */ /* 0x102fe2000001086f */
[----:B----4-:R-:W-:Y:S03]  /*182e0*/  F2FP.BF16.PACK_AB R120, R242, R243 ;  /* 0x000000f3f278723e */ /* 0x010fe600000010ff */
[-C--:B--2---:R-:W-:Y:S01]  /*182f0*/  HMMA.16816.F32.BF16 R4, R112, R116.reuse, R4 ;  /* 0x000000747004723c */ /* 0x084fe20000041804 */
        /* <DEDUP_REMOVED lines=20> */
[--C-:B-1----:R-:W-:Y:S02]  /*18440*/  FFMA.FTZ R2, R208, c[0x0][0x23c], -R109.reuse ;  /* 0x00008f00d0027a23 */ /* 0x102fe4000001086d */
[----:B------:R-:W-:Y:S02]  /*18450*/  MUFU.EX2 R208, R106 ;  /* 0x0000006a00d07308 */ /* 0x000fe40000000800 */
[-C--:B------:R-:W-:Y:S08]  /*18460*/  HMMA.16816.F32.BF16 R20, R112, R124.reuse, R20 ;  /* 0x0000007c7014723c */ /* 0x080ff00000041814 */
[C---:B------:R-:W-:Y:S01]  /*18470*/  HMMA.16816.F32.BF16 R24, R120.reuse, R124, R24 ;  /* 0x0000007c7818723c */ /* 0x040fe20000041818 */
[----:B------:R1:W3:Y:S07]  /*18480*/  MUFU.EX2 R213, R2 ;  /* 0x0000000200d57308 */ /* 0x0002ee0000000800 */
[-C--:B------:R-:W-:Y:S08]  /*18490*/  HMMA.16816.F32.BF16 R28, R120, R126.reuse, R28 ;  /* 0x0000007e781c723c */ /* 0x080ff0000004181c */
[C---:B------:R-:W-:Y:S01]  /*184a0*/  HMMA.16816.F32.BF16 R32, R112.reuse, R126, R32 ;  /* 0x0000007e7020723c */ /* 0x040fe20000041820 */
[----:B------:R-:W4:Y:S07]  /*184b0*/  LDSM.16.MT88.4 R124, [R216+0xb400] ;  /* 0x00b40000d87c783b */ /* 0x000f2e0000004200 */
[-C--:B------:R-:W-:Y:S01]  /*184c0*/  HMMA.16816.F32.BF16 R36, R112, R128.reuse, R36 ;  /* 0x000000807024723c */ /* 0x080fe20000041824 */
[--C-:B-1----:R-:W-:Y:S04]  /*184d0*/  FFMA.FTZ R2, R209, c[0x0][0x23c], -R110.reuse ;  /* 0x00008f00d1027a23 */ /* 0x102fe8000001086e */
[----:B------:R1:W-:Y:S03]  /*184e0*/  MUFU.EX2 R211, R2 ;  /* 0x0000000200d37308 */ /* 0x0003e60000000800 */
[C---:B------:R-:W-:Y:S08]  /*184f0*/  HMMA.16816.F32.BF16 R40, R120.reuse, R128, R40 ;  /* 0x000000807828723c */ /* 0x040ff00000041828 */
[-C--:B------:R-:W-:Y:S08]  /*18500*/  HMMA.16816.F32.BF16 R44, R120, R130.reuse, R44 ;  /* 0x00000082782c723c */ /* 0x080ff0000004182c */
[C---:B------:R-:W-:Y:S01]  /*18510*/  HMMA.16816.F32.BF16 R48, R112.reuse, R130, R48 ;  /* 0x000000827030723c */ /* 0x040fe20000041830 */
[----:B------:R-:W3:Y:S03]  /*18520*/  LDSM.16.MT88.4 R128, [R218+0xb400] ;  /* 0x00b40000da80783b */ /* 0x000ee60000004200 */
[----:B-1----:R-:W-:Y:S04]  /*18530*/  FFMA.FTZ R2, R210, c[0x0][0x23c], -R110 ;  /* 0x00008f00d2027a23 */ /* 0x002fe8000001086e */
[-C--:B--2---:R-:W-:Y:S01]  /*18540*/  HMMA.16816.F32.BF16 R52, R112, R116.reuse, R52 ;  /* 0x000000747034723c */ /* 0x084fe20000041834 */
[----:B------:R1:W2:Y:S07]  /*18550*/  MUFU.EX2 R209, R2 ;  /* 0x0000000200d17308 */ /* 0x0002ae0000000800 */
[C---:B------:R-:W-:Y:S08]  /*18560*/  HMMA.16816.F32.BF16 R56, R120.reuse, R116, R56 ;  /* 0x000000747838723c */ /* 0x040ff00000041838 */
[-C--:B------:R-:W-:Y:S08]  /*18570*/  HMMA.16816.F32.BF16 R60, R120, R118.reuse, R60 ;  /* 0x00000076783c723c */ /* 0x080ff0000004183c */
[C---:B------:R-:W-:Y:S01]  /*18580*/  HMMA.16816.F32.BF16 R64, R112.reuse, R118, R64 ;  /* 0x000000767040723c */ /* 0x040fe20000041840 */
[----:B-1----:R-:W-:Y:S01]  /*18590*/  FFMA.FTZ R2, R201, c[0x0][0x23c], -R109 ;  /* 0x00008f00c9027a23 */ /* 0x002fe2000001086d */
[----:B------:R-:W1:Y:S02]  /*185a0*/  LDSM.16.MT88.4 R116, [R216+0x9800] ;  /* 0x00980000d874783b */ /* 0x000e640000004200 */
[----:B------:R-:W-:Y:S01]  /*185b0*/  IMAD.MOV.U32 R201, RZ, RZ, R202 ;  /* 0x000000ffffc97224 */ /* 0x000fe200078e00ca */
[----:B------:R2:W1:Y:S01]  /*185c0*/  MUFU.EX2 R210, R2 ;  /* 0x0000000200d27308 */ /* 0x0004620000000800 */
[----:B------:R-:W-:Y:S01]  /*185d0*/  IMAD.MOV.U32 R202, RZ, RZ, R151 ;  /* 0x000000ffffca7224 */ /* 0x000fe200078e0097 */
[----:B------:R-:W-:Y:S01]  /*185e0*/  MOV R151, R150 ;  /* 0x0000009600977202 */ /* 0x000fe20000000f00 */
[-C--:B----4-:R-:W-:Y:S01]  /*185f0*/  HMMA.16816.F32.BF16 R68, R112, R124.reuse, R68 ;  /* 0x0000007c7044723c */ /* 0x090fe20000041844 */
[----:B------:R-:W-:Y:S03]  /*18600*/  IMAD.MOV.U32 R154, RZ, RZ, R201 ;  /* 0x000000ffff9a7224 */ /* 0x000fe600078e00c9 */
[----:B------:R-:W-:Y:S01]  /*18610*/  IMAD.MOV.U32 R201, RZ, RZ, R202 ;  /* 0x000000ffffc97224 */ /* 0x000fe200078e00ca */
[----:B------:R-:W-:Y:S01]  /*18620*/  MOV R202, R151 ;  /* 0x0000009700ca7202 */ /* 0x000fe20000000f00 */
[----:B------:R-:W-:Y:S02]  /*18630*/  IMAD.MOV.U32 R150, RZ, RZ, R149 ;  /* 0x000000ffff967224 */ /* 0x000fe400078e0095 */
[C---:B------:R-:W-:Y:S01]  /*18640*/  HMMA.16816.F32.BF16 R72, R120.reuse, R124, R72 ;  /* 0x0000007c7848723c */ /* 0x040fe20000041848 */
[----:B------:R-:W-:Y:S03]  /*18650*/  IMAD.MOV.U32 R149, RZ, RZ, R148 ;  /* 0x000000ffff957224 */ /* 0x000fe600078e0094 */
[----:B------:R-:W-:Y:S01]  /*18660*/  IMAD.MOV.U32 R151, RZ, RZ, R150 ;  /* 0x000000ffff977224 */ /* 0x000fe200078e0096 */
[----:B------:R-:W-:Y:S01]  /*18670*/  MOV R148, R146 ;  /* 0x0000009200947202 */ /* 0x000fe20000000f00 */
[----:B------:R-:W-:Y:S02]  /*18680*/  IMAD.MOV.U32 R150, RZ, RZ, R149 ;  /* 0x000000ffff967224 */ /* 0x000fe400078e0095 */
[-C--:B------:R-:W-:Y:S01]  /*18690*/  HMMA.16816.F32.BF16 R76, R120, R126.reuse, R76 ;  /* 0x0000007e784c723c */ /* 0x080fe2000004184c */
[----:B------:R-:W-:Y:S03]  /*186a0*/  IMAD.MOV.U32 R146, RZ, RZ, R145 ;  /* 0x000000ffff927224 */ /* 0x000fe600078e0091 */
[----:B------:R-:W-:Y:S01]  /*186b0*/  IMAD.MOV.U32 R145, RZ, RZ, R144 ;  /* 0x000000ffff917224 */ /* 0x000fe200078e0090 */
[----:B------:R-:W-:Y:S01]  /*186c0*/  MOV R149, R148 ;  /* 0x0000009400957202 */ /* 0x000fe20000000f00 */
[----:B--2---:R-:W-:Y:S01]  /*186d0*/  FFMA.FTZ R2, R154, c[0x0][0x23c], -R110 ;  /* 0x00008f009a027a23 */ /* 0x004fe2000001086e */
[----:B------:R-:W-:Y:S01]  /*186e0*/  MOV R144, R225 ;  /* 0x000000e100907202 */ /* 0x000fe20000000f00 */
[C---:B------:R-:W-:Y:S01]  /*186f0*/  HMMA.16816.F32.BF16 R80, R112.reuse, R126, R80 ;  /* 0x0000007e7050723c */ /* 0x040fe20000041850 */
[----:B------:R-:W-:Y:S01]  /*18700*/  IMAD.MOV.U32 R154, RZ, RZ, R201 ;  /* 0x000000ffff9a7224 */ /* 0x000fe200078e00c9 */
[----:B------:R2:W-:Y:S01]  /*18710*/  MUFU.EX2 R207, R2 ;  /* 0x0000000200cf7308 */ /* 0x0005e20000000800 */
[----:B------:R-:W4:Y:S01]  /*18720*/  LDSM.16.MT88.4 R124, [R218+0x9800] ;  /* 0x00980000da7c783b */ /* 0x000f220000004200 */
[----:B------:R-:W-:Y:S01]  /*18730*/  MOV R201, R202 ;  /* 0x000000ca00c97202 */ /* 0x000fe20000000f00 */
[----:B------:R-:W-:Y:S02]  /*18740*/  IMAD.MOV.U32 R202, RZ, RZ, R151 ;  /* 0x000000ffffca7224 */ /* 0x000fe400078e0097 */
[----:B------:R-:W-:Y:S01]  /*18750*/  IMAD.MOV.U32 R151, RZ, RZ, R150 ;  /* 0x000000ffff977224 */ /* 0x000fe200078e0096 */
[-C--:B---3--:R-:W-:Y:S01]  /*18760*/  HMMA.16816.F32.BF16 R84, R112, R128.reuse, R84 ;  /* 0x000000807054723c */ /* 0x088fe20000041854 */
[----:B------:R-:W-:Y:S02]  /*18770*/  IMAD.MOV.U32 R148, RZ, RZ, R146 ;  /* 0x000000ffff947224 */ /* 0x000fe400078e0092 */
[----:B------:R3:W5:Y:S01]  /*18780*/  LDL.LU R225, [R1+0x88] ;  /* 0x0000880001e17983 */ /* 0x0007620000300800 */
[----:B------:R-:W-:Y:S01]  /*18790*/  IMAD.MOV.U32 R146, RZ, RZ, R145 ;  /* 0x000000ffff927224 */ /* 0x000fe200078e0091 */
[----:B------:R-:W-:Y:S01]  /*187a0*/  MOV R150, R149 ;  /* 0x0000009500967202 */ /* 0x000fe20000000f00 */
[----:B------:R-:W-:Y:S01]  /*187b0*/  IMAD.MOV.U32 R149, RZ, RZ, R148 ;  /* 0x000000ffff957224 */ /* 0x000fe200078e0094 */
[----:B------:R-:W-:Y:S01]  /*187c0*/  MOV R145, R144 ;  /* 0x0000009000917202 */ /* 0x000fe20000000f00 */
[C---:B------:R-:W-:Y:S01]  /*187d0*/  HMMA.16816.F32.BF16 R88, R120.reuse, R128, R88 ;  /* 0x000000807858723c */ /* 0x040fe20000041858 */
[----:B------:R-:W-:Y:S03]  /*187e0*/  IMAD.MOV.U32 R148, RZ, RZ, R146 ;  /* 0x000000ffff947224 */ /* 0x000fe600078e0092 */
[----:B------:R-:W-:Y:S01]  /*187f0*/  MOV R146, R141 ;  /* 0x0000008d00927202 */ /* 0x000fe20000000f00 */
[----:B------:R-:W-:Y:S02]  /*18800*/  IMAD.MOV.U32 R141, RZ, RZ, R236 ;  /* 0x000000ffff8d7224 */ /* 0x000fe400078e00ec */
[----:B------:R-:W-:Y:S01]  /*18810*/  IMAD.MOV.U32 R144, RZ, RZ, R139 ;  /* 0x000000ffff907224 */ /* 0x000fe200078e008b */
[-C--:B------:R-:W-:Y:S01]  /*18820*/  HMMA.16816.F32.BF16 R92, R120, R130.reuse, R92 ;  /* 0x00000082785c723c */ /* 0x080fe2000004185c */
[----:B------:R-:W-:Y:S03]  /*18830*/  IMAD.MOV.U32 R139, RZ, RZ, R138 ;  /* 0x000000ffff8b7224 */ /* 0x000fe600078e008a */
[----:B--2---:R-:W-:Y:S01]  /*18840*/  FFMA.FTZ R2, R154, c[0x0][0x23c], -R110 ;  /* 0x00008f009a027a23 */ /* 0x004fe2000001086e */
[----:B------:R-:W-:Y:S01]  /*18850*/  MOV R138, R137 ;  /* 0x00000089008a7202 */ /* 0x000fe20000000f00 */
[----:B------:R-:W-:Y:S01]  /*18860*/  IMAD.MOV.U32 R154, RZ, RZ, R201 ;  /* 0x000000ffff9a7224 */ /* 0x000fe200078e00c9 */
[----:B------:R-:W-:Y:S01]  /*18870*/  MOV R201, R202 ;  /* 0x000000ca00c97202 */ /* 0x000fe20000000f00 */
[----:B------:R-:W-:Y:S01]  /*18880*/  HMMA.16816.F32.BF16 R96, R112, R130, R96 ;  /* 0x000000827060723c */ /* 0x000fe20000041860 */
[----:B------:R2:W2:Y:S01]  /*18890*/  MUFU.EX2 R206, R2 ;  /* 0x0000000200ce7308 */ /* 0x0004a20000000800 */
[----:B------:R-:W3:Y:S02]  /*188a0*/  LDSM.16.MT88.4 R128, [R216+0xa800] ;  /* 0x00a80000d880783b */ /* 0x000ee40000004200 */
[----:B------:R-:W-:Y:S02]  /*188b0*/  IMAD.MOV.U32 R202, RZ, RZ, R151 ;  /* 0x000000ffffca7224 */ /* 0x000fe400078e0097 */
[----:B------:R-:W-:Y:S01]  /*188c0*/  IMAD.MOV.U32 R151, RZ, RZ, R150 ;  /* 0x000000ffff977224 */ /* 0x000fe200078e0096 */
[----:B------:R-:W-:Y:S01]  /*188d0*/  MOV R150, R149 ;  /* 0x0000009500967202 */ /* 0x000fe20000000f00 */
[----:B------:R-:W-:Y:S01]  /*188e0*/  IMAD.MOV.U32 R149, RZ, RZ, R148 ;  /* 0x000000ffff957224 */ /* 0x000fe200078e0094 */
[----:B------:R-:W-:Y:S03]  /*188f0*/  F2FP.BF16.PACK_AB R112, R213, R212 ;  /* 0x000000d4d570723e */ /* 0x000fe600000010ff */
[----:B------:R-:W-:Y:S01]  /*18900*/  F2FP.BF16.PACK_AB R113, R209, R211 ;  /* 0x000000d3d171723e */ /* 0x000fe200000010ff */
[----:B------:R-:W-:Y:S01]  /*18910*/  IMAD.MOV.U32 R148, RZ, RZ, R223 ;  /* 0x000000ffff947224 */ /* 0x000fe200078e00df */
[----:B-1----:R-:W-:Y:S01]  /*18920*/  F2FP.BF16.PACK_AB R114, R208, R210 ;  /* 0x000000d2d072723e */ /* 0x002fe200000010ff */
[----:B------:R-:W-:Y:S02]  /*18930*/  IMAD.MOV.U32 R137, RZ, RZ, R226 ;  /* 0x000000ffff897224 */ /* 0x000fe400078e00e2 */
[----:B------:R1:W5:Y:S04]  /*18940*/  LDL.LU R226, [R1+0x84] ;  /* 0x0000840001e27983 */ /* 0x0003680000300800 */
[----:B------:R-:W3:Y:S01]  /*18950*/  LDL.LU R236, [R1+0x80] ;  /* 0x0000800001ec7983 */ /* 0x000ee20000300800 */
[----:B--2---:R-:W-:Y:S01]  /*18960*/  FFMA.FTZ R2, R154, c[0x0][0x23c], -R111 ;  /* 0x00008f009a027a23 */ /* 0x004fe2000001086f */
[----:B------:R-:W-:Y:S01]  /*18970*/  MOV R154, R201 ;  /* 0x000000c9009a7202 */ /* 0x000fe20000000f00 */
[----:B------:R-:W-:Y:S01]  /*18980*/  IMAD.MOV.U32 R201, RZ, RZ, R202 ;  /* 0x000000ffffc97224 */ /* 0x000fe200078e00ca */
[----:B------:R-:W-:Y:S01]  /*18990*/  F2FP.BF16.PACK_AB R115, R206, R207 ;  /* 0x000000cfce73723e */ /* 0x000fe200000010ff */
[----:B------:R2:W-:Y:S01]  /*189a0*/  MUFU.EX2 R205, R2 ;  /* 0x0000000200cd7308 */ /* 0x0005e20000000800 */
[----:B------:R-:W-:Y:S01]  /*189b0*/  IMAD.MOV.U32 R202, RZ, RZ, R151 ;  /* 0x000000ffffca7224 */ /* 0x000fe200078e0097 */
[----:B------:R-:W-:Y:S01]  /*189c0*/  MOV R151, R150 ;  /* 0x0000009600977202 */ /* 0x000fe20000000f00 */
[----:B------:R-:W-:Y:S01]  /*189d0*/  FFMA.FTZ R106, R154, c[0x0][0x23c], -R111 ;  /* 0x00008f009a6a7a23 */ /* 0x000fe2000001086f */
[----:B------:R1:W5:Y:S01]  /*189e0*/  LDL.LU R223, [R1+0x7c] ;  /* 0x00007c0001df7983 */ /* 0x0003620000300800 */
[----:B------:R-:W-:Y:S01]  /*189f0*/  IMAD.MOV.U32 R154, RZ, RZ, R201 ;  /* 0x000000ffff9a7224 */ /* 0x000fe200078e00c9 */
[-C--:B------:R-:W-:Y:S01]  /*18a00*/  HMMA.16816.F32.BF16 R4, R112, R116.reuse, R4 ;  /* 0x000000747004723c */ /* 0x080fe20000041804 */
[----:B------:R-:W-:Y:S01]  /*18a10*/  IMAD.MOV.U32 R150, RZ, RZ, R149 ;  /* 0x000000ffff967224 */ /* 0x000fe200078e0095 */
[----:B------:R-:W-:Y:S01]  /*18a20*/  MOV R201, R202 ;  /* 0x000000ca00c97202 */ /* 0x000fe20000000f00 */
[----:B------:R-:W-:Y:S01]  /*18a30*/  IMAD.MOV.U32 R149, RZ, RZ, R133 ;  /* 0x000000ffff957224 */ /* 0x000fe200078e0085 */
[----:B------:R-:W1:Y:S01]  /*18a40*/  MUFU.EX2 R203, R106 ;  /* 0x0000006a00cb7308 */ /* 0x000e620000000800 */
[----:B------:R-:W-:Y:S01]  /*18a50*/  IMAD.MOV.U32 R202, RZ, RZ, R150 ;  /* 0x000000ffffca7224 */ /* 0x000fe200078e0096 */
[----:B------:R-:W-:Y:S01]  /*18a60*/  MOV R133, R132 ;  /* 0x0000008400857202 */ /* 0x000fe20000000f00 */
[----:B------:R-:W-:Y:S01]  /*18a70*/  IMAD.MOV.U32 R150, RZ, RZ, R199 ;  /* 0x000000ffff967224 */ /* 0x000fe200078e00c7 */
[----:B------:R-:W-:Y:S01]  /*18a80*/  MOV R199, R220 ;  /* 0x000000dc00c77202 */ /* 0x000fe20000000f00 */
[----:B------:R-:W-:Y:S02]  /*18a90*/  IMAD.MOV.U32 R132, RZ, RZ, R221 ;  /* 0x000000ffff847224 */ /* 0x000fe400078e00dd */
[----:B------:R3:W5:Y:S04]  /*18aa0*/  LDL.LU R221, [R1+0x78] ;  /* 0x0000780001dd7983 */ /* 0x0007680000300800 */
[----:B------:R3:W5:Y:S01]  /*18ab0*/  LDL.LU R220, [R1+0x74] ;  /* 0x0000740001dc7983 */ /* 0x0007620000300800 */
[----:B--2---:R-:W-:Y:S02]  /*18ac0*/  FFMA.FTZ R2, R154, c[0x0][0x23c], -R111 ;  /* 0x00008f009a027a23 */ /* 0x004fe4000001086f */
[----:B------:R-:W-:Y:S02]  /*18ad0*/  IMAD.MOV.U32 R154, RZ, RZ, R201 ;  /* 0x000000ffff9a7224 */ /* 0x000fe400078e00c9 */
[----:B------:R2:W-:Y:S01]  /*18ae0*/  MUFU.EX2 R204, R2 ;  /* 0x0000000200cc7308 */ /* 0x0005e20000000800 */
[----:B------:R-:W-:Y:S01]  /*18af0*/  IMAD.MOV.U32 R201, RZ, RZ, R202 ;  /* 0x000000ffffc97224 */ /* 0x000fe200078e00ca */
[----:B------:R-:W-:Y:S01]  /*18b00*/  MOV R202, R199 ;  /* 0x000000c700ca7202 */ /* 0x000fe20000000f00 */
[----:B------:R-:W-:Y:S02]  /*18b10*/  IMAD.MOV.U32 R199, RZ, RZ, R107 ;  /* 0x000000ffffc77224 */ /* 0x000fe400078e006b */
[----:B------:R-:W-:Y:S01]  /*18b20*/  IMAD.MOV.U32 R107, RZ, RZ, R219 ;  /* 0x000000ffff6b7224 */ /* 0x000fe200078e00db */
[----:B------:R-:W-:Y:S01]  /*18b30*/  MOV R155, R201 ;  /* 0x000000c9009b7202 */ /* 0x000fe20000000f00 */
[----:B------:R-:W-:Y:S01]  /*18b40*/  IMAD.MOV.U32 R156, RZ, RZ, R199 ;  /* 0x000000ffff9c7224 */ /* 0x000fe200078e00c7 */
[----:B-1----:R-:W-:Y:S01]  /*18b50*/  F2FP.BF16.PACK_AB R120, R203, R205 ;  /* 0x000000cdcb78723e */ /* 0x002fe200000010ff */
[----:B------:R1:W5:Y:S04]  /*18b60*/  LDL.LU R219, [R1+0x70] ;  /* 0x0000700001db7983 */ /* 0x0003680000300800 */
[----:B------:R1:W5:Y:S01]  /*18b70*/  LDL.LU R217, [R1+0x6c] ;  /* 0x00006c0001d97983 */ /* 0x0003620000300800 */
[----:B--2---:R-:W-:Y:S02]  /*18b80*/  FFMA.FTZ R2, R154, c[0x0][0x23c], -R111 ;  /* 0x00008f009a027a23 */ /* 0x004fe4000001086f */
[----:B------:R-:W-:Y:S02]  /*18b90*/  IMAD.MOV.U32 R154, RZ, RZ, R202 ;  /* 0x000000ffff9a7224 */ /* 0x000fe400078e00ca */
[----:B------:R2:W1:Y:S02]  /*18ba0*/  MUFU.EX2 R202, R2 ;  /* 0x0000000200ca7308 */ /* 0x0004640000000800 */
[--C-:B--2---:R-:W-:Y:S01]  /*18bb0*/  FFMA.FTZ R2, R244, c[0x0][0x23c], -R184.reuse ;  /* 0x00008f00f4027a23 */ /* 0x104fe200000108b8 */
[----:B-1----:R-:W-:Y:S07]  /*18bc0*/  F2FP.BF16.PACK_AB R122, R202, R204 ;  /* 0x000000ccca7a723e */ /* 0x002fee00000010ff */
[----:B------:R1:W-:Y:S02]  /*18bd0*/  MUFU.EX2 R201, R2 ;  /* 0x0000000200c97308 */ /* 0x0003e40000000800 */
[--C-:B-1----:R-:W-:Y:S01]  /*18be0*/  FFMA.FTZ R2, R240, c[0x0][0x23c], -R184.reuse ;  /* 0x00008f00f0027a23 */ /* 0x102fe200000108b8 */
[----:B------:R-:W-:Y:S07]  /*18bf0*/  MOV R240, R153 ;  /* 0x0000009900f07202 */ /* 0x000fee0000000f00 */
[----:B------:R1:W2:Y:S02]  /*18c00*/  MUFU.EX2 R199, R2 ;  /* 0x0000000200c77308 */ /* 0x0002a40000000800 */
[----:B-1----:R-:W-:Y:S01]  /*18c10*/  FFMA.FTZ R2, R249, c[0x0][0x23c], -R184 ;  /* 0x00008f00f9027a23 */ /* 0x002fe200000108b8 */
[----:B--2---:R-:W-:Y:S01]  /*18c20*/  F2FP.BF16.PACK_AB R121, R199, R201 ;  /* 0x000000c9c779723e */ /* 0x004fe200000010ff */
[----:B------:R-:W-:Y:S06]  /*18c30*/  IMAD.MOV.U32 R249, RZ, RZ, R152 ;  /* 0x000000fffff97224 */ /* 0x000fec00078e0098 */
        /* <DEDUP_REMOVED lines=11> */
[-C--:B----4-:R-:W-:Y:S01]  /*18cf0*/  HMMA.16816.F32.BF16 R20, R112, R124.reuse, R20 ;  /* 0x0000007c7014723c */ /* 0x090fe20000041814 */
[----:B------:R1:W-:Y:S07]  /*18d00*/  MUFU.EX2 R196, R2 ;  /* 0x0000000200c47308 */ /* 0x0003ee0000000800 */
[C---:B------:R-:W-:Y:S08]  /*18d10*/  HMMA.16816.F32.BF16 R24, R120.reuse, R124, R24 ;  /* 0x0000007c7818723c */ /* 0x040ff00000041818 */
[-C--:B------:R-:W-:Y:S08]  /*18d20*/  HMMA.16816.F32.BF16 R28, R120, R126.reuse, R28 ;  /* 0x0000007e781c723c */ /* 0x080ff0000004181c */
[C---:B------:R-:W-:Y:S01]  /*18d30*/  HMMA.16816.F32.BF16 R32, R112.reuse, R126, R32 ;  /* 0x0000007e7020723c */ /* 0x040fe20000041820 */
[--C-:B-1----:R-:W-:Y:S01]  /*18d40*/  FFMA.FTZ R2, R156, c[0x0][0x23c], -R110.reuse ;  /* 0x00008f009c027a23 */ /* 0x102fe2000001086e */
[----:B------:R-:W1:Y:S03]  /*18d50*/  LDSM.16.MT88.4 R124, [R216+0xb800] ;  /* 0x00b80000d87c783b */ /* 0x000e660000004200 */
[----:B------:R4:W-:Y:S03]  /*18d60*/  MUFU.EX2 R195, R2 ;  /* 0x0000000200c37308 */ /* 0x0009e60000000800 */
[-C--:B---3--:R-:W-:Y:S02]  /*18d70*/  HMMA.16816.F32.BF16 R36, R112, R128.reuse, R36 ;  /* 0x000000807024723c */ /* 0x088fe40000041824 */
[----:B------:R-:W-:Y:S06]  /*18d80*/  LDSM.16.MT88.4 R156, [R216+0xac00] ;  /* 0x00ac0000d89c783b */ /* 0x000fec0000004200 */
[C---:B------:R-:W-:Y:S08]  /*18d90*/  HMMA.16816.F32.BF16 R40, R120.reuse, R128, R40 ;  /* 0x000000807828723c */ /* 0x040ff00000041828 */
[-C--:B------:R-:W-:Y:S01]  /*18da0*/  HMMA.16816.F32.BF16 R44, R120, R130.reuse, R44 ;  /* 0x00000082782c723c */ /* 0x080fe2000004182c */
[----:B----4-:R-:W-:Y:S03]  /*18db0*/  FFMA.FTZ R2, R155, c[0x0][0x23c], -R110 ;  /* 0x00008f009b027a23 */ /* 0x010fe6000001086e */
[----:B------:R-:W-:Y:S01]  /*18dc0*/  MOV R155, R148 ;  /* 0x00000094009b7202 */ /* 0x000fe20000000f00 */
[----:B------:R-:W-:Y:S03]  /*18dd0*/  IMAD.MOV.U32 R148, RZ, RZ, R142 ;  /* 0x000000ffff947224 */ /* 0x000fe600078e008e */
[C---:B------:R-:W-:Y:S01]  /*18de0*/  HMMA.16816.F32.BF16 R48, R112.reuse, R130, R48 ;  /* 0x000000827030723c */ /* 0x040fe20000041830 */
[----:B------:R3:W4:Y:S01]  /*18df0*/  MUFU.EX2 R193, R2 ;  /* 0x0000000200c17308 */ /* 0x0007220000000800 */
[----:B------:R-:W4:Y:S02]  /*18e00*/  LDSM.16.MT88.4 R128, [R218+0xb800] ;  /* 0x00b80000da80783b */ /* 0x000f240000004200 */
[----:B------:R-:W-:Y:S02]  /*18e10*/  IMAD.MOV.U32 R142, RZ, RZ, R187 ;  /* 0x000000ffff8e7224 */ /* 0x000fe400078e00bb */
[----:B------:R-:W-:Y:S02]  /*18e20*/  IMAD.MOV.U32 R152, RZ, RZ, R148 ;  /* 0x000000ffff987224 */ /* 0x000fe400078e0094 */
[-C--:B--2---:R-:W-:Y:S01]  /*18e30*/  HMMA.16816.F32.BF16 R52, R112, R116.reuse, R52 ;  /* 0x000000747034723c */ /* 0x084fe20000041834 */
[----:B------:R-:W-:Y:S07]  /*18e40*/  MOV R148, R142 ;  /* 0x0000008e00947202 */ /* 0x000fee0000000f00 */
[C---:B------:R-:W-:Y:S08]  /*18e50*/  HMMA.16816.F32.BF16 R56, R120.reuse, R116, R56 ;  /* 0x000000747838723c */ /* 0x040ff00000041838 */
[-C--:B------:R-:W-:Y:S01]  /*18e60*/  HMMA.16816.F32.BF16 R60, R120, R118.reuse, R60 ;  /* 0x00000076783c723c */ /* 0x080fe2000004183c */
[----:B---3--:R-:W-:Y:S03]  /*18e70*/  FFMA.FTZ R2, R154, c[0x0][0x23c], -R109 ;  /* 0x00008f009a027a23 */ /* 0x008fe6000001086d */
[----:B------:R-:W-:Y:S01]  /*18e80*/  IMAD.MOV.U32 R154, RZ, RZ, R147 ;  /* 0x000000ffff9a7224 */ /* 0x000fe200078e0093 */
[----:B------:R2:W-:Y:S01]  /*18e90*/  MUFU.EX2 R194, R2 ;  /* 0x0000000200c27308 */ /* 0x0005e20000000800 */
[----:B------:R-:W-:Y:S01]  /*18ea0*/  MOV R147, R135 ;  /* 0x0000008700937202 */ /* 0x000fe20000000f00 */
[----:B------:R-:W-:Y:S01]  /*18eb0*/  FFMA.FTZ R109, R151, c[0x0][0x23c], -R109 ;  /* 0x00008f00976d7a23 */ /* 0x000fe2000001086d */
[C---:B------:R-:W-:Y:S01]  /*18ec0*/  HMMA.16816.F32.BF16 R64, R112.reuse, R118, R64 ;  /* 0x000000767040723c */ /* 0x040fe20000041840 */
[----:B------:R-:W-:Y:S03]  /*18ed0*/  IMAD.MOV.U32 R151, RZ, RZ, R146 ;  /* 0x000000ffff977224 */ /* 0x000fe600078e0092 */
[----:B------:R-:W-:Y:S02]  /*18ee0*/  IMAD.MOV.U32 R146, RZ, RZ, R133 ;  /* 0x000000ffff927224 */ /* 0x000fe400078e0085 */
[----:B------:R-:W-:Y:S01]  /*18ef0*/  IMAD.MOV.U32 R245, RZ, RZ, R151 ;  /* 0x000000fffff57224 */ /* 0x000fe200078e0097 */
[----:B------:R4:W3:Y:S01]  /*18f00*/  MUFU.EX2 R192, R109 ;  /* 0x0000006d00c07308 */ /* 0x0008e20000000800 */
[-C--:B-1----:R-:W-:Y:S01]  /*18f10*/  HMMA.16816.F32.BF16 R68, R112, R124.reuse, R68 ;  /* 0x0000007c7044723c */ /* 0x082fe20000041844 */
[----:B------:R-:W-:Y:S03]  /*18f20*/  MOV R151, R147 ;  /* 0x0000009300977202 */ /* 0x000fe60000000f00 */
[----:B------:R-:W-:Y:S02]  /*18f30*/  IMAD.MOV.U32 R147, RZ, RZ, R141 ;  /* 0x000000ffff937224 */ /* 0x000fe400078e008d */
[----:B------:R-:W-:Y:S02]  /*18f40*/  IMAD.MOV.U32 R244, RZ, RZ, R154 ;  /* 0x000000fffff47224 */ /* 0x000fe400078e009a */
[C---:B------:R-:W-:Y:S03]  /*18f50*/  HMMA.16816.F32.BF16 R72, R120.reuse, R124, R72 ;  /* 0x0000007c7848723c */ /* 0x040fe60000041848 */
[----:B------:R-:W-:Y:S01]  /*18f60*/  ISETP.GT.AND P0, PT, R236, R244, PT ;  /* 0x000000f4ec00720c */ /* 0x000fe20003f04270 */
[----:B--2---:R-:W-:Y:S01]  /*18f70*/  FFMA.FTZ R2, R150, c[0x0][0x23c], -R110 ;  /* 0x00008f0096027a23 */ /* 0x004fe2000001086e */
[----:B------:R-:W-:Y:S01]  /*18f80*/  MOV R150, R145 ;  /* 0x0000009100967202 */ /* 0x000fe20000000f00 */
[----:B------:R-:W-:Y:S02]  /*18f90*/  IMAD.MOV.U32 R145, RZ, RZ, R134 ;  /* 0x000000ffff917224 */ /* 0x000fe400078e0086 */
[-C--:B------:R-:W-:Y:S01]  /*18fa0*/  HMMA.16816.F32.BF16 R76, R120, R126.reuse, R76 ;  /* 0x0000007e784c723c */ /* 0x080fe2000004184c */
[----:B------:R1:W-:Y:S03]  /*18fb0*/  MUFU.EX2 R191, R2 ;  /* 0x0000000200bf7308 */ /* 0x0003e60000000800 */
[----:B------:R-:W-:Y:S01]  /*18fc0*/  FFMA.FTZ R110, R190, c[0x0][0x23c], -R110 ;  /* 0x00008f00be6e7a23 */ /* 0x000fe2000001086e */
[----:B------:R-:W-:Y:S01]  /*18fd0*/  MOV R154, R150 ;  /* 0x00000096009a7202 */ /* 0x000fe20000000f00 */
[----:B------:R-:W-:Y:S01]  /*18fe0*/  IMAD.MOV.U32 R150, RZ, RZ, R146 ;  /* 0x000000ffff967224 */ /* 0x000fe200078e0092 */
[----:B----4-:R-:W-:Y:S01]  /*18ff0*/  F2FP.BF16.PACK_AB R109, R193, R195 ;  /* 0x000000c3c16d723e */ /* 0x010fe200000010ff */
[C---:B------:R-:W-:Y:S01]  /*19000*/  HMMA.16816.F32.BF16 R80, R112.reuse, R126, R80 ;  /* 0x0000007e7050723c */ /* 0x040fe20000041850 */
[----:B------:R-:W-:Y:S02]  /*19010*/  IMAD.MOV.U32 R146, RZ, RZ, R140 ;  /* 0x000000ffff927224 */ /* 0x000fe400078e008c */
[----:B------:R3:W-:Y:S05]  /*19020*/  MUFU.EX2 R190, R110 ;  /* 0x0000006e00be7308 */ /* 0x0007ea0000000800 */
[-C--:B------:R-:W-:Y:S08]  /*19030*/  HMMA.16816.F32.BF16 R84, R112, R128.reuse, R84 ;  /* 0x000000807054723c */ /* 0x080ff00000041854 */
[C---:B------:R-:W-:Y:S01]  /*19040*/  HMMA.16816.F32.BF16 R88, R120.reuse, R128, R88 ;  /* 0x000000807858723c */ /* 0x040fe20000041858 */
[--C-:B-1----:R-:W-:Y:S03]  /*19050*/  FFMA.FTZ R2, R107, c[0x0][0x23c], -R111.reuse ;  /* 0x00008f006b027a23 */ /* 0x102fe6000001086f */
[----:B------:R-:W-:Y:S02]  /*19060*/  IMAD.MOV.U32 R107, RZ, RZ, R188 ;  /* 0x000000ffff6b7224 */ /* 0x000fe400078e00bc */
[----:B------:R1:W-:Y:S02]  /*19070*/  MUFU.EX2 R188, R2 ;  /* 0x0000000200bc7308 */ /* 0x0003e40000000800 */
[-C--:B------:R-:W-:Y:S01]  /*19080*/  HMMA.16816.F32.BF16 R92, R120, R130.reuse, R92 ;  /* 0x00000082785c723c */ /* 0x080fe2000004185c */
[----:B---3--:R-:W-:Y:S07]  /*19090*/  F2FP.BF16.PACK_AB R110, R192, R194 ;  /* 0x000000c2c06e723e */ /* 0x008fee00000010ff */
[----:B------:R-:W-:Y:S01]  /*190a0*/  HMMA.16816.F32.BF16 R96, R112, R130, R96 ;  /* 0x000000827060723c */ /* 0x000fe20000041860 */
[--C-:B-1----:R-:W-:Y:S04]  /*190b0*/  FFMA.FTZ R2, R189, c[0x0][0x23c], -R111.reuse ;  /* 0x00008f00bd027a23 */ /* 0x102fe8000001086f */
[----:B------:R1:W2:Y:S02]  /*190c0*/  MUFU.EX2 R189, R2 ;  /* 0x0000000200bd7308 */ /* 0x0002a40000000800 */
[----:B-1----:R-:W-:Y:S01]  /*190d0*/  FFMA.FTZ R2, R149, c[0x0][0x23c], -R111 ;  /* 0x00008f0095027a23 */ /* 0x002fe2000001086f */
[----:B--2---:R-:W-:Y:S01]  /*190e0*/  F2FP.BF16.PACK_AB R176, R189, R188 ;  /* 0x000000bcbdb0723e */ /* 0x004fe200000010ff */
[----:B------:R-:W-:Y:S03]  /*190f0*/  IMAD.MOV.U32 R149, RZ, RZ, R143 ;  /* 0x000000ffff957224 */ /* 0x000fe600078e008f */
[----:B------:R-:W-:Y:S03]  /*19100*/  MOV R143, R132 ;  /* 0x00000084008f7202 */ /* 0x000fe60000000f00 */
[----:B------:R1:W-:Y:S01]  /*19110*/  MUFU.EX2 R187, R2 ;  /* 0x0000000200bb7308 */ /* 0x0003e20000000800 */
[----:B------:R-:W2:Y:S01]  /*19120*/  LDSM.16.MT88.4 R132, [R216+0x9c00] ;  /* 0x009c0000d884783b */ /* 0x000ea20000004200 */
[----:B------:R-:W-:Y:S02]  /*19130*/  FFMA.FTZ R111, R186, c[0x0][0x23c], -R111 ;  /* 0x00008f00ba6f7a23 */ /* 0x000fe4000001086f */
[----:B------:R-:W-:Y:S02]  /*19140*/  IMAD.MOV.U32 R153, RZ, RZ, R149 ;  /* 0x000000ffff997224 */ /* 0x000fe400078e0095 */
[----:B------:R-:W-:Y:S03]  /*19150*/  IMAD.MOV.U32 R149, RZ, RZ, R143 ;  /* 0x000000ffff957224 */ /* 0x000fe600078e008f */
[----:B------:R-:W3:Y:S01]  /*19160*/  LDSM.16.MT88.4 R140, [R218+0x9c00] ;  /* 0x009c0000da8c783b */ /* 0x000ee20000004200 */
[----:B------:R4:W4:Y:S01]  /*19170*/  MUFU.EX2 R186, R111 ;  /* 0x0000006f00ba7308 */ /* 0x0009220000000800 */
[--C-:B-1----:R-:W-:Y:S09]  /*19180*/  FFMA.FTZ R2, R185, c[0x0][0x23c], -R184.reuse ;  /* 0x00008f00b9027a23 */ /* 0x102ff200000108b8 */
[----:B------:R1:W-:Y:S01]  /*19190*/  MUFU.EX2 R185, R2 ;  /* 0x0000000200b97308 */ /* 0x0003e20000000800 */
[----:B----4-:R-:W-:Y:S02]  /*191a0*/  F2FP.BF16.PACK_AB R111, R190, R191 ;  /* 0x000000bfbe6f723e */ /* 0x010fe400000010ff */
[----:B------:R-:W-:Y:S01]  /*191b0*/  F2FP.BF16.PACK_AB R178, R186, R187 ;  /* 0x000000bbbab2723e */ /* 0x000fe200000010ff */
[--C-:B-1----:R-:W-:Y:S06]  /*191c0*/  FFMA.FTZ R2, R107, c[0x0][0x23c], -R184.reuse ;  /* 0x00008f006b027a23 */ /* 0x102fec00000108b8 */
[----:B------:R1:W4:Y:S02]  /*191d0*/  MUFU.EX2 R107, R2 ;  /* 0x00000002006b7308 */ /* 0x0003240000000800 */
[--C-:B-1----:R-:W-:Y:S01]  /*191e0*/  FFMA.FTZ R2, R155, c[0x0][0x23c], -R184.reuse ;  /* 0x00008f009b027a23 */ /* 0x102fe200000108b8 */
[----:B----4-:R-:W-:Y:S01]  /*191f0*/  F2FP.BF16.PACK_AB R177, R107, R185 ;  /* 0x000000b96bb1723e */ /* 0x010fe200000010ff */
[----:B------:R-:W-:Y:S01]  /*19200*/  FFMA.FTZ R184, R108, c[0x0][0x23c], -R184 ;  /* 0x00008f006cb87a23 */ /* 0x000fe200000108b8 */
[----:B------:R-:W-:Y:S05]  /*19210*/  F2FP.BF16.PACK_AB R108, R196, R197 ;  /* 0x000000c5c46c723e */ /* 0x000fea00000010ff */
[----:B------:R1:W-:Y:S02]  /*19220*/  MUFU.EX2 R106, R2 ;  /* 0x00000002006a7308 */ /* 0x0003e40000000800 */
[-C--:B--2---:R-:W-:Y:S01]  /*19230*/  HMMA.16816.F32.BF16 R112, R108, R132.reuse, R4 ;  /* 0x000000846c70723c */ /* 0x084fe20000041804 */
[----:B------:R-:W3:Y:S07]  /*19240*/  LDSM.16.MT88.4 R4, [R218+0xbc00] ;  /* 0x00bc0000da04783b */ /* 0x000eee0000004200 */
[----:B------:R-:W4:Y:S01]  /*19250*/  MUFU.EX2 R184, R184 ;  /* 0x000000b800b87308 */ /* 0x000f220000000800 */
[----:B-1----:R-:W2:Y:S03]  /*19260*/  LDL.LU R2, [R1+0x24] ;  /* 0x0000240001027983 */ /* 0x002ea60000300800 */
[----:B----4-:R-:W-:Y:S07]  /*19270*/  F2FP.BF16.PACK_AB R179, R184, R106 ;  /* 0x0000006ab8b3723e */ /* 0x010fee00000010ff */
[C---:B------:R-:W-:Y:S07]  /*19280*/  HMMA.16816.F32.BF16 R116, R176.reuse, R132, R8 ;  /* 0x00000084b074723c */ /* 0x040fee0000041808 */
[----:B------:R-:W-:Y:S01]  /*19290*/  IMAD.MOV.U32 R10, RZ, RZ, R153 ;  /* 0x000000ffff0a7224 */ /* 0x000fe200078e0099 */
[-C--:B------:R-:W-:Y:S01]  /*192a0*/  HMMA.16816.F32.BF16 R120, R176, R134.reuse, R12 ;  /* 0x00000086b078723c */ /* 0x080fe2000004180c */
[----:B------:R-:W-:Y:S03]  /*192b0*/  MOV R8, R151 ;  /* 0x0000009700087202 */ /* 0x000fe60000000f00 */
[----:B------:R-:W-:Y:S01]  /*192c0*/  MOV R11, R154 ;  /* 0x0000009a000b7202 */ /* 0x000fe20000000f00 */
[----:B------:R-:W-:Y:S02]  /*192d0*/  IMAD.MOV.U32 R9, RZ, RZ, R152 ;  /* 0x000000ffff097224 */ /* 0x000fe400078e0098 */
[----:B------:R-:W-:Y:S01]  /*192e0*/  IMAD.MOV.U32 R12, RZ, RZ, R150 ;  /* 0x000000ffff0c7224 */ /* 0x000fe200078e0096 */
[C---:B------:R-:W-:Y:S01]  /*192f0*/  HMMA.16816.F32.BF16 R124, R108.reuse, R134, R16 ;  /* 0x000000866c7c723c */ /* 0x040fe20000041810 */
[----:B------:R-:W4:Y:S03]  /*19300*/  LDL.LU R16, [R1+0x2c] ;  /* 0x00002c0001107983 */ /* 0x000f260000300800 */
[----:B------:R-:W-:Y:S01]  /*19310*/  IMAD.MOV.U32 R13, RZ, RZ, R149 ;  /* 0x000000ffff0d7224 */ /* 0x000fe200078e0095 */
[----:B------:R-:W-:Y:S01]  /*19320*/  MOV R14, R148 ;  /* 0x00000094000e7202 */ /* 0x000fe20000000f00 */
[----:B------:R-:W-:Y:S01]  /*19330*/  IMAD.MOV.U32 R15, RZ, RZ, R147 ;  /* 0x000000ffff0f7224 */ /* 0x000fe200078e0093 */
[----:B------:R-:W-:Y:S01]  /*19340*/  MOV R18, R145 ;  /* 0x0000009100127202 */ /* 0x000fe20000000f00 */
[-C--:B---3--:R-:W-:Y:S01]  /*19350*/  HMMA.16816.F32.BF16 R128, R108, R140.reuse, R20 ;  /* 0x0000008c6c80723c */ /* 0x088fe20000041814 */
[----:B------:R-:W3:Y:S03]  /*19360*/  LDL.LU R21, [R1+0x28] ;  /* 0x0000280001157983 */ /* 0x000ee60000300800 */
[----:B------:R-:W-:Y:S02]  /*19370*/  IMAD.MOV.U32 R17, RZ, RZ, R146 ;  /* 0x000000ffff117224 */ /* 0x000fe400078e0092 */
[----:B------:R-:W-:Y:S01]  /*19380*/  IMAD.MOV.U32 R19, RZ, RZ, R144 ;  /* 0x000000ffff137224 */ /* 0x000fe200078e0090 */
[----:B------:R-:W-:Y:S01]  /*19390*/  MOV R22, R138 ;  /* 0x0000008a00167202 */ /* 0x000fe20000000f00 */
[C---:B------:R-:W-:Y:S01]  /*193a0*/  HMMA.16816.F32.BF16 R132, R176.reuse, R140, R24 ;  /* 0x0000008cb084723c */ /* 0x040fe20000041818 */
[----:B------:R-:W3:Y:S03]  /*193b0*/  LDL.LU R27, [R1+0x20] ;  /* 0x00002000011b7983 */ /* 0x000ee60000300800 */
[----:B------:R-:W-:Y:S02]  /*193c0*/  IMAD.MOV.U32 R20, RZ, RZ, R139 ;  /* 0x000000ffff147224 */ /* 0x000fe400078e008b */
[----:B------:R-:W-:Y:S02]  /*193d0*/  IMAD.MOV.U32 R23, RZ, RZ, R137 ;  /* 0x000000ffff177224 */ /* 0x000fe400078e0089 */
[----:B------:R-:W-:Y:S02]  /*193e0*/  IMAD.MOV.U32 R26, RZ, RZ, R136 ;  /* 0x000000ffff1a7224 */ /* 0x000fe400078e0088 */
        /* <DEDUP_REMOVED lines=17> */
[----:B------:R-:W-:Y:S01]  /*19500*/  HMMA.16816.F32.BF16 R96, R108, R6, R96 ;  /* 0x000000066c60723c */ /* 0x000fe20000041860 */
[----:B--2---:R-:W-:Y:S04]  /*19510*/  FFMA.FTZ R2, R3, R2, R22 ;  /* 0x0000000203027223 */ /* 0x004fe80000010016 */
[----:B------:R-:W-:Y:S04]  /*19520*/  FADD.FTZ R2, R18, R2 ;  /* 0x0000000212027221 */ /* 0x000fe80000010000 */
[----:B------:R-:W-:Y:S03]  /*19530*/  FADD.FTZ R9, R9, R2 ;  /* 0x0000000209097221 */ /* 0x000fe60000010000 */
[----:B----4-:R-:W-:Y:S04]  /*19540*/  FFMA.FTZ R0, R0, R16, R23 ;  /* 0x0000001000007223 */ /* 0x010fe80000010017 */
[----:B------:R-:W-:Y:S02]  /*19550*/  FADD.FTZ R0, R19, R0 ;  /* 0x0000000013007221 */ /* 0x000fe40000010000 */
[----:B---3--:R-:W-:Y:S02]  /*19560*/  FFMA.FTZ R100, R100, R21, R20 ;  /* 0x0000001564647223 */ /* 0x008fe40000010014 */
[----:B------:R-:W-:Y:S02]  /*19570*/  FADD.FTZ R8, R8, R0 ;  /* 0x0000000008087221 */ /* 0x000fe40000010000 */
[----:B------:R-:W-:Y:S02]  /*19580*/  FADD.FTZ R3, R17, R100 ;  /* 0x0000006411037221 */ /* 0x000fe40000010000 */
[----:B------:R-:W-:Y:S02]  /*19590*/  FADD.FTZ R0, R15, R9 ;  /* 0x000000090f007221 */ /* 0x000fe40000010000 */
[----:B------:R-:W-:Y:S02]  /*195a0*/  FFMA.FTZ R101, R101, R27, R26 ;  /* 0x0000001b65657223 */ /* 0x000fe4000001001a */
        /* <DEDUP_REMOVED lines=53> */
[----:B------:R-:W-:Y:S01]  /*19900*/  FADD.FTZ R0, R106, R0 ;  /* 0x000000006a007221 */ /* 0x000fe20000010000 */
[----:B------:R1:W-:Y:S01]  /*19910*/  STL [R1+0x28], R3 ;  /* 0x0000280301007387 */ /* 0x0003e20000100800 */
[----:B------:R-:W-:Y:S02]  /*19920*/  FADD.FTZ R2, R186, R2 ;  /* 0x00000002ba027221 */ /* 0x000fe40000010000 */
[----:B------:R-:W-:Y:S02]  /*19930*/  FADD.FTZ R0, R184, R0 ;  /* 0x00000000b8007221 */ /* 0x000fe40000010000 */
[----:B------:R-:W-:Y:S01]  /*19940*/  IMAD.MOV.U32 R107, RZ, RZ, R102 ;  /* 0x000000ffff6b7224 */ /* 0x000fe200078e0066 */
[----:B------:R2:W-:Y:S01]  /*19950*/  STL [R1+0x24], R2 ;  /* 0x0000240201007387 */ /* 0x0005e20000100800 */
[----:B------:R-:W-:Y:S02]  /*19960*/  IMAD.MOV.U32 R100, RZ, RZ, R104 ;  /* 0x000000ffff647224 */ /* 0x000fe400078e0068 */
[----:B------:R-:W-:Y:S01]  /*19970*/  IMAD.MOV.U32 R106, RZ, RZ, R103 ;  /* 0x000000ffff6a7224 */ /* 0x000fe200078e0067 */
[----:B------:R2:W-:Y:S01]  /*19980*/  STL [R1+0x2c], R0 ;  /* 0x00002c0001007387 */ /* 0x0005e20000100800 */
[----:B-1----:R-:W-:Y:S01]  /*19990*/  MOV R3, R105 ;  /* 0x0000006900037202 */ /* 0x002fe20000000f00 */
[----:B--2--5:R-:W-:-:S05]  /*199a0*/  @P0 BRA `(.L_x_247) ;  /* 0xffffa9b000000947 */ /* 0x024fca000383ffff */
.L_x_246:
[----:B------:R-:W2:Y:S04]  /*199b0*/  LDL.LU R2, [R1+0x20] ;  /* 0x0000200001027983 */ /* 0x000ea80000300800 */
[----:B------:R-:W3:Y:S04]  /*199c0*/  LDL.LU R9, [R1+0x28] ;  /* 0x0000280001097983 */ /* 0x000ee80000300800 */
[----:B------:R-:W4:Y:S04]  /*199d0*/  LDL.LU R8, [R1+0x24] ;  /* 0x0000240001087983 */ /* 0x000f280000300800 */
[----:B------:R-:W4:Y:S04]  /*199e0*/  LDL.LU R7, [R1+0x2c] ;  /* 0x00002c0001077983 */ /* 0x000f280000300800 */
[----:B------:R-:W4:Y:S04]  /*199f0*/  LDL.LU R111, [R1+0x58] ;  /* 0x00005800016f7983 */ /* 0x000f280000300800 */
[----:B------:R-:W1:Y:S04]  /*19a00*/  S2R R109, SR_TID.X ;  /* 0x00000000006d7919 */ /* 0x000e680000002100 */
[----:B------:R-:W2:Y:S01]  /*19a10*/  S2R R110, SR_CTAID.Y ;  /* 0x00000000006e7919 */ /* 0x000ea20000002600 */
[----:B-1----:R-:W-:-:S04]  /*19a20*/  SHF.R.S32.HI R51, RZ, 0x1f, R109 ;  /* 0x0000001fff337819 */ /* 0x002fc8000001146d */
[CC--:B------:R-:W-:Y:S02]  /*19a30*/  LEA.HI R108, R51.reuse, R109.reuse, RZ, 0x2 ;  /* 0x0000006d336c7211 */ /* 0x0c0fe400078f10ff */
[----:B------:R-:W-:Y:S02]  /*19a40*/  LEA.HI R51, R51, R109, RZ, 0x5 ;  /* 0x0000006d33337211 */ /* 0x000fe400078f28ff */
[----:B------:R-:W-:Y:S01]  /*19a50*/  SHF.R.S32.HI R47, RZ, 0x2, R108 ;  /* 0x00000002ff2f7819 */ /* 0x000fe2000001146c */
[----:B--2---:R-:W1:Y:S04]  /*19a60*/  SHFL.BFLY PT, R0, R2, 0x2, 0x1f ;  /* 0x0c401f0002007f89 */ /* 0x004e6800000e0000 */
[----:B---3--:R-:W2:Y:S04]  /*19a70*/  SHFL.BFLY PT, R4, R9, 0x2, 0x1f ;  /* 0x0c401f0009047f89 */ /* 0x008ea800000e0000 */
[----:B----4-:R-:W3:Y:S04]  /*19a80*/  SHFL.BFLY PT, R6, R8, 0x2, 0x1f ;  /* 0x0c401f0008067f89 */ /* 0x010ee800000e0000 */
[----:B------:R-:W4:Y:S01]  /*19a90*/  SHFL.BFLY PT, R5, R7, 0x2, 0x1f ;  /* 0x0c401f0007057f89 */ /* 0x000f2200000e0000 */
[----:B------:R-:W-:Y:S01]  /*19aa0*/  ISETP.NE.AND P0, PT, R111, -0x1, PT ;  /* 0xffffffff6f00780c */ /* 0x000fe20003f05270 */
[----:B-1----:R-:W-:-:S02]  /*19ab0*/  FADD.FTZ R0, R0, R2 ;  /* 0x0000000200007221 */ /* 0x002fc40000010000 */
[----:B--2---:R-:W-:-:S03]  /*19ac0*/  FADD.FTZ R4, R4, R9 ;  /* 0x0000000904047221 */ /* 0x004fc60000010000 */
[----:B------:R-:W1:Y:S01]  /*19ad0*/  SHFL.BFLY PT, R2, R0, 0x1, 0x1f ;  /* 0x0c201f0000027f89 */ /* 0x000e6200000e0000 */
[----:B---3--:R-:W-:-:S03]  /*19ae0*/  FADD.FTZ R6, R6, R8 ;  /* 0x0000000806067221 */ /* 0x008fc60000010000 */
[----:B------:R-:W2:Y:S01]  /*19af0*/  SHFL.BFLY PT, R48, R4, 0x1, 0x1f ;  /* 0x0c201f0004307f89 */ /* 0x000ea200000e0000 */
[----:B----4-:R-:W-:-:S03]  /*19b00*/  FADD.FTZ R5, R5, R7 ;  /* 0x0000000705057221 */ /* 0x010fc60000010000 */
[----:B------:R-:W3:Y:S04]  /*19b10*/  SHFL.BFLY PT, R8, R6, 0x1, 0x1f ;  /* 0x0c201f0006087f89 */ /* 0x000ee800000e0000 */
[----:B------:R-:W4:Y:S01]  /*19b20*/  SHFL.BFLY PT, R7, R5, 0x1, 0x1f ;  /* 0x0c201f0005077f89 */ /* 0x000f2200000e0000 */
[----:B-1----:R-:W-:Y:S01]  /*19b30*/  FADD.FTZ R49, R0, R2 ;  /* 0x0000000200317221 */ /* 0x002fe20000010000 */
[----:B------:R-:W-:Y:S01]  /*19b40*/  MOV R0, 0x3f800000 ;  /* 0x3f80000000007802 */ /* 0x000fe20000000f00 */
[----:B------:R-:W-:-:S03]  /*19b50*/  @P0 IMAD.WIDE.U32 R2, R111, c[0x0][0x1e8], RZ ;  /* 0x00007a006f020a25 */ /* 0x000fc600078e00ff */
[----:B------:R-:W-:Y:S01]  /*19b60*/  FSETP.NE.FTZ.AND P6, PT, R49, RZ, PT ;  /* 0x000000ff3100720b */ /* 0x000fe20003fd5000 */
[----:B--2---:R-:W-:Y:S01]  /*19b70*/  FADD.FTZ R48, R4, R48 ;  /* 0x0000003004307221 */ /* 0x004fe20000010000 */
[----:B------:R-:W-:Y:S01]  /*19b80*/  @P0 MOV R106, R2 ;  /* 0x00000002006a0202 */ /* 0x000fe20000000f00 */
[----:B---3--:R-:W-:Y:S01]  /*19b90*/  FADD.FTZ R100, R6, R8 ;  /* 0x0000000806647221 */ /* 0x008fe20000010000 */
[----:B------:R-:W-:Y:S01]  /*19ba0*/  LOP3.LUT R2, R108, 0xfffffffc, RZ, 0xc0, !PT ;  /* 0xfffffffc6c027812 */ /* 0x000fe200078ec0ff */
[----:B------:R-:W-:Y:S01]  /*19bb0*/  @P0 IMAD R107, R111, c[0x0][0x1ec], R3 ;  /* 0x00007b006f6b0a24 */ /* 0x000fe200078e0203 */
[----:B------:R-:W-:Y:S01]  /*19bc0*/  @!P0 SHF.R.S32.HI R4, RZ, 0x1f, R110 ;  /* 0x0000001fff048819 */ /* 0x000fe2000001146e */
[----:B----4-:R-:W-:Y:S01]  /*19bd0*/  FADD.FTZ R101, R5, R7 ;  /* 0x0000000705657221 */ /* 0x010fe20000010000 */
[----:B------:R-:W-:Y:S01]  /*19be0*/  FSETP.NE.FTZ.AND P4, PT, R100, RZ, PT ;  /* 0x000000ff6400720b */ /* 0x000fe20003f95000 */
[----:B------:R-:W-:Y:S01]  /*19bf0*/  @!P0 IMAD.WIDE.U32 R6, R110, c[0x0][0x1e0], RZ ;  /* 0x000078006e068a25 */ /* 0x000fe200078e00ff */
[----:B------:R-:W-:-:S02]  /*19c00*/  SHF.R.S32.HI R5, RZ, 0x5, R51 ;  /* 0x00000005ff057819 */ /* 0x000fc40000011433 */
[----:B------:R-:W-:Y:S01]  /*19c10*/  IADD3 R2, -R2, R109, RZ ;  /* 0x0000006d02027210 */ /* 0x000fe20007ffe1ff */
[----:B------:R-:W1:Y:S01]  /*19c20*/  @P6 MUFU.RCP R0, R49 ;  /* 0x0000003100006308 */ /* 0x000e620000001000 */
[----:B------:R-:W-:Y:S01]  /*19c30*/  @!P0 IMAD R4, R4, c[0x0][0x1e0], RZ ;  /* 0x0000780004048a24 */ /* 0x000fe200078e02ff */
[----:B------:R-:W-:Y:S02]  /*19c40*/  FSETP.NE.FTZ.AND P3, PT, R101, RZ, PT ;  /* 0x000000ff6500720b */ /* 0x000fe40003f75000 */
[----:B------:R-:W-:Y:S01]  /*19c50*/  LEA R50, R5, R2, 0x8 ;  /* 0x0000000205327211 */ /* 0x000fe200078e40ff */
[----:B------:R-:W-:Y:S01]  /*19c60*/  @!P0 IMAD R4, R110, c[0x0][0x1e4], R4 ;  /* 0x000079006e048a24 */ /* 0x000fe200078e0204 */
[----:B------:R-:W-:Y:S02]  /*19c70*/  MOV R2, 0x3f800000 ;  /* 0x3f80000000027802 */ /* 0x000fe40000000f00 */
[----:B------:R-:W-:Y:S02]  /*19c80*/  FSETP.NE.FTZ.AND P5, PT, R48, RZ, PT ;  /* 0x000000ff3000720b */ /* 0x000fe40003fb5000 */
[----:B------:R-:W-:-:S02]  /*19c90*/  @!P0 IADD3 R107, R7, R4, RZ ;  /* 0x00000004076b8210 */ /* 0x000fc40007ffe0ff */
[----:B------:R-:W2:Y:S01]  /*19ca0*/  @P4 MUFU.RCP R2, R100 ;  /* 0x0000006400024308 */ /* 0x000ea20000001000 */
[----:B------:R-:W-:Y:S02]  /*19cb0*/  MOV R3, 0x3f800000 ;  /* 0x3f80000000037802 */ /* 0x000fe40000000f00 */
[----:B------:R-:W-:Y:S01]  /*19cc0*/  @!P0 MOV R106, R6 ;  /* 0x00000006006a8202 */ /* 0x000fe20000000f00 */
[C---:B-1----:R-:W-:Y:S02]  /*19cd0*/  FMUL.FTZ R112, R0.reuse, R112 ;  /* 0x0000007000707220 */ /* 0x042fe40000410000 */
[C---:B------:R-:W-:Y:S02]  /*19ce0*/  FMUL.FTZ R45, R0.reuse, R113 ;  /* 0x00000071002d7220 */ /* 0x040fe40000410000 */
[C---:B------:R-:W-:Y:S01]  /*19cf0*/  FMUL.FTZ R124, R0.reuse, R124 ;  /* 0x0000007c007c7220 */ /* 0x040fe20000410000 */
[----:B------:R-:W-:Y:S01]  /*19d00*/  @P5 MUFU.RCP R3, R48 ;  /* 0x0000003000035308 */ /* 0x000fe20000001000 */
[C---:B------:R-:W-:Y:S01]  /*19d10*/  FMUL.FTZ R42, R0.reuse, R125 ;  /* 0x0000007d002a7220 */ /* 0x040fe20000410000 */
        /* <DEDUP_REMOVED lines=30> */
[----:B------:R-:W-:Y:S01]  /*19f00*/  MOV R0, 0x3f800000 ;  /* 0x3f80000000007802 */ /* 0x000fe20000000f00 */
[----:B--2---:R-:W-:Y:S01]  /*19f10*/  FMUL.FTZ R116, R2, R116 ;  /* 0x0000007402747220 */ /* 0x004fe20000410000 */
        /* <DEDUP_REMOVED lines=36> */
[----:B------:R-:W-:Y:S01]  /*1a160*/  SHF.R.S32.HI R2, RZ, 0x1f, R47 ;  /* 0x0000001fff027819 */ /* 0x000fe2000001142f */
[----:B-1----:R-:W-:Y:S01]  /*1a170*/  FMUL.FTZ R119, R0, R119 ;  /* 0x0000007700777220 */ /* 0x002fe20000410000 */
        /* <DEDUP_REMOVED lines=9> */
[C---:B------:R-:W-:Y:S01]  /*1a210*/  FMUL.FTZ R134, R0.reuse, R134 ;  /* 0x0000008600867220 */ /* 0x040fe20000410000 */
        /* <DEDUP_REMOVED lines=35> */
[C---:B------:R-:W-:Y:S01]  /*1a450*/  FMUL.FTZ R41, R3.reuse, R127 ;  /* 0x0000007f03297220 */ /* 0x040fe20000410000 */
[----:B------:R-:W-:Y:S01]  /*1a460*/  LOP3.LUT P0, RZ, R4, 0x2, RZ, 0xc0, !PT ;  /* 0x0000000204ff7812 */ /* 0x000fe2000780c0ff */
[C---:B------:R-:W-:Y:S01]  /*1a470*/  FMUL.FTZ R130, R3.reuse, R130 ;  /* 0x0000008203827220 */ /* 0x040fe20000410000 */
[----:B------:R-:W-:Y:S01]  /*1a480*/  IADD3 R0, R2, -R0, RZ ;  /* 0x8000000002007210 */ /* 0x000fe20007ffe0ff */
[C---:B------:R-:W-:Y:S01]  /*1a490*/  FMUL.FTZ R39, R3.reuse, R131 ;  /* 0x0000008303277220 */ /* 0x040fe20000410000 */
[----:B------:R-:W-:Y:S01]  /*1a4a0*/  F2FP.BF16.PACK_AB R44, R44, R114 ;  /* 0x000000722c2c723e */ /* 0x000fe200000010ff */
[C---:B------:R-:W-:Y:S01]  /*1a4b0*/  FMUL.FTZ R142, R3.reuse, R142 ;  /* 0x0000008e038e7220 */ /* 0x040fe20000410000 */
[----:B------:R-:W-:Y:S01]  /*1a4c0*/  LEA R0, R0, R50, 0x4 ;  /* 0x0000003200007211 */ /* 0x000fe200078e20ff */
[----:B------:R-:W-:Y:S01]  /*1a4d0*/  FMUL.FTZ R36, R3, R143 ;  /* 0x0000008f03247220 */ /* 0x000fe20000410000 */
[----:B------:R-:W-:Y:S01]  /*1a4e0*/  F2FP.BF16.PACK_AB R41, R41, R126 ;  /* 0x0000007e2929723e */ /* 0x000fe200000010ff */
[----:B------:R-:W-:Y:S01]  /*1a4f0*/  FMUL.FTZ R146, R3, R146 ;  /* 0x0000009203927220 */ /* 0x000fe20000410000 */
[----:B------:R-:W-:Y:S01]  /*1a500*/  F2FP.BF16.PACK_AB R39, R39, R130 ;  /* 0x000000822727723e */ /* 0x000fe200000010ff */
[C---:B------:R-:W-:Y:S01]  /*1a510*/  FMUL.FTZ R33, R3.reuse, R147 ;  /* 0x0000009303217220 */ /* 0x040fe20000410000 */
[----:B------:R-:W-:Y:S01]  /*1a520*/  F2FP.BF16.PACK_AB R36, R36, R142 ;  /* 0x0000008e2424723e */ /* 0x000fe200000010ff */
[----:B------:R-:W-:Y:S01]  /*1a530*/  FMUL.FTZ R158, R3, R158 ;  /* 0x0000009e039e7220 */ /* 0x000fe20000410000 */
[----:B------:R-:W-:Y:S01]  /*1a540*/  F2FP.BF16.PACK_AB R9, R95, R9 ;  /* 0x000000095f09723e */ /* 0x000fe200000010ff */
        /* <DEDUP_REMOVED lines=28> */
[----:B------:R-:W-:Y:S02]  /*1a710*/  SEL R3, R3, 0xffffffe0, !P0 ;  /* 0xffffffe003037807 */ /* 0x000fe40004000000 */
[C---:B------:R-:W-:Y:S01]  /*1a720*/  IADD3 R2, R0.reuse, -0x10, RZ ;  /* 0xfffffff000027810 */ /* 0x040fe20007ffe0ff */
[----:B------:R-:W-:Y:S01]  /*1a730*/  STS [R0], R45 ;  /* 0x0000002d00007388 */ /* 0x000fe20000000800 */
[C---:B------:R-:W-:Y:S02]  /*1a740*/  IADD3 R4, R0.reuse, R3, RZ ;  /* 0x0000000300047210 */ /* 0x040fe40007ffe0ff */
[----:B------:R-:W-:Y:S01]  /*1a750*/  @P1 IADD3 R2, R0, 0x10, RZ ;  /* 0x0000001000021810 */ /* 0x000fe20007ffe0ff */
[----:B------:R-:W-:Y:S01]  /*1a760*/  STS [R0+0x200], R44 ;  /* 0x0002002c00007388 */ /* 0x000fe20000000800 */
[----:B------:R-:W-:-:S02]  /*1a770*/  F2FP.BF16.PACK_AB R6, R6, R98 ;  /* 0x000000620606723e */ /* 0x000fc400000010ff */
[----:B------:R-:W-:Y:S01]  /*1a780*/  IADD3 R3, R3, R2, RZ ;  /* 0x0000000203037210 */ /* 0x000fe20007ffe0ff */
[----:B------:R-:W-:Y:S04]  /*1a790*/  STS [R2], R42 ;  /* 0x0000002a02007388 */ /* 0x000fe80000000800 */
        /* <DEDUP_REMOVED lines=53> */
[----:B---3--:R-:W-:Y:S03]  /*1aaf0*/  @P5 MUFU.LG2 R11, R48 ;  /* 0x00000030000b5308 */ /* 0x008fe60000000c00 */
[----:B------:R-:W-:Y:S01]  /*1ab00*/  BAR.SYNC.DEFER_BLOCKING 0x0 ;  /* 0x0000000000007b1d */ /* 0x000fe20000010000 */
[----:B----4-:R-:W-:Y:S02]  /*1ab10*/  @P1 MOV R7, c[0x0][0x210] ;  /* 0x0000840000071a02 */ /* 0x010fe40000000f00 */
[----:B------:R-:W-:-:S02]  /*1ab20*/  @!P1 MOV R7, 0x1 ;  /* 0x0000000100079802 */ /* 0x000fc40000000f00 */
[----:B------:R-:W-:Y:S01]  /*1ab30*/  IADD3 R6, R109, -R2, RZ ;  /* 0x800000026d067210 */ /* 0x000fe20007ffe0ff */
[----:B------:R-:W3:Y:S01]  /*1ab40*/  S2R R19, SR_CTAID.X ;  /* 0x0000000000137919 */ /* 0x000ee20000002500 */
        /* <DEDUP_REMOVED lines=13> */
[----:B------:R4:W1:Y:S04]  /*1ac20*/  LDS.128 R40, [R223+0x800] ;  /* 0x00080000df287984 */ /* 0x0008680000000c00 */
        /* <DEDUP_REMOVED lines=16> */
[----:B---3--:R-:W-:Y:S01]  /*1ad30*/  IMAD R0, R19, R7, RZ ;  /* 0x0000000713007224 */ /* 0x008fe200078e02ff */
        /* <DEDUP_REMOVED lines=20> */
[----:B------:R-:W1:Y:S02]  /*1ae80*/  S2R R4, SR_TID.X ;  /* 0x0000000000047919 */ /* 0x000e640000002100 */
[----:B-1----:R-:W-:-:S04]  /*1ae90*/  SHF.R.S32.HI R2, RZ, 0x1f, R4 ;  /* 0x0000001fff027819 */ /* 0x002fc80000011404 */
[----:B------:R-:W-:-:S04]  /*1aea0*/  LEA.HI R2, R2, R4, RZ, 0x5 ;  /* 0x0000000402027211 */ /* 0x000fc800078f28ff */
[----:B------:R-:W-:Y:S02]  /*1aeb0*/  SHF.R.S32.HI R0, RZ, 0x5, R2 ;  /* 0x00000005ff007819 */ /* 0x000fe40000011402 */
[----:B------:R-:W-:Y:S02]  /*1aec0*/  LOP3.LUT R2, R2, 0xffffffe0, RZ, 0xc0, !PT ;  /* 0xffffffe002027812 */ /* 0x000fe400078ec0ff */
[----:B------:R-:W-:-:S03]  /*1aed0*/  SHF.R.S32.HI R3, RZ, 0x1f, R0 ;  /* 0x0000001fff037819 */ /* 0x000fc60000011400 */
[----:B------:R-:W-:Y:S01]  /*1aee0*/  IMAD.IADD R2, R4, 0x1, -R2 ;  /* 0x0000000104027824 */ /* 0x000fe200078e0a02 */
[----:B------:R-:W-:-:S04]  /*1aef0*/  LEA.HI R3, R3, R0, RZ, 0x2 ;  /* 0x0000000003037211 */ /* 0x000fc800078f10ff */
[----:B------:R-:W-:Y:S02]  /*1af00*/  SHF.R.S32.HI R4, RZ, 0x1f, R2 ;  /* 0x0000001fff047819 */ /* 0x000fe40000011402 */
[----:B------:R-:W-:Y:S02]  /*1af10*/  LOP3.LUT R3, R3, 0xfffffffc, RZ, 0xc0, !PT ;  /* 0xfffffffc03037812 */ /* 0x000fe400078ec0ff */
[----:B------:R-:W-:-:S03]  /*1af20*/  LEA.HI R2, R4, R2, RZ, 0x2 ;  /* 0x0000000204027211 */ /* 0x000fc600078f10ff */
[----:B------:R-:W-:Y:S01]  /*1af30*/  IMAD.IADD R3, R0, 0x1, -R3 ;  /* 0x0000000100037824 */ /* 0x000fe200078e0a03 */
        /* <DEDUP_REMOVED lines=33> */
.L_x_251:
[----:B------:R-:W-:Y:S05]  /*1b150*/  BSYNC B0 ;  /* 0x0000000000007941 */ /* 0x000fea0003800000 */
.L_x_250:
[----:B-1----:R-:W3:Y:S04]  /*1b160*/  LDL.LU R7, [R1+0x68] ;  /* 0x0000680001077983 */ /* 0x002ee80000300800 */
[----:B----4-:R-:W4:Y:S04]  /*1b170*/  LDL.64 R44, [R1+0x40] ;  /* 0x00004000012c7983 */ /* 0x010f280000100a00 */
[----:B------:R1:W5:Y:S04]  /*1b180*/  LDL R16, [R1+0x5c] ;  /* 0x00005c0001107983 */ /* 0x0003680000100800 */
[----:B------:R1:W5:Y:S01]  /*1b190*/  LDL R15, [R1+0x60] ;  /* 0x00006000010f7983 */ /* 0x0003620000100800 */
[----:B------:R-:W-:Y:S01]  /*1b1a0*/  SHF.R.S32.HI R6, RZ, 0x1f, R18 ;  /* 0x0000001fff067819 */ /* 0x000fe20000011412 */
[----:B------:R-:W-:Y:S02]  /*1b1b0*/  BSSY B0, `(.L_x_252) ;  /* 0x000001f000007945 */ /* 0x000fe40003800000 */
[----:B------:R-:W2:Y:S02]  /*1b1c0*/  S2R R5, SR_TID.X ;  /* 0x0000000000057919 */ /* 0x000ea40000002100 */
[----:B--2---:R-:W-:Y:S01]  /*1b1d0*/  SHF.R.S32.HI R4, RZ, 0x1f, R5 ;  /* 0x0000001fff047819 */ /* 0x004fe20000011405 */
[----:B---3--:R-:W-:-:S02]  /*1b1e0*/  IMAD R14, R19, -0x80, R7 ;  /* 0xffffff80130e7824 */ /* 0x008fc400078e0207 */
[----:B------:R-:W2:Y:S01]  /*1b1f0*/  S2R R7, SR_CTAID.X ;  /* 0x0000000000077919 */ /* 0x000ea20000002500 */
[----:B----4-:R-:W-:Y:S02]  /*1b200*/  IADD3 R2, P0, R44, R106, RZ ;  /* 0x0000006a2c027210 */ /* 0x010fe40007f1e0ff */
        /* <DEDUP_REMOVED lines=25> */
.L_x_253:
[----:B-1----:R-:W-:Y:S05]  /*1b3a0*/  BSYNC B0 ;  /* 0x0000000000007941 */ /* 0x002fea0003800000 */
.L_x_252:
        /* <DEDUP_REMOVED lines=20> */
.L_x_255:
[----:B------:R-:W-:Y:S05]  /*1b4f0*/  BSYNC B0 ;  /* 0x0000000000007941 */ /* 0x000fea0003800000 */
.L_x_254:
        /* <DEDUP_REMOVED lines=20> */
.L_x_257:
[----:B------:R-:W-:Y:S05]  /*1b640*/  BSYNC B0 ;  /* 0x0000000000007941 */ /* 0x000fea0003800000 */
.L_x_256:
        /* <DEDUP_REMOVED lines=21> */
.L_x_258:
        /* <DEDUP_REMOVED lines=14> */
.L_x_1031:


//--------------------- .text._ZN5flash16flash_fwd_kernelI23Flash_fwd_kernel_traitsILi96ELi128ELi64ELi4ELb0ELb0EN7cutlass10bfloat16_tE19Flash_kernel_traitsILi96ELi128ELi64ELi4ES3_EELb1ELb0ELb0ELb0ELb0ELb1ELb0ELb0EEEvNS_16Flash_fwd_paramsE --------------------------
	.section	.text._ZN5flash16flash_fwd_kernelI23Flash_fwd_kernel_traitsILi96ELi128ELi64ELi4ELb0ELb0EN7cutlass10bfloat16_tE19Flash_kernel_traitsILi96ELi128ELi64ELi4ES3_EELb1ELb0ELb0ELb0ELb0ELb1ELb0ELb0EEEvNS_16Flash_fwd_paramsE,"ax",@progbits
	.sectioninfo	@"SHI_REGISTERS=255"
	.align	128
        .global         _ZN5flash16flash_fwd_kernelI23Flash_fwd_kernel_traitsILi96ELi128ELi64ELi4ELb0ELb0EN7cutlass10bfloat16_tE19Flash_kernel_traitsILi96ELi128ELi64ELi4ES3_EELb1ELb0ELb0ELb0ELb0ELb1ELb0ELb0EEEvNS_16Flash_fwd_paramsE
        .type           _ZN5flash16flash_fwd_kernelI23Flash_fwd_kernel_traitsILi96ELi128ELi64ELi4ELb0ELb0EN7cutlass10bfloat16_tE19Flash_kernel_traitsILi96ELi128ELi64ELi4ES3_EELb1ELb0ELb0ELb0ELb0ELb1ELb0ELb0EEEvNS_16Flash_fwd_paramsE,@function
        .size           _ZN5flash16flash_fwd_kernelI23Flash_fwd_kernel_traitsILi96ELi128ELi64ELi4ELb0ELb0EN7cutlass10bfloat16_tE19Flash_kernel_traitsILi96ELi128ELi64ELi4ES3_EELb1ELb0ELb0ELb0ELb0ELb1ELb0ELb0EEEvNS_16Flash_fwd_paramsE,(.L_x_1032 - _ZN5flash16flash_fwd_kernelI23Flash_fwd_kernel_traitsILi96ELi128ELi64ELi4ELb0ELb0EN7cutlass10bfloat16_tE19Flash_kernel_traitsILi96ELi128ELi64ELi4ES3_EELb1ELb0ELb0ELb0ELb0ELb1ELb0ELb0EEEvNS_16Flash_fwd_paramsE)
        .other          _ZN5flash16flash_fwd_kernelI23Flash_fwd_kernel_traitsILi96ELi128ELi64ELi4ELb0ELb0EN7cutlass10bfloat16_tE19Flash_kernel_traitsILi96ELi128ELi64ELi4ES3_EELb1ELb0ELb0ELb0ELb0ELb1ELb0ELb0EEEvNS_16Flash_fwd_paramsE,@"STO_CUDA_ENTRY STV_DEFAULT"
_ZN5flash16flash_fwd_kernelI23Flash_fwd_kernel_traitsILi96ELi128ELi64ELi4ELb0ELb0EN7cutlass10bfloat16_tE19Flash_kernel_traitsILi96ELi128ELi64ELi4ES3_EELb1ELb0ELb0ELb0ELb0ELb1ELb0ELb0EEEvNS_16Flash_fwd_paramsE:
.text._ZN5flash16flash_fwd_kernelI23Flash_fwd_kernel_traitsILi96ELi128ELi64ELi4ELb0ELb0EN7cutlass10bfloat16_tE19Flash_kernel_traitsILi96ELi128ELi64ELi4ES3_EELb1ELb0ELb0ELb0ELb0ELb1ELb0ELb0EEEvNS_16Flash_fwd_paramsE:
[----:B------:R-:W-:-:S03]  /*0000*/  MOV R1, c[0x0][0x28] ;  /* 0x00000a0000017a02 */ /* 0x000fc60000000f00 */
[----:B------:R-:W-:Y:S01]  /*0010*/  ULDC.U8 UR4, c[0x0][0x304] ;  /* 0x0000c10000047ab9 */ /* 0x000fe20000000000 */
[----:B------:R-:W-:Y:S01]  /*0020*/  IADD3 R1, R1, -0x48, RZ ;  /* 0xffffffb801017810 */ /* 0x000fe20007ffe0ff */
[----:B------:R-:W-:Y:S01]  /*0030*/  ULDC.64 UR22, c[0x0][0x2f0] ;  /* 0x0000bc0000167ab9 */ /* 0x000fe20000000a00 */
[----:B------:R-:W-:Y:S01]  /*0040*/  ISETP.NE.AND P1, PT, RZ, UR4, PT ;  /* 0x00000004ff007c0c */ /* 0x000fe2000bf25270 */
[----:B------:R-:W-:Y:S01]  /*0050*/  IMAD.U32 R2, RZ, RZ, UR22 ;  /* 0x00000016ff027e24 */ /* 0x000fe2000f8e00ff */
[----:B------:R-:W-:Y:S01]  /*0060*/  ULDC.64 UR20, c[0x0][0x118] ;  /* 0x0000460000147ab9 */ /* 0x000fe20000000a00 */
[----:B------:R-:W-:Y:S02]  /*0070*/  IMAD.U32 R3, RZ, RZ, UR23 ;  /* 0x00000017ff037e24 */ /* 0x000fe4000f8e00ff */
[----:B------:R-:W-:-:S08]  /*0080*/  IMAD.MOV.U32 R6, RZ, RZ, c[0x0][0x2f8] ;  /* 0x0000be00ff067624 */ /* 0x000fd000078e00ff */
[----:B------:R1:W2:Y:S01]  /*0090*/  @P1 LDG.E.64 R4, [R2.64] ;  /* 0x0000001402041981 */ /* 0x0002a2000c1e1b00 */
[----:B------:R-:W-:Y:S02]  /*00a0*/  IMAD.MOV.U32 R8, RZ, RZ, c[0x0][0x2fc] ;  /* 0x0000bf00ff087624 */ /* 0x000fe400078e00ff */
[----:B-1----:R-:W-:Y:S02]  /*00b0*/  @P1 IMAD.MOV.U32 R2, RZ, RZ, R6 ;  /* 0x000000ffff021224 */ /* 0x002fe400078e0006 */
[----:B------:R-:W-:-:S06]  /*00c0*/  @P1 IMAD.MOV.U32 R3, RZ, RZ, R8 ;  /* 0x000000ffff031224 */ /* 0x000fcc00078e0008 */
[----:B------:R-:W3:Y:S01]  /*00d0*/  @P1 LDG.E.64 R2, [R2.64] ;  /* 0x0000001402021981 */ /* 0x000ee2000c1e1b00 */
[----:B------:R-:W-:Y:S01]  /*00e0*/  ISETP.NE.U32.AND P3, PT, RZ, c[0x0][0x240], PT ;  /* 0x00009000ff007a0c */ /* 0x000fe20003f65070 */
[----:B------:R-:W1:Y:S01]  /*00f0*/  LDC.U8 R7, c[0x0][0x312] ;  /* 0x0000c480ff077b82 */ /* 0x000e620000000000 */
[----:B------:R-:W-:Y:S01]  /*0100*/  MOV R12, 0x4 ;  /* 0x00000004000c7802 */ /* 0x000fe20000000f00 */
[----:B------:R-:W4:Y:S01]  /*0110*/  S2R R247, SR_CTAID.X ;  /* 0x0000000000f77919 */ /* 0x000f220000002500 */
[----:B------:R-:W-:Y:S02]  /*0120*/  ISETP.NE.AND.EX P3, PT, RZ, c[0x0][0x244], PT, P3 ;  /* 0x00009100ff007a0c */ /* 0x000fe40003f65330 */
[----:B------:R-:W-:Y:S01]  /*0130*/  MOV R14, 0xffffffff ;  /* 0xffffffff000e7802 */ /* 0x000fe20000000f00 */
[----:B------:R-:W4:Y:S04]  /*0140*/  S2R R18, SR_CTAID.Y ;  /* 0x0000000000127919 */ /* 0x000f280000002600 */
[----:B------:R-:W4:Y:S04]  /*0150*/  S2R R22, SR_CTAID.Z ;  /* 0x0000000000167919 */ /* 0x000f280000002700 */
[----:B------:R-:W4:Y:S01]  /*0160*/  S2R R33, SR_TID.X ;  /* 0x0000000000217919 */ /* 0x000f220000002100 */
[----:B-1----:R-:W-:-:S02]  /*0170*/  ISETP.NE.AND P4, PT, R7, RZ, PT ;  /* 0x000000ff0700720c */ /* 0x002fc40003f85270 */
[----:B----4-:R-:W-:-:S04]  /*0180*/  LOP3.LUT R0, R22, R247, R18, 0xfe, !PT ;  /* 0x000000f716007212 */ /* 0x010fc800078efe12 */
[----:B------:R-:W-:-:S13]  /*0190*/  LOP3.LUT P2, RZ, R0, R33, RZ, 0xfc, !PT ;  /* 0x0000002100ff7212 */ /* 0x000fda000784fcff */
[----:B------:R-:W-:Y:S02]  /*01a0*/  @!P2 IMAD.MOV.U32 R10, RZ, RZ, c[0x0][0x308] ;  /* 0x0000c200ff0aa624 */ /* 0x000fe400078e00ff */
[----:B------:R-:W-:Y:S01]  /*01b0*/  @!P2 IMAD.MOV.U32 R11, RZ, RZ, c[0x0][0x30c] ;  /* 0x0000c300ff0ba624 */ /* 0x000fe200078e00ff */
[----:B--2---:R1:W2:Y:S08]  /*01c0*/  @P1 R2UR UR22, R4 ;  /* 0x00000000041613c2 */ /* 0x0042b000000e0000 */
[----:B------:R1:W4:Y:S02]  /*01d0*/  @P1 R2UR UR23, R5 ;  /* 0x00000000051713c2 */ /* 0x00032400000e0000 */
[----:B-1----:R-:W-:Y:S01]  /*01e0*/  IMAD.WIDE R4, R18, R12, c[0x0][0x240] ;  /* 0x0000900012047625 */ /* 0x002fe200078e020c */
[----:B---3--:R-:W-:-:S03]  /*01f0*/  @P1 IADD3 R6, P0, R2, c[0x0][0x300], RZ ;  /* 0x0000c00002061a10 */ /* 0x008fc60007f1e0ff */
[----:B--2---:R-:W-:Y:S02]  /*0200*/  IMAD.U32 R2, RZ, RZ, UR22 ;  /* 0x00000016ff027e24 */ /* 0x004fe4000f8e00ff */
[----:B------:R-:W-:Y:S01]  /*0210*/  @P1 IMAD.X R8, RZ, RZ, R3, P0 ;  /* 0x000000ffff081224 */ /* 0x000fe200000e0603 */
[----:B------:R-:W-:Y:S01]  /*0220*/  ISETP.NE.U32.AND P0, PT, RZ, c[0x0][0x250], PT ;  /* 0x00009400ff007a0c */ /* 0x000fe20003f05070 */
[----:B----4-:R-:W-:Y:S01]  /*0230*/  IMAD.U32 R3, RZ, RZ, UR23 ;  /* 0x00000017ff037e24 */ /* 0x010fe2000f8e00ff */
[----:B------:R-:W-:Y:S02]  /*0240*/  ISETP.EQ.U32.AND P1, PT, RZ, c[0x0][0x248], PT ;  /* 0x00009200ff007a0c */ /* 0x000fe40003f22070 */
[----:B------:R-:W-:Y:S02]  /*0250*/  ISETP.NE.AND.EX P0, PT, RZ, c[0x0][0x254], PT, P0 ;  /* 0x00009500ff007a0c */ /* 0x000fe40003f05300 */
[----:B------:R1:W-:Y:S01]  /*0260*/  @!P2 STG.E.64 [R10.64], R2 ;  /* 0x000000020a00a986 */ /* 0x0003e2000c101b14 */
[----:B------:R-:W-:Y:S01]  /*0270*/  SHF.R.S32.HI R21, RZ, 0x1f, R33 ;  /* 0x0000001fff157819 */ /* 0x000fe20000011421 */
[----:B------:R-:W-:Y:S01]  /*0280*/  IMAD.MOV.U32 R7, RZ, RZ, RZ ;  /* 0x000000ffff077224 */ /* 0x000fe200078e00ff */
[----:B------:R-:W-:Y:S01]  /*0290*/  ISETP.EQ.OR.EX P1, PT, RZ, c[0x0][0x24c], !P4, P1 ;  /* 0x00009300ff007a0c */ /* 0x000fe20006722710 */
[----:B-1----:R-:W-:-:S02]  /*02a0*/  @!P2 IMAD.MOV.U32 R2, RZ, RZ, R6 ;  /* 0x000000ffff02a224 */ /* 0x002fc400078e0006 */
[----:B------:R-:W-:-:S05]  /*02b0*/  @!P2 IMAD.MOV.U32 R3, RZ, RZ, R8 ;  /* 0x000000ffff03a224 */ /* 0x000fca00078e0008 */
[----:B------:R1:W-:Y:S04]  /*02c0*/  @!P2 STG.E.64 [R10.64+0x8], R2 ;  /* 0x000008020a00a986 */ /* 0x0003e8000c101b14 */
[----:B------:R2:W3:Y:S04]  /*02d0*/  @P3 LDG.E R14, [R4.64] ;  /* 0x00000014040e3981 */ /* 0x0004e8000c1e1900 */
[----:B--2---:R-:W2:Y:S01]  /*02e0*/  @P3 LDG.E R4, [R4.64+0x4] ;  /* 0x0000041404043981 */ /* 0x004ea2000c1e1900 */
[----:B-1----:R-:W-:Y:S01]  /*02f0*/  @P0 IMAD.WIDE R2, R18, R12, c[0x0][0x250] ;  /* 0x0000940012020625 */ /* 0x002fe200078e020c */
[----:B------:R-:W-:-:S03]  /*0300*/  LEA.HI R13, R21, R33, RZ, 0x5 ;  /* 0x00000021150d7211 */ /* 0x000fc600078f28ff */
[C---:B------:R-:W-:Y:S01]  /*0310*/  IMAD R0, R18.reuse, c[0x0][0x1c0], R22 ;  /* 0x0000700012007a24 */ /* 0x040fe200078e0216 */
[----:B------:R1:W5:Y:S01]  /*0320*/  @P0 LDG.E R7, [R2.64] ;  /* 0x0000001402070981 */ /* 0x000362000c1e1900 */
[----:B------:R-:W-:Y:S02]  /*0330*/  IMAD.MOV.U32 R9, RZ, RZ, -0x1 ;  /* 0xffffffffff097424 */ /* 0x000fe400078e00ff */
[----:B------:R-:W-:Y:S01]  /*0340*/  IMAD.WIDE R10, R18, R12, c[0x0][0x248] ;  /* 0x00009200120a7625 */ /* 0x000fe200078e020c */
[----:B------:R-:W-:-:S04]  /*0350*/  SHF.L.U32 R0, R0, 0x5, RZ ;  /* 0x0000000500007819 */ /* 0x000fc800000006ff */
[----:B------:R4:W5:Y:S01]  /*0360*/  @!P1 LDG.E R9, [R10.64] ;  /* 0x000000140a099981 */ /* 0x000962000c1e1900 */
[----:B------:R-:W-:Y:S02]  /*0370*/  ISETP.NE.U32.AND P2, PT, RZ, c[0x0][0x248], PT ;  /* 0x00009200ff007a0c */ /* 0x000fe40003f45070 */
[----:B-1----:R-:W-:-:S05]  /*0380*/  LOP3.LUT R2, R13, 0xffffffe0, RZ, 0xc0, !PT ;  /* 0xffffffe00d027812 */ /* 0x002fca00078ec0ff */
[----:B------:R-:W-:-:S05]  /*0390*/  IMAD.IADD R2, R33, 0x1, -R2 ;  /* 0x0000000121027824 */ /* 0x000fca00078e0a02 */
[----:B------:R-:W-:Y:S02]  /*03a0*/  IADD3 R153, P1, P0, R0, R6, R2 ;  /* 0x0000000600997210 */ /* 0x000fe4000783e002 */
[----:B------:R-:W-:Y:S02]  /*03b0*/  ISETP.NE.AND.EX P2, PT, RZ, c[0x0][0x24c], PT, P2 ;  /* 0x00009300ff007a0c */ /* 0x000fe40003f45320 */
[----:B------:R-:W-:Y:S02]  /*03c0*/  SHF.R.S32.HI R3, RZ, 0x1f, R0 ;  /* 0x0000001fff037819 */ /* 0x000fe40000011400 */
[----:B------:R-:W-:-:S04]  /*03d0*/  SHF.R.S32.HI R0, RZ, 0x1f, R2 ;  /* 0x0000001fff007819 */ /* 0x000fc80000011402 */
[----:B------:R-:W-:Y:S01]  /*03e0*/  IADD3.X R184, R3, R8, R0, P1, P0 ;  /* 0x0000000803b87210 */ /* 0x000fe20000fe0400 */
[----:B---3--:R4:W-:Y:S04]  /*03f0*/  STL [R1+0x28], R14 ;  /* 0x0000280e01007387 */ /* 0x0089e80000100800 */
[----:B------:R4:W-:Y:S01]  /*0400*/  STL [R1+0x38], R153 ;  /* 0x0000389901007387 */ /* 0x0009e20000100800 */
[----:B--2---:R-:W-:Y:S02]  /*0410*/  @P3 IMAD.IADD R15, R4, 0x1, -R14 ;  /* 0x00000001040f3824 */ /* 0x004fe400078e0a0e */
[----:B------:R-:W-:Y:S01]  /*0420*/  @!P3 IMAD.MOV.U32 R15, RZ, RZ, c[0x0][0x214] ;  /* 0x00008500ff0fb624 */ /* 0x000fe200078e00ff */
[----:B------:R-:W-:Y:S05]  /*0430*/  @!P2 BRA `(.L_x_259) ;  /* 0x000000400000a947 */ /* 0x000fea0003800000 */
[----:B------:R-:W2:Y:S02]  /*0440*/  @P4 LDG.E R0, [R10.64+0x4] ;  /* 0x000004140a004981 */ /* 0x000ea4000c1e1900 */
[----:B--2--5:R-:W-:-:S06]  /*0450*/  @P4 IADD3 R0, R0, -R9, RZ ;  /* 0x8000000900004210 */ /* 0x024fcc0007ffe0ff */
[----:B------:R1:W5:Y:S01]  /*0460*/  @!P4 LDG.E R0, [R10.64] ;  /* 0x000000140a00c981 */ /* 0x000362000c1e1900 */
[----:B------:R-:W-:Y:S05]  /*0470*/  BRA `(.L_x_260) ;  /* 0x0000001000007947 */ /* 0x000fea0003800000 */
.L_x_259:
[----:B------:R-:W-:Y:S02]  /*0480*/  MOV R0, c[0x0][0x218] ;  /* 0x0000860000007a02 */ /* 0x000fe40000000f00 */
.L_x_260:
[----:B------:R-:W-:-:S04]  /*0490*/  ISETP.NE.U32.AND P2, PT, RZ, c[0x0][0x258], PT ;  /* 0x00009600ff007a0c */ /* 0x000fc80003f45070 */
[----:B------:R-:W-:-:S13]  /*04a0*/  ISETP.NE.AND.EX P2, PT, RZ, c[0x0][0x25c], PT, P2 ;  /* 0x00009700ff007a0c */ /* 0x000fda0003f45320 */
[----:B------:R-:W-:-:S06]  /*04b0*/  @P2 IMAD.WIDE R2, R18, R12, c[0x0][0x258] ;  /* 0x0000960012022625 */ /* 0x000fcc00078e020c */
[----:B------:R-:W2:Y:S01]  /*04c0*/  @P2 LDG.E R3, [R2.64] ;  /* 0x0000001402032981 */ /* 0x000ea2000c1e1900 */
[----:B-1--4-:R-:W-:Y:S01]  /*04d0*/  IMAD.SHL.U32 R11, R247, 0x80, RZ ;  /* 0x00000080f70b7824 */ /* 0x012fe200078e00ff */
        /* <DEDUP_REMOVED lines=12> */
[----:B------:R-:W-:Y:S01]  /*05a0*/  ISETP.NE.AND P1, PT, R14, -0x1, PT ;  /* 0xffffffff0e00780c */ /* 0x000fe20003f25270 */
[----:B------:R-:W1:Y:S01]  /*05b0*/  LDC.U8 R238, c[0x0][0x2d8] ;  /* 0x0000b600ffee7b82 */ /* 0x000e620000000000 */
        /* <DEDUP_REMOVED lines=15> */
[----:B-1----:R-:W-:Y:S01]  /*06b0*/  SHF.R.S32.HI R0, RZ, 0x1f, R7 ;  /* 0x0000001fff007819 */ /* 0x002fe20000011407 */
        /* <DEDUP_REMOVED lines=10> */
.L_x_262:
[----:B-1----:R-:W-:Y:S02]  /*0760*/  IABS R4, c[0x0][0x1c8] ;  /* 0x0000720000047a13 */ /* 0x002fe40000000000 */
        /* <DEDUP_REMOVED lines=41> */
.L_x_263:
[-C--:B------:R-:W-:Y:S01]  /*0a00*/  LEA.HI R4, R21, R33.reuse, RZ, 0x2 ;  /* 0x0000002115047211 */ /* 0x080fe200078f10ff */
[----:B------:R-:W-:Y:S01]  /*0a10*/  IMAD.IADD R23, R15, 0x1, -R11 ;  /* 0x000000010f177824 */ /* 0x000fe200078e0a0b */
[----:B------:R-:W-:Y:S01]  /*0a20*/  LEA.HI R25, R21, R33, RZ, 0x3 ;  /* 0x0000002115197211 */ /* 0x000fe200078f18ff */
[----:B------:R-:W-:Y:S01]  /*0a30*/  IMAD R7, R5, c[0x0][0x1a8], RZ ;  /* 0x00006a0005077a24 */ /* 0x000fe200078e02ff */
[----:B------:R-:W-:Y:S01]  /*0a40*/  LOP3.LUT R0, R4, 0xfffffffc, RZ, 0xc0, !PT ;  /* 0xfffffffc04007812 */ /* 0x000fe200078ec0ff */
[----:B------:R-:W-:Y:S01]  /*0a50*/  UMOV UR18, 0x6 ;  /* 0x0000000600127882 */ /* 0x000fe20000000000 */
[----:B------:R-:W-:Y:S01]  /*0a60*/  SHF.R.S32.HI R24, RZ, 0x3, R25 ;  /* 0x00000003ff187819 */ /* 0x000fe20000011419 */
[----:B------:R-:W-:Y:S01]  /*0a70*/  STL [R1+0x2c], R23 ;  /* 0x00002c1701007387 */ /* 0x000fe20000100800 */
[----:B------:R-:W-:Y:S01]  /*0a80*/  SHF.R.S32.HI R2, RZ, 0x2, R4 ;  /* 0x00000002ff027819 */ /* 0x000fe20000011404 */
[----:B------:R-:W-:Y:S01]  /*0a90*/  IMAD.IADD R0, R33, 0x1, -R0 ;  /* 0x0000000121007824 */ /* 0x000fe200078e0a00 */
[----:B------:R-:W-:Y:S01]  /*0aa0*/  SHF.R.S32.HI R152, RZ, 0x5, R13 ;  /* 0x00000005ff987819 */ /* 0x000fe2000001140d */
[----:B------:R-:W-:Y:S01]  /*0ab0*/  IMAD.SHL.U32 R3, R24, 0x40, RZ ;  /* 0x0000004018037824 */ /* 0x000fe200078e00ff */
[----:B------:R-:W-:Y:S01]  /*0ac0*/  IADD3 R19, R2, 0x20, RZ ;  /* 0x0000002002137810 */ /* 0x000fe20007ffe0ff */
[----:B------:R-:W-:Y:S01]  /*0ad0*/  IMAD.SHL.U32 R28, R0, 0x8, RZ ;  /* 0x00000008001c7824 */ /* 0x000fe200078e00ff */
[----:B------:R-:W-:Y:S01]  /*0ae0*/  ISETP.GE.AND P3, PT, R2, R23, PT ;  /* 0x000000170200720c */ /* 0x000fe20003f66270 */
[----:B------:R-:W-:Y:S01]  /*0af0*/  ULDC.64 UR4, c[0x0][0x198] ;  /* 0x0000660000047ab9 */ /* 0x000fe20000000a00 */
[----:B------:R-:W-:Y:S01]  /*0b00*/  LOP3.LUT R0, R3, 0xc0, RZ, 0xc0, !PT ;  /* 0x000000c003007812 */ /* 0x000fe200078ec0ff */
[----:B------:R-:W-:Y:S01]  /*0b10*/  USHF.L.U64.HI UR18, UR4, UR18, UR5 ;  /* 0x0000001204127299 */ /* 0x000fe20008010205 */
[----:B------:R-:W-:Y:S01]  /*0b20*/  LEA.HI R3, R4, R2, RZ, 0x1 ;  /* 0x0000000204037211 */ /* 0x000fe200078f08ff */
[----:B------:R-:W-:Y:S01]  /*0b30*/  USHF.L.U32 UR19, UR4, 0x6, URZ ;  /* 0x0000000604137899 */ /* 0x000fe2000800063f */
[----:B------:R-:W-:Y:S01]  /*0b40*/  LOP3.LUT R4, R0, 0x18, R28, 0xf8, !PT ;  /* 0x0000001800047812 */ /* 0x000fe200078ef81c */
[----:B------:R-:W-:Y:S01]  /*0b50*/  USHF.L.U32 UR7, UR4, 0x5, URZ ;  /* 0x0000000504077899 */ /* 0x000fe2000800063f */
[----:B------:R-:W-:Y:S01]  /*0b60*/  SHF.R.U32.HI R0, RZ, 0x3, R0 ;  /* 0x00000003ff007819 */ /* 0x000fe20000011600 */
[----:B------:R-:W-:Y:S01]  /*0b70*/  UMOV UR6, 0x5 ;  /* 0x0000000500067882 */ /* 0x000fe20000000000 */
[----:B------:R-:W-:Y:S01]  /*0b80*/  LOP3.LUT R3, R3, 0x7fffffe, RZ, 0xc0, !PT ;  /* 0x07fffffe03037812 */ /* 0x000fe200078ec0ff */
[----:B------:R-:W-:Y:S01]  /*0b90*/  USHF.L.U64.HI UR6, UR4, UR6, UR5 ;  /* 0x0000000604067299 */ /* 0x000fe20008010205 */
[----:B------:R-:W-:-:S02]  /*0ba0*/  LOP3.LUT R6, R4, R0, RZ, 0x3c, !PT ;  /* 0x0000000004067212 */ /* 0x000fc400078e3cff */
[----:B------:R-:W-:Y:S01]  /*0bb0*/  ISETP.GE.AND P2, PT, R19, R23, PT ;  /* 0x000000171300720c */ /* 0x000fe20003f46270 */
[----:B------:R-:W-:Y:S01]  /*0bc0*/  IMAD.IADD R0, R2, 0x1, -R3 ;  /* 0x0000000102007824 */ /* 0x000fe200078e0a03 */
[----:B------:R-:W-:Y:S02]  /*0bd0*/  SHF.R.S32.HI R3, RZ, 0x1f, R2 ;  /* 0x0000001fff037819 */ /* 0x000fe40000011402 */
[----:B------:R-:W-:Y:S01]  /*0be0*/  IADD3 R4, P0, R28, R8, RZ ;  /* 0x000000081c047210 */ /* 0x000fe20007f1e0ff */
[----:B------:R-:W-:Y:S01]  /*0bf0*/  IMAD R0, R152, 0x8, R0 ;  /* 0x0000000898007824 */ /* 0x000fe200078e0200 */
[----:B------:R-:W-:Y:S01]  /*0c00*/  SHF.R.S32.HI R29, RZ, 0x1f, R28 ;  /* 0x0000001fff1d7819 */ /* 0x000fe2000001141c */
[----:B------:R-:W-:Y:S01]  /*0c10*/  IMAD.WIDE R26, R247, 0x80, R2 ;  /* 0x00000080f71a7825 */ /* 0x000fe200078e0202 */
[----:B------:R-:W-:-:S03]  /*0c20*/  LEA.HI.SX32 R35, R249, 0xffffffff, 0x1a ;  /* 0xfffffffff9237811 */ /* 0x000fc600078fd2ff */
[----:B------:R-:W-:Y:S01]  /*0c30*/  IMAD.U32 R222, R0, 0x20, R6 ;  /* 0x0000002000de7824 */ /* 0x000fe200078e0006 */
[----:B------:R-:W-:Y:S01]  /*0c40*/  STL.64 [R1+0x30], R28 ;  /* 0x0000301c01007387 */ /* 0x000fe20000100a00 */
[----:B------:R-:W-:Y:S02]  /*0c50*/  IMAD R0, R3, c[0x0][0x1a0], RZ ;  /* 0x0000680003007a24 */ /* 0x000fe400078e02ff */
[----:B------:R-:W-:Y:S01]  /*0c60*/  IMAD.X R5, R29, 0x1, R10, P0 ;  /* 0x000000011d057824 */ /* 0x000fe200000e060a */
[----:B------:R-:W-:Y:S01]  /*0c70*/  STL.64 [R1+0x20], R26 ;  /* 0x0000201a01007387 */ /* 0x000fe20000100a00 */
[----:B------:R-:W-:Y:S01]  /*0c80*/  IMAD R6, R3, c[0x0][0x198], RZ ;  /* 0x0000660003067a24 */ /* 0x000fe200078e02ff */
[----:B------:R-:W-:Y:S01]  /*0c90*/  @!P2 IADD3 R3, P0, R26, 0x20, RZ ;  /* 0x000000201a03a810 */ /* 0x000fe20007f1e0ff */
[C---:B------:R-:W-:Y:S02]  /*0ca0*/  IMAD R13, R2.reuse, c[0x0][0x1a4], R0 ;  /* 0x00006900020d7a24 */ /* 0x040fe400078e0200 */
[----:B------:R-:W-:-:S04]  /*0cb0*/  IMAD.WIDE.U32 R8, R2, c[0x0][0x198], R28 ;  /* 0x0000660002087a25 */ /* 0x000fc800078e001c */
[----:B------:R-:W-:Y:S01]  /*0cc0*/  IMAD R10, R22, c[0x0][0x1ac], R7 ;  /* 0x00006b00160a7a24 */ /* 0x000fe200078e0207 */
[----:B------:R-:W-:Y:S01]  /*0cd0*/  IADD3 R14, P1, R14, R8, RZ ;  /* 0x000000080e0e7210 */ /* 0x000fe20007f3e0ff */
[----:B------:R-:W-:Y:S01]  /*0ce0*/  IMAD.WIDE.U32 R4, R22, c[0x0][0x1a8], R4 ;  /* 0x00006a0016047a25 */ /* 0x000fe200078e0004 */
[----:B------:R-:W-:-:S03]  /*0cf0*/  IADD3 R22, R2, 0x40, RZ ;  /* 0x0000004002167810 */ /* 0x000fc60007ffe0ff */
[----:B------:R-:W-:Y:S02]  /*0d00*/  @!P3 IMAD R0, R27, c[0x0][0x190], RZ ;  /* 0x000064001b00ba24 */ /* 0x000fe400078e02ff */
[C---:B------:R-:W-:Y:S01]  /*0d10*/  IMAD R15, R2.reuse, c[0x0][0x19c], R6 ;  /* 0x00006700020f7a24 */ /* 0x040fe200078e0206 */
[----:B------:R1:W-:Y:S01]  /*0d20*/  STL [R1+0x3c], R22 ;  /* 0x00003c1601007387 */ /* 0x0003e20000100800 */
[----:B------:R-:W-:-:S03]  /*0d30*/  IMAD.WIDE.U32 R6, R2, c[0x0][0x1a0], R28 ;  /* 0x0000680002067a25 */ /* 0x000fc600078e001c */
[----:B------:R-:W-:Y:S01]  /*0d40*/  IADD3.X R15, R20, R9, R15, P1, !PT ;  /* 0x00000009140f7210 */ /* 0x000fe20000ffe40f */
[----:B------:R-:W-:Y:S01]  /*0d50*/  IMAD.IADD R5, R5, 0x1, R10 ;  /* 0x0000000105057824 */ /* 0x000fe200078e020a */
[----:B------:R-:W-:Y:S01]  /*0d60*/  ISETP.GE.AND P1, PT, R22, R23, PT ;  /* 0x000000171600720c */ /* 0x000fe20003f26270 */
[----:B------:R-:W-:Y:S02]  /*0d70*/  @!P3 IMAD R18, R26, c[0x0][0x194], R0 ;  /* 0x000065001a12ba24 */ /* 0x000fe400078e0200 */
[----:B------:R-:W-:Y:S01]  /*0d80*/  @!P2 IMAD.X R0, RZ, RZ, R27, P0 ;  /* 0x000000ffff00a224 */ /* 0x000fe200000e061b */
[----:B------:R-:W-:Y:S01]  /*0d90*/  IADD3 R12, P0, R12, R6, RZ ;  /* 0x000000060c0c7210 */ /* 0x000fe20007f1e0ff */
[----:B------:R-:W-:-:S03]  /*0da0*/  @!P3 IMAD.WIDE.U32 R10, R26, c[0x0][0x190], R4 ;  /* 0x000064001a0aba25 */ /* 0x000fc600078e0004 */
[----:B------:R-:W-:Y:S01]  /*0db0*/  IADD3.X R13, R16, R7, R13, P0, !PT ;  /* 0x00000007100d7210 */ /* 0x000fe200007fe40d */
[----:B------:R-:W-:Y:S01]  /*0dc0*/  @!P2 IMAD R0, R0, c[0x0][0x190], RZ ;  /* 0x000064000000aa24 */ /* 0x000fe200078e02ff */
[C---:B------:R-:W-:Y:S01]  /*0dd0*/  @!P3 LEA R6, P0, R10.reuse, c[0x0][0x160], 0x1 ;  /* 0x000058000a06ba11 */ /* 0x040fe200078008ff */
[----:B------:R-:W-:Y:S02]  /*0de0*/  @!P2 IMAD.MOV.U32 R8, RZ, RZ, R4 ;  /* 0x000000ffff08a224 */ /* 0x000fe400078e0004 */
[----:B------:R-:W-:Y:S02]  /*0df0*/  @!P2 IMAD.MOV.U32 R9, RZ, RZ, R5 ;  /* 0x000000ffff09a224 */ /* 0x000fe400078e0005 */
[----:B------:R-:W-:Y:S02]  /*0e00*/  @!P3 IMAD.IADD R18, R11, 0x1, R18 ;  /* 0x000000010b12b824 */ /* 0x000fe400078e0212 */
[C---:B------:R-:W-:Y:S02]  /*0e10*/  @!P2 IMAD R0, R3.reuse, c[0x0][0x194], R0 ;  /* 0x000065000300aa24 */ /* 0x040fe400078e0200 */
[----:B------:R-:W-:Y:S01]  /*0e20*/  @!P2 IMAD.WIDE.U32 R8, R3, c[0x0][0x190], R8 ;  /* 0x000064000308aa25 */ /* 0x000fe200078e0008 */
[----:B------:R-:W-:-:S02]  /*0e30*/  @!P3 LEA.HI.X R7, R10, c[0x0][0x164], R18, 0x1, P0 ;  /* 0x000059000a07ba11 */ /* 0x000fc400000f0c12 */
[----:B------:R-:W-:Y:S01]  /*0e40*/  LEA.HI R18, R21, R33, RZ, 0x4 ;  /* 0x0000002115127211 */ /* 0x000fe200078f20ff */
[----:B------:R-:W-:Y:S01]  /*0e50*/  IMAD R16, R35, -0x40, R32 ;  /* 0xffffffc023107824 */ /* 0x000fe200078e0220 */
[----:B------:R-:W-:Y:S01]  /*0e60*/  @!P2 LEA R10, P0, R8, c[0x0][0x160], 0x1 ;  /* 0x00005800080aaa11 */ /* 0x000fe200078008ff */
[----:B------:R-:W-:Y:S01]  /*0e70*/  @!P2 IMAD.IADD R0, R9, 0x1, R0 ;  /* 0x000000010900a824 */ /* 0x000fe200078e0200 */
[----:B------:R-:W-:Y:S01]  /*0e80*/  SHF.R.S32.HI R3, RZ, 0x4, R18 ;  /* 0x00000004ff037819 */ /* 0x000fe20000011412 */
[----:B------:R-:W-:Y:S01]  /*0e90*/  IMAD.SHL.U32 R222, R222, 0x2, RZ ;  /* 0x00000002dede7824 */ /* 0x000fe200078e00ff */
[CC--:B------:R-:W-:Y:S01]  /*0ea0*/  ISETP.GE.AND P6, PT, R2.reuse, R16.reuse, PT ;  /* 0x000000100200720c */ /* 0x0c0fe20003fc6270 */
[----:B------:R-:W-:Y:S01]  /*0eb0*/  IMAD.WIDE.U32 R14, R17, c[0x0][0x1b0], R14 ;  /* 0x00006c00110e7a25 */ /* 0x000fe200078e000e */
[----:B------:R-:W-:Y:S02]  /*0ec0*/  ISETP.GE.AND P4, PT, R2, R16, PT ;  /* 0x000000100200720c */ /* 0x000fe40003f86270 */
[----:B------:R-:W-:Y:S01]  /*0ed0*/  @!P2 LEA.HI.X R11, R8, c[0x0][0x164], R0, 0x1, P0 ;  /* 0x00005900080baa11 */ /* 0x000fe200000f0c00 */
[----:B------:R-:W-:Y:S01]  /*0ee0*/  @!PT LDS RZ, [RZ] ;  /* 0x00000000fffff984 */ /* 0x000fe20000000800 */
[----:B------:R-:W-:Y:S01]  /*0ef0*/  @!PT LDS RZ, [RZ] ;  /* 0x00000000fffff984 */ /* 0x000fe20000000800 */
[----:B------:R-:W-:Y:S01]  /*0f00*/  @!PT LDS RZ, [RZ] ;  /* 0x00000000fffff984 */ /* 0x000fe20000000800 */
[----:B------:R2:W-:Y:S01]  /*0f10*/  @!P3 LDGSTS.E.BYPASS.LTC128B.128 [R222], [R6.64] ;  /* 0x0000000006debfae */ /* 0x0005e2000b901d54 */
[----:B------:R-:W-:Y:S01]  /*0f20*/  IADD3 R2, R2, 0x60, RZ ;  /* 0x0000006002027810 */ /* 0x000fe20007ffe0ff */
[----:B------:R-:W-:Y:S01]  /*0f30*/  IMAD.MOV.U32 R154, RZ, RZ, R14 ;  /* 0x000000ffff9a7224 */ /* 0x000fe200078e000e */
[----:B------:R-:W-:Y:S01]  /*0f40*/  LOP3.LUT R0, R18, 0xfffffff0, RZ, 0xc0, !PT ;  /* 0xfffffff012007812 */ /* 0x000fe200078ec0ff */
[----:B------:R2:W-:Y:S01]  /*0f50*/  @!P3 LDGSTS.E.BYPASS.LTC128B.128 [R222+0x2000], [R6.64+0x40] ;  /* 0x0200004006debfae */ /* 0x0005e2000b901d54 */
[----:B------:R-:W-:-:S02]  /*0f60*/  ISETP.GE.AND P0, PT, R2, R23, PT ;  /* 0x000000170200720c */ /* 0x000fc40003f06270 */
[----:B------:R-:W-:Y:S01]  /*0f70*/  LEA.HI R8, R18, R3, RZ, 0x1 ;  /* 0x0000000312087211 */ /* 0x000fe200078f08ff */
[----:B------:R-:W-:Y:S01]  /*0f80*/  IMAD.IADD R0, R33, 0x1, -R0 ;  /* 0x0000000121007824 */ /* 0x000fe200078e0a00 */
[----:B------:R2:W-:Y:S01]  /*0f90*/  @!P3 LDGSTS.E.BYPASS.LTC128B.128 [R222+0x4000], [R6.64+0x80] ;  /* 0x0400008006debfae */ /* 0x0005e2000b901d54 */
[----:B------:R-:W-:Y:S02]  /*0fa0*/  ISETP.GE.AND P5, PT, R19, R16, PT ;  /* 0x000000101300720c */ /* 0x000fe40003fa6270 */
[----:B------:R-:W-:Y:S01]  /*0fb0*/  LOP3.LUT R9, R8, 0xfffffffe, RZ, 0xc0, !PT ;  /* 0xfffffffe08097812 */ /* 0x000fe200078ec0ff */
[----:B------:R3:W-:Y:S01]  /*0fc0*/  STL [R1+0x40], R2 ;  /* 0x0000400201007387 */ /* 0x0007e20000100800 */
[----:B------:R-:W-:Y:S02]  /*0fd0*/  LEA.HI R21, R0, R0, RZ, 0x1 ;  /* 0x0000000000157211 */ /* 0x000fe400078f08ff */
[----:B-1----:R-:W-:Y:S01]  /*0fe0*/  SHF.R.S32.HI R22, RZ, 0x1f, R0 ;  /* 0x0000001fff167819 */ /* 0x002fe20000011400 */
[----:B------:R1:W-:Y:S01]  /*0ff0*/  @!P2 LDGSTS.E.BYPASS.LTC128B.128 [R222+0x800], [R10.64] ;  /* 0x008000000adeafae */ /* 0x0003e2000b901d54 */
[----:B------:R-:W-:-:S02]  /*1000*/  LOP3.LUT R8, R21, 0x7fffffe, RZ, 0xc0, !PT ;  /* 0x07fffffe15087812 */ /* 0x000fc400078ec0ff */
[----:B------:R-:W-:Y:S01]  /*1010*/  LEA.HI R23, R22, R0, RZ, 0x3 ;  /* 0x0000000016177211 */ /* 0x000fe200078f18ff */
[----:B------:R1:W-:Y:S02]  /*1020*/  @!P2 LDGSTS.E.BYPASS.LTC128B.128 [R222+0x2800], [R10.64+0x40] ;  /* 0x028000400adeafae */ /* 0x0003e4000b901d54 */
[----:B------:R-:W-:Y:S02]  /*1030*/  IMAD.IADD R145, R0, 0x1, -R8 ;  /* 0x0000000100917824 */ /* 0x000fe400078e0a08 */
[----:B------:R1:W-:Y:S04]  /*1040*/  @!P2 LDGSTS.E.BYPASS.LTC128B.128 [R222+0x4800], [R10.64+0x80] ;  /* 0x048000800adeafae */ /* 0x0003e8000b901d54 */
[----:B------:R4:W-:Y:S01]  /*1050*/  STL.64 [R1+0x18], R14 ;  /* 0x0000180e01007387 */ /* 0x0009e20000100a00 */
[----:B--2---:R-:W-:-:S02]  /*1060*/  @!P1 IADD3 R6, P3, R26, 0x40, RZ ;  /* 0x000000401a069810 */ /* 0x004fc40007f7e0ff */
[----:B---3--:R-:W-:-:S03]  /*1070*/  SHF.R.S32.HI R2, RZ, 0x1f, R17 ;  /* 0x0000001fff027819 */ /* 0x008fc60000011411 */
[--C-:B------:R-:W-:Y:S01]  /*1080*/  @!P1 IMAD.X R18, RZ, RZ, R27.reuse, P3 ;  /* 0x000000ffff129224 */ /* 0x100fe200018e061b */
[----:B------:R-:W-:Y:S01]  /*1090*/  @!P0 IADD3 R7, P3, R26, 0x60, RZ ;  /* 0x000000601a078810 */ /* 0x000fe20007f7e0ff */
[C---:B------:R-:W-:Y:S02]  /*10a0*/  IMAD R0, R2.reuse, c[0x0][0x1b8], RZ ;  /* 0x00006e0002007a24 */ /* 0x040fe400078e02ff */
[----:B------:R-:W-:Y:S02]  /*10b0*/  IMAD R8, R2, c[0x0][0x1b0], RZ ;  /* 0x00006c0002087a24 */ /* 0x000fe400078e02ff */
[----:B------:R-:W-:Y:S01]  /*10c0*/  @!P0 IMAD.X R20, RZ, RZ, R27, P3 ;  /* 0x000000ffff148224 */ /* 0x000fe200018e061b */
[----:B------:R-:W-:Y:S01]  /*10d0*/  ISETP.GE.AND P3, PT, R19, R16, PT ;  /* 0x000000101300720c */ /* 0x000fe20003f66270 */
[----:B------:R-:W-:Y:S02]  /*10e0*/  IMAD.IADD R19, R3, 0x1, -R9 ;  /* 0x0000000103137824 */ /* 0x000fe400078e0a09 */
[----:B------:R-:W-:Y:S01]  /*10f0*/  IMAD R22, R17, c[0x0][0x1bc], R0 ;  /* 0x00006f0011167a24 */ /* 0x000fe200078e0200 */
[----:B-1----:R-:W-:Y:S01]  /*1100*/  SHF.R.S32.HI R10, RZ, 0x1f, R35 ;  /* 0x0000001fff0a7819 */ /* 0x002fe20000011423 */
[----:B------:R-:W-:Y:S01]  /*1110*/  @!P1 IMAD.MOV.U32 R2, RZ, RZ, R4 ;  /* 0x000000ffff029224 */ /* 0x000fe200078e0004 */
[----:B------:R-:W-:Y:S01]  /*1120*/  LOP3.LUT R11, R25, 0xfffffff8, RZ, 0xc0, !PT ;  /* 0xfffffff8190b7812 */ /* 0x000fe200078ec0ff */
[----:B------:R-:W-:-:S02]  /*1130*/  @!P1 IMAD.MOV.U32 R3, RZ, RZ, R5 ;  /* 0x000000ffff039224 */ /* 0x000fc400078e0005 */
[----:B------:R-:W-:Y:S02]  /*1140*/  @!P1 IMAD R0, R18, c[0x0][0x190], RZ ;  /* 0x0000640012009a24 */ /* 0x000fe400078e02ff */
[----:B------:R-:W-:Y:S02]  /*1150*/  IMAD R16, R17, c[0x0][0x1b4], R8 ;  /* 0x00006d0011107a24 */ /* 0x000fe400078e0208 */
[----:B------:R-:W-:Y:S02]  /*1160*/  @!P0 IMAD R8, R20, c[0x0][0x190], RZ ;  /* 0x0000640014088a24 */ /* 0x000fe400078e02ff */
[C---:B------:R-:W-:Y:S02]  /*1170*/  @!P1 IMAD R0, R6.reuse, c[0x0][0x194], R0 ;  /* 0x0000650006009a24 */ /* 0x040fe400078e0200 */
[----:B------:R-:W-:-:S04]  /*1180*/  @!P1 IMAD.WIDE.U32 R2, R6, c[0x0][0x190], R2 ;  /* 0x0000640006029a25 */ /* 0x000fc800078e0002 */
[----:B------:R-:W-:Y:S01]  /*1190*/  @!P0 IMAD R6, R7, c[0x0][0x194], R8 ;  /* 0x0000650007068a24 */ /* 0x000fe200078e0208 */
[----:B------:R-:W-:Y:S01]  /*11a0*/  @!P1 LEA R8, P2, R2, c[0x0][0x160], 0x1 ;  /* 0x0000580002089a11 */ /* 0x000fe200078408ff */
[----:B------:R-:W-:Y:S02]  /*11b0*/  @!P1 IMAD.IADD R3, R3, 0x1, R0 ;  /* 0x0000000103039824 */ /* 0x000fe400078e0200 */
[----:B------:R-:W-:-:S03]  /*11c0*/  @!P0 IMAD.WIDE.U32 R4, R7, c[0x0][0x190], R4 ;  /* 0x0000640007048a25 */ /* 0x000fc600078e0004 */
[----:B------:R-:W-:Y:S01]  /*11d0*/  @!P1 LEA.HI.X R9, R2, c[0x0][0x164], R3, 0x1, P2 ;  /* 0x0000590002099a11 */ /* 0x000fe200010f0c03 */
[----:B------:R-:W-:Y:S02]  /*11e0*/  IMAD R0, R35, UR18, RZ ;  /* 0x0000001223007c24 */ /* 0x000fe4000f8e02ff */
[----:B------:R-:W-:Y:S01]  /*11f0*/  IMAD.IADD R155, R15, 0x1, R16 ;  /* 0x000000010f9b7824 */ /* 0x000fe200078e0210 */
[----:B----4-:R-:W-:Y:S01]  /*1200*/  SHF.R.S32.HI R15, RZ, 0x1f, R21 ;  /* 0x0000001fff0f7819 */ /* 0x010fe20000011415 */
[----:B------:R-:W-:Y:S01]  /*1210*/  @!P0 IMAD.IADD R5, R5, 0x1, R6 ;  /* 0x0000000105058824 */ /* 0x000fe200078e0206 */
[----:B------:R-:W-:Y:S01]  /*1220*/  @!P0 LEA R6, P2, R4, c[0x0][0x160], 0x1 ;  /* 0x0000580004068a11 */ /* 0x000fe200078408ff */
[----:B------:R-:W-:Y:S01]  /*1230*/  IMAD R0, R10, UR19, R0 ;  /* 0x000000130a007c24 */ /* 0x000fe2000f8e0200 */
[----:B------:R1:W-:Y:S01]  /*1240*/  @!P1 LDGSTS.E.BYPASS.LTC128B.128 [R222+0x1000], [R8.64] ;  /* 0x0100000008de9fae */ /* 0x0003e2000b901d54 */
[----:B------:R-:W-:Y:S01]  /*1250*/  IMAD.WIDE.U32 R2, R35, UR19, R154 ;  /* 0x0000001323027c25 */ /* 0x000fe2000f8e009a */
[----:B------:R-:W-:-:S02]  /*1260*/  @!P0 LEA.HI.X R7, R4, c[0x0][0x164], R5, 0x1, P2 ;  /* 0x0000590004078a11 */ /* 0x000fc400010f0c05 */
[----:B------:R1:W-:Y:S01]  /*1270*/  @!P1 LDGSTS.E.BYPASS.LTC128B.128 [R222+0x3000], [R8.64+0x40] ;  /* 0x0300004008de9fae */ /* 0x0003e2000b901d54 */
[----:B------:R-:W-:Y:S01]  /*1280*/  IMAD.IADD R0, R3, 0x1, R0 ;  /* 0x0000000103007824 */ /* 0x000fe200078e0200 */
[C---:B------:R-:W-:Y:S01]  /*1290*/  @!P6 LEA R4, P2, R2.reuse, c[0x0][0x168], 0x1 ;  /* 0x00005a000204ea11 */ /* 0x040fe200078408ff */
[----:B------:R-:W-:Y:S01]  /*12a0*/  IMAD.WIDE.U32 R26, R17, c[0x0][0x1b8], R12 ;  /* 0x00006e00111a7a25 */ /* 0x000fe200078e000c */
[----:B------:R1:W-:Y:S02]  /*12b0*/  @!P1 LDGSTS.E.BYPASS.LTC128B.128 [R222+0x5000], [R8.64+0x80] ;  /* 0x0500008008de9fae */ /* 0x0003e4000b901d54 */
[C---:B------:R-:W-:Y:S01]  /*12c0*/  @!P6 LEA.HI.X R5, R2.reuse, c[0x0][0x16c], R0, 0x1, P2 ;  /* 0x00005b000205ea11 */ /* 0x040fe200010f0c00 */
[----:B------:R-:W-:Y:S01]  /*12d0*/  IMAD.IADD R17, R33, 0x1, -R11 ;  /* 0x0000000121117824 */ /* 0x000fe200078e0a0b */
[----:B------:R-:W-:Y:S01]  /*12e0*/  @!P5 IADD3 R3, P2, R2, UR7, RZ ;  /* 0x000000070203dc10 */ /* 0x000fe2000ff5e0ff */
[----:B------:R2:W-:Y:S01]  /*12f0*/  @!P0 LDGSTS.E.BYPASS.LTC128B.128 [R222+0x1800], [R6.64] ;  /* 0x0180000006de8fae */ /* 0x0005e2000b901d54 */
[----:B------:R-:W-:-:S02]  /*1300*/  IMAD R12, R10, c[0x0][0x1a0], RZ ;  /* 0x000068000a0c7a24 */ /* 0x000fc400078e02ff */
[----:B------:R-:W-:Y:S01]  /*1310*/  @!P5 IADD3.X R0, R0, UR6, RZ, P2, !PT ;  /* 0x000000060000dc10 */ /* 0x000fe200097fe4ff */
[----:B------:R2:W-:Y:S01]  /*1320*/  @!P0 LDGSTS.E.BYPASS.LTC128B.128 [R222+0x3800], [R6.64+0x40] ;  /* 0x0380004006de8fae */ /* 0x0005e2000b901d54 */
[----:B------:R-:W-:Y:S01]  /*1330*/  @!P5 LEA R2, P2, R3, c[0x0][0x168], 0x1 ;  /* 0x00005a000302da11 */ /* 0x000fe200078408ff */
[----:B------:R-:W-:Y:S01]  /*1340*/  IMAD R18, R35, c[0x0][0x1a4], R12 ;  /* 0x0000690023127a24 */ /* 0x000fe200078e020c */
[----:B------:R-:W-:Y:S01]  /*1350*/  LEA.HI R13, R17, R17, RZ, 0x1 ;  /* 0x00000011110d7211 */ /* 0x000fe200078f08ff */
[----:B------:R2:W-:Y:S01]  /*1360*/  @!P0 LDGSTS.E.BYPASS.LTC128B.128 [R222+0x5800], [R6.64+0x80] ;  /* 0x0580008006de8fae */ /* 0x0005e2000b901d54 */
[----:B------:R-:W-:Y:S01]  /*1370*/  @!P5 LEA.HI.X R3, R3, c[0x0][0x16c], R0, 0x1, P2 ;  /* 0x00005b000303da11 */ /* 0x000fe200010f0c00 */
[----:B------:R-:W-:Y:S01]  /*1380*/  IMAD.SHL.U32 R14, R24, 0x8, RZ ;  /* 0x00000008180e7824 */ /* 0x000fe200078e00ff */
[----:B------:R-:W-:Y:S01]  /*1390*/  SHF.R.S32.HI R28, RZ, 0x1, R13 ;  /* 0x00000001ff1c7819 */ /* 0x000fe2000001140d */
[----:B------:R3:W-:Y:S01]  /*13a0*/  @!P6 LDGSTS.E.BYPASS.LTC128B.128 [R222+0x6000], [R4.64] ;  /* 0x0600000004deefae */ /* 0x0007e2000b901d54 */
[----:B------:R-:W-:Y:S01]  /*13b0*/  SHF.R.S32.HI R12, RZ, 0x1, R21 ;  /* 0x00000001ff0c7819 */ /* 0x000fe20000011415 */
[----:B------:R-:W-:Y:S01]  /*13c0*/  IMAD.WIDE.U32 R10, R35, c[0x0][0x1a0], RZ ;  /* 0x00006800230a7a25 */ /* 0x000fe200078e00ff */
[----:B------:R-:W-:Y:S01]  /*13d0*/  LOP3.LUT R13, R13, 0x3fffffe, RZ, 0xc0, !PT ;  /* 0x03fffffe0d0d7812 */ /* 0x000fe200078ec0ff */
[----:B------:R3:W-:Y:S01]  /*13e0*/  @!P6 LDGSTS.E.BYPASS.LTC128B.128 [R222+0x7000], [R4.64+0x40] ;  /* 0x0700004004deefae */ /* 0x0007e2000b901d54 */
[----:B------:R-:W-:Y:S01]  /*13f0*/  LEA.HI R15, R15, R12, RZ, 0x2 ;  /* 0x0000000c0f0f7211 */ /* 0x000fe200078f10ff */
[----:B------:R-:W-:-:S02]  /*1400*/  IMAD.SHL.U32 R16, R28, 0x40, RZ ;  /* 0x000000401c107824 */ /* 0x000fc400078e00ff */
[----:B------:R3:W-:Y:S01]  /*1410*/  @!P6 LDGSTS.E.BYPASS.LTC128B.128 [R222+0x8000], [R4.64+0x80] ;  /* 0x0800008004deefae */ /* 0x0007e2000b901d54 */
[----:B------:R-:W-:Y:S01]  /*1420*/  LOP3.LUT R15, R15, 0xfffffffc, RZ, 0xc0, !PT ;  /* 0xfffffffc0f0f7812 */ /* 0x000fe200078ec0ff */
[----:B------:R-:W-:Y:S01]  /*1430*/  IMAD.IADD R18, R11, 0x1, R18 ;  /* 0x000000010b127824 */ /* 0x000fe200078e0212 */
[----:B------:R-:W-:Y:S01]  /*1440*/  LOP3.LUT R0, R16, 0xc0, RZ, 0xc0, !PT ;  /* 0x000000c010007812 */ /* 0x000fe200078ec0ff */
[----:B------:R4:W-:Y:S01]  /*1450*/  @!P5 LDGSTS.E.BYPASS.LTC128B.128 [R222+0x6800], [R2.64] ;  /* 0x0680000002dedfae */ /* 0x0009e2000b901d54 */
[----:B------:R-:W-:Y:S01]  /*1460*/  IMAD.IADD R20, R27, 0x1, R22 ;  /* 0x000000011b147824 */ /* 0x000fe200078e0216 */
[----:B------:R-:W-:Y:S01]  /*1470*/  LEA R11, P2, R10, R26, 0x6 ;  /* 0x0000001a0a0b7211 */ /* 0x000fe200078430ff */
[----:B------:R-:W-:Y:S01]  /*1480*/  IMAD.IADD R15, R12, 0x1, -R15 ;  /* 0x000000010c0f7824 */ /* 0x000fe200078e0a0f */
[----:B------:R4:W-:Y:S01]  /*1490*/  @!P5 LDGSTS.E.BYPASS.LTC128B.128 [R222+0x7800], [R2.64+0x40] ;  /* 0x0780004002dedfae */ /* 0x0009e2000b901d54 */
[----:B------:R-:W-:Y:S01]  /*14a0*/  LOP3.LUT R14, R0, 0x8, R14, 0xf8, !PT ;  /* 0x00000008000e7812 */ /* 0x000fe200078ef80e */
[----:B------:R-:W-:Y:S01]  /*14b0*/  IMAD.IADD R13, R17, 0x1, -R13 ;  /* 0x00000001110d7824 */ /* 0x000fe200078e0a0d */
[----:B------:R-:W-:Y:S01]  /*14c0*/  SHF.R.U32.HI R0, RZ, 0x3, R0 ;  /* 0x00000003ff007819 */ /* 0x000fe20000011600 */
[----:B------:R4:W-:Y:S01]  /*14d0*/  @!P5 LDGSTS.E.BYPASS.LTC128B.128 [R222+0x8800], [R2.64+0x80] ;  /* 0x0880008002dedfae */ /* 0x0009e2000b901d54 */
[----:B------:R-:W-:Y:S01]  /*14e0*/  LEA.HI.X R10, R10, R20, R18, 0x6, P2 ;  /* 0x000000140a0a7211 */ /* 0x000fe200010f3412 */
[----:B------:R-:W-:Y:S01]  /*14f0*/  IMAD R13, R19, 0x8, R13 ;  /* 0x00000008130d7824 */ /* 0x000fe200078e020d */
[----:B------:R-:W-:Y:S01]  /*1500*/  LOP3.LUT R14, R14, R0, RZ, 0x3c, !PT ;  /* 0x000000000e0e7212 */ /* 0x000fe200078e3cff */
[----:B------:R-:W0:Y:S01]  /*1510*/  LDGDEPBAR ;  /* 0x00000000000079af */ /* 0x000e220000000000 */
[----:B------:R-:W-:-:S02]  /*1520*/  IMAD.SHL.U32 R0, R15, 0x40, RZ ;  /* 0x000000400f007824 */ /* 0x000fc400078e00ff */
[----:B--2---:R-:W-:Y:S01]  /*1530*/  @!P3 IMAD.MOV.U32 R7, RZ, RZ, c[0x0][0x1a4] ;  /* 0x00006900ff07b624 */ /* 0x004fe200078e00ff */
[----:B------:R-:W-:Y:S02]  /*1540*/  STL.64 [R1+0x10], R26 ;  /* 0x0000101a01007387 */ /* 0x000fe40000100a00 */
[----:B------:R-:W-:Y:S02]  /*1550*/  LOP3.LUT R0, R0, 0xc0, RZ, 0xc0, !PT ;  /* 0x000000c000007812 */ /* 0x000fe400078ec0ff */
[----:B------:R-:W-:Y:S01]  /*1560*/  STL.64 [R1+0x8], R154 ;  /* 0x0000089a01007387 */ /* 0x000fe20000100a00 */
[----:B---3--:R-:W-:-:S03]  /*1570*/  IMAD.SHL.U32 R4, R19, 0x8, RZ ;  /* 0x0000000813047824 */ /* 0x008fc600078e00ff */
[----:B------:R-:W-:Y:S02]  /*1580*/  STL [R1], R20 ;  /* 0x0000001401007387 */ /* 0x000fe40000100800 */
[----:B------:R-:W-:Y:S02]  /*1590*/  LOP3.LUT R5, R0, 0x8, R4, 0xf8, !PT ;  /* 0x0000000800057812 */ /* 0x000fe400078ef804 */
[----:B------:R-:W-:Y:S02]  /*15a0*/  SHF.R.U32.HI R0, RZ, 0x3, R0 ;  /* 0x00000003ff007819 */ /* 0x000fe40000011600 */
[----:B------:R-:W-:Y:S02]  /*15b0*/  @!P4 LEA R4, P1, R11, c[0x0][0x170], 0x1 ;  /* 0x00005c000b04ca11 */ /* 0x000fe400078208ff */
[----:B------:R-:W-:Y:S01]  /*15c0*/  LOP3.LUT R144, R5, R0, RZ, 0x3c, !PT ;  /* 0x0000000005907212 */ /* 0x000fe200078e3cff */
[----:B----4-:R-:W-:Y:S01]  /*15d0*/  IMAD.SHL.U32 R2, R23, 0x20, RZ ;  /* 0x0000002017027824 */ /* 0x010fe200078e00ff */
[----:B------:R-:W-:-:S04]  /*15e0*/  DEPBAR.LE SB0, 0x0 ;  /* 0x000080000000791a */ /* 0x000fc80000000000 */
[----:B------:R-:W-:Y:S01]  /*15f0*/  BAR.SYNC.DEFER_BLOCKING 0x0 ;  /* 0x0000000000007b1d */ /* 0x000fe20000010000 */
[----:B------:R-:W-:Y:S01]  /*1600*/  @!P3 IMAD.MOV.U32 R3, RZ, RZ, c[0x0][0x1a0] ;  /* 0x00006800ff03b624 */ /* 0x000fe200078e00ff */
[----:B------:R-:W-:Y:S02]  /*1610*/  LOP3.LUT R143, R2, 0xffffff00, RZ, 0xc0, !PT ;  /* 0xffffff00028f7812 */ /* 0x000fe400078ec0ff */
[----:B------:R-:W-:Y:S02]  /*1620*/  @!P4 LEA.HI.X R5, R11, c[0x0][0x174], R10, 0x1, P1 ;  /* 0x00005d000b05ca11 */ /* 0x000fe400008f0c0a */
[----:B------:R-:W-:Y:S01]  /*1630*/  @!P3 LEA R2, P0, R3, R11, 0x5 ;  /* 0x0000000b0302b211 */ /* 0x000fe200078028ff */
[----:B------:R-:W-:Y:S01]  /*1640*/  IMAD R0, R152, 0x200, R143 ;  /* 0x0000020098007824 */ /* 0x000fe200078e028f */
[----:B------:R-:W-:Y:S02]  /*1650*/  LOP3.LUT P1, RZ, R15, 0x2, RZ, 0xc0, !PT ;  /* 0x000000020fff7812 */ /* 0x000fe4000782c0ff */
[----:B------:R-:W-:Y:S01]  /*1660*/  @!P3 LEA.HI.X R7, R3, R10, R7, 0x5, P0 ;  /* 0x0000000a0307b211 */ /* 0x000fe200000f2c07 */
[----:B------:R-:W-:Y:S01]  /*1670*/  IMAD R3, R145, 0x20, R0 ;  /* 0x0000002091037824 */ /* 0x000fe200078e0200 */
[----:B------:R-:W-:Y:S01]  /*1680*/  @!P3 LEA R6, P0, R2, c[0x0][0x170], 0x1 ;  /* 0x00005c000206ba11 */ /* 0x000fe200078008ff */
[----:B------:R-:W-:-:S03]  /*1690*/  IMAD.U32 R0, R13, 0x20, R14 ;  /* 0x000000200d007824 */ /* 0x000fc600078e000e */
[----:B------:R-:W-:Y:S01]  /*16a0*/  @!P3 LEA.HI.X R7, R2, c[0x0][0x174], R7, 0x1, P0 ;  /* 0x00005d000207ba11 */ /* 0x000fe200000f0c07 */
[----:B------:R-:W-:Y:S01]  /*16b0*/  IMAD.IADD R2, R144, 0x1, R3 ;  /* 0x0000000190027824 */ /* 0x000fe200078e0203 */
[----:B------:R-:W-:Y:S01]  /*16c0*/  LOP3.LUT P0, RZ, R28, 0x2, RZ, 0xc0, !PT ;  /* 0x000000021cff7812 */ /* 0x000fe2000780c0ff */
[----:B------:R-:W-:Y:S02]  /*16d0*/  IMAD.SHL.U32 R217, R0, 0x2, RZ ;  /* 0x0000000200d97824 */ /* 0x000fe400078e00ff */
[----:B------:R-:W-:Y:S02]  /*16e0*/  IMAD.SHL.U32 R220, R2, 0x2, RZ ;  /* 0x0000000202dc7824 */ /* 0x000fe400078e00ff */
[----:B------:R-:W-:Y:S01]  /*16f0*/  IMAD.MOV.U32 R0, RZ, RZ, 0x20 ;  /* 0x00000020ff007424 */ /* 0x000fe200078e00ff */
[----:B------:R-:W-:Y:S01]  /*1700*/  @P4 STS [R222+0x9000], RZ ;  /* 0x009000ffde004388 */ /* 0x000fe20000000800 */
[----:B------:R-:W-:-:S03]  /*1710*/  IMAD.MOV.U32 R3, RZ, RZ, 0x10 ;  /* 0x00000010ff037424 */ /* 0x000fc600078e00ff */
[----:B------:R-:W-:Y:S01]  /*1720*/  @P4 STS [R222+0x9004], RZ ;  /* 0x009004ffde004388 */ /* 0x000fe20000000800 */
[----:B------:R-:W-:Y:S02]  /*1730*/  SEL R0, R0, 0xffffffe0, !P0 ;  /* 0xffffffe000007807 */ /* 0x000fe40004000000 */
[----:B------:R-:W-:Y:S01]  /*1740*/  SEL R3, R3, 0xfffffff0, !P1 ;  /* 0xfffffff003037807 */ /* 0x000fe20004800000 */
[----:B------:R-:W-:Y:S02]  /*1750*/  @P4 STS.64 [R222+0x9008], RZ ;  /* 0x009008ffde004388 */ /* 0x000fe40000000a00 */
[----:B------:R-:W-:Y:S02]  /*1760*/  IMAD.IADD R219, R217, 0x1, R0 ;  /* 0x00000001d9db7824 */ /* 0x000fe400078e0200 */
[----:B------:R-:W-:Y:S01]  /*1770*/  @P4 STS.128 [R222+0xa000], RZ ;  /* 0x00a000ffde004388 */ /* 0x000fe20000000c00 */
[----:B------:R-:W-:Y:S02]  /*1780*/  IMAD R221, R3, 0x2, R220 ;  /* 0x0000000203dd7824 */ /* 0x000fe400078e02dc */
[----:B------:R-:W-:Y:S01]  /*1790*/  IMAD.SHL.U32 R0, R33, 0x2, RZ ;  /* 0x0000000221007824 */ /* 0x000fe200078e00ff */
[----:B------:R-:W-:Y:S04]  /*17a0*/  @P4 STS.128 [R222+0xb000], RZ ;  /* 0x00b000ffde004388 */ /* 0x000fe80000000c00 */
[----:B------:R-:W-:Y:S01]  /*17b0*/  @!PT LDS RZ, [RZ] ;  /* 0x00000000fffff984 */ /* 0x000fe20000000800 */
[----:B------:R-:W-:Y:S01]  /*17c0*/  @!PT LDS RZ, [RZ] ;  /* 0x00000000fffff984 */ /* 0x000fe20000000800 */
[----:B------:R-:W-:Y:S01]  /*17d0*/  @!PT LDS RZ, [RZ] ;  /* 0x00000000fffff984 */ /* 0x000fe20000000800 */
[----:B------:R2:W-:Y:S01]  /*17e0*/  @!P4 LDGSTS.E.BYPASS.LTC128B.128 [R222+0x9000], [R4.64] ;  /* 0x0900000004decfae */ /* 0x0005e2000b901d54 */
[----:B------:R-:W-:-:S03]  /*17f0*/  LOP3.LUT R0, R0, 0x6, RZ, 0xc0, !PT ;  /* 0x0000000600007812 */ /* 0x000fc600078ec0ff */
[----:B------:R2:W-:Y:S02]  /*1800*/  @!P4 LDGSTS.E.BYPASS.LTC128B.128 [R222+0xa000], [R4.64+0x40] ;  /* 0x0a00004004decfae */ /* 0x0005e4000b901d54 */
[----:B------:R-:W-:Y:S02]  /*1810*/  IMAD R0, R35, 0x40, R0 ;  /* 0x0000004023007824 */ /* 0x000fe400078e0200 */
[----:B------:R2:W-:Y:S03]  /*1820*/  @!P4 LDGSTS.E.BYPASS.LTC128B.128 [R222+0xb000], [R4.64+0x80] ;  /* 0x0b00008004decfae */ /* 0x0005e6000b901d54 */
[C---:B------:R-:W-:Y:S01]  /*1830*/  IADD3 R2, R0.reuse, 0x1, RZ ;  /* 0x0000000100027810 */ /* 0x040fe20007ffe0ff */
[----:B------:R-:W-:Y:S01]  /*1840*/  @P3 STS.128 [R222+0x9800], RZ ;  /* 0x009800ffde003388 */ /* 0x000fe20000000c00 */
[-C--:B------:R-:W-:Y:S02]  /*1850*/  ISETP.GE.AND P2, PT, R0, R32.reuse, PT ;  /* 0x000000200000720c */ /* 0x080fe40003f46270 */
[----:B------:R-:W-:Y:S01]  /*1860*/  ISETP.GE.AND P1, PT, R2, R32, PT ;  /* 0x000000200200720c */ /* 0x000fe20003f26270 */
[----:B------:R-:W-:Y:S01]  /*1870*/  @P3 STS.128 [R222+0xa800], RZ ;  /* 0x00a800ffde003388 */ /* 0x000fe20000000c00 */
[----:B------:R-:W-:-:S03]  /*1880*/  IADD3 R2, R0, 0x10, RZ ;  /* 0x0000001000027810 */ /* 0x000fc60007ffe0ff */
[----:B------:R-:W-:Y:S01]  /*1890*/  @P3 STS.128 [R222+0xb800], RZ ;  /* 0x00b800ffde003388 */ /* 0x000fe20000000c00 */
[-C--:B------:R-:W-:Y:S02]  /*18a0*/  ISETP.GE.AND P5, PT, R2, R32.reuse, PT ;  /* 0x000000200200720c */ /* 0x080fe40003fa6270 */
[----:B------:R-:W-:Y:S01]  /*18b0*/  IADD3 R2, R0, 0x18, RZ ;  /* 0x0000001800027810 */ /* 0x000fe20007ffe0ff */
[----:B------:R-:W-:Y:S01]  /*18c0*/  @!PT LDS RZ, [RZ] ;  /* 0x00000000fffff984 */ /* 0x000fe20000000800 */
[----:B------:R-:W-:Y:S01]  /*18d0*/  @!PT LDS RZ, [RZ] ;  /* 0x00000000fffff984 */ /* 0x000fe20000000800 */
[----:B------:R-:W-:Y:S01]  /*18e0*/  @!PT LDS RZ, [RZ] ;  /* 0x00000000fffff984 */ /* 0x000fe20000000800 */
[----:B------:R2:W-:Y:S04]  /*18f0*/  @!P3 LDGSTS.E.BYPASS.LTC128B.128 [R222+0x9800], [R6.64] ;  /* 0x0980000006debfae */ /* 0x0005e8000b901d54 */
[----:B------:R2:W-:Y:S04]  /*1900*/  @!P3 LDGSTS.E.BYPASS.LTC128B.128 [R222+0xa800], [R6.64+0x40] ;  /* 0x0a80004006debfae */ /* 0x0005e8000b901d54 */
[----:B------:R2:W-:Y:S01]  /*1910*/  @!P3 LDGSTS.E.BYPASS.LTC128B.128 [R222+0xb800], [R6.64+0x80] ;  /* 0x0b80008006debfae */ /* 0x0005e2000b901d54 */
[----:B------:R-:W-:-:S02]  /*1920*/  ISETP.GE.AND P3, PT, R2, R32, PT ;  /* 0x000000200200720c */ /* 0x000fc40003f66270 */
[----:B------:R-:W-:Y:S01]  /*1930*/  IADD3 R2, R0, 0x19, RZ ;  /* 0x0000001900027810 */ /* 0x000fe20007ffe0ff */
[----:B------:R-:W-:Y:S04]  /*1940*/  LDSM.16.M88.4 R16, [R220] ;  /* 0x00000000dc10783b */ /* 0x000fe80000000200 */
[----:B-1----:R-:W1:Y:S04]  /*1950*/  LDSM.16.M88.4 R8, [R217+0x6000] ;  /* 0x00600000d908783b */ /* 0x002e680000000200 */
[----:B------:R-:W3:Y:S04]  /*1960*/  LDSM.16.M88.4 R20, [R217+0x6400] ;  /* 0x00640000d914783b */ /* 0x000ee80000000200 */
[----:B------:R-:W-:Y:S04]  /*1970*/  LDSM.16.M88.4 R24, [R217+0x6800] ;  /* 0x00680000d918783b */ /* 0x000fe80000000200 */
[----:B------:R-:W-:Y:S04]  /*1980*/  LDSM.16.M88.4 R40, [R217+0x6c00] ;  /* 0x006c0000d928783b */ /* 0x000fe80000000200 */
[----:B------:R-:W-:Y:S04]  /*1990*/  LDSM.16.M88.4 R44, [R219+0x6000] ;  /* 0x00600000db2c783b */ /* 0x000fe80000000200 */
[----:B--2---:R-:W2:Y:S04]  /*19a0*/  LDSM.16.M88.4 R4, [R220+0x1000] ;  /* 0x00100000dc04783b */ /* 0x004ea80000000200 */
[----:B------:R-:W4:Y:S04]  /*19b0*/  LDSM.16.M88.4 R12, [R221+0x1000] ;  /* 0x00100000dd0c783b */ /* 0x000f280000000200 */
[----:B------:R-:W5:Y:S04]  /*19c0*/  LDSM.16.M88.4 R36, [R219+0x6400] ;  /* 0x00640000db24783b */ /* 0x000f680000000200 */
[----:B------:R-:W4:Y:S04]  /*19d0*/  LDSM.16.M88.4 R28, [R219+0x6800] ;  /* 0x00680000db1c783b */ /* 0x000f280000000200 */
[----:B------:R-:W-:Y:S01]  /*19e0*/  LDSM.16.M88.4 R56, [R217+0x7800] ;  /* 0x00780000d938783b */ /* 0x000fe20000000200 */
[C---:B-1----:R-:W-:Y:S03]  /*19f0*/  HMMA.16816.F32.BF16 R104, R16.reuse, R8, RZ ;  /* 0x000000081068723c */ /* 0x042fe600000418ff */
[----:B------:R-:W0:Y:S05]  /*1a00*/  LDGDEPBAR ;  /* 0x00000000000079af */ /* 0x000e2a0000000000 */
[C---:B---3--:R-:W-:Y:S08]  /*1a10*/  HMMA.16816.F32.BF16 R84, R16.reuse, R20, RZ ;  /* 0x000000141054723c */ /* 0x048ff000000418ff */
[----:B------:R-:W-:Y:S08]  /*1a20*/  HMMA.16816.F32.BF16 R88, R16, R22, RZ ;  /* 0x000000161058723c */ /* 0x000ff000000418ff */
[C---:B--2---:R-:W-:Y:S08]  /*1a30*/  HMMA.16816.F32.BF16 R48, R4.reuse, R10, RZ ;  /* 0x0000000a0430723c */ /* 0x044ff000000418ff */
[C---:B------:R-:W-:Y:S08]  /*1a40*/  HMMA.16816.F32.BF16 R64, R4.reuse, R20, RZ ;  /* 0x000000140440723c */ /* 0x040ff000000418ff */
[C---:B------:R-:W-:Y:S01]  /*1a50*/  HMMA.16816.F32.BF16 R60, R4.reuse, R22, RZ ;  /* 0x00000016043c723c */ /* 0x040fe200000418ff */
[----:B------:R-:W1:Y:S07]  /*1a60*/  LDSM.16.M88.4 R20, [R219+0x6c00] ;  /* 0x006c0000db14783b */ /* 0x000e6e0000000200 */
[C---:B------:R-:W-:Y:S08]  /*1a70*/  HMMA.16816.F32.BF16 R52, R4.reuse, R8, RZ ;  /* 0x000000080434723c */ /* 0x040ff000000418ff */
[C---:B------:R-:W-:Y:S08]  /*1a80*/  HMMA.16816.F32.BF16 R68, R4.reuse, R24, RZ ;  /* 0x000000180444723c */ /* 0x040ff000000418ff */
[C---:B------:R-:W-:Y:S08]  /*1a90*/  HMMA.16816.F32.BF16 R72, R4.reuse, R40, RZ ;  /* 0x000000280448723c */ /* 0x040ff000000418ff */
[C---:B------:R-:W-:Y:S08]  /*1aa0*/  HMMA.16816.F32.BF16 R80, R4.reuse, R26, RZ ;  /* 0x0000001a0450723c */ /* 0x040ff000000418ff */
[----:B------:R-:W-:Y:S01]  /*1ab0*/  HMMA.16816.F32.BF16 R76, R4, R42, RZ ;  /* 0x0000002a044c723c */ /* 0x000fe200000418ff */
[----:B------:R-:W2:Y:S07]  /*1ac0*/  LDSM.16.M88.4 R4, [R221] ;  /* 0x00000000dd04783b */ /* 0x000eae0000000200 */
[C---:B------:R-:W-:Y:S01]  /*1ad0*/  HMMA.16816.F32.BF16 R100, R16.reuse, R10, RZ ;  /* 0x0000000a1064723c */ /* 0x040fe200000418ff */
[----:B------:R-:W-:Y:S07]  /*1ae0*/  LDSM.16.M88.4 R8, [R220+0x3000] ;  /* 0x00300000dc08783b */ /* 0x000fee0000000200 */
[C---:B------:R-:W-:Y:S08]  /*1af0*/  HMMA.16816.F32.BF16 R92, R16.reuse, R24, RZ ;  /* 0x00000018105c723c */ /* 0x040ff000000418ff */
[C---:B------:R-:W-:Y:S01]  /*1b00*/  HMMA.16816.F32.BF16 R128, R16.reuse, R26, RZ ;  /* 0x0000001a1080723c */ /* 0x040fe200000418ff */
[----:B------:R-:W3:Y:S07]  /*1b10*/  LDSM.16.M88.4 R24, [R217+0x7000] ;  /* 0x00700000d918783b */ /* 0x000eee0000000200 */
[C---:B------:R-:W-:Y:S08]  /*1b20*/  HMMA.16816.F32.BF16 R96, R16.reuse, R40, RZ ;  /* 0x000000281060723c */ /* 0x040ff000000418ff */
[----:B------:R-:W-:Y:S01]  /*1b30*/  HMMA.16816.F32.BF16 R124, R16, R42, RZ ;  /* 0x0000002a107c723c */ /* 0x000fe200000418ff */
[----:B------:R-:W1:Y:S04]  /*1b40*/  LDSM.16.M88.4 R40, [R217+0x7400] ;  /* 0x00740000d928783b */ /* 0x000e680000000200 */
[----:B------:R-:W-:Y:S03]  /*1b50*/  LDSM.16.M88.4 R16, [R220+0x2000] ;  /* 0x00200000dc10783b */ /* 0x000fe60000000200 */
[C---:B----4-:R-:W-:Y:S01]  /*1b60*/  HMMA.16816.F32.BF16 R120, R12.reuse, R46, R48 ;  /* 0x0000002e0c78723c */ /* 0x050fe20000041830 */
[----:B------:R-:W4:Y:S07]  /*1b70*/  LDSM.16.M88.4 R48, [R217+0x7c00] ;  /* 0x007c0000d930783b */ /* 0x000f2e0000000200 */
[C---:B------:R-:W-:Y:S08]  /*1b80*/  HMMA.16816.F32.BF16 R108, R12.reuse, R44, R52 ;  /* 0x0000002c0c6c723c */ /* 0x040ff00000041834 */
[C---:B-----5:R-:W-:Y:S08]  /*1b90*/  HMMA.16816.F32.BF16 R116, R12.reuse, R36, R64 ;  /* 0x000000240c74723c */ /* 0x060ff00000041840 */
[C---:B------:R-:W-:Y:S08]  /*1ba0*/  HMMA.16816.F32.BF16 R112, R12.reuse, R38, R60 ;  /* 0x000000260c70723c */ /* 0x040ff0000004183c */
[C---:B------:R-:W-:Y:S08]  /*1bb0*/  HMMA.16816.F32.BF16 R68, R12.reuse, R28, R68 ;  /* 0x0000001c0c44723c */ /* 0x040ff00000041844 */
[C---:B-1----:R-:W-:Y:S08]  /*1bc0*/  HMMA.16816.F32.BF16 R60, R12.reuse, R20, R72 ;  /* 0x000000140c3c723c */ /* 0x042ff00000041848 */
[C---:B------:R-:W-:Y:S08]  /*1bd0*/  HMMA.16816.F32.BF16 R64, R12.reuse, R30, R80 ;  /* 0x0000001e0c40723c */ /* 0x040ff00000041850 */
[----:B------:R-:W-:Y:S08]  /*1be0*/  HMMA.16816.F32.BF16 R52, R12, R22, R76 ;  /* 0x000000160c34723c */ /* 0x000ff0000004184c */
[C---:B--2---:R-:W-:Y:S08]  /*1bf0*/  HMMA.16816.F32.BF16 R12, R4.reuse, R44, R104 ;  /* 0x0000002c040c723c */ /* 0x044ff00000041868 */
[C---:B------:R-:W-:Y:S08]  /*1c00*/  HMMA.16816.F32.BF16 R44, R4.reuse, R46, R100 ;  /* 0x0000002e042c723c */ /* 0x040ff00000041864 */
[C---:B------:R-:W-:Y:S08]  /*1c10*/  HMMA.16816.F32.BF16 R76, R4.reuse, R38, R88 ;  /* 0x00000026044c723c */ /* 0x040ff00000041858 */
[C---:B------:R-:W-:Y:S08]  /*1c20*/  HMMA.16816.F32.BF16 R88, R4.reuse, R28, R92 ;  /* 0x0000001c0458723c */ /* 0x040ff0000004185c */
[C---:B------:R-:W-:Y:S01]  /*1c30*/  HMMA.16816.F32.BF16 R72, R4.reuse, R36, R84 ;  /* 0x000000240448723c */ /* 0x040fe20000041854 */
[----:B------:R-:W-:Y:S07]  /*1c40*/  LDSM.16.M88.4 R36, [R219+0x7000] ;  /* 0x00700000db24783b */ /* 0x000fee0000000200 */
[C---:B------:R-:W-:Y:S08]  /*1c50*/  HMMA.16816.F32.BF16 R92, R4.reuse, R22, R124 ;  /* 0x00000016045c723c */ /* 0x040ff0000004187c */
[----:B------:R-:W-:Y:S01]  /*1c60*/  HMMA.16816.F32.BF16 R104, R4, R30, R128 ;  /* 0x0000001e0468723c */ /* 0x000fe20000041880 */
[----:B------:R-:W-:Y:S07]  /*1c70*/  LDSM.16.M88.4 R28, [R219+0x7400] ;  /* 0x00740000db1c783b */ /* 0x000fee0000000200 */
[C---:B---3--:R-:W-:Y:S08]  /*1c80*/  HMMA.16816.F32.BF16 R124, R8.reuse, R26, R120 ;  /* 0x0000001a087c723c */ /* 0x048ff00000041878 */
[C---:B------:R-:W-:Y:S08]  /*1c90*/  HMMA.16816.F32.BF16 R136, R8.reuse, R40, R116 ;  /* 0x000000280888723c */ /* 0x040ff00000041874 */
[----:B------:R-:W-:Y:S08]  /*1ca0*/  HMMA.16816.F32.BF16 R132, R8, R42, R112 ;  /* 0x0000002a0884723c */ /* 0x000ff00000041870 */
[----:B------:R-:W-:Y:S01]  /*1cb0*/  HMMA.16816.F32.BF16 R96, R4, R20, R96 ;  /* 0x000000140460723c */ /* 0x000fe20000041860 */
[----:B------:R-:W1:Y:S04]  /*1cc0*/  LDSM.16.M88.4 R4, [R221+0x3000] ;  /* 0x00300000dd04783b */ /* 0x000e680000000200 */
[----:B------:R-:W-:Y:S03]  /*1cd0*/  LDSM.16.M88.4 R20, [R219+0x7c00] ;  /* 0x007c0000db14783b */ /* 0x000fe60000000200 */
[C---:B------:R-:W-:Y:S08]  /*1ce0*/  HMMA.16816.F32.BF16 R108, R8.reuse, R24, R108 ;  /* 0x00000018086c723c */ /* 0x040ff0000004186c */
[C---:B------:R-:W-:Y:S08]  /*1cf0*/  HMMA.16816.F32.BF16 R128, R8.reuse, R56, R68 ;  /* 0x000000380880723c */ /* 0x040ff00000041844 */
[C---:B----4-:R-:W-:Y:S08]  /*1d00*/  HMMA.16816.F32.BF16 R120, R8.reuse, R48, R60 ;  /* 0x000000300878723c */ /* 0x050ff0000004183c */
[C---:B------:R-:W-:Y:S08]  /*1d10*/  HMMA.16816.F32.BF16 R116, R8.reuse, R58, R64 ;  /* 0x0000003a0874723c */ /* 0x040ff00000041840 */
[----:B------:R-:W-:Y:S01]  /*1d20*/  HMMA.16816.F32.BF16 R112, R8, R50, R52 ;  /* 0x000000320870723c */ /* 0x000fe20000041834 */
[----:B------:R-:W2:Y:S04]  /*1d30*/  LDSM.16.M88.4 R8, [R221+0x2000] ;  /* 0x00200000dd08783b */ /* 0x000ea80000000200 */
[----:B------:R-:W-:Y:S03]  /*1d40*/  LDSM.16.M88.4 R52, [R217+0x8000] ;  /* 0x00800000d934783b */ /* 0x000fe60000000200 */
[C---:B------:R-:W-:Y:S01]  /*1d50*/  HMMA.16816.F32.BF16 R100, R16.reuse, R24, R12 ;  /* 0x000000181064723c */ /* 0x040fe2000004180c */
[----:B------:R-:W-:Y:S07]  /*1d60*/  LDSM.16.M88.4 R12, [R220+0x5000] ;  /* 0x00500000dc0c783b */ /* 0x000fee0000000200 */
[C---:B------:R-:W-:Y:S01]  /*1d70*/  HMMA.16816.F32.BF16 R84, R16.reuse, R26, R44 ;  /* 0x0000001a1054723c */ /* 0x040fe2000004182c */
[----:B------:R-:W3:Y:S04]  /*1d80*/  LDSM.16.M88.4 R24, [R219+0x7800] ;  /* 0x00780000db18783b */ /* 0x000ee80000000200 */
[----:B------:R-:W-:Y:S03]  /*1d90*/  LDSM.16.M88.4 R44, [R217+0x8800] ;  /* 0x00880000d92c783b */ /* 0x000fe60000000200 */
[C---:B------:R-:W-:Y:S08]  /*1da0*/  HMMA.16816.F32.BF16 R80, R16.reuse, R40, R72 ;  /* 0x000000281050723c */ /* 0x040ff00000041848 */
[C---:B------:R-:W-:Y:S08]  /*1db0*/  HMMA.16816.F32.BF16 R72, R16.reuse, R56, R88 ;  /* 0x000000381048723c */ /* 0x040ff00000041858 */
[C---:B------:R-:W-:Y:S01]  /*1dc0*/  HMMA.16816.F32.BF16 R76, R16.reuse, R42, R76 ;  /* 0x0000002a104c723c */ /* 0x040fe2000004184c */
[----:B------:R-:W-:Y:S07]  /*1dd0*/  LDSM.16.M88.4 R40, [R217+0x8c00] ;  /* 0x008c0000d928783b */ /* 0x000fee0000000200 */
[C---:B------:R-:W-:Y:S08]  /*1de0*/  HMMA.16816.F32.BF16 R68, R16.reuse, R48, R96 ;  /* 0x000000301044723c */ /* 0x040ff00000041860 */
[C---:B------:R-:W-:Y:S08]  /*1df0*/  HMMA.16816.F32.BF16 R64, R16.reuse, R58, R104 ;  /* 0x0000003a1040723c */ /* 0x040ff00000041868 */
[----:B------:R-:W-:Y:S01]  /*1e00*/  HMMA.16816.F32.BF16 R60, R16, R50, R92 ;  /* 0x00000032103c723c */ /* 0x000fe2000004185c */
[----:B------:R-:W4:Y:S04]  /*1e10*/  LDSM.16.M88.4 R16, [R220+0x4000] ;  /* 0x00400000dc10783b */ /* 0x000f280000000200 */
[----:B------:R-:W5:Y:S03]  /*1e20*/  LDSM.16.M88.4 R48, [R217+0x8400] ;  /* 0x00840000d930783b */ /* 0x000f660000000200 */
[-C--:B-1----:R-:W-:Y:S08]  /*1e30*/  HMMA.16816.F32.BF16 R56, R4, R36.reuse, R108 ;  /* 0x000000240438723c */ /* 0x082ff0000004186c */
[----:B--2---:R-:W-:Y:S08]  /*1e40*/  HMMA.16816.F32.BF16 R100, R8, R36, R100 ;  /* 0x000000240864723c */ /* 0x004ff00000041864 */
[-C--:B------:R-:W-:Y:S08]  /*1e50*/  HMMA.16816.F32.BF16 R88, R4, R38.reuse, R124 ;  /* 0x000000260458723c */ /* 0x080ff0000004187c */
[C---:B------:R-:W-:Y:S08]  /*1e60*/  HMMA.16816.F32.BF16 R92, R8.reuse, R38, R84 ;  /* 0x00000026085c723c */ /* 0x040ff00000041854 */
[C---:B------:R-:W-:Y:S08]  /*1e70*/  HMMA.16816.F32.BF16 R36, R8.reuse, R28, R80 ;  /* 0x0000001c0824723c */ /* 0x040ff00000041850 */
[----:B---3--:R-:W-:Y:S08]  /*1e80*/  HMMA.16816.F32.BF16 R80, R8, R24, R72 ;  /* 0x000000180850723c */ /* 0x008ff00000041848 */
        /* <DEDUP_REMOVED lines=12> */
[----:B------:R-:W1:Y:S04]  /*1f50*/  LDSM.16.M88.4 R20, [R219+0x8000] ;  /* 0x00800000db14783b */ /* 0x000e680000000200 */
[----:B------:R-:W2:Y:S03]  /*1f60*/  LDSM.16.M88.4 R8, [R221+0x4000] ;  /* 0x00400000dd08783b */ /* 0x000ea60000000200 */
[-C--:B------:R-:W-:Y:S08]  /*1f70*/  HMMA.16816.F32.BF16 R56, R12, R52.reuse, R56 ;  /* 0x000000340c38723c */ /* 0x080ff00000041838 */
[----:B----4-:R-:W-:Y:S08]  /*1f80*/  HMMA.16816.F32.BF16 R28, R16, R52, R100 ;  /* 0x00000034101c723c */ /* 0x010ff00000041864 */
[C---:B------:R-:W-:Y:S08]  /*1f90*/  HMMA.16816.F32.BF16 R64, R12.reuse, R54, R88 ;  /* 0x000000360c40723c */ /* 0x040ff00000041858 */
[C---:B-----5:R-:W-:Y:S08]  /*1fa0*/  HMMA.16816.F32.BF16 R76, R12.reuse, R48, R96 ;  /* 0x000000300c4c723c */ /* 0x060ff00000041860 */
[C---:B------:R-:W-:Y:S08]  /*1fb0*/  HMMA.16816.F32.BF16 R88, R12.reuse, R50, R104 ;  /* 0x000000320c58723c */ /* 0x040ff00000041868 */
[C---:B------:R-:W-:Y:S08]  /*1fc0*/  HMMA.16816.F32.BF16 R108, R12.reuse, R44, R108 ;  /* 0x0000002c0c6c723c */ /* 0x040ff0000004186c */
[C---:B------:R-:W-:Y:S08]  /*1fd0*/  HMMA.16816.F32.BF16 R116, R12.reuse, R46, R116 ;  /* 0x0000002e0c74723c */ /* 0x040ff00000041874 */
[C---:B------:R-:W-:Y:S08]  /*1fe0*/  HMMA.16816.F32.BF16 R120, R12.reuse, R40, R120 ;  /* 0x000000280c78723c */ /* 0x040ff00000041878 */
[----:B------:R-:W-:Y:S01]  /*1ff0*/  HMMA.16816.F32.BF16 R112, R12, R42, R112 ;  /* 0x0000002a0c70723c */ /* 0x000fe20000041870 */
[----:B------:R-:W3:Y:S07]  /*2000*/  LDSM.16.M88.4 R12, [R219+0x8800] ;  /* 0x00880000db0c783b */ /* 0x000eee0000000200 */
        /* <DEDUP_REMOVED lines=9> */
[-C--:B-1----:R-:W-:Y:S08]  /*20a0*/  HMMA.16816.F32.BF16 R60, R4, R20.reuse, R56 ;  /* 0x00000014043c723c */ /* 0x082ff00000041838 */
[----:B--2---:R-:W-:Y:S08]  /*20b0*/  HMMA.16816.F32.BF16 R28, R8, R20, R28 ;  /* 0x00000014081c723c */ /* 0x004ff0000004181c */
[-C--:B------:R-:W-:Y:S08]  /*20c0*/  HMMA.16816.F32.BF16 R56, R4, R22.reuse, R64 ;  /* 0x000000160438723c */ /* 0x080ff00000041840 */
        /* <DEDUP_REMOVED lines=14> */
[C---:B------:R-:W-:Y:S01]  /*21b0*/  IADD3 R25, R0.reuse, 0x8, RZ ;  /* 0x0000000800197810 */ /* 0x040fe20007ffe0ff */
[----:B---3--:R-:W-:Y:S01]  /*21c0*/  HMMA.16816.F32.BF16 R64, R8, R12, R80 ;  /* 0x0000000c0840723c */ /* 0x008fe20000041850 */
[----:B------:R-:W-:-:S02]  /*21d0*/  IADD3 R24, R0, 0x9, RZ ;  /* 0x0000000900187810 */ /* 0x000fc40007ffe0ff */
[-C--:B------:R-:W-:Y:S02]  /*21e0*/  ISETP.GE.AND P0, PT, R25, R32.reuse, PT ;  /* 0x000000201900720c */ /* 0x080fe40003f06270 */
[C---:B------:R-:W-:Y:S02]  /*21f0*/  IADD3 R2, R0.reuse, 0x21, RZ ;  /* 0x0000002100027810 */ /* 0x040fe40007ffe0ff */
[----:B------:R-:W-:Y:S01]  /*2200*/  IADD3 R25, R0, 0x11, RZ ;  /* 0x0000001100197810 */ /* 0x000fe20007ffe0ff */
[----:B------:R-:W-:Y:S01]  /*2210*/  HMMA.16816.F32.BF16 R40, R4, R12, R108 ;  /* 0x0000000c0428723c */ /* 0x000fe2000004186c */
[----:B------:R-:W-:Y:S02]  /*2220*/  ISETP.GE.AND P6, PT, R24, R32, PT ;  /* 0x000000201800720c */ /* 0x000fe40003fc6270 */
[----:B------:R-:W-:Y:S02]  /*2230*/  FSEL R58, R58, -INF , !P0 ;  /* 0xff8000003a3a7808 */ /* 0x000fe40004000000 */
[----:B------:R-:W-:-:S02]  /*2240*/  FSEL R56, R56, -INF , !P0 ;  /* 0xff80000038387808 */ /* 0x000fc40004000000 */
[----:B------:R-:W-:Y:S01]  /*2250*/  FSEL R140, R22, -INF , !P0 ;  /* 0xff800000168c7808 */ /* 0x000fe20004000000 */
[-C--:B------:R-:W-:Y:S01]  /*2260*/  HMMA.16816.F32.BF16 R52, R4, R26.reuse, R88 ;  /* 0x0000001a0434723c */ /* 0x080fe20000041858 */
[----:B------:R-:W-:Y:S02]  /*2270*/  FSEL R137, R20, -INF , !P0 ;  /* 0xff80000014897808 */ /* 0x000fe40004000000 */
[-C--:B------:R-:W-:Y:S02]  /*2280*/  ISETP.GE.AND P0, PT, R2, R32.reuse, PT ;  /* 0x000000200200720c */ /* 0x080fe40003f06270 */
[----:B------:R-:W-:Y:S02]  /*2290*/  IADD3 R2, R0, 0x28, RZ ;  /* 0x0000002800027810 */ /* 0x000fe40007ffe0ff */
[----:B------:R-:W-:Y:S01]  /*22a0*/  ISETP.GE.AND P4, PT, R25, R32, PT ;  /* 0x000000201900720c */ /* 0x000fe20003f86270 */
[----:B------:R-:W-:Y:S01]  /*22b0*/  HMMA.16816.F32.BF16 R48, R8, R26, R48 ;  /* 0x0000001a0830723c */ /* 0x000fe20000041830 */
        /* <DEDUP_REMOVED lines=9> */
[C---:B----4-:R-:W-:Y:S01]  /*2350*/  HMMA.16816.F32.BF16 R24, R4.reuse, R16, R120 ;  /* 0x000000100418723c */ /* 0x050fe20000041878 */
        /* <DEDUP_REMOVED lines=14> */
[C---:B------:R-:W-:Y:S01]  /*2440*/  HMMA.16816.F32.BF16 R4, R8.reuse, R16, R72 ;  /* 0x000000100804723c */ /* 0x040fe20000041848 */
[----:B------:R-:W-:Y:S02]  /*2450*/  ISETP.GE.AND P4, PT, R2, R32, PT ;  /* 0x000000200200720c */ /* 0x000fe40003f86270 */
[----:B------:R-:W-:Y:S02]  /*2460*/  ISETP.GE.AND P0, PT, R32, 0x41, PT ;  /* 0x000000412000780c */ /* 0x000fe40003f06270 */
[----:B------:R-:W-:Y:S02]  /*2470*/  IADD3 R2, R0, 0x31, RZ ;  /* 0x0000003100027810 */ /* 0x000fe40007ffe0ff */
[----:B------:R-:W-:Y:S01]  /*2480*/  FSEL R45, R54, -INF , !P3 ;  /* 0xff800000362d7808 */ /* 0x000fe20005800000 */
[----:B------:R-:W-:Y:S01]  /*2490*/  HMMA.16816.F32.BF16 R8, R8, R18, R68 ;  /* 0x000000120808723c */ /* 0x000fe20000041844 */
[----:B------:R-:W-:-:S02]  /*24a0*/  FSEL R52, R52, -INF , !P3 ;  /* 0xff80000034347808 */ /* 0x000fc40005800000 */
[----:B------:R-:W-:Y:S02]  /*24b0*/  FSEL R150, R50, -INF , !P3 ;  /* 0xff80000032967808 */ /* 0x000fe40005800000 */
[----:B------:R-:W-:Y:S02]  /*24c0*/  FSEL R147, R48, -INF , !P3 ;  /* 0xff80000030937808 */ /* 0x000fe40005800000 */
[----:B------:R-:W-:Y:S02]  /*24d0*/  ISETP.GE.AND P3, PT, R2, R32, PT ;  /* 0x000000200200720c */ /* 0x000fe40003f66270 */
[C---:B------:R-:W-:Y:S02]  /*24e0*/  IADD3 R2, R0.reuse, 0x38, RZ ;  /* 0x0000003800027810 */ /* 0x040fe40007ffe0ff */
[----:B------:R-:W-:Y:S02]  /*24f0*/  IADD3 R0, R0, 0x39, RZ ;  /* 0x0000003900007810 */ /* 0x000fe40007ffe0ff */
[----:B------:R-:W-:-:S02]  /*2500*/  FSEL R60, R55, -INF , !P2 ;  /* 0xff800000373c7808 */ /* 0x000fc40005000000 */
[----:B------:R-:W-:Y:S02]  /*2510*/  FSEL R53, R53, -INF , !P2 ;  /* 0xff80000035357808 */ /* 0x000fe40005000000 */
[----:B------:R-:W-:Y:S02]  /*2520*/  FSEL R148, R51, -INF , !P2 ;  /* 0xff80000033947808 */ /* 0x000fe40005000000 */
[----:B------:R-:W-:Y:S02]  /*2530*/  FSEL R146, R49, -INF , !P2 ;  /* 0xff80000031927808 */ /* 0x000fe40005000000 */
[----:B------:R-:W-:Y:S01]  /*2540*/  ISETP.GE.AND P2, PT, R2, R32, PT ;  /* 0x000000200200720c */ /* 0x000fe20003f46270 */
[----:B------:R-:W-:Y:S01]  /*2550*/  IMAD R2, R145, 0x20, R143 ;  /* 0x0000002091027824 */ /* 0x000fe200078e028f */
[----:B------:R-:W-:Y:S02]  /*2560*/  FSEL R231, R66, -INF , !P1 ;  /* 0xff80000042e77808 */ /* 0x000fe40004800000 */
[----:B------:R-:W-:-:S02]  /*2570*/  FSEL R162, R42, -INF , !P1 ;  /* 0xff8000002aa27808 */ /* 0x000fc40004800000 */
[----:B------:R-:W-:Y:S02]  /*2580*/  FSEL R159, R40, -INF , !P1 ;  /* 0xff800000289f7808 */ /* 0x000fe40004800000 */
[----:B------:R-:W-:Y:S02]  /*2590*/  FSEL R227, R64, -INF , !P1 ;  /* 0xff80000040e37808 */ /* 0x000fe40004800000 */
        /* <DEDUP_REMOVED lines=50> */
.L_x_264:
[----:B------:R-:W-:Y:S01]  /*28c0*/  FMNMX.FTZ R2, R34, R33, !PT ;  /* 0x0000002122027209 */ /* 0x000fe20007810000 */
[----:B------:R-:W-:Y:S01]  /*28d0*/  IMAD R247, R247, 0x8, R152 ;  /* 0x00000008f7f77824 */ /* 0x000fe200078e0298 */
[----:B------:R-:W-:Y:S01]  /*28e0*/  LOP3.LUT R184, R184, UR22, RZ, 0x3c, !PT ;  /* 0x00000016b8b87c12 */ /* 0x000fe2000f8e3cff */
[----:B------:R-:W-:Y:S01]  /*28f0*/  UIADD3 UR14, UR23, -0x4498517b, URZ ;  /* 0xbb67ae85170e7890 */ /* 0x000fe2000fffe03f */
[----:B------:R-:W-:Y:S01]  /*2900*/  FMNMX.FTZ R2, R56, R2, !PT ;  /* 0x0000000238027209 */ /* 0x000fe20007810000 */
[----:B------:R-:W-:Y:S01]  /*2910*/  IMAD.SHL.U32 R21, R35, 0x2, RZ ;  /* 0x0000000223157824 */ /* 0x000fe200078e00ff */
[----:B-1----:R-:W-:Y:S01]  /*2920*/  IADD3 R5, R247, 0x4, RZ ;  /* 0x00000004f7057810 */ /* 0x002fe20007ffe0ff */
[----:B------:R-:W-:Y:S01]  /*2930*/  IMAD.WIDE.U32 R144, R153, -0x2daee0ad, RZ ;  /* 0xd2511f5399907825 */ /* 0x000fe200078e00ff */
[----:B------:R-:W-:Y:S01]  /*2940*/  FMNMX.FTZ R2, R57, R2, !PT ;  /* 0x0000000239027209 */ /* 0x000fe20007810000 */
[----:B------:R-:W-:-:S02]  /*2950*/  UIADD3 UR15, UR22, -0x61c88647, URZ ;  /* 0x9e3779b9160f7890 */ /* 0x000fc4000fffe03f */
[----:B------:R-:W-:Y:S01]  /*2960*/  IMAD.WIDE.U32 R82, R5, -0x326172a9, RZ ;  /* 0xcd9e8d5705527825 */ /* 0x000fe200078e00ff */
[----:B------:R-:W-:Y:S01]  /*2970*/  FMNMX.FTZ R2, R36, R2, !PT ;  /* 0x0000000224027209 */ /* 0x000fe20007810000 */
[----:B------:R-:W-:Y:S02]  /*2980*/  UIADD3 UR13, UR22, 0x3c6ef372, URZ ;  /* 0x3c6ef372160d7890 */ /* 0x000fe4000fffe03f */
[----:B------:R-:W-:Y:S01]  /*2990*/  UIADD3 UR12, UR23, 0x76cf5d0a, URZ ;  /* 0x76cf5d0a170c7890 */ /* 0x000fe2000fffe03f */
[----:B------:R-:W-:Y:S01]  /*29a0*/  FMNMX.FTZ R2, R44, R2, !PT ;  /* 0x000000022c027209 */ /* 0x000fe20007810000 */
[----:B------:R-:W-:Y:S01]  /*29b0*/  UIADD3 UR10, UR23, 0x32370b8f, URZ ;  /* 0x32370b8f170a7890 */ /* 0x000fe2000fffe03f */
[----:B------:R-:W-:Y:S01]  /*29c0*/  LOP3.LUT R5, R83, R184, RZ, 0x3c, !PT ;  /* 0x000000b853057212 */ /* 0x000fe200078e3cff */
[----:B------:R-:W-:Y:S01]  /*29d0*/  UIADD3 UR11, UR22, -0x255992d5, URZ ;  /* 0xdaa66d2b160b7890 */ /* 0x000fe2000fffe03f */
[----:B------:R-:W-:Y:S01]  /*29e0*/  FMNMX.FTZ R2, R52, R2, !PT ;  /* 0x0000000234027209 */ /* 0x000fe20007810000 */
[----:B------:R-:W-:Y:S01]  /*29f0*/  UIADD3 UR9, UR22, 0x78dde6e4, URZ ;  /* 0x78dde6e416097890 */ /* 0x000fe2000fffe03f */
[----:B------:R-:W-:Y:S01]  /*2a00*/  IMAD.SHL.U32 R216, R0, 0x2, RZ ;  /* 0x0000000200d87824 */ /* 0x000fe200078e00ff */
[----:B------:R-:W-:Y:S01]  /*2a10*/  UIADD3 UR8, UR23, -0x126145ec, URZ ;  /* 0xed9eba1417087890 */ /* 0x000fe2000fffe03f */
[----:B------:R-:W-:Y:S01]  /*2a20*/  FMNMX.FTZ R4, R53, R2, !PT ;  /* 0x0000000235047209 */ /* 0x000fe20007810000 */
[----:B------:R-:W-:Y:S01]  /*2a30*/  IMAD.WIDE.U32 R128, R5, -0x2daee0ad, RZ ;  /* 0xd2511f5305807825 */ /* 0x000fe200078e00ff */
[----:B------:R-:W-:Y:S01]  /*2a40*/  FMNMX.FTZ R2, R62, R63, !PT ;  /* 0x0000003f3e027209 */ /* 0x000fe20007810000 */
[----:B------:R-:W-:Y:S01]  /*2a50*/  UIADD3 UR6, UR23, -0x56f99767, URZ ;  /* 0xa906689917067890 */ /* 0x000fe2000fffe03f */
[----:B------:R-:W-:Y:S01]  /*2a60*/  FMNMX.FTZ R4, R159, R4, !PT ;  /* 0x000000049f047209 */ /* 0x000fe20007810000 */
[----:B------:R-:W-:Y:S01]  /*2a70*/  UIADD3 UR17, UR22, -0x4ab325aa, URZ ;  /* 0xb54cda5616117890 */ /* 0x000fe2000fffe03f */
[----:B------:R-:W-:Y:S01]  /*2a80*/  FMNMX.FTZ R2, R58, R2, !PT ;  /* 0x000000023a027209 */ /* 0x000fe20007810000 */
[----:B------:R-:W-:Y:S01]  /*2a90*/  IMAD R248, R238, 0x10000, R238 ;  /* 0x00010000eef87824 */ /* 0x000fe200078e02ee */
[----:B------:R-:W-:Y:S01]  /*2aa0*/  FMNMX.FTZ R4, R160, R4, !PT ;  /* 0x00000004a0047209 */ /* 0x000fe20007810000 */
[----:B------:R-:W-:Y:S01]  /*2ab0*/  IMAD R218, R3, 0x2, R216 ;  /* 0x0000000203da7824 */ /* 0x000fe200078e02d8 */
[----:B------:R-:W-:Y:S01]  /*2ac0*/  FMNMX.FTZ R2, R59, R2, !PT ;  /* 0x000000023b027209 */ /* 0x000fe20007810000 */
[----:B------:R-:W-:Y:S01]  /*2ad0*/  UIADD3 UR7, UR22, 0x1715609d, URZ ;  /* 0x1715609d16077890 */ /* 0x000fe2000fffe03f */
[----:B------:R-:W-:Y:S01]  /*2ae0*/  FMNMX.FTZ R4, R158, R4, !PT ;  /* 0x000000049e047209 */ /* 0x000fe20007810000 */
[----:B------:R-:W-:Y:S01]  /*2af0*/  LDSM.16.MT88.4 R76, [R216+0x9000] ;  /* 0x00900000d84c783b */ /* 0x000fe20000004200 */
[----:B------:R-:W-:Y:S01]  /*2b00*/  FMNMX.FTZ R2, R61, R2, !PT ;  /* 0x000000023d027209 */ /* 0x000fe20007810000 */
[----:B------:R-:W-:Y:S01]  /*2b10*/  UIADD3 UR16, UR23, 0x646e171e, URZ ;  /* 0x646e171e17107890 */ /* 0x000fe2000fffe03f */
[----:B------:R-:W-:Y:S01]  /*2b20*/  FMNMX.FTZ R4, R161, R4, !PT ;  /* 0x00000004a1047209 */ /* 0x000fe20007810000 */
[----:B------:R-:W-:Y:S01]  /*2b30*/  LDSM.16.MT88.4 R84, [R218+0x9000] ;  /* 0x00900000da54783b */ /* 0x000fe20000004200 */
[----:B------:R-:W-:Y:S01]  /*2b40*/  FMNMX.FTZ R2, R104, R2, !PT ;  /* 0x0000000268027209 */ /* 0x000fe20007810000 */
[----:B------:R-:W-:Y:S01]  /*2b50*/  IMAD.WIDE.U32 R80, R247, -0x326172a9, RZ ;  /* 0xcd9e8d57f7507825 */ /* 0x000fe200078e00ff */
[----:B------:R-:W-:Y:S01]  /*2b60*/  FMNMX.FTZ R4, R228, R4, !PT ;  /* 0x00000004e4047209 */ /* 0x000fe20007810000 */
[----:B------:R-:W-:Y:S01]  /*2b70*/  LDSM.16.MT88.4 R88, [R216+0xa000] ;  /* 0x00a00000d858783b */ /* 0x000fe20000004200 */
[----:B------:R-:W-:-:S02]  /*2b80*/  FMNMX.FTZ R2, R45, R2, !PT ;  /* 0x000000022d027209 */ /* 0x000fc40007810000 */
        /* <DEDUP_REMOVED lines=10> */
[----:B------:R-:W1:Y:S01]  /*2c30*/  SHFL.BFLY PT, R134, R4, 0x2, 0x1f ;  /* 0x0c401f0004867f89 */ /* 0x000e6200000e0000 */
[----:B------:R-:W-:-:S03]  /*2c40*/  FMNMX.FTZ R2, R185, R2, !PT ;  /* 0x00000002b9027209 */ /* 0x000fc60007810000 */
[----:B------:R-:W-:Y:S01]  /*2c50*/  LDSM.16.MT88.4 R112, [R216+0x9400] ;  /* 0x00940000d870783b */ /* 0x000fe20000004200 */
        /* <DEDUP_REMOVED lines=8> */
[----:B------:R-:W-:Y:S02]  /*2ce0*/  FMNMX.FTZ R8, R237, R2, !PT ;  /* 0x00000002ed087209 */ /* 0x000fe40007810000 */
[----:B------:R-:W-:Y:S02]  /*2cf0*/  LOP3.LUT R2, R129, UR14, R144, 0x96, !PT ;  /* 0x0000000e81027c12 */ /* 0x000fe4000f8e9690 */
[----:B-1----:R-:W-:Y:S01]  /*2d00*/  FMNMX.FTZ R134, R4, R134, !PT ;  /* 0x0000008604867209 */ /* 0x002fe20007810000 */
[----:B------:R-:W1:Y:S01]  /*2d10*/  SHFL.BFLY PT, R9, R8, 0x2, 0x1f ;  /* 0x0c401f0008097f89 */ /* 0x000e6200000e0000 */
[----:B------:R-:W-:Y:S01]  /*2d20*/  LOP3.LUT R4, R145, UR23, R21, 0x96, !PT ;  /* 0x0000001791047c12 */ /* 0x000fe2000f8e9615 */
[----:B------:R-:W-:Y:S02]  /*2d30*/  IMAD.WIDE.U32 R46, R2, -0x326172a9, RZ ;  /* 0xcd9e8d57022e7825 */ /* 0x000fe400078e00ff */
[----:B------:R-:W2:Y:S02]  /*2d40*/  SHFL.BFLY PT, R10, R134, 0x1, 0x1f ;  /* 0x0c201f00860a7f89 */ /* 0x000ea400000e0000 */
[----:B------:R-:W-:-:S05]  /*2d50*/  IMAD.WIDE.U32 R22, R4, -0x326172a9, RZ ;  /* 0xcd9e8d5704167825 */ /* 0x000fca00078e00ff */
[----:B------:R-:W-:Y:S02]  /*2d60*/  LOP3.LUT R4, R23, UR15, R82, 0x96, !PT ;  /* 0x0000000f17047c12 */ /* 0x000fe4000f8e9652 */
[----:B------:R-:W-:-:S03]  /*2d70*/  LOP3.LUT R6, R47, UR13, R22, 0x96, !PT ;  /* 0x0000000d2f067c12 */ /* 0x000fc6000f8e9616 */
[----:B------:R-:W-:-:S04]  /*2d80*/  IMAD.WIDE.U32 R4, R4, -0x2daee0ad, RZ ;  /* 0xd2511f5304047825 */ /* 0x000fc800078e00ff */
[----:B------:R-:W-:Y:S01]  /*2d90*/  IMAD.WIDE.U32 R6, R6, -0x2daee0ad, RZ ;  /* 0xd2511f5306067825 */ /* 0x000fe200078e00ff */
[----:B------:R-:W-:Y:S02]  /*2da0*/  LOP3.LUT R5, R5, UR12, R128, 0x96, !PT ;  /* 0x0000000c05057c12 */ /* 0x000fe4000f8e9680 */
[----:B-1----:R-:W-:Y:S02]  /*2db0*/  FMNMX.FTZ R8, R8, R9, !PT ;  /* 0x0000000908087209 */ /* 0x002fe40007810000 */
[----:B------:R-:W-:Y:S01]  /*2dc0*/  LOP3.LUT R2, R7, UR10, R4, 0x96, !PT ;  /* 0x0000000a07027c12 */ /* 0x000fe2000f8e9604 */
[----:B------:R-:W-:Y:S01]  /*2dd0*/  IMAD.WIDE.U32 R4, R5, -0x326172a9, RZ ;  /* 0xcd9e8d5705047825 */ /* 0x000fe200078e00ff */
[----:B--2---:R-:W-:Y:S01]  /*2de0*/  FMNMX.FTZ R134, R134, R10, !PT ;  /* 0x0000000a86867209 */ /* 0x004fe20007810000 */
[----:B------:R-:W1:Y:S02]  /*2df0*/  SHFL.BFLY PT, R9, R8, 0x1, 0x1f ;  /* 0x0c201f0008097f89 */ /* 0x000e6400000e0000 */
[----:B------:R-:W-:Y:S01]  /*2e00*/  IMAD.WIDE.U32 R16, R2, -0x326172a9, RZ ;  /* 0xcd9e8d5702107825 */ /* 0x000fe200078e00ff */
[----:B------:R-:W-:-:S02]  /*2e10*/  FSETP.NEU.FTZ.AND P1, PT, R134, -INF , PT ;  /* 0xff8000008600780b */ /* 0x000fc40003f3d000 */
[----:B------:R-:W-:Y:S01]  /*2e20*/  LOP3.LUT R5, R5, UR11, R46, 0x96, !PT ;  /* 0x0000000b05057c12 */ /* 0x000fe2000f8e962e */
[----:B------:R-:W-:Y:S01]  /*2e30*/  FMUL.FTZ R7, R134, c[0x0][0x23c] ;  /* 0x00008f0086077a20 */ /* 0x000fe20000410000 */
[----:B------:R-:W-:-:S03]  /*2e40*/  LOP3.LUT R2, R17, UR9, R4, 0x96, !PT ;  /* 0x0000000911027c12 */ /* 0x000fc6000f8e9604 */
[----:B------:R-:W-:Y:S01]  /*2e50*/  IMAD.WIDE.U32 R4, R5, -0x2daee0ad, RZ ;  /* 0xd2511f5305047825 */ /* 0x000fe200078e00ff */
[----:B------:R-:W-:-:S03]  /*2e60*/  FSEL R20, R7, RZ, P1 ;  /* 0x000000ff07147208 */ /* 0x000fc60000800000 */
[----:B------:R-:W-:Y:S01]  /*2e70*/  IMAD.WIDE.U32 R18, R2, -0x2daee0ad, RZ ;  /* 0xd2511f5302127825 */ /* 0x000fe200078e00ff */
[----:B------:R-:W-:-:S03]  /*2e80*/  LOP3.LUT R6, R5, UR8, R6, 0x96, !PT ;  /* 0x0000000805067c12 */ /* 0x000fc6000f8e9606 */
[----:B------:R-:W-:Y:S01]  /*2e90*/  FFMA.FTZ R2, R34, c[0x0][0x23c], -R20 ;  /* 0x00008f0022027a23 */ /* 0x000fe20000010814 */
[----:B------:R-:W-:Y:S01]  /*2ea0*/  LOP3.LUT R4, R19, UR6, R4, 0x96, !PT ;  /* 0x0000000613047c12 */ /* 0x000fe2000f8e9604 */
[----:B------:R-:W-:Y:S02]  /*2eb0*/  IMAD.WIDE.U32 R14, R6, -0x326172a9, RZ ;  /* 0xcd9e8d57060e7825 */ /* 0x000fe400078e00ff */
[----:B------:R2:W-:Y:S02]  /*2ec0*/  MUFU.EX2 R174, R2 ;  /* 0x0000000200ae7308 */ /* 0x0005e40000000800 */
[----:B------:R-:W-:-:S04]  /*2ed0*/  IMAD.WIDE.U32 R4, R4, -0x326172a9, RZ ;  /* 0xcd9e8d5704047825 */ /* 0x000fc800078e00ff */
[----:B------:R-:W-:Y:S01]  /*2ee0*/  FFMA.FTZ R7, R56, c[0x0][0x23c], -R20 ;  /* 0x00008f0038077a23 */ /* 0x000fe20000010814 */
[----:B------:R-:W-:Y:S02]  /*2ef0*/  LOP3.LUT R6, R5, UR17, R14, 0x96, !PT ;  /* 0x0000001105067c12 */ /* 0x000fe4000f8e960e */
[C---:B------:R-:W-:Y:S01]  /*2f00*/  LOP3.LUT R5, R4.reuse, 0xffff, RZ, 0xc0, !PT ;  /* 0x0000ffff04057812 */ /* 0x040fe200078ec0ff */
[----:B------:R-:W-:Y:S01]  /*2f10*/  MUFU.EX2 R250, R7 ;  /* 0x0000000700fa7308 */ /* 0x000fe20000000800 */
[----:B------:R-:W-:Y:S02]  /*2f20*/  LOP3.LUT R13, R4, 0xff, RZ, 0xc0, !PT ;  /* 0x000000ff040d7812 */ /* 0x000fe400078ec0ff */
[----:B------:R-:W-:Y:S02]  /*2f30*/  SHF.R.U32.HI R12, RZ, 0x18, R4 ;  /* 0x00000018ff0c7819 */ /* 0x000fe40000011604 */
[----:B------:R-:W-:Y:S01]  /*2f40*/  SHF.R.U32.HI R11, RZ, 0x8, R5 ;  /* 0x00000008ff0b7819 */ /* 0x000fe20000011605 */
[----:B--2---:R-:W-:-:S02]  /*2f50*/  FFMA.FTZ R2, R33, c[0x0][0x23c], -R20 ;  /* 0x00008f0021027a23 */ /* 0x004fc40000010814 */
[----:B------:R-:W-:Y:S01]  /*2f60*/  FFMA.FTZ R5, R57, c[0x0][0x23c], -R20 ;  /* 0x00008f0039057a23 */ /* 0x000fe20000010814 */
[----:B------:R-:W-:Y:S01]  /*2f70*/  PRMT R11, R13, 0x5410, R11 ;  /* 0x000054100d0b7816 */ /* 0x000fe2000000000b */
[----:B------:R1:W-:Y:S08]  /*2f80*/  MUFU.EX2 R143, R2 ;  /* 0x00000002008f7308 */ /* 0x0003f00000000800 */
[----:B------:R2:W3:Y:S01]  /*2f90*/  MUFU.EX2 R152, R5 ;  /* 0x0000000500987308 */ /* 0x0004e20000000800 */
[----:B-1----:R-:W-:-:S02]  /*2fa0*/  FMNMX.FTZ R2, R8, R9, !PT ;  /* 0x0000000908027209 */ /* 0x002fc40007810000 */
[----:B------:R-:W-:Y:S02]  /*2fb0*/  SHF.R.U32.HI R8, RZ, 0x10, R4 ;  /* 0x00000010ff087819 */ /* 0x000fe40000011604 */
[C---:B------:R-:W-:Y:S01]  /*2fc0*/  FSETP.NEU.FTZ.AND P1, PT, R2.reuse, -INF , PT ;  /* 0xff8000000200780b */ /* 0x040fe20003f3d000 */
[----:B------:R-:W-:Y:S01]  /*2fd0*/  FMUL.FTZ R4, R2, c[0x0][0x23c] ;  /* 0x00008f0002047a20 */ /* 0x000fe20000410000 */
[----:B------:R-:W-:Y:S02]  /*2fe0*/  LOP3.LUT R10, R8, 0xff, RZ, 0xc0, !PT ;  /* 0x000000ff080a7812 */ /* 0x000fe400078ec0ff */
[----:B------:R-:W-:Y:S02]  /*2ff0*/  LOP3.LUT R8, R6, 0xffff, RZ, 0xc0, !PT ;  /* 0x0000ffff06087812 */ /* 0x000fe400078ec0ff */
[----:B------:R-:W-:Y:S02]  /*3000*/  FSEL R19, R4, RZ, P1 ;  /* 0x000000ff04137208 */ /* 0x000fe40000800000 */
[----:B------:R-:W-:-:S02]  /*3010*/  SHF.R.U32.HI R4, RZ, 0x10, R6 ;  /* 0x00000010ff047819 */ /* 0x000fc40000011606 */
[----:B------:R-:W-:Y:S01]  /*3020*/  LOP3.LUT R9, R6, 0xff, RZ, 0xc0, !PT ;  /* 0x000000ff06097812 */ /* 0x000fe200078ec0ff */
[----:B------:R-:W-:Y:S01]  /*3030*/  FFMA.FTZ R7, R58, c[0x0][0x23c], -R19 ;  /* 0x00008f003a077a23 */ /* 0x000fe20000010813 */
[----:B--2---:R-:W-:Y:S02]  /*3040*/  SHF.R.U32.HI R5, RZ, 0x8, R8 ;  /* 0x00000008ff057819 */ /* 0x004fe40000011608 */
[----:B------:R-:W-:Y:S01]  /*3050*/  SHF.R.U32.HI R6, RZ, 0x18, R6 ;  /* 0x00000018ff067819 */ /* 0x000fe20000011606 */
[----:B------:R-:W-:Y:S01]  /*3060*/  MUFU.EX2 R251, R7 ;  /* 0x0000000700fb7308 */ /* 0x000fe20000000800 */
[----:B------:R-:W-:Y:S02]  /*3070*/  LOP3.LUT R4, R4, 0xff, RZ, 0xc0, !PT ;  /* 0x000000ff04047812 */ /* 0x000fe400078ec0ff */
[----:B------:R-:W-:Y:S01]  /*3080*/  PRMT R9, R9, 0x5410, R5 ;  /* 0x0000541009097816 */ /* 0x000fe20000000005 */
[----:B------:R-:W-:Y:S01]  /*3090*/  FFMA.FTZ R5, R59, c[0x0][0x23c], -R19 ;  /* 0x00008f003b057a23 */ /* 0x000fe20000010813 */
[----:B------:R-:W-:-:S02]  /*30a0*/  PRMT R8, R4, 0x5410, R6 ;  /* 0x0000541004087816 */ /* 0x000fc40000000006 */
[----:B------:R-:W-:Y:S01]  /*30b0*/  FMNMX.FTZ R4, R133, R132, !PT ;  /* 0x0000008485047209 */ /* 0x000fe20007810000 */
[----:B------:R1:W2:Y:S01]  /*30c0*/  MUFU.EX2 R155, R5 ;  /* 0x00000005009b7308 */ /* 0x0002a20000000800 */
[----:B------:R-:W-:Y:S01]  /*30d0*/  PRMT R10, R10, 0x5410, R12 ;  /* 0x000054100a0a7816 */ /* 0x000fe2000000000c */
[----:B------:R-:W-:Y:S01]  /*30e0*/  FFMA.FTZ R12, R53, c[0x0][0x23c], -R20 ;  /* 0x00008f00350c7a23 */ /* 0x000fe20000010814 */
[----:B---3--:R-:W-:-:S05]  /*30f0*/  F2FP.BF16.PACK_AB R3, R152, R250 ;  /* 0x000000fa9803723e */ /* 0x008fca00000010ff */
[----:B------:R-:W-:Y:S01]  /*3100*/  MUFU.EX2 R154, R12 ;  /* 0x0000000c009a7308 */ /* 0x000fe20000000800 */
[----:B-1----:R-:W-:Y:S02]  /*3110*/  FMNMX.FTZ R5, R137, R4, !PT ;  /* 0x0000000489057209 */ /* 0x002fe40007810000 */
[----:B------:R-:W-:Y:S01]  /*3120*/  FMNMX.FTZ R4, R140, R0, !PT ;  /* 0x000000008c047209 */ /* 0x000fe20007810000 */
[--C-:B------:R-:W-:Y:S01]  /*3130*/  FFMA.FTZ R0, R62, c[0x0][0x23c], -R19.reuse ;  /* 0x00008f003e007a23 */ /* 0x100fe20000010813 */
[----:B------:R-:W-:Y:S02]  /*3140*/  FMNMX.FTZ R7, R138, R5, !PT ;  /* 0x000000058a077209 */ /* 0x000fe40007810000 */
[----:B------:R-:W-:Y:S01]  /*3150*/  FMNMX.FTZ R5, R139, R4, !PT ;  /* 0x000000048b057209 */ /* 0x000fe20007810000 */
[----:B------:R-:W-:Y:S01]  /*3160*/  FFMA.FTZ R4, R63, c[0x0][0x23c], -R19 ;  /* 0x00008f003f047a23 */ /* 0x000fe20000010813 */
[----:B------:R1:W-:Y:S01]  /*3170*/  MUFU.EX2 R167, R0 ;  /* 0x0000000000a77308 */ /* 0x0003e20000000800 */
[----:B------:R-:W-:-:S07]  /*3180*/  FMNMX.FTZ R7, R151, R7, !PT ;  /* 0x0000000797077209 */ /* 0x000fce0007810000 */
[----:B------:R3:W4:Y:S01]  /*3190*/  MUFU.EX2 R164, R4 ;  /* 0x0000000400a47308 */ /* 0x0007220000000800 */
[----:B-1----:R-:W-:Y:S01]  /*31a0*/  HSET2.LE.AND R0, R11, R248, PT ;  /* 0x000000f80b007233 */ /* 0x002fe20003803000 */
[----:B------:R-:W-:-:S04]  /*31b0*/  FFMA.FTZ R11, R52, c[0x0][0x23c], -R20 ;  /* 0x00008f00340b7a23 */ /* 0x000fc80000010814 */
[----:B------:R-:W-:Y:S01]  /*31c0*/  LOP3.LUT R6, R0, R3, RZ, 0xc0, !PT ;  /* 0x0000000300067212 */ /* 0x000fe200078ec0ff */
[----:B------:R-:W-:Y:S01]  /*31d0*/  HSET2.LE.AND R0, R10, R248, PT ;  /* 0x000000f80a007233 */ /* 0x000fe20003803000 */
[----:B--2---:R-:W-:Y:S01]  /*31e0*/  F2FP.BF16.PACK_AB R3, R155, R251 ;  /* 0x000000fb9b03723e */ /* 0x004fe200000010ff */
[----:B------:R-:W1:Y:S01]  /*31f0*/  MUFU.EX2 R169, R11 ;  /* 0x0000000b00a97308 */ /* 0x000e620000000800 */
[----:B---3--:R-:W-:Y:S02]  /*3200*/  FMNMX.FTZ R4, R157, R5, !PT ;  /* 0x000000059d047209 */ /* 0x008fe40007810000 */
[----:B------:R-:W-:Y:S02]  /*3210*/  FMNMX.FTZ R5, R149, R7, !PT ;  /* 0x0000000795057209 */ /* 0x000fe40007810000 */
[----:B------:R-:W-:Y:S02]  /*3220*/  FMNMX.FTZ R4, R156, R4, !PT ;  /* 0x000000049c047209 */ /* 0x000fe40007810000 */
[----:B------:R-:W-:-:S02]  /*3230*/  FMNMX.FTZ R5, R147, R5, !PT ;  /* 0x0000000593057209 */ /* 0x000fc40007810000 */
[----:B------:R-:W-:Y:S01]  /*3240*/  LOP3.LUT R7, R0, R3, RZ, 0xc0, !PT ;  /* 0x0000000300077212 */ /* 0x000fe200078ec0ff */
[--C-:B------:R-:W-:Y:S01]  /*3250*/  HSET2.LE.AND R0, R9, R248.reuse, PT ;  /* 0x000000f809007233 */ /* 0x100fe20003803000 */
[----:B------:R-:W-:Y:S02]  /*3260*/  FMNMX.FTZ R4, R150, R4, !PT ;  /* 0x0000000496047209 */ /* 0x000fe40007810000 */
[----:B------:R-:W-:Y:S02]  /*3270*/  F2FP.BF16.PACK_AB R3, R143, R174 ;  /* 0x000000ae8f03723e */ /* 0x000fe400000010ff */
[----:B------:R-:W-:Y:S01]  /*3280*/  FMNMX.FTZ R10, R146, R5, !PT ;  /* 0x00000005920a7209 */ /* 0x000fe20007810000 */
[----:B------:R-:W-:Y:S01]  /*3290*/  HSET2.LE.AND R5, R8, R248, PT ;  /* 0x000000f808057233 */ /* 0x000fe20003803000 */
[----:B------:R-:W-:Y:S02]  /*32a0*/  FMNMX.FTZ R9, R148, R4, !PT ;  /* 0x0000000494097209 */ /* 0x000fe40007810000 */
[----:B------:R-:W-:-:S02]  /*32b0*/  LOP3.LUT R4, R0, R3, RZ, 0xc0, !PT ;  /* 0x0000000300047212 */ /* 0x000fc400078ec0ff */
        /* <DEDUP_REMOVED lines=8> */
[----:B----4-:R-:W-:Y:S02]  /*3340*/  F2FP.BF16.PACK_AB R8, R164, R167 ;  /* 0x000000a7a408723e */ /* 0x010fe400000010ff */
[----:B------:R-:W-:Y:S02]  /*3350*/  FMNMX.FTZ R3, R239, R3, !PT ;  /* 0x00000003ef037209 */ /* 0x000fe40007810000 */
[----:B------:R-:W-:Y:S02]  /*3360*/  FMNMX.FTZ R0, R244, R0, !PT ;  /* 0x00000000f4007209 */ /* 0x000fe40007810000 */
[----:B------:R-:W-:Y:S01]  /*3370*/  LOP3.LUT R5, R5, R8, RZ, 0xc0, !PT ;  /* 0x0000000805057212 */ /* 0x000fe200078ec0ff */
[----:B------:R-:W-:Y:S01]  /*3380*/  FFMA.FTZ R8, R36, c[0x0][0x23c], -R20 ;  /* 0x00008f0024087a23 */ /* 0x000fe20000010814 */
[----:B------:R-:W-:-:S02]  /*3390*/  FMNMX.FTZ R3, R241, R3, !PT ;  /* 0x00000003f1037209 */ /* 0x000fc40007810000 */
[----:B------:R-:W-:Y:S01]  /*33a0*/  FMNMX.FTZ R0, R246, R0, !PT ;  /* 0x00000000f6007209 */ /* 0x000fe20007810000 */
[----:B------:R2:W-:Y:S01]  /*33b0*/  MUFU.EX2 R165, R8 ;  /* 0x0000000800a57308 */ /* 0x0005e20000000800 */
[----:B------:R-:W-:Y:S01]  /*33c0*/  FMNMX.FTZ R3, R240, R3, !PT ;  /* 0x00000003f0037209 */ /* 0x000fe20007810000 */
[----:B------:R-:W-:Y:S03]  /*33d0*/  HMMA.16816.F32.BF16 R24, R4, R76, RZ ;  /* 0x0000004c0418723c */ /* 0x000fe600000418ff */
[----:B------:R-:W-:-:S05]  /*33e0*/  FMNMX.FTZ R10, R242, R3, !PT ;  /* 0x00000003f20a7209 */ /* 0x000fca0007810000 */
[----:B------:R-:W-:Y:S01]  /*33f0*/  HMMA.16816.F32.BF16 R36, R4, R84, RZ ;  /* 0x000000540424723c */ /* 0x000fe200000418ff */
[----:B--2---:R-:W-:Y:S01]  /*3400*/  FMNMX.FTZ R8, R243, R0, !PT ;  /* 0x00000000f3087209 */ /* 0x004fe20007810000 */
[----:B------:R-:W-:-:S06]  /*3410*/  FFMA.FTZ R0, R44, c[0x0][0x23c], -R20 ;  /* 0x00008f002c007a23 */ /* 0x000fcc0000010814 */
[C---:B------:R-:W-:Y:S01]  /*3420*/  HMMA.16816.F32.BF16 R32, R4.reuse, R88, RZ ;  /* 0x000000580420723c */ /* 0x040fe200000418ff */
[----:B------:R-:W-:Y:S01]  /*3430*/  FMNMX.FTZ R3, R245, R8, !PT ;  /* 0x00000008f5037209 */ /* 0x000fe20007810000 */
[----:B------:R2:W-:Y:S06]  /*3440*/  MUFU.EX2 R173, R0 ;  /* 0x0000000000ad7308 */ /* 0x0005ec0000000800 */
[C---:B------:R-:W-:Y:S08]  /*3450*/  HMMA.16816.F32.BF16 R28, R4.reuse, R96, RZ ;  /* 0x00000060041c723c */ /* 0x040ff000000418ff */
[----:B------:R-:W-:Y:S01]  /*3460*/  HMMA.16816.F32.BF16 R52, R4, R92, RZ ;  /* 0x0000005c0434723c */ /* 0x000fe200000418ff */
[----:B--2---:R-:W-:-:S02]  /*3470*/  LOP3.LUT R0, R15, UR7, R16, 0x96, !PT ;  /* 0x000000070f007c12 */ /* 0x004fc4000f8e9610 */
[----:B------:R-:W2:Y:S03]  /*3480*/  SHFL.BFLY PT, R15, R10, 0x2, 0x1f ;  /* 0x0c401f000a0f7f89 */ /* 0x000ea600000e0000 */
[----:B------:R-:W-:Y:S01]  /*3490*/  IMAD.WIDE.U32 R8, R0, -0x2daee0ad, RZ ;  /* 0xd2511f5300087825 */ /* 0x000fe200078e00ff */
[----:B------:R-:W3:Y:S01]  /*34a0*/  SHFL.BFLY PT, R16, R3, 0x2, 0x1f ;  /* 0x0c401f0003107f89 */ /* 0x000ee200000e0000 */
[----:B------:R-:W-:Y:S03]  /*34b0*/  HMMA.16816.F32.BF16 R68, R4, R100, RZ ;  /* 0x000000640444723c */ /* 0x000fe600000418ff */
[----:B------:R-:W-:Y:S02]  /*34c0*/  LOP3.LUT R0, R8, 0xffff, RZ, 0xc0, !PT ;  /* 0x0000ffff08007812 */ /* 0x000fe400078ec0ff */
[----:B------:R-:W-:-:S02]  /*34d0*/  SHF.R.U32.HI R11, RZ, 0x10, R8 ;  /* 0x00000010ff0b7819 */ /* 0x000fc40000011608 */
[----:B------:R-:W-:Y:S01]  /*34e0*/  LOP3.LUT R14, R8, 0xff, RZ, 0xc0, !PT ;  /* 0x000000ff080e7812 */ /* 0x000fe200078ec0ff */
[C---:B------:R-:W-:Y:S01]  /*34f0*/  HMMA.16816.F32.BF16 R48, R4.reuse, R78, RZ ;  /* 0x0000004e0430723c */ /* 0x040fe200000418ff */
[----:B------:R-:W-:Y:S02]  /*3500*/  SHF.R.U32.HI R13, RZ, 0x18, R8 ;  /* 0x00000018ff0d7819 */ /* 0x000fe40000011608 */
[----:B------:R-:W-:Y:S02]  /*3510*/  SHF.R.U32.HI R12, RZ, 0x8, R0 ;  /* 0x00000008ff0c7819 */ /* 0x000fe40000011600 */
[----:B------:R-:W-:Y:S01]  /*3520*/  LOP3.LUT R8, R11, 0xff, RZ, 0xc0, !PT ;  /* 0x000000ff0b087812 */ /* 0x000fe200078ec0ff */
[----:B------:R-:W-:Y:S01]  /*3530*/  FFMA.FTZ R11, R61, c[0x0][0x23c], -R19 ;  /* 0x00008f003d0b7a23 */ /* 0x000fe20000010813 */
[----:B------:R-:W-:Y:S01]  /*3540*/  LOP3.LUT R0, R9, UR16, R18, 0x96, !PT ;  /* 0x0000001009007c12 */ /* 0x000fe2000f8e9612 */
[----:B------:R-:W-:Y:S01]  /*3550*/  HMMA.16816.F32.BF16 R40, R4, R86, RZ ;  /* 0x000000560428723c */ /* 0x000fe200000418ff */
[----:B------:R-:W-:Y:S01]  /*3560*/  PRMT R12, R14, 0x5410, R12 ;  /* 0x000054100e0c7816 */ /* 0x000fe2000000000c */
[----:B------:R4:W-:Y:S01]  /*3570*/  MUFU.EX2 R166, R11 ;  /* 0x0000000b00a67308 */ /* 0x0009e20000000800 */
[----:B------:R-:W-:-:S02]  /*3580*/  PRMT R17, R8, 0x5410, R13 ;  /* 0x0000541008117816 */ /* 0x000fc4000000000d */
[----:B------:R-:W-:Y:S02]  /*3590*/  LOP3.LUT R8, R0, 0xffff, RZ, 0xc0, !PT ;  /* 0x0000ffff00087812 */ /* 0x000fe400078ec0ff */
[----:B--2---:R-:W-:Y:S01]  /*35a0*/  FMNMX.FTZ R14, R10, R15, !PT ;  /* 0x0000000f0a0e7209 */ /* 0x004fe20007810000 */
[C---:B------:R-:W-:Y:S01]  /*35b0*/  HMMA.16816.F32.BF16 R56, R4.reuse, R90, RZ ;  /* 0x0000005a0438723c */ /* 0x040fe200000418ff */
[----:B---3--:R-:W-:Y:S01]  /*35c0*/  FMNMX.FTZ R16, R3, R16, !PT ;  /* 0x0000001003107209 */ /* 0x008fe20007810000 */
[--C-:B------:R-:W-:Y:S01]  /*35d0*/  FFMA.FTZ R3, R60, c[0x0][0x23c], -R19.reuse ;  /* 0x00008f003c037a23 */ /* 0x100fe20000010813 */
[----:B------:R-:W-:Y:S01]  /*35e0*/  LOP3.LUT R9, R0, 0xff, RZ, 0xc0, !PT ;  /* 0x000000ff00097812 */ /* 0x000fe200078ec0ff */
[----:B------:R-:W2:Y:S01]  /*35f0*/  SHFL.BFLY PT, R15, R14, 0x1, 0x1f ;  /* 0x0c201f000e0f7f89 */ /* 0x000ea200000e0000 */
[----:B------:R-:W-:Y:S01]  /*3600*/  SHF.R.U32.HI R8, RZ, 0x8, R8 ;  /* 0x00000008ff087819 */ /* 0x000fe20000011608 */
[----:B------:R3:W-:Y:S01]  /*3610*/  MUFU.EX2 R153, R3 ;  /* 0x0000000300997308 */ /* 0x0007e20000000800 */
[----:B------:R-:W-:Y:S01]  /*3620*/  SHF.R.U32.HI R10, RZ, 0x18, R0 ;  /* 0x00000018ff0a7819 */ /* 0x000fe20000011600 */
[----:B------:R-:W-:Y:S01]  /*3630*/  HMMA.16816.F32.BF16 R64, R4, R98, RZ ;  /* 0x000000620440723c */ /* 0x000fe200000418ff */
[----:B------:R-:W-:Y:S01]  /*3640*/  LOP3.LUT R13, R81, R184, RZ, 0x3c, !PT ;  /* 0x000000b8510d7212 */ /* 0x000fe200078e3cff */
[----:B----4-:R-:W-:-:S04]  /*3650*/  FFMA.FTZ R11, R45, c[0x0][0x23c], -R19 ;  /* 0x00008f002d0b7a23 */ /* 0x010fc80000010813 */
[----:B------:R4:W5:Y:S01]  /*3660*/  MUFU.EX2 R168, R11 ;  /* 0x0000000b00a87308 */ /* 0x0009620000000800 */
[----:B------:R-:W-:Y:S01]  /*3670*/  IMAD.WIDE.U32 R130, R13, -0x2daee0ad, RZ ;  /* 0xd2511f530d827825 */ /* 0x000fe200078e00ff */
[----:B------:R-:W-:Y:S01]  /*3680*/  HMMA.16816.F32.BF16 R72, R4, R94, RZ ;  /* 0x0000005e0448723c */ /* 0x000fe200000418ff */
[----:B---3--:R-:W-:Y:S01]  /*3690*/  SHF.R.U32.HI R3, RZ, 0x10, R0 ;  /* 0x00000010ff037819 */ /* 0x008fe20000011600 */
[----:B------:R-:W-:-:S06]  /*36a0*/  HSET2.LE.AND R0, R12, R248, PT ;  /* 0x000000f80c007233 */ /* 0x000fcc0003803000 */
[----:B------:R-:W-:Y:S01]  /*36b0*/  HMMA.16816.F32.BF16 R60, R4, R102, RZ ;  /* 0x00000066043c723c */ /* 0x000fe200000418ff */
[----:B--2---:R-:W-:Y:S02]  /*36c0*/  FMNMX.FTZ R136, R14, R15, !PT ;  /* 0x0000000f0e887209 */ /* 0x004fe40007810000 */
[----:B----4-:R-:W-:Y:S01]  /*36d0*/  PRMT R11, R9, 0x5410, R8 ;  /* 0x00005410090b7816 */ /* 0x010fe20000000008 */
[----:B------:R-:W-:Y:S01]  /*36e0*/  FFMA.FTZ R9, R104, c[0x0][0x23c], -R19 ;  /* 0x00008f0068097a23 */ /* 0x000fe20000010813 */
[----:B------:R-:W-:Y:S01]  /*36f0*/  LOP3.LUT R8, R3, 0xff, RZ, 0xc0, !PT ;  /* 0x000000ff03087812 */ /* 0x000fe200078ec0ff */
[----:B------:R-:W-:Y:S01]  /*3700*/  LDSM.16.MT88.4 R104, [R216+0xa400] ;  /* 0x00a40000d868783b */ /* 0x000fe20000004200 */
[----:B-1----:R-:W-:Y:S01]  /*3710*/  F2FP.BF16.PACK_AB R3, R154, R169 ;  /* 0x000000a99a03723e */ /* 0x002fe200000010ff */
[----:B------:R1:W2:Y:S01]  /*3720*/  MUFU.EX2 R175, R9 ;  /* 0x0000000900af7308 */ /* 0x0002a20000000800 */
[----:B------:R-:W-:Y:S01]  /*3730*/  PRMT R12, R8, 0x5410, R10 ;  /* 0x00005410080c7816 */ /* 0x000fe2000000000a */
[--C-:B------:R-:W-:Y:S01]  /*3740*/  HSET2.LE.AND R8, R11, R248.reuse, PT ;  /* 0x000000f80b087233 */ /* 0x100fe20003803000 */
[----:B------:R-:W-:Y:S01]  /*3750*/  LOP3.LUT R10, R0, R3, RZ, 0xc0, !PT ;  /* 0x00000003000a7212 */ /* 0x000fe200078ec0ff */
[----:B------:R-:W-:Y:S01]  /*3760*/  HSET2.LE.AND R0, R17, R248, PT ;  /* 0x000000f811007233 */ /* 0x000fe20003803000 */
[----:B-----5:R-:W-:-:S02]  /*3770*/  F2FP.BF16.PACK_AB R3, R153, R168 ;  /* 0x000000a89903723e */ /* 0x020fc400000010ff */
[----:B------:R-:W-:Y:S02]  /*3780*/  FSETP.NEU.FTZ.AND P1, PT, R136, -INF , PT ;  /* 0xff8000008800780b */ /* 0x000fe40003f3d000 */
[----:B------:R-:W-:Y:S01]  /*3790*/  LOP3.LUT R11, R0, R3, RZ, 0xc0, !PT ;  /* 0x00000003000b7212 */ /* 0x000fe200078ec0ff */
[----:B------:R-:W-:Y:S01]  /*37a0*/  HSET2.LE.AND R0, R12, R248, PT ;  /* 0x000000f80c007233 */ /* 0x000fe20003803000 */
[----:B------:R-:W-:Y:S02]  /*37b0*/  LOP3.LUT R12, R131, UR14, R144, 0x96, !PT ;  /* 0x0000000e830c7c12 */ /* 0x000fe4000f8e9690 */
[----:B-1----:R-:W-:-:S03]  /*37c0*/  F2FP.BF16.PACK_AB R9, R173, R165 ;  /* 0x000000a5ad09723e */ /* 0x002fc600000010ff */
[----:B------:R-:W-:Y:S01]  /*37d0*/  IMAD.WIDE.U32 R44, R12, -0x326172a9, RZ ;  /* 0xcd9e8d570c2c7825 */ /* 0x000fe200078e00ff */
[----:B--2---:R-:W-:Y:S01]  /*37e0*/  F2FP.BF16.PACK_AB R3, R175, R166 ;  /* 0x000000a6af03723e */ /* 0x004fe200000010ff */
[----:B------:R-:W1:Y:S01]  /*37f0*/  SHFL.BFLY PT, R12, R16, 0x1, 0x1f ;  /* 0x0c201f00100c7f89 */ /* 0x000e6200000e0000 */
[----:B------:R-:W-:Y:S02]  /*3800*/  LOP3.LUT R8, R8, R9, RZ, 0xc0, !PT ;  /* 0x0000000908087212 */ /* 0x000fe400078ec0ff */
[----:B------:R-:W-:Y:S01]  /*3810*/  LOP3.LUT R9, R0, R3, RZ, 0xc0, !PT ;  /* 0x0000000300097212 */ /* 0x000fe200078ec0ff */
[----:B------:R-:W-:Y:S01]  /*3820*/  FMUL.FTZ R3, R136, c[0x0][0x23c] ;  /* 0x00008f0088037a20 */ /* 0x000fe20000410000 */
[----:B------:R-:W-:Y:S02]  /*3830*/  LOP3.LUT R0, R23, UR15, R80, 0x96, !PT ;  /* 0x0000000f17007c12 */ /* 0x000fe4000f8e9650 */
[----:B------:R-:W-:Y:S02]  /*3840*/  LOP3.LUT R6, R45, UR13, R22, 0x96, !PT ;  /* 0x0000000d2d067c12 */ /* 0x000fe4000f8e9616 */
[----:B------:R-:W-:Y:S01]  /*3850*/  FSEL R18, R3, RZ, P1 ;  /* 0x000000ff03127208 */ /* 0x000fe20000800000 */
[----:B------:R-:W-:Y:S01]  /*3860*/  IMAD.WIDE.U32 R4, R0, -0x2daee0ad, RZ ;  /* 0xd2511f5300047825 */ /* 0x000fe200078e00ff */
[----:B------:R-:W-:Y:S03]  /*3870*/  HMMA.16816.F32.BF16 R212, R8, R112, R24 ;  /* 0x0000007008d4723c */ /* 0x000fe60000041818 */
[----:B------:R-:W-:Y:S01]  /*3880*/  IMAD.WIDE.U32 R6, R6, -0x2daee0ad, RZ ;  /* 0xd2511f5306067825 */ /* 0x000fe200078e00ff */
[----:B------:R-:W-:-:S03]  /*3890*/  LOP3.LUT R3, R5, UR12, R130, 0x96, !PT ;  /* 0x0000000c05037c12 */ /* 0x000fc6000f8e9682 */
[----:B------:R-:W-:Y:S01]  /*38a0*/  FFMA.FTZ R0, R133, c[0x0][0x23c], -R18 ;  /* 0x00008f0085007a23 */ /* 0x000fe20000010812 */
[----:B------:R-:W-:Y:S01]  /*38b0*/  HMMA.16816.F32.BF16 R192, R8, R114, R48 ;  /* 0x0000007208c0723c */ /* 0x000fe20000041830 */
[----:B------:R-:W-:Y:S02]  /*38c0*/  IMAD.MOV.U32 R27, RZ, RZ, R169 ;  /* 0x000000ffff1b7224 */ /* 0x000fe400078e00a9 */
[----:B------:R2:W-:Y:S01]  /*38d0*/  MUFU.EX2 R133, R0 ;  /* 0x0000000000857308 */ /* 0x0005e20000000800 */
[----:B------:R-:W-:Y:S01]  /*38e0*/  IMAD.MOV.U32 R26, RZ, RZ, R168 ;  /* 0x000000ffff1a7224 */ /* 0x000fe200078e00a8 */
[----:B-1----:R-:W-:-:S03]  /*38f0*/  FMNMX.FTZ R135, R16, R12, !PT ;  /* 0x0000000c10877209 */ /* 0x002fc60007810000 */
[----:B------:R-:W-:Y:S01]  /*3900*/  HMMA.16816.F32.BF16 R200, R8, R116, R28 ;  /* 0x0000007408c8723c */ /* 0x000fe2000004181c */
[----:B------:R-:W-:-:S07]  /*3910*/  FSETP.NEU.FTZ.AND P1, PT, R135, -INF , PT ;  /* 0xff8000008700780b */ /* 0x000fce0003f3d000 */
[----:B------:R-:W-:Y:S01]  /*3920*/  HMMA.16816.F32.BF16 R204, R8, R104, R32 ;  /* 0x0000006808cc723c */ /* 0x000fe20000041820 */
[----:B--2---:R-:W-:Y:S01]  /*3930*/  LOP3.LUT R0, R7, UR10, R4, 0x96, !PT ;  /* 0x0000000a07007c12 */ /* 0x004fe2000f8e9604 */
[----:B------:R-:W-:-:S04]  /*3940*/  IMAD.WIDE.U32 R4, R3, -0x326172a9, RZ ;  /* 0xcd9e8d5703047825 */ /* 0x000fc800078e00ff */
[--C-:B------:R-:W-:Y:S02]  /*3950*/  FFMA.FTZ R3, R132, c[0x0][0x23c], -R18.reuse ;  /* 0x00008f0084037a23 */ /* 0x100fe40000010812 */
[C---:B------:R-:W-:Y:S01]  /*3960*/  HMMA.16816.F32.BF16 R208, R8.reuse, R120, R36 ;  /* 0x0000007808d0723c */ /* 0x040fe20000041824 */
[----:B------:R-:W-:Y:S01]  /*3970*/  IMAD.WIDE.U32 R24, R0, -0x326172a9, RZ ;  /* 0xcd9e8d5700187825 */ /* 0x000fe200078e00ff */
[----:B------:R1:W-:Y:S03]  /*3980*/  MUFU.EX2 R172, R3 ;  /* 0x0000000300ac7308 */ /* 0x0003e60000000800 */
[----:B------:R-:W-:Y:S01]  /*3990*/  FFMA.FTZ R7, R137, c[0x0][0x23c], -R18 ;  /* 0x00008f0089077a23 */ /* 0x000fe20000010812 */
[----:B------:R-:W-:Y:S01]  /*39a0*/  LOP3.LUT R0, R25, UR9, R4, 0x96, !PT ;  /* 0x0000000919007c12 */ /* 0x000fe2000f8e9604 */
[----:B------:R-:W-:Y:S01]  /*39b0*/  IMAD.MOV.U32 R39, RZ, RZ, R155 ;  /* 0x000000ffff277224 */ /* 0x000fe200078e009b */
[----:B------:R-:W-:Y:S01]  /*39c0*/  HMMA.16816.F32.BF16 R196, R8, R108, R52 ;  /* 0x0000006c08c4723c */ /* 0x000fe20000041834 */
[----:B------:R-:W-:-:S02]  /*39d0*/  IMAD.MOV.U32 R38, RZ, RZ, R154 ;  /* 0x000000ffff267224 */ /* 0x000fc400078e009a */
[----:B------:R-:W-:Y:S01]  /*39e0*/  IMAD.WIDE.U32 R22, R0, -0x2daee0ad, RZ ;  /* 0xd2511f5300167825 */ /* 0x000fe200078e00ff */
[----:B------:R-:W2:Y:S03]  /*39f0*/  MUFU.EX2 R170, R7 ;  /* 0x0000000700aa7308 */ /* 0x000ea60000000800 */
[----:B------:R-:W-:Y:S01]  /*3a00*/  FFMA.FTZ R0, R138, c[0x0][0x23c], -R18 ;  /* 0x00008f008a007a23 */ /* 0x000fe20000010812 */
[----:B------:R-:W-:Y:S01]  /*3a10*/  HMMA.16816.F32.BF16 R180, R8, R124, R68 ;  /* 0x0000007c08b4723c */ /* 0x000fe20000041844 */
[----:B------:R-:W-:Y:S01]  /*3a20*/  IMAD.MOV.U32 R37, RZ, RZ, R153 ;  /* 0x000000ffff257224 */ /* 0x000fe200078e0099 */
[----:B-1----:R-:W-:Y:S02]  /*3a30*/  LOP3.LUT R3, R5, UR11, R44, 0x96, !PT ;  /* 0x0000000b05037c12 */ /* 0x002fe4000f8e962c */
[----:B------:R1:W3:Y:S01]  /*3a40*/  MUFU.EX2 R252, R0 ;  /* 0x0000000000fc7308 */ /* 0x0002e20000000800 */
[----:B------:R-:W-:-:S02]  /*3a50*/  IMAD.MOV.U32 R36, RZ, RZ, R152 ;  /* 0x000000ffff247224 */ /* 0x000fc400078e0098 */
[----:B------:R-:W-:Y:S01]  /*3a60*/  IMAD.MOV.U32 R137, RZ, RZ, R143 ;  /* 0x000000ffff897224 */ /* 0x000fe200078e008f */
[----:B------:R-:W-:Y:S01]  /*3a70*/  HMMA.16816.F32.BF16 R188, R8, R122, R40 ;  /* 0x0000007a08bc723c */ /* 0x000fe20000041828 */
[----:B------:R-:W-:-:S04]  /*3a80*/  IMAD.WIDE.U32 R4, R3, -0x2daee0ad, RZ ;  /* 0xd2511f5303047825 */ /* 0x000fc800078e00ff */
[----:B------:R-:W-:Y:S02]  /*3a90*/  FMUL.FTZ R3, R135, c[0x0][0x23c] ;  /* 0x00008f0087037a20 */ /* 0x000fe40000410000 */
[----:B--2---:R-:W-:Y:S01]  /*3aa0*/  IMAD.MOV.U32 R50, RZ, RZ, R170 ;  /* 0x000000ffff327224 */ /* 0x004fe200078e00aa */
[C---:B------:R-:W-:Y:S01]  /*3ab0*/  HMMA.16816.F32.BF16 R176, R8.reuse, R106, R56 ;  /* 0x0000006a08b0723c */ /* 0x040fe20000041838 */
[----:B------:R-:W-:Y:S01]  /*3ac0*/  IMAD.MOV.U32 R51, RZ, RZ, R36 ;  /* 0x000000ffff337224 */ /* 0x000fe200078e0024 */
[----:B------:R-:W-:Y:S01]  /*3ad0*/  FSEL R17, R3, RZ, P1 ;  /* 0x000000ff03117208 */ /* 0x000fe20000800000 */
[----:B------:R-:W-:Y:S01]  /*3ae0*/  IMAD.MOV.U32 R49, RZ, RZ, R39 ;  /* 0x000000ffff317224 */ /* 0x000fe200078e0027 */
[----:B------:R-:W-:Y:S02]  /*3af0*/  LOP3.LUT R3, R23, UR6, R4, 0x96, !PT ;  /* 0x0000000617037c12 */ /* 0x000fe4000f8e9604 */
[----:B-1----:R-:W-:Y:S01]  /*3b00*/  LOP3.LUT R0, R5, UR8, R6, 0x96, !PT ;  /* 0x0000000805007c12 */ /* 0x002fe2000f8e9606 */
[--C-:B------:R-:W-:Y:S01]  /*3b10*/  FFMA.FTZ R4, R141, c[0x0][0x23c], -R17.reuse ;  /* 0x00008f008d047a23 */ /* 0x100fe20000010811 */
[----:B------:R-:W-:Y:S01]  /*3b20*/  HMMA.16816.F32.BF16 R168, R8, R118, R64 ;  /* 0x0000007608a8723c */ /* 0x000fe20000041840 */
[----:B------:R-:W-:-:S02]  /*3b30*/  FFMA.FTZ R6, R140, c[0x0][0x23c], -R17 ;  /* 0x00008f008c067a23 */ /* 0x000fc40000010811 */
[----:B------:R1:W-:Y:S01]  /*3b40*/  MUFU.EX2 R138, R4 ;  /* 0x00000004008a7308 */ /* 0x0003e20000000800 */
[----:B------:R-:W-:-:S04]  /*3b50*/  IMAD.WIDE.U32 R14, R0, -0x326172a9, RZ ;  /* 0xcd9e8d57000e7825 */ /* 0x000fc800078e00ff */
[----:B------:R-:W-:Y:S03]  /*3b60*/  HMMA.16816.F32.BF16 R152, R8, R110, R72 ;  /* 0x0000006e0898723c */ /* 0x000fe60000041848 */
[----:B------:R2:W-:Y:S01]  /*3b70*/  MUFU.EX2 R48, R6 ;  /* 0x0000000600307308 */ /* 0x0005e20000000800 */
[----:B-1----:R-:W-:-:S05]  /*3b80*/  IMAD.WIDE.U32 R4, R3, -0x326172a9, RZ ;  /* 0xcd9e8d5703047825 */ /* 0x002fca00078e00ff */
[C---:B------:R-:W-:Y:S02]  /*3b90*/  LOP3.LUT R3, R4.reuse, 0xffff, RZ, 0xc0, !PT ;  /* 0x0000ffff04037812 */ /* 0x040fe400078ec0ff */
[----:B------:R-:W-:Y:S01]  /*3ba0*/  LOP3.LUT R0, R5, UR17, R14, 0x96, !PT ;  /* 0x0000001105007c12 */ /* 0x000fe2000f8e960e */
[----:B--2---:R-:W-:Y:S01]  /*3bb0*/  FFMA.FTZ R6, R139, c[0x0][0x23c], -R17 ;  /* 0x00008f008b067a23 */ /* 0x004fe20000010811 */
[----:B------:R-:W-:Y:S02]  /*3bc0*/  LOP3.LUT R7, R4, 0xff, RZ, 0xc0, !PT ;  /* 0x000000ff04077812 */ /* 0x000fe400078ec0ff */
[----:B------:R-:W-:Y:S01]  /*3bd0*/  SHF.R.U32.HI R5, RZ, 0x8, R3 ;  /* 0x00000008ff057819 */ /* 0x000fe20000011603 */
[----:B------:R1:W2:Y:S01]  /*3be0*/  MUFU.EX2 R28, R6 ;  /* 0x00000006001c7308 */ /* 0x0002a20000000800 */
[--C-:B------:R-:W-:Y:S02]  /*3bf0*/  SHF.R.U32.HI R3, RZ, 0x10, R4.reuse ;  /* 0x00000010ff037819 */ /* 0x100fe40000011604 */
[----:B------:R-:W-:Y:S01]  /*3c00*/  PRMT R7, R7, 0x5410, R5 ;  /* 0x0000541007077816 */ /* 0x000fe20000000005 */
[----:B------:R-:W-:Y:S01]  /*3c10*/  FFMA.FTZ R5, R142, c[0x0][0x23c], -R17 ;  /* 0x00008f008e057a23 */ /* 0x000fe20000010811 */
[----:B------:R-:W-:Y:S01]  /*3c20*/  LOP3.LUT R12, R3, 0xff, RZ, 0xc0, !PT ;  /* 0x000000ff030c7812 */ /* 0x000fe200078ec0ff */
[----:B------:R-:W-:Y:S01]  /*3c30*/  HMMA.16816.F32.BF16 R140, R8, R126, R60 ;  /* 0x0000007e088c723c */ /* 0x000fe2000004183c */
[----:B------:R-:W-:Y:S01]  /*3c40*/  SHF.R.U32.HI R16, RZ, 0x18, R4 ;  /* 0x00000018ff107819 */ /* 0x000fe20000011604 */
[----:B------:R4:W5:Y:S01]  /*3c50*/  MUFU.EX2 R132, R5 ;  /* 0x0000000500847308 */ /* 0x0009620000000800 */
[----:B------:R-:W-:-:S02]  /*3c60*/  LOP3.LUT R3, R0, 0xffff, RZ, 0xc0, !PT ;  /* 0x0000ffff00037812 */ /* 0x000fc400078ec0ff */
[--C-:B------:R-:W-:Y:S02]  /*3c70*/  SHF.R.U32.HI R4, RZ, 0x10, R0.reuse ;  /* 0x00000010ff047819 */ /* 0x100fe40000011600 */
[----:B------:R-:W-:Y:S02]  /*3c80*/  LOP3.LUT R14, R0, 0xff, RZ, 0xc0, !PT ;  /* 0x000000ff000e7812 */ /* 0x000fe400078ec0ff */
[----:B------:R-:W-:Y:S01]  /*3c90*/  SHF.R.U32.HI R13, RZ, 0x18, R0 ;  /* 0x00000018ff0d7819 */ /* 0x000fe20000011600 */
[----:B------:R-:W-:Y:S01]  /*3ca0*/  HSET2.LE.AND R0, R7, R248, PT ;  /* 0x000000f807007233 */ /* 0x000fe20003803000 */
[----:B-1----:R-:W-:Y:S02]  /*3cb0*/  SHF.R.U32.HI R6, RZ, 0x8, R3 ;  /* 0x00000008ff067819 */ /* 0x002fe40000011603 */
[----:B------:R-:W-:Y:S02]  /*3cc0*/  LOP3.LUT R4, R4, 0xff, RZ, 0xc0, !PT ;  /* 0x000000ff04047812 */ /* 0x000fe400078ec0ff */
[----:B---3--:R-:W-:-:S02]  /*3cd0*/  F2FP.BF16.PACK_AB R3, R252, R50 ;  /* 0x00000032fc03723e */ /* 0x008fc400000010ff */
[----:B------:R-:W-:Y:S02]  /*3ce0*/  PRMT R7, R14, 0x5410, R6 ;  /* 0x000054100e077816 */ /* 0x000fe40000000006 */
[----:B----4-:R-:W-:Y:S01]  /*3cf0*/  PRMT R5, R12, 0x5410, R16 ;  /* 0x000054100c057816 */ /* 0x010fe20000000010 */
[----:B--2---:R-:W-:Y:S01]  /*3d00*/  IMAD.MOV.U32 R16, RZ, RZ, R28 ;  /* 0x000000ffff107224 */ /* 0x004fe200078e001c */
[----:B------:R-:W-:Y:S01]  /*3d10*/  PRMT R12, R4, 0x5410, R13 ;  /* 0x00005410040c7816 */ /* 0x000fe2000000000d */
[--C-:B------:R-:W-:Y:S01]  /*3d20*/  HSET2.LE.AND R4, R7, R248.reuse, PT ;  /* 0x000000f807047233 */ /* 0x100fe20003803000 */
[----:B------:R-:W-:Y:S01]  /*3d30*/  LOP3.LUT R6, R0, R3, RZ, 0xc0, !PT ;  /* 0x0000000300067212 */ /* 0x000fe200078ec0ff */
[--C-:B------:R-:W-:Y:S01]  /*3d40*/  HSET2.LE.AND R0, R5, R248.reuse, PT ;  /* 0x000000f805007233 */ /* 0x100fe20003803000 */
[----:B------:R-:W-:Y:S01]  /*3d50*/  F2FP.BF16.PACK_AB R5, R172, R133 ;  /* 0x00000085ac05723e */ /* 0x000fe200000010ff */
[----:B------:R-:W-:Y:S01]  /*3d60*/  HSET2.LE.AND R12, R12, R248, PT ;  /* 0x000000f80c0c7233 */ /* 0x000fe20003803000 */
[----:B------:R-:W-:Y:S01]  /*3d70*/  F2FP.BF16.PACK_AB R3, R16, R48 ;  /* 0x000000301003723e */ /* 0x000fe200000010ff */
[----:B------:R-:W-:Y:S01]  /*3d80*/  IMAD.MOV.U32 R83, RZ, RZ, R16 ;  /* 0x000000ffff537224 */ /* 0x000fe200078e0010 */
[----:B-----5:R-:W-:-:S02]  /*3d90*/  F2FP.BF16.PACK_AB R13, R132, R138 ;  /* 0x0000008a840d723e */ /* 0x020fc400000010ff */
[----:B------:R-:W-:Y:S02]  /*3da0*/  LOP3.LUT R4, R4, R5, RZ, 0xc0, !PT ;  /* 0x0000000504047212 */ /* 0x000fe400078ec0ff */
[----:B------:R-:W-:Y:S01]  /*3db0*/  LOP3.LUT R7, R0, R3, RZ, 0xc0, !PT ;  /* 0x0000000300077212 */ /* 0x000fe200078ec0ff */
[----:B------:R-:W-:Y:S01]  /*3dc0*/  FFMA.FTZ R0, R151, c[0x0][0x23c], -R18 ;  /* 0x00008f0097007a23 */ /* 0x000fe20000010812 */
[----:B------:R-:W-:Y:S02]  /*3dd0*/  LOP3.LUT R5, R12, R13, RZ, 0xc0, !PT ;  /* 0x0000000d0c057212 */ /* 0x000fe400078ec0ff */
[----:B------:R-:W-:-:S05]  /*3de0*/  LOP3.LUT R3, R15, UR7, R24, 0x96, !PT ;  /* 0x000000070f037c12 */ /* 0x000fca000f8e9618 */
[C---:B------:R-:W-:Y:S07]  /*3df0*/  HMMA.16816.F32.BF16 R32, R4.reuse, R76, RZ ;  /* 0x0000004c0420723c */ /* 0x040fee00000418ff */
[----:B------:R-:W-:Y:S01]  /*3e00*/  IMAD.MOV.U32 R77, RZ, RZ, R172 ;  /* 0x000000ffff4d7224 */ /* 0x000fe200078e00ac */
[----:B------:R-:W-:Y:S01]  /*3e10*/  HMMA.16816.F32.BF16 R52, R4, R78, RZ ;  /* 0x0000004e0434723c */ /* 0x000fe200000418ff */
[----:B------:R1:W-:Y:S01]  /*3e20*/  MUFU.EX2 R172, R0 ;  /* 0x0000000000ac7308 */ /* 0x0003e20000000800 */
[----:B------:R-:W-:-:S05]  /*3e30*/  IMAD.MOV.U32 R76, RZ, RZ, R27 ;  /* 0x000000ffff4c7224 */ /* 0x000fca00078e001b */
[----:B------:R-:W-:Y:S01]  /*3e40*/  IMAD.MOV.U32 R78, RZ, RZ, R38 ;  /* 0x000000ffff4e7224 */ /* 0x000fe200078e0026 */
[----:B------:R-:W-:Y:S01]  /*3e50*/  HMMA.16816.F32.BF16 R28, R4, R84, RZ ;  /* 0x00000054041c723c */ /* 0x000fe200000418ff */
[----:B------:R-:W-:-:S06]  /*3e60*/  IMAD.MOV.U32 R79, RZ, RZ, R26 ;  /* 0x000000ffff4f7224 */ /* 0x000fcc00078e001a */
[----:B------:R-:W-:Y:S01]  /*3e70*/  IMAD.MOV.U32 R84, RZ, RZ, R37 ;  /* 0x000000ffff547224 */ /* 0x000fe200078e0025 */
[C---:B------:R-:W-:Y:S01]  /*3e80*/  HMMA.16816.F32.BF16 R56, R4.reuse, R86, RZ ;  /* 0x000000560438723c */ /* 0x040fe200000418ff */
[----:B-1----:R-:W-:Y:S02]  /*3e90*/  FFMA.FTZ R0, R149, c[0x0][0x23c], -R18 ;  /* 0x00008f0095007a23 */ /* 0x002fe40000010812 */
[----:B------:R-:W-:Y:S02]  /*3ea0*/  IMAD.MOV.U32 R85, RZ, RZ, R133 ;  /* 0x000000ffff557224 */ /* 0x000fe400078e0085 */
[----:B------:R1:W-:Y:S01]  /*3eb0*/  MUFU.EX2 R139, R0 ;  /* 0x00000000008b7308 */ /* 0x0003e20000000800 */
[----:B------:R-:W-:Y:S02]  /*3ec0*/  IMAD.MOV.U32 R151, RZ, RZ, R84 ;  /* 0x000000ffff977224 */ /* 0x000fe400078e0054 */
[----:B------:R-:W-:Y:S01]  /*3ed0*/  HMMA.16816.F32.BF16 R36, R4, R88, RZ ;  /* 0x000000580424723c */ /* 0x000fe200000418ff */
[----:B------:R-:W-:-:S06]  /*3ee0*/  IMAD.MOV.U32 R149, RZ, RZ, R85 ;  /* 0x000000ffff957224 */ /* 0x000fcc00078e0055 */
[----:B------:R-:W-:Y:S01]  /*3ef0*/  IMAD.MOV.U32 R89, RZ, RZ, R166 ;  /* 0x000000ffff597224 */ /* 0x000fe200078e00a6 */
[----:B------:R-:W-:Y:S01]  /*3f00*/  HMMA.16816.F32.BF16 R60, R4, R90, RZ ;  /* 0x0000005a043c723c */ /* 0x000fe200000418ff */
[----:B-1----:R-:W-:Y:S02]  /*3f10*/  FFMA.FTZ R0, R147, c[0x0][0x23c], -R18 ;  /* 0x00008f0093007a23 */ /* 0x002fe40000010812 */
[----:B------:R-:W-:-:S05]  /*3f20*/  IMAD.MOV.U32 R147, RZ, RZ, R167 ;  /* 0x000000ffff937224 */ /* 0x000fca00078e00a7 */
[----:B------:R-:W-:Y:S01]  /*3f30*/  HMMA.16816.F32.BF16 R40, R4, R96, RZ ;  /* 0x000000600428723c */ /* 0x000fe200000418ff */
[----:B------:R1:W-:Y:S01]  /*3f40*/  MUFU.EX2 R133, R0 ;  /* 0x0000000000857308 */ /* 0x0003e20000000800 */
[----:B------:R-:W-:Y:S02]  /*3f50*/  IMAD.MOV.U32 R91, RZ, RZ, R165 ;  /* 0x000000ffff5b7224 */ /* 0x000fe400078e00a5 */
[----:B------:R-:W-:-:S04]  /*3f60*/  IMAD.MOV.U32 R90, RZ, RZ, R164 ;  /* 0x000000ffff5a7224 */ /* 0x000fc800078e00a4 */
[C---:B------:R-:W-:Y:S08]  /*3f70*/  HMMA.16816.F32.BF16 R64, R4.reuse, R98, RZ ;  /* 0x000000620440723c */ /* 0x040ff000000418ff */
[C---:B------:R-:W-:Y:S08]  /*3f80*/  HMMA.16816.F32.BF16 R12, R4.reuse, R92, RZ ;  /* 0x0000005c040c723c */ /* 0x040ff000000418ff */
[C---:B------:R-:W-:Y:S08]  /*3f90*/  HMMA.16816.F32.BF16 R68, R4.reuse, R94, RZ ;  /* 0x0000005e0444723c */ /* 0x040ff000000418ff */
[C---:B------:R-:W-:Y:S08]  /*3fa0*/  HMMA.16816.F32.BF16 R24, R4.reuse, R100, RZ ;  /* 0x000000640418723c */ /* 0x040ff000000418ff */
[----:B------:R-:W-:Y:S07]  /*3fb0*/  HMMA.16816.F32.BF16 R72, R4, R102, RZ ;  /* 0x000000660448723c */ /* 0x000fee00000418ff */
[----:B------:R-:W-:-:S04]  /*3fc0*/  IMAD.WIDE.U32 R4, R3, -0x2daee0ad, RZ ;  /* 0xd2511f5303047825 */ /* 0x000fc800078e00ff */
[----:B------:R-:W-:Y:S01]  /*3fd0*/  FFMA.FTZ R6, R146, c[0x0][0x23c], -R18 ;  /* 0x00008f0092067a23 */ /* 0x000fe20000010812 */
[----:B-1----:R-:W-:Y:S01]  /*3fe0*/  LOP3.LUT R0, R5, UR16, R22, 0x96, !PT ;  /* 0x0000001005007c12 */ /* 0x002fe2000f8e9616 */
[----:B------:R-:W-:Y:S01]  /*3ff0*/  IMAD.MOV.U32 R146, RZ, RZ, R51 ;  /* 0x000000ffff927224 */ /* 0x000fe200078e0033 */
[C---:B------:R-:W-:Y:S01]  /*4000*/  LOP3.LUT R3, R4.reuse, 0xffff, RZ, 0xc0, !PT ;  /* 0x0000ffff04037812 */ /* 0x040fe200078ec0ff */
[----:B------:R1:W2:Y:S01]  /*4010*/  MUFU.EX2 R9, R6 ;  /* 0x0000000600097308 */ /* 0x0002a20000000800 */
[----:B------:R-:W-:Y:S02]  /*4020*/  LOP3.LUT R8, R4, 0xff, RZ, 0xc0, !PT ;  /* 0x000000ff04087812 */ /* 0x000fe400078ec0ff */
[--C-:B------:R-:W-:Y:S02]  /*4030*/  SHF.R.U32.HI R7, RZ, 0x10, R4.reuse ;  /* 0x00000010ff077819 */ /* 0x100fe40000011604 */
[----:B------:R-:W-:Y:S01]  /*4040*/  SHF.R.U32.HI R5, RZ, 0x18, R4 ;  /* 0x00000018ff057819 */ /* 0x000fe20000011604 */
[----:B------:R-:W-:Y:S01]  /*4050*/  FFMA.FTZ R4, R150, c[0x0][0x23c], -R17 ;  /* 0x00008f0096047a23 */ /* 0x000fe20000010811 */
[----:B------:R-:W-:Y:S01]  /*4060*/  SHF.R.U32.HI R3, RZ, 0x8, R3 ;  /* 0x00000008ff037819 */ /* 0x000fe20000011603 */
[----:B------:R-:W-:-:S02]  /*4070*/  IMAD.MOV.U32 R150, RZ, RZ, R137 ;  /* 0x000000ffff967224 */ /* 0x000fc400078e0089 */
[----:B------:R3:W-:Y:S01]  /*4080*/  MUFU.EX2 R11, R4 ;  /* 0x00000004000b7308 */ /* 0x0007e20000000800 */
[----:B------:R-:W-:Y:S02]  /*4090*/  PRMT R10, R8, 0x5410, R3 ;  /* 0x00005410080a7816 */ /* 0x000fe40000000003 */
[----:B------:R-:W-:Y:S02]  /*40a0*/  LOP3.LUT R3, R7, 0xff, RZ, 0xc0, !PT ;  /* 0x000000ff07037812 */ /* 0x000fe400078ec0ff */
[----:B------:R-:W-:Y:S02]  /*40b0*/  LOP3.LUT R7, R0, 0xff, RZ, 0xc0, !PT ;  /* 0x000000ff00077812 */ /* 0x000fe400078ec0ff */
[----:B-1----:R-:W-:Y:S01]  /*40c0*/  SHF.R.U32.HI R6, RZ, 0x18, R0 ;  /* 0x00000018ff067819 */ /* 0x002fe20000011600 */
[----:B---3--:R-:W-:Y:S02]  /*40d0*/  FFMA.FTZ R4, R148, c[0x0][0x23c], -R17 ;  /* 0x00008f0094047a23 */ /* 0x008fe40000010811 */
[----:B--2---:R-:W-:Y:S01]  /*40e0*/  IMAD.MOV.U32 R148, RZ, RZ, R9 ;  /* 0x000000ffff947224 */ /* 0x004fe200078e0009 */
[----:B------:R-:W-:Y:S01]  /*40f0*/  PRMT R9, R3, 0x5410, R5 ;  /* 0x0000541003097816 */ /* 0x000fe20000000005 */
[----:B------:R1:W2:Y:S01]  /*4100*/  MUFU.EX2 R8, R4 ;  /* 0x0000000400087308 */ /* 0x0002a20000000800 */
[----:B------:R-:W-:-:S04]  /*4110*/  LOP3.LUT R3, R0, 0xffff, RZ, 0xc0, !PT ;  /* 0x0000ffff00037812 */ /* 0x000fc800078ec0ff */
[----:B------:R-:W-:Y:S01]  /*4120*/  SHF.R.U32.HI R5, RZ, 0x8, R3 ;  /* 0x00000008ff057819 */ /* 0x000fe20000011603 */
[----:B------:R-:W-:-:S04]  /*4130*/  FFMA.FTZ R3, R157, c[0x0][0x23c], -R17 ;  /* 0x00008f009d037a23 */ /* 0x000fc80000010811 */
[----:B------:R3:W-:Y:S01]  /*4140*/  MUFU.EX2 R137, R3 ;  /* 0x0000000300897308 */ /* 0x0007e20000000800 */
[----:B-1----:R-:W-:Y:S01]  /*4150*/  SHF.R.U32.HI R4, RZ, 0x10, R0 ;  /* 0x00000010ff047819 */ /* 0x002fe20000011600 */
[----:B--2---:R-:W-:Y:S01]  /*4160*/  IMAD.MOV.U32 R157, RZ, RZ, R8 ;  /* 0x000000ffff9d7224 */ /* 0x004fe200078e0008 */
[----:B------:R-:W-:Y:S02]  /*4170*/  PRMT R8, R7, 0x5410, R5 ;  /* 0x0000541007087816 */ /* 0x000fe40000000005 */
[----:B------:R-:W-:Y:S01]  /*4180*/  LOP3.LUT R0, R4, 0xff, RZ, 0xc0, !PT ;  /* 0x000000ff04007812 */ /* 0x000fe200078ec0ff */
[----:B------:R-:W-:Y:S02]  /*4190*/  FFMA.FTZ R4, R156, c[0x0][0x23c], -R17 ;  /* 0x00008f009c047a23 */ /* 0x000fe40000010811 */
[----:B------:R-:W-:Y:S01]  /*41a0*/  IMAD.MOV.U32 R156, RZ, RZ, R11 ;  /* 0x000000ffff9c7224 */ /* 0x000fe200078e000b */
[----:B------:R-:W-:Y:S01]  /*41b0*/  PRMT R5, R0, 0x5410, R6 ;  /* 0x0000541000057816 */ /* 0x000fe20000000006 */
[--C-:B------:R-:W-:Y:S01]  /*41c0*/  HSET2.LE.AND R0, R10, R248.reuse, PT ;  /* 0x000000f80a007233 */ /* 0x100fe20003803000 */
[----:B---3--:R-:W-:Y:S01]  /*41d0*/  F2FP.BF16.PACK_AB R3, R148, R133 ;  /* 0x000000859403723e */ /* 0x008fe200000010ff */
[----:B------:R1:W2:Y:S03]  /*41e0*/  MUFU.EX2 R88, R4 ;  /* 0x0000000400587308 */ /* 0x0002a60000000800 */
[----:B------:R-:W-:Y:S01]  /*41f0*/  LOP3.LUT R6, R0, R3, RZ, 0xc0, !PT ;  /* 0x0000000300067212 */ /* 0x000fe200078ec0ff */
[----:B------:R-:W-:Y:S01]  /*4200*/  HSET2.LE.AND R0, R9, R248, PT ;  /* 0x000000f809007233 */ /* 0x000fe20003803000 */
[----:B------:R-:W-:-:S04]  /*4210*/  F2FP.BF16.PACK_AB R3, R157, R156 ;  /* 0x0000009c9d03723e */ /* 0x000fc800000010ff */
[----:B------:R-:W-:Y:S01]  /*4220*/  LOP3.LUT R7, R0, R3, RZ, 0xc0, !PT ;  /* 0x0000000300077212 */ /* 0x000fe200078ec0ff */
[----:B------:R-:W-:Y:S01]  /*4230*/  HSET2.LE.AND R0, R8, R248, PT ;  /* 0x000000f808007233 */ /* 0x000fe20003803000 */
[----:B------:R-:W-:-:S04]  /*4240*/  F2FP.BF16.PACK_AB R3, R139, R172 ;  /* 0x000000ac8b03723e */ /* 0x000fc800000010ff */
[----:B-1----:R-:W-:Y:S01]  /*4250*/  LOP3.LUT R4, R0, R3, RZ, 0xc0, !PT ;  /* 0x0000000300047212 */ /* 0x002fe200078ec0ff */
[----:B------:R-:W-:Y:S01]  /*4260*/  HSET2.LE.AND R0, R5, R248, PT ;  /* 0x000000f805007233 */ /* 0x000fe20003803000 */
[----:B--2---:R-:W-:Y:S01]  /*4270*/  F2FP.BF16.PACK_AB R3, R88, R137 ;  /* 0x000000895803723e */ /* 0x004fe200000010ff */
[----:B------:R-:W-:-:S03]  /*4280*/  IMAD.MOV.U32 R129, RZ, RZ, R88 ;  /* 0x000000ffff817224 */ /* 0x000fc600078e0058 */
[----:B------:R-:W-:Y:S02]  /*4290*/  LOP3.LUT R5, R0, R3, RZ, 0xc0, !PT ;  /* 0x0000000300057212 */ /* 0x000fe400078ec0ff */
[----:B------:R-:W-:Y:S01]  /*42a0*/  IADD3 R0, R21, 0x1, RZ ;  /* 0x0000000115007810 */ /* 0x000fe20007ffe0ff */
[----:B------:R-:W-:Y:S02]  /*42b0*/  IMAD.MOV.U32 R21, RZ, RZ, R151 ;  /* 0x000000ffff157224 */ /* 0x000fe400078e0097 */
[----:B------:R-:W-:Y:S01]  /*42c0*/  IMAD.MOV.U32 R151, RZ, RZ, R77 ;  /* 0x000000ffff977224 */ /* 0x000fe200078e004d */
[----:B------:R-:W-:Y:S01]  /*42d0*/  LOP3.LUT R0, R145, UR23, R0, 0x96, !PT ;  /* 0x0000001791007c12 */ /* 0x000fe2000f8e9600 */
[----:B------:R-:W-:Y:S01]  /*42e0*/  HMMA.16816.F32.BF16 R84, R4, R112, R32 ;  /* 0x000000700454723c */ /* 0x000fe20000041820 */
[----:B------:R-:W-:-:S03]  /*42f0*/  IMAD.MOV.U32 R77, RZ, RZ, R250 ;  /* 0x000000ffff4d7224 */ /* 0x000fc600078e00fa */
[----:B------:R-:W-:-:S04]  /*4300*/  IMAD.WIDE.U32 R22, R0, -0x326172a9, RZ ;  /* 0xcd9e8d5700167825 */ /* 0x000fc800078e00ff */
[----:B------:R-:W-:Y:S01]  /*4310*/  IMAD.MOV.U32 R35, RZ, RZ, R132 ;  /* 0x000000ffff237224 */ /* 0x000fe200078e0084 */
[----:B------:R-:W-:Y:S01]  /*4320*/  LOP3.LUT R0, R23, UR15, R82, 0x96, !PT ;  /* 0x0000000f17007c12 */ /* 0x000fe2000f8e9652 */
[----:B------:R-:W-:Y:S01]  /*4330*/  IMAD.MOV.U32 R34, RZ, RZ, R175 ;  /* 0x000000ffff227224 */ /* 0x000fe200078e00af */
[----:B------:R-:W-:Y:S01]  /*4340*/  LOP3.LUT R3, R47, UR13, R22, 0x96, !PT ;  /* 0x0000000d2f037c12 */ /* 0x000fe2000f8e9616 */
[----:B------:R-:W-:Y:S01]  /*4350*/  IMAD.MOV.U32 R132, RZ, RZ, R174 ;  /* 0x000000ffff847224 */ /* 0x000fe200078e00ae */
[----:B------:R-:W-:Y:S01]  /*4360*/  HMMA.16816.F32.BF16 R92, R4, R104, R36 ;  /* 0x00000068045c723c */ /* 0x000fe20000041824 */
[----:B------:R-:W-:Y:S01]  /*4370*/  IMAD.WIDE.U32 R10, R0, -0x2daee0ad, RZ ;  /* 0xd2511f53000a7825 */ /* 0x000fe200078e00ff */
[----:B------:R-:W-:Y:S03]  /*4380*/  LDSM.16.MT88.4 R36, [R218+0xa800] ;  /* 0x00a80000da24783b */ /* 0x000fe60000004200 */
[----:B------:R-:W-:Y:S01]  /*4390*/  IMAD.WIDE.U32 R8, R3, -0x2daee0ad, RZ ;  /* 0xd2511f5303087825 */ /* 0x000fe200078e00ff */
[----:B------:R-:W-:-:S02]  /*43a0*/  LOP3.LUT R3, R11, UR12, R128, 0x96, !PT ;  /* 0x0000000c0b037c12 */ /* 0x000fc4000f8e9680 */
[----:B------:R-:W-:Y:S01]  /*43b0*/  HMMA.16816.F32.BF16 R96, R4, R108, R12 ;  /* 0x0000006c0460723c */ /* 0x000fe2000004180c */
[----:B------:R-:W-:Y:S01]  /*43c0*/  IMAD.MOV.U32 R33, RZ, RZ, R173 ;  /* 0x000000ffff217224 */ /* 0x000fe200078e00ad */
[----:B------:R-:W-:Y:S01]  /*43d0*/  LOP3.LUT R0, R9, UR10, R10, 0x96, !PT ;  /* 0x0000000a09007c12 */ /* 0x000fe2000f8e960a */
[----:B------:R-:W-:Y:S02]  /*43e0*/  IMAD.MOV.U32 R32, RZ, RZ, R172 ;  /* 0x000000ffff207224 */ /* 0x000fe400078e00ac */
[----:B------:R-:W-:-:S03]  /*43f0*/  IMAD.WIDE.U32 R10, R3, -0x326172a9, RZ ;  /* 0xcd9e8d57030a7825 */ /* 0x000fc600078e00ff */
[C---:B------:R-:W-:Y:S01]  /*4400*/  HMMA.16816.F32.BF16 R172, R4.reuse, R120, R28 ;  /* 0x0000007804ac723c */ /* 0x040fe2000004181c */
[----:B------:R-:W-:Y:S02]  /*4410*/  IMAD.MOV.U32 R105, RZ, RZ, R149 ;  /* 0x000000ffff697224 */ /* 0x000fe400078e0095 */
[----:B------:R-:W-:Y:S02]  /*4420*/  IMAD.MOV.U32 R149, RZ, RZ, R76 ;  /* 0x000000ffff957224 */ /* 0x000fe400078e004c */
[----:B------:R-:W-:Y:S02]  /*4430*/  IMAD.MOV.U32 R104, RZ, RZ, R150 ;  /* 0x000000ffff687224 */ /* 0x000fe400078e0096 */
[----:B------:R-:W-:Y:S01]  /*4440*/  IMAD.MOV.U32 R29, RZ, RZ, R50 ;  /* 0x000000ffff1d7224 */ /* 0x000fe200078e0032 */
[----:B------:R-:W-:Y:S01]  /*4450*/  HMMA.16816.F32.BF16 R100, R4, R116, R40 ;  /* 0x000000740464723c */ /* 0x000fe20000041828 */
[----:B------:R-:W-:Y:S01]  /*4460*/  IMAD.WIDE.U32 R50, R0, -0x326172a9, RZ ;  /* 0xcd9e8d5700327825 */ /* 0x000fe200078e00ff */
[----:B------:R-:W-:-:S03]  /*4470*/  LOP3.LUT R0, R11, UR11, R46, 0x96, !PT ;  /* 0x0000000b0b007c12 */ /* 0x000fc6000f8e962e */
[----:B------:R-:W-:Y:S01]  /*4480*/  IMAD.MOV.U32 R31, RZ, RZ, R49 ;  /* 0x000000ffff1f7224 */ /* 0x000fe200078e0031 */
[----:B------:R-:W-:Y:S01]  /*4490*/  LOP3.LUT R3, R51, UR9, R10, 0x96, !PT ;  /* 0x0000000933037c12 */ /* 0x000fe2000f8e960a */
[----:B------:R-:W-:Y:S01]  /*44a0*/  IMAD.MOV.U32 R30, RZ, RZ, R48 ;  /* 0x000000ffff1e7224 */ /* 0x000fe200078e0030 */
[----:B------:R-:W-:Y:S01]  /*44b0*/  HMMA.16816.F32.BF16 R60, R4, R106, R60 ;  /* 0x0000006a043c723c */ /* 0x000fe2000004183c */
[----:B------:R-:W-:-:S04]  /*44c0*/  IMAD.WIDE.U32 R10, R0, -0x2daee0ad, RZ ;  /* 0xd2511f53000a7825 */ /* 0x000fc800078e00ff */
[----:B------:R-:W-:Y:S02]  /*44d0*/  FFMA.FTZ R0, R159, c[0x0][0x23c], -R20 ;  /* 0x00008f009f007a23 */ /* 0x000fe40000010814 */
[----:B------:R-:W-:Y:S01]  /*44e0*/  IMAD.WIDE.U32 R48, R3, -0x2daee0ad, RZ ;  /* 0xd2511f5303307825 */ /* 0x000fe200078e00ff */
[----:B------:R-:W-:Y:S01]  /*44f0*/  LOP3.LUT R3, R11, UR8, R8, 0x96, !PT ;  /* 0x000000080b037c12 */ /* 0x000fe2000f8e9608 */
[----:B------:R1:W2:Y:S01]  /*4500*/  MUFU.EX2 R28, R0 ;  /* 0x00000000001c7308 */ /* 0x0002a20000000800 */
[----:B------:R-:W-:Y:S01]  /*4510*/  HMMA.16816.F32.BF16 R164, R4, R124, R24 ;  /* 0x0000007c04a4723c */ /* 0x000fe20000041818 */
[----:B------:R-:W-:Y:S01]  /*4520*/  FFMA.FTZ R8, R160, c[0x0][0x23c], -R20 ;  /* 0x00008f00a0087a23 */ /* 0x000fe20000010814 */
[----:B------:R-:W-:Y:S01]  /*4530*/  LDSM.16.MT88.4 R24, [R218+0x9800] ;  /* 0x00980000da18783b */ /* 0x000fe20000004200 */
[----:B------:R-:W-:-:S04]  /*4540*/  IMAD.WIDE.U32 R46, R3, -0x326172a9, RZ ;  /* 0xcd9e8d57032e7825 */ /* 0x000fc800078e00ff */
[----:B------:R3:W-:Y:S01]  /*4550*/  MUFU.EX2 R76, R8 ;  /* 0x00000008004c7308 */ /* 0x0007e20000000800 */
[----:B------:R-:W-:Y:S01]  /*4560*/  FFMA.FTZ R3, R158, c[0x0][0x23c], -R20 ;  /* 0x00008f009e037a23 */ /* 0x000fe20000010814 */
[C---:B------:R-:W-:Y:S01]  /*4570*/  HMMA.16816.F32.BF16 R112, R4.reuse, R114, R52 ;  /* 0x000000720470723c */ /* 0x040fe20000041834 */
[----:B------:R-:W-:Y:S01]  /*4580*/  IMAD.MOV.U32 R43, RZ, RZ, R31 ;  /* 0x000000ffff2b7224 */ /* 0x000fe200078e001f */
[----:B------:R-:W-:Y:S01]  /*4590*/  LDSM.16.MT88.4 R52, [R218+0xb800] ;  /* 0x00b80000da34783b */ /* 0x000fe20000004200 */
[----:B------:R-:W-:Y:S02]  /*45a0*/  IMAD.MOV.U32 R42, RZ, RZ, R32 ;  /* 0x000000ffff2a7224 */ /* 0x000fe400078e0020 */
[----:B------:R-:W-:Y:S01]  /*45b0*/  IMAD.MOV.U32 R41, RZ, RZ, R33 ;  /* 0x000000ffff297224 */ /* 0x000fe200078e0021 */
[----:B-1----:R-:W-:Y:S01]  /*45c0*/  LOP3.LUT R0, R49, UR6, R10, 0x96, !PT ;  /* 0x0000000631007c12 */ /* 0x002fe2000f8e960a */
[----:B------:R-:W-:Y:S01]  /*45d0*/  IMAD.MOV.U32 R40, RZ, RZ, R34 ;  /* 0x000000ffff287224 */ /* 0x000fe200078e0022 */
[----:B------:R1:W4:Y:S01]  /*45e0*/  MUFU.EX2 R49, R3 ;  /* 0x0000000300317308 */ /* 0x0003220000000800 */
[----:B------:R-:W-:Y:S01]  /*45f0*/  IMAD.MOV.U32 R116, RZ, RZ, R156 ;  /* 0x000000ffff747224 */ /* 0x000fe200078e009c */
[----:B------:R-:W-:Y:S01]  /*4600*/  HMMA.16816.F32.BF16 R120, R4, R122, R56 ;  /* 0x0000007a0478723c */ /* 0x000fe20000041838 */
[----:B------:R-:W-:-:S02]  /*4610*/  IMAD.MOV.U32 R156, RZ, RZ, R78 ;  /* 0x000000ffff9c7224 */ /* 0x000fc400078e004e */
[----:B------:R-:W-:Y:S02]  /*4620*/  IMAD.MOV.U32 R150, RZ, RZ, R79 ;  /* 0x000000ffff967224 */ /* 0x000fe400078e004f */
[----:B---3--:R-:W-:-:S03]  /*4630*/  IMAD.WIDE.U32 R8, R0, -0x326172a9, RZ ;  /* 0xcd9e8d5700087825 */ /* 0x008fc600078e00ff */
[C---:B------:R-:W-:Y:S01]  /*4640*/  HMMA.16816.F32.BF16 R64, R4.reuse, R118, R64 ;  /* 0x000000760440723c */ /* 0x040fe20000041840 */
[----:B------:R-:W-:Y:S01]  /*4650*/  IMAD.MOV.U32 R78, RZ, RZ, R252 ;  /* 0x000000ffff4e7224 */ /* 0x000fe200078e00fc */
[----:B------:R-:W-:Y:S01]  /*4660*/  LOP3.LUT R0, R9, UR17, R46, 0x96, !PT ;  /* 0x0000001109007c12 */ /* 0x000fe2000f8e962e */
[----:B------:R-:W-:Y:S01]  /*4670*/  IMAD.MOV.U32 R51, RZ, RZ, R40 ;  /* 0x000000ffff337224 */ /* 0x000fe200078e0028 */
[----:B------:R-:W-:Y:S01]  /*4680*/  SHF.R.U32.HI R12, RZ, 0x10, R8 ;  /* 0x00000010ff0c7819 */ /* 0x000fe20000011608 */
[----:B------:R-:W-:Y:S01]  /*4690*/  IMAD.MOV.U32 R128, RZ, RZ, R41 ;  /* 0x000000ffff807224 */ /* 0x000fe200078e0029 */
[C---:B------:R-:W-:Y:S01]  /*46a0*/  LOP3.LUT R10, R0.reuse, 0xffff, RZ, 0xc0, !PT ;  /* 0x0000ffff000a7812 */ /* 0x040fe200078ec0ff */
[----:B-1----:R-:W-:Y:S01]  /*46b0*/  FFMA.FTZ R3, R161, c[0x0][0x23c], -R20 ;  /* 0x00008f00a1037a23 */ /* 0x002fe20000010814 */
[----:B------:R-:W-:Y:S01]  /*46c0*/  LOP3.LUT R15, R0, 0xff, RZ, 0xc0, !PT ;  /* 0x000000ff000f7812 */ /* 0x000fe200078ec0ff */
[----:B------:R-:W-:Y:S01]  /*46d0*/  IMAD.MOV.U32 R158, RZ, RZ, R42 ;  /* 0x000000ffff9e7224 */ /* 0x000fe200078e002a */
[--C-:B------:R-:W-:Y:S01]  /*46e0*/  SHF.R.U32.HI R11, RZ, 0x10, R0.reuse ;  /* 0x00000010ff0b7819 */ /* 0x100fe20000011600 */
[----:B------:R-:W-:Y:S01]  /*46f0*/  IMAD.MOV.U32 R107, RZ, RZ, R43 ;  /* 0x000000ffff6b7224 */ /* 0x000fe200078e002b */
[----:B------:R-:W-:Y:S01]  /*4700*/  SHF.R.U32.HI R14, RZ, 0x18, R0 ;  /* 0x00000018ff0e7819 */ /* 0x000fe20000011600 */
[----:B------:R-:W-:Y:S01]  /*4710*/  IMAD.MOV.U32 R79, RZ, RZ, R251 ;  /* 0x000000ffff4f7224 */ /* 0x000fe200078e00fb */
[----:B------:R-:W-:Y:S01]  /*4720*/  SHF.R.U32.HI R13, RZ, 0x18, R8 ;  /* 0x00000018ff0d7819 */ /* 0x000fe20000011608 */
[----:B------:R1:W-:Y:S01]  /*4730*/  MUFU.EX2 R252, R3 ;  /* 0x0000000300fc7308 */ /* 0x0003e20000000800 */
[----:B------:R-:W-:Y:S01]  /*4740*/  LOP3.LUT R0, R12, 0xff, RZ, 0xc0, !PT ;  /* 0x000000ff0c007812 */ /* 0x000fe200078ec0ff */
[----:B------:R-:W3:Y:S01]  /*4750*/  LDSM.16.MT88.4 R40, [R216+0xb800] ;  /* 0x00b80000d828783b */ /* 0x000ee20000004200 */
[C---:B------:R-:W-:Y:S01]  /*4760*/  LOP3.LUT R9, R8.reuse, 0xffff, RZ, 0xc0, !PT ;  /* 0x0000ffff08097812 */ /* 0x040fe200078ec0ff */
[----:B--2---:R-:W-:Y:S01]  /*4770*/  IMAD.MOV.U32 R106, RZ, RZ, R28 ;  /* 0x000000ffff6a7224 */ /* 0x004fe200078e001c */
[----:B------:R-:W-:Y:S01]  /*4780*/  LOP3.LUT R16, R8, 0xff, RZ, 0xc0, !PT ;  /* 0x000000ff08107812 */ /* 0x000fe200078ec0ff */
[----:B------:R-:W-:Y:S01]  /*4790*/  FFMA.FTZ R8, R162, c[0x0][0x23c], -R19 ;  /* 0x00008f00a2087a23 */ /* 0x000fe20000010813 */
[----:B------:R-:W-:Y:S01]  /*47a0*/  PRMT R13, R0, 0x5410, R13 ;  /* 0x00005410000d7816 */ /* 0x000fe2000000000d */
[----:B------:R-:W-:Y:S01]  /*47b0*/  FFMA.FTZ R0, R163, c[0x0][0x23c], -R19 ;  /* 0x00008f00a3007a23 */ /* 0x000fe20000010813 */
[----:B------:R-:W-:Y:S01]  /*47c0*/  SHF.R.U32.HI R10, RZ, 0x8, R10 ;  /* 0x00000008ff0a7819 */ /* 0x000fe2000001160a */
[----:B------:R2:W-:Y:S01]  /*47d0*/  MUFU.EX2 R251, R8 ;  /* 0x0000000800fb7308 */ /* 0x0005e20000000800 */
[----:B------:R-:W-:Y:S01]  /*47e0*/  IMAD.MOV.U32 R145, RZ, RZ, R29 ;  /* 0x000000ffff917224 */ /* 0x000fe200078e001d */
[----:B------:R-:W-:Y:S01]  /*47f0*/  HMMA.16816.F32.BF16 R68, R4, R110, R68 ;  /* 0x0000006e0444723c */ /* 0x000fe20000041844 */
[----:B------:R-:W-:-:S02]  /*4800*/  IMAD.MOV.U32 R144, RZ, RZ, R30 ;  /* 0x000000ffff907224 */ /* 0x000fc400078e001e */
[----:B------:R-:W5:Y:S01]  /*4810*/  LDSM.16.MT88.4 R28, [R216+0x9800] ;  /* 0x00980000d81c783b */ /* 0x000f620000004200 */
[----:B-1----:R-:W-:Y:S01]  /*4820*/  SHF.R.U32.HI R3, RZ, 0x8, R9 ;  /* 0x00000008ff037819 */ /* 0x002fe20000011609 */
[----:B------:R-:W-:Y:S01]  /*4830*/  IMAD.MOV.U32 R108, RZ, RZ, R139 ;  /* 0x000000ffff6c7224 */ /* 0x000fe200078e008b */
[----:B------:R1:W1:Y:S01]  /*4840*/  MUFU.EX2 R250, R0 ;  /* 0x0000000000fa7308 */ /* 0x0002620000000800 */
[----:B------:R-:W-:Y:S01]  /*4850*/  LOP3.LUT R9, R11, 0xff, RZ, 0xc0, !PT ;  /* 0x000000ff0b097812 */ /* 0x000fe200078ec0ff */
[----:B------:R-:W-:Y:S01]  /*4860*/  HMMA.16816.F32.BF16 R124, R4, R126, R72 ;  /* 0x0000007e047c723c */ /* 0x000fe20000041848 */
[----:B------:R-:W-:Y:S01]  /*4870*/  PRMT R11, R16, 0x5410, R3 ;  /* 0x00005410100b7816 */ /* 0x000fe20000000003 */
[----:B------:R-:W-:Y:S01]  /*4880*/  FFMA.FTZ R3, R185, c[0x0][0x23c], -R19 ;  /* 0x00008f00b9037a23 */ /* 0x000fe20000010813 */
[----:B------:R-:W-:Y:S01]  /*4890*/  PRMT R9, R9, 0x5410, R14 ;  /* 0x0000541009097816 */ /* 0x000fe2000000000e */
[----:B------:R-:W-:Y:S01]  /*48a0*/  IMAD.MOV.U32 R117, RZ, RZ, R35 ;  /* 0x000000ffff757224 */ /* 0x000fe200078e0023 */
[----:B--2---:R-:W-:-:S02]  /*48b0*/  PRMT R8, R15, 0x5410, R10 ;  /* 0x000054100f087816 */ /* 0x004fc4000000000a */
[----:B------:R-:W-:Y:S01]  /*48c0*/  FFMA.FTZ R4, R186, c[0x0][0x23c], -R19 ;  /* 0x00008f00ba047a23 */ /* 0x000fe20000010813 */
[----:B------:R2:W-:Y:S01]  /*48d0*/  MUFU.EX2 R139, R3 ;  /* 0x00000003008b7308 */ /* 0x0005e20000000800 */
[----:B------:R-:W3:Y:S01]  /*48e0*/  LDSM.16.MT88.4 R32, [R216+0xa800] ;  /* 0x00a80000d820783b */ /* 0x000ee20000004200 */
[----:B----4-:R-:W-:Y:S02]  /*48f0*/  IMAD.MOV.U32 R186, RZ, RZ, R49 ;  /* 0x000000ffffba7224 */ /* 0x010fe400078e0031 */
[----:B------:R-:W-:Y:S01]  /*4900*/  IMAD.MOV.U32 R49, RZ, RZ, R144 ;  /* 0x000000ffff317224 */ /* 0x000fe200078e0090 */
[----:B-1----:R-:W-:Y:S01]  /*4910*/  HSET2.LE.AND R0, R8, R248, PT ;  /* 0x000000f808007233 */ /* 0x002fe20003803000 */
[----:B------:R-:W-:Y:S02]  /*4920*/  IMAD.MOV.U32 R111, RZ, RZ, R83 ;  /* 0x000000ffff6f7224 */ /* 0x000fe400078e0053 */
[----:B------:R1:W4:Y:S01]  /*4930*/  MUFU.EX2 R185, R4 ;  /* 0x0000000400b97308 */ /* 0x0003220000000800 */
[----:B------:R-:W-:-:S02]  /*4940*/  IMAD.MOV.U32 R56, RZ, RZ, R145 ;  /* 0x000000ffff387224 */ /* 0x000fc400078e0091 */
[----:B------:R-:W-:Y:S02]  /*4950*/  IMAD.MOV.U32 R58, RZ, RZ, R147 ;  /* 0x000000ffff3a7224 */ /* 0x000fe400078e0093 */
[----:B------:R-:W-:Y:S02]  /*4960*/  IMAD.MOV.U32 R59, RZ, RZ, R90 ;  /* 0x000000ffff3b7224 */ /* 0x000fe400078e005a */
[----:B------:R-:W-:Y:S01]  /*4970*/  IMAD.MOV.U32 R83, RZ, RZ, R116 ;  /* 0x000000ffff537224 */ /* 0x000fe200078e0074 */
[----:B--2---:R-:W-:Y:S01]  /*4980*/  F2FP.BF16.PACK_AB R3, R76, R106 ;  /* 0x0000006a4c03723e */ /* 0x004fe200000010ff */
[----:B------:R-:W-:Y:S02]  /*4990*/  IMAD.MOV.U32 R159, RZ, RZ, R117 ;  /* 0x000000ffff9f7224 */ /* 0x000fe400078e0075 */
[----:B------:R-:W-:Y:S02]  /*49a0*/  IMAD.MOV.U32 R57, RZ, RZ, R146 ;  /* 0x000000ffff397224 */ /* 0x000fe400078e0092 */
[----:B------:R-:W-:-:S02]  /*49b0*/  IMAD.MOV.U32 R46, RZ, RZ, R49 ;  /* 0x000000ffff2e7224 */ /* 0x000fc400078e0031 */
[----:B------:R-:W-:Y:S01]  /*49c0*/  IMAD.MOV.U32 R49, RZ, RZ, R59 ;  /* 0x000000ffff317224 */ /* 0x000fe200078e003b */
[----:B-1----:R-:W-:Y:S01]  /*49d0*/  LOP3.LUT R4, R0, R3, RZ, 0xc0, !PT ;  /* 0x0000000300047212 */ /* 0x002fe200078ec0ff */
[--C-:B------:R-:W-:Y:S01]  /*49e0*/  HSET2.LE.AND R0, R9, R248.reuse, PT ;  /* 0x000000f809007233 */ /* 0x100fe20003803000 */
[----:B------:R-:W-:Y:S01]  /*49f0*/  F2FP.BF16.PACK_AB R3, R250, R251 ;  /* 0x000000fbfa03723e */ /* 0x000fe200000010ff */
[----:B------:R-:W-:Y:S02]  /*4a00*/  IMAD.MOV.U32 R59, RZ, RZ, R159 ;  /* 0x000000ffff3b7224 */ /* 0x000fe400078e009f */
[----:B------:R-:W-:Y:S01]  /*4a10*/  IMAD.MOV.U32 R159, RZ, RZ, R156 ;  /* 0x000000ffff9f7224 */ /* 0x000fe200078e009c */
[----:B------:R-:W-:Y:S01]  /*4a20*/  LOP3.LUT R5, R0, R3, RZ, 0xc0, !PT ;  /* 0x0000000300057212 */ /* 0x000fe200078ec0ff */
[----:B------:R-:W-:Y:S01]  /*4a30*/  HSET2.LE.AND R0, R11, R248, PT ;  /* 0x000000f80b007233 */ /* 0x000fe20003803000 */
[----:B------:R-:W-:Y:S01]  /*4a40*/  F2FP.BF16.PACK_AB R3, R252, R186 ;  /* 0x000000bafc03723e */ /* 0x000fe200000010ff */
[----:B------:R-:W-:-:S02]  /*4a50*/  IMAD.MOV.U32 R156, RZ, RZ, R149 ;  /* 0x000000ffff9c7224 */ /* 0x000fc400078e0095 */
[----:B------:R-:W-:Y:S01]  /*4a60*/  IMAD.MOV.U32 R12, RZ, RZ, R159 ;  /* 0x000000ffff0c7224 */ /* 0x000fe200078e009f */
[----:B------:R-:W-:Y:S01]  /*4a70*/  LOP3.LUT R6, R0, R3, RZ, 0xc0, !PT ;  /* 0x0000000300067212 */ /* 0x000fe200078ec0ff */
[----:B------:R-:W-:Y:S01]  /*4a80*/  HSET2.LE.AND R0, R13, R248, PT ;  /* 0x000000f80d007233 */ /* 0x000fe20003803000 */
[----:B----4-:R-:W-:Y:S01]  /*4a90*/  F2FP.BF16.PACK_AB R3, R185, R139 ;  /* 0x0000008bb903723e */ /* 0x010fe200000010ff */
[----:B------:R-:W-:Y:S02]  /*4aa0*/  IMAD.MOV.U32 R82, RZ, RZ, R91 ;  /* 0x000000ffff527224 */ /* 0x000fe400078e005b */
[----:B------:R-:W-:Y:S01]  /*4ab0*/  IMAD.MOV.U32 R109, RZ, RZ, R89 ;  /* 0x000000ffff6d7224 */ /* 0x000fe200078e0059 */
[----:B------:R-:W-:Y:S02]  /*4ac0*/  LOP3.LUT R7, R0, R3, RZ, 0xc0, !PT ;  /* 0x0000000300077212 */ /* 0x000fe400078ec0ff */
[----:B------:R-:W-:Y:S02]  /*4ad0*/  LOP3.LUT R0, R23, UR15, R80, 0x96, !PT ;  /* 0x0000000f17007c12 */ /* 0x000fe4000f8e9650 */
[----:B------:R-:W-:-:S03]  /*4ae0*/  LOP3.LUT R3, R45, UR13, R22, 0x96, !PT ;  /* 0x0000000d2d037c12 */ /* 0x000fc6000f8e9616 */
[C---:B---3--:R-:W-:Y:S07]  /*4af0*/  HMMA.16816.F32.BF16 R160, R4.reuse, R40, R196 ;  /* 0x0000002804a0723c */ /* 0x048fee00000418c4 */
[----:B------:R-:W-:Y:S01]  /*4b00*/  IMAD.MOV.U32 R198, RZ, RZ, R158 ;  /* 0x000000ffffc67224 */ /* 0x000fe200078e009e */
[----:B-----5:R-:W-:Y:S01]  /*4b10*/  HMMA.16816.F32.BF16 R144, R4, R28, R212 ;  /* 0x0000001c0490723c */ /* 0x020fe200000418d4 */
[----:B------:R-:W-:Y:S02]  /*4b20*/  IMAD.MOV.U32 R197, RZ, RZ, R107 ;  /* 0x000000ffffc57224 */ /* 0x000fe400078e006b */
[----:B------:R-:W-:-:S02]  /*4b30*/  IMAD.MOV.U32 R158, RZ, RZ, R56 ;  /* 0x000000ffff9e7224 */ /* 0x000fc400078e0038 */
[----:B------:R-:W-:Y:S02]  /*4b40*/  IMAD.MOV.U32 R107, RZ, RZ, R58 ;  /* 0x000000ffff6b7224 */ /* 0x000fe400078e003a */
[----:B------:R-:W-:Y:S01]  /*4b50*/  IMAD.MOV.U32 R196, RZ, RZ, R57 ;  /* 0x000000ffffc47224 */ /* 0x000fe200078e0039 */
[C---:B------:R-:W-:Y:S01]  /*4b60*/  HMMA.16816.F32.BF16 R72, R4.reuse, R24, R208 ;  /* 0x000000180448723c */ /* 0x040fe200000418d0 */
        /* <DEDUP_REMOVED lines=9> */
[----:B------:R-:W-:Y:S01]  /*4c00*/  HMMA.16816.F32.BF16 R116, R4, R36, R200 ;  /* 0x000000240474723c */ /* 0x000fe200000418c8 */
[----:B------:R-:W-:Y:S02]  /*4c10*/  IMAD.MOV.U32 R215, RZ, RZ, R76 ;  /* 0x000000ffffd77224 */ /* 0x000fe400078e004c */
[----:B------:R-:W-:Y:S02]  /*4c20*/  IMAD.MOV.U32 R214, RZ, RZ, R106 ;  /* 0x000000ffffd67224 */ /* 0x000fe400078e006a */
[----:B------:R-:W-:-:S02]  /*4c30*/  IMAD.MOV.U32 R110, RZ, RZ, R104 ;  /* 0x000000ffff6e7224 */ /* 0x000fc400078e0068 */
        /* <DEDUP_REMOVED lines=15> */
[----:B------:R-:W-:Y:S02]  /*4d30*/  IMAD.MOV.U32 R191, RZ, RZ, R46 ;  /* 0x000000ffffbf7224 */ /* 0x000fe400078e002e */
[----:B------:R-:W-:Y:S02]  /*4d40*/  IMAD.MOV.U32 R188, RZ, RZ, R49 ;  /* 0x000000ffffbc7224 */ /* 0x000fe400078e0031 */
        /* <DEDUP_REMOVED lines=15> */
[----:B------:R-:W-:Y:S01]  /*4e40*/  IMAD.MOV.U32 R201, RZ, RZ, R109 ;  /* 0x000000ffffc97224 */ /* 0x000fe200078e006d */
[----:B------:R-:W-:Y:S01]  /*4e50*/  LDSM.16.MT88.4 R152, [R216+0x9c00] ;  /* 0x009c0000d898783b */ /* 0x000fe20000004200 */
[----:B------:R-:W-:Y:S02]  /*4e60*/  IMAD.MOV.U32 R213, RZ, RZ, R16 ;  /* 0x000000ffffd57224 */ /* 0x000fe400078e0010 */
[----:B------:R-:W-:Y:S01]  /*4e70*/  IMAD.MOV.U32 R200, RZ, RZ, R82 ;  /* 0x000000ffffc87224 */ /* 0x000fe200078e0052 */
[----:B------:R-:W-:Y:S02]  /*4e80*/  LDSM.16.MT88.4 R108, [R218+0xac00] ;  /* 0x00ac0000da6c783b */ /* 0x000fe40000004200 */
[----:B------:R-:W-:Y:S07]  /*4e90*/  HMMA.16816.F32.BF16 R176, R4, R54, R140 ;  /* 0x0000003604b0723c */ /* 0x000fee000004188c */
[----:B------:R-:W-:-:S04]  /*4ea0*/  IMAD.WIDE.U32 R6, R0, -0x2daee0ad, RZ ;  /* 0xd2511f5300067825 */ /* 0x000fc800078e00ff */
[----:B------:R-:W-:Y:S01]  /*4eb0*/  IMAD.WIDE.U32 R4, R3, -0x2daee0ad, RZ ;  /* 0xd2511f5303047825 */ /* 0x000fe200078e00ff */
[----:B------:R-:W-:-:S04]  /*4ec0*/  LOP3.LUT R3, R7, UR12, R130, 0x96, !PT ;  /* 0x0000000c07037c12 */ /* 0x000fc8000f8e9682 */
[----:B------:R-:W-:Y:S01]  /*4ed0*/  LOP3.LUT R0, R5, UR10, R6, 0x96, !PT ;  /* 0x0000000a05007c12 */ /* 0x000fe2000f8e9606 */
[----:B------:R-:W-:-:S04]  /*4ee0*/  IMAD.WIDE.U32 R6, R3, -0x326172a9, RZ ;  /* 0xcd9e8d5703067825 */ /* 0x000fc800078e00ff */
[----:B------:R-:W-:Y:S01]  /*4ef0*/  IMAD.WIDE.U32 R56, R0, -0x326172a9, RZ ;  /* 0xcd9e8d5700387825 */ /* 0x000fe200078e00ff */
[----:B------:R-:W-:-:S04]  /*4f00*/  LOP3.LUT R3, R7, UR11, R44, 0x96, !PT ;  /* 0x0000000b07037c12 */ /* 0x000fc8000f8e962c */
[----:B------:R-:W-:Y:S01]  /*4f10*/  LOP3.LUT R0, R57, UR9, R6, 0x96, !PT ;  /* 0x0000000939007c12 */ /* 0x000fe2000f8e9606 */
[----:B------:R-:W-:-:S04]  /*4f20*/  IMAD.WIDE.U32 R6, R3, -0x2daee0ad, RZ ;  /* 0xd2511f5303067825 */ /* 0x000fc800078e00ff */
[----:B------:R-:W-:Y:S01]  /*4f30*/  IMAD.WIDE.U32 R44, R0, -0x2daee0ad, RZ ;  /* 0xd2511f53002c7825 */ /* 0x000fe200078e00ff */
[----:B------:R-:W-:-:S03]  /*4f40*/  LOP3.LUT R7, R7, UR8, R4, 0x96, !PT ;  /* 0x0000000807077c12 */ /* 0x000fc6000f8e9604 */
[----:B------:R-:W-:Y:S01]  /*4f50*/  FFMA.FTZ R3, R227, c[0x0][0x23c], -R18 ;  /* 0x00008f00e3037a23 */ /* 0x000fe20000010812 */
[----:B------:R-:W-:Y:S01]  /*4f60*/  LOP3.LUT R0, R45, UR6, R6, 0x96, !PT ;  /* 0x000000062d007c12 */ /* 0x000fe2000f8e9606 */
[----:B------:R-:W-:Y:S02]  /*4f70*/  IMAD.MOV.U32 R227, RZ, RZ, R132 ;  /* 0x000000ffffe37224 */ /* 0x000fe400078e0084 */
[----:B------:R1:W-:Y:S01]  /*4f80*/  MUFU.EX2 R132, R3 ;  /* 0x0000000300847308 */ /* 0x0003e20000000800 */
[----:B------:R-:W-:Y:S02]  /*4f90*/  FFMA.FTZ R6, R223, c[0x0][0x23c], -R18 ;  /* 0x00008f00df067a23 */ /* 0x000fe40000010812 */
[----:B------:R-:W-:-:S04]  /*4fa0*/  IMAD.WIDE.U32 R4, R0, -0x326172a9, RZ ;  /* 0xcd9e8d5700047825 */ /* 0x000fc800078e00ff */
[----:B------:R-:W-:Y:S01]  /*4fb0*/  IMAD.WIDE.U32 R22, R7, -0x326172a9, RZ ;  /* 0xcd9e8d5707167825 */ /* 0x000fe200078e00ff */
[----:B------:R-:W-:Y:S01]  /*4fc0*/  LOP3.LUT R0, R4, 0xffff, RZ, 0xc0, !PT ;  /* 0x0000ffff04007812 */ /* 0x000fe200078ec0ff */
[----:B------:R2:W-:Y:S01]  /*4fd0*/  MUFU.EX2 R137, R6 ;  /* 0x0000000600897308 */ /* 0x0005e20000000800 */
[----:B------:R-:W-:Y:S01]  /*4fe0*/  SHF.R.U32.HI R7, RZ, 0x18, R4 ;  /* 0x00000018ff077819 */ /* 0x000fe20000011604 */
[----:B------:R-:W-:Y:S02]  /*4ff0*/  IMAD.MOV.U32 R223, RZ, RZ, R59 ;  /* 0x000000ffffdf7224 */ /* 0x000fe400078e003b */
[----:B-1----:R-:W-:Y:S02]  /*5000*/  FFMA.FTZ R3, R226, c[0x0][0x23c], -R18 ;  /* 0x00008f00e2037a23 */ /* 0x002fe40000010812 */
[----:B------:R-:W-:Y:S02]  /*5010*/  IMAD.MOV.U32 R226, RZ, RZ, R10 ;  /* 0x000000ffffe27224 */ /* 0x000fe400078e000a */
[----:B------:R1:W-:Y:S01]  /*5020*/  MUFU.EX2 R133, R3 ;  /* 0x0000000300857308 */ /* 0x0003e20000000800 */
[----:B--2---:R-:W-:-:S02]  /*5030*/  FFMA.FTZ R6, R224, c[0x0][0x23c], -R17 ;  /* 0x00008f00e0067a23 */ /* 0x004fc40000010811 */
[----:B------:R-:W-:-:S05]  /*5040*/  IMAD.MOV.U32 R224, RZ, RZ, R83 ;  /* 0x000000ffffe07224 */ /* 0x000fca00078e0053 */
[----:B------:R-:W-:Y:S01]  /*5050*/  MUFU.EX2 R59, R6 ;  /* 0x00000006003b7308 */ /* 0x000fe20000000800 */
[----:B------:R-:W-:Y:S01]  /*5060*/  LDSM.16.MT88.4 R80, [R218+0x9c00] ;  /* 0x009c0000da50783b */ /* 0x000fe20000004200 */
[----:B-1----:R-:W-:Y:S02]  /*5070*/  FFMA.FTZ R3, R187, c[0x0][0x23c], -R18 ;  /* 0x00008f00bb037a23 */ /* 0x002fe40000010812 */
[----:B------:R-:W-:-:S04]  /*5080*/  IMAD.MOV.U32 R187, RZ, RZ, R138 ;  /* 0x000000ffffbb7224 */ /* 0x000fc800078e008a */
[----:B------:R1:W2:Y:S02]  /*5090*/  MUFU.EX2 R138, R3 ;  /* 0x00000003008a7308 */ /* 0x0002a40000000800 */
[----:B-1----:R-:W-:Y:S02]  /*50a0*/  SHF.R.U32.HI R3, RZ, 0x8, R0 ;  /* 0x00000008ff037819 */ /* 0x002fe40000011600 */
[----:B------:R-:W-:-:S04]  /*50b0*/  LOP3.LUT R0, R4, 0xff, RZ, 0xc0, !PT ;  /* 0x000000ff04007812 */ /* 0x000fc800078ec0ff */
[----:B------:R-:W-:Y:S02]  /*50c0*/  PRMT R10, R0, 0x5410, R3 ;  /* 0x00005410000a7816 */ /* 0x000fe40000000003 */
[----:B------:R-:W-:Y:S01]  /*50d0*/  SHF.R.U32.HI R3, RZ, 0x10, R4 ;  /* 0x00000010ff037819 */ /* 0x000fe20000011604 */
[----:B------:R-:W-:Y:S01]  /*50e0*/  FFMA.FTZ R4, R225, c[0x0][0x23c], -R17 ;  /* 0x00008f00e1047a23 */ /* 0x000fe20000010811 */
[----:B------:R-:W-:Y:S01]  /*50f0*/  LOP3.LUT R0, R5, UR17, R22, 0x96, !PT ;  /* 0x0000001105007c12 */ /* 0x000fe2000f8e9616 */
[----:B------:R-:W-:Y:S01]  /*5100*/  IMAD.MOV.U32 R225, RZ, RZ, R21 ;  /* 0x000000ffffe17224 */ /* 0x000fe200078e0015 */
[----:B------:R-:W-:Y:S01]  /*5110*/  LOP3.LUT R3, R3, 0xff, RZ, 0xc0, !PT ;  /* 0x000000ff03037812 */ /* 0x000fe200078ec0ff */
[----:B------:R1:W3:Y:S01]  /*5120*/  MUFU.EX2 R58, R4 ;  /* 0x00000004003a7308 */ /* 0x0002e20000000800 */
[----:B------:R-:W-:Y:S02]  /*5130*/  SHF.R.U32.HI R6, RZ, 0x18, R0 ;  /* 0x00000018ff067819 */ /* 0x000fe40000011600 */
[----:B------:R-:W-:-:S02]  /*5140*/  PRMT R9, R3, 0x5410, R7 ;  /* 0x0000541003097816 */ /* 0x000fc40000000007 */
[C---:B------:R-:W-:Y:S02]  /*5150*/  LOP3.LUT R3, R0.reuse, 0xffff, RZ, 0xc0, !PT ;  /* 0x0000ffff00037812 */ /* 0x040fe400078ec0ff */
[----:B------:R-:W-:Y:S02]  /*5160*/  LOP3.LUT R7, R0, 0xff, RZ, 0xc0, !PT ;  /* 0x000000ff00077812 */ /* 0x000fe400078ec0ff */
[----:B------:R-:W-:Y:S01]  /*5170*/  SHF.R.U32.HI R5, RZ, 0x8, R3 ;  /* 0x00000008ff057819 */ /* 0x000fe20000011603 */
[----:B------:R-:W-:-:S03]  /*5180*/  FFMA.FTZ R3, R231, c[0x0][0x23c], -R17 ;  /* 0x00008f00e7037a23 */ /* 0x000fc60000010811 */
[----:B------:R-:W-:Y:S01]  /*5190*/  PRMT R8, R7, 0x5410, R5 ;  /* 0x0000541007087816 */ /* 0x000fe20000000005 */
[----:B------:R2:W-:Y:S01]  /*51a0*/  MUFU.EX2 R57, R3 ;  /* 0x0000000300397308 */ /* 0x0005e20000000800 */
[----:B-1----:R-:W-:-:S04]  /*51b0*/  SHF.R.U32.HI R4, RZ, 0x10, R0 ;  /* 0x00000010ff047819 */ /* 0x002fc80000011600 */
[----:B------:R-:W-:Y:S01]  /*51c0*/  LOP3.LUT R0, R4, 0xff, RZ, 0xc0, !PT ;  /* 0x000000ff04007812 */ /* 0x000fe200078ec0ff */
[----:B------:R-:W-:-:S03]  /*51d0*/  FFMA.FTZ R4, R230, c[0x0][0x23c], -R17 ;  /* 0x00008f00e6047a23 */ /* 0x000fc60000010811 */
[----:B------:R-:W-:Y:S01]  /*51e0*/  PRMT R5, R0, 0x5410, R6 ;  /* 0x0000541000057816 */ /* 0x000fe20000000006 */
[----:B------:R-:W-:Y:S01]  /*51f0*/  HSET2.LE.AND R0, R10, R248, PT ;  /* 0x000000f80a007233 */ /* 0x000fe20003803000 */
[----:B------:R1:W4:Y:S01]  /*5200*/  MUFU.EX2 R51, R4 ;  /* 0x0000000400337308 */ /* 0x0003220000000800 */
[----:B------:R-:W-:Y:S01]  /*5210*/  FFMA.FTZ R10, R234, c[0x0][0x23c], -R19 ;  /* 0x00008f00ea0a7a23 */ /* 0x000fe20000010813 */
[----:B--2---:R-:W-:-:S04]  /*5220*/  F2FP.BF16.PACK_AB R3, R137, R138 ;  /* 0x0000008a8903723e */ /* 0x004fc800000010ff */
[----:B------:R-:W-:Y:S01]  /*5230*/  LOP3.LUT R6, R0, R3, RZ, 0xc0, !PT ;  /* 0x0000000300067212 */ /* 0x000fe200078ec0ff */
[----:B------:R-:W-:Y:S01]  /*5240*/  HSET2.LE.AND R0, R9, R248, PT ;  /* 0x000000f809007233 */ /* 0x000fe20003803000 */
[----:B---3--:R-:W-:-:S04]  /*5250*/  F2FP.BF16.PACK_AB R3, R58, R59 ;  /* 0x0000003b3a03723e */ /* 0x008fc800000010ff */
[----:B------:R-:W-:Y:S01]  /*5260*/  LOP3.LUT R7, R0, R3, RZ, 0xc0, !PT ;  /* 0x0000000300077212 */ /* 0x000fe200078ec0ff */
[----:B------:R-:W-:Y:S01]  /*5270*/  HSET2.LE.AND R0, R8, R248, PT ;  /* 0x000000f808007233 */ /* 0x000fe20003803000 */
[----:B------:R-:W-:-:S04]  /*5280*/  F2FP.BF16.PACK_AB R3, R133, R132 ;  /* 0x000000848503723e */ /* 0x000fc800000010ff */
[----:B-1----:R-:W-:Y:S01]  /*5290*/  LOP3.LUT R4, R0, R3, RZ, 0xc0, !PT ;  /* 0x0000000300047212 */ /* 0x002fe200078ec0ff */
[----:B------:R-:W-:Y:S01]  /*52a0*/  HSET2.LE.AND R0, R5, R248, PT ;  /* 0x000000f805007233 */ /* 0x000fe20003803000 */
[----:B----4-:R-:W-:-:S04]  /*52b0*/  F2FP.BF16.PACK_AB R3, R51, R57 ;  /* 0x000000393303723e */ /* 0x010fc800000010ff */
[----:B------:R-:W-:Y:S01]  /*52c0*/  LOP3.LUT R5, R0, R3, RZ, 0xc0, !PT ;  /* 0x0000000300057212 */ /* 0x000fe200078ec0ff */
[--C-:B------:R-:W-:Y:S02]  /*52d0*/  FFMA.FTZ R0, R228, c[0x0][0x23c], -R20.reuse ;  /* 0x00008f00e4007a23 */ /* 0x100fe40000010814 */
[--C-:B------:R-:W-:Y:S02]  /*52e0*/  FFMA.FTZ R3, R233, c[0x0][0x23c], -R20.reuse ;  /* 0x00008f00e9037a23 */ /* 0x100fe40000010814 */
[----:B------:R1:W-:Y:S02]  /*52f0*/  MUFU.EX2 R49, R0 ;  /* 0x0000000000317308 */ /* 0x0003e40000000800 */
[C---:B------:R-:W-:Y:S06]  /*5300*/  HMMA.16816.F32.BF16 R100, R4.reuse, R36, R100 ;  /* 0x000000240464723c */ /* 0x040fec0000041864 */
[----:B------:R-:W-:Y:S02]  /*5310*/  MUFU.EX2 R37, R3 ;  /* 0x0000000300257308 */ /* 0x000fe40000000800 */
[----:B------:R-:W-:Y:S01]  /*5320*/  HMMA.16816.F32.BF16 R60, R4, R34, R60 ;  /* 0x00000022043c723c */ /* 0x000fe2000004183c */
[----:B-1----:R-:W-:-:S05]  /*5330*/  FFMA.FTZ R0, R229, c[0x0][0x23c], -R20 ;  /* 0x00008f00e5007a23 */ /* 0x002fca0000010814 */
[----:B------:R-:W-:Y:S02]  /*5340*/  MUFU.EX2 R35, R10 ;  /* 0x0000000a00237308 */ /* 0x000fe40000000800 */
[C---:B------:R-:W-:Y:S06]  /*5350*/  HMMA.16816.F32.BF16 R140, R4.reuse, R28, R84 ;  /* 0x0000001c048c723c */ /* 0x040fec0000041854 */
[----:B------:R1:W2:Y:S02]  /*5360*/  MUFU.EX2 R46, R0 ;  /* 0x00000000002e7308 */ /* 0x0002a40000000800 */
[C---:B------:R-:W-:Y:S08]  /*5370*/  HMMA.16816.F32.BF16 R84, R4.reuse, R32, R92 ;  /* 0x000000200454723c */ /* 0x040ff0000004185c */
[----:B------:R-:W-:Y:S01]  /*5380*/  HMMA.16816.F32.BF16 R28, R4, R30, R112 ;  /* 0x0000001e041c723c */ /* 0x000fe20000041870 */
[----:B-1----:R-:W-:-:S07]  /*5390*/  FFMA.FTZ R0, R232, c[0x0][0x23c], -R20 ;  /* 0x00008f00e8007a23 */ /* 0x002fce0000010814 */
[C---:B------:R-:W-:Y:S01]  /*53a0*/  HMMA.16816.F32.BF16 R112, R4.reuse, R40, R96 ;  /* 0x000000280470723c */ /* 0x040fe20000041860 */
[----:B------:R-:W1:Y:S01]  /*53b0*/  LDSM.16.MT88.4 R96, [R216+0xac00] ;  /* 0x00ac0000d860783b */ /* 0x000e620000004200 */
[----:B------:R3:W-:Y:S06]  /*53c0*/  MUFU.EX2 R45, R0 ;  /* 0x00000000002d7308 */ /* 0x0007ec0000000800 */
[C---:B------:R-:W-:Y:S08]  /*53d0*/  HMMA.16816.F32.BF16 R172, R4.reuse, R24, R172 ;  /* 0x0000001804ac723c */ /* 0x040ff000000418ac */
[----:B------:R-:W-:Y:S01]  /*53e0*/  HMMA.16816.F32.BF16 R24, R4, R26, R120 ;  /* 0x0000001a0418723c */ /* 0x000fe20000041878 */
[----:B------:R-:W4:Y:S01]  /*53f0*/  LDSM.16.MT88.4 R120, [R216+0xbc00] ;  /* 0x00bc0000d878783b */ /* 0x000f220000004200 */
[----:B---3--:R-:W-:-:S05]  /*5400*/  LOP3.LUT R0, R47, UR7, R50, 0x96, !PT ;  /* 0x000000072f007c12 */ /* 0x008fca000f8e9632 */
[----:B------:R-:W-:Y:S01]  /*5410*/  IMAD.WIDE.U32 R8, R0, -0x2daee0ad, RZ ;  /* 0xd2511f5300087825 */ /* 0x000fe200078e00ff */
[C---:B------:R-:W-:Y:S03]  /*5420*/  HMMA.16816.F32.BF16 R164, R4.reuse, R52, R164 ;  /* 0x0000003404a4723c */ /* 0x040fe600000418a4 */
[----:B------:R-:W-:Y:S01]  /*5430*/  FFMA.FTZ R0, R235, c[0x0][0x23c], -R19 ;  /* 0x00008f00eb007a23 */ /* 0x000fe20000010813 */
[C---:B------:R-:W-:Y:S02]  /*5440*/  LOP3.LUT R11, R8.reuse, 0xffff, RZ, 0xc0, !PT ;  /* 0x0000ffff080b7812 */ /* 0x040fe400078ec0ff */
[----:B------:R-:W-:Y:S01]  /*5450*/  LOP3.LUT R15, R8, 0xff, RZ, 0xc0, !PT ;  /* 0x000000ff080f7812 */ /* 0x000fe200078ec0ff */
[----:B------:R3:W5:Y:S01]  /*5460*/  MUFU.EX2 R36, R0 ;  /* 0x0000000000247308 */ /* 0x0007620000000800 */
[--C-:B------:R-:W-:Y:S01]  /*5470*/  SHF.R.U32.HI R12, RZ, 0x10, R8.reuse ;  /* 0x00000010ff0c7819 */ /* 0x100fe20000011608 */
[----:B------:R-:W-:Y:S01]  /*5480*/  HMMA.16816.F32.BF16 R64, R4, R38, R64 ;  /* 0x000000260440723c */ /* 0x000fe20000041840 */
[----:B------:R-:W-:-:S02]  /*5490*/  SHF.R.U32.HI R14, RZ, 0x18, R8 ;  /* 0x00000018ff0e7819 */ /* 0x000fc40000011608 */
[----:B------:R-:W-:-:S05]  /*54a0*/  SHF.R.U32.HI R11, RZ, 0x8, R11 ;  /* 0x00000008ff0b7819 */ /* 0x000fca000001160b */
[----:B------:R-:W-:Y:S01]  /*54b0*/  HMMA.16816.F32.BF16 R40, R4, R42, R68 ;  /* 0x0000002a0428723c */ /* 0x000fe20000041844 */
[----:B---3--:R-:W-:Y:S01]  /*54c0*/  LOP3.LUT R0, R9, UR16, R48, 0x96, !PT ;  /* 0x0000001009007c12 */ /* 0x008fe2000f8e9630 */
[----:B------:R-:W-:-:S06]  /*54d0*/  FFMA.FTZ R9, R236, c[0x0][0x23c], -R19 ;  /* 0x00008f00ec097a23 */ /* 0x000fcc0000010813 */
[----:B------:R-:W-:Y:S01]  /*54e0*/  HMMA.16816.F32.BF16 R52, R4, R54, R124 ;  /* 0x000000360434723c */ /* 0x000fe2000004187c */
[C---:B------:R-:W-:Y:S01]  /*54f0*/  LOP3.LUT R3, R0.reuse, 0xffff, RZ, 0xc0, !PT ;  /* 0x0000ffff00037812 */ /* 0x040fe200078ec0ff */
[----:B------:R3:W-:Y:S01]  /*5500*/  MUFU.EX2 R34, R9 ;  /* 0x0000000900227308 */ /* 0x0007e20000000800 */
[----:B------:R-:W-:Y:S02]  /*5510*/  LOP3.LUT R10, R0, 0xff, RZ, 0xc0, !PT ;  /* 0x000000ff000a7812 */ /* 0x000fe400078ec0ff */
[----:B------:R-:W-:Y:S02]  /*5520*/  SHF.R.U32.HI R3, RZ, 0x8, R3 ;  /* 0x00000008ff037819 */ /* 0x000fe40000011603 */
[----:B------:R-:W-:Y:S01]  /*5530*/  FFMA.FTZ R7, R246, c[0x0][0x23c], -R17 ;  /* 0x00008f00f6077a23 */ /* 0x000fe20000010811 */
[----:B------:R-:W-:Y:S02]  /*5540*/  SHF.R.U32.HI R8, RZ, 0x10, R0 ;  /* 0x00000010ff087819 */ /* 0x000fe40000011600 */
[----:B------:R-:W-:-:S02]  /*5550*/  PRMT R3, R10, 0x5410, R3 ;  /* 0x000054100a037816 */ /* 0x000fc40000000003 */
[----:B------:R-:W-:Y:S02]  /*5560*/  SHF.R.U32.HI R13, RZ, 0x18, R0 ;  /* 0x00000018ff0d7819 */ /* 0x000fe40000011600 */
[----:B------:R-:W-:Y:S01]  /*5570*/  LOP3.LUT R10, R12, 0xff, RZ, 0xc0, !PT ;  /* 0x000000ff0c0a7812 */ /* 0x000fe200078ec0ff */
[--C-:B------:R-:W-:Y:S01]  /*5580*/  HSET2.LE.AND R0, R3, R248.reuse, PT ;  /* 0x000000f803007233 */ /* 0x100fe20003803000 */
[----:B--2---:R-:W-:Y:S02]  /*5590*/  F2FP.BF16.PACK_AB R3, R46, R49 ;  /* 0x000000312e03723e */ /* 0x004fe400000010ff */
[----:B------:R-:W-:Y:S01]  /*55a0*/  PRMT R10, R10, 0x5410, R14 ;  /* 0x000054100a0a7816 */ /* 0x000fe2000000000e */
[----:B---3--:R-:W-:Y:S01]  /*55b0*/  FFMA.FTZ R9, R237, c[0x0][0x23c], -R19 ;  /* 0x00008f00ed097a23 */ /* 0x008fe20000010813 */
[----:B------:R-:W-:Y:S02]  /*55c0*/  LOP3.LUT R128, R0, R3, RZ, 0xc0, !PT ;  /* 0x0000000300807212 */ /* 0x000fe400078ec0ff */
[----:B-----5:R-:W-:Y:S01]  /*55d0*/  F2FP.BF16.PACK_AB R3, R35, R36 ;  /* 0x000000242303723e */ /* 0x020fe200000010ff */
[----:B------:R2:W3:Y:S01]  /*55e0*/  MUFU.EX2 R237, R9 ;  /* 0x0000000900ed7308 */ /* 0x0004e20000000800 */
[----:B------:R-:W-:Y:S01]  /*55f0*/  HSET2.LE.AND R10, R10, R248, PT ;  /* 0x000000f80a0a7233 */ /* 0x000fe20003803000 */
[----:B--2---:R-:W-:-:S02]  /*5600*/  LOP3.LUT R9, R8, 0xff, RZ, 0xc0, !PT ;  /* 0x000000ff08097812 */ /* 0x004fc400078ec0ff */
[----:B------:R-:W-:Y:S02]  /*5610*/  PRMT R8, R15, 0x5410, R11 ;  /* 0x000054100f087816 */ /* 0x000fe4000000000b */
[----:B------:R-:W-:Y:S02]  /*5620*/  PRMT R9, R9, 0x5410, R13 ;  /* 0x0000541009097816 */ /* 0x000fe4000000000d */
[----:B---3--:R-:W-:Y:S01]  /*5630*/  F2FP.BF16.PACK_AB R11, R237, R34 ;  /* 0x00000022ed0b723e */ /* 0x008fe200000010ff */
[--C-:B------:R-:W-:Y:S01]  /*5640*/  HSET2.LE.AND R8, R8, R248.reuse, PT ;  /* 0x000000f808087233 */ /* 0x100fe20003803000 */
[----:B------:R-:W-:Y:S01]  /*5650*/  MUFU.EX2 R13, R7 ;  /* 0x00000007000d7308 */ /* 0x000fe20000000800 */
[----:B------:R-:W-:Y:S01]  /*5660*/  HSET2.LE.AND R0, R9, R248, PT ;  /* 0x000000f809007233 */ /* 0x000fe20003803000 */
[----:B------:R-:W-:Y:S02]  /*5670*/  F2FP.BF16.PACK_AB R9, R37, R45 ;  /* 0x0000002d2509723e */ /* 0x000fe400000010ff */
[----:B------:R-:W-:-:S02]  /*5680*/  LOP3.LUT R131, R10, R11, RZ, 0xc0, !PT ;  /* 0x0000000b0a837212 */ /* 0x000fc400078ec0ff */
[----:B------:R-:W-:Y:S01]  /*5690*/  LOP3.LUT R129, R0, R3, RZ, 0xc0, !PT ;  /* 0x0000000300817212 */ /* 0x000fe200078ec0ff */
[--C-:B------:R-:W-:Y:S01]  /*56a0*/  FFMA.FTZ R0, R239, c[0x0][0x23c], -R18.reuse ;  /* 0x00008f00ef007a23 */ /* 0x100fe20000010812 */
[----:B------:R-:W-:Y:S01]  /*56b0*/  LOP3.LUT R130, R8, R9, RZ, 0xc0, !PT ;  /* 0x0000000908827212 */ /* 0x000fe200078ec0ff */
[----:B------:R-:W-:Y:S02]  /*56c0*/  FFMA.FTZ R3, R244, c[0x0][0x23c], -R17 ;  /* 0x00008f00f4037a23 */ /* 0x000fe40000010811 */
[----:B------:R2:W-:Y:S04]  /*56d0*/  MUFU.EX2 R33, R0 ;  /* 0x0000000000217308 */ /* 0x0005e80000000800 */
[C---:B-1----:R-:W-:Y:S04]  /*56e0*/  HMMA.16816.F32.BF16 R92, R128.reuse, R98, R104 ;  /* 0x00000062805c723c */ /* 0x042fe80000041868 */
[----:B------:R1:W-:Y:S04]  /*56f0*/  MUFU.EX2 R15, R3 ;  /* 0x00000003000f7308 */ /* 0x0003e80000000800 */
[----:B------:R-:W-:Y:S01]  /*5700*/  HMMA.16816.F32.BF16 R104, R128, R108, R116 ;  /* 0x0000006c8068723c */ /* 0x000fe20000041874 */
[----:B--2---:R-:W-:-:S04]  /*5710*/  FFMA.FTZ R0, R241, c[0x0][0x23c], -R18 ;  /* 0x00008f00f1007a23 */ /* 0x004fc80000010812 */
[----:B------:R2:W3:Y:S03]  /*5720*/  MUFU.EX2 R32, R0 ;  /* 0x0000000000207308 */ /* 0x0004e60000000800 */
[----:B----4-:R-:W-:Y:S01]  /*5730*/  HMMA.16816.F32.BF16 R116, R128, R122, R168 ;  /* 0x0000007a8074723c */ /* 0x010fe200000418a8 */
[----:B-1----:R-:W-:-:S04]  /*5740*/  FFMA.FTZ R3, R243, c[0x0][0x23c], -R17 ;  /* 0x00008f00f3037a23 */ /* 0x002fc80000010811 */
[----:B------:R-:W-:Y:S03]  /*5750*/  MUFU.EX2 R14, R3 ;  /* 0x00000003000e7308 */ /* 0x000fe60000000800 */
[----:B------:R-:W-:Y:S01]  /*5760*/  HMMA.16816.F32.BF16 R144, R128, R152, R144 ;  /* 0x000000988090723c */ /* 0x000fe20000041890 */
[----:B--2---:R-:W-:Y:S01]  /*5770*/  FFMA.FTZ R0, R240, c[0x0][0x23c], -R18 ;  /* 0x00008f00f0007a23 */ /* 0x004fe20000010812 */
[----:B---3--:R-:W-:-:S06]  /*5780*/  F2FP.BF16.PACK_AB R7, R32, R33 ;  /* 0x000000212007723e */ /* 0x008fcc00000010ff */
[C---:B------:R-:W-:Y:S01]  /*5790*/  HMMA.16816.F32.BF16 R148, R128.reuse, R154, R148 ;  /* 0x0000009a8094723c */ /* 0x040fe20000041894 */
[----:B------:R1:W-:Y:S07]  /*57a0*/  MUFU.EX2 R19, R0 ;  /* 0x0000000000137308 */ /* 0x0003ee0000000800 */
[C---:B------:R-:W-:Y:S08]  /*57b0*/  HMMA.16816.F32.BF16 R72, R128.reuse, R80, R72 ;  /* 0x000000508048723c */ /* 0x040ff00000041848 */
[----:B------:R-:W-:Y:S01]  /*57c0*/  HMMA.16816.F32.BF16 R76, R128, R82, R76 ;  /* 0x00000052804c723c */ /* 0x000fe2000004184c */
[----:B-1----:R-:W-:-:S04]  /*57d0*/  FFMA.FTZ R0, R242, c[0x0][0x23c], -R18 ;  /* 0x00008f00f2007a23 */ /* 0x002fc80000010812 */
[----:B------:R1:W2:Y:S03]  /*57e0*/  MUFU.EX2 R16, R0 ;  /* 0x0000000000107308 */ /* 0x0002a60000000800 */
[C---:B------:R-:W-:Y:S08]  /*57f0*/  HMMA.16816.F32.BF16 R88, R128.reuse, R96, R88 ;  /* 0x000000608058723c */ /* 0x040ff00000041858 */
[----:B------:R-:W-:Y:S01]  /*5800*/  HMMA.16816.F32.BF16 R156, R128, R110, R156 ;  /* 0x0000006e809c723c */ /* 0x000fe2000004189c */
[----:B-1----:R-:W-:-:S02]  /*5810*/  LOP3.LUT R0, R23, UR7, R56, 0x96, !PT ;  /* 0x0000000717007c12 */ /* 0x002fc4000f8e9638 */
[----:B------:R-:W1:Y:S05]  /*5820*/  LDSM.16.MT88.4 R20, [R218+0xbc00] ;  /* 0x00bc0000da14783b */ /* 0x000e6a0000004200 */
[----:B------:R-:W-:Y:S01]  /*5830*/  HMMA.16816.F32.BF16 R160, R128, R120, R160 ;  /* 0x0000007880a0723c */ /* 0x000fe200000418a0 */
[----:B------:R-:W-:-:S05]  /*5840*/  IMAD.WIDE.U32 R4, R0, -0x2daee0ad, RZ ;  /* 0xd2511f5300047825 */ /* 0x000fca00078e00ff */
[----:B------:R-:W-:Y:S02]  /*5850*/  SHF.R.U32.HI R3, RZ, 0x10, R4 ;  /* 0x00000010ff037819 */ /* 0x000fe40000011604 */
[----:B------:R-:W-:Y:S02]  /*5860*/  LOP3.LUT R0, R5, UR16, R44, 0x96, !PT ;  /* 0x0000001005007c12 */ /* 0x000fe4000f8e962c */
[C---:B------:R-:W-:Y:S01]  /*5870*/  LOP3.LUT R6, R4.reuse, 0xffff, RZ, 0xc0, !PT ;  /* 0x0000ffff04067812 */ /* 0x040fe200078ec0ff */
[----:B------:R-:W-:Y:S01]  /*5880*/  FFMA.FTZ R5, R245, c[0x0][0x23c], -R17 ;  /* 0x00008f00f5057a23 */ /* 0x000fe20000010811 */
[----:B------:R-:W-:Y:S02]  /*5890*/  LOP3.LUT R8, R3, 0xff, RZ, 0xc0, !PT ;  /* 0x000000ff03087812 */ /* 0x000fe400078ec0ff */
[----:B------:R-:W-:Y:S01]  /*58a0*/  LOP3.LUT R9, R4, 0xff, RZ, 0xc0, !PT ;  /* 0x000000ff04097812 */ /* 0x000fe200078ec0ff */
[----:B------:R3:W4:Y:S01]  /*58b0*/  MUFU.EX2 R235, R5 ;  /* 0x0000000500eb7308 */ /* 0x0007220000000800 */
[----:B------:R-:W-:-:S02]  /*58c0*/  SHF.R.U32.HI R12, RZ, 0x18, R4 ;  /* 0x00000018ff0c7819 */ /* 0x000fc40000011604 */
[C---:B------:R-:W-:Y:S02]  /*58d0*/  LOP3.LUT R3, R0.reuse, 0xffff, RZ, 0xc0, !PT ;  /* 0x0000ffff00037812 */ /* 0x040fe400078ec0ff */
[----:B------:R-:W-:Y:S02]  /*58e0*/  SHF.R.U32.HI R6, RZ, 0x8, R6 ;  /* 0x00000008ff067819 */ /* 0x000fe40000011606 */
[--C-:B------:R-:W-:Y:S02]  /*58f0*/  SHF.R.U32.HI R4, RZ, 0x10, R0.reuse ;  /* 0x00000010ff047819 */ /* 0x100fe40000011600 */
[----:B------:R-:W-:Y:S02]  /*5900*/  LOP3.LUT R11, R0, 0xff, RZ, 0xc0, !PT ;  /* 0x000000ff000b7812 */ /* 0x000fe400078ec0ff */
[----:B------:R-:W-:Y:S02]  /*5910*/  SHF.R.U32.HI R10, RZ, 0x18, R0 ;  /* 0x00000018ff0a7819 */ /* 0x000fe40000011600 */
[----:B------:R-:W-:-:S02]  /*5920*/  LOP3.LUT R4, R4, 0xff, RZ, 0xc0, !PT ;  /* 0x000000ff04047812 */ /* 0x000fc400078ec0ff */
[----:B------:R-:W-:Y:S02]  /*5930*/  PRMT R0, R9, 0x5410, R6 ;  /* 0x0000541009007816 */ /* 0x000fe40000000006 */
[----:B---3--:R-:W-:Y:S02]  /*5940*/  SHF.R.U32.HI R5, RZ, 0x8, R3 ;  /* 0x00000008ff057819 */ /* 0x008fe40000011603 */
[----:B------:R-:W-:Y:S01]  /*5950*/  PRMT R3, R8, 0x5410, R12 ;  /* 0x0000541008037816 */ /* 0x000fe2000000000c */
[--C-:B------:R-:W-:Y:S01]  /*5960*/  HSET2.LE.AND R0, R0, R248.reuse, PT ;  /* 0x000000f800007233 */ /* 0x100fe20003803000 */
[----:B------:R-:W-:Y:S02]  /*5970*/  PRMT R6, R11, 0x5410, R5 ;  /* 0x000054100b067816 */ /* 0x000fe40000000005 */
[----:B------:R-:W-:Y:S01]  /*5980*/  PRMT R5, R4, 0x5410, R10 ;  /* 0x0000541004057816 */ /* 0x000fe2000000000a */
[--C-:B------:R-:W-:Y:S01]  /*5990*/  HSET2.LE.AND R4, R3, R248.reuse, PT ;  /* 0x000000f803047233 */ /* 0x100fe20003803000 */
[----:B--2---:R-:W-:Y:S01]  /*59a0*/  F2FP.BF16.PACK_AB R3, R16, R19 ;  /* 0x000000131003723e */ /* 0x004fe200000010ff */
[--C-:B------:R-:W-:Y:S01]  /*59b0*/  HSET2.LE.AND R6, R6, R248.reuse, PT ;  /* 0x000000f806067233 */ /* 0x100fe20003803000 */
[----:B-1----:R-:W-:Y:S01]  /*59c0*/  HMMA.16816.F32.BF16 R124, R128, R20, R180 ;  /* 0x00000014807c723c */ /* 0x002fe200000418b4 */
[----:B------:R-:W-:Y:S01]  /*59d0*/  HSET2.LE.AND R8, R5, R248, PT ;  /* 0x000000f805087233 */ /* 0x000fe20003803000 */
[----:B------:R-:W-:Y:S01]  /*59e0*/  LOP3.LUT R170, R0, R3, RZ, 0xc0, !PT ;  /* 0x0000000300aa7212 */ /* 0x000fe200078ec0ff */
[----:B------:R-:W-:Y:S01]  /*59f0*/  FADD.FTZ R3, R187, R223 ;  /* 0x000000dfbb037221 */ /* 0x000fe20000010000 */
[----:B------:R-:W-:-:S02]  /*5a00*/  F2FP.BF16.PACK_AB R0, R13, R15 ;  /* 0x0000000f0d00723e */ /* 0x000fc400000010ff */
[----:B------:R-:W-:Y:S01]  /*5a10*/  LOP3.LUT R168, R6, R7, RZ, 0xc0, !PT ;  /* 0x0000000706a87212 */ /* 0x000fe200078ec0ff */
[----:B------:R-:W-:Y:S01]  /*5a20*/  FADD.FTZ R6, R227, R226 ;  /* 0x000000e2e3067221 */ /* 0x000fe20000010000 */
[----:B------:R-:W-:Y:S01]  /*5a30*/  LOP3.LUT R169, R8, R0, RZ, 0xc0, !PT ;  /* 0x0000000008a97212 */ /* 0x000fe200078ec0ff */
[----:B------:R-:W-:Y:S01]  /*5a40*/  FADD.FTZ R0, R224, R225 ;  /* 0x000000e1e0007221 */ /* 0x000fe20000010000 */
[----:B----4-:R-:W-:Y:S01]  /*5a50*/  F2FP.BF16.PACK_AB R5, R235, R14 ;  /* 0x0000000eeb05723e */ /* 0x010fe200000010ff */
[----:B------:R-:W-:Y:S01]  /*5a60*/  FADD.FTZ R7, R189, R188 ;  /* 0x000000bcbd077221 */ /* 0x000fe20000010000 */
[----:B------:R-:W-:Y:S01]  /*5a70*/  HMMA.16816.F32.BF16 R128, R128, R22, R176 ;  /* 0x000000168080723c */ /* 0x000fe200000418b0 */
[----:B------:R-:W-:Y:S01]  /*5a80*/  FADD.FTZ R0, R190, R0 ;  /* 0x00000000be007221 */ /* 0x000fe20000010000 */
[----:B------:R-:W-:Y:S01]  /*5a90*/  LOP3.LUT R171, R4, R5, RZ, 0xc0, !PT ;  /* 0x0000000504ab7212 */ /* 0x000fe200078ec0ff */
[----:B------:R-:W-:Y:S02]  /*5aa0*/  FADD.FTZ R3, R191, R3 ;  /* 0x00000003bf037221 */ /* 0x000fe40000010000 */
[----:B------:R-:W-:-:S02]  /*5ab0*/  FADD.FTZ R6, R192, R6 ;  /* 0x00000006c0067221 */ /* 0x000fc40000010000 */
        /* <DEDUP_REMOVED lines=61> */
[----:B------:R-:W-:Y:S02]  /*5e90*/  FADD.FTZ R232, R16, R232 ;  /* 0x000000e810e87221 */ /* 0x000fe40000010000 */
[----:B------:R-:W-:Y:S02]  /*5ea0*/  FADD.FTZ R235, R235, R4 ;  /* 0x00000004ebeb7221 */ /* 0x000fe40000010000 */
[----:B------:R-:W-:Y:S02]  /*5eb0*/  FADD.FTZ R236, R37, R3 ;  /* 0x0000000325ec7221 */ /* 0x000fe40000010000 */
[----:B------:R-:W-:Y:S01]  /*5ec0*/  FADD.FTZ R237, R237, R0 ;  /* 0x00000000eded7221 */ /* 0x000fe20000010000 */
[----:B------:R-:W-:Y:S05]  /*5ed0*/  @!P0 BRA `(.L_x_265) ;  /* 0x0000419000008947 */ /* 0x000fea0003800000 */
[----:B------:R-:W2:Y:S01]  /*5ee0*/  LDL.LU R186, [R1+0x38] ;  /* 0x0000380001ba7983 */ /* 0x000ea20000300800 */
[C---:B------:R-:W-:Y:S01]  /*5ef0*/  IADD3 R215, R247.reuse, 0x4, RZ ;  /* 0x00000004f7d77810 */ /* 0x040fe20007ffe0ff */
[----:B------:R-:W-:Y:S01]  /*5f00*/  IMAD.WIDE.U32 R242, R247, -0x326172a9, RZ ;  /* 0xcd9e8d57f7f27825 */ /* 0x000fe200078e00ff */
[----:B------:R-:W-:Y:S01]  /*5f10*/  ULDC.64 UR4, c[0x0][0x1a0] ;  /* 0x0000680000047ab9 */ /* 0x000fe20000000a00 */
[----:B------:R-:W-:Y:S01]  /*5f20*/  LEA.HI.SX32 R223, R249, 0xfffffffe, 0x1a ;  /* 0xfffffffef9df7811 */ /* 0x000fe200078fd2ff */
[----:B------:R-:W-:Y:S01]  /*5f30*/  USHF.L.U64.HI UR5, UR4, 0x6, UR5 ;  /* 0x0000000604057899 */ /* 0x000fe20008010205 */
[----:B------:R-:W-:Y:S01]  /*5f40*/  IMAD.WIDE.U32 R240, R215, -0x326172a9, RZ ;  /* 0xcd9e8d57d7f07825 */ /* 0x000fe200078e00ff */
[----:B------:R-:W-:Y:S01]  /*5f50*/  LOP3.LUT R230, R243, R184, RZ, 0x3c, !PT ;  /* 0x000000b8f3e67212 */ /* 0x000fe200078e3cff */
[----:B------:R-:W-:Y:S01]  /*5f60*/  USHF.L.U32 UR4, UR4, 0x6, URZ ;  /* 0x0000000604047899 */ /* 0x000fe2000800063f */
[----:B------:R-:W-:Y:S01]  /*5f70*/  MOV R138, R2 ;  /* 0x00000002008a7202 */ /* 0x000fe20000000f00 */
[----:B------:R-:W-:Y:S01]  /*5f80*/  IMAD.MOV.U32 R132, RZ, RZ, R135 ;  /* 0x000000ffff847224 */ /* 0x000fe200078e0087 */
[----:B------:R-:W-:Y:S01]  /*5f90*/  LOP3.LUT R228, R241, R184, RZ, 0x3c, !PT ;  /* 0x000000b8f1e47212 */ /* 0x000fe200078e3cff */
[----:B------:R-:W-:Y:S01]  /*5fa0*/  IMAD.MOV.U32 R0, RZ, RZ, R136 ;  /* 0x000000ffff007224 */ /* 0x000fe200078e0088 */
[----:B------:R-:W-:Y:S01]  /*5fb0*/  MOV R137, R134 ;  /* 0x0000008600897202 */ /* 0x000fe20000000f00 */
[----:B------:R-:W-:Y:S01]  /*5fc0*/  IMAD.WIDE.U32 R230, R230, -0x2daee0ad, RZ ;  /* 0xd2511f53e6e67825 */ /* 0x000fe200078e00ff */
[----:B------:R-:W-:-:S03]  /*5fd0*/  PRMT R226, R238, 0x7054, R238 ;  /* 0x00007054eee27816 */ /* 0x000fc600000000ee */
[----:B------:R-:W-:-:S04]  /*5fe0*/  IMAD.WIDE.U32 R228, R228, -0x2daee0ad, RZ ;  /* 0xd2511f53e4e47825 */ /* 0x000fc800078e00ff */
[----:B--2---:R-:W-:Y:S01]  /*5ff0*/  IMAD.WIDE.U32 R224, R186, -0x2daee0ad, RZ ;  /* 0xd2511f53bae07825 */ /* 0x004fe200078e00ff */
[----:B------:R-:W-:Y:S05]  /*6000*/  BRA `(.L_x_266) ;  /* 0x0000019000007947 */ /* 0x000fea0003800000 */
.L_x_268:
[----:B------:R-:W2:Y:S01]  /*6010*/  LDL.64 R244, [R1+0x18] ;  /* 0x0000180001f47983 */ /* 0x000ea20000100a00 */
[----:B------:R-:W-:Y:S03]  /*6020*/  IADD3 R2, R223, -0x1, RZ ;  /* 0xffffffffdf027810 */ /* 0x000fe60007ffe0ff */
[----:B------:R-:W3:Y:S01]  /*6030*/  LDL.64 R238, [R1+0x8] ;  /* 0x0000080001ee7983 */ /* 0x000ee20000100a00 */
[----:B------:R-:W-:Y:S01]  /*6040*/  SHF.R.S32.HI R3, RZ, 0x1f, R2 ;  /* 0x0000001fff037819 */ /* 0x000fe20000011402 */
[C---:B------:R-:W-:Y:S04]  /*6050*/  IMAD.WIDE.U32 R134, R2.reuse, c[0x0][0x198], RZ ;  /* 0x0000660002867a25 */ /* 0x040fe800078e00ff */
[----:B------:R-:W-:Y:S04]  /*6060*/  IMAD R3, R3, c[0x0][0x198], RZ ;  /* 0x0000660003037a24 */ /* 0x000fe800078e02ff */
[----:B------:R-:W-:Y:S04]  /*6070*/  IMAD R2, R2, c[0x0][0x19c], R3 ;  /* 0x0000670002027a24 */ /* 0x000fe800078e0203 */
[----:B------:R-:W-:Y:S01]  /*6080*/  IMAD.IADD R133, R135, 0x1, R2 ;  /* 0x0000000187857824 */ /* 0x000fe200078e0202 */
[C---:B--2---:R-:W-:Y:S04]  /*6090*/  LEA R3, P1, R134.reuse, R244, 0x6 ;  /* 0x000000f486037211 */ /* 0x044fe800078230ff */
[C---:B------:R-:W-:Y:S02]  /*60a0*/  LEA R2, P2, R3.reuse, c[0x0][0x168], 0x1 ;  /* 0x00005a0003027a11 */ /* 0x040fe400078408ff */
        /* <DEDUP_REMOVED lines=15> */
.L_x_266:
[----:B------:R-:W2:Y:S01]  /*61a0*/  LDL.64 R8, [R1+0x10] ;  /* 0x0000100001087983 */ /* 0x000ea20000100a00 */
[----:B------:R-:W-:Y:S01]  /*61b0*/  SHF.R.S32.HI R2, RZ, 0x1f, R223 ;  /* 0x0000001fff027819 */ /* 0x000fe200000114df */
[----:B------:R-:W-:Y:S04]  /*61c0*/  DEPBAR.LE SB0, 0x0 ;  /* 0x000080000000791a */ /* 0x000fe80000000000 */
[----:B------:R-:W3:Y:S01]  /*61d0*/  LDL R6, [R1] ;  /* 0x0000000001067983 */ /* 0x000ee20000100800 */
[----:B------:R-:W-:Y:S02]  /*61e0*/  IMAD R2, R2, c[0x0][0x1a0], RZ ;  /* 0x0000680002027a24 */ /* 0x000fe400078e02ff */
[C---:B------:R-:W-:Y:S03]  /*61f0*/  IMAD.WIDE.U32 R4, R223.reuse, c[0x0][0x1a0], RZ ;  /* 0x00006800df047a25 */ /* 0x040fe600078e00ff */
[----:B------:R-:W-:Y:S01]  /*6200*/  BAR.SYNC.DEFER_BLOCKING 0x0 ;  /* 0x0000000000007b1d */ /* 0x000fe20000010000 */
        /* <DEDUP_REMOVED lines=11> */
[----:B------:R1:W-:Y:S01]  /*62c0*/  LDGSTS.E.BYPASS.LTC128B.128 [R222+0x9000], [R2.64] ;  /* 0x0900000002de7fae */ /* 0x0003e2000b901d54 */
[----:B------:R-:W-:Y:S05]  /*62d0*/  ISETP.GT.AND P0, PT, R223, RZ, PT ;  /* 0x000000ffdf00720c */ /* 0x000fea0003f04270 */
[----:B------:R1:W-:Y:S06]  /*62e0*/  LDGSTS.E.BYPASS.LTC128B.128 [R222+0xa000], [R2.64+0x40] ;  /* 0x0a00004002de7fae */ /* 0x0003ec000b901d54 */
[----:B------:R1:W-:Y:S06]  /*62f0*/  LDGSTS.E.BYPASS.LTC128B.128 [R222+0xb000], [R2.64+0x80] ;  /* 0x0b00008002de7fae */ /* 0x0003ec000b901d54 */
[----:B------:R2:W-:Y:S06]  /*6300*/  LDGSTS.E.BYPASS.LTC128B.128 [R222+0x9800], [R4.64] ;  /* 0x0980000004de7fae */ /* 0x0005ec000b901d54 */
[----:B------:R2:W-:Y:S06]  /*6310*/  LDGSTS.E.BYPASS.LTC128B.128 [R222+0xa800], [R4.64+0x40] ;  /* 0x0a80004004de7fae */ /* 0x0005ec000b901d54 */
[----:B------:R2:W-:Y:S06]  /*6320*/  LDGSTS.E.BYPASS.LTC128B.128 [R222+0xb800], [R4.64+0x80] ;  /* 0x0b80008004de7fae */ /* 0x0005ec000b901d54 */
[----:B------:R-:W-:Y:S06]  /*6330*/  LDSM.16.M88.4 R64, [R220] ;  /* 0x00000000dc40783b */ /* 0x000fec0000000200 */
[----:B------:R-:W2:Y:S06]  /*6340*/  LDSM.16.M88.4 R16, [R217+0x6000] ;  /* 0x00600000d910783b */ /* 0x000eac0000000200 */
[----:B------:R-:W3:Y:S06]  /*6350*/  LDSM.16.M88.4 R60, [R220+0x1000] ;  /* 0x00100000dc3c783b */ /* 0x000eec0000000200 */
[----:B------:R-:W4:Y:S06]  /*6360*/  LDSM.16.M88.4 R32, [R217+0x6400] ;  /* 0x00640000d920783b */ /* 0x000f2c0000000200 */
[----:B------:R-:W0:Y:S06]  /*6370*/  LDGDEPBAR ;  /* 0x00000000000079af */ /* 0x000e2c0000000000 */
[----:B------:R-:W5:Y:S06]  /*6380*/  LDSM.16.M88.4 R48, [R217+0x6800] ;  /* 0x00680000d930783b */ /* 0x000f6c0000000200 */
[----:B------:R-:W1:Y:S06]  /*6390*/  LDSM.16.M88.4 R172, [R217+0x6c00] ;  /* 0x006c0000d9ac783b */ /* 0x000e6c0000000200 */
[----:B------:R-:W-:Y:S01]  /*63a0*/  LDSM.16.M88.4 R176, [R221] ;  /* 0x00000000ddb0783b */ /* 0x000fe20000000200 */
[-C--:B--2---:R-:W-:Y:S05]  /*63b0*/  HMMA.16816.F32.BF16 R4, R64, R16.reuse, RZ ;  /* 0x000000104004723c */ /* 0x084fea00000418ff */
[----:B------:R-:W2:Y:S03]  /*63c0*/  LDSM.16.M88.4 R180, [R219+0x6000] ;  /* 0x00600000dbb4783b */ /* 0x000ea60000000200 */
[C---:B---3--:R-:W-:Y:S03]  /*63d0*/  HMMA.16816.F32.BF16 R8, R60.reuse, R16, RZ ;  /* 0x000000103c08723c */ /* 0x048fe600000418ff */
[----:B------:R-:W3:Y:S06]  /*63e0*/  LDSM.16.M88.4 R184, [R221+0x1000] ;  /* 0x00100000ddb8783b */ /* 0x000eec0000000200 */
[----:B------:R-:W1:Y:S01]  /*63f0*/  LDSM.16.M88.4 R188, [R219+0x6400] ;  /* 0x00640000dbbc783b */ /* 0x000e620000000200 */
[-C--:B------:R-:W-:Y:S05]  /*6400*/  HMMA.16816.F32.BF16 R12, R60, R18.reuse, RZ ;  /* 0x000000123c0c723c */ /* 0x080fea00000418ff */
[----:B------:R-:W1:Y:S03]  /*6410*/  LDSM.16.M88.4 R192, [R219+0x6800] ;  /* 0x00680000dbc0783b */ /* 0x000e660000000200 */
[C---:B------:R-:W-:Y:S03]  /*6420*/  HMMA.16816.F32.BF16 R16, R64.reuse, R18, RZ ;  /* 0x000000124010723c */ /* 0x040fe600000418ff */
[----:B------:R-:W1:Y:S05]  /*6430*/  LDSM.16.M88.4 R196, [R219+0x6c00] ;  /* 0x006c0000dbc4783b */ /* 0x000e6a0000000200 */
[-C--:B----4-:R-:W-:Y:S01]  /*6440*/  HMMA.16816.F32.BF16 R20, R64, R32.reuse, RZ ;  /* 0x000000204014723c */ /* 0x090fe200000418ff */
        /* <DEDUP_REMOVED lines=118> */
.L_x_267:
[----:B-1----:R-:W-:Y:S01]  /*6bb0*/  FMNMX.FTZ R2, R4, R0, !PT ;  /* 0x0000000004027209 */ /* 0x002fe20007810000 */
[----:B------:R-:W-:Y:S01]  /*6bc0*/  IMAD.SHL.U32 R204, R223, 0x2, RZ ;  /* 0x00000002dfcc7824 */ /* 0x000fe200078e00ff */
[----:B------:R-:W-:Y:S02]  /*6bd0*/  LDSM.16.MT88.4 R176, [R216+0x9000] ;  /* 0x00900000d8b0783b */ /* 0x000fe40000004200 */
        /* <DEDUP_REMOVED lines=41> */
[----:B------:R-:W-:Y:S01]  /*6e70*/  SHFL.BFLY PT, R135, R136, 0x2, 0x1f ;  /* 0x0c401f0088877f89 */ /* 0x000fe200000e0000 */
[----:B------:R-:W-:Y:S02]  /*6e80*/  FMNMX.FTZ R2, R56, R2, !PT ;  /* 0x0000000238027209 */ /* 0x000fe40007810000 */
[----:B------:R-:W-:Y:S02]  /*6e90*/  FMNMX.FTZ R133, R66, R3, !PT ;  /* 0x0000000342857209 */ /* 0x000fe40007810000 */
[----:B------:R-:W-:Y:S02]  /*6ea0*/  FMNMX.FTZ R3, R57, R2, !PT ;  /* 0x0000000239037209 */ /* 0x000fe40007810000 */
[----:B------:R-:W-:Y:S02]  /*6eb0*/  FMNMX.FTZ R2, R67, R133, !PT ;  /* 0x0000008543027209 */ /* 0x000fe40007810000 */
[----:B------:R-:W-:Y:S03]  /*6ec0*/  FMNMX.FTZ R3, R60, R3, !PT ;  /* 0x000000033c037209 */ /* 0x000fe60007810000 */
[----:B------:R-:W-:Y:S01]  /*6ed0*/  SHFL.BFLY PT, R133, R2, 0x2, 0x1f ;  /* 0x0c401f0002857f89 */ /* 0x000fe200000e0000 */
[----:B------:R-:W-:Y:S07]  /*6ee0*/  FMNMX.FTZ R3, R61, R3, !PT ;  /* 0x000000033d037209 */ /* 0x000fee0007810000 */
[----:B------:R-:W1:Y:S02]  /*6ef0*/  SHFL.BFLY PT, R134, R3, 0x2, 0x1f ;  /* 0x0c401f0003867f89 */ /* 0x000e6400000e0000 */
[----:B-1----:R-:W-:Y:S02]  /*6f00*/  FMNMX.FTZ R134, R3, R134, !PT ;  /* 0x0000008603867209 */ /* 0x002fe40007810000 */
[----:B------:R-:W-:Y:S02]  /*6f10*/  FMNMX.FTZ R136, R136, R135, !PT ;  /* 0x0000008788887209 */ /* 0x000fe40007810000 */
[----:B------:R-:W-:Y:S02]  /*6f20*/  FMNMX.FTZ R2, R2, R133, !PT ;  /* 0x0000008502027209 */ /* 0x000fe40007810000 */
[----:B------:R-:W-:Y:S01]  /*6f30*/  FMNMX.FTZ R133, R10, R138, !PT ;  /* 0x0000008a0a857209 */ /* 0x000fe20007810000 */
[----:B------:R-:W1:Y:S03]  /*6f40*/  SHFL.BFLY PT, R135, R136, 0x1, 0x1f ;  /* 0x0c201f0088877f89 */ /* 0x000e6600000e0000 */
[----:B------:R-:W-:Y:S04]  /*6f50*/  FMNMX.FTZ R133, R11, R133, !PT ;  /* 0x000000850b857209 */ /* 0x000fe80007810000 */
[----:B------:R-:W-:Y:S01]  /*6f60*/  FMNMX.FTZ R3, R14, R133, !PT ;  /* 0x000000850e037209 */ /* 0x000fe20007810000 */
[----:B------:R-:W2:Y:S03]  /*6f70*/  SHFL.BFLY PT, R139, R2, 0x1, 0x1f ;  /* 0x0c201f00028b7f89 */ /* 0x000ea600000e0000 */
[----:B------:R-:W-:Y:S04]  /*6f80*/  FMNMX.FTZ R3, R15, R3, !PT ;  /* 0x000000030f037209 */ /* 0x000fe80007810000 */
[----:B------:R-:W-:Y:S01]  /*6f90*/  FMNMX.FTZ R3, R26, R3, !PT ;  /* 0x000000031a037209 */ /* 0x000fe20007810000 */
[----:B------:R-:W3:Y:S03]  /*6fa0*/  SHFL.BFLY PT, R133, R134, 0x1, 0x1f ;  /* 0x0c201f0086857f89 */ /* 0x000ee600000e0000 */
[----:B------:R-:W-:Y:S04]  /*6fb0*/  FMNMX.FTZ R3, R27, R3, !PT ;  /* 0x000000031b037209 */ /* 0x000fe80007810000 */
[----:B------:R-:W-:Y:S02]  /*6fc0*/  FMNMX.FTZ R3, R30, R3, !PT ;  /* 0x000000031e037209 */ /* 0x000fe40007810000 */
[----:B-1----:R-:W-:Y:S04]  /*6fd0*/  FMNMX.FTZ R136, R136, R135, !PT ;  /* 0x0000008788887209 */ /* 0x002fe80007810000 */
[C---:B------:R-:W-:Y:S01]  /*6fe0*/  FSETP.NEU.FTZ.AND P1, PT, R136.reuse, -INF , PT ;  /* 0xff8000008800780b */ /* 0x040fe20003f3d000 */
[----:B------:R-:W-:Y:S01]  /*6ff0*/  FADD.FTZ R0, -R136, R0 ;  /* 0x0000000088007221 */ /* 0x000fe20000010100 */
[----:B--2---:R-:W-:Y:S01]  /*7000*/  FMNMX.FTZ R135, R2, R139, !PT ;  /* 0x0000008b02877209 */ /* 0x004fe20007810000 */
[----:B------:R-:W-:Y:S01]  /*7010*/  FMUL.FTZ R184, R136, c[0x0][0x23c] ;  /* 0x00008f0088b87a20 */ /* 0x000fe20000410000 */
[----:B------:R-:W-:Y:S01]  /*7020*/  FMNMX.FTZ R2, R31, R3, !PT ;  /* 0x000000031f027209 */ /* 0x000fe20007810000 */
[----:B------:R-:W-:Y:S02]  /*7030*/  FMUL.FTZ R0, R0, c[0x0][0x23c] ;  /* 0x00008f0000007a20 */ /* 0x000fe40000410000 */
[----:B------:R-:W-:Y:S01]  /*7040*/  FMUL.FTZ R185, R135, c[0x0][0x23c] ;  /* 0x00008f0087b97a20 */ /* 0x000fe20000410000 */
[----:B------:R-:W-:Y:S01]  /*7050*/  FMNMX.FTZ R2, R42, R2, !PT ;  /* 0x000000022a027209 */ /* 0x000fe20007810000 */
[----:B------:R1:W2:Y:S01]  /*7060*/  MUFU.EX2 R3, R0 ;  /* 0x0000000000037308 */ /* 0x0002a20000000800 */
[----:B---3--:R-:W-:Y:S02]  /*7070*/  FMNMX.FTZ R134, R134, R133, !PT ;  /* 0x0000008586867209 */ /* 0x008fe40007810000 */
[----:B------:R-:W-:Y:S02]  /*7080*/  FMNMX.FTZ R2, R43, R2, !PT ;  /* 0x000000022b027209 */ /* 0x000fe40007810000 */
[----:B------:R-:W-:Y:S01]  /*7090*/  FSEL R184, R184, RZ, P1 ;  /* 0x000000ffb8b87208 */ /* 0x000fe20000800000 */
[----:B------:R-:W-:Y:S01]  /*70a0*/  FMUL.FTZ R186, R134, c[0x0][0x23c] ;  /* 0x00008f0086ba7a20 */ /* 0x000fe20000410000 */
[----:B------:R-:W-:Y:S02]  /*70b0*/  FMNMX.FTZ R2, R46, R2, !PT ;  /* 0x000000022e027209 */ /* 0x000fe40007810000 */
[----:B------:R-:W-:Y:S01]  /*70c0*/  FSETP.NEU.FTZ.AND P1, PT, R135, -INF , PT ;  /* 0xff8000008700780b */ /* 0x000fe20003f3d000 */
[--C-:B------:R-:W-:Y:S01]  /*70d0*/  FFMA.FTZ R17, R17, c[0x0][0x23c], -R184.reuse ;  /* 0x00008f0011117a23 */ /* 0x100fe200000108b8 */
[----:B------:R-:W-:Y:S01]  /*70e0*/  FMNMX.FTZ R2, R47, R2, !PT ;  /* 0x000000022f027209 */ /* 0x000fe20007810000 */
[--C-:B------:R-:W-:Y:S01]  /*70f0*/  FFMA.FTZ R16, R16, c[0x0][0x23c], -R184.reuse ;  /* 0x00008f0010107a23 */ /* 0x100fe200000108b8 */
[----:B------:R-:W-:Y:S01]  /*7100*/  FSEL R185, R185, RZ, P1 ;  /* 0x000000ffb9b97208 */ /* 0x000fe20000800000 */
[----:B------:R3:W-:Y:S01]  /*7110*/  MUFU.EX2 R209, R17 ;  /* 0x0000001100d17308 */ /* 0x0007e20000000800 */
[----:B------:R-:W-:Y:S01]  /*7120*/  FMNMX.FTZ R2, R58, R2, !PT ;  /* 0x000000023a027209 */ /* 0x000fe20007810000 */
[----:B------:R-:W-:Y:S01]  /*7130*/  FFMA.FTZ R4, R4, c[0x0][0x23c], -R184 ;  /* 0x00008f0004047a23 */ /* 0x000fe200000108b8 */
[----:B------:R-:W-:Y:S01]  /*7140*/  FSETP.NEU.FTZ.AND P1, PT, R134, -INF , PT ;  /* 0xff8000008600780b */ /* 0x000fe20003f3d000 */
[--C-:B------:R-:W-:Y:S02]  /*7150*/  FFMA.FTZ R18, R18, c[0x0][0x23c], -R185.reuse ;  /* 0x00008f0012127a23 */ /* 0x100fe400000108b9 */
[--C-:B------:R-:W-:Y:S01]  /*7160*/  FFMA.FTZ R19, R19, c[0x0][0x23c], -R185.reuse ;  /* 0x00008f0013137a23 */ /* 0x100fe200000108b9 */
[----:B------:R-:W-:Y:S01]  /*7170*/  FSEL R186, R186, RZ, P1 ;  /* 0x000000ffbaba7208 */ /* 0x000fe20000800000 */
[--C-:B------:R-:W-:Y:S02]  /*7180*/  FFMA.FTZ R6, R6, c[0x0][0x23c], -R185.reuse ;  /* 0x00008f0006067a23 */ /* 0x100fe400000108b9 */
[----:B-1----:R-:W-:Y:S01]  /*7190*/  FADD.FTZ R0, -R135, R132 ;  /* 0x0000008487007221 */ /* 0x002fe20000010100 */
[----:B------:R1:W-:Y:S01]  /*71a0*/  MUFU.EX2 R246, R4 ;  /* 0x0000000400f67308 */ /* 0x0003e20000000800 */
[--C-:B------:R-:W-:Y:S02]  /*71b0*/  FFMA.FTZ R13, R13, c[0x0][0x23c], -R186.reuse ;  /* 0x00008f000d0d7a23 */ /* 0x100fe400000108ba */
[----:B------:R-:W-:Y:S02]  /*71c0*/  FMUL.FTZ R0, R0, c[0x0][0x23c] ;  /* 0x00008f0000007a20 */ /* 0x000fe40000410000 */
[--C-:B------:R-:W-:Y:S02]  /*71d0*/  FFMA.FTZ R12, R12, c[0x0][0x23c], -R186.reuse ;  /* 0x00008f000c0c7a23 */ /* 0x100fe400000108ba */
[--C-:B------:R-:W-:Y:S02]  /*71e0*/  FFMA.FTZ R139, R7, c[0x0][0x23c], -R185.reuse ;  /* 0x00008f00078b7a23 */ /* 0x100fe400000108b9 */
[----:B------:R-:W-:Y:S01]  /*71f0*/  FFMA.FTZ R9, R9, c[0x0][0x23c], -R186 ;  /* 0x00008f0009097a23 */ /* 0x000fe200000108ba */
[----:B------:R4:W5:Y:S01]  /*7200*/  MUFU.EX2 R133, R0 ;  /* 0x0000000000857308 */ /* 0x0009620000000800 */
[----:B--2---:R-:W-:Y:S02]  /*7210*/  FMUL.FTZ R68, R3, R68 ;  /* 0x0000004403447220 */ /* 0x004fe40000410000 */
[--C-:B---3--:R-:W-:Y:S02]  /*7220*/  FFMA.FTZ R17, R5, c[0x0][0x23c], -R184.reuse ;  /* 0x00008f0005117a23 */ /* 0x108fe400000108b8 */
[C---:B------:R-:W-:Y:S02]  /*7230*/  FMUL.FTZ R69, R3.reuse, R69 ;  /* 0x0000004503457220 */ /* 0x040fe40000410000 */
[C---:B------:R-:W-:Y:S02]  /*7240*/  FMUL.FTZ R80, R3.reuse, R80 ;  /* 0x0000005003507220 */ /* 0x040fe40000410000 */
[----:B------:R-:W-:Y:S01]  /*7250*/  FMUL.FTZ R81, R3, R81 ;  /* 0x0000005103517220 */ /* 0x000fe20000410000 */
[----:B------:R2:W-:Y:S01]  /*7260*/  MUFU.EX2 R207, R16 ;  /* 0x0000001000cf7308 */ /* 0x0005e20000000800 */
[----:B------:R-:W-:Y:S02]  /*7270*/  FFMA.FTZ R49, R49, c[0x0][0x23c], -R184 ;  /* 0x00008f0031317a23 */ /* 0x000fe400000108b8 */
[--C-:B------:R-:W-:Y:S01]  /*7280*/  FFMA.FTZ R50, R50, c[0x0][0x23c], -R185.reuse ;  /* 0x00008f0032327a23 */ /* 0x100fe200000108b9 */
[----:B-1----:R-:W-:Y:S01]  /*7290*/  LOP3.LUT R4, R225, UR23, R204, 0x96, !PT ;  /* 0x00000017e1047c12 */ /* 0x002fe2000f8e96cc */
[----:B------:R-:W-:Y:S02]  /*72a0*/  FFMA.FTZ R51, R51, c[0x0][0x23c], -R185 ;  /* 0x00008f0033337a23 */ /* 0x000fe400000108b9 */
[C---:B------:R-:W-:Y:S02]  /*72b0*/  FMUL.FTZ R84, R3.reuse, R84 ;  /* 0x0000005403547220 */ /* 0x040fe40000410000 */
[----:B------:R-:W-:Y:S01]  /*72c0*/  IMAD.WIDE.U32 R4, R4, -0x326172a9, RZ ;  /* 0xcd9e8d5704047825 */ /* 0x000fe200078e00ff */
[----:B------:R1:W-:Y:S03]  /*72d0*/  MUFU.EX2 R208, R18 ;  /* 0x0000001200d07308 */ /* 0x0003e60000000800 */
[----:B------:R-:W-:Y:S02]  /*72e0*/  FMUL.FTZ R85, R3, R85 ;  /* 0x0000005503557220 */ /* 0x000fe40000410000 */
[----:B----4-:R-:W-:Y:S01]  /*72f0*/  FADD.FTZ R0, -R134, R137 ;  /* 0x0000008986007221 */ /* 0x010fe20000010100 */
[----:B------:R-:W-:Y:S01]  /*7300*/  LOP3.LUT R137, R5, UR15, R240, 0x96, !PT ;  /* 0x0000000f05897c12 */ /* 0x000fe2000f8e96f0 */
[C---:B-----5:R-:W-:Y:S02]  /*7310*/  FMUL.FTZ R70, R133.reuse, R70 ;  /* 0x0000004685467220 */ /* 0x060fe40000410000 */
[----:B------:R-:W-:Y:S01]  /*7320*/  FMUL.FTZ R0, R0, c[0x0][0x23c] ;  /* 0x00008f0000007a20 */ /* 0x000fe20000410000 */
[----:B------:R3:W-:Y:S01]  /*7330*/  MUFU.EX2 R206, R17 ;  /* 0x0000001100ce7308 */ /* 0x0007e20000000800 */
[C---:B------:R-:W-:Y:S02]  /*7340*/  FMUL.FTZ R71, R133.reuse, R71 ;  /* 0x0000004785477220 */ /* 0x040fe40000410000 */
[----:B------:R-:W-:Y:S01]  /*7350*/  FMUL.FTZ R82, R133, R82 ;  /* 0x0000005285527220 */ /* 0x000fe20000410000 */
[----:B--2---:R-:W-:Y:S01]  /*7360*/  LOP3.LUT R16, R229, UR14, R224, 0x96, !PT ;  /* 0x0000000ee5107c12 */ /* 0x004fe2000f8e96e0 */
[C---:B------:R-:W-:Y:S02]  /*7370*/  FMUL.FTZ R83, R133.reuse, R83 ;  /* 0x0000005385537220 */ /* 0x040fe40000410000 */
[----:B------:R-:W-:Y:S02]  /*7380*/  FMUL.FTZ R86, R133, R86 ;  /* 0x0000005685567220 */ /* 0x000fe40000410000 */
[----:B------:R-:W-:Y:S01]  /*7390*/  IMAD.WIDE.U32 R196, R16, -0x326172a9, RZ ;  /* 0xcd9e8d5710c47825 */ /* 0x000fe200078e00ff */
[----:B------:R2:W4:Y:S01]  /*73a0*/  MUFU.EX2 R132, R0 ;  /* 0x0000000000847308 */ /* 0x0005220000000800 */
[----:B------:R-:W-:Y:S02]  /*73b0*/  LOP3.LUT R16, R5, UR15, R242, 0x96, !PT ;  /* 0x0000000f05107c12 */ /* 0x000fe4000f8e96f2 */
[----:B------:R-:W-:Y:S01]  /*73c0*/  FMUL.FTZ R87, R133, R87 ;  /* 0x0000005785577220 */ /* 0x000fe20000410000 */
[----:B-1----:R-:W-:Y:S01]  /*73d0*/  LOP3.LUT R18, R231, UR14, R224, 0x96, !PT ;  /* 0x0000000ee7127c12 */ /* 0x002fe2000f8e96e0 */
[--C-:B------:R-:W-:Y:S02]  /*73e0*/  FFMA.FTZ R32, R32, c[0x0][0x23c], -R184.reuse ;  /* 0x00008f0020207a23 */ /* 0x100fe400000108b8 */
[----:B------:R-:W-:Y:S02]  /*73f0*/  FFMA.FTZ R33, R33, c[0x0][0x23c], -R184 ;  /* 0x00008f0021217a23 */ /* 0x000fe400000108b8 */
[----:B------:R-:W-:Y:S01]  /*7400*/  IMAD.WIDE.U32 R194, R18, -0x326172a9, RZ ;  /* 0xcd9e8d5712c27825 */ /* 0x000fe200078e00ff */
[----:B------:R1:W-:Y:S03]  /*7410*/  MUFU.EX2 R252, R6 ;  /* 0x0000000600fc7308 */ /* 0x0003e60000000800 */
[--C-:B------:R-:W-:Y:S01]  /*7420*/  FFMA.FTZ R34, R34, c[0x0][0x23c], -R185.reuse ;  /* 0x00008f0022227a23 */ /* 0x100fe200000108b9 */
[--C-:B------:R-:W-:Y:S01]  /*7430*/  LOP3.LUT R18, R195, UR13, R4.reuse, 0x96, !PT ;  /* 0x0000000dc3127c12 */ /* 0x100fe2000f8e9604 */
[----:B------:R-:W-:Y:S01]  /*7440*/  FFMA.FTZ R35, R35, c[0x0][0x23c], -R185 ;  /* 0x00008f0023237a23 */ /* 0x000fe200000108b9 */
[----:B---3--:R-:W-:Y:S01]  /*7450*/  LOP3.LUT R17, R197, UR13, R4, 0x96, !PT ;  /* 0x0000000dc5117c12 */ /* 0x008fe2000f8e9604 */
[----:B------:R-:W-:Y:S03]  /*7460*/  IMAD.WIDE.U32 R4, R16, -0x2daee0ad, RZ ;  /* 0xd2511f5310047825 */ /* 0x000fe600078e00ff */
[----:B------:R3:W5:Y:S01]  /*7470*/  MUFU.EX2 R205, R19 ;  /* 0x0000001300cd7308 */ /* 0x0007620000000800 */
[----:B------:R-:W-:Y:S01]  /*7480*/  IMAD.WIDE.U32 R16, R17, -0x2daee0ad, RZ ;  /* 0xd2511f5311107825 */ /* 0x000fe200078e00ff */
[----:B------:R-:W-:Y:S02]  /*7490*/  LOP3.LUT R5, R5, UR12, R230, 0x96, !PT ;  /* 0x0000000c05057c12 */ /* 0x000fe4000f8e96e6 */
[----:B--2---:R-:W-:Y:S01]  /*74a0*/  FMNMX.FTZ R0, R59, R2, !PT ;  /* 0x000000023b007209 */ /* 0x004fe20007810000 */
[C---:B----4-:R-:W-:Y:S02]  /*74b0*/  FMUL.FTZ R72, R132.reuse, R72 ;  /* 0x0000004884487220 */ /* 0x050fe40000410000 */
[----:B------:R-:W-:Y:S01]  /*74c0*/  FMUL.FTZ R73, R132, R73 ;  /* 0x0000004984497220 */ /* 0x000fe20000410000 */
[----:B------:R-:W-:Y:S01]  /*74d0*/  FMNMX.FTZ R0, R62, R0, !PT ;  /* 0x000000003e007209 */ /* 0x000fe20007810000 */
[C---:B------:R-:W-:Y:S01]  /*74e0*/  FMUL.FTZ R76, R132.reuse, R76 ;  /* 0x0000004c844c7220 */ /* 0x040fe20000410000 */
[----:B------:R2:W-:Y:S01]  /*74f0*/  MUFU.EX2 R249, R13 ;  /* 0x0000000d00f97308 */ /* 0x0005e20000000800 */
[C---:B------:R-:W-:Y:S01]  /*7500*/  FMUL.FTZ R77, R132.reuse, R77 ;  /* 0x0000004d844d7220 */ /* 0x040fe20000410000 */
[----:B------:R-:W-:Y:S01]  /*7510*/  FMNMX.FTZ R0, R63, R0, !PT ;  /* 0x000000003f007209 */ /* 0x000fe20007810000 */
[C---:B------:R-:W-:Y:S02]  /*7520*/  FMUL.FTZ R88, R132.reuse, R88 ;  /* 0x0000005884587220 */ /* 0x040fe40000410000 */
[----:B-1----:R-:W-:Y:S02]  /*7530*/  IMAD.WIDE.U32 R6, R137, -0x2daee0ad, RZ ;  /* 0xd2511f5389067825 */ /* 0x002fe400078e00ff */
[----:B------:R-:W1:Y:S02]  /*7540*/  SHFL.BFLY PT, R2, R0, 0x2, 0x1f ;  /* 0x0c401f0000027f89 */ /* 0x000e6400000e0000 */
[C---:B------:R-:W-:Y:S01]  /*7550*/  FMUL.FTZ R89, R132.reuse, R89 ;  /* 0x0000005984597220 */ /* 0x040fe20000410000 */
[----:B------:R4:W2:Y:S01]  /*7560*/  MUFU.EX2 R250, R12 ;  /* 0x0000000c00fa7308 */ /* 0x0008a20000000800 */
[----:B------:R-:W-:Y:S01]  /*7570*/  LOP3.LUT R17, R17, UR10, R6, 0x96, !PT ;  /* 0x0000000a11117c12 */ /* 0x000fe2000f8e9606 */
[----:B------:R-:W-:Y:S02]  /*7580*/  FMUL.FTZ R92, R132, R92 ;  /* 0x0000005c845c7220 */ /* 0x000fe40000410000 */
[----:B---3--:R-:W-:Y:S01]  /*7590*/  IMAD.WIDE.U32 R18, R18, -0x2daee0ad, RZ ;  /* 0xd2511f5312127825 */ /* 0x008fe200078e00ff */
[----:B-----5:R-:W-:Y:S03]  /*75a0*/  F2FP.BF16.PACK_AB R175, R205, R208 ;  /* 0x000000d0cdaf723e */ /* 0x020fe600000010ff */
[----:B------:R-:W-:Y:S01]  /*75b0*/  IMAD.WIDE.U32 R200, R17, -0x326172a9, RZ ;  /* 0xcd9e8d5711c87825 */ /* 0x000fe200078e00ff */
[----:B------:R-:W-:Y:S01]  /*75c0*/  LOP3.LUT R19, R19, UR10, R4, 0x96, !PT ;  /* 0x0000000a13137c12 */ /* 0x000fe2000f8e9604 */
[----:B------:R-:W-:Y:S01]  /*75d0*/  MUFU.EX2 R244, R9 ;  /* 0x0000000900f47308 */ /* 0x000fe20000000800 */
[----:B------:R-:W-:Y:S01]  /*75e0*/  LOP3.LUT R4, R7, UR12, R228, 0x96, !PT ;  /* 0x0000000c07047c12 */ /* 0x000fe2000f8e96e4 */
[----:B------:R-:W-:Y:S04]  /*75f0*/  IMAD.WIDE.U32 R6, R5, -0x326172a9, RZ ;  /* 0xcd9e8d5705067825 */ /* 0x000fe800078e00ff */
[----:B------:R-:W-:Y:S01]  /*7600*/  IMAD.WIDE.U32 R192, R19, -0x326172a9, RZ ;  /* 0xcd9e8d5713c07825 */ /* 0x000fe200078e00ff */
[----:B------:R-:W-:Y:S03]  /*7610*/  LOP3.LUT R7, R7, UR11, R194, 0x96, !PT ;  /* 0x0000000b07077c12 */ /* 0x000fe6000f8e96c2 */
[----:B------:R-:W-:Y:S01]  /*7620*/  IMAD.WIDE.U32 R4, R4, -0x326172a9, RZ ;  /* 0xcd9e8d5704047825 */ /* 0x000fe200078e00ff */
[----:B-1----:R-:W-:Y:S01]  /*7630*/  FMNMX.FTZ R0, R0, R2, !PT ;  /* 0x0000000200007209 */ /* 0x002fe20007810000 */
[----:B------:R-:W-:Y:S02]  /*7640*/  MUFU.EX2 R251, R139 ;  /* 0x0000008b00fb7308 */ /* 0x000fe40000000800 */
[----:B--2---:R-:W-:Y:S01]  /*7650*/  FFMA.FTZ R13, R8, c[0x0][0x23c], -R186 ;  /* 0x00008f00080d7a23 */ /* 0x004fe200000108ba */
[----:B----4-:R-:W-:Y:S01]  /*7660*/  LOP3.LUT R12, R201, UR9, R4, 0x96, !PT ;  /* 0x00000009c90c7c12 */ /* 0x010fe2000f8e9604 */
[----:B------:R-:W1:Y:S01]  /*7670*/  SHFL.BFLY PT, R2, R0, 0x1, 0x1f ;  /* 0x0c201f0000027f89 */ /* 0x000e6200000e0000 */
[----:B------:R-:W-:Y:S01]  /*7680*/  LOP3.LUT R5, R5, UR11, R196, 0x96, !PT ;  /* 0x0000000b05057c12 */ /* 0x000fe2000f8e96c4 */
[----:B------:R-:W-:Y:S01]  /*7690*/  FMUL.FTZ R19, R133, R155 ;  /* 0x0000009b85137220 */ /* 0x000fe20000410000 */
[----:B------:R-:W-:Y:S01]  /*76a0*/  F2FP.BF16.PACK_AB R182, R249, R250 ;  /* 0x000000faf9b6723e */ /* 0x000fe200000010ff */
[----:B------:R-:W-:Y:S02]  /*76b0*/  IMAD.WIDE.U32 R202, R12, -0x2daee0ad, RZ ;  /* 0xd2511f530cca7825 */ /* 0x000fe400078e00ff */
[----:B------:R2:W3:Y:S02]  /*76c0*/  MUFU.EX2 R245, R13 ;  /* 0x0000000d00f57308 */ /* 0x0004e40000000800 */
[----:B------:R-:W-:Y:S04]  /*76d0*/  IMAD.WIDE.U32 R4, R5, -0x2daee0ad, RZ ;  /* 0xd2511f5305047825 */ /* 0x000fe800078e00ff */
[----:B------:R-:W-:Y:S01]  /*76e0*/  FMUL.FTZ R93, R132, R93 ;  /* 0x0000005d845d7220 */ /* 0x000fe20000410000 */
[----:B------:R-:W-:Y:S01]  /*76f0*/  LOP3.LUT R16, R5, UR8, R16, 0x96, !PT ;  /* 0x0000000805107c12 */ /* 0x000fe2000f8e9610 */
[----:B------:R-:W-:Y:S01]  /*7700*/  FMUL.FTZ R96, R3, R96 ;  /* 0x0000006003607220 */ /* 0x000fe20000410000 */
[----:B------:R-:W-:Y:S01]  /*7710*/  LOP3.LUT R4, R203, UR6, R4, 0x96, !PT ;  /* 0x00000006cb047c12 */ /* 0x000fe2000f8e9604 */
[----:B------:R-:W-:Y:S01]  /*7720*/  MUFU.EX2 R201, R49 ;  /* 0x0000003100c97308 */ /* 0x000fe20000000800 */
[----:B------:R-:W-:Y:S02]  /*7730*/  FMUL.FTZ R97, R3, R97 ;  /* 0x0000006103617220 */ /* 0x000fe40000410000 */
[----:B------:R-:W-:Y:S04]  /*7740*/  IMAD.WIDE.U32 R190, R16, -0x326172a9, RZ ;  /* 0xcd9e8d5710be7825 */ /* 0x000fe800078e00ff */
[----:B------:R-:W-:Y:S01]  /*7750*/  IMAD.WIDE.U32 R4, R4, -0x326172a9, RZ ;  /* 0xcd9e8d5704047825 */ /* 0x000fe200078e00ff */
[----:B-1----:R-:W-:Y:S02]  /*7760*/  FMNMX.FTZ R2, R0, R2, !PT ;  /* 0x0000000200027209 */ /* 0x002fe40007810000 */
[----:B------:R-:W-:Y:S01]  /*7770*/  LOP3.LUT R0, R193, UR9, R6, 0x96, !PT ;  /* 0x00000009c1007c12 */ /* 0x000fe2000f8e9606 */
[----:B------:R-:W-:Y:S01]  /*7780*/  IMAD.WIDE.U32 R6, R7, -0x2daee0ad, RZ ;  /* 0xd2511f5307067825 */ /* 0x000fe200078e00ff */
[C---:B------:R-:W-:Y:S01]  /*7790*/  FSETP.NEU.FTZ.AND P1, PT, R2.reuse, -INF , PT ;  /* 0xff8000000200780b */ /* 0x040fe20003f3d000 */
[----:B------:R1:W-:Y:S01]  /*77a0*/  MUFU.EX2 R234, R32 ;  /* 0x0000002000ea7308 */ /* 0x0003e20000000800 */
[----:B--2---:R-:W-:Y:S01]  /*77b0*/  SHF.R.U32.HI R13, RZ, 0x18, R4 ;  /* 0x00000018ff0d7819 */ /* 0x004fe20000011604 */
[----:B------:R-:W-:Y:S01]  /*77c0*/  FMUL.FTZ R187, R2, c[0x0][0x23c] ;  /* 0x00008f0002bb7a20 */ /* 0x000fe20000410000 */
[----:B------:R-:W-:Y:S01]  /*77d0*/  LOP3.LUT R18, R7, UR8, R18, 0x96, !PT ;  /* 0x0000000807127c12 */ /* 0x000fe2000f8e9612 */
[----:B------:R-:W-:Y:S01]  /*77e0*/  IMAD.WIDE.U32 R198, R0, -0x2daee0ad, RZ ;  /* 0xd2511f5300c67825 */ /* 0x000fe200078e00ff */
[----:B------:R-:W-:Y:S02]  /*77f0*/  LOP3.LUT R0, R5, UR17, R190, 0x96, !PT ;  /* 0x0000001105007c12 */ /* 0x000fe4000f8e96be */
[----:B------:R-:W-:Y:S01]  /*7800*/  FSEL R187, R187, RZ, P1 ;  /* 0x000000ffbbbb7208 */ /* 0x000fe20000800000 */
[----:B------:R-:W-:Y:S01]  /*7810*/  IMAD.WIDE.U32 R188, R18, -0x326172a9, RZ ;  /* 0xcd9e8d5712bc7825 */ /* 0x000fe200078e00ff */
[----:B------:R-:W-:Y:S01]  /*7820*/  LOP3.LUT R6, R199, UR6, R6, 0x96, !PT ;  /* 0x00000006c7067c12 */ /* 0x000fe2000f8e9606 */
[----:B------:R2:W-:Y:S01]  /*7830*/  MUFU.EX2 R233, R33 ;  /* 0x0000002100e97308 */ /* 0x0005e20000000800 */
[----:B---3--:R-:W-:Y:S01]  /*7840*/  F2FP.BF16.PACK_AB R180, R244, R245 ;  /* 0x000000f5f4b4723e */ /* 0x008fe200000010ff */
[--C-:B------:R-:W-:Y:S01]  /*7850*/  FFMA.FTZ R14, R14, c[0x0][0x23c], -R187.reuse ;  /* 0x00008f000e0e7a23 */ /* 0x100fe200000108bb */
[----:B------:R-:W-:Y:S01]  /*7860*/  LOP3.LUT R137, R189, UR7, R192, 0x96, !PT ;  /* 0x00000007bd897c12 */ /* 0x000fe2000f8e96c0 */
[--C-:B------:R-:W-:Y:S02]  /*7870*/  FFMA.FTZ R15, R15, c[0x0][0x23c], -R187.reuse ;  /* 0x00008f000f0f7a23 */ /* 0x100fe400000108bb */
[----:B------:R-:W-:Y:S04]  /*7880*/  IMAD.WIDE.U32 R6, R6, -0x326172a9, RZ ;  /* 0xcd9e8d5706067825 */ /* 0x000fe800078e00ff */
[----:B------:R3:W-:Y:S01]  /*7890*/  MUFU.EX2 R248, R14 ;  /* 0x0000000e00f87308 */ /* 0x0007e20000000800 */
[--C-:B------:R-:W-:Y:S01]  /*78a0*/  SHF.R.U32.HI R16, RZ, 0x10, R6.reuse ;  /* 0x00000010ff107819 */ /* 0x100fe20000011606 */
[--C-:B------:R-:W-:Y:S01]  /*78b0*/  FFMA.FTZ R10, R10, c[0x0][0x23c], -R187.reuse ;  /* 0x00008f000a0a7a23 */ /* 0x100fe200000108bb */
[C---:B------:R-:W-:Y:S01]  /*78c0*/  LOP3.LUT R12, R6.reuse, 0xffff, RZ, 0xc0, !PT ;  /* 0x0000ffff060c7812 */ /* 0x040fe200078ec0ff */
[--C-:B------:R-:W-:Y:S01]  /*78d0*/  FFMA.FTZ R11, R11, c[0x0][0x23c], -R187.reuse ;  /* 0x00008f000b0b7a23 */ /* 0x100fe200000108bb */
[----:B------:R-:W-:Y:S01]  /*78e0*/  LOP3.LUT R18, R6, 0xff, RZ, 0xc0, !PT ;  /* 0x000000ff06127812 */ /* 0x000fe200078ec0ff */
[----:B-1----:R-:W-:Y:S01]  /*78f0*/  FMUL.FTZ R32, R132, R156 ;  /* 0x0000009c84207220 */ /* 0x002fe20000410000 */
[----:B------:R-:W-:Y:S01]  /*7900*/  SHF.R.U32.HI R17, RZ, 0x18, R6 ;  /* 0x00000018ff117819 */ /* 0x000fe20000011606 */
[--C-:B------:R-:W-:Y:S01]  /*7910*/  FFMA.FTZ R46, R46, c[0x0][0x23c], -R187.reuse ;  /* 0x00008f002e2e7a23 */ /* 0x100fe200000108bb */
[----:B------:R-:W-:Y:S01]  /*7920*/  LOP3.LUT R6, R7, UR17, R188, 0x96, !PT ;  /* 0x0000001107067c12 */ /* 0x000fe2000f8e96bc */
[----:B------:R1:W4:Y:S01]  /*7930*/  MUFU.EX2 R247, R15 ;  /* 0x0000000f00f77308 */ /* 0x0003220000000800 */
[----:B------:R-:W-:Y:S01]  /*7940*/  LOP3.LUT R7, R4, 0xffff, RZ, 0xc0, !PT ;  /* 0x0000ffff04077812 */ /* 0x000fe200078ec0ff */
[----:B------:R-:W-:Y:S01]  /*7950*/  FFMA.FTZ R59, R59, c[0x0][0x23c], -R187 ;  /* 0x00008f003b3b7a23 */ /* 0x000fe200000108bb */
[----:B------:R-:W-:Y:S01]  /*7960*/  LOP3.LUT R8, R16, 0xff, RZ, 0xc0, !PT ;  /* 0x000000ff10087812 */ /* 0x000fe200078ec0ff */
[----:B------:R-:W-:Y:S01]  /*7970*/  FMUL.FTZ R16, R3, R152 ;  /* 0x0000009803107220 */ /* 0x000fe20000410000 */
[----:B------:R-:W-:Y:S01]  /*7980*/  SHF.R.U32.HI R5, RZ, 0x8, R7 ;  /* 0x00000008ff057819 */ /* 0x000fe20000011607 */
[----:B--2---:R-:W-:Y:S01]  /*7990*/  FMUL.FTZ R33, R132, R157 ;  /* 0x0000009d84217220 */ /* 0x004fe20000410000 */
[----:B------:R-:W-:Y:S01]  /*79a0*/  PRMT R17, R8, 0x5410, R17 ;  /* 0x0000541008117816 */ /* 0x000fe20000000011 */
[C---:B------:R-:W-:Y:S01]  /*79b0*/  FMUL.FTZ R98, R133.reuse, R98 ;  /* 0x0000006285627220 */ /* 0x040fe20000410000 */
[----:B------:R-:W-:Y:S01]  /*79c0*/  SHF.R.U32.HI R12, RZ, 0x8, R12 ;  /* 0x00000008ff0c7819 */ /* 0x000fe2000001160c */
[----:B------:R2:W-:Y:S01]  /*79d0*/  MUFU.EX2 R239, R10 ;  /* 0x0000000a00ef7308 */ /* 0x0005e20000000800 */
[----:B------:R-:W-:Y:S01]  /*79e0*/  SHF.R.U32.HI R7, RZ, 0x10, R6 ;  /* 0x00000010ff077819 */ /* 0x000fe20000011606 */
[----:B------:R-:W-:Y:S01]  /*79f0*/  FMUL.FTZ R99, R133, R99 ;  /* 0x0000006385637220 */ /* 0x000fe20000410000 */
[----:B------:R-:W-:Y:S01]  /*7a00*/  LOP3.LUT R8, R0, 0xff, RZ, 0xc0, !PT ;  /* 0x000000ff00087812 */ /* 0x000fe200078ec0ff */
[C---:B------:R-:W-:Y:S01]  /*7a10*/  FMUL.FTZ R108, R3.reuse, R108 ;  /* 0x0000006c036c7220 */ /* 0x040fe20000410000 */
[----:B---3--:R-:W-:Y:S01]  /*7a20*/  SHF.R.U32.HI R14, RZ, 0x10, R4 ;  /* 0x00000010ff0e7819 */ /* 0x008fe20000011604 */
[----:B------:R-:W-:Y:S01]  /*7a30*/  FMUL.FTZ R109, R3, R109 ;  /* 0x0000006d036d7220 */ /* 0x000fe20000410000 */
[----:B------:R-:W-:Y:S01]  /*7a40*/  PRMT R18, R18, 0x5410, R12 ;  /* 0x0000541012127816 */ /* 0x000fe2000000000c */
[C---:B------:R-:W-:Y:S01]  /*7a50*/  FMUL.FTZ R110, R133.reuse, R110 ;  /* 0x0000006e856e7220 */ /* 0x040fe20000410000 */
[----:B------:R-:W-:Y:S01]  /*7a60*/  LOP3.LUT R12, R6, 0xff, RZ, 0xc0, !PT ;  /* 0x000000ff060c7812 */ /* 0x000fe200078ec0ff */
[----:B------:R-:W3:Y:S01]  /*7a70*/  MUFU.EX2 R238, R11 ;  /* 0x0000000b00ee7308 */ /* 0x000ee20000000800 */
[----:B------:R-:W-:Y:S01]  /*7a80*/  SHF.R.U32.HI R9, RZ, 0x18, R6 ;  /* 0x00000018ff097819 */ /* 0x000fe20000011606 */
[--C-:B------:R-:W-:Y:S01]  /*7a90*/  HSET2.LE.AND R174, R18, R226.reuse, PT ;  /* 0x000000e212ae7233 */ /* 0x100fe20003803000 */
[----:B------:R-:W-:Y:S01]  /*7aa0*/  LOP3.LUT R14, R14, 0xff, RZ, 0xc0, !PT ;  /* 0x000000ff0e0e7812 */ /* 0x000fe200078ec0ff */
[C---:B------:R-:W-:Y:S01]  /*7ab0*/  FMUL.FTZ R18, R133.reuse, R154 ;  /* 0x0000009a85127220 */ /* 0x040fe20000410000 */
[----:B-1----:R-:W-:Y:S01]  /*7ac0*/  LOP3.LUT R15, R4, 0xff, RZ, 0xc0, !PT ;  /* 0x000000ff040f7812 */ /* 0x002fe200078ec0ff */
[----:B------:R-:W-:Y:S01]  /*7ad0*/  FMUL.FTZ R111, R133, R111 ;  /* 0x0000006f856f7220 */ /* 0x000fe20000410000 */
[----:B------:R-:W-:Y:S01]  /*7ae0*/  LOP3.LUT R4, R0, 0xffff, RZ, 0xc0, !PT ;  /* 0x0000ffff00047812 */ /* 0x000fe200078ec0ff */
[----:B------:R-:W-:Y:S01]  /*7af0*/  FFMA.FTZ R44, R44, c[0x0][0x23c], -R186 ;  /* 0x00008f002c2c7a23 */ /* 0x000fe200000108ba */
[----:B------:R-:W-:Y:S01]  /*7b00*/  PRMT R15, R15, 0x5410, R5 ;  /* 0x000054100f0f7816 */ /* 0x000fe20000000005 */
[----:B------:R-:W-:Y:S01]  /*7b10*/  MUFU.EX2 R199, R51 ;  /* 0x0000003300c77308 */ /* 0x000fe20000000800 */
[----:B------:R-:W-:Y:S01]  /*7b20*/  SHF.R.U32.HI R4, RZ, 0x8, R4 ;  /* 0x00000008ff047819 */ /* 0x000fe20000011604 */
[----:B------:R-:W-:Y:S01]  /*7b30*/  FFMA.FTZ R45, R45, c[0x0][0x23c], -R186 ;  /* 0x00008f002d2d7a23 */ /* 0x000fe200000108ba */
[----:B------:R-:W-:Y:S01]  /*7b40*/  LOP3.LUT R5, R6, 0xffff, RZ, 0xc0, !PT ;  /* 0x0000ffff06057812 */ /* 0x000fe200078ec0ff */
[----:B------:R-:W-:Y:S01]  /*7b50*/  FFMA.FTZ R52, R52, c[0x0][0x23c], -R184 ;  /* 0x00008f0034347a23 */ /* 0x000fe200000108b8 */
[----:B------:R-:W-:Y:S01]  /*7b60*/  PRMT R8, R8, 0x5410, R4 ;  /* 0x0000541008087816 */ /* 0x000fe20000000004 */
[----:B------:R-:W-:Y:S01]  /*7b70*/  FFMA.FTZ R57, R57, c[0x0][0x23c], -R186 ;  /* 0x00008f0039397a23 */ /* 0x000fe200000108ba */
[----:B------:R-:W-:Y:S01]  /*7b80*/  SHF.R.U32.HI R6, RZ, 0x8, R5 ;  /* 0x00000008ff067819 */ /* 0x000fe20000011605 */
[----:B------:R-:W-:Y:S01]  /*7b90*/  FFMA.FTZ R58, R58, c[0x0][0x23c], -R187 ;  /* 0x00008f003a3a7a23 */ /* 0x000fe200000108bb */
[----:B------:R-:W-:Y:S01]  /*7ba0*/  LOP3.LUT R5, R7, 0xff, RZ, 0xc0, !PT ;  /* 0x000000ff07057812 */ /* 0x000fe200078ec0ff */
[--C-:B------:R-:W-:Y:S01]  /*7bb0*/  HSET2.LE.AND R8, R8, R226.reuse, PT ;  /* 0x000000e208087233 */ /* 0x100fe20003803000 */
[--C-:B------:R-:W-:Y:S01]  /*7bc0*/  SHF.R.U32.HI R7, RZ, 0x18, R0.reuse ;  /* 0x00000018ff077819 */ /* 0x100fe20000011600 */
[----:B------:R-:W-:Y:S01]  /*7bd0*/  MUFU.EX2 R227, R34 ;  /* 0x0000002200e37308 */ /* 0x000fe20000000800 */
[----:B------:R-:W-:Y:S01]  /*7be0*/  SHF.R.U32.HI R4, RZ, 0x10, R0 ;  /* 0x00000010ff047819 */ /* 0x000fe20000011600 */
[----:B------:R-:W-:Y:S01]  /*7bf0*/  FADD.FTZ R0, -R2, R138 ;  /* 0x0000008a02007221 */ /* 0x000fe20000010100 */
[----:B------:R-:W-:Y:S01]  /*7c00*/  PRMT R13, R14, 0x5410, R13 ;  /* 0x000054100e0d7816 */ /* 0x000fe2000000000d */
[----:B------:R-:W-:Y:S01]  /*7c10*/  FFMA.FTZ R60, R60, c[0x0][0x23c], -R186 ;  /* 0x00008f003c3c7a23 */ /* 0x000fe200000108ba */
[----:B------:R-:W-:Y:S01]  /*7c20*/  PRMT R12, R12, 0x5410, R6 ;  /* 0x000054100c0c7816 */ /* 0x000fe20000000006 */
[----:B------:R-:W-:Y:S01]  /*7c30*/  FMUL.FTZ R0, R0, c[0x0][0x23c] ;  /* 0x00008f0000007a20 */ /* 0x000fe20000410000 */
[----:B------:R-:W-:Y:S01]  /*7c40*/  PRMT R9, R5, 0x5410, R9 ;  /* 0x0000541005097816 */ /* 0x000fe20000000009 */
[--C-:B------:R-:W-:Y:S01]  /*7c50*/  HSET2.LE.AND R5, R17, R226.reuse, PT ;  /* 0x000000e211057233 */ /* 0x100fe20003803000 */
[----:B------:R-:W-:Y:S01]  /*7c60*/  LOP3.LUT R6, R4, 0xff, RZ, 0xc0, !PT ;  /* 0x000000ff04067812 */ /* 0x000fe200078ec0ff */
[--C-:B------:R-:W-:Y:S01]  /*7c70*/  HSET2.LE.AND R172, R12, R226.reuse, PT ;  /* 0x000000e20cac7233 */ /* 0x100fe20003803000 */
[----:B------:R-:W-:Y:S01]  /*7c80*/  F2FP.BF16.PACK_AB R4, R209, R207 ;  /* 0x000000cfd104723e */ /* 0x000fe200000010ff */
[----:B------:R-:W1:Y:S01]  /*7c90*/  MUFU.EX2 R0, R0 ;  /* 0x0000000000007308 */ /* 0x000e620000000800 */
[----:B--2---:R-:W-:Y:S01]  /*7ca0*/  PRMT R10, R6, 0x5410, R7 ;  /* 0x00005410060a7816 */ /* 0x004fe20000000007 */
[--C-:B------:R-:W-:Y:S01]  /*7cb0*/  HSET2.LE.AND R6, R15, R226.reuse, PT ;  /* 0x000000e20f067233 */ /* 0x100fe20003803000 */
[----:B------:R-:W-:Y:S01]  /*7cc0*/  LOP3.LUT R174, R174, R4, RZ, 0xc0, !PT ;  /* 0x00000004aeae7212 */ /* 0x000fe200078ec0ff */
[--C-:B------:R-:W-:Y:S01]  /*7cd0*/  HSET2.LE.AND R7, R13, R226.reuse, PT ;  /* 0x000000e20d077233 */ /* 0x100fe20003803000 */
[----:B------:R-:W-:Y:S01]  /*7ce0*/  LOP3.LUT R175, R5, R175, RZ, 0xc0, !PT ;  /* 0x000000af05af7212 */ /* 0x000fe200078ec0ff */
[--C-:B------:R-:W-:Y:S01]  /*7cf0*/  HSET2.LE.AND R173, R9, R226.reuse, PT ;  /* 0x000000e209ad7233 */ /* 0x100fe20003803000 */
[----:B------:R-:W-:Y:S01]  /*7d00*/  F2FP.BF16.PACK_AB R4, R206, R246 ;  /* 0x000000f6ce04723e */ /* 0x000fe200000010ff */
[--C-:B------:R-:W-:Y:S01]  /*7d10*/  HSET2.LE.AND R9, R10, R226.reuse, PT ;  /* 0x000000e20a097233 */ /* 0x100fe20003803000 */
[----:B------:R-:W-:Y:S01]  /*7d20*/  F2FP.BF16.PACK_AB R5, R251, R252 ;  /* 0x000000fcfb05723e */ /* 0x000fe200000010ff */
[C---:B------:R-:W-:Y:S01]  /*7d30*/  FMUL.FTZ R12, R132.reuse, R148 ;  /* 0x00000094840c7220 */ /* 0x040fe20000410000 */
[----:B----4-:R-:W-:Y:S01]  /*7d40*/  F2FP.BF16.PACK_AB R183, R247, R248 ;  /* 0x000000f8f7b7723e */ /* 0x010fe200000010ff */
[----:B------:R-:W-:Y:S01]  /*7d50*/  FMUL.FTZ R13, R132, R149 ;  /* 0x00000095840d7220 */ /* 0x000fe20000410000 */
[----:B------:R-:W-:Y:S01]  /*7d60*/  LOP3.LUT R172, R172, R4, RZ, 0xc0, !PT ;  /* 0x00000004acac7212 */ /* 0x000fe200078ec0ff */
[----:B------:R-:W-:Y:S01]  /*7d70*/  FMUL.FTZ R4, R3, R140 ;  /* 0x0000008c03047220 */ /* 0x000fe20000410000 */
[----:B------:R-:W-:Y:S01]  /*7d80*/  LOP3.LUT R173, R173, R5, RZ, 0xc0, !PT ;  /* 0x00000005adad7212 */ /* 0x000fe200078ec0ff */
[----:B------:R-:W-:Y:S01]  /*7d90*/  FMUL.FTZ R5, R3, R141 ;  /* 0x0000008d03057220 */ /* 0x000fe20000410000 */
[----:B------:R-:W-:Y:S01]  /*7da0*/  LOP3.LUT R182, R6, R182, RZ, 0xc0, !PT ;  /* 0x000000b606b67212 */ /* 0x000fe200078ec0ff */
[----:B------:R-:W-:Y:S01]  /*7db0*/  FMUL.FTZ R6, R133, R142 ;  /* 0x0000008e85067220 */ /* 0x000fe20000410000 */
[----:B------:R-:W-:Y:S01]  /*7dc0*/  LOP3.LUT R183, R7, R183, RZ, 0xc0, !PT ;  /* 0x000000b707b77212 */ /* 0x000fe200078ec0ff */
[----:B------:R-:W-:Y:S01]  /*7dd0*/  FMUL.FTZ R7, R133, R143 ;  /* 0x0000008f85077220 */ /* 0x000fe20000410000 */
[----:B---3--:R-:W-:Y:S01]  /*7de0*/  F2FP.BF16.PACK_AB R181, R238, R239 ;  /* 0x000000efeeb5723e */ /* 0x008fe200000010ff */
[----:B------:R-:W2:Y:S01]  /*7df0*/  LDSM.16.MT88.4 R140, [R218+0x9000] ;  /* 0x00900000da8c783b */ /* 0x000ea20000004200 */
[----:B------:R-:W-:Y:S01]  /*7e00*/  LOP3.LUT R180, R8, R180, RZ, 0xc0, !PT ;  /* 0x000000b408b47212 */ /* 0x000fe200078ec0ff */
[C---:B------:R-:W-:Y:S01]  /*7e10*/  FMUL.FTZ R8, R132.reuse, R144 ;  /* 0x0000009084087220 */ /* 0x040fe20000410000 */
[----:B------:R-:W-:Y:S01]  /*7e20*/  LOP3.LUT R181, R9, R181, RZ, 0xc0, !PT ;  /* 0x000000b509b57212 */ /* 0x000fe200078ec0ff */
[----:B------:R-:W-:Y:S01]  /*7e30*/  FMUL.FTZ R9, R132, R145 ;  /* 0x0000009184097220 */ /* 0x000fe20000410000 */
[-C--:B------:R-:W-:Y:S01]  /*7e40*/  HMMA.16816.F32.BF16 R4, R172, R176.reuse, R4 ;  /* 0x000000b0ac04723c */ /* 0x080fe20000041804 */
[C---:B-1----:R-:W-:Y:S01]  /*7e50*/  FMUL.FTZ R10, R0.reuse, R146 ;  /* 0x00000092000a7220 */ /* 0x042fe20000410000 */
[----:B------:R1:W3:Y:S01]  /*7e60*/  MUFU.EX2 R215, R35 ;  /* 0x0000002300d77308 */ /* 0x0002e20000000800 */
[C---:B------:R-:W-:Y:S01]  /*7e70*/  FMUL.FTZ R11, R0.reuse, R147 ;  /* 0x00000093000b7220 */ /* 0x040fe20000410000 */
[----:B------:R-:W-:Y:S01]  /*7e80*/  LOP3.LUT R138, R191, UR7, R200, 0x96, !PT ;  /* 0x00000007bf8a7c12 */ /* 0x000fe2000f8e96c8 */
[----:B------:R-:W4:Y:S01]  /*7e90*/  LDSM.16.MT88.4 R144, [R216+0xa000] ;  /* 0x00a00000d890783b */ /* 0x000f220000004200 */
[C---:B------:R-:W-:Y:S02]  /*7ea0*/  FMUL.FTZ R34, R0.reuse, R158 ;  /* 0x0000009e00227220 */ /* 0x040fe40000410000 */
[C---:B------:R-:W-:Y:S02]  /*7eb0*/  FMUL.FTZ R14, R0.reuse, R150 ;  /* 0x00000096000e7220 */ /* 0x040fe40000410000 */
[C---:B------:R-:W-:Y:S02]  /*7ec0*/  HMMA.16816.F32.BF16 R8, R180.reuse, R176, R8 ;  /* 0x000000b0b408723c */ /* 0x040fe40000041808 */
[C---:B------:R-:W-:Y:S01]  /*7ed0*/  FMUL.FTZ R15, R0.reuse, R151 ;  /* 0x00000097000f7220 */ /* 0x040fe20000410000 */
[----:B------:R-:W-:Y:S01]  /*7ee0*/  MUFU.EX2 R200, R50 ;  /* 0x0000003200c87308 */ /* 0x000fe20000000800 */
[C---:B------:R-:W-:Y:S02]  /*7ef0*/  FMUL.FTZ R17, R3.reuse, R153 ;  /* 0x0000009903117220 */ /* 0x040fe40000410000 */
[C---:B------:R-:W-:Y:S02]  /*7f00*/  FMUL.FTZ R74, R0.reuse, R74 ;  /* 0x0000004a004a7220 */ /* 0x040fe40000410000 */
[C---:B------:R-:W-:Y:S01]  /*7f10*/  FMUL.FTZ R75, R0.reuse, R75 ;  /* 0x0000004b004b7220 */ /* 0x040fe20000410000 */
[-C--:B------:R-:W-:Y:S03]  /*7f20*/  HMMA.16816.F32.BF16 R12, R180, R178.reuse, R12 ;  /* 0x000000b2b40c723c */ /* 0x080fe6000004180c */
[C---:B------:R-:W-:Y:S01]  /*7f30*/  FMUL.FTZ R78, R0.reuse, R78 ;  /* 0x0000004e004e7220 */ /* 0x040fe20000410000 */
[----:B------:R-:W-:Y:S01]  /*7f40*/  MUFU.EX2 R188, R44 ;  /* 0x0000002c00bc7308 */ /* 0x000fe20000000800 */
[C---:B------:R-:W-:Y:S02]  /*7f50*/  FMUL.FTZ R79, R0.reuse, R79 ;  /* 0x0000004f004f7220 */ /* 0x040fe40000410000 */
[C---:B-1----:R-:W-:Y:S01]  /*7f60*/  FMUL.FTZ R35, R0.reuse, R159 ;  /* 0x0000009f00237220 */ /* 0x042fe20000410000 */
[C---:B------:R-:W-:Y:S01]  /*7f70*/  HMMA.16816.F32.BF16 R16, R172.reuse, R178, R16 ;  /* 0x000000b2ac10723c */ /* 0x040fe20000041810 */
[----:B------:R-:W-:Y:S03]  /*7f80*/  LDSM.16.MT88.4 R156, [R216+0xa400] ;  /* 0x00a40000d89c783b */ /* 0x000fe60000004200 */
[C---:B------:R-:W-:Y:S02]  /*7f90*/  FMUL.FTZ R90, R0.reuse, R90 ;  /* 0x0000005a005a7220 */ /* 0x040fe40000410000 */
[C---:B------:R-:W-:Y:S02]  /*7fa0*/  FMUL.FTZ R91, R0.reuse, R91 ;  /* 0x0000005b005b7220 */ /* 0x040fe40000410000 */
[-C--:B--2---:R-:W-:Y:S01]  /*7fb0*/  HMMA.16816.F32.BF16 R68, R172, R140.reuse, R68 ;  /* 0x0000008cac44723c */ /* 0x084fe20000041844 */
[C---:B------:R-:W-:Y:S03]  /*7fc0*/  FMUL.FTZ R94, R0.reuse, R94 ;  /* 0x0000005e005e7220 */ /* 0x040fe60000410000 */
[----:B------:R-:W-:Y:S02]  /*7fd0*/  FMUL.FTZ R95, R0, R95 ;  /* 0x0000005f005f7220 */ /* 0x000fe40000410000 */
[----:B------:R-:W-:Y:S02]  /*7fe0*/  IMAD.WIDE.U32 R138, R138, -0x2daee0ad, RZ ;  /* 0xd2511f538a8a7825 */ /* 0x000fe400078e00ff */
[C---:B------:R-:W-:Y:S04]  /*7ff0*/  HMMA.16816.F32.BF16 R72, R180.reuse, R140, R72 ;  /* 0x0000008cb448723c */ /* 0x040fe80000041848 */
[----:B------:R-:W-:Y:S01]  /*8000*/  LOP3.LUT R151, R138, 0xff, RZ, 0xc0, !PT ;  /* 0x000000ff8a977812 */ /* 0x000fe200078ec0ff */
[C---:B------:R-:W-:Y:S02]  /*8010*/  FMUL.FTZ R100, R3.reuse, R100 ;  /* 0x0000006403647220 */ /* 0x040fe40000410000 */
[----:B------:R-:W-:Y:S01]  /*8020*/  FMUL.FTZ R101, R3, R101 ;  /* 0x0000006503657220 */ /* 0x000fe20000410000 */
[-C--:B------:R-:W-:Y:S01]  /*8030*/  HMMA.16816.F32.BF16 R76, R180, R142.reuse, R76 ;  /* 0x0000008eb44c723c */ /* 0x080fe2000004184c */
[C---:B------:R-:W-:Y:S03]  /*8040*/  FMUL.FTZ R102, R133.reuse, R102 ;  /* 0x0000006685667220 */ /* 0x040fe60000410000 */
[----:B------:R-:W-:Y:S02]  /*8050*/  FMUL.FTZ R103, R133, R103 ;  /* 0x0000006785677220 */ /* 0x000fe40000410000 */
[C---:B------:R-:W-:Y:S02]  /*8060*/  FMUL.FTZ R104, R132.reuse, R104 ;  /* 0x0000006884687220 */ /* 0x040fe40000410000 */
[C---:B------:R-:W-:Y:S01]  /*8070*/  HMMA.16816.F32.BF16 R80, R172.reuse, R142, R80 ;  /* 0x0000008eac50723c */ /* 0x040fe20000041850 */
[----:B------:R-:W1:Y:S03]  /*8080*/  LDSM.16.MT88.4 R140, [R218+0xa000] ;  /* 0x00a00000da8c783b */ /* 0x000e660000004200 */
[----:B------:R-:W-:Y:S02]  /*8090*/  FMUL.FTZ R105, R132, R105 ;  /* 0x0000006984697220 */ /* 0x000fe40000410000 */
[C---:B------:R-:W-:Y:S02]  /*80a0*/  FMUL.FTZ R106, R0.reuse, R106 ;  /* 0x0000006a006a7220 */ /* 0x040fe40000410000 */
[-C--:B----4-:R-:W-:Y:S01]  /*80b0*/  HMMA.16816.F32.BF16 R84, R172, R144.reuse, R84 ;  /* 0x00000090ac54723c */ /* 0x090fe20000041854 */
[----:B------:R-:W-:Y:S03]  /*80c0*/  FMUL.FTZ R107, R0, R107 ;  /* 0x0000006b006b7220 */ /* 0x000fe60000410000 */
[----:B------:R-:W-:Y:S02]  /*80d0*/  FFMA.FTZ R21, R21, c[0x0][0x23c], -R184 ;  /* 0x00008f0015157a23 */ /* 0x000fe400000108b8 */
[----:B------:R-:W-:Y:S02]  /*80e0*/  FFMA.FTZ R22, R22, c[0x0][0x23c], -R185 ;  /* 0x00008f0016167a23 */ /* 0x000fe400000108b9 */
[C---:B------:R-:W-:Y:S01]  /*80f0*/  HMMA.16816.F32.BF16 R88, R180.reuse, R144, R88 ;  /* 0x00000090b458723c */ /* 0x040fe20000041858 */
[----:B------:R2:W-:Y:S03]  /*8100*/  MUFU.EX2 R213, R21 ;  /* 0x0000001500d57308 */ /* 0x0005e60000000800 */
[--C-:B------:R-:W-:Y:S02]  /*8110*/  FFMA.FTZ R24, R24, c[0x0][0x23c], -R186.reuse ;  /* 0x00008f0018187a23 */ /* 0x100fe400000108ba */
[----:B------:R-:W-:Y:S02]  /*8120*/  IMAD.MOV.U32 R176, RZ, RZ, R207 ;  /* 0x000000ffffb07224 */ /* 0x000fe400078e00cf */
[-C--:B------:R-:W-:Y:S01]  /*8130*/  HMMA.16816.F32.BF16 R92, R180, R146.reuse, R92 ;  /* 0x00000092b45c723c */ /* 0x080fe2000004185c */
[----:B------:R-:W-:Y:S02]  /*8140*/  FFMA.FTZ R25, R25, c[0x0][0x23c], -R186 ;  /* 0x00008f0019197a23 */ /* 0x000fe400000108ba */
[----:B------:R4:W-:Y:S01]  /*8150*/  MUFU.EX2 R212, R22 ;  /* 0x0000001600d47308 */ /* 0x0009e20000000800 */
[C---:B------:R-:W-:Y:S02]  /*8160*/  FMUL.FTZ R116, R132.reuse, R116 ;  /* 0x0000007484747220 */ /* 0x040fe40000410000 */
[----:B------:R-:W-:Y:S02]  /*8170*/  FMUL.FTZ R117, R132, R117 ;  /* 0x0000007584757220 */ /* 0x000fe40000410000 */
[C---:B------:R-:W-:Y:S01]  /*8180*/  HMMA.16816.F32.BF16 R96, R172.reuse, R146, R96 ;  /* 0x00000092ac60723c */ /* 0x040fe20000041860 */
[----:B------:R-:W5:Y:S03]  /*8190*/  LDSM.16.MT88.4 R144, [R216+0xb000] ;  /* 0x00b00000d890783b */ /* 0x000f660000004200 */
[C---:B------:R-:W-:Y:S01]  /*81a0*/  FMUL.FTZ R118, R0.reuse, R118 ;  /* 0x0000007600767220 */ /* 0x040fe20000410000 */
[----:B------:R3:W-:Y:S01]  /*81b0*/  MUFU.EX2 R210, R24 ;  /* 0x0000001800d27308 */ /* 0x0007e20000000800 */
[----:B------:R-:W-:Y:S02]  /*81c0*/  FMUL.FTZ R119, R0, R119 ;  /* 0x0000007700777220 */ /* 0x000fe40000410000 */
[C---:B------:R-:W-:Y:S01]  /*81d0*/  FMUL.FTZ R120, R3.reuse, R120 ;  /* 0x0000007803787220 */ /* 0x040fe20000410000 */
[-C--:B-1----:R-:W-:Y:S03]  /*81e0*/  HMMA.16816.F32.BF16 R100, R172, R140.reuse, R100 ;  /* 0x0000008cac64723c */ /* 0x082fe60000041864 */
[----:B------:R-:W-:Y:S02]  /*81f0*/  FFMA.FTZ R20, R20, c[0x0][0x23c], -R184 ;  /* 0x00008f0014147a23 */ /* 0x000fe400000108b8 */
[----:B--2---:R-:W-:Y:S02]  /*8200*/  FMUL.FTZ R21, R132, R161 ;  /* 0x000000a184157220 */ /* 0x004fe40000410000 */
[----:B------:R-:W-:Y:S01]  /*8210*/  FMUL.FTZ R121, R3, R121 ;  /* 0x0000007903797220 */ /* 0x000fe20000410000 */
[C---:B------:R-:W-:Y:S01]  /*8220*/  HMMA.16816.F32.BF16 R104, R180.reuse, R140, R104 ;  /* 0x0000008cb468723c */ /* 0x040fe20000041868 */
[----:B------:R1:W-:Y:S03]  /*8230*/  MUFU.EX2 R214, R20 ;  /* 0x0000001400d67308 */ /* 0x0003e60000000800 */
[----:B----4-:R-:W-:Y:S02]  /*8240*/  FMUL.FTZ R22, R0, R162 ;  /* 0x000000a200167220 */ /* 0x010fe40000410000 */
[----:B------:R-:W-:Y:S02]  /*8250*/  FMUL.FTZ R122, R133, R122 ;  /* 0x0000007a857a7220 */ /* 0x000fe40000410000 */
[-C--:B------:R-:W-:Y:S01]  /*8260*/  HMMA.16816.F32.BF16 R32, R180, R142.reuse, R32 ;  /* 0x0000008eb420723c */ /* 0x080fe20000041820 */
[----:B------:R-:W-:Y:S03]  /*8270*/  IMAD.WIDE.U32 R140, R137, -0x2daee0ad, RZ ;  /* 0xd2511f53898c7825 */ /* 0x000fe600078e00ff */
[----:B---3--:R-:W-:Y:S01]  /*8280*/  SHF.R.U32.HI R24, RZ, 0x10, R138 ;  /* 0x00000010ff187819 */ /* 0x008fe2000001168a */
[----:B------:R-:W-:Y:S01]  /*8290*/  FMUL.FTZ R123, R133, R123 ;  /* 0x0000007b857b7220 */ /* 0x000fe20000410000 */
[----:B------:R-:W-:Y:S01]  /*82a0*/  LOP3.LUT R148, R141, UR16, R198, 0x96, !PT ;  /* 0x000000108d947c12 */ /* 0x000fe2000f8e96c6 */
[----:B------:R-:W-:Y:S01]  /*82b0*/  FFMA.FTZ R28, R28, c[0x0][0x23c], -R186 ;  /* 0x00008f001c1c7a23 */ /* 0x000fe200000108ba */
[C---:B------:R-:W-:Y:S01]  /*82c0*/  HMMA.16816.F32.BF16 R108, R172.reuse, R142, R108 ;  /* 0x0000008eac6c723c */ /* 0x040fe2000004186c */
[C---:B------:R-:W-:Y:S03]  /*82d0*/  FMUL.FTZ R112, R3.reuse, R112 ;  /* 0x0000007003707220 */ /* 0x040fe60000410000 */
[----:B------:R-:W-:Y:S01]  /*82e0*/  FMUL.FTZ R113, R3, R113 ;  /* 0x0000007103717220 */ /* 0x000fe20000410000 */
[C---:B------:R-:W-:Y:S01]  /*82f0*/  LOP3.LUT R149, R140.reuse, 0xffff, RZ, 0xc0, !PT ;  /* 0x0000ffff8c957812 */ /* 0x040fe200078ec0ff */
[C---:B------:R-:W-:Y:S01]  /*8300*/  FMUL.FTZ R114, R133.reuse, R114 ;  /* 0x0000007285727220 */ /* 0x040fe20000410000 */
[----:B------:R-:W-:Y:S01]  /*8310*/  LOP3.LUT R150, R140, 0xff, RZ, 0xc0, !PT ;  /* 0x000000ff8c967812 */ /* 0x000fe200078ec0ff */
[----:B------:R-:W-:Y:S01]  /*8320*/  FMUL.FTZ R115, R133, R115 ;  /* 0x0000007385737220 */ /* 0x000fe20000410000 */
[--C-:B------:R-:W-:Y:S03]  /*8330*/  SHF.R.U32.HI R152, RZ, 0x10, R140.reuse ;  /* 0x00000010ff987819 */ /* 0x100fe6000001168c */
[----:B------:R-:W-:Y:S01]  /*8340*/  FFMA.FTZ R137, R23, c[0x0][0x23c], -R185 ;  /* 0x00008f0017897a23 */ /* 0x000fe200000108b9 */
[----:B------:R-:W-:Y:S01]  /*8350*/  SHF.R.U32.HI R154, RZ, 0x18, R140 ;  /* 0x00000018ff9a7819 */ /* 0x000fe2000001168c */
[----:B-1----:R-:W-:Y:S01]  /*8360*/  FMUL.FTZ R20, R132, R160 ;  /* 0x000000a084147220 */ /* 0x002fe20000410000 */
[-C--:B-----5:R-:W-:Y:S01]  /*8370*/  HMMA.16816.F32.BF16 R112, R172, R144.reuse, R112 ;  /* 0x00000090ac70723c */ /* 0x0a0fe20000041870 */
[----:B------:R-:W-:Y:S01]  /*8380*/  FMUL.FTZ R23, R0, R163 ;  /* 0x000000a300177220 */ /* 0x000fe20000410000 */
[----:B------:R-:W1:Y:S01]  /*8390*/  LDSM.16.MT88.4 R140, [R218+0xb000] ;  /* 0x00b00000da8c783b */ /* 0x000e620000004200 */
[----:B------:R2:W-:Y:S01]  /*83a0*/  MUFU.EX2 R211, R137 ;  /* 0x0000008900d37308 */ /* 0x0005e20000000800 */
[--C-:B------:R-:W-:Y:S02]  /*83b0*/  FFMA.FTZ R27, R27, c[0x0][0x23c], -R187.reuse ;  /* 0x00008f001b1b7a23 */ /* 0x100fe400000108bb */
[----:B------:R-:W-:Y:S02]  /*83c0*/  FFMA.FTZ R26, R26, c[0x0][0x23c], -R187 ;  /* 0x00008f001a1a7a23 */ /* 0x000fe400000108bb */
[C---:B------:R-:W-:Y:S01]  /*83d0*/  HMMA.16816.F32.BF16 R20, R180.reuse, R144, R20 ;  /* 0x00000090b414723c */ /* 0x040fe20000041814 */
[----:B------:R-:W-:Y:S03]  /*83e0*/  IMAD.MOV.U32 R178, RZ, RZ, R209 ;  /* 0x000000ffffb27224 */ /* 0x000fe600078e00d1 */
[----:B------:R-:W-:Y:S01]  /*83f0*/  IMAD.MOV.U32 R179, RZ, RZ, R208 ;  /* 0x000000ffffb37224 */ /* 0x000fe200078e00d0 */
[----:B------:R3:W-:Y:S01]  /*8400*/  MUFU.EX2 R207, R27 ;  /* 0x0000001b00cf7308 */ /* 0x0007e20000000800 */
[----:B------:R-:W-:Y:S01]  /*8410*/  FFMA.FTZ R29, R29, c[0x0][0x23c], -R186 ;  /* 0x00008f001d1d7a23 */ /* 0x000fe200000108ba */
[----:B------:R-:W-:Y:S01]  /*8420*/  LOP3.LUT R145, R148, 0xff, RZ, 0xc0, !PT ;  /* 0x000000ff94917812 */ /* 0x000fe200078ec0ff */
[-C--:B------:R-:W-:Y:S01]  /*8430*/  HMMA.16816.F32.BF16 R116, R180, R146.reuse, R116 ;  /* 0x00000092b474723c */ /* 0x080fe20000041874 */
[----:B------:R-:W-:Y:S03]  /*8440*/  IMAD.MOV.U32 R177, RZ, RZ, R206 ;  /* 0x000000ffffb17224 */ /* 0x000fe600078e00ce */
[----:B------:R-:W-:Y:S01]  /*8450*/  LOP3.LUT R144, R138, 0xffff, RZ, 0xc0, !PT ;  /* 0x0000ffff8a907812 */ /* 0x000fe200078ec0ff */
[----:B------:R-:W-:Y:S02]  /*8460*/  FMUL.FTZ R124, R132, R124 ;  /* 0x0000007c847c7220 */ /* 0x000fe40000410000 */
[----:B------:R4:W5:Y:S01]  /*8470*/  MUFU.EX2 R209, R25 ;  /* 0x0000001900d17308 */ /* 0x0009620000000800 */
[C---:B------:R-:W-:Y:S01]  /*8480*/  HMMA.16816.F32.BF16 R120, R172.reuse, R146, R120 ;  /* 0x00000092ac78723c */ /* 0x040fe20000041878 */
[----:B------:R-:W-:Y:S03]  /*8490*/  IMAD.MOV.U32 R193, RZ, RZ, R205 ;  /* 0x000000ffffc17224 */ /* 0x000fe600078e00cd */
[----:B--2---:R-:W-:Y:S01]  /*84a0*/  LOP3.LUT R137, R139, UR16, R202, 0x96, !PT ;  /* 0x000000108b897c12 */ /* 0x004fe2000f8e96ca */
[----:B------:R-:W-:Y:S01]  /*84b0*/  FFMA.FTZ R30, R30, c[0x0][0x23c], -R187 ;  /* 0x00008f001e1e7a23 */ /* 0x000fe200000108bb */
[----:B------:R-:W-:Y:S01]  /*84c0*/  SHF.R.U32.HI R139, RZ, 0x8, R149 ;  /* 0x00000008ff8b7819 */ /* 0x000fe20000011695 */
[----:B------:R-:W-:Y:S01]  /*84d0*/  FFMA.FTZ R31, R31, c[0x0][0x23c], -R187 ;  /* 0x00008f001f1f7a23 */ /* 0x000fe200000108bb */
[----:B------:R-:W-:Y:S01]  /*84e0*/  SHF.R.U32.HI R149, RZ, 0x18, R138 ;  /* 0x00000018ff957819 */ /* 0x000fe2000001168a */
[----:B------:R2:W1:Y:S03]  /*84f0*/  MUFU.EX2 R208, R26 ;  /* 0x0000001a00d07308 */ /* 0x0004660000000800 */
[----:B------:R-:W-:Y:S01]  /*8500*/  SHF.R.U32.HI R138, RZ, 0x10, R148 ;  /* 0x00000010ff8a7819 */ /* 0x000fe20000011694 */
[----:B---3--:R-:W-:Y:S01]  /*8510*/  FMUL.FTZ R27, R133, R167 ;  /* 0x000000a7851b7220 */ /* 0x008fe20000410000 */
[----:B------:R-:W-:Y:S01]  /*8520*/  SHF.R.U32.HI R146, RZ, 0x8, R144 ;  /* 0x00000008ff927819 */ /* 0x000fe20000011690 */
[----:B------:R-:W-:Y:S01]  /*8530*/  FMUL.FTZ R125, R132, R125 ;  /* 0x0000007d847d7220 */ /* 0x000fe20000410000 */
[----:B------:R-:W-:Y:S01]  /*8540*/  LOP3.LUT R144, R24, 0xff, RZ, 0xc0, !PT ;  /* 0x000000ff18907812 */ /* 0x000fe200078ec0ff */
[----:B------:R-:W-:Y:S01]  /*8550*/  FMUL.FTZ R126, R0, R126 ;  /* 0x0000007e007e7220 */ /* 0x000fe20000410000 */
[----:B------:R-:W-:Y:S01]  /*8560*/  LOP3.LUT R24, R148, 0xffff, RZ, 0xc0, !PT ;  /* 0x0000ffff94187812 */ /* 0x000fe200078ec0ff */
[----:B------:R3:W-:Y:S01]  /*8570*/  MUFU.EX2 R206, R28 ;  /* 0x0000001c00ce7308 */ /* 0x0007e20000000800 */
[----:B------:R-:W-:Y:S01]  /*8580*/  SHF.R.U32.HI R148, RZ, 0x18, R148 ;  /* 0x00000018ff947819 */ /* 0x000fe20000011694 */
[----:B------:R-:W-:Y:S01]  /*8590*/  FMUL.FTZ R127, R0, R127 ;  /* 0x0000007f007f7220 */ /* 0x000fe20000410000 */
[----:B------:R-:W-:Y:S01]  /*85a0*/  LOP3.LUT R138, R138, 0xff, RZ, 0xc0, !PT ;  /* 0x000000ff8a8a7812 */ /* 0x000fe200078ec0ff */
[----:B----4-:R-:W-:Y:S01]  /*85b0*/  FMUL.FTZ R25, R3, R165 ;  /* 0x000000a503197220 */ /* 0x010fe20000410000 */
[----:B------:R-:W-:Y:S01]  /*85c0*/  PRMT R153, R150, 0x5410, R139 ;  /* 0x0000541096997816 */ /* 0x000fe2000000008b */
[C---:B------:R-:W-:Y:S01]  /*85d0*/  FMUL.FTZ R128, R132.reuse, R128 ;  /* 0x0000008084807220 */ /* 0x040fe20000410000 */
[----:B------:R-:W-:Y:S01]  /*85e0*/  PRMT R161, R151, 0x5410, R146 ;  /* 0x0000541097a17816 */ /* 0x000fe20000000092 */
[----:B------:R-:W-:Y:S01]  /*85f0*/  FMUL.FTZ R129, R132, R129 ;  /* 0x0000008184817220 */ /* 0x000fe20000410000 */
[----:B------:R-:W-:Y:S01]  /*8600*/  PRMT R162, R144, 0x5410, R149 ;  /* 0x0000541090a27816 */ /* 0x000fe20000000095 */
[----:B------:R4:W4:Y:S01]  /*8610*/  MUFU.EX2 R205, R29 ;  /* 0x0000001d00cd7308 */ /* 0x0009220000000800 */
[----:B------:R-:W-:Y:S01]  /*8620*/  PRMT R144, R138, 0x5410, R148 ;  /* 0x000054108a907816 */ /* 0x000fe20000000094 */
[----:B------:R-:W-:Y:S01]  /*8630*/  FMUL.FTZ R130, R0, R130 ;  /* 0x0000008200827220 */ /* 0x000fe20000410000 */
[----:B------:R-:W-:Y:S01]  /*8640*/  SHF.R.U32.HI R139, RZ, 0x8, R24 ;  /* 0x00000008ff8b7819 */ /* 0x000fe20000011618 */
[----:B------:R-:W-:Y:S01]  /*8650*/  FMUL.FTZ R24, R3, R164 ;  /* 0x000000a403187220 */ /* 0x000fe20000410000 */
[----:B------:R-:W5:Y:S01]  /*8660*/  LDSM.16.MT88.4 R148, [R216+0x9400] ;  /* 0x00940000d894783b */ /* 0x000f620000004200 */
[----:B--2---:R-:W-:Y:S01]  /*8670*/  FMUL.FTZ R26, R133, R166 ;  /* 0x000000a6851a7220 */ /* 0x004fe20000410000 */
[----:B------:R-:W-:Y:S01]  /*8680*/  LOP3.LUT R147, R152, 0xff, RZ, 0xc0, !PT ;  /* 0x000000ff98937812 */ /* 0x000fe200078ec0ff */
[----:B------:R-:W-:Y:S01]  /*8690*/  FMUL.FTZ R131, R0, R131 ;  /* 0x0000008300837220 */ /* 0x000fe20000410000 */
[----:B------:R-:W-:Y:S01]  /*86a0*/  SHF.R.U32.HI R138, RZ, 0x18, R137 ;  /* 0x00000018ff8a7819 */ /* 0x000fe20000011689 */
[----:B------:R2:W-:Y:S01]  /*86b0*/  MUFU.EX2 R203, R30 ;  /* 0x0000001e00cb7308 */ /* 0x0005e20000000800 */
[----:B------:R-:W-:Y:S01]  /*86c0*/  PRMT R147, R147, 0x5410, R154 ;  /* 0x0000541093937816 */ /* 0x000fe2000000009a */
[--C-:B------:R-:W-:Y:S01]  /*86d0*/  FFMA.FTZ R40, R40, c[0x0][0x23c], -R186.reuse ;  /* 0x00008f0028287a23 */ /* 0x100fe200000108ba */
[-C--:B-1----:R-:W-:Y:S01]  /*86e0*/  HMMA.16816.F32.BF16 R24, R172, R140.reuse, R24 ;  /* 0x0000008cac18723c */ /* 0x082fe20000041818 */
[----:B---3--:R-:W-:Y:S01]  /*86f0*/  LOP3.LUT R28, R137, 0xffff, RZ, 0xc0, !PT ;  /* 0x0000ffff891c7812 */ /* 0x008fe200078ec0ff */
[----:B------:R-:W-:Y:S01]  /*8700*/  FFMA.FTZ R39, R39, c[0x0][0x23c], -R185 ;  /* 0x00008f0027277a23 */ /* 0x000fe200000108b9 */
[----:B------:R-:W-:Y:S01]  /*8710*/  F2FP.BF16.PACK_AB R146, R233, R234 ;  /* 0x000000eae992723e */ /* 0x000fe200000010ff */
[----:B------:R-:W-:Y:S01]  /*8720*/  FFMA.FTZ R42, R42, c[0x0][0x23c], -R187 ;  /* 0x00008f002a2a7a23 */ /* 0x000fe200000108bb */
[----:B------:R-:W-:Y:S01]  /*8730*/  PRMT R145, R145, 0x5410, R139 ;  /* 0x0000541091917816 */ /* 0x000fe2000000008b */
[----:B------:R-:W-:Y:S01]  /*8740*/  FFMA.FTZ R56, R56, c[0x0][0x23c], -R186 ;  /* 0x00008f0038387a23 */ /* 0x000fe200000108ba */
[----:B------:R1:W3:Y:S01]  /*8750*/  MUFU.EX2 R167, R31 ;  /* 0x0000001f00a77308 */ /* 0x0002e20000000800 */
[C---:B------:R-:W-:Y:S01]  /*8760*/  HMMA.16816.F32.BF16 R124, R180.reuse, R140, R124 ;  /* 0x0000008cb47c723c */ /* 0x040fe2000004187c */
[----:B------:R-:W-:Y:S03]  /*8770*/  LOP3.LUT R139, R137, 0xff, RZ, 0xc0, !PT ;  /* 0x000000ff898b7812 */ /* 0x000fe600078ec0ff */
[----:B----4-:R-:W-:Y:S01]  /*8780*/  SHF.R.U32.HI R29, RZ, 0x10, R137 ;  /* 0x00000010ff1d7819 */ /* 0x010fe20000011689 */
[----:B------:R-:W-:Y:S01]  /*8790*/  FFMA.FTZ R48, R48, c[0x0][0x23c], -R184 ;  /* 0x00008f0030307a23 */ /* 0x000fe200000108b8 */
[----:B------:R-:W-:Y:S01]  /*87a0*/  SHF.R.U32.HI R137, RZ, 0x8, R28 ;  /* 0x00000008ff897819 */ /* 0x000fe2000001161c */
[--C-:B------:R-:W-:Y:S01]  /*87b0*/  HSET2.LE.AND R28, R153, R226.reuse, PT ;  /* 0x000000e2991c7233 */ /* 0x100fe20003803000 */
[-C--:B------:R-:W-:Y:S01]  /*87c0*/  HMMA.16816.F32.BF16 R128, R180, R142.reuse, R128 ;  /* 0x0000008eb480723c */ /* 0x080fe20000041880 */
[----:B------:R-:W-:Y:S01]  /*87d0*/  LOP3.LUT R29, R29, 0xff, RZ, 0xc0, !PT ;  /* 0x000000ff1d1d7812 */ /* 0x000fe200078ec0ff */
[----:B------:R-:W4:Y:S01]  /*87e0*/  LDSM.16.MT88.4 R152, [R218+0x9400] ;  /* 0x00940000da98783b */ /* 0x000f220000004200 */
[----:B------:R-:W-:Y:S01]  /*87f0*/  MUFU.EX2 R182, R46 ;  /* 0x0000002e00b67308 */ /* 0x000fe20000000800 */
[----:B------:R-:W-:Y:S01]  /*8800*/  LOP3.LUT R146, R28, R146, RZ, 0xc0, !PT ;  /* 0x000000921c927212 */ /* 0x000fe200078ec0ff */
[----:B------:R-:W-:Y:S01]  /*8810*/  FMUL.FTZ R28, R3, R168 ;  /* 0x000000a8031c7220 */ /* 0x000fe20000410000 */
[----:B------:R-:W-:Y:S01]  /*8820*/  PRMT R160, R29, 0x5410, R138 ;  /* 0x000054101da07816 */ /* 0x000fe2000000008a */
[----:B------:R-:W-:Y:S01]  /*8830*/  FMUL.FTZ R29, R3, R169 ;  /* 0x000000a9031d7220 */ /* 0x000fe20000410000 */
[----:B------:R-:W-:Y:S01]  /*8840*/  PRMT R141, R139, 0x5410, R137 ;  /* 0x000054108b8d7816 */ /* 0x000fe20000000089 */
[----:B--2---:R-:W-:Y:S03]  /*8850*/  FMUL.FTZ R30, R133, R170 ;  /* 0x000000aa851e7220 */ /* 0x004fe60000410000 */
[--C-:B------:R-:W-:Y:S01]  /*8860*/  HSET2.LE.AND R137, R147, R226.reuse, PT ;  /* 0x000000e293897233 */ /* 0x100fe20003803000 */
[----:B------:R-:W-:Y:S01]  /*8870*/  F2FP.BF16.PACK_AB R147, R215, R227 ;  /* 0x000000e3d793723e */ /* 0x000fe200000010ff */
[--C-:B------:R-:W-:Y:S01]  /*8880*/  HSET2.LE.AND R138, R145, R226.reuse, PT ;  /* 0x000000e2918a7233 */ /* 0x100fe20003803000 */
[----:B-1----:R-:W-:Y:S01]  /*8890*/  FMUL.FTZ R31, R133, R171 ;  /* 0x000000ab851f7220 */ /* 0x002fe20000410000 */
[--C-:B------:R-:W-:Y:S01]  /*88a0*/  HSET2.LE.AND R139, R144, R226.reuse, PT ;  /* 0x000000e2908b7233 */ /* 0x100fe20003803000 */
[----:B-----5:R-:W-:Y:S01]  /*88b0*/  F2FP.BF16.PACK_AB R140, R209, R210 ;  /* 0x000000d2d18c723e */ /* 0x020fe200000010ff */
[--C-:B------:R-:W-:Y:S01]  /*88c0*/  HSET2.LE.AND R141, R141, R226.reuse, PT ;  /* 0x000000e28d8d7233 */ /* 0x100fe20003803000 */
[----:B------:R-:W-:Y:S01]  /*88d0*/  LOP3.LUT R147, R137, R147, RZ, 0xc0, !PT ;  /* 0x0000009389937212 */ /* 0x000fe200078ec0ff */
[----:B------:R-:W-:Y:S01]  /*88e0*/  MUFU.EX2 R183, R45 ;  /* 0x0000002d00b77308 */ /* 0x000fe20000000800 */
[----:B------:R-:W-:Y:S01]  /*88f0*/  F2FP.BF16.PACK_AB R137, R207, R208 ;  /* 0x000000d0cf89723e */ /* 0x000fe200000010ff */
[----:B------:R-:W-:Y:S01]  /*8900*/  HMMA.16816.F32.BF16 R28, R172, R142, R28 ;  /* 0x0000008eac1c723c */ /* 0x000fe2000004181c */
[----:B------:R-:W-:Y:S01]  /*8910*/  F2FP.BF16.PACK_AB R144, R213, R214 ;  /* 0x000000d6d590723e */ /* 0x000fe200000010ff */
[----:B------:R-:W-:Y:S01]  /*8920*/  IMAD.MOV.U32 R168, RZ, RZ, R177 ;  /* 0x000000ffffa87224 */ /* 0x000fe200078e00b1 */
[----:B------:R-:W-:Y:S01]  /*8930*/  F2FP.BF16.PACK_AB R145, R211, R212 ;  /* 0x000000d4d391723e */ /* 0x000fe200000010ff */
[--C-:B------:R-:W-:Y:S01]  /*8940*/  FFMA.FTZ R36, R36, c[0x0][0x23c], -R184.reuse ;  /* 0x00008f0024247a23 */ /* 0x100fe200000108b8 */
[----:B------:R-:W-:Y:S01]  /*8950*/  LOP3.LUT R144, R138, R144, RZ, 0xc0, !PT ;  /* 0x000000908a907212 */ /* 0x000fe200078ec0ff */
[----:B------:R-:W-:Y:S01]  /*8960*/  FFMA.FTZ R38, R38, c[0x0][0x23c], -R185 ;  /* 0x00008f0026267a23 */ /* 0x000fe200000108b9 */
[----:B------:R-:W-:Y:S01]  /*8970*/  LOP3.LUT R145, R139, R145, RZ, 0xc0, !PT ;  /* 0x000000918b917212 */ /* 0x000fe200078ec0ff */
[--C-:B------:R-:W-:Y:S01]  /*8980*/  HSET2.LE.AND R142, R161, R226.reuse, PT ;  /* 0x000000e2a18e7233 */ /* 0x100fe20003803000 */
[----:B------:R-:W-:Y:S01]  /*8990*/  LOP3.LUT R140, R141, R140, RZ, 0xc0, !PT ;  /* 0x0000008c8d8c7212 */ /* 0x000fe200078ec0ff */
[----:B------:R-:W-:Y:S02]  /*89a0*/  MUFU.EX2 R173, R57 ;  /* 0x0000003900ad7308 */ /* 0x000fe40000000800 */
[--C-:B------:R-:W-:Y:S01]  /*89b0*/  HSET2.LE.AND R141, R160, R226.reuse, PT ;  /* 0x000000e2a08d7233 */ /* 0x100fe20003803000 */
[----:B------:R-:W-:Y:S01]  /*89c0*/  F2FP.BF16.PACK_AB R138, R205, R206 ;  /* 0x000000cecd8a723e */ /* 0x000fe200000010ff */
[-C--:B------:R-:W-:Y:S01]  /*89d0*/  HMMA.16816.F32.BF16 R4, R144, R148.reuse, R4 ;  /* 0x000000949004723c */ /* 0x080fe20000041804 */
[--C-:B------:R-:W-:Y:S01]  /*89e0*/  HSET2.LE.AND R143, R162, R226.reuse, PT ;  /* 0x000000e2a28f7233 */ /* 0x100fe20003803000 */
[----:B---3--:R-:W-:Y:S01]  /*89f0*/  F2FP.BF16.PACK_AB R139, R167, R203 ;  /* 0x000000cba78b723e */ /* 0x008fe200000010ff */
[----:B------:R-:W-:Y:S01]  /*8a00*/  FFMA.FTZ R43, R43, c[0x0][0x23c], -R187 ;  /* 0x00008f002b2b7a23 */ /* 0x000fe200000108bb */
[----:B------:R-:W-:Y:S01]  /*8a10*/  LOP3.LUT R141, R141, R137, RZ, 0xc0, !PT ;  /* 0x000000898d8d7212 */ /* 0x000fe200078ec0ff */
[--C-:B------:R-:W-:Y:S01]  /*8a20*/  FFMA.FTZ R54, R54, c[0x0][0x23c], -R185.reuse ;  /* 0x00008f0036367a23 */ /* 0x100fe200000108b9 */
[----:B------:R-:W-:Y:S01]  /*8a30*/  LOP3.LUT R142, R142, R138, RZ, 0xc0, !PT ;  /* 0x0000008a8e8e7212 */ /* 0x000fe200078ec0ff */
[----:B------:R1:W-:Y:S01]  /*8a40*/  MUFU.EX2 R202, R48 ;  /* 0x0000003000ca7308 */ /* 0x0003e20000000800 */
[----:B------:R-:W-:Y:S01]  /*8a50*/  LOP3.LUT R143, R143, R139, RZ, 0xc0, !PT ;  /* 0x0000008b8f8f7212 */ /* 0x000fe200078ec0ff */
[--C-:B------:R-:W-:Y:S03]  /*8a60*/  FFMA.FTZ R64, R64, c[0x0][0x23c], -R184.reuse ;  /* 0x00008f0040407a23 */ /* 0x100fe600000108b8 */
[--C-:B------:R-:W-:Y:S02]  /*8a70*/  FFMA.FTZ R66, R66, c[0x0][0x23c], -R185.reuse ;  /* 0x00008f0042427a23 */ /* 0x100fe400000108b9 */
[----:B------:R-:W-:Y:S01]  /*8a80*/  FFMA.FTZ R65, R65, c[0x0][0x23c], -R184 ;  /* 0x00008f0041417a23 */ /* 0x000fe200000108b8 */
[C---:B------:R-:W-:Y:S01]  /*8a90*/  HMMA.16816.F32.BF16 R8, R140.reuse, R148, R8 ;  /* 0x000000948c08723c */ /* 0x040fe20000041808 */
[--C-:B------:R-:W-:Y:S01]  /*8aa0*/  FFMA.FTZ R67, R67, c[0x0][0x23c], -R185.reuse ;  /* 0x00008f0043437a23 */ /* 0x100fe200000108b9 */
[----:B------:R-:W-:Y:S01]  /*8ab0*/  MUFU.EX2 R172, R58 ;  /* 0x0000003a00ac7308 */ /* 0x000fe20000000800 */
[----:B------:R-:W-:Y:S02]  /*8ac0*/  FFMA.FTZ R185, R55, c[0x0][0x23c], -R185 ;  /* 0x00008f0037b97a23 */ /* 0x000fe400000108b9 */
[----:B------:R-:W-:Y:S02]  /*8ad0*/  FFMA.FTZ R62, R62, c[0x0][0x23c], -R187 ;  /* 0x00008f003e3e7a23 */ /* 0x000fe400000108bb */
[----:B------:R-:W-:Y:S01]  /*8ae0*/  FFMA.FTZ R0, R0, R237, R239 ;  /* 0x000000ed00007223 */ /* 0x000fe200000100ef */
[-C--:B------:R-:W-:Y:S01]  /*8af0*/  HMMA.16816.F32.BF16 R12, R140, R150.reuse, R12 ;  /* 0x000000968c0c723c */ /* 0x080fe2000004180c */
[----:B------:R-:W-:Y:S03]  /*8b00*/  FFMA.FTZ R133, R133, R235, R252 ;  /* 0x000000eb85857223 */ /* 0x000fe600000100fc */
[----:B------:R2:W-:Y:S01]  /*8b10*/  MUFU.EX2 R166, R36 ;  /* 0x0000002400a67308 */ /* 0x0005e20000000800 */
[----:B------:R-:W-:Y:S02]  /*8b20*/  FADD.FTZ R0, R238, R0 ;  /* 0x00000000ee007221 */ /* 0x000fe40000010000 */
[----:B------:R-:W-:Y:S01]  /*8b30*/  FFMA.FTZ R132, R132, R236, R245 ;  /* 0x000000ec84847223 */ /* 0x000fe200000100f5 */
[C---:B------:R-:W-:Y:S01]  /*8b40*/  HMMA.16816.F32.BF16 R16, R144.reuse, R150, R16 ;  /* 0x000000969010723c */ /* 0x040fe20000041810 */
[----:B------:R-:W3:Y:S03]  /*8b50*/  LDSM.16.MT88.4 R148, [R218+0xa400] ;  /* 0x00a40000da94783b */ /* 0x000ee60000004200 */
[----:B-1----:R-:W-:Y:S01]  /*8b60*/  IADD3 R48, R204, 0x1, RZ ;  /* 0x00000001cc307810 */ /* 0x002fe20007ffe0ff */
[----:B------:R-:W-:Y:S01]  /*8b70*/  IMAD.MOV.U32 R204, RZ, RZ, R193 ;  /* 0x000000ffffcc7224 */ /* 0x000fe200078e00c1 */
[----:B------:R-:W-:Y:S01]  /*8b80*/  MUFU.EX2 R192, R40 ;  /* 0x0000002800c07308 */ /* 0x000fe20000000800 */
[----:B------:R-:W-:Y:S01]  /*8b90*/  FADD.FTZ R0, R248, R0 ;  /* 0x00000000f8007221 */ /* 0x000fe20000010000 */
[-C--:B----4-:R-:W-:Y:S01]  /*8ba0*/  HMMA.16816.F32.BF16 R68, R144, R152.reuse, R68 ;  /* 0x000000989044723c */ /* 0x090fe20000041844 */
[----:B------:R-:W-:Y:S03]  /*8bb0*/  LOP3.LUT R48, R225, UR23, R48, 0x96, !PT ;  /* 0x00000017e1307c12 */ /* 0x000fe6000f8e9630 */
[----:B------:R-:W-:Y:S02]  /*8bc0*/  FADD.FTZ R0, R247, R0 ;  /* 0x00000000f7007221 */ /* 0x000fe40000010000 */
[----:B------:R-:W-:Y:S02]  /*8bd0*/  IMAD.WIDE.U32 R138, R48, -0x326172a9, RZ ;  /* 0xcd9e8d57308a7825 */ /* 0x000fe400078e00ff */
[C---:B------:R-:W-:Y:S01]  /*8be0*/  HMMA.16816.F32.BF16 R72, R140.reuse, R152, R72 ;  /* 0x000000988c48723c */ /* 0x040fe20000041848 */
[----:B------:R-:W-:Y:S03]  /*8bf0*/  MUFU.EX2 R193, R39 ;  /* 0x0000002700c17308 */ /* 0x000fe60000000800 */
[----:B------:R-:W-:Y:S01]  /*8c00*/  FFMA.FTZ R48, R37, c[0x0][0x23c], -R184 ;  /* 0x00008f0025307a23 */ /* 0x000fe200000108b8 */
[----:B--2---:R-:W-:Y:S01]  /*8c10*/  LOP3.LUT R36, R139, UR15, R242, 0x96, !PT ;  /* 0x0000000f8b247c12 */ /* 0x004fe2000f8e96f2 */
[----:B------:R-:W-:Y:S01]  /*8c20*/  FFMA.FTZ R184, R53, c[0x0][0x23c], -R184 ;  /* 0x00008f0035b87a23 */ /* 0x000fe200000108b8 */
[----:B------:R-:W-:Y:S01]  /*8c30*/  LOP3.LUT R152, R195, UR13, R138, 0x96, !PT ;  /* 0x0000000dc3987c12 */ /* 0x000fe2000f8e968a */
[-C--:B------:R-:W-:Y:S01]  /*8c40*/  HMMA.16816.F32.BF16 R76, R140, R154.reuse, R76 ;  /* 0x0000009a8c4c723c */ /* 0x080fe2000004184c */
[----:B------:R-:W-:Y:S02]  /*8c50*/  LOP3.LUT R137, R139, UR15, R240, 0x96, !PT ;  /* 0x0000000f8b897c12 */ /* 0x000fe4000f8e96f0 */
[----:B------:R1:W-:Y:S01]  /*8c60*/  MUFU.EX2 R198, R48 ;  /* 0x0000003000c67308 */ /* 0x0003e20000000800 */
[----:B------:R-:W-:Y:S01]  /*8c70*/  IMAD.WIDE.U32 R152, R152, -0x2daee0ad, RZ ;  /* 0xd2511f5398987825 */ /* 0x000fe200078e00ff */
[----:B------:R-:W-:Y:S03]  /*8c80*/  LOP3.LUT R138, R197, UR13, R138, 0x96, !PT ;  /* 0x0000000dc58a7c12 */ /* 0x000fe6000f8e968a */
[C---:B------:R-:W-:Y:S01]  /*8c90*/  HMMA.16816.F32.BF16 R80, R144.reuse, R154, R80 ;  /* 0x0000009a9050723c */ /* 0x040fe20000041850 */
[----:B------:R-:W-:Y:S04]  /*8ca0*/  IMAD.WIDE.U32 R36, R36, -0x2daee0ad, RZ ;  /* 0xd2511f5324247825 */ /* 0x000fe800078e00ff */
[----:B------:R-:W-:Y:S01]  /*8cb0*/  IMAD.WIDE.U32 R138, R138, -0x2daee0ad, RZ ;  /* 0xd2511f538a8a7825 */ /* 0x000fe200078e00ff */
[----:B------:R-:W-:Y:S01]  /*8cc0*/  LOP3.LUT R153, R153, UR10, R36, 0x96, !PT ;  /* 0x0000000a99997c12 */ /* 0x000fe2000f8e9624 */
[----:B------:R2:W-:Y:S01]  /*8cd0*/  MUFU.EX2 R195, R38 ;  /* 0x0000002600c37308 */ /* 0x0005e20000000800 */
[-C--:B------:R-:W-:Y:S01]  /*8ce0*/  HMMA.16816.F32.BF16 R84, R144, R156.reuse, R84 ;  /* 0x0000009c9054723c */ /* 0x080fe20000041854 */
[----:B------:R-:W-:Y:S03]  /*8cf0*/  LOP3.LUT R37, R37, UR12, R230, 0x96, !PT ;  /* 0x0000000c25257c12 */ /* 0x000fe6000f8e96e6 */
[----:B------:R-:W-:Y:S04]  /*8d00*/  IMAD.WIDE.U32 R154, R137, -0x2daee0ad, RZ ;  /* 0xd2511f53899a7825 */ /* 0x000fe800078e00ff */
[C---:B------:R-:W-:Y:S01]  /*8d10*/  HMMA.16816.F32.BF16 R88, R140.reuse, R156, R88 ;  /* 0x0000009c8c58723c */ /* 0x040fe20000041858 */
[----:B------:R-:W-:Y:S01]  /*8d20*/  IMAD.WIDE.U32 R36, R37, -0x326172a9, RZ ;  /* 0xcd9e8d5725247825 */ /* 0x000fe200078e00ff */
[----:B------:R-:W4:Y:S01]  /*8d30*/  MUFU.EX2 R190, R42 ;  /* 0x0000002a00be7308 */ /* 0x000f220000000800 */
[----:B-1----:R-:W1:Y:S01]  /*8d40*/  LDSM.16.MT88.4 R48, [R216+0xb400] ;  /* 0x00b40000d830783b */ /* 0x002e620000004200 */
[----:B------:R-:W-:Y:S01]  /*8d50*/  LOP3.LUT R137, R155, UR12, R228, 0x96, !PT ;  /* 0x0000000c9b897c12 */ /* 0x000fe2000f8e96e4 */
[----:B------:R-:W-:Y:S01]  /*8d60*/  IMAD.MOV.U32 R197, RZ, RZ, R179 ;  /* 0x000000ffffc57224 */ /* 0x000fe200078e00b3 */
[----:B------:R-:W-:Y:S01]  /*8d70*/  LOP3.LUT R37, R37, UR11, R194, 0x96, !PT ;  /* 0x0000000b25257c12 */ /* 0x000fe2000f8e96c2 */
[----:B------:R-:W-:Y:S01]  /*8d80*/  IMAD.MOV.U32 R194, RZ, RZ, R178 ;  /* 0x000000ffffc27224 */ /* 0x000fe200078e00b2 */
[-C--:B------:R-:W-:Y:S01]  /*8d90*/  HMMA.16816.F32.BF16 R92, R140, R158.reuse, R92 ;  /* 0x0000009e8c5c723c */ /* 0x080fe2000004185c */
[----:B------:R-:W-:Y:S03]  /*8da0*/  FADD.FTZ R0, R208, R0 ;  /* 0x00000000d0007221 */ /* 0x000fe60000010000 */
[----:B------:R-:W-:Y:S01]  /*8db0*/  MUFU.EX2 R174, R56 ;  /* 0x0000003800ae7308 */ /* 0x000fe20000000800 */
[----:B------:R-:W-:Y:S01]  /*8dc0*/  FADD.FTZ R0, R207, R0 ;  /* 0x00000000cf007221 */ /* 0x000fe20000010000 */
[----:B--2---:R-:W-:Y:S02]  /*8dd0*/  LOP3.LUT R38, R139, UR10, R154, 0x96, !PT ;  /* 0x0000000a8b267c12 */ /* 0x004fe4000f8e969a */
[C---:B------:R-:W-:Y:S01]  /*8de0*/  HMMA.16816.F32.BF16 R96, R144.reuse, R158, R96 ;  /* 0x0000009e9060723c */ /* 0x040fe20000041860 */
[----:B------:R-:W-:Y:S04]  /*8df0*/  IMAD.WIDE.U32 R154, R137, -0x326172a9, RZ ;  /* 0xcd9e8d57899a7825 */ /* 0x000fe800078e00ff */
[----:B------:R-:W-:Y:S01]  /*8e00*/  IMAD.WIDE.U32 R162, R38, -0x326172a9, RZ ;  /* 0xcd9e8d5726a27825 */ /* 0x000fe200078e00ff */
[----:B------:R-:W-:Y:S01]  /*8e10*/  LOP3.LUT R39, R155, UR11, R196, 0x96, !PT ;  /* 0x0000000b9b277c12 */ /* 0x000fe2000f8e96c4 */
[----:B------:R-:W-:Y:S01]  /*8e20*/  MUFU.EX2 R189, R43 ;  /* 0x0000002b00bd7308 */ /* 0x000fe20000000800 */
[-C--:B---3--:R-:W-:Y:S01]  /*8e30*/  HMMA.16816.F32.BF16 R100, R144, R148.reuse, R100 ;  /* 0x000000949064723c */ /* 0x088fe20000041864 */
[----:B------:R-:W-:Y:S03]  /*8e40*/  IMAD.WIDE.U32 R158, R153, -0x326172a9, RZ ;  /* 0xcd9e8d57999e7825 */ /* 0x000fe600078e00ff */
[----:B------:R-:W-:Y:S01]  /*8e50*/  LOP3.LUT R137, R163, UR9, R154, 0x96, !PT ;  /* 0x00000009a3897c12 */ /* 0x000fe2000f8e969a */
[----:B------:R-:W-:Y:S01]  /*8e60*/  IMAD.MOV.U32 R163, RZ, RZ, R168 ;  /* 0x000000ffffa37224 */ /* 0x000fe200078e00a8 */
[----:B------:R-:W-:Y:S01]  /*8e70*/  LOP3.LUT R38, R159, UR9, R36, 0x96, !PT ;  /* 0x000000099f267c12 */ /* 0x000fe2000f8e9624 */
[----:B------:R-:W-:Y:S01]  /*8e80*/  IMAD.WIDE.U32 R36, R37, -0x2daee0ad, RZ ;  /* 0xd2511f5325247825 */ /* 0x000fe200078e00ff */
[C---:B------:R-:W-:Y:S01]  /*8e90*/  HMMA.16816.F32.BF16 R104, R140.reuse, R148, R104 ;  /* 0x000000948c68723c */ /* 0x040fe20000041868 */
[----:B------:R-:W-:Y:S03]  /*8ea0*/  MUFU.EX2 R175, R54 ;  /* 0x0000003600af7308 */ /* 0x000fe60000000800 */
[----:B------:R-:W-:Y:S01]  /*8eb0*/  IMAD.WIDE.U32 R156, R38, -0x2daee0ad, RZ ;  /* 0xd2511f53269c7825 */ /* 0x000fe200078e00ff */
[----:B------:R-:W-:Y:S03]  /*8ec0*/  LOP3.LUT R152, R37, UR8, R152, 0x96, !PT ;  /* 0x0000000825987c12 */ /* 0x000fe6000f8e9698 */
[-C--:B------:R-:W-:Y:S01]  /*8ed0*/  HMMA.16816.F32.BF16 R32, R140, R150.reuse, R32 ;  /* 0x000000968c20723c */ /* 0x080fe20000041820 */
[----:B------:R-:W-:Y:S02]  /*8ee0*/  LOP3.LUT R40, R157, UR6, R36, 0x96, !PT ;  /* 0x000000069d287c12 */ /* 0x000fe4000f8e9624 */
[----:B------:R-:W-:Y:S01]  /*8ef0*/  MUFU.EX2 R180, R64 ;  /* 0x0000004000b47308 */ /* 0x000fe20000000800 */
[----:B------:R-:W-:Y:S02]  /*8f00*/  FFMA.FTZ R36, R41, c[0x0][0x23c], -R186 ;  /* 0x00008f0029247a23 */ /* 0x000fe400000108ba */
[----:B------:R-:W-:Y:S02]  /*8f10*/  IMAD.WIDE.U32 R38, R39, -0x2daee0ad, RZ ;  /* 0xd2511f5327267825 */ /* 0x000fe400078e00ff */
[C---:B------:R-:W-:Y:S04]  /*8f20*/  HMMA.16816.F32.BF16 R108, R144.reuse, R150, R108 ;  /* 0x00000096906c723c */ /* 0x040fe8000004186c */
[----:B------:R-:W-:Y:S01]  /*8f30*/  IMAD.WIDE.U32 R160, R137, -0x2daee0ad, RZ ;  /* 0xd2511f5389a07825 */ /* 0x000fe200078e00ff */
[----:B------:R2:W3:Y:S01]  /*8f40*/  MUFU.EX2 R191, R36 ;  /* 0x0000002400bf7308 */ /* 0x0004e20000000800 */
[----:B------:R-:W-:Y:S02]  /*8f50*/  LOP3.LUT R137, R39, UR8, R138, 0x96, !PT ;  /* 0x0000000827897c12 */ /* 0x000fe4000f8e968a */
[-C--:B-1----:R-:W-:Y:S01]  /*8f60*/  HMMA.16816.F32.BF16 R112, R144, R48.reuse, R112 ;  /* 0x000000309070723c */ /* 0x082fe20000041870 */
[----:B------:R-:W-:Y:S03]  /*8f70*/  LOP3.LUT R138, R161, UR6, R38, 0x96, !PT ;  /* 0x00000006a18a7c12 */ /* 0x000fe6000f8e9626 */
[----:B------:R-:W-:Y:S03]  /*8f80*/  IMAD.WIDE.U32 R154, R152, -0x326172a9, RZ ;  /* 0xcd9e8d57989a7825 */ /* 0x000fe600078e00ff */
[----:B------:R-:W-:Y:S01]  /*8f90*/  MUFU.EX2 R178, R66 ;  /* 0x0000004200b27308 */ /* 0x000fe20000000800 */
[C---:B------:R-:W-:Y:S01]  /*8fa0*/  HMMA.16816.F32.BF16 R20, R140.reuse, R48, R20 ;  /* 0x000000308c14723c */ /* 0x040fe20000041814 */
[----:B------:R-:W-:Y:S04]  /*8fb0*/  IMAD.WIDE.U32 R40, R40, -0x326172a9, RZ ;  /* 0xcd9e8d5728287825 */ /* 0x000fe800078e00ff */
[----:B------:R-:W-:Y:S01]  /*8fc0*/  IMAD.WIDE.U32 R138, R138, -0x326172a9, RZ ;  /* 0xcd9e8d578a8a7825 */ /* 0x000fe200078e00ff */
[C---:B------:R-:W-:Y:S02]  /*8fd0*/  LOP3.LUT R150, R40.reuse, 0xffff, RZ, 0xc0, !PT ;  /* 0x0000ffff28967812 */ /* 0x040fe400078ec0ff */
[-C--:B------:R-:W-:Y:S01]  /*8fe0*/  HMMA.16816.F32.BF16 R116, R140, R50.reuse, R116 ;  /* 0x000000328c74723c */ /* 0x080fe20000041874 */
[----:B------:R-:W-:Y:S01]  /*8ff0*/  IMAD.WIDE.U32 R164, R137, -0x326172a9, RZ ;  /* 0xcd9e8d5789a47825 */ /* 0x000fe200078e00ff */
[----:B------:R-:W-:Y:S02]  /*9000*/  MUFU.EX2 R179, R65 ;  /* 0x0000004100b37308 */ /* 0x000fe40000000800 */
[----:B------:R-:W-:Y:S01]  /*9010*/  SHF.R.U32.HI R49, RZ, 0x10, R138 ;  /* 0x00000010ff317819 */ /* 0x000fe2000001168a */
[----:B--2---:R-:W1:Y:S01]  /*9020*/  LDSM.16.MT88.4 R36, [R218+0xb400] ;  /* 0x00b40000da24783b */ /* 0x004e620000004200 */
[----:B------:R-:W-:Y:S01]  /*9030*/  SHF.R.U32.HI R149, RZ, 0x10, R40 ;  /* 0x00000010ff957819 */ /* 0x000fe20000011628 */
[----:B------:R-:W-:Y:S01]  /*9040*/  FFMA.FTZ R186, R61, c[0x0][0x23c], -R186 ;  /* 0x00008f003dba7a23 */ /* 0x000fe200000108ba */
[C---:B------:R-:W-:Y:S01]  /*9050*/  HMMA.16816.F32.BF16 R120, R144.reuse, R50, R120 ;  /* 0x000000329078723c */ /* 0x040fe20000041878 */
[----:B------:R-:W-:Y:S03]  /*9060*/  LOP3.LUT R152, R40, 0xff, RZ, 0xc0, !PT ;  /* 0x000000ff28987812 */ /* 0x000fe600078ec0ff */
[----:B------:R-:W-:Y:S01]  /*9070*/  SHF.R.U32.HI R151, RZ, 0x18, R40 ;  /* 0x00000018ff977819 */ /* 0x000fe20000011628 */
[----:B------:R-:W-:Y:S01]  /*9080*/  IMAD.MOV.U32 R196, RZ, RZ, R176 ;  /* 0x000000ffffc47224 */ /* 0x000fe200078e00b0 */
[----:B------:R-:W-:Y:S01]  /*9090*/  LOP3.LUT R40, R41, UR17, R154, 0x96, !PT ;  /* 0x0000001129287c12 */ /* 0x000fe2000f8e969a */
[----:B------:R-:W-:Y:S01]  /*90a0*/  MUFU.EX2 R176, R52 ;  /* 0x0000003400b07308 */ /* 0x000fe20000000800 */
[C---:B------:R-:W-:Y:S01]  /*90b0*/  LOP3.LUT R41, R138.reuse, 0xffff, RZ, 0xc0, !PT ;  /* 0x0000ffff8a297812 */ /* 0x040fe200078ec0ff */
[----:B------:R-:W-:Y:S03]  /*90c0*/  FADD.FTZ R0, R203, R0 ;  /* 0x00000000cb007221 */ /* 0x000fe60000010000 */
[----:B------:R-:W-:Y:S01]  /*90d0*/  SHF.R.U32.HI R137, RZ, 0x18, R138 ;  /* 0x00000018ff897819 */ /* 0x000fe2000001168a */
[----:B------:R-:W-:Y:S01]  /*90e0*/  FADD.FTZ R0, R167, R0 ;  /* 0x00000000a7007221 */ /* 0x000fe20000010000 */
[----:B------:R-:W-:Y:S02]  /*90f0*/  SHF.R.U32.HI R42, RZ, 0x8, R41 ;  /* 0x00000008ff2a7819 */ /* 0x000fe40000011629 */
[----:B------:R-:W-:Y:S01]  /*9100*/  LOP3.LUT R41, R49, 0xff, RZ, 0xc0, !PT ;  /* 0x000000ff31297812 */ /* 0x000fe200078ec0ff */
[----:B------:R-:W-:Y:S01]  /*9110*/  MUFU.EX2 R177, R67 ;  /* 0x0000004300b17308 */ /* 0x000fe20000000800 */
[----:B------:R-:W-:Y:S01]  /*9120*/  LOP3.LUT R148, R138, 0xff, RZ, 0xc0, !PT ;  /* 0x000000ff8a947812 */ /* 0x000fe200078ec0ff */
[----:B----4-:R-:W-:Y:S01]  /*9130*/  FADD.FTZ R0, R190, R0 ;  /* 0x00000000be007221 */ /* 0x010fe20000010000 */
[----:B------:R-:W-:Y:S02]  /*9140*/  LOP3.LUT R138, R139, UR17, R164, 0x96, !PT ;  /* 0x000000118b8a7c12 */ /* 0x000fe4000f8e96a4 */
[----:B------:R-:W-:Y:S02]  /*9150*/  SHF.R.U32.HI R48, RZ, 0x8, R150 ;  /* 0x00000008ff307819 */ /* 0x000fe40000011696 */
[----:B------:R-:W-:Y:S02]  /*9160*/  PRMT R153, R41, 0x5410, R137 ;  /* 0x0000541029997816 */ /* 0x000fe40000000089 */
[----:B------:R-:W-:Y:S01]  /*9170*/  SHF.R.U32.HI R44, RZ, 0x10, R138 ;  /* 0x00000010ff2c7819 */ /* 0x000fe2000001168a */
[----:B------:R-:W-:Y:S01]  /*9180*/  MUFU.EX2 R184, R184 ;  /* 0x000000b800b87308 */ /* 0x000fe20000000800 */
[----:B------:R-:W-:Y:S02]  /*9190*/  SHF.R.U32.HI R137, RZ, 0x18, R40 ;  /* 0x00000018ff897819 */ /* 0x000fe40000011628 */
[----:B------:R-:W-:Y:S02]  /*91a0*/  LOP3.LUT R43, R149, 0xff, RZ, 0xc0, !PT ;  /* 0x000000ff952b7812 */ /* 0x000fe400078ec0ff */
[C---:B------:R-:W-:Y:S02]  /*91b0*/  LOP3.LUT R41, R40.reuse, 0xffff, RZ, 0xc0, !PT ;  /* 0x0000ffff28297812 */ /* 0x040fe400078ec0ff */
[----:B------:R-:W-:Y:S02]  /*91c0*/  LOP3.LUT R139, R40, 0xff, RZ, 0xc0, !PT ;  /* 0x000000ff288b7812 */ /* 0x000fe400078ec0ff */
[----:B------:R-:W-:Y:S01]  /*91d0*/  PRMT R150, R148, 0x5410, R42 ;  /* 0x0000541094967816 */ /* 0x000fe2000000002a */
[-C--:B-1----:R-:W-:Y:S01]  /*91e0*/  HMMA.16816.F32.BF16 R24, R144, R36.reuse, R24 ;  /* 0x000000249018723c */ /* 0x082fe20000041818 */
[----:B------:R-:W-:Y:S01]  /*91f0*/  SHF.R.U32.HI R42, RZ, 0x10, R40 ;  /* 0x00000010ff2a7819 */ /* 0x000fe20000011628 */
[----:B------:R-:W-:Y:S01]  /*9200*/  MUFU.EX2 R185, R185 ;  /* 0x000000b900b97308 */ /* 0x000fe20000000800 */
[C---:B------:R-:W-:Y:S02]  /*9210*/  LOP3.LUT R40, R138.reuse, 0xffff, RZ, 0xc0, !PT ;  /* 0x0000ffff8a287812 */ /* 0x040fe400078ec0ff */
[----:B------:R-:W-:Y:S02]  /*9220*/  LOP3.LUT R45, R138, 0xff, RZ, 0xc0, !PT ;  /* 0x000000ff8a2d7812 */ /* 0x000fe400078ec0ff */
[----:B------:R-:W-:Y:S01]  /*9230*/  PRMT R151, R43, 0x5410, R151 ;  /* 0x000054102b977816 */ /* 0x000fe20000000097 */
[C---:B------:R-:W-:Y:S01]  /*9240*/  HMMA.16816.F32.BF16 R124, R140.reuse, R36, R124 ;  /* 0x000000248c7c723c */ /* 0x040fe2000004187c */
[----:B------:R-:W-:Y:S03]  /*9250*/  SHF.R.U32.HI R138, RZ, 0x18, R138 ;  /* 0x00000018ff8a7819 */ /* 0x000fe6000001168a */
[----:B------:R-:W-:Y:S01]  /*9260*/  SHF.R.U32.HI R43, RZ, 0x8, R41 ;  /* 0x00000008ff2b7819 */ /* 0x000fe20000011629 */
[----:B------:R-:W-:Y:S01]  /*9270*/  MUFU.EX2 R186, R186 ;  /* 0x000000ba00ba7308 */ /* 0x000fe20000000800 */
[----:B------:R-:W-:Y:S02]  /*9280*/  SHF.R.U32.HI R41, RZ, 0x8, R40 ;  /* 0x00000008ff297819 */ /* 0x000fe40000011628 */
[-C--:B------:R-:W-:Y:S01]  /*9290*/  HMMA.16816.F32.BF16 R128, R140, R38.reuse, R128 ;  /* 0x000000268c80723c */ /* 0x080fe20000041880 */
[----:B------:R-:W-:Y:S01]  /*92a0*/  LOP3.LUT R40, R44, 0xff, RZ, 0xc0, !PT ;  /* 0x000000ff2c287812 */ /* 0x000fe200078ec0ff */
[----:B------:R-:W-:Y:S02]  /*92b0*/  LDSM.16.MT88.4 R140, [R216+0xa800] ;  /* 0x00a80000d88c783b */ /* 0x000fe40000004200 */
[----:B------:R-:W-:Y:S02]  /*92c0*/  PRMT R152, R152, 0x5410, R48 ;  /* 0x0000541098987816 */ /* 0x000fe40000000030 */
[----:B------:R-:W-:Y:S01]  /*92d0*/  PRMT R149, R40, 0x5410, R138 ;  /* 0x0000541028957816 */ /* 0x000fe2000000008a */
[----:B------:R-:W-:Y:S01]  /*92e0*/  FFMA.FTZ R40, R47, c[0x0][0x23c], -R187 ;  /* 0x00008f002f287a23 */ /* 0x000fe200000108bb */
[----:B------:R-:W-:Y:S01]  /*92f0*/  HMMA.16816.F32.BF16 R28, R144, R38, R28 ;  /* 0x00000026901c723c */ /* 0x000fe2000004181c */
[----:B------:R-:W-:Y:S01]  /*9300*/  LOP3.LUT R42, R42, 0xff, RZ, 0xc0, !PT ;  /* 0x000000ff2a2a7812 */ /* 0x000fe200078ec0ff */
[----:B------:R-:W1:Y:S01]  /*9310*/  LDSM.16.MT88.4 R48, [R216+0x9800] ;  /* 0x00980000d830783b */ /* 0x000e620000004200 */
[----:B------:R2:W4:Y:S01]  /*9320*/  MUFU.EX2 R181, R40 ;  /* 0x0000002800b57308 */ /* 0x0005220000000800 */
[----:B------:R-:W-:Y:S01]  /*9330*/  PRMT R148, R139, 0x5410, R43 ;  /* 0x000054108b947816 */ /* 0x000fe2000000002b */
[--C-:B------:R-:W-:Y:S01]  /*9340*/  HSET2.LE.AND R43, R151, R226.reuse, PT ;  /* 0x000000e2972b7233 */ /* 0x100fe20003803000 */
[----:B------:R-:W-:Y:S01]  /*9350*/  PRMT R139, R42, 0x5410, R137 ;  /* 0x000054102a8b7816 */ /* 0x000fe20000000089 */
[--C-:B------:R-:W-:Y:S01]  /*9360*/  HSET2.LE.AND R42, R152, R226.reuse, PT ;  /* 0x000000e2982a7233 */ /* 0x100fe20003803000 */
[----:B------:R-:W-:Y:S01]  /*9370*/  F2FP.BF16.PACK_AB R36, R201, R202 ;  /* 0x000000cac924723e */ /* 0x000fe200000010ff */
[--C-:B------:R-:W-:Y:S03]  /*9380*/  HSET2.LE.AND R39, R150, R226.reuse, PT ;  /* 0x000000e296277233 */ /* 0x100fe60003803000 */
[----:B------:R-:W-:Y:S01]  /*9390*/  F2FP.BF16.PACK_AB R37, R199, R200 ;  /* 0x000000c8c725723e */ /* 0x000fe200000010ff */
[----:B------:R-:W-:Y:S01]  /*93a0*/  FFMA.FTZ R187, R63, c[0x0][0x23c], -R187 ;  /* 0x00008f003fbb7a23 */ /* 0x000fe200000108bb */
[----:B------:R-:W-:Y:S01]  /*93b0*/  PRMT R137, R45, 0x5410, R41 ;  /* 0x000054102d897816 */ /* 0x000fe20000000029 */
[--C-:B------:R-:W-:Y:S01]  /*93c0*/  HSET2.LE.AND R41, R139, R226.reuse, PT ;  /* 0x000000e28b297233 */ /* 0x100fe20003803000 */
[----:B------:R-:W-:Y:S01]  /*93d0*/  LOP3.LUT R42, R42, R36, RZ, 0xc0, !PT ;  /* 0x000000242a2a7212 */ /* 0x000fe200078ec0ff */
[----:B------:R-:W5:Y:S01]  /*93e0*/  LDSM.16.MT88.4 R44, [R218+0x9800] ;  /* 0x00980000da2c783b */ /* 0x000f620000004200 */
[----:B------:R-:W-:Y:S01]  /*93f0*/  LOP3.LUT R43, R43, R37, RZ, 0xc0, !PT ;  /* 0x000000252b2b7212 */ /* 0x000fe200078ec0ff */
[--C-:B------:R-:W-:Y:S01]  /*9400*/  HSET2.LE.AND R137, R137, R226.reuse, PT ;  /* 0x000000e289897233 */ /* 0x100fe20003803000 */
[----:B------:R-:W-:Y:S01]  /*9410*/  F2FP.BF16.PACK_AB R36, R198, R166 ;  /* 0x000000a6c624723e */ /* 0x000fe200000010ff */
[----:B------:R-:W-:Y:S01]  /*9420*/  MUFU.EX2 R187, R187 ;  /* 0x000000bb00bb7308 */ /* 0x000fe20000000800 */
[----:B------:R-:W-:Y:S02]  /*9430*/  F2FP.BF16.PACK_AB R37, R193, R195 ;  /* 0x000000c3c125723e */ /* 0x000fe400000010ff */
[----:B---3--:R-:W-:Y:S02]  /*9440*/  F2FP.BF16.PACK_AB R138, R191, R192 ;  /* 0x000000c0bf8a723e */ /* 0x008fe400000010ff */
[----:B------:R-:W-:Y:S01]  /*9450*/  LOP3.LUT R41, R41, R37, RZ, 0xc0, !PT ;  /* 0x0000002529297212 */ /* 0x000fe200078ec0ff */
[--C-:B--2---:R-:W-:Y:S01]  /*9460*/  HSET2.LE.AND R40, R148, R226.reuse, PT ;  /* 0x000000e294287233 */ /* 0x104fe20003803000 */
[----:B----4-:R-:W-:Y:S01]  /*9470*/  F2FP.BF16.PACK_AB R139, R181, R182 ;  /* 0x000000b6b58b723e */ /* 0x010fe200000010ff */
[--C-:B------:R-:W-:Y:S01]  /*9480*/  HSET2.LE.AND R37, R149, R226.reuse, PT ;  /* 0x000000e295257233 */ /* 0x100fe20003803000 */
[----:B------:R-:W-:Y:S02]  /*9490*/  F2FP.BF16.PACK_AB R38, R189, R190 ;  /* 0x000000bebd26723e */ /* 0x000fe400000010ff */
[----:B------:R-:W-:Y:S02]  /*94a0*/  LOP3.LUT R40, R40, R36, RZ, 0xc0, !PT ;  /* 0x0000002428287212 */ /* 0x000fe400078ec0ff */
[----:B------:R-:W-:Y:S01]  /*94b0*/  LOP3.LUT R36, R137, R138, RZ, 0xc0, !PT ;  /* 0x0000008a89247212 */ /* 0x000fe200078ec0ff */
[--C-:B------:R-:W-:Y:S01]  /*94c0*/  HSET2.LE.AND R138, R153, R226.reuse, PT ;  /* 0x000000e2998a7233 */ /* 0x100fe20003803000 */
[----:B------:R-:W-:Y:S02]  /*94d0*/  F2FP.BF16.PACK_AB R137, R183, R188 ;  /* 0x000000bcb789723e */ /* 0x000fe400000010ff */
[----:B------:R-:W-:Y:S02]  /*94e0*/  LOP3.LUT R52, R155, UR7, R158, 0x96, !PT ;  /* 0x000000079b347c12 */ /* 0x000fe4000f8e969e */
[----:B------:R-:W-:Y:S01]  /*94f0*/  LDSM.16.MT88.4 R152, [R216+0x9c00] ;  /* 0x009c0000d898783b */ /* 0x000fe20000004200 */
[----:B------:R-:W-:Y:S01]  /*9500*/  LOP3.LUT R37, R37, R38, RZ, 0xc0, !PT ;  /* 0x0000002625257212 */ /* 0x000fe200078ec0ff */
[-C--:B-1----:R-:W-:Y:S01]  /*9510*/  HMMA.16816.F32.BF16 R4, R40, R48.reuse, R4 ;  /* 0x000000302804723c */ /* 0x082fe20000041804 */
[----:B------:R-:W-:Y:S01]  /*9520*/  LOP3.LUT R38, R39, R137, RZ, 0xc0, !PT ;  /* 0x0000008927267212 */ /* 0x000fe200078ec0ff */
[----:B------:R-:W-:Y:S01]  /*9530*/  IMAD.WIDE.U32 R52, R52, -0x2daee0ad, RZ ;  /* 0xd2511f5334347825 */ /* 0x000fe200078e00ff */
[----:B------:R-:W-:Y:S01]  /*9540*/  LOP3.LUT R39, R138, R139, RZ, 0xc0, !PT ;  /* 0x0000008b8a277212 */ /* 0x000fe200078ec0ff */
[----:B------:R1:W-:Y:S01]  /*9550*/  MUFU.EX2 R137, R62 ;  /* 0x0000003e00897308 */ /* 0x0003e20000000800 */
[----:B------:R-:W-:Y:S02]  /*9560*/  LOP3.LUT R54, R165, UR7, R162, 0x96, !PT ;  /* 0x00000007a5367c12 */ /* 0x000fe4000f8e96a2 */
[----:B------:R-:W-:Y:S02]  /*9570*/  SHF.R.U32.HI R57, RZ, 0x10, R52 ;  /* 0x00000010ff397819 */ /* 0x000fe40000011634 */
[----:B------:R-:W-:Y:S01]  /*9580*/  LOP3.LUT R56, R53, UR16, R156, 0x96, !PT ;  /* 0x0000001035387c12 */ /* 0x000fe2000f8e969c */
[C---:B------:R-:W-:Y:S02]  /*9590*/  HMMA.16816.F32.BF16 R8, R36.reuse, R48, R8 ;  /* 0x000000302408723c */ /* 0x040fe40000041808 */
[----:B------:R-:W-:Y:S01]  /*95a0*/  IMAD.WIDE.U32 R54, R54, -0x2daee0ad, RZ ;  /* 0xd2511f5336367825 */ /* 0x000fe200078e00ff */
[C---:B------:R-:W-:Y:S01]  /*95b0*/  LOP3.LUT R53, R52.reuse, 0xffff, RZ, 0xc0, !PT ;  /* 0x0000ffff34357812 */ /* 0x040fe200078ec0ff */
[----:B------:R2:W3:Y:S01]  /*95c0*/  MUFU.EX2 R139, R59 ;  /* 0x0000003b008b7308 */ /* 0x0004e20000000800 */
[----:B------:R-:W-:Y:S02]  /*95d0*/  SHF.R.U32.HI R64, RZ, 0x18, R52 ;  /* 0x00000018ff407819 */ /* 0x000fe40000011634 */
[----:B------:R-:W-:Y:S01]  /*95e0*/  SHF.R.U32.HI R58, RZ, 0x10, R54 ;  /* 0x00000010ff3a7819 */ /* 0x000fe20000011636 */
[-C--:B------:R-:W-:Y:S01]  /*95f0*/  HMMA.16816.F32.BF16 R12, R36, R50.reuse, R12 ;  /* 0x00000032240c723c */ /* 0x080fe2000004180c */
[----:B------:R-:W-:Y:S03]  /*9600*/  LOP3.LUT R66, R52, 0xff, RZ, 0xc0, !PT ;  /* 0x000000ff34427812 */ /* 0x000fe600078ec0ff */
[----:B------:R-:W-:Y:S02]  /*9610*/  LOP3.LUT R52, R55, UR16, R160, 0x96, !PT ;  /* 0x0000001037347c12 */ /* 0x000fe4000f8e96a0 */
[----:B------:R4:W2:Y:S01]  /*9620*/  MUFU.EX2 R138, R60 ;  /* 0x0000003c008a7308 */ /* 0x0008a20000000800 */
[C---:B------:R-:W-:Y:S01]  /*9630*/  LOP3.LUT R55, R54.reuse, 0xffff, RZ, 0xc0, !PT ;  /* 0x0000ffff36377812 */ /* 0x040fe200078ec0ff */
[C---:B------:R-:W-:Y:S01]  /*9640*/  HMMA.16816.F32.BF16 R16, R40.reuse, R50, R16 ;  /* 0x000000322810723c */ /* 0x040fe20000041810 */
[----:B------:R-:W2:Y:S03]  /*9650*/  LDSM.16.MT88.4 R48, [R218+0xa800] ;  /* 0x00a80000da30783b */ /* 0x000ea60000004200 */
[----:B------:R-:W-:Y:S01]  /*9660*/  LOP3.LUT R67, R54, 0xff, RZ, 0xc0, !PT ;  /* 0x000000ff36437812 */ /* 0x000fe200078ec0ff */
[----:B-1----:R-:W-:Y:S01]  /*9670*/  FFMA.FTZ R62, R3, R232, R246 ;  /* 0x000000e8033e7223 */ /* 0x002fe200000100f6 */
[----:B------:R-:W-:Y:S02]  /*9680*/  SHF.R.U32.HI R65, RZ, 0x18, R54 ;  /* 0x00000018ff417819 */ /* 0x000fe40000011636 */
[-C--:B-----5:R-:W-:Y:S01]  /*9690*/  HMMA.16816.F32.BF16 R68, R40, R44.reuse, R68 ;  /* 0x0000002c2844723c */ /* 0x0a0fe20000041844 */
[----:B------:R-:W-:Y:S03]  /*96a0*/  SHF.R.U32.HI R54, RZ, 0x8, R55 ;  /* 0x00000008ff367819 */ /* 0x000fe60000011637 */
[----:B------:R-:W-:Y:S02]  /*96b0*/  LOP3.LUT R55, R56, 0xff, RZ, 0xc0, !PT ;  /* 0x000000ff38377812 */ /* 0x000fe400078ec0ff */
[----:B------:R-:W-:Y:S02]  /*96c0*/  PRMT R67, R67, 0x5410, R54 ;  /* 0x0000541043437816 */ /* 0x000fe40000000036 */
[C---:B------:R-:W-:Y:S01]  /*96d0*/  HMMA.16816.F32.BF16 R72, R36.reuse, R44, R72 ;  /* 0x0000002c2448723c */ /* 0x040fe20000041848 */
[----:B------:R-:W-:Y:S03]  /*96e0*/  LOP3.LUT R54, R52, 0xff, RZ, 0xc0, !PT ;  /* 0x000000ff34367812 */ /* 0x000fe600078ec0ff */
[----:B------:R-:W-:Y:S04]  /*96f0*/  F2FP.BF16.PACK_AB R3, R177, R178 ;  /* 0x000000b2b103723e */ /* 0x000fe800000010ff */
[-C--:B------:R-:W-:Y:S08]  /*9700*/  HMMA.16816.F32.BF16 R76, R36, R46.reuse, R76 ;  /* 0x0000002e244c723c */ /* 0x080ff0000004184c */
[C---:B------:R-:W-:Y:S01]  /*9710*/  HMMA.16816.F32.BF16 R80, R40.reuse, R46, R80 ;  /* 0x0000002e2850723c */ /* 0x040fe20000041850 */
[----:B------:R-:W1:Y:S07]  /*9720*/  LDSM.16.MT88.4 R44, [R216+0xb800] ;  /* 0x00b80000d82c783b */ /* 0x000e6e0000004200 */
[-C--:B------:R-:W-:Y:S08]  /*9730*/  HMMA.16816.F32.BF16 R84, R40, R140.reuse, R84 ;  /* 0x0000008c2854723c */ /* 0x080ff00000041854 */
[C---:B------:R-:W-:Y:S08]  /*9740*/  HMMA.16816.F32.BF16 R88, R36.reuse, R140, R88 ;  /* 0x0000008c2458723c */ /* 0x040ff00000041858 */
[-C--:B------:R-:W-:Y:S08]  /*9750*/  HMMA.16816.F32.BF16 R92, R36, R142.reuse, R92 ;  /* 0x0000008e245c723c */ /* 0x080ff0000004185c */
[C---:B------:R-:W-:Y:S08]  /*9760*/  HMMA.16816.F32.BF16 R96, R40.reuse, R142, R96 ;  /* 0x0000008e2860723c */ /* 0x040ff00000041860 */
[-C--:B--2---:R-:W-:Y:S08]  /*9770*/  HMMA.16816.F32.BF16 R100, R40, R48.reuse, R100 ;  /* 0x000000302864723c */ /* 0x084ff00000041864 */
[C---:B------:R-:W-:Y:S08]  /*9780*/  HMMA.16816.F32.BF16 R104, R36.reuse, R48, R104 ;  /* 0x000000302468723c */ /* 0x040ff00000041868 */
[-C--:B------:R-:W-:Y:S08]  /*9790*/  HMMA.16816.F32.BF16 R32, R36, R50.reuse, R32 ;  /* 0x000000322420723c */ /* 0x080ff00000041820 */
[C---:B------:R-:W-:Y:S01]  /*97a0*/  HMMA.16816.F32.BF16 R108, R40.reuse, R50, R108 ;  /* 0x00000032286c723c */ /* 0x040fe2000004186c */
[----:B------:R-:W2:Y:S07]  /*97b0*/  LDSM.16.MT88.4 R48, [R218+0xb800] ;  /* 0x00b80000da30783b */ /* 0x000eae0000004200 */
[-C--:B-1----:R-:W-:Y:S08]  /*97c0*/  HMMA.16816.F32.BF16 R112, R40, R44.reuse, R112 ;  /* 0x0000002c2870723c */ /* 0x082ff00000041870 */
[C---:B------:R-:W-:Y:S07]  /*97d0*/  HMMA.16816.F32.BF16 R20, R36.reuse, R44, R20 ;  /* 0x0000002c2414723c */ /* 0x040fee0000041814 */
[----:B------:R-:W-:Y:S01]  /*97e0*/  LOP3.LUT R45, R57, 0xff, RZ, 0xc0, !PT ;  /* 0x000000ff392d7812 */ /* 0x000fe200078ec0ff */
[-C--:B------:R-:W-:Y:S01]  /*97f0*/  HMMA.16816.F32.BF16 R116, R36, R46.reuse, R116 ;  /* 0x0000002e2474723c */ /* 0x080fe20000041874 */
[----:B------:R-:W-:Y:S03]  /*9800*/  SHF.R.U32.HI R44, RZ, 0x8, R53 ;  /* 0x00000008ff2c7819 */ /* 0x000fe60000011635 */
[----:B------:R-:W-:Y:S02]  /*9810*/  LOP3.LUT R53, R58, 0xff, RZ, 0xc0, !PT ;  /* 0x000000ff3a357812 */ /* 0x000fe400078ec0ff */
[----:B------:R-:W-:Y:S02]  /*9820*/  PRMT R64, R45, 0x5410, R64 ;  /* 0x000054102d407816 */ /* 0x000fe40000000040 */
[C---:B------:R-:W-:Y:S01]  /*9830*/  HMMA.16816.F32.BF16 R120, R40.reuse, R46, R120 ;  /* 0x0000002e2878723c */ /* 0x040fe20000041878 */
[----:B------:R-:W-:Y:S03]  /*9840*/  LOP3.LUT R45, R56, 0xffff, RZ, 0xc0, !PT ;  /* 0x0000ffff382d7812 */ /* 0x000fe600078ec0ff */
[----:B------:R-:W-:Y:S01]  /*9850*/  PRMT R65, R53, 0x5410, R65 ;  /* 0x0000541035417816 */ /* 0x000fe20000000041 */
[--C-:B------:R-:W-:Y:S01]  /*9860*/  HSET2.LE.AND R171, R64, R226.reuse, PT ;  /* 0x000000e240ab7233 */ /* 0x100fe20003803000 */
[----:B------:R-:W-:Y:S02]  /*9870*/  SHF.R.U32.HI R53, RZ, 0x10, R52 ;  /* 0x00000010ff357819 */ /* 0x000fe40000011634 */
[----:B------:R-:W-:Y:S01]  /*9880*/  SHF.R.U32.HI R47, RZ, 0x8, R45 ;  /* 0x00000008ff2f7819 */ /* 0x000fe2000001162d */
[-C--:B--2---:R-:W-:Y:S03]  /*9890*/  HMMA.16816.F32.BF16 R24, R40, R48.reuse, R24 ;  /* 0x000000302818723c */ /* 0x084fe60000041818 */
[----:B------:R-:W-:Y:S02]  /*98a0*/  PRMT R168, R55, 0x5410, R47 ;  /* 0x0000541037a87816 */ /* 0x000fe4000000002f */
[--C-:B------:R-:W-:Y:S02]  /*98b0*/  SHF.R.U32.HI R46, RZ, 0x10, R56.reuse ;  /* 0x00000010ff2e7819 */ /* 0x100fe40000011638 */
[----:B------:R-:W-:Y:S01]  /*98c0*/  SHF.R.U32.HI R56, RZ, 0x18, R56 ;  /* 0x00000018ff387819 */ /* 0x000fe20000011638 */
[C---:B------:R-:W-:Y:S01]  /*98d0*/  HMMA.16816.F32.BF16 R124, R36.reuse, R48, R124 ;  /* 0x00000030247c723c */ /* 0x040fe2000004187c */
[----:B------:R-:W-:Y:S03]  /*98e0*/  PRMT R66, R66, 0x5410, R44 ;  /* 0x0000541042427816 */ /* 0x000fe6000000002c */
[----:B------:R-:W-:Y:S01]  /*98f0*/  LOP3.LUT R44, R52, 0xffff, RZ, 0xc0, !PT ;  /* 0x0000ffff342c7812 */ /* 0x000fe200078ec0ff */
[--C-:B------:R-:W-:Y:S01]  /*9900*/  HSET2.LE.AND R168, R168, R226.reuse, PT ;  /* 0x000000e2a8a87233 */ /* 0x100fe20003803000 */
[----:B------:R-:W-:Y:S01]  /*9910*/  LOP3.LUT R46, R46, 0xff, RZ, 0xc0, !PT ;  /* 0x000000ff2e2e7812 */ /* 0x000fe200078ec0ff */
[--C-:B------:R-:W-:Y:S01]  /*9920*/  HSET2.LE.AND R170, R66, R226.reuse, PT ;  /* 0x000000e242aa7233 */ /* 0x100fe20003803000 */
[-C--:B------:R-:W-:Y:S01]  /*9930*/  HMMA.16816.F32.BF16 R128, R36, R50.reuse, R128 ;  /* 0x000000322480723c */ /* 0x080fe20000041880 */
[----:B------:R-:W-:Y:S03]  /*9940*/  SHF.R.U32.HI R45, RZ, 0x8, R44 ;  /* 0x00000008ff2d7819 */ /* 0x000fe6000001162c */
[----:B------:R-:W-:Y:S02]  /*9950*/  PRMT R169, R46, 0x5410, R56 ;  /* 0x000054102ea97816 */ /* 0x000fe40000000038 */
[----:B------:R-:W-:Y:S01]  /*9960*/  SHF.R.U32.HI R52, RZ, 0x18, R52 ;  /* 0x00000018ff347819 */ /* 0x000fe20000011634 */
[----:B------:R-:W-:Y:S01]  /*9970*/  LDSM.16.MT88.4 R56, [R218+0xac00] ;  /* 0x00ac0000da38783b */ /* 0x000fe20000004200 */
[----:B------:R-:W-:Y:S01]  /*9980*/  HMMA.16816.F32.BF16 R28, R40, R50, R28 ;  /* 0x00000032281c723c */ /* 0x000fe2000004181c */
[----:B------:R-:W-:Y:S03]  /*9990*/  LOP3.LUT R44, R53, 0xff, RZ, 0xc0, !PT ;  /* 0x000000ff352c7812 */ /* 0x000fe600078ec0ff */
[----:B----4-:R-:W-:Y:S01]  /*99a0*/  PRMT R60, R54, 0x5410, R45 ;  /* 0x00005410363c7816 */ /* 0x010fe2000000002d */
[--C-:B------:R-:W-:Y:S01]  /*99b0*/  HSET2.LE.AND R169, R169, R226.reuse, PT ;  /* 0x000000e2a9a97233 */ /* 0x100fe20003803000 */
[----:B------:R-:W-:Y:S01]  /*99c0*/  F2FP.BF16.PACK_AB R48, R179, R180 ;  /* 0x000000b4b330723e */ /* 0x000fe200000010ff */
[----:B------:R-:W-:Y:S01]  /*99d0*/  LDSM.16.MT88.4 R40, [R216+0xbc00] ;  /* 0x00bc0000d828783b */ /* 0x000fe20000004200 */
[----:B------:R-:W-:Y:S01]  /*99e0*/  F2FP.BF16.PACK_AB R36, R184, R176 ;  /* 0x000000b0b824723e */ /* 0x000fe200000010ff */
[--C-:B------:R-:W-:Y:S03]  /*99f0*/  HSET2.LE.AND R38, R60, R226.reuse, PT ;  /* 0x000000e23c267233 */ /* 0x100fe60003803000 */
[----:B------:R-:W-:Y:S02]  /*9a00*/  F2FP.BF16.PACK_AB R37, R185, R175 ;  /* 0x000000afb925723e */ /* 0x000fe400000010ff */
[----:B------:R-:W-:Y:S02]  /*9a10*/  PRMT R61, R44, 0x5410, R52 ;  /* 0x000054102c3d7816 */ /* 0x000fe40000000034 */
[----:B------:R-:W1:Y:S01]  /*9a20*/  LDSM.16.MT88.4 R44, [R218+0x9c00] ;  /* 0x009c0000da2c783b */ /* 0x000e620000004200 */
[----:B------:R-:W-:Y:S02]  /*9a30*/  F2FP.BF16.PACK_AB R39, R173, R174 ;  /* 0x000000aead27723e */ /* 0x000fe400000010ff */
[----:B------:R-:W-:Y:S01]  /*9a40*/  LOP3.LUT R170, R170, R48, RZ, 0xc0, !PT ;  /* 0x00000030aaaa7212 */ /* 0x000fe200078ec0ff */
[--C-:B------:R-:W-:Y:S01]  /*9a50*/  HSET2.LE.AND R48, R65, R226.reuse, PT ;  /* 0x000000e241307233 */ /* 0x100fe20003803000 */
[----:B------:R-:W-:Y:S02]  /*9a60*/  LOP3.LUT R171, R171, R3, RZ, 0xc0, !PT ;  /* 0x00000003abab7212 */ /* 0x000fe400078ec0ff */
[----:B------:R-:W-:Y:S01]  /*9a70*/  LOP3.LUT R168, R168, R36, RZ, 0xc0, !PT ;  /* 0x00000024a8a87212 */ /* 0x000fe200078ec0ff */
[----:B------:R-:W2:Y:S01]  /*9a80*/  LDSM.16.MT88.4 R52, [R216+0xac00] ;  /* 0x00ac0000d834783b */ /* 0x000ea20000004200 */
[----:B------:R-:W-:Y:S01]  /*9a90*/  LOP3.LUT R169, R169, R37, RZ, 0xc0, !PT ;  /* 0x00000025a9a97212 */ /* 0x000fe200078ec0ff */
[--C-:B------:R-:W-:Y:S01]  /*9aa0*/  HSET2.LE.AND R37, R61, R226.reuse, PT ;  /* 0x000000e23d257233 */ /* 0x100fe20003803000 */
[----:B------:R-:W-:Y:S01]  /*9ab0*/  LOP3.LUT R36, R38, R39, RZ, 0xc0, !PT ;  /* 0x0000002726247212 */ /* 0x000fe200078ec0ff */
[----:B------:R-:W-:Y:S01]  /*9ac0*/  HSET2.LE.AND R38, R67, R226, PT ;  /* 0x000000e243267233 */ /* 0x000fe20003803000 */
[----:B---3--:R-:W-:Y:S02]  /*9ad0*/  F2FP.BF16.PACK_AB R3, R139, R172 ;  /* 0x000000ac8b03723e */ /* 0x008fe400000010ff */
[----:B------:R-:W-:Y:S01]  /*9ae0*/  F2FP.BF16.PACK_AB R39, R186, R138 ;  /* 0x0000008aba27723e */ /* 0x000fe200000010ff */
[-C--:B------:R-:W-:Y:S01]  /*9af0*/  HMMA.16816.F32.BF16 R140, R168, R152.reuse, R4 ;  /* 0x00000098a88c723c */ /* 0x080fe20000041804 */
[----:B------:R-:W-:Y:S01]  /*9b00*/  F2FP.BF16.PACK_AB R49, R187, R137 ;  /* 0x00000089bb31723e */ /* 0x000fe200000010ff */
[----:B------:R-:W3:Y:S01]  /*9b10*/  LDSM.16.MT88.4 R4, [R218+0xbc00] ;  /* 0x00bc0000da04783b */ /* 0x000ee20000004200 */
[----:B------:R-:W-:Y:S01]  /*9b20*/  LOP3.LUT R37, R37, R3, RZ, 0xc0, !PT ;  /* 0x0000000325257212 */ /* 0x000fe200078ec0ff */
[----:B------:R-:W-:Y:S01]  /*9b30*/  FADD.FTZ R3, R251, R133 ;  /* 0x00000085fb037221 */ /* 0x000fe20000010000 */
[----:B------:R-:W-:Y:S02]  /*9b40*/  LOP3.LUT R38, R38, R39, RZ, 0xc0, !PT ;  /* 0x0000002726267212 */ /* 0x000fe400078ec0ff */
[----:B------:R-:W-:Y:S01]  /*9b50*/  LOP3.LUT R39, R48, R49, RZ, 0xc0, !PT ;  /* 0x0000003130277212 */ /* 0x000fe200078ec0ff */
[----:B------:R-:W-:Y:S04]  /*9b60*/  FADD.FTZ R3, R197, R3 ;  /* 0x00000003c5037221 */ /* 0x000fe80000010000 */
[----:B------:R-:W-:Y:S02]  /*9b70*/  FADD.FTZ R3, R204, R3 ;  /* 0x00000003cc037221 */ /* 0x000fe40000010000 */
[C---:B------:R-:W-:Y:S02]  /*9b80*/  HMMA.16816.F32.BF16 R144, R36.reuse, R152, R8 ;  /* 0x000000982490723c */ /* 0x040fe40000041808 */
[----:B------:R-:W-:Y:S04]  /*9b90*/  FADD.FTZ R3, R212, R3 ;  /* 0x00000003d4037221 */ /* 0x000fe80000010000 */
[----:B------:R-:W-:Y:S02]  /*9ba0*/  FADD.FTZ R3, R211, R3 ;  /* 0x00000003d3037221 */ /* 0x000fe40000010000 */
[-C--:B------:R-:W-:Y:S01]  /*9bb0*/  HMMA.16816.F32.BF16 R148, R36, R154.reuse, R12 ;  /* 0x0000009a2494723c */ /* 0x080fe2000004180c */
[----:B------:R-:W-:Y:S03]  /*9bc0*/  FADD.FTZ R8, R163, R62 ;  /* 0x0000003ea3087221 */ /* 0x000fe60000010000 */
[----:B------:R-:W-:Y:S02]  /*9bd0*/  FADD.FTZ R9, R244, R132 ;  /* 0x00000084f4097221 */ /* 0x000fe40000010000 */
[----:B------:R-:W-:Y:S02]  /*9be0*/  FADD.FTZ R8, R196, R8 ;  /* 0x00000008c4087221 */ /* 0x000fe40000010000 */
[C---:B------:R-:W-:Y:S01]  /*9bf0*/  HMMA.16816.F32.BF16 R152, R168.reuse, R154, R16 ;  /* 0x0000009aa898723c */ /* 0x040fe20000041810 */
[----:B------:R-:W-:Y:S03]  /*9c00*/  FADD.FTZ R9, R250, R9 ;  /* 0x00000009fa097221 */ /* 0x000fe60000010000 */
[----:B------:R-:W-:Y:S02]  /*9c10*/  FADD.FTZ R8, R194, R8 ;  /* 0x00000008c2087221 */ /* 0x000fe40000010000 */
[----:B------:R-:W-:Y:S02]  /*9c20*/  FADD.FTZ R9, R249, R9 ;  /* 0x00000009f9097221 */ /* 0x000fe40000010000 */
[-C--:B-1----:R-:W-:Y:S01]  /*9c30*/  HMMA.16816.F32.BF16 R68, R168, R44.reuse, R68 ;  /* 0x0000002ca844723c */ /* 0x082fe20000041844 */
[----:B------:R-:W-:Y:S03]  /*9c40*/  FADD.FTZ R8, R214, R8 ;  /* 0x00000008d6087221 */ /* 0x000fe60000010000 */
[----:B------:R-:W-:Y:S02]  /*9c50*/  FADD.FTZ R9, R210, R9 ;  /* 0x00000009d2097221 */ /* 0x000fe40000010000 */
[----:B------:R-:W-:Y:S02]  /*9c60*/  FADD.FTZ R8, R213, R8 ;  /* 0x00000008d5087221 */ /* 0x000fe40000010000 */
[C---:B------:R-:W-:Y:S01]  /*9c70*/  HMMA.16816.F32.BF16 R72, R36.reuse, R44, R72 ;  /* 0x0000002c2448723c */ /* 0x040fe20000041848 */
[----:B------:R-:W-:Y:S03]  /*9c80*/  FADD.FTZ R9, R209, R9 ;  /* 0x00000009d1097221 */ /* 0x000fe60000010000 */
[----:B------:R-:W-:Y:S02]  /*9c90*/  FADD.FTZ R8, R234, R8 ;  /* 0x00000008ea087221 */ /* 0x000fe40000010000 */
        /* <DEDUP_REMOVED lines=9> */
[-C--:B--2---:R-:W-:Y:S01]  /*9d30*/  HMMA.16816.F32.BF16 R84, R168, R52.reuse, R84 ;  /* 0x00000034a854723c */ /* 0x084fe20000041854 */
        /* <DEDUP_REMOVED lines=10> */
[----:B------:R-:W-:Y:S02]  /*9de0*/  IMAD.MOV.U32 R132, RZ, RZ, R135 ;  /* 0x000000ffff847224 */ /* 0x000fe400078e0087 */
[C---:B------:R-:W-:Y:S01]  /*9df0*/  HMMA.16816.F32.BF16 R96, R168.reuse, R54, R96 ;  /* 0x00000036a860723c */ /* 0x040fe20000041860 */
[----:B------:R-:W-:Y:S07]  /*9e00*/  FADD.FTZ R3, R175, R3 ;  /* 0x00000003af037221 */ /* 0x000fee0000010000 */
        /* <DEDUP_REMOVED lines=8> */
[-C--:B---3--:R-:W-:Y:S08]  /*9e90*/  HMMA.16816.F32.BF16 R164, R168, R4.reuse, R24 ;  /* 0x00000004a8a4723c */ /* 0x088ff00000041818 */
[C---:B------:R-:W-:Y:S07]  /*9ea0*/  HMMA.16816.F32.BF16 R124, R36.reuse, R4, R124 ;  /* 0x00000004247c723c */ /* 0x040fee000004187c */
[----:B------:R-:W-:Y:S01]  /*9eb0*/  FADD.FTZ R4, R202, R11 ;  /* 0x0000000bca047221 */ /* 0x000fe20000010000 */
[-C--:B------:R-:W-:Y:S01]  /*9ec0*/  HMMA.16816.F32.BF16 R128, R36, R6.reuse, R128 ;  /* 0x000000062480723c */ /* 0x080fe20000041880 */
[----:B------:R-:W-:Y:S03]  /*9ed0*/  FADD.FTZ R5, R182, R8 ;  /* 0x00000008b6057221 */ /* 0x000fe60000010000 */
[----:B------:R-:W-:Y:S02]  /*9ee0*/  FADD.FTZ R4, R201, R4 ;  /* 0x00000004c9047221 */ /* 0x000fe40000010000 */
[----:B------:R-:W-:Y:S02]  /*9ef0*/  FADD.FTZ R8, R183, R0 ;  /* 0x00000000b7087221 */ /* 0x000fe40000010000 */
[----:B------:R-:W-:Y:S01]  /*9f00*/  FADD.FTZ R0, R181, R5 ;  /* 0x00000005b5007221 */ /* 0x000fe20000010000 */
[----:B------:R-:W-:Y:S03]  /*9f10*/  HMMA.16816.F32.BF16 R168, R168, R6, R28 ;  /* 0x00000006a8a8723c */ /* 0x000fe6000004181c */
[----:B------:R-:W-:Y:S02]  /*9f20*/  FADD.FTZ R4, R176, R4 ;  /* 0x00000004b0047221 */ /* 0x000fe40000010000 */
[----:B------:R-:W-:Y:S02]  /*9f30*/  FADD.FTZ R5, R174, R8 ;  /* 0x00000008ae057221 */ /* 0x000fe40000010000 */
[----:B------:R-:W-:Y:S02]  /*9f40*/  FADD.FTZ R0, R172, R0 ;  /* 0x00000000ac007221 */ /* 0x000fe40000010000 */
[----:B------:R-:W-:Y:S03]  /*9f50*/  FADD.FTZ R8, R184, R4 ;  /* 0x00000004b8087221 */ /* 0x000fe60000010000 */
[----:B------:R-:W-:Y:S02]  /*9f60*/  FADD.FTZ R4, R185, R3 ;  /* 0x00000003b9047221 */ /* 0x000fe40000010000 */
[----:B------:R-:W-:Y:S02]  /*9f70*/  FADD.FTZ R3, R173, R5 ;  /* 0x00000005ad037221 */ /* 0x000fe40000010000 */
[----:B------:R-:W-:Y:S02]  /*9f80*/  FADD.FTZ R0, R139, R0 ;  /* 0x000000008b007221 */ /* 0x000fe40000010000 */
[----:B------:R-:W-:Y:S02]  /*9f90*/  FADD.FTZ R6, R178, R4 ;  /* 0x00000004b2067221 */ /* 0x000fe40000010000 */
[----:B------:R-:W-:Y:S02]  /*9fa0*/  FADD.FTZ R4, R138, R3 ;  /* 0x000000038a047221 */ /* 0x000fe40000010000 */
[----:B------:R-:W-:Y:S01]  /*9fb0*/  FADD.FTZ R3, R137, R0 ;  /* 0x0000000089037221 */ /* 0x000fe20000010000 */
[----:B------:R-:W-:Y:S01]  /*9fc0*/  IADD3 R0, R223, -0x1, RZ ;  /* 0xffffffffdf007810 */ /* 0x000fe20007ffe0ff */
[----:B------:R-:W-:Y:S02]  /*9fd0*/  FADD.FTZ R5, R180, R8 ;  /* 0x00000008b4057221 */ /* 0x000fe40000010000 */
[----:B------:R-:W-:Y:S02]  /*9fe0*/  FADD.FTZ R235, R177, R6 ;  /* 0x00000006b1eb7221 */ /* 0x000fe40000010000 */
[----:B------:R-:W-:Y:S02]  /*9ff0*/  FADD.FTZ R232, R179, R5 ;  /* 0x00000005b3e87221 */ /* 0x000fe40000010000 */
[----:B------:R-:W-:Y:S02]  /*a000*/  FADD.FTZ R236, R186, R4 ;  /* 0x00000004baec7221 */ /* 0x000fe40000010000 */
[----:B------:R-:W-:Y:S02]  /*a010*/  FADD.FTZ R237, R187, R3 ;  /* 0x00000003bbed7221 */ /* 0x000fe40000010000 */
[----:B------:R-:W-:Y:S02]  /*a020*/  IMAD.MOV.U32 R223, RZ, RZ, R0 ;  /* 0x000000ffffdf7224 */ /* 0x000fe400078e0000 */
[----:B------:R-:W-:Y:S02]  /*a030*/  IMAD.MOV.U32 R138, RZ, RZ, R2 ;  /* 0x000000ffff8a7224 */ /* 0x000fe400078e0002 */
[----:B------:R-:W-:Y:S02]  /*a040*/  IMAD.MOV.U32 R0, RZ, RZ, R136 ;  /* 0x000000ffff007224 */ /* 0x000fe400078e0088 */
[----:B------:R-:W-:Y:S01]  /*a050*/  IMAD.MOV.U32 R137, RZ, RZ, R134 ;  /* 0x000000ffff897224 */ /* 0x000fe200078e0086 */
[----:B------:R-:W-:-:S05]  /*a060*/  @P0 BRA `(.L_x_266) ;  /* 0xffffc13000000947 */ /* 0x000fca000383ffff */
.L_x_265:
[----:B------:R-:W2:Y:S04]  /*a070*/  LDL.LU R139, [R1+0x28] ;  /* 0x00002800018b7983 */ /* 0x000ea80000300800 */
[----:B------:R-:W1:Y:S04]  /*a080*/  SHFL.BFLY PT, R0, R235, 0x2, 0x1f ;  /* 0x0c401f00eb007f89 */ /* 0x000e6800000e0000 */
[----:B------:R-:W3:Y:S04]  /*a090*/  SHFL.BFLY PT, R3, R232, 0x2, 0x1f ;  /* 0x0c401f00e8037f89 */ /* 0x000ee800000e0000 */
[----:B------:R-:W4:Y:S04]  /*a0a0*/  SHFL.BFLY PT, R7, R236, 0x2, 0x1f ;  /* 0x0c401f00ec077f89 */ /* 0x000f2800000e0000 */
[----:B------:R-:W4:Y:S04]  /*a0b0*/  SHFL.BFLY PT, R6, R237, 0x2, 0x1f ;  /* 0x0c401f00ed067f89 */ /* 0x000f2800000e0000 */
[----:B------:R-:W2:Y:S04]  /*a0c0*/  S2R R138, SR_CTAID.Y ;  /* 0x00000000008a7919 */ /* 0x000ea80000002600 */
[----:B------:R-:W4:Y:S01]  /*a0d0*/  S2R R54, SR_TID.X ;  /* 0x0000000000367919 */ /* 0x000f220000002100 */
[----:B-1----:R-:W-:-:S02]  /*a0e0*/  FADD.FTZ R0, R0, R235 ;  /* 0x000000eb00007221 */ /* 0x002fc40000010000 */
[----:B---3--:R-:W-:-:S03]  /*a0f0*/  FADD.FTZ R3, R3, R232 ;  /* 0x000000e803037221 */ /* 0x008fc60000010000 */
[----:B------:R-:W1:Y:S01]  /*a100*/  SHFL.BFLY PT, R5, R0, 0x1, 0x1f ;  /* 0x0c201f0000057f89 */ /* 0x000e6200000e0000 */
[----:B----4-:R-:W-:-:S03]  /*a110*/  FADD.FTZ R7, R7, R236 ;  /* 0x000000ec07077221 */ /* 0x010fc60000010000 */
[----:B------:R-:W3:Y:S01]  /*a120*/  SHFL.BFLY PT, R4, R3, 0x1, 0x1f ;  /* 0x0c201f0003047f89 */ /* 0x000ee200000e0000 */
[----:B------:R-:W-:-:S03]  /*a130*/  FADD.FTZ R6, R6, R237 ;  /* 0x000000ed06067221 */ /* 0x000fc60000010000 */
[----:B------:R-:W4:Y:S04]  /*a140*/  SHFL.BFLY PT, R9, R7, 0x1, 0x1f ;  /* 0x0c201f0007097f89 */ /* 0x000f2800000e0000 */
[----:B------:R-:W4:Y:S01]  /*a150*/  SHFL.BFLY PT, R8, R6, 0x1, 0x1f ;  /* 0x0c201f0006087f89 */ /* 0x000f2200000e0000 */
[----:B------:R-:W-:Y:S01]  /*a160*/  SHF.R.S32.HI R25, RZ, 0x1f, R54 ;  /* 0x0000001fff197819 */ /* 0x000fe20000011436 */
[----:B-1----:R-:W-:Y:S01]  /*a170*/  FADD.FTZ R52, R0, R5 ;  /* 0x0000000500347221 */ /* 0x002fe20000010000 */
[----:B------:R-:W-:Y:S01]  /*a180*/  MOV R0, 0x3f800000 ;  /* 0x3f80000000007802 */ /* 0x000fe20000000f00 */
[----:B---3--:R-:W-:-:S03]  /*a190*/  FADD.FTZ R53, R3, R4 ;  /* 0x0000000403357221 */ /* 0x008fc60000010000 */
[----:B------:R-:W-:Y:S02]  /*a1a0*/  FSETP.NE.FTZ.AND P5, PT, R52, RZ, PT ;  /* 0x000000ff3400720b */ /* 0x000fe40003fb5000 */
[----:B------:R-:W-:Y:S01]  /*a1b0*/  MOV R3, 0x3f800000 ;  /* 0x3f80000000037802 */ /* 0x000fe20000000f00 */
[----:B----4-:R-:W-:Y:S01]  /*a1c0*/  FADD.FTZ R51, R7, R9 ;  /* 0x0000000907337221 */ /* 0x010fe20000010000 */
[----:B------:R-:W-:Y:S01]  /*a1d0*/  FSETP.NE.FTZ.AND P6, PT, R53, RZ, PT ;  /* 0x000000ff3500720b */ /* 0x000fe20003fd5000 */
[----:B------:R-:W-:-:S03]  /*a1e0*/  FADD.FTZ R132, R6, R8 ;  /* 0x0000000806847221 */ /* 0x000fc60000010000 */
[----:B------:R-:W-:Y:S02]  /*a1f0*/  FSETP.NE.FTZ.AND P4, PT, R51, RZ, PT ;  /* 0x000000ff3300720b */ /* 0x000fe40003f95000 */
[----:B------:R-:W-:-:S03]  /*a200*/  FSETP.NE.FTZ.AND P3, PT, R132, RZ, PT ;  /* 0x000000ff8400720b */ /* 0x000fc60003f75000 */
[----:B------:R-:W-:Y:S08]  /*a210*/  @P5 MUFU.RCP R3, R52 ;  /* 0x0000003400035308 */ /* 0x000ff00000001000 */
[----:B------:R-:W1:Y:S02]  /*a220*/  @P6 MUFU.RCP R0, R53 ;  /* 0x0000003500006308 */ /* 0x000e640000001000 */
[----:B-1----:R-:W-:-:S04]  /*a230*/  FMUL.FTZ R0, R0, c[0x0][0x2dc] ;  /* 0x0000b70000007a20 */ /* 0x002fc80000410000 */
[C---:B------:R-:W-:Y:S02]  /*a240*/  FMUL.FTZ R140, R0.reuse, R140 ;  /* 0x0000008c008c7220 */ /* 0x040fe40000410000 */
        /* <DEDUP_REMOVED lines=33> */
[----:B------:R-:W-:Y:S02]  /*a460*/  MOV R0, 0x3f800000 ;  /* 0x3f80000000007802 */ /* 0x000fe40000000f00 */
[----:B------:R-:W-:-:S02]  /*a470*/  F2FP.BF16.PACK_AB R14, R14, R164 ;  /* 0x000000a40e0e723e */ /* 0x000fc400000010ff */
[----:B------:R-:W-:Y:S02]  /*a480*/  F2FP.BF16.PACK_AB R9, R9, R168 ;  /* 0x000000a80909723e */ /* 0x000fe400000010ff */
[----:B------:R-:W1:Y:S02]  /*a490*/  @P3 MUFU.RCP R0, R132 ;  /* 0x0000008400003308 */ /* 0x000e640000001000 */
[----:B-1----:R-:W-:-:S04]  /*a4a0*/  FMUL.FTZ R0, R0, c[0x0][0x2dc] ;  /* 0x0000b70000007a20 */ /* 0x002fc80000410000 */
[C---:B------:R-:W-:Y:S02]  /*a4b0*/  FMUL.FTZ R146, R0.reuse, R146 ;  /* 0x0000009200927220 */ /* 0x040fe40000410000 */
        /* <DEDUP_REMOVED lines=30> */
[----:B------:R-:W-:Y:S02]  /*a6a0*/  F2FP.BF16.PACK_AB R15, R15, R118 ;  /* 0x000000760f0f723e */ /* 0x000fe400000010ff */
[----:B--2---:R-:W-:-:S13]  /*a6b0*/  ISETP.NE.AND P0, PT, R139, -0x1, PT ;  /* 0xffffffff8b00780c */ /* 0x004fda0003f05270 */
[----:B------:R-:W-:Y:S01]  /*a6c0*/  @!P0 SHF.R.S32.HI R12, RZ, 0x1f, R138 ;  /* 0x0000001fff0c8819 */ /* 0x000fe2000001148a */
[----:B------:R-:W-:-:S04]  /*a6d0*/  @P0 IMAD.WIDE.U32 R4, R139, c[0x0][0x1e8], RZ ;  /* 0x00007a008b040a25 */ /* 0x000fc800078e00ff */
[----:B------:R-:W-:Y:S01]  /*a6e0*/  @!P0 IMAD R12, R12, c[0x0][0x1e0], RZ ;  /* 0x000078000c0c8a24 */ /* 0x000fe200078e02ff */
[----:B------:R-:W-:Y:S01]  /*a6f0*/  @P0 MOV R133, R4 ;  /* 0x0000000400850202 */ /* 0x000fe20000000f00 */
[----:B------:R-:W-:-:S04]  /*a700*/  @!P0 IMAD.WIDE.U32 R10, R138, c[0x0][0x1e0], RZ ;  /* 0x000078008a0a8a25 */ /* 0x000fc800078e00ff */
[----:B------:R-:W-:Y:S01]  /*a710*/  @!P0 IMAD R4, R138, c[0x0][0x1e4], R12 ;  /* 0x000079008a048a24 */ /* 0x000fe200078e020c */
[----:B------:R-:W-:Y:S01]  /*a720*/  @!P0 MOV R133, R10 ;  /* 0x0000000a00858202 */ /* 0x000fe20000000f00 */
[----:B------:R-:W-:Y:S01]  /*a730*/  @P0 IMAD R137, R139, c[0x0][0x1ec], R5 ;  /* 0x00007b008b890a24 */ /* 0x000fe200078e0205 */
[----:B------:R-:W-:Y:S02]  /*a740*/  LEA.HI R5, R25, R54, RZ, 0x2 ;  /* 0x0000003619057211 */ /* 0x000fe400078f10ff */
[----:B------:R-:W-:Y:S01]  /*a750*/  @!P0 IADD3 R137, R11, R4, RZ ;  /* 0x000000040b898210 */ /* 0x000fe20007ffe0ff */
[----:B------:R-:W-:Y:S01]  /*a760*/  FMUL.FTZ R4, R3, c[0x0][0x2dc] ;  /* 0x0000b70003047a20 */ /* 0x000fe20000410000 */
[----:B------:R-:W-:Y:S01]  /*a770*/  MOV R3, 0x3f800000 ;  /* 0x3f80000000037802 */ /* 0x000fe20000000f00 */
[----:B------:R-:W-:Y:S01]  /*a780*/  FMUL.FTZ R11, R0, R127 ;  /* 0x0000007f000b7220 */ /* 0x000fe20000410000 */
[----:B------:R-:W-:Y:S01]  /*a790*/  LOP3.LUT R6, R5, 0xfffffffc, RZ, 0xc0, !PT ;  /* 0xfffffffc05067812 */ /* 0x000fe200078ec0ff */
[C---:B------:R-:W-:Y:S01]  /*a7a0*/  FMUL.FTZ R142, R4.reuse, R142 ;  /* 0x0000008e048e7220 */ /* 0x040fe20000410000 */
[----:B------:R-:W-:Y:S01]  /*a7b0*/  LEA.HI R25, R25, R54, RZ, 0x5 ;  /* 0x0000003619197211 */ /* 0x000fe200078f28ff */
[C---:B------:R-:W-:Y:S01]  /*a7c0*/  FMUL.FTZ R47, R4.reuse, R143 ;  /* 0x0000008f042f7220 */ /* 0x040fe20000410000 */
[----:B------:R-:W1:Y:S01]  /*a7d0*/  @P4 MUFU.RCP R3, R51 ;  /* 0x0000003300034308 */ /* 0x000e620000001000 */
[----:B------:R-:W-:Y:S01]  /*a7e0*/  FMUL.FTZ R154, R4, R154 ;  /* 0x0000009a049a7220 */ /* 0x000fe20000410000 */
[----:B------:R-:W-:Y:S01]  /*a7f0*/  IADD3 R54, -R6, R54, RZ ;  /* 0x0000003606367210 */ /* 0x000fe20007ffe1ff */
[C---:B------:R-:W-:Y:S01]  /*a800*/  FMUL.FTZ R45, R4.reuse, R155 ;  /* 0x0000009b042d7220 */ /* 0x040fe20000410000 */
[----:B------:R-:W-:Y:S01]  /*a810*/  SHF.R.S32.HI R25, RZ, 0x5, R25 ;  /* 0x00000005ff197819 */ /* 0x000fe20000011419 */
[C---:B------:R-:W-:Y:S01]  /*a820*/  FMUL.FTZ R70, R4.reuse, R70 ;  /* 0x0000004604467220 */ /* 0x040fe20000410000 */
[----:B------:R-:W-:Y:S01]  /*a830*/  F2FP.BF16.PACK_AB R47, R47, R142 ;  /* 0x0000008e2f2f723e */ /* 0x000fe200000010ff */
[C---:B------:R-:W-:Y:S01]  /*a840*/  FMUL.FTZ R43, R4.reuse, R71 ;  /* 0x00000047042b7220 */ /* 0x040fe20000410000 */
[----:B------:R-:W-:Y:S01]  /*a850*/  F2FP.BF16.PACK_AB R45, R45, R154 ;  /* 0x0000009a2d2d723e */ /* 0x000fe200000010ff */
[C---:B------:R-:W-:Y:S01]  /*a860*/  FMUL.FTZ R82, R4.reuse, R82 ;  /* 0x0000005204527220 */ /* 0x040fe20000410000 */
[----:B------:R-:W-:Y:S01]  /*a870*/  F2FP.BF16.PACK_AB R11, R11, R126 ;  /* 0x0000007e0b0b723e */ /* 0x000fe200000010ff */
        /* <DEDUP_REMOVED lines=23> */
[----:B-1----:R-:W-:Y:S02]  /*a9f0*/  FMUL.FTZ R3, R3, c[0x0][0x2dc] ;  /* 0x0000b70003037a20 */ /* 0x002fe40000410000 */
[C---:B------:R-:W-:Y:S01]  /*aa00*/  FMUL.FTZ R170, R4.reuse, R170 ;  /* 0x000000aa04aa7220 */ /* 0x040fe20000410000 */
[----:B------:R-:W-:Y:S01]  /*aa10*/  F2FP.BF16.PACK_AB R13, R13, R166 ;  /* 0x000000a60d0d723e */ /* 0x000fe200000010ff */
[----:B------:R-:W-:Y:S01]  /*aa20*/  FMUL.FTZ R8, R4, R171 ;  /* 0x000000ab04087220 */ /* 0x000fe20000410000 */
[----:B------:R-:W-:Y:S01]  /*aa30*/  SHF.R.S32.HI R4, RZ, 0x2, R5 ;  /* 0x00000002ff047819 */ /* 0x000fe20000011405 */
        /* <DEDUP_REMOVED lines=35> */
[----:B------:R-:W-:Y:S01]  /*ac70*/  SHF.R.S32.HI R3, RZ, 0x1f, R4 ;  /* 0x0000001fff037819 */ /* 0x000fe20000011404 */
[----:B------:R-:W-:Y:S01]  /*ac80*/  FMUL.FTZ R6, R0, R131 ;  /* 0x0000008300067220 */ /* 0x000fe20000410000 */
[----:B------:R-:W-:Y:S02]  /*ac90*/  F2FP.BF16.PACK_AB R12, R12, R124 ;  /* 0x0000007c0c0c723e */ /* 0x000fe400000010ff */
[----:B------:R-:W-:Y:S02]  /*aca0*/  LEA.HI R3, R3, R4, RZ, 0x3 ;  /* 0x0000000403037211 */ /* 0x000fe400078f18ff */
[----:B------:R-:W-:-:S02]  /*acb0*/  F2FP.BF16.PACK_AB R7, R7, R128 ;  /* 0x000000800707723e */ /* 0x000fc400000010ff */
[----:B------:R-:W-:Y:S02]  /*acc0*/  LOP3.LUT R3, R3, 0xfffffff8, RZ, 0xc0, !PT ;  /* 0xfffffff803037812 */ /* 0x000fe400078ec0ff */
[----:B------:R-:W-:Y:S02]  /*acd0*/  F2FP.BF16.PACK_AB R6, R6, R130 ;  /* 0x000000820606723e */ /* 0x000fe400000010ff */
[----:B------:R-:W-:-:S04]  /*ace0*/  IADD3 R3, R4, -R3, RZ ;  /* 0x8000000304037210 */ /* 0x000fc80007ffe0ff */
[----:B------:R-:W-:-:S04]  /*acf0*/  LEA.HI R0, R3, R3, RZ, 0x1 ;  /* 0x0000000303007211 */ /* 0x000fc800078f08ff */
[----:B------:R-:W-:Y:S02]  /*ad00*/  SHF.R.S32.HI R10, RZ, 0x1, R0 ;  /* 0x00000001ff0a7819 */ /* 0x000fe40000011400 */
[----:B------:R-:W-:Y:S02]  /*ad10*/  LOP3.LUT R0, R0, 0x3fffffe, RZ, 0xc0, !PT ;  /* 0x03fffffe00007812 */ /* 0x000fe400078ec0ff */
[----:B------:R-:W-:Y:S02]  /*ad20*/  SHF.L.U32 R5, R10, 0x6, RZ ;  /* 0x000000060a057819 */ /* 0x000fe400000006ff */
[----:B------:R-:W-:Y:S02]  /*ad30*/  IADD3 R3, R3, -R0, RZ ;  /* 0x8000000003037210 */ /* 0x000fe40007ffe0ff */
[----:B------:R-:W-:Y:S02]  /*ad40*/  LEA R0, R25, R54, 0x8 ;  /* 0x0000003619007211 */ /* 0x000fe400078e40ff */
[----:B------:R-:W-:-:S02]  /*ad50*/  LOP3.LUT R5, R5, 0xc0, RZ, 0xc0, !PT ;  /* 0x000000c005057812 */ /* 0x000fc400078ec0ff */
[----:B------:R-:W-:Y:S02]  /*ad60*/  LOP3.LUT R4, R10, 0x1, RZ, 0xc0, !PT ;  /* 0x000000010a047812 */ /* 0x000fe400078ec0ff */
[----:B------:R-:W-:Y:S02]  /*ad70*/  LEA R0, R3, R0, 0x4 ;  /* 0x0000000003007211 */ /* 0x000fe400078e20ff */
[----:B------:R-:W-:Y:S02]  /*ad80*/  LEA.HI R3, R5, R5, RZ, 0x1d ;  /* 0x0000000505037211 */ /* 0x000fe400078fe8ff */
[----:B------:R-:W-:Y:S02]  /*ad90*/  ISETP.NE.U32.AND P2, PT, R4, 0x1, PT ;  /* 0x000000010400780c */ /* 0x000fe40003f45070 */
[----:B------:R-:W-:Y:S02]  /*ada0*/  LEA R0, R0, R3, 0x1 ;  /* 0x0000000300007211 */ /* 0x000fe400078e08ff */
[----:B------:R-:W-:-:S02]  /*adb0*/  LOP3.LUT P1, RZ, R10, 0x2, RZ, 0xc0, !PT ;  /* 0x000000020aff7812 */ /* 0x000fc4000782c0ff */
[----:B------:R-:W-:Y:S02]  /*adc0*/  SHF.L.U32 R0, R0, 0x1, RZ ;  /* 0x0000000100007819 */ /* 0x000fe400000006ff */
[----:B------:R-:W-:Y:S02]  /*add0*/  MOV R4, 0x20 ;  /* 0x0000002000047802 */ /* 0x000fe40000000f00 */
[----:B------:R-:W-:Y:S01]  /*ade0*/  IADD3 R3, R0, -0x10, RZ ;  /* 0xfffffff000037810 */ /* 0x000fe20007ffe0ff */
[----:B------:R-:W-:Y:S01]  /*adf0*/  STS [R0], R48 ;  /* 0x0000003000007388 */ /* 0x000fe20000000800 */
[----:B------:R-:W-:Y:S02]  /*ae00*/  SEL R4, R4, 0xffffffe0, !P1 ;  /* 0xffffffe004047807 */ /* 0x000fe40004800000 */
[C---:B------:R-:W-:Y:S01]  /*ae10*/  @P2 IADD3 R3, R0.reuse, 0x10, RZ ;  /* 0x0000001000032810 */ /* 0x040fe20007ffe0ff */
[----:B------:R1:W-:Y:S01]  /*ae20*/  STS [R0+0x200], R47 ;  /* 0x0002002f00007388 */ /* 0x0003e20000000800 */
[----:B------:R-:W-:-:S02]  /*ae30*/  IADD3 R5, R0, R4, RZ ;  /* 0x0000000400057210 */ /* 0x000fc40007ffe0ff */
[----:B------:R-:W-:Y:S01]  /*ae40*/  IADD3 R4, R4, R3, RZ ;  /* 0x0000000304047210 */ /* 0x000fe20007ffe0ff */
[----:B------:R-:W-:Y:S04]  /*ae50*/  STS [R3], R46 ;  /* 0x0000002e03007388 */ /* 0x000fe80000000800 */
[----:B------:R-:W-:Y:S04]  /*ae60*/  STS [R3+0x200], R45 ;  /* 0x0002002d03007388 */ /* 0x000fe80000000800 */
[----:B------:R-:W-:Y:S04]  /*ae70*/  STS [R0+0x1000], R50 ;  /* 0x0010003200007388 */ /* 0x000fe80000000800 */
[----:B------:R-:W-:Y:S04]  /*ae80*/  STS [R0+0x1200], R146 ;  /* 0x0012009200007388 */ /* 0x000fe80000000800 */
[----:B------:R-:W-:Y:S04]  /*ae90*/  STS [R3+0x1000], R49 ;  /* 0x0010003103007388 */ /* 0x000fe80000000800 */
[----:B------:R-:W-:Y:S01]  /*aea0*/  STS [R3+0x1200], R150 ;  /* 0x0012009603007388 */ /* 0x000fe20000000800 */
[----:B-1----:R-:W1:Y:S03]  /*aeb0*/  LDC.U8 R47, c[0x0][0x329] ;  /* 0x0000ca40ff2f7b82 */ /* 0x002e660000000000 */
[----:B------:R-:W-:Y:S04]  /*aec0*/  STS [R5], R44 ;  /* 0x0000002c05007388 */ /* 0x000fe80000000800 */
[----:B------:R-:W-:Y:S04]  /*aed0*/  STS [R5+0x200], R43 ;  /* 0x0002002b05007388 */ /* 0x000fe80000000800 */
[----:B------:R-:W-:Y:S04]  /*aee0*/  STS [R4], R41 ;  /* 0x0000002904007388 */ /* 0x000fe80000000800 */
[----:B------:R-:W-:Y:S04]  /*aef0*/  STS [R4+0x200], R40 ;  /* 0x0002002804007388 */ /* 0x000fe80000000800 */
[----:B------:R-:W-:Y:S04]  /*af00*/  STS [R5+0x1000], R42 ;  /* 0x0010002a05007388 */ /* 0x000fe80000000800 */
[----:B------:R-:W-:Y:S01]  /*af10*/  STS [R5+0x1200], R74 ;  /* 0x0012004a05007388 */ /* 0x000fe20000000800 */
[----:B-1----:R-:W-:-:S03]  /*af20*/  ISETP.NE.AND P2, PT, R47, RZ, PT ;  /* 0x000000ff2f00720c */ /* 0x002fc60003f45270 */
[----:B------:R1:W-:Y:S04]  /*af30*/  STS [R4+0x1000], R39 ;  /* 0x0010002704007388 */ /* 0x0003e80000000800 */
[----:B------:R-:W-:Y:S04]  /*af40*/  STS [R4+0x1200], R78 ;  /* 0x0012004e04007388 */ /* 0x000fe80000000800 */
[----:B------:R-:W-:Y:S02]  /*af50*/  STS [R0+0x2000], R38 ;  /* 0x0020002600007388 */ /* 0x000fe40000000800 */
[----:B------:R-:W-:-:S02]  /*af60*/  @P2 MOV R10, c[0x0][0x210] ;  /* 0x00008400000a2a02 */ /* 0x000fc40000000f00 */
[----:B------:R-:W-:Y:S03]  /*af70*/  STS [R0+0x2200], R37 ;  /* 0x0022002500007388 */ /* 0x000fe60000000800 */
[----:B------:R-:W-:Y:S01]  /*af80*/  @P2 IMAD R10, R10, c[0x0][0x214], RZ ;  /* 0x000085000a0a2a24 */ /* 0x000fe200078e02ff */
        /* <DEDUP_REMOVED lines=10> */
[----:B-1----:R-:W-:-:S03]  /*b030*/  @!P2 ISETP.NE.AND P1, PT, R39, RZ, PT ;  /* 0x000000ff2700a20c */ /* 0x002fc60003f25270 */
        /* <DEDUP_REMOVED lines=8> */
[----:B-1----:R1:W5:Y:S04]  /*b0c0*/  LDL R26, [R1+0x2c] ;  /* 0x00002c00011a7983 */ /* 0x0023680000100800 */
[----:B------:R2:W-:Y:S04]  /*b0d0*/  STS [R3+0x4200], R17 ;  /* 0x0042001103007388 */ /* 0x0005e80000000800 */
[----:B------:R-:W-:Y:S04]  /*b0e0*/  STS [R0+0x5000], R35 ;  /* 0x0050002300007388 */ /* 0x000fe80000000800 */
[----:B------:R3:W-:Y:S04]  /*b0f0*/  STS [R0+0x5200], R34 ;  /* 0x0052002200007388 */ /* 0x0007e80000000800 */
[----:B------:R-:W-:Y:S04]  /*b100*/  STS [R3+0x5000], R16 ;  /* 0x0050001003007388 */ /* 0x000fe80000000800 */
[----:B------:R4:W-:Y:S04]  /*b110*/  STS [R3+0x5200], R15 ;  /* 0x0052000f03007388 */ /* 0x0009e80000000800 */
[----:B------:R-:W-:Y:S04]  /*b120*/  STS [R5+0x4000], R14 ;  /* 0x0040000e05007388 */ /* 0x000fe80000000800 */
[----:B------:R1:W-:Y:S01]  /*b130*/  STS [R5+0x4200], R13 ;  /* 0x0042000d05007388 */ /* 0x0003e20000000800 */
[----:B--2---:R-:W-:-:S03]  /*b140*/  @!P2 MOV R17, c[0x0][0x214] ;  /* 0x000085000011aa02 */ /* 0x004fc60000000f00 */
[----:B------:R2:W-:Y:S01]  /*b150*/  STS [R4+0x4000], R9 ;  /* 0x0040000904007388 */ /* 0x0005e20000000800 */
[----:B------:R-:W-:Y:S02]  /*b160*/  @!P2 SEL R10, R17, c[0x0][0x234], !P1 ;  /* 0x00008d00110aaa07 */ /* 0x000fe40004800000 */
[----:B------:R-:W-:Y:S01]  /*b170*/  ISETP.NE.AND P1, PT, R39, RZ, PT ;  /* 0x000000ff2700720c */ /* 0x000fe20003f25270 */
[----:B------:R2:W-:Y:S01]  /*b180*/  STS [R4+0x4200], R8 ;  /* 0x0042000804007388 */ /* 0x0005e20000000800 */
[----:B---3--:R-:W-:Y:S01]  /*b190*/  @P2 MOV R0, 0x1 ;  /* 0x0000000100002802 */ /* 0x008fe20000000f00 */
[----:B------:R-:W-:Y:S01]  /*b1a0*/  @!P2 IMAD R0, R10, c[0x0][0x1c0], RZ ;  /* 0x000070000a00aa24 */ /* 0x000fe200078e02ff */
[----:B------:R-:W-:Y:S01]  /*b1b0*/  ISETP.EQ.AND P1, PT, R47, RZ, P1 ;  /* 0x000000ff2f00720c */ /* 0x000fe20000f22270 */
[----:B------:R-:W-:Y:S04]  /*b1c0*/  STS [R5+0x5000], R12 ;  /* 0x0050000c05007388 */ /* 0x000fe80000000800 */
[----:B------:R-:W-:Y:S01]  /*b1d0*/  STS [R5+0x5200], R11 ;  /* 0x0052000b05007388 */ /* 0x000fe20000000800 */
[----:B----4-:R-:W3:Y:S03]  /*b1e0*/  @P6 MUFU.LG2 R15, R53 ;  /* 0x00000035000f6308 */ /* 0x010ee60000000c00 */
[----:B------:R3:W-:Y:S04]  /*b1f0*/  STS [R4+0x5000], R7 ;  /* 0x0050000704007388 */ /* 0x0007e80000000800 */
[----:B------:R4:W-:Y:S01]  /*b200*/  STS [R4+0x5200], R6 ;  /* 0x0052000604007388 */ /* 0x0009e20000000800 */
[----:B-1----:R-:W-:Y:S03]  /*b210*/  @P4 MUFU.LG2 R13, R51 ;  /* 0x00000033000d4308 */ /* 0x002fe60000000c00 */
[----:B------:R-:W1:Y:S04]  /*b220*/  S2R R18, SR_TID.X ;  /* 0x0000000000127919 */ /* 0x000e680000002100 */
[----:B------:R-:W4:Y:S01]  /*b230*/  S2R R27, SR_CTAID.X ;  /* 0x00000000001b7919 */ /* 0x000f220000002500 */
[----:B--2---:R2:W1:Y:S03]  /*b240*/  @P5 MUFU.LG2 R9, R52 ;  /* 0x0000003400095308 */ /* 0x0044660000000c00 */
[----:B------:R-:W2:Y:S01]  /*b250*/  S2R R24, SR_CTAID.Z ;  /* 0x0000000000187919 */ /* 0x000ea20000002700 */
[----:B------:R-:W-:-:S02]  /*b260*/  IMAD R0, R138, R0, RZ ;  /* 0x000000008a007224 */ /* 0x000fc400078e02ff */
[----:B------:R-:W-:Y:S01]  /*b270*/  @P1 IMAD R3, R138, c[0x0][0x214], RZ ;  /* 0x000085008a031a24 */ /* 0x000fe200078e02ff */
[----:B------:R-:W-:Y:S02]  /*b280*/  BAR.SYNC.DEFER_BLOCKING 0x0 ;  /* 0x0000000000007b1d */ /* 0x000fe40000010000 */
[----:B------:R-:W-:Y:S02]  /*b290*/  SEL R8, R0, RZ, !P1 ;  /* 0x000000ff00087207 */ /* 0x000fe40004800000 */
[----:B------:R-:W-:Y:S01]  /*b2a0*/  MOV R17, 0x7f800000 ;  /* 0x7f80000000117802 */ /* 0x000fe20000000f00 */
[----:B---3--:R-:W-:Y:S01]  /*b2b0*/  @P6 FMUL.FTZ R7, R15, 0.69314718246459960938 ;  /* 0x3f3172180f076820 */ /* 0x008fe20000410000 */
[----:B------:R-:W3:Y:S01]  /*b2c0*/  @P3 MUFU.LG2 R12, R132 ;  /* 0x00000084000c3308 */ /* 0x000ee20000000c00 */
[----:B------:R-:W-:Y:S02]  /*b2d0*/  @P1 SEL R3, R3, R139, !P0 ;  /* 0x0000008b03031207 */ /* 0x000fe40004000000 */
[----:B-1----:R-:W-:Y:S01]  /*b2e0*/  SHF.R.S32.HI R19, RZ, 0x1f, R18 ;  /* 0x0000001fff137819 */ /* 0x002fe20000011412 */
[----:B------:R1:W1:Y:S04]  /*b2f0*/  LDS.128 R32, [R222] ;  /* 0x00000000de207984 */ /* 0x0002680000000c00 */
[----:B------:R1:W1:Y:S04]  /*b300*/  LDS.128 R44, [R222+0x800] ;  /* 0x00080000de2c7984 */ /* 0x0002680000000c00 */
[----:B------:R1:W1:Y:S04]  /*b310*/  LDS.128 R56, [R222+0x1000] ;  /* 0x00100000de387984 */ /* 0x0002680000000c00 */
[----:B------:R1:W1:Y:S04]  /*b320*/  LDS.128 R68, [R222+0x1800] ;  /* 0x00180000de447984 */ /* 0x0002680000000c00 */
[----:B------:R1:W1:Y:S04]  /*b330*/  LDS.128 R28, [R222+0x2000] ;  /* 0x00200000de1c7984 */ /* 0x0002680000000c00 */
[----:B------:R1:W1:Y:S04]  /*b340*/  LDS.128 R40, [R222+0x2800] ;  /* 0x00280000de287984 */ /* 0x0002680000000c00 */
[----:B--2---:R2:W1:Y:S04]  /*b350*/  LDS.128 R52, [R222+0x3000] ;  /* 0x00300000de347984 */ /* 0x0044680000000c00 */
[----:B------:R2:W1:Y:S04]  /*b360*/  LDS.128 R64, [R222+0x3800] ;  /* 0x00380000de407984 */ /* 0x0004680000000c00 */
[----:B------:R2:W1:Y:S04]  /*b370*/  LDS.128 R20, [R222+0x4000] ;  /* 0x00400000de147984 */ /* 0x0004680000000c00 */
[----:B------:R2:W1:Y:S04]  /*b380*/  LDS.128 R36, [R222+0x4800] ;  /* 0x00480000de247984 */ /* 0x0004680000000c00 */
[----:B------:R2:W1:Y:S04]  /*b390*/  LDS.128 R48, [R222+0x5000] ;  /* 0x00500000de307984 */ /* 0x0004680000000c00 */
[----:B------:R2:W1:Y:S01]  /*b3a0*/  LDS.128 R60, [R222+0x5800] ;  /* 0x00580000de3c7984 */ /* 0x0004620000000c00 */
[----:B------:R-:W-:-:S04]  /*b3b0*/  LEA.HI R11, R19, R18, RZ, 0x5 ;  /* 0x00000012130b7211 */ /* 0x000fc800078f28ff */
[----:B------:R-:W-:Y:S02]  /*b3c0*/  LOP3.LUT R0, R11, 0xffffffe0, RZ, 0xc0, !PT ;  /* 0xffffffe00b007812 */ /* 0x000fe400078ec0ff */
[----:B----4-:R-:W-:Y:S02]  /*b3d0*/  @P2 MOV R6, c[0x0][0x210] ;  /* 0x0000840000062a02 */ /* 0x010fe40000000f00 */
[----:B------:R-:W-:Y:S02]  /*b3e0*/  @!P2 MOV R6, 0x1 ;  /* 0x000000010006a802 */ /* 0x000fe40000000f00 */
[----:B------:R-:W-:Y:S01]  /*b3f0*/  IADD3 R0, -R0, R18, RZ ;  /* 0x0000001200007210 */ /* 0x000fe20007ffe1ff */
[----:B------:R-:W-:Y:S01]  /*b400*/  @P6 FFMA.FTZ R17, R136, c[0x0][0x238], R7 ;  /* 0x00008e0088116a23 */ /* 0x000fe20000010007 */
[----:B------:R-:W-:Y:S01]  /*b410*/  @!P1 CS2R R4, SRZ ;  /* 0x0000000000049805 */ /* 0x000fe2000001ff00 */
[----:B------:R-:W-:Y:S01]  /*b420*/  IMAD R7, R27, R6, RZ ;  /* 0x000000061b077224 */ /* 0x000fe200078e02ff */
[----:B------:R-:W-:-:S02]  /*b430*/  LOP3.LUT P2, RZ, R0, 0x3, RZ, 0xc0, !PT ;  /* 0x0000000300ff7812 */ /* 0x000fc4000784c0ff */
[----:B------:R-:W-:Y:S02]  /*b440*/  @P1 SHF.R.S32.HI R5, RZ, 0x1f, R3 ;  /* 0x0000001fff051819 */ /* 0x000fe40000011403 */
[----:B------:R-:W-:Y:S01]  /*b450*/  @P1 MOV R4, R3 ;  /* 0x0000000300041202 */ /* 0x000fe20000000f00 */
[----:B------:R-:W-:Y:S01]  /*b460*/  IMAD R3, R24, R10, R8 ;  /* 0x0000000a18037224 */ /* 0x000fe200078e0208 */
[----:B------:R-:W-:Y:S01]  /*b470*/  SHF.L.U32 R11, R7, 0x7, RZ ;  /* 0x00000007070b7819 */ /* 0x000fe200000006ff */
[----:B------:R-:W-:Y:S01]  /*b480*/  @P5 FMUL.FTZ R9, R9, 0.69314718246459960938 ;  /* 0x3f31721809095820 */ /* 0x000fe20000410000 */
[----:B------:R-:W-:Y:S01]  /*b490*/  BSSY B0, `(.L_x_269) ;  /* 0x0000035000007945 */ /* 0x000fe20003800000 */
[----:B------:R-:W-:Y:S01]  /*b4a0*/  @P4 FMUL.FTZ R8, R13, 0.69314718246459960938 ;  /* 0x3f3172180d084820 */ /* 0x000fe20000410000 */
[----:B------:R-:W-:Y:S01]  /*b4b0*/  IADD3 R10, P1, P0, R11, R4, R3 ;  /* 0x000000040b0a7210 */ /* 0x000fe2000783e003 */
[----:B---3--:R-:W-:Y:S01]  /*b4c0*/  @P3 FMUL.FTZ R7, R12, 0.69314718246459960938 ;  /* 0x3f3172180c073820 */ /* 0x008fe20000410000 */
[----:B------:R-:W-:-:S02]  /*b4d0*/  SHF.R.S32.HI R4, RZ, 0x1f, R11 ;  /* 0x0000001fff047819 */ /* 0x000fc4000001140b */
[----:B------:R-:W-:Y:S02]  /*b4e0*/  SHF.R.S32.HI R3, RZ, 0x1f, R3 ;  /* 0x0000001fff037819 */ /* 0x000fe40000011403 */
        /* <DEDUP_REMOVED lines=8> */
[----:B--2---:R-:W-:Y:S02]  /*b570*/  SHF.R.S32.HI R2, RZ, 0x1f, R25 ;  /* 0x0000001fff027819 */ /* 0x004fe40000011419 */
[----:B------:R-:W-:-:S02]  /*b580*/  SHF.R.S32.HI R3, RZ, 0x1f, R0 ;  /* 0x0000001fff037819 */ /* 0x000fc40000011400 */
[----:B------:R-:W-:Y:S02]  /*b590*/  LEA.HI R2, R2, R25, RZ, 0x2 ;  /* 0x0000001902027211 */ /* 0x000fe400078f10ff */
[----:B------:R-:W-:Y:S02]  /*b5a0*/  LEA.HI R0, R3, R0, RZ, 0x2 ;  /* 0x0000000003007211 */ /* 0x000fe400078f10ff */
[----:B------:R-:W-:Y:S02]  /*b5b0*/  LOP3.LUT R2, R2, 0xffffffc, RZ, 0xc0, !PT ;  /* 0x0ffffffc02027812 */ /* 0x000fe400078ec0ff */
[----:B------:R-:W-:-:S03]  /*b5c0*/  SHF.R.S32.HI R0, RZ, 0x2, R0 ;  /* 0x00000002ff007819 */ /* 0x000fc60000011400 */
[----:B------:R-:W-:-:S04]  /*b5d0*/  IMAD.IADD R2, R25, 0x1, -R2 ;  /* 0x0000000119027824 */ /* 0x000fc800078e0a02 */
        /* <DEDUP_REMOVED lines=32> */
.L_x_270:
[----:B--2---:R-:W-:Y:S05]  /*b7e0*/  BSYNC B0 ;  /* 0x0000000000007941 */ /* 0x004fea0003800000 */
.L_x_269:
[----:B------:R-:W2:Y:S04]  /*b7f0*/  LDL.LU.64 R8, [R1+0x30] ;  /* 0x0000300001087983 */ /* 0x000ea80000300a00 */
[----:B------:R3:W5:Y:S01]  /*b800*/  LDL.64 R12, [R1+0x20] ;  /* 0x00002000010c7983 */ /* 0x0007620000100a00 */
[----:B------:R-:W-:Y:S01]  /*b810*/  LEA.HI R0, R19, R18, RZ, 0x2 ;  /* 0x0000001213007211 */ /* 0x000fe200078f10ff */
[----:B------:R-:W-:Y:S01]  /*b820*/  BSSY B0, `(.L_x_271) ;  /* 0x0000015000007945 */ /* 0x000fe20003800000 */
[----:B------:R-:W-:-:S02]  /*b830*/  SHF.R.S32.HI R4, RZ, 0x1f, R24 ;  /* 0x0000001fff047819 */ /* 0x000fc40000011418 */
[----:B------:R-:W-:-:S03]  /*b840*/  SHF.R.S32.HI R10, RZ, 0x2, R0 ;  /* 0x00000002ff0a7819 */ /* 0x000fc60000011400 */
[----:B------:R-:W-:-:S04]  /*b850*/  IMAD R0, R4, c[0x0][0x1f0], RZ ;  /* 0x00007c0004007a24 */ /* 0x000fc800078e02ff */
[----:B------:R-:W-:Y:S01]  /*b860*/  IMAD R0, R24, c[0x0][0x1f4], R0 ;  /* 0x00007d0018007a24 */ /* 0x000fe200078e0200 */
[----:B--2---:R-:W-:-:S05]  /*b870*/  IADD3 R2, P0, R8, R133, RZ ;  /* 0x0000008508027210 */ /* 0x004fca0007f1e0ff */
[----:B------:R-:W-:Y:S01]  /*b880*/  IMAD.X R3, R9, 0x1, R137, P0 ;  /* 0x0000000109037824 */ /* 0x000fe200000e0689 */
[----:B-----5:R-:W-:-:S03]  /*b890*/  ISETP.GE.AND P0, PT, R10, R26, PT ;  /* 0x0000001a0a00720c */ /* 0x020fc60003f06270 */
[----:B------:R-:W-:-:S04]  /*b8a0*/  IMAD.WIDE.U32 R8, R24, c[0x0][0x1f0], R2 ;  /* 0x00007c0018087a25 */ /* 0x000fc800078e0002 */
[----:B------:R-:W-:-:S06]  /*b8b0*/  IMAD.IADD R7, R9, 0x1, R0 ;  /* 0x0000000109077824 */ /* 0x000fcc00078e0200 */
[----:B------:R-:W-:Y:S05]  /*b8c0*/  @P0 BRA `(.L_x_272) ;  /* 0x000000a000000947 */ /* 0x000fea0003800000 */
[----:B---3--:R-:W-:Y:S01]  /*b8d0*/  MOV R6, R8 ;  /* 0x0000000800067202 */ /* 0x008fe20000000f00 */
[----:B------:R-:W-:-:S04]  /*b8e0*/  IMAD R0, R13, c[0x0][0x1e8], RZ ;  /* 0x00007a000d007a24 */ /* 0x000fc800078e02ff */
[----:B------:R-:W-:-:S04]  /*b8f0*/  IMAD.WIDE.U32 R4, R12, c[0x0][0x1e8], R6 ;  /* 0x00007a000c047a25 */ /* 0x000fc800078e0006 */
[----:B------:R-:W-:Y:S01]  /*b900*/  IMAD R0, R12, c[0x0][0x1ec], R0 ;  /* 0x00007b000c007a24 */ /* 0x000fe200078e0200 */
[----:B------:R-:W-:-:S04]  /*b910*/  LEA R2, P0, R4, c[0x0][0x1d0], 0x1 ;  /* 0x0000740004027a11 */ /* 0x000fc800078008ff */
[----:B------:R-:W-:-:S04]  /*b920*/  IADD3 R0, R5, R0, RZ ;  /* 0x0000000005007210 */ /* 0x000fc80007ffe0ff */
[----:B------:R-:W-:-:S05]  /*b930*/  LEA.HI.X R3, R4, c[0x0][0x1d4], R0, 0x1, P0 ;  /* 0x0000750004037a11 */ /* 0x000fca00000f0c00 */
[----:B-1----:R1:W-:Y:S04]  /*b940*/  STG.E.128 [R2.64], R32 ;  /* 0x0000002002007986 */ /* 0x0023e8000c101d14 */
[----:B------:R1:W-:Y:S04]  /*b950*/  STG.E.128 [R2.64+0x40], R28 ;  /* 0x0000401c02007986 */ /* 0x0003e8000c101d14 */
[----:B------:R1:W-:Y:S02]  /*b960*/  STG.E.128 [R2.64+0x80], R20 ;  /* 0x0000801402007986 */ /* 0x0003e4000c101d14 */
.L_x_272:
[----:B---3--:R-:W-:Y:S05]  /*b970*/  BSYNC B0 ;  /* 0x0000000000007941 */ /* 0x008fea0003800000 */
.L_x_271:
        /* <DEDUP_REMOVED lines=16> */
[----:B------:R1:W-:Y:S02]  /*ba80*/  STG.E.128 [R2.64+0x80], R36 ;  /* 0x0000802402007986 */ /* 0x0003e4000c101d14 */
.L_x_274:
[----:B------:R-:W-:Y:S05]  /*ba90*/  BSYNC B0 ;  /* 0x0000000000007941 */ /* 0x000fea0003800000 */
.L_x_273:
[----:B------:R-:W2:Y:S01]  /*baa0*/  LDL.LU R0, [R1+0x3c] ;  /* 0x00003c0001007983 */ /* 0x000ea20000300800 */
[----:B------:R-:W-:Y:S01]  /*bab0*/  BSSY B0, `(.L_x_275) ;  /* 0x0000010000007945 */ /* 0x000fe20003800000 */
[----:B--2---:R-:W-:-:S13]  /*bac0*/  ISETP.GE.AND P0, PT, R0, R26, PT ;  /* 0x0000001a0000720c */ /* 0x004fda0003f06270 */
        /* <DEDUP_REMOVED lines=14> */
.L_x_276:
[----:B------:R-:W-:Y:S05]  /*bbb0*/  BSYNC B0 ;  /* 0x0000000000007941 */ /* 0x000fea0003800000 */
.L_x_275:
        /* <DEDUP_REMOVED lines=14> */
[----:B------:R-:W-:Y:S04]  /*bca0*/  STG.E.128 [R2.64+0x40], R64 ;  /* 0x0000404002007986 */ /* 0x000fe8000c101d14 */
[----:B------:R-:W-:Y:S01]  /*bcb0*/  STG.E.128 [R2.64+0x80], R60 ;  /* 0x0000803c02007986 */ /* 0x000fe2000c101d14 */
[----:B------:R-:W-:Y:S05]  /*bcc0*/  EXIT ;  /* 0x000000000000794d */ /* 0x000fea0003800000 */
.L_x_261:
[----:B------:R-:W2:Y:S01]  /*bcd0*/  LDL.LU R14, [R1+0x28] ;  /* 0x00002800010e7983 */ /* 0x000ea20000300800 */
[----:B------:R-:W1:Y:S01]  /*bce0*/  LDC.U8 R0, c[0x0][0x329] ;  /* 0x0000ca40ff007b82 */ /* 0x000e620000000000 */
[----:B------:R-:W-:Y:S01]  /*bcf0*/  LEA.HI R10, R21, R33, RZ, 0x2 ;  /* 0x00000021150a7211 */ /* 0x000fe200078f10ff */
[----:B------:R-:W-:Y:S01]  /*bd00*/  IMAD.IADD R15, R15, 0x1, -R11 ;  /* 0x000000010f0f7824 */ /* 0x000fe200078e0a0b */
[----:B------:R-:W-:Y:S02]  /*bd10*/  BSSY B0, `(.L_x_277) ;  /* 0x000003e000007945 */ /* 0x000fe40003800000 */
[----:B------:R-:W-:-:S02]  /*bd20*/  LOP3.LUT R6, R10, 0x1ffffffc, RZ, 0xc0, !PT ;  /* 0x1ffffffc0a067812 */ /* 0x000fc400078ec0ff */
[----:B------:R-:W-:Y:S01]  /*bd30*/  SHF.R.S32.HI R10, RZ, 0x2, R10 ;  /* 0x00000002ff0a7819 */ /* 0x000fe2000001140a */
[----:B------:R-:W3:Y:S01]  /*bd40*/  LDC.U8 R4, c[0x0][0x328] ;  /* 0x0000ca00ff047b82 */ /* 0x000ee20000000000 */
[----:B-1----:R-:W-:Y:S02]  /*bd50*/  ISETP.NE.AND P3, PT, R0, RZ, PT ;  /* 0x000000ff0000720c */ /* 0x002fe40003f65270 */
[----:B---3--:R-:W-:-:S04]  /*bd60*/  ISETP.NE.AND P2, PT, R4, RZ, PT ;  /* 0x000000ff0400720c */ /* 0x008fc80003f45270 */
[----:B------:R-:W-:-:S07]  /*bd70*/  ISETP.EQ.AND P2, PT, R0, RZ, P2 ;  /* 0x000000ff0000720c */ /* 0x000fce0001742270 */
[----:B------:R-:W-:Y:S01]  /*bd80*/  @!P3 ISETP.NE.AND P1, PT, R4, RZ, PT ;  /* 0x000000ff0400b20c */ /* 0x000fe20003f25270 */
[----:B------:R-:W-:Y:S01]  /*bd90*/  @!P3 IMAD.MOV.U32 R4, RZ, RZ, c[0x0][0x214] ;  /* 0x00008500ff04b624 */ /* 0x000fe200078e00ff */
[C---:B--2---:R-:W-:Y:S02]  /*bda0*/  ISETP.NE.AND P4, PT, R14.reuse, -0x1, PT ;  /* 0xffffffff0e00780c */ /* 0x044fe40003f85270 */
[----:B------:R-:W-:-:S11]  /*bdb0*/  ISETP.NE.OR P0, PT, R14, -0x1, !P2 ;  /* 0xffffffff0e00780c */ /* 0x000fd60005705670 */
[----:B------:R-:W-:Y:S01]  /*bdc0*/  @P4 IMAD.WIDE.U32 R2, R14, c[0x0][0x1e8], RZ ;  /* 0x00007a000e024a25 */ /* 0x000fe200078e00ff */
[----:B------:R-:W-:-:S03]  /*bdd0*/  @!P4 SHF.R.S32.HI R0, RZ, 0x1f, R18 ;  /* 0x0000001fff00c819 */ /* 0x000fc60000011412 */
[----:B------:R-:W-:Y:S02]  /*bde0*/  @P4 IMAD R5, R14, c[0x0][0x1ec], R3 ;  /* 0x00007b000e054a24 */ /* 0x000fe400078e0203 */
[----:B------:R-:W-:Y:S02]  /*bdf0*/  @P3 IMAD.MOV.U32 R3, RZ, RZ, c[0x0][0x210] ;  /* 0x00008400ff033624 */ /* 0x000fe400078e00ff */
[----:B------:R-:W-:-:S04]  /*be00*/  @!P4 IMAD.WIDE.U32 R8, R18, c[0x0][0x1e0], RZ ;  /* 0x000078001208ca25 */ /* 0x000fc800078e00ff */
[----:B------:R-:W-:Y:S01]  /*be10*/  @P3 IMAD R7, R3, c[0x0][0x214], RZ ;  /* 0x0000850003073a24 */ /* 0x000fe200078e02ff */
[----:B------:R-:W-:Y:S01]  /*be20*/  @!P3 SEL R7, R4, c[0x0][0x234], !P1 ;  /* 0x00008d000407ba07 */ /* 0x000fe20004800000 */
[----:B------:R-:W-:Y:S01]  /*be30*/  @!P4 IMAD R3, R0, c[0x0][0x1e0], RZ ;  /* 0x000078000003ca24 */ /* 0x000fe200078e02ff */
[----:B------:R-:W-:Y:S01]  /*be40*/  @!P4 MOV R2, R8 ;  /* 0x000000080002c202 */ /* 0x000fe20000000f00 */
[----:B------:R-:W-:Y:S01]  /*be50*/  IMAD.IADD R0, R33, 0x1, -R6 ;  /* 0x0000000121007824 */ /* 0x000fe200078e0a06 */
[----:B------:R-:W-:Y:S01]  /*be60*/  SHF.R.S32.HI R8, RZ, 0x1f, R22 ;  /* 0x0000001fff087819 */ /* 0x000fe20000011416 */
[----:B------:R-:W-:Y:S02]  /*be70*/  @!P4 IMAD R4, R18, c[0x0][0x1e4], R3 ;  /* 0x000079001204ca24 */ /* 0x000fe400078e0203 */
[----:B------:R-:W-:Y:S02]  /*be80*/  IMAD.SHL.U32 R0, R0, 0x8, RZ ;  /* 0x0000000800007824 */ /* 0x000fe400078e00ff */
[----:B------:R-:W-:Y:S01]  /*be90*/  @P3 IMAD.MOV.U32 R3, RZ, RZ, 0x1 ;  /* 0x00000001ff033424 */ /* 0x000fe200078e00ff */
[----:B------:R-:W-:Y:S01]  /*bea0*/  @!P4 IADD3 R5, R9, R4, RZ ;  /* 0x000000040905c210 */ /* 0x000fe20007ffe0ff */
[----:B------:R-:W-:Y:S01]  /*beb0*/  @!P3 IMAD R3, R7, c[0x0][0x1c0], RZ ;  /* 0x000070000703ba24 */ /* 0x000fe200078e02ff */
[----:B------:R-:W-:Y:S01]  /*bec0*/  IADD3 R4, P1, R0, R2, RZ ;  /* 0x0000000200047210 */ /* 0x000fe20007f3e0ff */
[----:B------:R-:W-:-:S02]  /*bed0*/  @!P0 IMAD R14, R18, c[0x0][0x214], RZ ;  /* 0x00008500120e8a24 */ /* 0x000fc400078e02ff */
[----:B------:R-:W-:Y:S01]  /*bee0*/  IMAD R8, R8, c[0x0][0x1f0], RZ ;  /* 0x00007c0008087a24 */ /* 0x000fe200078e02ff */
[----:B------:R-:W-:Y:S01]  /*bef0*/  LEA.HI.X.SX32 R5, R0, R5, 0x1, P1 ;  /* 0x0000000500057211 */ /* 0x000fe200008f0eff */
[----:B------:R-:W-:Y:S01]  /*bf00*/  IMAD R0, R18, R3, RZ ;  /* 0x0000000312007224 */ /* 0x000fe200078e02ff */
[----:B------:R1:W-:Y:S01]  /*bf10*/  @!P0 STL [R1+0x28], R14 ;  /* 0x0000280e01008387 */ /* 0x0003e20000100800 */
[----:B------:R-:W-:Y:S01]  /*bf20*/  @!P2 CS2R R2, SRZ ;  /* 0x000000000002a805 */ /* 0x000fe2000001ff00 */
[----:B------:R-:W-:Y:S01]  /*bf30*/  @P3 IMAD.MOV.U32 R18, RZ, RZ, c[0x0][0x210] ;  /* 0x00008400ff123624 */ /* 0x000fe200078e00ff */
[--C-:B------:R-:W-:Y:S01]  /*bf40*/  @P2 SHF.R.S32.HI R3, RZ, 0x1f, R14.reuse ;  /* 0x0000001fff032819 */ /* 0x100fe2000001140e */
[----:B------:R-:W-:Y:S01]  /*bf50*/  @P2 IMAD.MOV.U32 R2, RZ, RZ, R14 ;  /* 0x000000ffff022224 */ /* 0x000fe200078e000e */
[----:B------:R-:W-:Y:S01]  /*bf60*/  SEL R0, R0, RZ, !P2 ;  /* 0x000000ff00007207 */ /* 0x000fe20005000000 */
[C---:B------:R-:W-:Y:S01]  /*bf70*/  IMAD R8, R22.reuse, c[0x0][0x1f4], R8 ;  /* 0x00007d0016087a24 */ /* 0x040fe200078e0208 */
[----:B------:R-:W-:Y:S01]  /*bf80*/  @!P3 MOV R18, 0x1 ;  /* 0x000000010012b802 */ /* 0x000fe20000000f00 */
[----:B------:R-:W-:Y:S01]  /*bf90*/  IMAD.WIDE.U32 R12, R22, c[0x0][0x1f0], R4 ;  /* 0x00007c00160c7a25 */ /* 0x000fe200078e0004 */
[----:B------:R-:W-:-:S03]  /*bfa0*/  ISETP.GE.AND P2, PT, R10, R15, PT ;  /* 0x0000000f0a00720c */ /* 0x000fc60003f46270 */
[----:B------:R-:W-:Y:S01]  /*bfb0*/  IMAD R6, R11, R18, RZ ;  /* 0x000000120b067224 */ /* 0x000fe200078e02ff */
[----:B------:R-:W-:Y:S01]  /*bfc0*/  SHF.R.S32.HI R11, RZ, 0x1f, R10 ;  /* 0x0000001fff0b7819 */ /* 0x000fe2000001140a */
[----:B------:R-:W-:Y:S01]  /*bfd0*/  IMAD R0, R22, R7, R0 ;  /* 0x0000000716007224 */ /* 0x000fe200078e0200 */
[----:B------:R-:W-:Y:S02]  /*bfe0*/  IADD3 R9, R8, R13, RZ ;  /* 0x0000000d08097210 */ /* 0x000fe40007ffe0ff */
[----:B------:R-:W-:Y:S02]  /*bff0*/  SHF.R.S32.HI R4, RZ, 0x1f, R6 ;  /* 0x0000001fff047819 */ /* 0x000fe40000011406 */
[----:B------:R-:W-:Y:S01]  /*c000*/  IADD3 R20, P1, P0, R6, R2, R0 ;  /* 0x0000000206147210 */ /* 0x000fe2000783e000 */
[----:B------:R-:W-:Y:S01]  /*c010*/  IMAD.WIDE R6, R247, 0x80, R10 ;  /* 0x00000080f7067825 */ /* 0x000fe200078e020a */
[----:B------:R-:W-:-:S04]  /*c020*/  SHF.R.S32.HI R0, RZ, 0x1f, R0 ;  /* 0x0000001fff007819 */ /* 0x000fc80000011400 */
[----:B------:R-:W-:Y:S01]  /*c030*/  IADD3.X R19, R4, R3, R0, P1, P0 ;  /* 0x0000000304137210 */ /* 0x000fe20000fe0400 */
        /* <DEDUP_REMOVED lines=11> */
.L_x_278:
[----:B-1----:R-:W-:Y:S05]  /*c0f0*/  BSYNC B0 ;  /* 0x0000000000007941 */ /* 0x002fea0003800000 */
.L_x_277:
        /* <DEDUP_REMOVED lines=17> */
.L_x_280:
[----:B------:R-:W-:Y:S05]  /*c210*/  BSYNC B0 ;  /* 0x0000000000007941 */ /* 0x000fea0003800000 */
.L_x_279:
        /* <DEDUP_REMOVED lines=17> */
.L_x_282:
[----:B------:R-:W-:Y:S05]  /*c330*/  BSYNC B0 ;  /* 0x0000000000007941 */ /* 0x000fea0003800000 */
.L_x_281:
        /* <DEDUP_REMOVED lines=17> */
.L_x_284:
[----:B------:R-:W-:Y:S05]  /*c450*/  BSYNC B0 ;  /* 0x0000000000007941 */ /* 0x000fea0003800000 */
.L_x_283:
        /* <DEDUP_REMOVED lines=35> */
.L_x_285:
        /* <DEDUP_REMOVED lines=15> */
.L_x_1032:


//--------------------- .text._ZN5flash16flash_fwd_kernelI23Flash_fwd_kernel_traitsILi96ELi128ELi64ELi4ELb0ELb0EN7cutlass10bfloat16_tE19Flash_kernel_traitsILi96ELi128ELi64ELi4ES3_EELb0ELb0ELb0ELb0ELb0ELb1ELb1ELb0EEEvNS_16Flash_fwd_paramsE --------------------------
	.section	.text._ZN5flash16flash_fwd_kernelI23Flash_fwd_kernel_traitsILi96ELi128ELi64ELi4ELb0ELb0EN7cutlass10bfloat16_tE19Flash_kernel_traitsILi96ELi128ELi64ELi4ES3_EELb0ELb0ELb0ELb0ELb0ELb1ELb1ELb0EEEvNS_16Flash_fwd_paramsE,"ax",@progbits
	.sectioninfo	@"SHI_REGISTERS=255"
	.align	128
        .global         _ZN5flash16flash_fwd_kernelI23Flash_fwd_kernel_traitsILi96ELi128ELi64ELi4ELb0ELb0EN7cutlass10bfloat16_tE19Flash_kernel_traitsILi96ELi128ELi64ELi4ES3_EELb0ELb0ELb0ELb0ELb0ELb1ELb1ELb0EEEvNS_16Flash_fwd_paramsE
        .type           _ZN5flash16flash_fwd_kernelI23Flash_fwd_kernel_traitsILi96ELi128ELi64ELi4ELb0ELb0EN7cutlass10bfloat16_tE19Flash_kernel_traitsILi96ELi128ELi64ELi4ES3_EELb0ELb0ELb0ELb0ELb0ELb1ELb1ELb0EEEvNS_16Flash_fwd_paramsE,@function
        .size           _ZN5flash16flash_fwd_kernelI23Flash_fwd_kernel_traitsILi96ELi128ELi64ELi4ELb0ELb0EN7cutlass10bfloat16_tE19Flash_kernel_traitsILi96ELi128ELi64ELi4ES3_EELb0ELb0ELb0ELb0ELb0ELb1ELb1ELb0EEEvNS_16Flash_fwd_paramsE,(.L_x_1033 - _ZN5flash16flash_fwd_kernelI23Flash_fwd_kernel_traitsILi96ELi128ELi64ELi4ELb0ELb0EN7cutlass10bfloat16_tE19Flash_kernel_traitsILi96ELi128ELi64ELi4ES3_EELb0ELb0ELb0ELb0ELb0ELb1ELb1ELb0EEEvNS_16Flash_fwd_paramsE)
        .other          _ZN5flash16flash_fwd_kernelI23Flash_fwd_kernel_traitsILi96ELi128ELi64ELi4ELb0ELb0EN7cutlass10bfloat16_tE19Flash_kernel_traitsILi96ELi128ELi64ELi4ES3_EELb0ELb0ELb0ELb0ELb0ELb1ELb1ELb0EEEvNS_16Flash_fwd_paramsE,@"STO_CUDA_ENTRY STV_DEFAULT"
_ZN5flash16flash_fwd_kernelI23Flash_fwd_kernel_traitsILi96ELi128ELi64ELi4ELb0ELb0EN7cutlass10bfloat16_tE19Flash_kernel_traitsILi96ELi128ELi64ELi4ES3_EELb0ELb0ELb0ELb0ELb0ELb1ELb1ELb0EEEvNS_16Flash_fwd_paramsE:
.text._ZN5flash16flash_fwd_kernelI23Flash_fwd_kernel_traitsILi96ELi128ELi64ELi4ELb0ELb0EN7cutlass10bfloat16_tE19Flash_kernel_traitsILi96ELi128ELi64ELi4ES3_EELb0ELb0ELb0ELb0ELb0ELb1ELb1ELb0EEEvNS_16Flash_fwd_paramsE:
        /* <DEDUP_REMOVED lines=23> */
[----:B-1----:R-:W-:-:S03]  /*0170*/  @P0 IMAD.WIDE R2, R11, R7, c[0x0][0x250] ;  /* 0x000094000b020625 */ /* 0x002fc600078e0207 */
[----:B------:R-:W1:Y:S04]  /*0180*/  S2R R155, SR_TID.X ;  /* 0x00000000009b7919 */ /* 0x000e680000002100 */
[----:B------:R4:W5:Y:S01]  /*0190*/  @P0 LDG.E R6, [R2.64] ;  /* 0x0000000602060981 */ /* 0x000962000c1e1900 */
[----:B------:R-:W-:-:S04]  /*01a0*/  ISETP.NE.U32.AND P0, PT, RZ, c[0x0][0x248], PT ;  /* 0x00009200ff007a0c */ /* 0x000fc80003f05070 */
[----:B------:R-:W-:Y:S01]  /*01b0*/  ISETP.NE.AND.EX P0, PT, RZ, c[0x0][0x24c], PT, P0 ;  /* 0x00009300ff007a0c */ /* 0x000fe20003f05300 */
[----:B--2---:R4:W-:Y:S01]  /*01c0*/  STL [R1+0x40], R9 ;  /* 0x0000400901007387 */ /* 0x0049e20000100800 */
[----:B---3--:R-:W-:Y:S02]  /*01d0*/  @P2 IMAD.IADD R15, R0, 0x1, -R9 ;  /* 0x00000001000f2824 */ /* 0x008fe400078e0a09 */
[----:B------:R-:W-:-:S09]  /*01e0*/  @!P2 IMAD.MOV.U32 R15, RZ, RZ, c[0x0][0x214] ;  /* 0x00008500ff0fa624 */ /* 0x000fd200078e00ff */
[----:B------:R-:W-:Y:S05]  /*01f0*/  @!P0 BRA `(.L_x_286) ;  /* 0x0000004000008947 */ /* 0x000fea0003800000 */
[----:B-1----:R-:W2:Y:S02]  /*0200*/  @P3 LDG.E R0, [R4.64+0x4] ;  /* 0x0000040604003981 */ /* 0x002ea4000c1e1900 */
[----:B--2--5:R-:W-:-:S06]  /*0210*/  @P3 IADD3 R0, R0, -R8, RZ ;  /* 0x8000000800003210 */ /* 0x024fcc0007ffe0ff */
[----:B------:R1:W5:Y:S01]  /*0220*/  @!P3 LDG.E R0, [R4.64] ;  /* 0x000000060400b981 */ /* 0x000362000c1e1900 */
[----:B------:R-:W-:Y:S05]  /*0230*/  BRA `(.L_x_287) ;  /* 0x0000001000007947 */ /* 0x000fea0003800000 */
.L_x_286:
[----:B-1----:R-:W-:Y:S02]  /*0240*/  MOV R0, c[0x0][0x218] ;  /* 0x0000860000007a02 */ /* 0x002fe40000000f00 */
.L_x_287:
        /* <DEDUP_REMOVED lines=22> */
[----:B------:R-:W-:Y:S02]  /*03b0*/  @!P1 IMAD R7, R4, c[0x0][0x178], RZ ;  /* 0x00005e0004079a24 */ /* 0x000fe400078e02ff */
[----:B------:R-:W-:Y:S01]  /*03c0*/  @P1 IMAD R10, R9, c[0x0][0x194], R3 ;  /* 0x00006500090a1a24 */ /* 0x000fe200078e0203 */
[----:B------:R-:W-:Y:S01]  /*03d0*/  @P1 MOV R9, R2 ;  /* 0x0000000200091202 */ /* 0x000fe20000000f00 */
        /* <DEDUP_REMOVED lines=19> */
.L_x_289:
        /* <DEDUP_REMOVED lines=42> */
.L_x_290:
        /* <DEDUP_REMOVED lines=16> */
[----:B------:R-:W-:Y:S02]  /*08b0*/  SHF.R.S32.HI R27, RZ, 0x1f, R26 ;  /* 0x0000001fff1b7819 */ /* 0x000fe4000001141a */
[----:B------:R-:W-:-:S02]  /*08c0*/  LOP3.LUT R0, R2, 0xc0, RZ, 0xc0, !PT ;  /* 0x000000c002007812 */ /* 0x000fc400078ec0ff */
[----:B------:R-:W-:Y:S01]  /*08d0*/  ISETP.GE.AND P0, PT, R22, R32, PT ;  /* 0x000000201600720c */ /* 0x000fe20003f06270 */
[----:B------:R-:W-:Y:S01]  /*08e0*/  IMAD.WIDE R30, R21, 0x80, R26 ;  /* 0x00000080151e7825 */ /* 0x000fe200078e021a */
[----:B------:R-:W-:Y:S01]  /*08f0*/  LOP3.LUT R2, R0, 0x18, R28, 0xf8, !PT ;  /* 0x0000001800027812 */ /* 0x000fe200078ef81c */
[----:B------:R-:W-:Y:S01]  /*0900*/  STL.64 [R1+0x30], R26 ;  /* 0x0000301a01007387 */ /* 0x000fe20000100a00 */
[----:B------:R-:W-:Y:S02]  /*0910*/  SHF.R.U32.HI R0, RZ, 0x3, R0 ;  /* 0x00000003ff007819 */ /* 0x000fe40000011600 */
[----:B------:R-:W-:Y:S01]  /*0920*/  SHF.R.S32.HI R29, RZ, 0x1f, R28 ;  /* 0x0000001fff1d7819 */ /* 0x000fe2000001141c */
[----:B------:R-:W-:Y:S01]  /*0930*/  STL [R1+0x44], R32 ;  /* 0x0000442001007387 */ /* 0x000fe20000100800 */
[----:B------:R-:W-:Y:S02]  /*0940*/  LOP3.LUT R226, R2, R0, RZ, 0x3c, !PT ;  /* 0x0000000002e27212 */ /* 0x000fe400078e3cff */
[----:B------:R-:W-:Y:S01]  /*0950*/  IADD3 R2, P1, R28, R9, RZ ;  /* 0x000000091c027210 */ /* 0x000fe20007f3e0ff */
[----:B------:R-:W-:Y:S01]  /*0960*/  STL [R1+0x54], R22 ;  /* 0x0000541601007387 */ /* 0x000fe20000100800 */
[----:B------:R-:W-:-:S02]  /*0970*/  IADD3 R4, R26, 0x40, RZ ;  /* 0x000000401a047810 */ /* 0x000fc40007ffe0ff */
[----:B------:R-:W-:Y:S01]  /*0980*/  ISETP.GE.AND P2, PT, R26, R32, PT ;  /* 0x000000201a00720c */ /* 0x000fe20003f46270 */
[----:B------:R-:W-:Y:S01]  /*0990*/  STL.64 [R1+0x38], R30 ;  /* 0x0000381e01007387 */ /* 0x000fe20000100a00 */
[----:B------:R-:W-:Y:S01]  /*09a0*/  LEA.HI R0, R3, R26, RZ, 0x1 ;  /* 0x0000001a03007211 */ /* 0x000fe200078f08ff */
[----:B------:R-:W-:Y:S01]  /*09b0*/  IMAD.X R3, R29, 0x1, R10, P1 ;  /* 0x000000011d037824 */ /* 0x000fe200008e060a */
[----:B------:R-:W-:Y:S01]  /*09c0*/  ISETP.GE.AND P1, PT, R4, R32, PT ;  /* 0x000000200400720c */ /* 0x000fe20003f26270 */
[----:B------:R-:W-:Y:S01]  /*09d0*/  STL.64 [R1+0x48], R28 ;  /* 0x0000481c01007387 */ /* 0x000fe20000100a00 */
[----:B------:R-:W-:Y:S01]  /*09e0*/  LOP3.LUT R0, R0, 0x7fffffe, RZ, 0xc0, !PT ;  /* 0x07fffffe00007812 */ /* 0x000fe200078ec0ff */
[----:B------:R-:W-:Y:S01]  /*09f0*/  IMAD.WIDE.U32 R2, R17, c[0x0][0x1a8], R2 ;  /* 0x00006a0011027a25 */ /* 0x000fe200078e0002 */
[----:B------:R-:W-:Y:S01]  /*0a00*/  @!P0 IADD3 R10, P3, R30, 0x20, RZ ;  /* 0x000000201e0a8810 */ /* 0x000fe20007f7e0ff */
[----:B------:R1:W-:Y:S01]  /*0a10*/  STL [R1+0x5c], R4 ;  /* 0x00005c0401007387 */ /* 0x0003e20000100800 */
        /* <DEDUP_REMOVED lines=75> */
[----:B------:R-:W-:Y:S01]  /*0ed0*/  LOP3.LUT R5, R24, 0xfffffff8, RZ, 0xc0, !PT ;  /* 0xfffffff818057812 */ /* 0x000fe200078ec0ff */
[----:B------:R2:W-:Y:S02]  /*0ee0*/  STL.64 [R1+0x28], R26 ;  /* 0x0000281a01007387 */ /* 0x0005e40000100a00 */
[----:B------:R-:W-:Y:S01]  /*0ef0*/  IMAD.MOV.U32 R18, RZ, RZ, c[0x0][0x198] ;  /* 0x00006600ff127624 */ /* 0x000fe200078e00ff */
[----:B------:R-:W-:Y:S01]  /*0f00*/  @!P0 LEA R6, P2, R8, c[0x0][0x160], 0x1 ;  /* 0x0000580008068a11 */ /* 0x000fe200078408ff */
[----:B------:R-:W-:-:S02]  /*0f10*/  IMAD.MOV.U32 R3, RZ, RZ, 0x6 ;  /* 0x00000006ff037424 */ /* 0x000fc400078e00ff */
[----:B------:R-:W-:Y:S01]  /*0f20*/  IMAD R2, R0, c[0x0][0x1b0], RZ ;  /* 0x00006c0000027a24 */ /* 0x000fe200078e02ff */
[----:B------:R-:W-:Y:S01]  /*0f30*/  SHF.L.U64.HI R161, R18, R161, c[0x0][0x19c] ;  /* 0x0000670012a17619 */ /* 0x000fe200000102a1 */
[----:B------:R-:W-:Y:S01]  /*0f40*/  @!P0 IMAD R14, R12, c[0x0][0x194], R14 ;  /* 0x000065000c0e8a24 */ /* 0x000fe200078e020e */
[----:B------:R-:W-:Y:S01]  /*0f50*/  SHF.L.U64.HI R170, R18, R3, c[0x0][0x19c] ;  /* 0x0000670012aa7619 */ /* 0x000fe20000010203 */
[----:B------:R-:W-:Y:S01]  /*0f60*/  IMAD R2, R13, c[0x0][0x1b4], R2 ;  /* 0x00006d000d027a24 */ /* 0x000fe200078e0202 */
[----:B------:R-:W-:Y:S01]  /*0f70*/  SHF.R.S32.HI R12, RZ, 0x1f, R41 ;  /* 0x0000001fff0c7819 */ /* 0x000fe20000011429 */
[----:B------:R-:W-:Y:S02]  /*0f80*/  IMAD R0, R0, c[0x0][0x1b8], RZ ;  /* 0x00006e0000007a24 */ /* 0x000fe400078e02ff */
[----:B------:R-:W-:Y:S02]  /*0f90*/  IMAD.SHL.U32 R162, R18, 0x40, RZ ;  /* 0x0000004012a27824 */ /* 0x000fe400078e00ff */
[----:B------:R-:W-:-:S02]  /*0fa0*/  IMAD R3, R170, R41, RZ ;  /* 0x00000029aa037224 */ /* 0x000fc400078e02ff */
[----:B------:R-:W-:Y:S02]  /*0fb0*/  IMAD.IADD R169, R27, 0x1, R2 ;  /* 0x000000011ba97824 */ /* 0x000fe400078e0202 */
[----:B------:R-:W-:Y:S02]  /*0fc0*/  IMAD.MOV.U32 R168, RZ, RZ, R26 ;  /* 0x000000ffffa87224 */ /* 0x000fe400078e001a */
[----:B------:R-:W-:Y:S02]  /*0fd0*/  IMAD R20, R13, c[0x0][0x1bc], R0 ;  /* 0x00006f000d147a24 */ /* 0x000fe400078e0200 */
[----:B------:R-:W-:Y:S01]  /*0fe0*/  @!P0 IMAD.IADD R0, R9, 0x1, R14 ;  /* 0x0000000109008824 */ /* 0x000fe200078e020e */
[----:B------:R-:W-:Y:S01]  /*0ff0*/  STL.64 [R1+0x18], R168 ;  /* 0x000018a801007387 */ /* 0x000fe20000100a00 */
        /* <DEDUP_REMOVED lines=9> */
[----:B--2---:R-:W-:Y:S01]  /*1090*/  IMAD.WIDE.U32 R26, R13, c[0x0][0x1b8], R10 ;  /* 0x00006e000d1a7a25 */ /* 0x004fe200078e000a */
[----:B------:R-:W-:Y:S01]  /*10a0*/  @!P5 IADD3 R3, P2, R163, R2, RZ ;  /* 0x00000002a303d210 */ /* 0x000fe20007f5e0ff */
[----:B------:R3:W-:Y:S01]  /*10b0*/  @!P0 LDGSTS.E.BYPASS.LTC128B.128 [R226+0x3800], [R6.64+0x40] ;  /* 0x0380004006e28fae */ /* 0x0007e2000b901d46 */
[----:B------:R-:W-:Y:S01]  /*10c0*/  LEA.HI R9, R14, R14, RZ, 0x1 ;  /* 0x0000000e0e097211 */ /* 0x000fe200078f08ff */
[----:B------:R-:W-:Y:S01]  /*10d0*/  IMAD R8, R12, c[0x0][0x1a0], RZ ;  /* 0x000068000c087a24 */ /* 0x000fe200078e02ff */
[----:B------:R-:W-:Y:S01]  /*10e0*/  SHF.R.S32.HI R11, RZ, 0x1, R15 ;  /* 0x00000001ff0b7819 */ /* 0x000fe2000001140f */
[----:B------:R-:W-:Y:S01]  /*10f0*/  @!P5 IMAD.X R0, R161, 0x1, R0, P2 ;  /* 0x00000001a100d824 */ /* 0x000fe200010e0600 */
[----:B------:R-:W-:Y:S01]  /*1100*/  @!P5 LEA R2, P2, R3, c[0x0][0x168], 0x1 ;  /* 0x00005a000302da11 */ /* 0x000fe200078408ff */
        /* <DEDUP_REMOVED lines=27> */
[----:B---3--:R-:W-:Y:S02]  /*12c0*/  @!P3 IMAD.MOV.U32 R7, RZ, RZ, c[0x0][0x1a4] ;  /* 0x00006900ff07b624 */ /* 0x008fe400078e00ff */
[----:B------:R-:W-:Y:S01]  /*12d0*/  LOP3.LUT R0, R0, 0xc0, RZ, 0xc0, !PT ;  /* 0x000000c000007812 */ /* 0x000fe200078ec0ff */
[----:B------:R-:W-:Y:S01]  /*12e0*/  IMAD.IADD R10, R14, 0x1, -R12 ;  /* 0x000000010e0a7824 */ /* 0x000fe200078e0a0c */
[----:B------:R-:W-:Y:S01]  /*12f0*/  LEA.HI.X R8, R18, R20, R15, 0x6, P2 ;  /* 0x0000001412087211 */ /* 0x000fe200010f340f */
[----:B------:R-:W-:Y:S02]  /*1300*/  STL.64 [R1+0x20], R26 ;  /* 0x0000201a01007387 */ /* 0x000fe40000100a00 */
[----:B------:R-:W-:-:S02]  /*1310*/  IMAD R10, R21, 0x8, R10 ;  /* 0x00000008150a7824 */ /* 0x000fc400078e020a */
[----:B------:R-:W-:Y:S01]  /*1320*/  STL [R1+0x10], R20 ;  /* 0x0000101401007387 */ /* 0x000fe20000100800 */
[----:B--2---:R-:W-:Y:S01]  /*1330*/  @!P3 IMAD.MOV.U32 R5, RZ, RZ, c[0x0][0x1a0] ;  /* 0x00006800ff05b624 */ /* 0x004fe200078e00ff */
        /* <DEDUP_REMOVED lines=25> */
[----:B------:R-:W-:Y:S01]  /*14d0*/  SEL R0, R0, 0xffffffe0, !P0 ;  /* 0xffffffe000007807 */ /* 0x000fe20004000000 */
[----:B------:R-:W-:Y:S01]  /*14e0*/  IMAD.SHL.U32 R3, R155, 0x2, RZ ;  /* 0x000000029b037824 */ /* 0x000fe200078e00ff */
[----:B------:R-:W-:Y:S02]  /*14f0*/  @P4 STS [R226+0x9004], RZ ;  /* 0x009004ffe2004388 */ /* 0x000fe40000000800 */
[----:B------:R-:W-:Y:S01]  /*1500*/  SEL R2, R2, 0xfffffff0, !P1 ;  /* 0xfffffff002027807 */ /* 0x000fe20004800000 */
[----:B------:R-:W-:Y:S01]  /*1510*/  IMAD.IADD R223, R221, 0x1, R0 ;  /* 0x00000001dddf7824 */ /* 0x000fe200078e0200 */
[----:B------:R-:W-:Y:S03]  /*1520*/  @P4 STS.64 [R226+0x9008], RZ ;  /* 0x009008ffe2004388 */ /* 0x000fe60000000a00 */
[----:B------:R-:W-:Y:S01]  /*1530*/  IMAD R225, R2, 0x2, R224 ;  /* 0x0000000202e17824 */ /* 0x000fe200078e02e0 */
        /* <DEDUP_REMOVED lines=17> */
[----:B------:R-:W-:Y:S04]  /*1650*/  LDSM.16.M88.4 R12, [R224] ;  /* 0x00000000e00c783b */ /* 0x000fe80000000200 */
[----:B-1----:R-:W1:Y:S04]  /*1660*/  LDSM.16.M88.4 R16, [R221+0x6000] ;  /* 0x00600000dd10783b */ /* 0x002e680000000200 */
[----:B------:R-:W3:Y:S04]  /*1670*/  LDSM.16.M88.4 R8, [R224+0x1000] ;  /* 0x00100000e008783b */ /* 0x000ee80000000200 */
[----:B------:R-:W4:Y:S04]  /*1680*/  LDSM.16.M88.4 R28, [R221+0x6400] ;  /* 0x00640000dd1c783b */ /* 0x000f280000000200 */
[----:B------:R-:W5:Y:S04]  /*1690*/  LDSM.16.M88.4 R24, [R221+0x6800] ;  /* 0x00680000dd18783b */ /* 0x000f680000000200 */
[----:B------:R-:W4:Y:S04]  /*16a0*/  LDSM.16.M88.4 R20, [R221+0x6c00] ;  /* 0x006c0000dd14783b */ /* 0x000f280000000200 */
[----:B------:R-:W-:Y:S04]  /*16b0*/  LDSM.16.M88.4 R36, [R225] ;  /* 0x00000000e124783b */ /* 0x000fe80000000200 */
[----:B------:R-:W4:Y:S04]  /*16c0*/  LDSM.16.M88.4 R44, [R223+0x6000] ;  /* 0x00600000df2c783b */ /* 0x000f280000000200 */
[----:B--2---:R-:W2:Y:S04]  /*16d0*/  LDSM.16.M88.4 R4, [R225+0x1000] ;  /* 0x00100000e104783b */ /* 0x004ea80000000200 */
[----:B------:R-:W-:Y:S04]  /*16e0*/  LDSM.16.M88.4 R76, [R221+0x7000] ;  /* 0x00700000dd4c783b */ /* 0x000fe80000000200 */
[----:B------:R-:W2:Y:S01]  /*16f0*/  LDSM.16.M88.4 R32, [R224+0x2000] ;  /* 0x00200000e020783b */ /* 0x000ea20000000200 */
[-C--:B-1----:R-:W-:Y:S03]  /*1700*/  HMMA.16816.F32.BF16 R48, R12, R16.reuse, RZ ;  /* 0x000000100c30723c */ /* 0x082fe600000418ff */
[----:B------:R-:W1:Y:S04]  /*1710*/  LDSM.16.M88.4 R64, [R223+0x6400] ;  /* 0x00640000df40783b */ /* 0x000e680000000200 */
[----:B------:R-:W1:Y:S01]  /*1720*/  LDSM.16.M88.4 R96, [R223+0x6800] ;  /* 0x00680000df60783b */ /* 0x000e620000000200 */
[C---:B---3--:R-:W-:Y:S03]  /*1730*/  HMMA.16816.F32.BF16 R52, R8.reuse, R16, RZ ;  /* 0x000000100834723c */ /* 0x048fe600000418ff */
[----:B------:R-:W3:Y:S04]  /*1740*/  LDSM.16.M88.4 R104, [R223+0x6c00] ;  /* 0x006c0000df68783b */ /* 0x000ee80000000200 */
[----:B------:R-:W-:Y:S01]  /*1750*/  LDSM.16.M88.4 R56, [R223+0x7000] ;  /* 0x00700000df38783b */ /* 0x000fe20000000200 */
[C---:B------:R-:W-:Y:S03]  /*1760*/  HMMA.16816.F32.BF16 R100, R8.reuse, R18, RZ ;  /* 0x000000120864723c */ /* 0x040fe600000418ff */
[----:B------:R-:W0:Y:S05]  /*1770*/  LDGDEPBAR ;  /* 0x00000000000079af */ /* 0x000e2a0000000000 */
[C---:B----4-:R-:W-:Y:S08]  /*1780*/  HMMA.16816.F32.BF16 R92, R8.reuse, R28, RZ ;  /* 0x0000001c085c723c */ /* 0x050ff000000418ff */
[C---:B-----5:R-:W-:Y:S08]  /*1790*/  HMMA.16816.F32.BF16 R84, R8.reuse, R24, RZ ;  /* 0x000000180854723c */ /* 0x060ff000000418ff */
[C---:B------:R-:W-:Y:S08]  /*17a0*/  HMMA.16816.F32.BF16 R72, R8.reuse, R20, RZ ;  /* 0x000000140848723c */ /* 0x040ff000000418ff */
[C---:B------:R-:W-:Y:S08]  /*17b0*/  HMMA.16816.F32.BF16 R88, R8.reuse, R30, RZ ;  /* 0x0000001e0858723c */ /* 0x040ff000000418ff */
[C---:B------:R-:W-:Y:S08]  /*17c0*/  HMMA.16816.F32.BF16 R80, R8.reuse, R26, RZ ;  /* 0x0000001a0850723c */ /* 0x040ff000000418ff */
[----:B------:R-:W-:Y:S08]  /*17d0*/  HMMA.16816.F32.BF16 R68, R8, R22, RZ ;  /* 0x000000160844723c */ /* 0x000ff000000418ff */
[----:B------:R-:W-:Y:S01]  /*17e0*/  HMMA.16816.F32.BF16 R8, R36, R44, R48 ;  /* 0x0000002c2408723c */ /* 0x000fe20000041830 */
[----:B------:R-:W-:Y:S07]  /*17f0*/  LDSM.16.M88.4 R48, [R221+0x8000] ;  /* 0x00800000dd30783b */ /* 0x000fee0000000200 */
[C---:B------:R-:W-:Y:S08]  /*1800*/  HMMA.16816.F32.BF16 R60, R12.reuse, R28, RZ ;  /* 0x0000001c0c3c723c */ /* 0x040ff000000418ff */
[C---:B------:R-:W-:Y:S01]  /*1810*/  HMMA.16816.F32.BF16 R120, R12.reuse, R30, RZ ;  /* 0x0000001e0c78723c */ /* 0x040fe200000418ff */
[----:B------:R-:W4:Y:S07]  /*1820*/  LDSM.16.M88.4 R28, [R224+0x3000] ;  /* 0x00300000e01c783b */ /* 0x000f2e0000000200 */
[C---:B------:R-:W-:Y:S08]  /*1830*/  HMMA.16816.F32.BF16 R112, R12.reuse, R24, RZ ;  /* 0x000000180c70723c */ /* 0x040ff000000418ff */
[C---:B------:R-:W-:Y:S01]  /*1840*/  HMMA.16816.F32.BF16 R132, R12.reuse, R26, RZ ;  /* 0x0000001a0c84723c */ /* 0x040fe200000418ff */
[----:B------:R-:W5:Y:S07]  /*1850*/  LDSM.16.M88.4 R24, [R225+0x2000] ;  /* 0x00200000e118783b */ /* 0x000f6e0000000200 */
[C---:B------:R-:W-:Y:S08]  /*1860*/  HMMA.16816.F32.BF16 R108, R12.reuse, R18, RZ ;  /* 0x000000120c6c723c */ /* 0x040ff000000418ff */
[C---:B------:R-:W-:Y:S08]  /*1870*/  HMMA.16816.F32.BF16 R116, R12.reuse, R20, RZ ;  /* 0x000000140c74723c */ /* 0x040ff000000418ff */
[----:B------:R-:W-:Y:S01]  /*1880*/  HMMA.16816.F32.BF16 R124, R12, R22, RZ ;  /* 0x000000160c7c723c */ /* 0x000fe200000418ff */
[----:B------:R-:W-:Y:S07]  /*1890*/  LDSM.16.M88.4 R20, [R224+0x5000] ;  /* 0x00500000e014783b */ /* 0x000fee0000000200 */
[----:B--2---:R-:W-:Y:S01]  /*18a0*/  HMMA.16816.F32.BF16 R16, R4, R44, R52 ;  /* 0x0000002c0410723c */ /* 0x004fe20000041834 */
[----:B------:R-:W-:Y:S07]  /*18b0*/  LDSM.16.M88.4 R52, [R223+0x8000] ;  /* 0x00800000df34783b */ /* 0x000fee0000000200 */
[----:B------:R-:W-:Y:S01]  /*18c0*/  HMMA.16816.F32.BF16 R12, R32, R76, R8 ;  /* 0x0000004c200c723c */ /* 0x000fe20000041808 */
[----:B------:R-:W2:Y:S07]  /*18d0*/  LDSM.16.M88.4 R8, [R225+0x3000] ;  /* 0x00300000e108783b */ /* 0x000eae0000000200 */
[C---:B-1----:R-:W-:Y:S08]  /*18e0*/  HMMA.16816.F32.BF16 R128, R4.reuse, R64, R92 ;  /* 0x000000400480723c */ /* 0x042ff0000004185c */
[C---:B------:R-:W-:Y:S08]  /*18f0*/  HMMA.16816.F32.BF16 R140, R4.reuse, R96, R84 ;  /* 0x00000060048c723c */ /* 0x040ff00000041854 */
[C---:B---3--:R-:W-:Y:S08]  /*1900*/  HMMA.16816.F32.BF16 R148, R4.reuse, R104, R72 ;  /* 0x000000680494723c */ /* 0x048ff00000041848 */
[C---:B------:R-:W-:Y:S08]  /*1910*/  HMMA.16816.F32.BF16 R100, R4.reuse, R46, R100 ;  /* 0x0000002e0464723c */ /* 0x040ff00000041864 */
[C---:B------:R-:W-:Y:S08]  /*1920*/  HMMA.16816.F32.BF16 R136, R4.reuse, R66, R88 ;  /* 0x000000420488723c */ /* 0x040ff00000041858 */
[C---:B------:R-:W-:Y:S08]  /*1930*/  HMMA.16816.F32.BF16 R144, R4.reuse, R98, R80 ;  /* 0x000000620490723c */ /* 0x040ff00000041850 */
[----:B------:R-:W-:Y:S01]  /*1940*/  HMMA.16816.F32.BF16 R156, R4, R106, R68 ;  /* 0x0000006a049c723c */ /* 0x000fe20000041844 */
[----:B------:R-:W1:Y:S07]  /*1950*/  LDSM.16.M88.4 R4, [R224+0x4000] ;  /* 0x00400000e004783b */ /* 0x000e6e0000000200 */
[C---:B------:R-:W-:Y:S08]  /*1960*/  HMMA.16816.F32.BF16 R88, R36.reuse, R64, R60 ;  /* 0x000000402458723c */ /* 0x040ff0000004183c */
[----:B------:R-:W-:Y:S08]  /*1970*/  HMMA.16816.F32.BF16 R68, R36, R46, R108 ;  /* 0x0000002e2444723c */ /* 0x000ff0000004186c */
[----:B----4-:R-:W-:Y:S01]  /*1980*/  HMMA.16816.F32.BF16 R44, R28, R76, R16 ;  /* 0x0000004c1c2c723c */ /* 0x010fe20000041810 */
[----:B------:R-:W3:Y:S07]  /*1990*/  LDSM.16.M88.4 R16, [R225+0x4000] ;  /* 0x00400000e110783b */ /* 0x000eee0000000200 */
[----:B-----5:R-:W-:Y:S01]  /*19a0*/  HMMA.16816.F32.BF16 R60, R24, R56, R12 ;  /* 0x00000038183c723c */ /* 0x020fe2000004180c */
[----:B------:R-:W-:Y:S07]  /*19b0*/  LDSM.16.M88.4 R12, [R225+0x5000] ;  /* 0x00500000e10c783b */ /* 0x000fee0000000200 */
[----:B------:R-:W-:Y:S08]  /*19c0*/  HMMA.16816.F32.BF16 R68, R32, R78, R68 ;  /* 0x0000004e2044723c */ /* 0x000ff00000041844 */
[----:B--2---:R-:W-:Y:S08]  /*19d0*/  HMMA.16816.F32.BF16 R44, R8, R56, R44 ;  /* 0x00000038082c723c */ /* 0x004ff0000004182c */
[----:B-1----:R-:W-:Y:S01]  /*19e0*/  HMMA.16816.F32.BF16 R72, R4, R48, R60 ;  /* 0x000000300448723c */ /* 0x002fe2000004183c */
[----:B------:R-:W1:Y:S07]  /*19f0*/  LDSM.16.M88.4 R60, [R221+0x7400] ;  /* 0x00740000dd3c783b */ /* 0x000e6e0000000200 */
[----:B------:R-:W-:Y:S08]  /*1a00*/  HMMA.16816.F32.BF16 R76, R28, R78, R100 ;  /* 0x0000004e1c4c723c */ /* 0x000ff00000041864 */
[----:B------:R-:W-:Y:S01]  /*1a10*/  HMMA.16816.F32.BF16 R92, R36, R66, R120 ;  /* 0x00000042245c723c */ /* 0x000fe20000041878 */
[----:B------:R-:W2:Y:S07]  /*1a20*/  LDSM.16.M88.4 R64, [R223+0x7400] ;  /* 0x00740000df40783b */ /* 0x000eae0000000200 */
[----:B------:R-:W-:Y:S08]  /*1a30*/  HMMA.16816.F32.BF16 R44, R20, R48, R44 ;  /* 0x00000030142c723c */ /* 0x000ff0000004182c */
[----:B------:R-:W-:Y:S08]  /*1a40*/  HMMA.16816.F32.BF16 R68, R24, R58, R68 ;  /* 0x0000003a1844723c */ /* 0x000ff00000041844 */
[----:B---3--:R-:W-:Y:S08]  /*1a50*/  HMMA.16816.F32.BF16 R80, R16, R52, R72 ;  /* 0x000000341050723c */ /* 0x008ff00000041848 */
[----:B------:R-:W-:Y:S08]  /*1a60*/  HMMA.16816.F32.BF16 R76, R8, R58, R76 ;  /* 0x0000003a084c723c */ /* 0x000ff0000004184c */
[----:B-1----:R-:W-:Y:S08]  /*1a70*/  HMMA.16816.F32.BF16 R72, R32, R60, R88 ;  /* 0x0000003c2048723c */ /* 0x002ff00000041858 */
[----:B------:R-:W-:Y:S01]  /*1a80*/  HMMA.16816.F32.BF16 R112, R36, R96, R112 ;  /* 0x000000602470723c */ /* 0x000fe20000041870 */
[----:B------:R-:W-:-:S04]  /*1a90*/  FMUL.FTZ R0, R80, c[0x0][0x2ec] ;  /* 0x0000bb0050007a20 */ /* 0x000fc80000410000 */
[----:B------:R1:W-:Y:S03]  /*1aa0*/  MUFU.TANH R122, R0 ;  /* 0x00000000007a7308 */ /* 0x0003e60000002400 */
[C---:B------:R-:W-:Y:S08]  /*1ab0*/  HMMA.16816.F32.BF16 R116, R36.reuse, R104, R116 ;  /* 0x000000682474723c */ /* 0x040ff00000041874 */
[----:B------:R-:W-:Y:S01]  /*1ac0*/  HMMA.16816.F32.BF16 R132, R36, R98, R132 ;  /* 0x000000622484723c */ /* 0x000fe20000041884 */
[----:B-1----:R-:W-:-:S07]  /*1ad0*/  FMUL.FTZ R0, R81, c[0x0][0x2ec] ;  /* 0x0000bb0051007a20 */ /* 0x002fce0000410000 */
[----:B------:R-:W-:Y:S01]  /*1ae0*/  HMMA.16816.F32.BF16 R124, R36, R106, R124 ;  /* 0x0000006a247c723c */ /* 0x000fe2000004187c */
[----:B------:R1:W-:Y:S07]  /*1af0*/  MUFU.TANH R121, R0 ;  /* 0x0000000000797308 */ /* 0x0003ee0000002400 */
[----:B------:R-:W-:Y:S01]  /*1b00*/  HMMA.16816.F32.BF16 R84, R12, R52, R44 ;  /* 0x000000340c54723c */ /* 0x000fe2000004182c */
[----:B------:R-:W3:Y:S07]  /*1b10*/  LDSM.16.M88.4 R44, [R221+0x8400] ;  /* 0x00840000dd2c783b */ /* 0x000eee0000000200 */
[----:B------:R-:W-:Y:S01]  /*1b20*/  HMMA.16816.F32.BF16 R36, R28, R60, R128 ;  /* 0x0000003c1c24723c */ /* 0x000fe20000041880 */
[----:B-1----:R-:W-:-:S04]  /*1b30*/  FMUL.FTZ R0, R82, c[0x0][0x2ec] ;  /* 0x0000bb0052007a20 */ /* 0x002fc80000410000 */
[----:B------:R1:W-:Y:S03]  /*1b40*/  MUFU.TANH R111, R0 ;  /* 0x00000000006f7308 */ /* 0x0003e60000002400 */
[-C--:B------:R-:W-:Y:S08]  /*1b50*/  HMMA.16816.F32.BF16 R56, R4, R50.reuse, R68 ;  /* 0x000000320438723c */ /* 0x080ff00000041844 */
[----:B------:R-:W-:Y:S01]  /*1b60*/  HMMA.16816.F32.BF16 R68, R20, R50, R76 ;  /* 0x000000321444723c */ /* 0x000fe2000004184c */
[----:B-1----:R-:W-:-:S07]  /*1b70*/  FMUL.FTZ R0, R83, c[0x0][0x2ec] ;  /* 0x0000bb0053007a20 */ /* 0x002fce0000410000 */
[-C--:B--2---:R-:W-:Y:S01]  /*1b80*/  HMMA.16816.F32.BF16 R72, R24, R64.reuse, R72 ;  /* 0x000000401848723c */ /* 0x084fe20000041848 */
[----:B------:R1:W-:Y:S07]  /*1b90*/  MUFU.TANH R120, R0 ;  /* 0x0000000000787308 */ /* 0x0003ee0000002400 */
[----:B------:R-:W-:Y:S01]  /*1ba0*/  HMMA.16816.F32.BF16 R48, R8, R64, R36 ;  /* 0x000000400830723c */ /* 0x000fe20000041824 */
[----:B------:R-:W2:Y:S07]  /*1bb0*/  LDSM.16.M88.4 R36, [R223+0x8400] ;  /* 0x00840000df24783b */ /* 0x000eae0000000200 */
[-C--:B------:R-:W-:Y:S01]  /*1bc0*/  HMMA.16816.F32.BF16 R76, R16, R54.reuse, R56 ;  /* 0x00000036104c723c */ /* 0x080fe20000041838 */
[----:B-1----:R-:W-:Y:S01]  /*1bd0*/  FMUL.FTZ R0, R84, c[0x0][0x2ec] ;  /* 0x0000bb0054007a20 */ /* 0x002fe20000410000 */
[----:B------:R-:W1:Y:S03]  /*1be0*/  LDSM.16.M88.4 R56, [R221+0x7800] ;  /* 0x00780000dd38783b */ /* 0x000e660000000200 */
[----:B------:R4:W-:Y:S03]  /*1bf0*/  MUFU.TANH R110, R0 ;  /* 0x00000000006e7308 */ /* 0x0009e60000002400 */
[----:B------:R-:W-:Y:S08]  /*1c00*/  HMMA.16816.F32.BF16 R88, R12, R54, R68 ;  /* 0x000000360c58723c */ /* 0x000ff00000041844 */
[----:B------:R-:W-:Y:S01]  /*1c10*/  HMMA.16816.F32.BF16 R52, R32, R62, R92 ;  /* 0x0000003e2034723c */ /* 0x000fe2000004185c */
[----:B----4-:R-:W-:-:S07]  /*1c20*/  FMUL.FTZ R0, R85, c[0x0][0x2ec] ;  /* 0x0000bb0055007a20 */ /* 0x010fce0000410000 */
[----:B---3--:R-:W-:Y:S01]  /*1c30*/  HMMA.16816.F32.BF16 R68, R4, R44, R72 ;  /* 0x0000002c0444723c */ /* 0x008fe20000041848 */
[----:B------:R3:W-:Y:S07]  /*1c40*/  MUFU.TANH R109, R0 ;  /* 0x00000000006d7308 */ /* 0x0007ee0000002400 */
[----:B------:R-:W-:Y:S08]  /*1c50*/  HMMA.16816.F32.BF16 R72, R28, R62, R136 ;  /* 0x0000003e1c48723c */ /* 0x000ff00000041888 */
[----:B------:R-:W-:Y:S01]  /*1c60*/  HMMA.16816.F32.BF16 R48, R20, R44, R48 ;  /* 0x0000002c1430723c */ /* 0x000fe20000041830 */
[----:B---3--:R-:W-:-:S04]  /*1c70*/  FMUL.FTZ R0, R86, c[0x0][0x2ec] ;  /* 0x0000bb0056007a20 */ /* 0x008fc80000410000 */
[----:B------:R3:W4:Y:S03]  /*1c80*/  MUFU.TANH R103, R0 ;  /* 0x0000000000677308 */ /* 0x0007260000002400 */
[----:B------:R-:W-:Y:S01]  /*1c90*/  HMMA.16816.F32.BF16 R60, R24, R66, R52 ;  /* 0x00000042183c723c */ /* 0x000fe20000041834 */
[----:B------:R-:W5:Y:S01]  /*1ca0*/  LDSM.16.M88.4 R52, [R223+0x7800] ;  /* 0x00780000df34783b */ /* 0x000f620000000200 */
[----:B---3--:R-:W-:Y:S11]  /*1cb0*/  FMUL.FTZ R0, R87, c[0x0][0x2ec] ;  /* 0x0000bb0057007a20 */ /* 0x008ff60000410000 */
[----:B------:R-:W-:Y:S03]  /*1cc0*/  @!UPT UIADD3 URZ, URZ, URZ, URZ ;  /* 0x0000003f3f3ff290 */ /* 0x000fe6000fffe03f */
[----:B--2---:R-:W-:Y:S01]  /*1cd0*/  HMMA.16816.F32.BF16 R80, R12, R36, R48 ;  /* 0x000000240c50723c */ /* 0x004fe20000041830 */
[----:B------:R2:W3:Y:S07]  /*1ce0*/  MUFU.TANH R104, R0 ;  /* 0x0000000000687308 */ /* 0x0004ee0000002400 */
[----:B-1----:R-:W-:Y:S01]  /*1cf0*/  HMMA.16816.F32.BF16 R48, R28, R56, R140 ;  /* 0x000000381c30723c */ /* 0x002fe2000004188c */
[----:B--2---:R-:W-:-:S04]  /*1d00*/  FMUL.FTZ R0, R76, c[0x0][0x2ec] ;  /* 0x0000bb004c007a20 */ /* 0x004fc80000410000 */
[----:B------:R1:W-:Y:S02]  /*1d10*/  MUFU.TANH R108, R0 ;  /* 0x00000000006c7308 */ /* 0x0003e40000002400 */
[----:B-1----:R-:W-:-:S06]  /*1d20*/  FMUL.FTZ R0, R77, c[0x0][0x2ec] ;  /* 0x0000bb004d007a20 */ /* 0x002fcc0000410000 */
[----:B------:R1:W-:Y:S02]  /*1d30*/  MUFU.TANH R105, R0 ;  /* 0x0000000000697308 */ /* 0x0003e40000002400 */
[----:B-1----:R-:W-:-:S06]  /*1d40*/  FMUL.FTZ R0, R78, c[0x0][0x2ec] ;  /* 0x0000bb004e007a20 */ /* 0x002fcc0000410000 */
[----:B------:R1:W-:Y:S02]  /*1d50*/  MUFU.TANH R101, R0 ;  /* 0x0000000000657308 */ /* 0x0003e40000002400 */
[----:B-1----:R-:W-:Y:S02]  /*1d60*/  FMUL.FTZ R0, R79, c[0x0][0x2ec] ;  /* 0x0000bb004f007a20 */ /* 0x002fe40000410000 */
[----:B------:R-:W-:Y:S04]  /*1d70*/  HMMA.16816.F32.BF16 R76, R16, R36, R68 ;  /* 0x00000024104c723c */ /* 0x000fe80000041844 */
[----:B------:R1:W-:Y:S04]  /*1d80*/  MUFU.TANH R102, R0 ;  /* 0x0000000000667308 */ /* 0x0003e80000002400 */
[----:B------:R-:W-:Y:S08]  /*1d90*/  HMMA.16816.F32.BF16 R68, R8, R66, R72 ;  /* 0x000000420844723c */ /* 0x000ff00000041848 */
[----:B------:R-:W-:Y:S01]  /*1da0*/  HMMA.16816.F32.BF16 R72, R32, R56, R112 ;  /* 0x000000382048723c */ /* 0x000fe20000041870 */
[----:B-1----:R-:W-:-:S04]  /*1db0*/  FMUL.FTZ R0, R88, c[0x0][0x2ec] ;  /* 0x0000bb0058007a20 */ /* 0x002fc80000410000 */
[----:B------:R1:W-:Y:S03]  /*1dc0*/  MUFU.TANH R99, R0 ;  /* 0x0000000000637308 */ /* 0x0003e60000002400 */
[-C--:B------:R-:W-:Y:S01]  /*1dd0*/  HMMA.16816.F32.BF16 R64, R4, R46.reuse, R60 ;  /* 0x0000002e0440723c */ /* 0x080fe2000004183c */
[----:B------:R-:W2:Y:S07]  /*1de0*/  LDSM.16.M88.4 R60, [R221+0x8800] ;  /* 0x00880000dd3c783b */ /* 0x000eae0000000200 */
[----:B------:R-:W-:Y:S01]  /*1df0*/  HMMA.16816.F32.BF16 R68, R20, R46, R68 ;  /* 0x0000002e1444723c */ /* 0x000fe20000041844 */
[----:B-1----:R-:W-:-:S07]  /*1e00*/  FMUL.FTZ R0, R89, c[0x0][0x2ec] ;  /* 0x0000bb0059007a20 */ /* 0x002fce0000410000 */
[-C--:B-----5:R-:W-:Y:S01]  /*1e10*/  HMMA.16816.F32.BF16 R72, R24, R52.reuse, R72 ;  /* 0x000000341848723c */ /* 0x0a0fe20000041848 */
[----:B------:R1:W-:Y:S07]  /*1e20*/  MUFU.TANH R98, R0 ;  /* 0x0000000000627308 */ /* 0x0003ee0000002400 */
[----:B------:R-:W-:Y:S01]  /*1e30*/  HMMA.16816.F32.BF16 R44, R8, R52, R48 ;  /* 0x00000034082c723c */ /* 0x000fe20000041830 */
[----:B------:R-:W5:Y:S07]  /*1e40*/  LDSM.16.M88.4 R48, [R223+0x8800] ;  /* 0x00880000df30783b */ /* 0x000f6e0000000200 */
[----:B------:R-:W-:Y:S01]  /*1e50*/  HMMA.16816.F32.BF16 R84, R12, R38, R68 ;  /* 0x000000260c54723c */ /* 0x000fe20000041844 */
[----:B-1----:R-:W-:-:S04]  /*1e60*/  FMUL.FTZ R0, R90, c[0x0][0x2ec] ;  /* 0x0000bb005a007a20 */ /* 0x002fc80000410000 */
[----:B------:R1:W1:Y:S03]  /*1e70*/  MUFU.TANH R42, R0 ;  /* 0x00000000002a7308 */ /* 0x0002660000002400 */
[----:B--2---:R-:W-:Y:S08]  /*1e80*/  HMMA.16816.F32.BF16 R68, R4, R60, R72 ;  /* 0x0000003c0444723c */ /* 0x004ff00000041848 */
[----:B------:R-:W-:Y:S01]  /*1e90*/  HMMA.16816.F32.BF16 R72, R28, R58, R144 ;  /* 0x0000003a1c48723c */ /* 0x000fe20000041890 */
[----:B-1----:R-:W-:-:S07]  /*1ea0*/  FMUL.FTZ R0, R91, c[0x0][0x2ec] ;  /* 0x0000bb005b007a20 */ /* 0x002fce0000410000 */
[----:B------:R-:W-:Y:S01]  /*1eb0*/  HMMA.16816.F32.BF16 R44, R20, R60, R44 ;  /* 0x0000003c142c723c */ /* 0x000fe2000004182c */
[----:B------:R1:W2:Y:S11]  /*1ec0*/  MUFU.TANH R43, R0 ;  /* 0x00000000002b7308 */ /* 0x0002b60000002400 */
[----:B------:R-:W-:Y:S04]  /*1ed0*/  @!UPT UIADD3 URZ, URZ, URZ, URZ ;  /* 0x0000003f3f3ff290 */ /* 0x000fe8000fffe03f */
[----:B------:R-:W-:Y:S01]  /*1ee0*/  HMMA.16816.F32.BF16 R72, R8, R54, R72 ;  /* 0x000000360848723c */ /* 0x000fe20000041848 */
[----:B-1----:R-:W-:-:S04]  /*1ef0*/  FMUL.FTZ R0, R76, c[0x0][0x2ec] ;  /* 0x0000bb004c007a20 */ /* 0x002fc80000410000 */
[----:B------:R1:W-:Y:S02]  /*1f00*/  MUFU.TANH R106, R0 ;  /* 0x00000000006a7308 */ /* 0x0003e40000002400 */
[----:B-1----:R-:W-:Y:S11]  /*1f10*/  FMUL.FTZ R0, R77, c[0x0][0x2ec] ;  /* 0x0000bb004d007a20 */ /* 0x002ff60000410000 */
[----:B------:R-:W-:Y:S06]  /*1f20*/  @!UPT UIADD3 URZ, URZ, URZ, URZ ;  /* 0x0000003f3f3ff290 */ /* 0x000fec000fffe03f */
[----:B------:R-:W-:Y:S01]  /*1f30*/  HMMA.16816.F32.BF16 R72, R20, R62, R72 ;  /* 0x0000003e1448723c */ /* 0x000fe20000041848 */
[----:B------:R1:W-:Y:S02]  /*1f40*/  MUFU.TANH R97, R0 ;  /* 0x0000000000617308 */ /* 0x0003e40000002400 */
[----:B-1----:R-:W-:-:S06]  /*1f50*/  FMUL.FTZ R0, R78, c[0x0][0x2ec] ;  /* 0x0000bb004e007a20 */ /* 0x002fcc0000410000 */
[----:B------:R1:W-:Y:S11]  /*1f60*/  MUFU.TANH R129, R0 ;  /* 0x0000000000817308 */ /* 0x0003f60000002400 */
[----:B------:R-:W-:Y:S04]  /*1f70*/  @!UPT UIADD3 URZ, URZ, URZ, URZ ;  /* 0x0000003f3f3ff290 */ /* 0x000fe8000fffe03f */
[----:B-----5:R-:W-:Y:S01]  /*1f80*/  HMMA.16816.F32.BF16 R72, R12, R50, R72 ;  /* 0x000000320c48723c */ /* 0x020fe20000041848 */
[----:B-1----:R-:W-:-:S07]  /*1f90*/  FMUL.FTZ R0, R79, c[0x0][0x2ec] ;  /* 0x0000bb004f007a20 */ /* 0x002fce0000410000 */
[----:B------:R-:W-:Y:S01]  /*1fa0*/  HMMA.16816.F32.BF16 R76, R16, R38, R64 ;  /* 0x00000026104c723c */ /* 0x000fe20000041840 */
[----:B------:R-:W1:Y:S01]  /*1fb0*/  LDSM.16.M88.4 R36, [R221+0x7c00] ;  /* 0x007c0000dd24783b */ /* 0x000e620000000200 */
[----:B------:R5:W-:Y:S06]  /*1fc0*/  MUFU.TANH R128, R0 ;  /* 0x0000000000807308 */ /* 0x000bec0000002400 */
[----:B------:R-:W-:Y:S01]  /*1fd0*/  HMMA.16816.F32.BF16 R64, R32, R58, R132 ;  /* 0x0000003a2040723c */ /* 0x000fe20000041884 */
[----:B------:R-:W2:Y:S07]  /*1fe0*/  LDSM.16.M88.4 R56, [R223+0x7c00] ;  /* 0x007c0000df38783b */ /* 0x000eae0000000200 */
[----:B------:R-:W-:-:S02]  /*1ff0*/  FMUL.FTZ R72, R72, c[0x0][0x2ec] ;  /* 0x0000bb0048487a20 */ /* 0x000fc40000410000 */
[----:B------:R-:W-:Y:S02]  /*2000*/  FMUL.FTZ R73, R73, c[0x0][0x2ec] ;  /* 0x0000bb0049497a20 */ /* 0x000fe40000410000 */
[----:B------:R-:W-:Y:S02]  /*2010*/  FMUL.FTZ R74, R74, c[0x0][0x2ec] ;  /* 0x0000bb004a4a7a20 */ /* 0x000fe40000410000 */
[----:B------:R-:W-:Y:S01]  /*2020*/  MUFU.TANH R72, R72 ;  /* 0x0000004800487308 */ /* 0x000fe20000002400 */
[----:B-----5:R-:W-:-:S07]  /*2030*/  FMUL.FTZ R0, R80, c[0x0][0x2ec] ;  /* 0x0000bb0050007a20 */ /* 0x020fce0000410000 */
[----:B------:R5:W-:Y:S02]  /*2040*/  MUFU.TANH R96, R0 ;  /* 0x0000000000607308 */ /* 0x000be40000002400 */
[----:B------:R-:W-:Y:S06]  /*2050*/  HMMA.16816.F32.BF16 R64, R24, R54, R64 ;  /* 0x000000361840723c */ /* 0x000fec0000041840 */
[----:B------:R-:W-:Y:S01]  /*2060*/  MUFU.TANH R73, R73 ;  /* 0x0000004900497308 */ /* 0x000fe20000002400 */
[----:B-----5:R-:W-:Y:S01]  /*2070*/  FMUL.FTZ R0, R81, c[0x0][0x2ec] ;  /* 0x0000bb0051007a20 */ /* 0x020fe20000410000 */
[----:B-1----:R-:W-:Y:S06]  /*2080*/  HMMA.16816.F32.BF16 R52, R28, R36, R148 ;  /* 0x000000241c34723c */ /* 0x002fec0000041894 */
[----:B------:R-:W-:Y:S08]  /*2090*/  MUFU.TANH R74, R74 ;  /* 0x0000004a004a7308 */ /* 0x000ff00000002400 */
[----:B------:R1:W-:Y:S02]  /*20a0*/  MUFU.TANH R95, R0 ;  /* 0x00000000005f7308 */ /* 0x0003e40000002400 */
[----:B------:R-:W-:Y:S01]  /*20b0*/  HMMA.16816.F32.BF16 R64, R4, R62, R64 ;  /* 0x0000003e0440723c */ /* 0x000fe20000041840 */
[----:B-1----:R-:W-:-:S05]  /*20c0*/  FMUL.FTZ R0, R82, c[0x0][0x2ec] ;  /* 0x0000bb0052007a20 */ /* 0x002fca0000410000 */
[----:B------:R1:W5:Y:S02]  /*20d0*/  MUFU.TANH R93, R0 ;  /* 0x00000000005d7308 */ /* 0x0003640000002400 */
[----:B-1----:R-:W-:Y:S02]  /*20e0*/  FMUL.FTZ R0, R83, c[0x0][0x2ec] ;  /* 0x0000bb0053007a20 */ /* 0x002fe40000410000 */
[----:B------:R-:W-:Y:S01]  /*20f0*/  HMMA.16816.F32.BF16 R80, R12, R48, R44 ;  /* 0x000000300c50723c */ /* 0x000fe2000004182c */
[----:B------:R-:W1:Y:S03]  /*2100*/  LDSM.16.M88.4 R44, [R221+0x8c00] ;  /* 0x008c0000dd2c783b */ /* 0x000e660000000200 */
[----:B------:R2:W1:Y:S02]  /*2110*/  MUFU.TANH R100, R0 ;  /* 0x0000000000647308 */ /* 0x0004640000002400 */
[----:B--2---:R-:W-:-:S06]  /*2120*/  FMUL.FTZ R0, R76, c[0x0][0x2ec] ;  /* 0x0000bb004c007a20 */ /* 0x004fcc0000410000 */
[----:B------:R2:W-:Y:S02]  /*2130*/  MUFU.TANH R94, R0 ;  /* 0x00000000005e7308 */ /* 0x0005e40000002400 */
[----:B--2---:R-:W-:-:S06]  /*2140*/  FMUL.FTZ R0, R77, c[0x0][0x2ec] ;  /* 0x0000bb004d007a20 */ /* 0x004fcc0000410000 */
[----:B------:R2:W-:Y:S02]  /*2150*/  MUFU.TANH R107, R0 ;  /* 0x00000000006b7308 */ /* 0x0005e40000002400 */
[----:B--2---:R-:W-:-:S06]  /*2160*/  FMUL.FTZ R0, R78, c[0x0][0x2ec] ;  /* 0x0000bb004e007a20 */ /* 0x004fcc0000410000 */
[----:B------:R2:W-:Y:S02]  /*2170*/  MUFU.TANH R91, R0 ;  /* 0x00000000005b7308 */ /* 0x0005e40000002400 */
[----:B--2---:R-:W-:Y:S02]  /*2180*/  FMUL.FTZ R0, R79, c[0x0][0x2ec] ;  /* 0x0000bb004f007a20 */ /* 0x004fe40000410000 */
[----:B------:R-:W-:Y:S04]  /*2190*/  HMMA.16816.F32.BF16 R76, R16, R48, R68 ;  /* 0x00000030104c723c */ /* 0x000fe80000041844 */
[----:B------:R2:W-:Y:S04]  /*21a0*/  MUFU.TANH R92, R0 ;  /* 0x00000000005c7308 */ /* 0x0005e80000002400 */
[C---:B------:R-:W-:Y:S08]  /*21b0*/  HMMA.16816.F32.BF16 R68, R32.reuse, R36, R116 ;  /* 0x000000242044723c */ /* 0x040ff00000041874 */
[----:B------:R-:W-:Y:S01]  /*21c0*/  HMMA.16816.F32.BF16 R32, R32, R38, R124 ;  /* 0x000000262020723c */ /* 0x000fe2000004187c */
[----:B--2---:R-:W-:-:S04]  /*21d0*/  FMUL.FTZ R0, R84, c[0x0][0x2ec] ;  /* 0x0000bb0054007a20 */ /* 0x004fc80000410000 */
[----:B------:R2:W-:Y:S03]  /*21e0*/  MUFU.TANH R90, R0 ;  /* 0x00000000005a7308 */ /* 0x0005e60000002400 */
[----:B------:R-:W-:Y:S08]  /*21f0*/  HMMA.16816.F32.BF16 R36, R28, R38, R156 ;  /* 0x000000261c24723c */ /* 0x000ff0000004189c */
[----:B------:R-:W-:Y:S01]  /*2200*/  HMMA.16816.F32.BF16 R60, R24, R56, R68 ;  /* 0x00000038183c723c */ /* 0x000fe20000041844 */
[----:B--2---:R-:W-:-:S07]  /*2210*/  FMUL.FTZ R0, R85, c[0x0][0x2ec] ;  /* 0x0000bb0055007a20 */ /* 0x004fce0000410000 */
[----:B------:R-:W-:Y:S01]  /*2220*/  HMMA.16816.F32.BF16 R68, R16, R50, R64 ;  /* 0x000000321044723c */ /* 0x000fe20000041840 */
[----:B------:R2:W-:Y:S07]  /*2230*/  MUFU.TANH R89, R0 ;  /* 0x0000000000597308 */ /* 0x0005ee0000002400 */
[----:B------:R-:W-:Y:S01]  /*2240*/  HMMA.16816.F32.BF16 R64, R8, R56, R52 ;  /* 0x000000380840723c */ /* 0x000fe20000041834 */
[----:B------:R-:W3:Y:S01]  /*2250*/  LDSM.16.M88.4 R52, [R223+0x8c00] ;  /* 0x008c0000df34783b */ /* 0x000ee20000000200 */
[----:B------:R-:W-:-:S06]  /*2260*/  DEPBAR.LE SB0, 0x0 ;  /* 0x000080000000791a */ /* 0x000fcc0000000000 */
[----:B-1----:R-:W-:Y:S01]  /*2270*/  HMMA.16816.F32.BF16 R48, R4, R44, R60 ;  /* 0x0000002c0430723c */ /* 0x002fe2000004183c */
[----:B--2---:R-:W-:-:S04]  /*2280*/  FMUL.FTZ R0, R86, c[0x0][0x2ec] ;  /* 0x0000bb0056007a20 */ /* 0x004fc80000410000 */
[----:B------:R1:W2:Y:S03]  /*2290*/  MUFU.TANH R85, R0 ;  /* 0x0000000000557308 */ /* 0x0002a60000002400 */
[----:B------:R-:W-:Y:S01]  /*22a0*/  HMMA.16816.F32.BF16 R24, R24, R58, R32 ;  /* 0x0000003a1818723c */ /* 0x000fe20000041820 */
[----:B------:R-:W-:Y:S02]  /*22b0*/  FMUL.FTZ R70, R70, c[0x0][0x2ec] ;  /* 0x0000bb0046467a20 */ /* 0x000fe40000410000 */
[----:B------:R-:W-:-:S04]  /*22c0*/  FMUL.FTZ R71, R71, c[0x0][0x2ec] ;  /* 0x0000bb0047477a20 */ /* 0x000fc80000410000 */
[----:B------:R-:W-:Y:S01]  /*22d0*/  MUFU.TANH R70, R70 ;  /* 0x0000004600467308 */ /* 0x000fe20000002400 */
[----:B------:R-:W-:Y:S01]  /*22e0*/  HMMA.16816.F32.BF16 R28, R20, R44, R64 ;  /* 0x0000002c141c723c */ /* 0x000fe20000041840 */
[----:B-1----:R-:W-:-:S06]  /*22f0*/  FMUL.FTZ R0, R87, c[0x0][0x2ec] ;  /* 0x0000bb0057007a20 */ /* 0x002fcc0000410000 */
[----:B------:R-:W-:Y:S01]  /*2300*/  MUFU.TANH R71, R71 ;  /* 0x0000004700477308 */ /* 0x000fe20000002400 */
[----:B------:R-:W-:Y:S07]  /*2310*/  HMMA.16816.F32.BF16 R8, R8, R58, R36 ;  /* 0x0000003a0808723c */ /* 0x000fee0000041824 */
[----:B------:R1:W1:Y:S01]  /*2320*/  MUFU.TANH R86, R0 ;  /* 0x0000000000567308 */ /* 0x0002620000002400 */
[----:B------:R-:W-:Y:S08]  /*2330*/  HMMA.16816.F32.BF16 R24, R4, R46, R24 ;  /* 0x0000002e0418723c */ /* 0x000ff00000041818 */
[----:B---3--:R-:W-:Y:S01]  /*2340*/  HMMA.16816.F32.BF16 R48, R16, R52, R48 ;  /* 0x000000341030723c */ /* 0x008fe20000041830 */
[----:B-1----:R-:W-:-:S07]  /*2350*/  FMUL.FTZ R0, R76, c[0x0][0x2ec] ;  /* 0x0000bb004c007a20 */ /* 0x002fce0000410000 */
[----:B------:R-:W-:Y:S01]  /*2360*/  HMMA.16816.F32.BF16 R28, R12, R52, R28 ;  /* 0x000000340c1c723c */ /* 0x000fe2000004181c */
[----:B------:R1:W-:Y:S07]  /*2370*/  MUFU.TANH R88, R0 ;  /* 0x0000000000587308 */ /* 0x0003ee0000002400 */
[----:B------:R-:W-:Y:S08]  /*2380*/  HMMA.16816.F32.BF16 R20, R20, R46, R8 ;  /* 0x0000002e1414723c */ /* 0x000ff00000041808 */
[----:B------:R-:W-:Y:S01]  /*2390*/  FMUL.FTZ R4, R50, c[0x0][0x2ec] ;  /* 0x0000bb0032047a20 */ /* 0x000fe20000410000 */
[----:B------:R-:W-:Y:S01]  /*23a0*/  HMMA.16816.F32.BF16 R16, R16, R54, R24 ;  /* 0x000000361010723c */ /* 0x000fe20000041818 */
[----:B-1----:R-:W-:-:S02]  /*23b0*/  FMUL.FTZ R0, R77, c[0x0][0x2ec] ;  /* 0x0000bb004d007a20 */ /* 0x002fc40000410000 */
[----:B------:R-:W-:Y:S04]  /*23c0*/  MUFU.TANH R35, R4 ;  /* 0x0000000400237308 */ /* 0x000fe80000002400 */
[----:B------:R-:W-:-:S04]  /*23d0*/  FMUL.FTZ R6, R28, c[0x0][0x2ec] ;  /* 0x0000bb001c067a20 */ /* 0x000fc80000410000 */
[----:B------:R1:W-:Y:S04]  /*23e0*/  MUFU.TANH R87, R0 ;  /* 0x0000000000577308 */ /* 0x0003e80000002400 */
[----:B------:R-:W-:Y:S04]  /*23f0*/  HMMA.16816.F32.BF16 R12, R12, R54, R20 ;  /* 0x000000360c0c723c */ /* 0x000fe80000041814 */
[----:B------:R3:W-:Y:S01]  /*2400*/  MUFU.TANH R34, R6 ;  /* 0x0000000600227308 */ /* 0x0007e20000002400 */
[----:B-1----:R-:W-:-:S07]  /*2410*/  FMUL.FTZ R0, R78, c[0x0][0x2ec] ;  /* 0x0000bb004e007a20 */ /* 0x002fce0000410000 */
[----:B------:R1:W-:Y:S01]  /*2420*/  MUFU.TANH R84, R0 ;  /* 0x0000000000547308 */ /* 0x0003e20000002400 */
[----:B---3--:R-:W-:-:S07]  /*2430*/  FMUL.FTZ R6, R30, c[0x0][0x2ec] ;  /* 0x0000bb001e067a20 */ /* 0x008fce0000410000 */
[----:B------:R3:W-:Y:S04]  /*2440*/  MUFU.TANH R33, R6 ;  /* 0x0000000600217308 */ /* 0x0007e80000002400 */
[----:B------:R-:W-:Y:S02]  /*2450*/  FMUL.FTZ R14, R14, c[0x0][0x2ec] ;  /* 0x0000bb000e0e7a20 */ /* 0x000fe40000410000 */
[----:B------:R-:W-:Y:S02]  /*2460*/  FMUL.FTZ R12, R12, c[0x0][0x2ec] ;  /* 0x0000bb000c0c7a20 */ /* 0x000fe40000410000 */
[----:B-1----:R-:W-:Y:S02]  /*2470*/  FMUL.FTZ R0, R79, c[0x0][0x2ec] ;  /* 0x0000bb004f007a20 */ /* 0x002fe40000410000 */
[----:B------:R-:W-:Y:S01]  /*2480*/  MUFU.TANH R14, R14 ;  /* 0x0000000e000e7308 */ /* 0x000fe20000002400 */
[----:B---3--:R-:W-:-:S07]  /*2490*/  FMUL.FTZ R6, R29, c[0x0][0x2ec] ;  /* 0x0000bb001d067a20 */ /* 0x008fce0000410000 */
[----:B------:R1:W-:Y:S08]  /*24a0*/  MUFU.TANH R79, R0 ;  /* 0x00000000004f7308 */ /* 0x0003f00000002400 */
[----:B------:R-:W-:Y:S01]  /*24b0*/  MUFU.TANH R10, R6 ;  /* 0x00000006000a7308 */ /* 0x000fe20000002400 */
[----:B-1----:R-:W-:-:S07]  /*24c0*/  FMUL.FTZ R0, R80, c[0x0][0x2ec] ;  /* 0x0000bb0050007a20 */ /* 0x002fce0000410000 */
[----:B------:R-:W-:Y:S08]  /*24d0*/  MUFU.TANH R12, R12 ;  /* 0x0000000c000c7308 */ /* 0x000ff00000002400 */
[----:B------:R1:W-:Y:S02]  /*24e0*/  MUFU.TANH R78, R0 ;  /* 0x00000000004e7308 */ /* 0x0003e40000002400 */
[----:B-1----:R-:W-:-:S06]  /*24f0*/  FMUL.FTZ R0, R81, c[0x0][0x2ec] ;  /* 0x0000bb0051007a20 */ /* 0x002fcc0000410000 */
[----:B------:R1:W-:Y:S02]  /*2500*/  MUFU.TANH R77, R0 ;  /* 0x00000000004d7308 */ /* 0x0003e40000002400 */
[----:B-1----:R-:W-:-:S06]  /*2510*/  FMUL.FTZ R0, R82, c[0x0][0x2ec] ;  /* 0x0000bb0052007a20 */ /* 0x002fcc0000410000 */
[----:B------:R1:W-:Y:S02]  /*2520*/  MUFU.TANH R76, R0 ;  /* 0x00000000004c7308 */ /* 0x0003e40000002400 */
[----:B-1----:R-:W-:-:S06]  /*2530*/  FMUL.FTZ R0, R83, c[0x0][0x2ec] ;  /* 0x0000bb0053007a20 */ /* 0x002fcc0000410000 */
[----:B------:R1:W3:Y:S02]  /*2540*/  MUFU.TANH R57, R0 ;  /* 0x0000000000397308 */ /* 0x0002e40000002400 */
[----:B-1----:R-:W-:-:S06]  /*2550*/  FMUL.FTZ R0, R68, c[0x0][0x2ec] ;  /* 0x0000bb0044007a20 */ /* 0x002fcc0000410000 */
[----:B------:R1:W1:Y:S02]  /*2560*/  MUFU.TANH R60, R0 ;  /* 0x00000000003c7308 */ /* 0x0002640000002400 */
[----:B-1----:R-:W-:-:S06]  /*2570*/  FMUL.FTZ R0, R69, c[0x0][0x2ec] ;  /* 0x0000bb0045007a20 */ /* 0x002fcc0000410000 */
[----:B------:R1:W-:Y:S02]  /*2580*/  MUFU.TANH R56, R0 ;  /* 0x0000000000387308 */ /* 0x0003e40000002400 */
[----:B-1----:R-:W-:-:S06]  /*2590*/  FMUL.FTZ R0, R75, c[0x0][0x2ec] ;  /* 0x0000bb004b007a20 */ /* 0x002fcc0000410000 */
[----:B------:R1:W1:Y:S02]  /*25a0*/  MUFU.TANH R52, R0 ;  /* 0x0000000000347308 */ /* 0x0002640000002400 */
[----:B-1----:R-:W-:-:S06]  /*25b0*/  FMUL.FTZ R0, R48, c[0x0][0x2ec] ;  /* 0x0000bb0030007a20 */ /* 0x002fcc0000410000 */
[----:B------:R1:W1:Y:S02]  /*25c0*/  MUFU.TANH R37, R0 ;  /* 0x0000000000257308 */ /* 0x0002640000002400 */
[----:B-1----:R-:W-:Y:S02]  /*25d0*/  LOP3.LUT R0, R3, 0x6, RZ, 0xc0, !PT ;  /* 0x0000000603007812 */ /* 0x002fe400078ec0ff */
[----:B------:R-:W-:-:S03]  /*25e0*/  LOP3.LUT R3, R160, 0xffffffe0, RZ, 0xc0, !PT ;  /* 0xffffffe0a0037812 */ /* 0x000fc600078ec0ff */
[----:B------:R-:W-:Y:S02]  /*25f0*/  IMAD R0, R41, 0x40, R0 ;  /* 0x0000004029007824 */ /* 0x000fe400078e0200 */
[----:B------:R-:W-:Y:S01]  /*2600*/  IMAD.IADD R3, R155, 0x1, -R3 ;  /* 0x000000019b037824 */ /* 0x000fe200078e0a03 */
[----:B------:R-:W-:Y:S02]  /*2610*/  BAR.SYNC.DEFER_BLOCKING 0x0 ;  /* 0x0000000000007b1d */ /* 0x000fe40000010000 */
[C---:B------:R-:W-:Y:S02]  /*2620*/  ISETP.GE.AND P2, PT, R0.reuse, R40, PT ;  /* 0x000000280000720c */ /* 0x040fe40003f46270 */
[----:B------:R-:W-:Y:S02]  /*2630*/  IADD3 R5, R0, 0x1, RZ ;  /* 0x0000000100057810 */ /* 0x000fe40007ffe0ff */
[----:B------:R1:W-:Y:S01]  /*2640*/  STL [R1+0x50], R3 ;  /* 0x0000500301007387 */ /* 0x0003e20000100800 */
[----:B----4-:R-:W-:-:S02]  /*2650*/  FSEL R27, R103, -INF , !P2 ;  /* 0xff800000671b7808 */ /* 0x010fc40005000000 */
[----:B------:R-:W-:Y:S02]  /*2660*/  FSEL R24, R110, -INF , !P2 ;  /* 0xff8000006e187808 */ /* 0x000fe40005000000 */
[----:B------:R-:W-:Y:S02]  /*2670*/  FSEL R46, R111, -INF , !P2 ;  /* 0xff8000006f2e7808 */ /* 0x000fe40005000000 */
[----:B------:R-:W-:Y:S02]  /*2680*/  FSEL R32, R122, -INF , !P2 ;  /* 0xff8000007a207808 */ /* 0x000fe40005000000 */
[----:B------:R-:W-:Y:S02]  /*2690*/  IADD3 R4, R0, 0x8, RZ ;  /* 0x0000000800047810 */ /* 0x000fe40007ffe0ff */
[-C--:B------:R-:W-:Y:S02]  /*26a0*/  ISETP.GE.AND P0, PT, R5, R40.reuse, PT ;  /* 0x000000280500720c */ /* 0x080fe40003f06270 */
[----:B------:R-:W-:-:S02]  /*26b0*/  ISETP.GE.AND P1, PT, R4, R40, PT ;  /* 0x000000280400720c */ /* 0x000fc40003f26270 */
[----:B------:R-:W-:Y:S02]  /*26c0*/  FSEL R26, R104, -INF , !P0 ;  /* 0xff800000681a7808 */ /* 0x000fe40004000000 */
[----:B------:R-:W-:Y:S02]  /*26d0*/  FSEL R25, R109, -INF , !P0 ;  /* 0xff8000006d197808 */ /* 0x000fe40004000000 */
[----:B------:R-:W-:Y:S02]  /*26e0*/  FSEL R45, R120, -INF , !P0 ;  /* 0xff800000782d7808 */ /* 0x000fe40004000000 */
[----:B------:R-:W-:Y:S02]  /*26f0*/  FSEL R36, R121, -INF , !P0 ;  /* 0xff80000079247808 */ /* 0x000fe40004000000 */
[C---:B------:R-:W-:Y:S02]  /*2700*/  IADD3 R4, R0.reuse, 0x11, RZ ;  /* 0x0000001100047810 */ /* 0x040fe40007ffe0ff */
[----:B-1----:R-:W-:-:S02]  /*2710*/  IADD3 R3, R0, 0x9, RZ ;  /* 0x0000000900037810 */ /* 0x002fc40007ffe0ff */
[----:B------:R-:W-:Y:S02]  /*2720*/  FSEL R21, R42, -INF , !P1 ;  /* 0xff8000002a157808 */ /* 0x000fe40004800000 */
[-C--:B------:R-:W-:Y:S02]  /*2730*/  ISETP.GE.AND P6, PT, R3, R40.reuse, PT ;  /* 0x000000280300720c */ /* 0x080fe40003fc6270 */
[C---:B------:R-:W-:Y:S02]  /*2740*/  IADD3 R3, R0.reuse, 0x18, RZ ;  /* 0x0000001800037810 */ /* 0x040fe40007ffe0ff */
[----:B------:R-:W-:Y:S02]  /*2750*/  FSEL R20, R99, -INF , !P1 ;  /* 0xff80000063147808 */ /* 0x000fe40004800000 */
[----:B------:R-:W-:Y:S02]  /*2760*/  ISETP.GE.AND P3, PT, R3, R40, PT ;  /* 0x000000280300720c */ /* 0x000fe40003f66270 */
[----:B------:R-:W-:-:S02]  /*2770*/  IADD3 R3, R0, 0x19, RZ ;  /* 0x0000001900037810 */ /* 0x000fc40007ffe0ff */
[----:B------:R-:W-:Y:S02]  /*2780*/  FSEL R44, R101, -INF , !P1 ;  /* 0xff800000652c7808 */ /* 0x000fe40004800000 */
[-C--:B------:R-:W-:Y:S02]  /*2790*/  ISETP.GE.AND P2, PT, R3, R40.reuse, PT ;  /* 0x000000280300720c */ /* 0x080fe40003f46270 */
[----:B------:R-:W-:Y:S02]  /*27a0*/  IADD3 R3, R0, 0x20, RZ ;  /* 0x0000002000037810 */ /* 0x000fe40007ffe0ff */
[----:B------:R-:W-:Y:S02]  /*27b0*/  FSEL R42, R108, -INF , !P1 ;  /* 0xff8000006c2a7808 */ /* 0x000fe40004800000 */
[----:B------:R-:W-:Y:S02]  /*27c0*/  ISETP.GE.AND P0, PT, R3, R40, PT ;  /* 0x000000280300720c */ /* 0x000fe40003f06270 */
[----:B------:R-:W-:-:S02]  /*27d0*/  IADD3 R3, R0, 0x21, RZ ;  /* 0x0000002100037810 */ /* 0x000fc40007ffe0ff */
[-C--:B------:R-:W-:Y:S01]  /*27e0*/  ISETP.GE.AND P4, PT, R4, R40.reuse, PT ;  /* 0x000000280400720c */ /* 0x080fe20003f86270 */
[----:B------:R-:W-:Y:S01]  /*27f0*/  FMUL.FTZ R4, R49, c[0x0][0x2ec] ;  /* 0x0000bb0031047a20 */ /* 0x000fe20000410000 */
[----:B------:R-:W-:Y:S02]  /*2800*/  ISETP.GE.AND P1, PT, R3, R40, PT ;  /* 0x000000280300720c */ /* 0x000fe40003f26270 */
[C---:B------:R-:W-:Y:S01]  /*2810*/  IADD3 R5, R0.reuse, 0x10, RZ ;  /* 0x0000001000057810 */ /* 0x040fe20007ffe0ff */
[----:B------:R1:W-:Y:S01]  /*2820*/  MUFU.TANH R30, R4 ;  /* 0x00000004001e7308 */ /* 0x0003e20000002400 */
[----:B------:R-:W-:Y:S02]  /*2830*/  IADD3 R3, R0, 0x28, RZ ;  /* 0x0000002800037810 */ /* 0x000fe40007ffe0ff */
[----:B------:R-:W-:Y:S02]  /*2840*/  FSEL R28, R43, -INF , !P6 ;  /* 0xff8000002b1c7808 */ /* 0x000fe40007000000 */
[----:B------:R-:W-:-:S02]  /*2850*/  FSEL R11, R98, -INF , !P6 ;  /* 0xff800000620b7808 */ /* 0x000fc40007000000 */
[----:B------:R-:W-:Y:S02]  /*2860*/  FSEL R43, R102, -INF , !P6 ;  /* 0xff800000662b7808 */ /* 0x000fe40007000000 */
[----:B------:R-:W-:Y:S02]  /*2870*/  FSEL R41, R105, -INF , !P6 ;  /* 0xff80000069297808 */ /* 0x000fe40007000000 */
[-C--:B------:R-:W-:Y:S01]  /*2880*/  ISETP.GE.AND P5, PT, R5, R40.reuse, PT ;  /* 0x000000280500720c */ /* 0x080fe20003fa6270 */
[----:B------:R-:W-:Y:S01]  /*2890*/  FMUL.FTZ R5, R51, c[0x0][0x2ec] ;  /* 0x0000bb0033057a20 */ /* 0x000fe20000410000 */
[----:B------:R-:W-:Y:S02]  /*28a0*/  ISETP.GE.AND P6, PT, R3, R40, PT ;  /* 0x000000280300720c */ /* 0x000fe40003fc6270 */
[----:B------:R-:W-:Y:S01]  /*28b0*/  IADD3 R3, R0, 0x29, RZ ;  /* 0x0000002900037810 */ /* 0x000fe20007ffe0ff */
[----:B-1----:R-:W-:Y:S01]  /*28c0*/  FMUL.FTZ R4, R31, c[0x0][0x2ec] ;  /* 0x0000bb001f047a20 */ /* 0x002fe20000410000 */
[----:B-----5:R-:W-:Y:S01]  /*28d0*/  FSEL R51, R93, -INF , !P5 ;  /* 0xff8000005d337808 */ /* 0x020fe20006800000 */
[----:B------:R-:W-:Y:S01]  /*28e0*/  MUFU.TANH R29, R5 ;  /* 0x00000005001d7308 */ /* 0x000fe20000002400 */
[----:B------:R-:W-:-:S02]  /*28f0*/  FSEL R48, R96, -INF , !P5 ;  /* 0xff80000060307808 */ /* 0x000fc40006800000 */
[----:B------:R-:W-:Y:S02]  /*2900*/  FSEL R129, R129, -INF , !P5 ;  /* 0xff80000081817808 */ /* 0x000fe40006800000 */
[----:B------:R-:W-:Y:S02]  /*2910*/  FSEL R106, R106, -INF , !P5 ;  /* 0xff8000006a6a7808 */ /* 0x000fe40006800000 */
[----:B------:R-:W-:Y:S01]  /*2920*/  ISETP.GE.AND P5, PT, R3, R40, PT ;  /* 0x000000280300720c */ /* 0x000fe20003fa6270 */
[----:B------:R1:W4:Y:S01]  /*2930*/  MUFU.TANH R9, R4 ;  /* 0x0000000400097308 */ /* 0x0003220000002400 */
[----:B------:R-:W-:Y:S02]  /*2940*/  IADD3 R3, R0, 0x30, RZ ;  /* 0x0000003000037810 */ /* 0x000fe40007ffe0ff */
[----:B------:R-:W-:Y:S02]  /*2950*/  FSEL R100, R100, -INF , !P4 ;  /* 0xff80000064647808 */ /* 0x000fe40006000000 */
[----:B------:R-:W-:-:S02]  /*2960*/  FSEL R50, R95, -INF , !P4 ;  /* 0xff8000005f327808 */ /* 0x000fc40006000000 */
[----:B------:R-:W-:Y:S02]  /*2970*/  FSEL R128, R128, -INF , !P4 ;  /* 0xff80000080807808 */ /* 0x000fe40006000000 */
[----:B------:R-:W-:Y:S02]  /*2980*/  FSEL R124, R97, -INF , !P4 ;  /* 0xff800000617c7808 */ /* 0x000fe40006000000 */
[----:B------:R-:W-:Y:S02]  /*2990*/  ISETP.GE.AND P4, PT, R3, R40, PT ;  /* 0x000000280300720c */ /* 0x000fe40003f86270 */
[----:B------:R-:W-:Y:S02]  /*29a0*/  IADD3 R3, R0, 0x31, RZ ;  /* 0x0000003100037810 */ /* 0x000fe40007ffe0ff */
[----:B--2---:R-:W-:Y:S01]  /*29b0*/  FSEL R101, R85, -INF , !P3 ;  /* 0xff80000055657808 */ /* 0x004fe20005800000 */
[----:B-1----:R-:W-:Y:S01]  /*29c0*/  FMUL.FTZ R4, R16, c[0x0][0x2ec] ;  /* 0x0000bb0010047a20 */ /* 0x002fe20000410000 */
[----:B------:R-:W-:-:S02]  /*29d0*/  FSEL R47, R90, -INF , !P3 ;  /* 0xff8000005a2f7808 */ /* 0x000fc40005800000 */
[----:B------:R-:W-:Y:S01]  /*29e0*/  FSEL R127, R91, -INF , !P3 ;  /* 0xff8000005b7f7808 */ /* 0x000fe20005800000 */
[----:B------:R1:W-:Y:S01]  /*29f0*/  MUFU.TANH R8, R4 ;  /* 0x0000000400087308 */ /* 0x0003e20000002400 */
[----:B------:R-:W-:Y:S02]  /*2a00*/  FSEL R125, R94, -INF , !P3 ;  /* 0xff8000005e7d7808 */ /* 0x000fe40005800000 */
[----:B------:R-:W-:Y:S02]  /*2a10*/  ISETP.GE.AND P3, PT, R3, R40, PT ;  /* 0x000000280300720c */ /* 0x000fe40003f66270 */
[----:B------:R-:W-:Y:S02]  /*2a20*/  IADD3 R3, R0, 0x38, RZ ;  /* 0x0000003800037810 */ /* 0x000fe40007ffe0ff */
[----:B------:R-:W-:Y:S02]  /*2a30*/  FSEL R105, R86, -INF , !P2 ;  /* 0xff80000056697808 */ /* 0x000fe40005000000 */
[----:B------:R-:W-:-:S02]  /*2a40*/  FSEL R49, R89, -INF , !P2 ;  /* 0xff80000059317808 */ /* 0x000fc40005000000 */
[----:B------:R-:W-:Y:S02]  /*2a50*/  FSEL R126, R92, -INF , !P2 ;  /* 0xff8000005c7e7808 */ /* 0x000fe40005000000 */
[----:B------:R-:W-:Y:S02]  /*2a60*/  FSEL R107, R107, -INF , !P2 ;  /* 0xff8000006b6b7808 */ /* 0x000fe40005000000 */
[----:B------:R-:W-:Y:S01]  /*2a70*/  ISETP.GE.AND P2, PT, R3, R40, PT ;  /* 0x000000280300720c */ /* 0x000fe20003f46270 */
[----:B-1----:R-:W-:Y:S01]  /*2a80*/  FMUL.FTZ R4, R18, c[0x0][0x2ec] ;  /* 0x0000bb0012047a20 */ /* 0x002fe20000410000 */
[----:B------:R-:W-:Y:S01]  /*2a90*/  IADD3 R0, R0, 0x39, RZ ;  /* 0x0000003900007810 */ /* 0x000fe20007ffe0ff */
[----:B------:R-:W-:Y:S01]  /*2aa0*/  IMAD R3, R154, 0x20, R152 ;  /* 0x000000209a037824 */ /* 0x000fe200078e0298 */
[----:B---3--:R-:W-:Y:S01]  /*2ab0*/  FSEL R176, R57, -INF , !P1 ;  /* 0xff80000039b07808 */ /* 0x008fe20004800000 */
[----:B------:R1:W2:Y:S01]  /*2ac0*/  MUFU.TANH R7, R4 ;  /* 0x0000000400077308 */ /* 0x0002a20000002400 */
[----:B------:R-:W-:-:S02]  /*2ad0*/  FSEL R166, R77, -INF , !P1 ;  /* 0xff8000004da67808 */ /* 0x000fc40004800000 */
[----:B------:R-:W-:Y:S02]  /*2ae0*/  FSEL R190, R79, -INF , !P1 ;  /* 0xff8000004fbe7808 */ /* 0x000fe40004800000 */
[----:B------:R-:W-:Y:S02]  /*2af0*/  FSEL R180, R87, -INF , !P1 ;  /* 0xff80000057b47808 */ /* 0x000fe40004800000 */
[----:B------:R-:W-:Y:S01]  /*2b00*/  ISETP.GE.AND P1, PT, R0, R40, PT ;  /* 0x000000280000720c */ /* 0x000fe20003f26270 */
[----:B------:R-:W-:Y:S01]  /*2b10*/  IMAD.IADD R0, R153, 0x1, R3 ;  /* 0x0000000199007824 */ /* 0x000fe200078e0203 */
[----:B------:R-:W-:Y:S01]  /*2b20*/  FSEL R167, R76, -INF , !P0 ;  /* 0xff8000004ca77808 */ /* 0x000fe20004000000 */
[----:B------:R-:W-:Y:S01]  /*2b30*/  FMUL.FTZ R3, R15, c[0x0][0x2ec] ;  /* 0x0000bb000f037a20 */ /* 0x000fe20000410000 */
[----:B------:R-:W-:Y:S02]  /*2b40*/  FSEL R165, R78, -INF , !P0 ;  /* 0xff8000004ea57808 */ /* 0x000fe40004000000 */
[----:B------:R-:W-:-:S02]  /*2b50*/  FSEL R188, R84, -INF , !P0 ;  /* 0xff80000054bc7808 */ /* 0x000fc40004000000 */
[----:B------:R-:W-:Y:S01]  /*2b60*/  FSEL R179, R88, -INF , !P0 ;  /* 0xff80000058b37808 */ /* 0x000fe20004000000 */
[----:B-1----:R-:W-:Y:S01]  /*2b70*/  FMUL.FTZ R4, R17, c[0x0][0x2ec] ;  /* 0x0000bb0011047a20 */ /* 0x002fe20000410000 */
[----:B------:R-:W1:Y:S01]  /*2b80*/  MUFU.TANH R3, R3 ;  /* 0x0000000300037308 */ /* 0x000e620000002400 */
[----:B------:R-:W-:Y:S02]  /*2b90*/  ISETP.GE.AND P0, PT, R40, 0x41, PT ;  /* 0x000000412800780c */ /* 0x000fe40003f06270 */
[----:B------:R-:W-:Y:S02]  /*2ba0*/  FSEL R195, R14, -INF , !P2 ;  /* 0xff8000000ec37808 */ /* 0x000fe40005000000 */
[----:B------:R-:W-:Y:S02]  /*2bb0*/  FSEL R177, R74, -INF , !P6 ;  /* 0xff8000004ab17808 */ /* 0x000fe40007000000 */
[----:B------:R-:W-:Y:S01]  /*2bc0*/  FSEL R15, R72, -INF , !P6 ;  /* 0xff800000480f7808 */ /* 0x000fe20007000000 */
[----:B------:R3:W-:Y:S01]  /*2bd0*/  MUFU.TANH R6, R4 ;  /* 0x0000000400067308 */ /* 0x0007e20000002400 */
[----:B------:R-:W-:-:S02]  /*2be0*/  FSEL R183, R70, -INF , !P6 ;  /* 0xff80000046b77808 */ /* 0x000fc40007000000 */
[----:B------:R-:W-:Y:S02]  /*2bf0*/  FSEL R181, R60, -INF , !P6 ;  /* 0xff8000003cb57808 */ /* 0x000fe40007000000 */
[----:B------:R-:W-:Y:S02]  /*2c00*/  FSEL R178, R52, -INF , !P5 ;  /* 0xff80000034b27808 */ /* 0x000fe40006800000 */
[----:B------:R-:W-:Y:S02]  /*2c10*/  FSEL R164, R73, -INF , !P5 ;  /* 0xff80000049a47808 */ /* 0x000fe40006800000 */
[----:B------:R-:W-:Y:S02]  /*2c20*/  FSEL R189, R71, -INF , !P5 ;  /* 0xff80000047bd7808 */ /* 0x000fe40006800000 */
[----:B------:R-:W-:Y:S02]  /*2c30*/  FSEL R182, R56, -INF , !P5 ;  /* 0xff80000038b67808 */ /* 0x000fe40006800000 */
[----:B------:R-:W-:-:S02]  /*2c40*/  FSEL R194, R33, -INF , !P4 ;  /* 0xff80000021c27808 */ /* 0x000fc40006000000 */
[----:B------:R-:W-:Y:S01]  /*2c50*/  FSEL R191, R34, -INF , !P4 ;  /* 0xff80000022bf7808 */ /* 0x000fe20006000000 */
[----:B---3--:R-:W-:Y:S01]  /*2c60*/  FMUL.FTZ R4, R19, c[0x0][0x2ec] ;  /* 0x0000bb0013047a20 */ /* 0x008fe20000410000 */
[----:B------:R-:W-:Y:S02]  /*2c70*/  FSEL R202, R35, -INF , !P4 ;  /* 0xff80000023ca7808 */ /* 0x000fe40006000000 */
[----:B------:R-:W-:Y:S01]  /*2c80*/  FSEL R199, R37, -INF , !P4 ;  /* 0xff80000025c77808 */ /* 0x000fe20006000000 */
[----:B------:R3:W5:Y:S01]  /*2c90*/  MUFU.TANH R5, R4 ;  /* 0x0000000400057308 */ /* 0x0007620000002400 */
[----:B----4-:R-:W-:Y:S02]  /*2ca0*/  FSEL R196, R9, -INF , !P3 ;  /* 0xff80000009c47808 */ /* 0x010fe40005800000 */
[----:B------:R-:W-:Y:S02]  /*2cb0*/  FSEL R192, R10, -INF , !P3 ;  /* 0xff8000000ac07808 */ /* 0x000fe40005800000 */
[----:B------:R-:W-:-:S02]  /*2cc0*/  FSEL R203, R29, -INF , !P3 ;  /* 0xff8000001dcb7808 */ /* 0x000fc40005800000 */
[----:B------:R-:W-:Y:S02]  /*2cd0*/  FSEL R198, R30, -INF , !P3 ;  /* 0xff8000001ec67808 */ /* 0x000fe40005800000 */
[----:B------:R-:W-:Y:S02]  /*2ce0*/  FSEL R14, R12, -INF , !P2 ;  /* 0xff8000000c0e7808 */ /* 0x000fe40005000000 */
[----:B--2---:R-:W-:Y:S02]  /*2cf0*/  FSEL R204, R7, -INF , !P2 ;  /* 0xff80000007cc7808 */ /* 0x004fe40005000000 */
[----:B------:R-:W-:Y:S02]  /*2d00*/  FSEL R200, R8, -INF , !P2 ;  /* 0xff80000008c87808 */ /* 0x000fe40005000000 */
[----:B-1----:R-:W-:Y:S01]  /*2d10*/  FSEL R197, R3, -INF , !P1 ;  /* 0xff80000003c57808 */ /* 0x002fe20004800000 */
[----:B---3--:R-:W-:Y:S01]  /*2d20*/  FMUL.FTZ R4, R13, c[0x0][0x2ec] ;  /* 0x0000bb000d047a20 */ /* 0x008fe20000410000 */
[----:B-----5:R-:W-:-:S02]  /*2d30*/  FSEL R205, R5, -INF , !P1 ;  /* 0xff80000005cd7808 */ /* 0x020fc40004800000 */
[----:B------:R-:W-:-:S03]  /*2d40*/  FSEL R201, R6, -INF , !P1 ;  /* 0xff80000006c97808 */ /* 0x000fc60004800000 */
[----:B------:R-:W1:Y:S02]  /*2d50*/  MUFU.TANH R4, R4 ;  /* 0x0000000400047308 */ /* 0x000e640000002400 */
[----:B-1----:R-:W-:Y:S01]  /*2d60*/  FSEL R193, R4, -INF , !P1 ;  /* 0xff80000004c17808 */ /* 0x002fe20004800000 */
        /* <DEDUP_REMOVED lines=21> */
.L_x_291:
[----:B------:R-:W-:Y:S02]  /*2ec0*/  FMNMX.FTZ R3, R24, R25, !PT ;  /* 0x0000001918037209 */ /* 0x000fe40007810000 */
[----:B-1----:R-:W-:-:S02]  /*2ed0*/  FMNMX.FTZ R5, R32, R36, !PT ;  /* 0x0000002420057209 */ /* 0x002fc40007810000 */
[----:B------:R-:W-:Y:S02]  /*2ee0*/  FMNMX.FTZ R3, R20, R3, !PT ;  /* 0x0000000314037209 */ /* 0x000fe40007810000 */
[----:B------:R-:W-:Y:S02]  /*2ef0*/  FMNMX.FTZ R5, R42, R5, !PT ;  /* 0x000000052a057209 */ /* 0x000fe40007810000 */
[----:B------:R-:W-:Y:S02]  /*2f00*/  FMNMX.FTZ R3, R11, R3, !PT ;  /* 0x000000030b037209 */ /* 0x000fe40007810000 */
[----:B------:R-:W-:Y:S02]  /*2f10*/  SHF.L.U32 R220, R0, 0x1, RZ ;  /* 0x0000000100dc7819 */ /* 0x000fe400000006ff */
[----:B------:R-:W-:Y:S02]  /*2f20*/  FMNMX.FTZ R3, R48, R3, !PT ;  /* 0x0000000330037209 */ /* 0x000fe40007810000 */
[----:B------:R-:W-:-:S02]  /*2f30*/  LEA R222, R2, R220, 0x1 ;  /* 0x000000dc02de7211 */ /* 0x000fc400078e08ff */
[----:B------:R-:W-:-:S03]  /*2f40*/  FMNMX.FTZ R3, R50, R3, !PT ;  /* 0x0000000332037209 */ /* 0x000fc60007810000 */
[----:B------:R-:W-:Y:S01]  /*2f50*/  LDSM.16.MT88.4 R16, [R222+0x9000] ;  /* 0x00900000de10783b */ /* 0x000fe20000004200 */
        /* <DEDUP_REMOVED lines=35> */
[----:B-1----:R-:W-:Y:S01]  /*3190*/  FMNMX.FTZ R102, R102, R6, !PT ;  /* 0x0000000666667209 */ /* 0x002fe20007810000 */
        /* <DEDUP_REMOVED lines=15> */
[----:B------:R-:W-:Y:S01]  /*3290*/  FMNMX.FTZ R3, R190, R3, !PT ;  /* 0x00000003be037209 */ /* 0x000fe20007810000 */
[----:B------:R-:W1:Y:S01]  /*32a0*/  SHFL.BFLY PT, R5, R6, 0x2, 0x1f ;  /* 0x0c401f0006057f89 */ /* 0x000e6200000e0000 */
[----:B--2---:R-:W-:Y:S02]  /*32b0*/  FMNMX.FTZ R102, R102, R8, !PT ;  /* 0x0000000866667209 */ /* 0x004fe40007810000 */
        /* <DEDUP_REMOVED lines=25> */
[----:B------:R-:W-:Y:S01]  /*3450*/  LDSM.16.MT88.4 R28, [R222+0xa000] ;  /* 0x00a00000de1c783b */ /* 0x000fe20000004200 */
[----:B------:R4:W-:Y:S01]  /*3460*/  MUFU.EX2 R250, R0 ;  /* 0x0000000000fa7308 */ /* 0x0009e20000000800 */
[----:B--2---:R-:W-:Y:S01]  /*3470*/  FMNMX.FTZ R4, R4, R7, !PT ;  /* 0x0000000704047209 */ /* 0x004fe20007810000 */
[----:B-1----:R-:W-:-:S06]  /*3480*/  FFMA.FTZ R5, R11, c[0x0][0x23c], -R13 ;  /* 0x00008f000b057a23 */ /* 0x002fcc000001080d */
[----:B------:R-:W-:Y:S01]  /*3490*/  MUFU.EX2 R251, R2 ;  /* 0x0000000200fb7308 */ /* 0x000fe20000000800 */
[----:B---3--:R-:W-:-:S04]  /*34a0*/  FMNMX.FTZ R104, R6, R8, !PT ;  /* 0x0000000806687209 */ /* 0x008fc80007810000 */
[----:B------:R-:W-:Y:S01]  /*34b0*/  FSETP.NEU.FTZ.AND P1, PT, R104, -INF , PT ;  /* 0xff8000006800780b */ /* 0x000fe20003f3d000 */
[--C-:B----4-:R-:W-:Y:S02]  /*34c0*/  FFMA.FTZ R0, R21, c[0x0][0x23c], -R12.reuse ;  /* 0x00008f0015007a23 */ /* 0x110fe4000001080c */
[----:B------:R1:W2:Y:S01]  /*34d0*/  MUFU.EX2 R130, R5 ;  /* 0x0000000500827308 */ /* 0x0002a20000000800 */
[----:B------:R-:W-:Y:S07]  /*34e0*/  LDSM.16.MT88.4 R20, [R220+0xa000] ;  /* 0x00a00000dc14783b */ /* 0x000fee0000004200 */
[----:B------:R3:W4:Y:S01]  /*34f0*/  MUFU.EX2 R249, R0 ;  /* 0x0000000000f97308 */ /* 0x0007220000000800 */
[----:B-1----:R-:W-:Y:S01]  /*3500*/  FFMA.FTZ R5, R27, c[0x0][0x23c], -R12 ;  /* 0x00008f001b057a23 */ /* 0x002fe2000001080c */
[----:B--2---:R-:W-:Y:S01]  /*3510*/  F2FP.BF16.PACK_AB R6, R130, R131 ;  /* 0x000000838206723e */ /* 0x004fe200000010ff */
[----:B------:R-:W-:Y:S05]  /*3520*/  LDSM.16.MT88.4 R24, [R220+0x9000] ;  /* 0x00900000dc18783b */ /* 0x000fea0000004200 */
[----:B------:R1:W2:Y:S01]  /*3530*/  MUFU.EX2 R252, R5 ;  /* 0x0000000500fc7308 */ /* 0x0002a20000000800 */
[----:B---3--:R-:W-:Y:S01]  /*3540*/  FMUL.FTZ R0, R104, c[0x0][0x23c] ;  /* 0x00008f0068007a20 */ /* 0x008fe20000410000 */
[----:B----4-:R-:W-:-:S04]  /*3550*/  F2FP.BF16.PACK_AB R7, R251, R249 ;  /* 0x000000f9fb07723e */ /* 0x010fc800000010ff */
[----:B------:R-:W-:-:S05]  /*3560*/  FSEL R0, R0, RZ, P1 ;  /* 0x000000ff00007208 */ /* 0x000fca0000800000 */
[--C-:B------:R-:W-:Y:S01]  /*3570*/  FFMA.FTZ R2, R32, c[0x0][0x23c], -R0.reuse ;  /* 0x00008f0020027a23 */ /* 0x100fe20000010800 */
[----:B-1----:R-:W1:Y:S01]  /*3580*/  SHFL.BFLY PT, R5, R4, 0x1, 0x1f ;  /* 0x0c201f0004057f89 */ /* 0x002e6200000e0000 */
[--C-:B------:R-:W-:Y:S02]  /*3590*/  FFMA.FTZ R8, R42, c[0x0][0x23c], -R0.reuse ;  /* 0x00008f002a087a23 */ /* 0x100fe40000010800 */
[----:B------:R3:W-:Y:S01]  /*35a0*/  MUFU.EX2 R246, R2 ;  /* 0x0000000200f67308 */ /* 0x0007e20000000800 */
[----:B------:R-:W4:Y:S07]  /*35b0*/  LDSM.16.MT88.4 R32, [R220+0xb000] ;  /* 0x00b00000dc20783b */ /* 0x000f2e0000004200 */
[----:B------:R5:W-:Y:S01]  /*35c0*/  MUFU.EX2 R247, R8 ;  /* 0x0000000800f77308 */ /* 0x000be20000000800 */
[----:B---3--:R-:W-:-:S02]  /*35d0*/  FFMA.FTZ R2, R36, c[0x0][0x23c], -R0 ;  /* 0x00008f0024027a23 */ /* 0x008fc40000010800 */
[----:B------:R-:W3:Y:S05]  /*35e0*/  LDSM.16.MT88.4 R36, [R222+0xb000] ;  /* 0x00b00000de24783b */ /* 0x000eea0000004200 */
[----:B------:R4:W-:Y:S01]  /*35f0*/  MUFU.EX2 R241, R2 ;  /* 0x0000000200f17308 */ /* 0x0009e20000000800 */
[----:B-1----:R-:W-:Y:S01]  /*3600*/  FMNMX.FTZ R103, R4, R5, !PT ;  /* 0x0000000504677209 */ /* 0x002fe20007810000 */
[----:B-----5:R-:W-:Y:S01]  /*3610*/  FFMA.FTZ R8, R41, c[0x0][0x23c], -R0 ;  /* 0x00008f0029087a23 */ /* 0x020fe20000010800 */
[----:B------:R-:W-:Y:S02]  /*3620*/  F2FP.BF16.PACK_AB R4, R137, R136 ;  /* 0x000000888904723e */ /* 0x000fe400000010ff */
[----:B------:R-:W-:-:S03]  /*3630*/  FSETP.NEU.FTZ.AND P1, PT, R103, -INF , PT ;  /* 0xff8000006700780b */ /* 0x000fc60003f3d000 */
[----:B------:R-:W1:Y:S01]  /*3640*/  MUFU.EX2 R248, R8 ;  /* 0x0000000800f87308 */ /* 0x000e620000000800 */
[----:B--2---:R-:W-:Y:S01]  /*3650*/  F2FP.BF16.PACK_AB R5, R250, R252 ;  /* 0x000000fcfa05723e */ /* 0x004fe200000010ff */
[----:B----4-:R-:W-:-:S06]  /*3660*/  FMUL.FTZ R2, R103, c[0x0][0x23c] ;  /* 0x00008f0067027a20 */ /* 0x010fcc0000410000 */
        /* <DEDUP_REMOVED lines=11> */
[C---:B---3--:R-:W-:Y:S08]  /*3720*/  HMMA.16816.F32.BF16 R92, R4.reuse, R36, RZ ;  /* 0x00000024045c723c */ /* 0x048ff000000418ff */
[----:B------:R-:W-:Y:S01]  /*3730*/  HMMA.16816.F32.BF16 R88, R4, R26, RZ ;  /* 0x0000001a0458723c */ /* 0x000fe200000418ff */
[----:B-1----:R-:W-:Y:S01]  /*3740*/  FFMA.FTZ R8, R44, c[0x0][0x23c], -R2 ;  /* 0x00008f002c087a23 */ /* 0x002fe20000010802 */
[----:B--2---:R-:W-:-:S03]  /*3750*/  F2FP.BF16.PACK_AB R9, R237, R238 ;  /* 0x000000eeed09723e */ /* 0x004fc600000010ff */
[----:B------:R1:W-:Y:S03]  /*3760*/  MUFU.EX2 R240, R8 ;  /* 0x0000000800f07308 */ /* 0x0003e60000000800 */
[C---:B------:R-:W-:Y:S08]  /*3770*/  HMMA.16816.F32.BF16 R84, R4.reuse, R18, RZ ;  /* 0x000000120454723c */ /* 0x040ff000000418ff */
[----:B------:R-:W-:Y:S01]  /*3780*/  HMMA.16816.F32.BF16 R80, R4, R22, RZ ;  /* 0x000000160450723c */ /* 0x000fe200000418ff */
[----:B-1----:R-:W-:-:S02]  /*3790*/  FFMA.FTZ R8, R43, c[0x0][0x23c], -R2 ;  /* 0x00008f002b087a23 */ /* 0x002fc40000010802 */
[----:B------:R-:W-:Y:S05]  /*37a0*/  LDSM.16.MT88.4 R40, [R222+0xb400] ;  /* 0x00b40000de28783b */ /* 0x000fea0000004200 */
        /* <DEDUP_REMOVED lines=20> */
[----:B------:R-:W3:Y:S06]  /*38f0*/  LDSM.16.MT88.4 R20, [R222+0x9400] ;  /* 0x00940000de14783b */ /* 0x000eec0000004200 */
[C---:B------:R-:W-:Y:S08]  /*3900*/  HMMA.16816.F32.BF16 R52, R8.reuse, R28, RZ ;  /* 0x0000001c0834723c */ /* 0x040ff000000418ff */
[C---:B------:R-:W-:Y:S01]  /*3910*/  HMMA.16816.F32.BF16 R148, R8.reuse, R30, RZ ;  /* 0x0000001e0894723c */ /* 0x040fe200000418ff */
[----:B-1----:R-:W-:Y:S01]  /*3920*/  FFMA.FTZ R4, R49, c[0x0][0x23c], -R13 ;  /* 0x00008f0031047a23 */ /* 0x002fe2000001080d */
[----:B------:R-:W1:Y:S03]  /*3930*/  LDSM.16.MT88.4 R28, [R222+0xa400] ;  /* 0x00a40000de1c783b */ /* 0x000e660000004200 */
[----:B------:R4:W5:Y:S03]  /*3940*/  MUFU.EX2 R242, R4 ;  /* 0x0000000400f27308 */ /* 0x0009660000000800 */
[C---:B------:R-:W-:Y:S08]  /*3950*/  HMMA.16816.F32.BF16 R152, R8.reuse, R34, RZ ;  /* 0x000000220898723c */ /* 0x040ff000000418ff */
[----:B------:R-:W-:Y:S01]  /*3960*/  HMMA.16816.F32.BF16 R44, R8, R36, RZ ;  /* 0x00000024082c723c */ /* 0x000fe200000418ff */
[----:B----4-:R-:W-:Y:S01]  /*3970*/  FFMA.FTZ R4, R51, c[0x0][0x23c], -R12 ;  /* 0x00008f0033047a23 */ /* 0x010fe2000001080c */
[----:B-----5:R-:W-:-:S06]  /*3980*/  F2FP.BF16.PACK_AB R6, R242, R243 ;  /* 0x000000f3f206723e */ /* 0x020fcc00000010ff */
[C---:B------:R-:W-:Y:S01]  /*3990*/  HMMA.16816.F32.BF16 R48, R8.reuse, R32, RZ ;  /* 0x000000200830723c */ /* 0x040fe200000418ff */
[----:B------:R-:W4:Y:S01]  /*39a0*/  LDSM.16.MT88.4 R32, [R220+0xb400] ;  /* 0x00b40000dc20783b */ /* 0x000f220000004200 */
[----:B------:R5:W-:Y:S06]  /*39b0*/  MUFU.EX2 R233, R4 ;  /* 0x0000000400e97308 */ /* 0x000bec0000000800 */
[----:B------:R-:W-:Y:S01]  /*39c0*/  HMMA.16816.F32.BF16 R156, R8, R38, RZ ;  /* 0x00000026089c723c */ /* 0x000fe200000418ff */
[----:B------:R-:W-:Y:S06]  /*39d0*/  LDSM.16.MT88.4 R36, [R222+0xb800] ;  /* 0x00b80000de24783b */ /* 0x000fec0000004200 */
[----:B------:R-:W-:-:S02]  /*39e0*/  FFMA.FTZ R8, R125, c[0x0][0x23c], -R0 ;  /* 0x00008f007d087a23 */ /* 0x000fc40000010800 */
[----:B-----5:R-:W-:Y:S02]  /*39f0*/  FFMA.FTZ R4, R100, c[0x0][0x23c], -R12 ;  /* 0x00008f0064047a23 */ /* 0x020fe4000001080c */
[----:B------:R5:W-:Y:S01]  /*3a00*/  MUFU.EX2 R230, R8 ;  /* 0x0000000800e67308 */ /* 0x000be20000000800 */
[----:B------:R-:W-:-:S07]  /*3a10*/  MOV R100, R136 ;  /* 0x0000008800647202 */ /* 0x000fce0000000f00 */
[----:B------:R1:W1:Y:S01]  /*3a20*/  MUFU.EX2 R236, R4 ;  /* 0x0000000400ec7308 */ /* 0x0002620000000800 */
[----:B-----5:R-:W-:-:S07]  /*3a30*/  FFMA.FTZ R8, R107, c[0x0][0x23c], -R0 ;  /* 0x00008f006b087a23 */ /* 0x020fce0000010800 */
[----:B------:R5:W-:Y:S01]  /*3a40*/  MUFU.EX2 R229, R8 ;  /* 0x0000000800e57308 */ /* 0x000be20000000800 */
[----:B-1----:R-:W-:Y:S01]  /*3a50*/  FFMA.FTZ R4, R101, c[0x0][0x23c], -R12 ;  /* 0x00008f0065047a23 */ /* 0x002fe2000001080c */
[----:B------:R-:W-:Y:S02]  /*3a60*/  F2FP.BF16.PACK_AB R5, R236, R233 ;  /* 0x000000e9ec05723e */ /* 0x000fe400000010ff */
[----:B------:R-:W-:-:S04]  /*3a70*/  MOV R101, R131 ;  /* 0x0000008300657202 */ /* 0x000fc80000000f00 */
[----:B------:R1:W-:Y:S01]  /*3a80*/  MUFU.EX2 R235, R4 ;  /* 0x0000000400eb7308 */ /* 0x0003e20000000800 */
[----:B-----5:R-:W-:-:S07]  /*3a90*/  FFMA.FTZ R8, R129, c[0x0][0x23c], -R2 ;  /* 0x00008f0081087a23 */ /* 0x020fce0000010802 */
[----:B------:R5:W-:Y:S01]  /*3aa0*/  MUFU.EX2 R219, R8 ;  /* 0x0000000800db7308 */ /* 0x000be20000000800 */
[----:B-1----:R-:W-:Y:S01]  /*3ab0*/  FFMA.FTZ R4, R105, c[0x0][0x23c], -R12 ;  /* 0x00008f0069047a23 */ /* 0x002fe2000001080c */
[----:B------:R-:W-:-:S06]  /*3ac0*/  MOV R105, R130 ;  /* 0x0000008200697202 */ /* 0x000fcc0000000f00 */
[----:B------:R1:W1:Y:S01]  /*3ad0*/  MUFU.EX2 R234, R4 ;  /* 0x0000000400ea7308 */ /* 0x0002620000000800 */
[----:B-----5:R-:W-:-:S07]  /*3ae0*/  FFMA.FTZ R8, R128, c[0x0][0x23c], -R2 ;  /* 0x00008f0080087a23 */ /* 0x020fce0000010802 */
[----:B------:R5:W-:Y:S01]  /*3af0*/  MUFU.EX2 R228, R8 ;  /* 0x0000000800e47308 */ /* 0x000be20000000800 */
[----:B-1----:R-:W-:Y:S01]  /*3b00*/  FFMA.FTZ R4, R106, c[0x0][0x23c], -R0 ;  /* 0x00008f006a047a23 */ /* 0x002fe20000010800 */
[----:B------:R-:W-:-:S06]  /*3b10*/  F2FP.BF16.PACK_AB R7, R234, R235 ;  /* 0x000000ebea07723e */ /* 0x000fcc00000010ff */
[----:B------:R1:W-:Y:S01]  /*3b20*/  MUFU.EX2 R232, R4 ;  /* 0x0000000400e87308 */ /* 0x0003e20000000800 */
[----:B-----5:R-:W-:-:S07]  /*3b30*/  FFMA.FTZ R8, R127, c[0x0][0x23c], -R2 ;  /* 0x00008f007f087a23 */ /* 0x020fce0000010802 */
[----:B------:R5:W-:Y:S01]  /*3b40*/  MUFU.EX2 R218, R8 ;  /* 0x0000000800da7308 */ /* 0x000be20000000800 */
[----:B-1----:R-:W-:Y:S01]  /*3b50*/  FFMA.FTZ R4, R124, c[0x0][0x23c], -R0 ;  /* 0x00008f007c047a23 */ /* 0x002fe20000010800 */
[----:B------:R-:W-:-:S06]  /*3b60*/  MOV R124, R137 ;  /* 0x00000089007c7202 */ /* 0x000fcc0000000f00 */
[----:B------:R1:W1:Y:S01]  /*3b70*/  MUFU.EX2 R231, R4 ;  /* 0x0000000400e77308 */ /* 0x0002620000000800 */
[----:B-----5:R-:W-:-:S07]  /*3b80*/  FFMA.FTZ R8, R126, c[0x0][0x23c], -R2 ;  /* 0x00008f007e087a23 */ /* 0x020fce0000010802 */
[----:B------:R5:W3:Y:S01]  /*3b90*/  MUFU.EX2 R217, R8 ;  /* 0x0000000800d97308 */ /* 0x000ae20000000800 */
[----:B-1----:R-:W-:-:S07]  /*3ba0*/  F2FP.BF16.PACK_AB R4, R244, R239 ;  /* 0x000000eff404723e */ /* 0x002fce00000010ff */
[----:B--2---:R-:W-:Y:S01]  /*3bb0*/  HMMA.16816.F32.BF16 R172, R4, R24, R120 ;  /* 0x0000001804ac723c */ /* 0x004fe20000041878 */
[----:B-----5:R-:W-:-:S07]  /*3bc0*/  FFMA.FTZ R8, R165, c[0x0][0x23c], -R13 ;  /* 0x00008f00a5087a23 */ /* 0x020fce000001080d */
[C---:B---3--:R-:W-:Y:S01]  /*3bd0*/  HMMA.16816.F32.BF16 R168, R4.reuse, R20, R116 ;  /* 0x0000001404a8723c */ /* 0x048fe20000041874 */
[----:B------:R1:W-:Y:S07]  /*3be0*/  MUFU.EX2 R216, R8 ;  /* 0x0000000800d87308 */ /* 0x0003ee0000000800 */
[C---:B------:R-:W-:Y:S08]  /*3bf0*/  HMMA.16816.F32.BF16 R128, R4.reuse, R28, R108 ;  /* 0x0000001c0480723c */ /* 0x040ff0000004186c */
[----:B----4-:R-:W-:Y:S01]  /*3c00*/  HMMA.16816.F32.BF16 R116, R4, R32, R96 ;  /* 0x000000200474723c */ /* 0x010fe20000041860 */
        /* <DEDUP_REMOVED lines=13> */
[----:B-1----:R-:W-:-:S07]  /*3ce0*/  FFMA.FTZ R8, R167, c[0x0][0x23c], -R12 ;  /* 0x00008f00a7087a23 */ /* 0x002fce000001080c */
[----:B------:R-:W-:Y:S01]  /*3cf0*/  HMMA.16816.F32.BF16 R84, R4, R42, R64 ;  /* 0x0000002a0454723c */ /* 0x000fe20000041840 */
[----:B------:R1:W-:Y:S06]  /*3d00*/  MUFU.EX2 R212, R8 ;  /* 0x0000000800d47308 */ /* 0x0003ec0000000800 */
[----:B------:R-:W-:Y:S02]  /*3d10*/  F2FP.BF16.PACK_AB R4, R231, R232 ;  /* 0x000000e8e704723e */ /* 0x000fe400000010ff */
[----:B------:R-:W-:Y:S02]  /*3d20*/  F2FP.BF16.PACK_AB R5, R228, R219 ;  /* 0x000000dbe405723e */ /* 0x000fe400000010ff */
[----:B------:R-:W-:-:S02]  /*3d30*/  F2FP.BF16.PACK_AB R6, R229, R230 ;  /* 0x000000e6e506723e */ /* 0x000fc400000010ff */
[----:B------:R-:W-:Y:S01]  /*3d40*/  F2FP.BF16.PACK_AB R7, R217, R218 ;  /* 0x000000dad907723e */ /* 0x000fe200000010ff */
[----:B-1----:R-:W-:-:S06]  /*3d50*/  FFMA.FTZ R8, R176, c[0x0][0x23c], -R12 ;  /* 0x00008f00b0087a23 */ /* 0x002fcc000001080c */
[C---:B------:R-:W-:Y:S01]  /*3d60*/  HMMA.16816.F32.BF16 R80, R4.reuse, R24, R68 ;  /* 0x000000180450723c */ /* 0x040fe20000041844 */
[----:B------:R1:W3:Y:S07]  /*3d70*/  MUFU.EX2 R211, R8 ;  /* 0x0000000800d37308 */ /* 0x0002ee0000000800 */
        /* <DEDUP_REMOVED lines=8> */
[----:B------:R1:W4:Y:S07]  /*3e00*/  MUFU.EX2 R210, R8 ;  /* 0x0000000800d27308 */ /* 0x00032e0000000800 */
[C---:B------:R-:W-:Y:S01]  /*3e10*/  HMMA.16816.F32.BF16 R48, R4.reuse, R18, R132 ;  /* 0x000000120430723c */ /* 0x040fe20000041884 */
[----:B------:R-:W5:Y:S07]  /*3e20*/  LDSM.16.MT88.4 R16, [R222+0x9800] ;  /* 0x00980000de10783b */ /* 0x000f6e0000004200 */
[C---:B------:R-:W-:Y:S01]  /*3e30*/  HMMA.16816.F32.BF16 R60, R4.reuse, R26, R144 ;  /* 0x0000001a043c723c */ /* 0x040fe20000041890 */
[--C-:B-1----:R-:W-:Y:S01]  /*3e40*/  FFMA.FTZ R8, R179, c[0x0][0x23c], -R0.reuse ;  /* 0x00008f00b3087a23 */ /* 0x102fe20000010800 */
[----:B------:R-:W1:Y:S03]  /*3e50*/  LDSM.16.MT88.4 R24, [R220+0x9800] ;  /* 0x00980000dc18783b */ /* 0x000e660000004200 */
[----:B------:R2:W-:Y:S03]  /*3e60*/  MUFU.EX2 R208, R8 ;  /* 0x0000000800d07308 */ /* 0x0005e60000000800 */
[C---:B------:R-:W-:Y:S01]  /*3e70*/  HMMA.16816.F32.BF16 R52, R4.reuse, R22, R140 ;  /* 0x000000160434723c */ /* 0x040fe2000004188c */
[----:B------:R-:W1:Y:S04]  /*3e80*/  LDSM.16.MT88.4 R20, [R220+0xa800] ;  /* 0x00a80000dc14783b */ /* 0x000e680000004200 */
[----:B------:R-:W-:Y:S03]  /*3e90*/  LDSM.16.MT88.4 R140, [R222+0x9c00] ;  /* 0x009c0000de8c783b */ /* 0x000fe60000004200 */
[----:B------:R-:W-:Y:S01]  /*3ea0*/  HMMA.16816.F32.BF16 R44, R4, R30, R148 ;  /* 0x0000001e042c723c */ /* 0x000fe20000041894 */
[----:B------:R-:W1:Y:S01]  /*3eb0*/  LDSM.16.MT88.4 R28, [R222+0xa800] ;  /* 0x00a80000de1c783b */ /* 0x000e620000004200 */
[----:B--2---:R-:W-:-:S06]  /*3ec0*/  FFMA.FTZ R8, R180, c[0x0][0x23c], -R0 ;  /* 0x00008f00b4087a23 */ /* 0x004fcc0000010800 */
[C---:B------:R-:W-:Y:S01]  /*3ed0*/  HMMA.16816.F32.BF16 R56, R4.reuse, R34, R152 ;  /* 0x000000220438723c */ /* 0x040fe20000041898 */
[----:B------:R2:W1:Y:S01]  /*3ee0*/  MUFU.EX2 R207, R8 ;  /* 0x0000000800cf7308 */ /* 0x0004620000000800 */
[----:B------:R-:W1:Y:S06]  /*3ef0*/  LDSM.16.MT88.4 R32, [R220+0xb800] ;  /* 0x00b80000dc20783b */ /* 0x000e6c0000004200 */
[----:B------:R-:W-:Y:S01]  /*3f00*/  HMMA.16816.F32.BF16 R40, R4, R42, R156 ;  /* 0x0000002a0428723c */ /* 0x000fe2000004189c */
[----:B------:R-:W1:Y:S06]  /*3f10*/  LDSM.16.MT88.4 R156, [R220+0xac00] ;  /* 0x00ac0000dc9c783b */ /* 0x000e6c0000004200 */
[----:B------:R-:W-:Y:S01]  /*3f20*/  F2FP.BF16.PACK_AB R4, R215, R216 ;  /* 0x000000d8d704723e */ /* 0x000fe200000010ff */
[----:B--2---:R-:W-:Y:S01]  /*3f30*/  FFMA.FTZ R8, R181, c[0x0][0x23c], -R0 ;  /* 0x00008f00b5087a23 */ /* 0x004fe20000010800 */
[----:B---3--:R-:W-:-:S02]  /*3f40*/  F2FP.BF16.PACK_AB R5, R211, R212 ;  /* 0x000000d4d305723e */ /* 0x008fc400000010ff */
[----:B------:R-:W-:Y:S01]  /*3f50*/  F2FP.BF16.PACK_AB R6, R213, R214 ;  /* 0x000000d6d506723e */ /* 0x000fe200000010ff */
[----:B------:R2:W-:Y:S01]  /*3f60*/  MUFU.EX2 R206, R8 ;  /* 0x0000000800ce7308 */ /* 0x0005e20000000800 */
[----:B----4-:R-:W-:-:S07]  /*3f70*/  F2FP.BF16.PACK_AB R7, R210, R209 ;  /* 0x000000d1d207723e */ /* 0x010fce00000010ff */
[----:B-----5:R-:W-:Y:S01]  /*3f80*/  HMMA.16816.F32.BF16 R132, R4, R16, R168 ;  /* 0x000000100484723c */ /* 0x020fe200000418a8 */
[----:B--2---:R-:W-:-:S07]  /*3f90*/  FFMA.FTZ R8, R182, c[0x0][0x23c], -R0 ;  /* 0x00008f00b6087a23 */ /* 0x004fce0000010800 */
[C---:B-1----:R-:W-:Y:S01]  /*3fa0*/  HMMA.16816.F32.BF16 R112, R4.reuse, R24, R172 ;  /* 0x000000180470723c */ /* 0x042fe200000418ac */
[----:B------:R-:W-:Y:S01]  /*3fb0*/  LDSM.16.MT88.4 R172, [R222+0xac00] ;  /* 0x00ac0000deac783b */ /* 0x000fe20000004200 */
[----:B------:R1:W-:Y:S06]  /*3fc0*/  MUFU.EX2 R107, R8 ;  /* 0x00000008006b7308 */ /* 0x0003ec0000000800 */
[C---:B------:R-:W-:Y:S08]  /*3fd0*/  HMMA.16816.F32.BF16 R160, R4.reuse, R20, R160 ;  /* 0x0000001404a0723c */ /* 0x040ff000000418a0 */
[----:B------:R-:W-:Y:S01]  /*3fe0*/  HMMA.16816.F32.BF16 R164, R4, R28, R128 ;  /* 0x0000001c04a4723c */ /* 0x000fe20000041880 */
[----:B-1----:R-:W-:Y:S01]  /*3ff0*/  FFMA.FTZ R8, R188, c[0x0][0x23c], -R2 ;  /* 0x00008f00bc087a23 */ /* 0x002fe20000010802 */
[----:B------:R-:W-:-:S03]  /*4000*/  MOV R188, R105 ;  /* 0x0000006900bc7202 */ /* 0x000fc60000000f00 */
[----:B------:R1:W-:Y:S03]  /*4010*/  MUFU.EX2 R106, R8 ;  /* 0x00000008006a7308 */ /* 0x0003e60000000800 */
[C---:B------:R-:W-:Y:S08]  /*4020*/  HMMA.16816.F32.BF16 R176, R4.reuse, R32, R116 ;  /* 0x0000002004b0723c */ /* 0x040ff00000041874 */
[----:B------:R-:W-:Y:S01]  /*4030*/  HMMA.16816.F32.BF16 R120, R4, R26, R120 ;  /* 0x0000001a0478723c */ /* 0x000fe20000041878 */
[----:B-1----:R-:W-:Y:S01]  /*4040*/  FFMA.FTZ R8, R190, c[0x0][0x23c], -R2 ;  /* 0x00008f00be087a23 */ /* 0x002fe20000010802 */
[----:B------:R-:W-:-:S06]  /*4050*/  MOV R190, R101 ;  /* 0x0000006500be7202 */ /* 0x000fcc0000000f00 */
[C---:B------:R-:W-:Y:S01]  /*4060*/  HMMA.16816.F32.BF16 R136, R4.reuse, R18, R136 ;  /* 0x000000120488723c */ /* 0x040fe20000041888 */
[----:B------:R1:W2:Y:S07]  /*4070*/  MUFU.EX2 R105, R8 ;  /* 0x0000000800697308 */ /* 0x0002ae0000000800 */
[C---:B------:R-:W-:Y:S08]  /*4080*/  HMMA.16816.F32.BF16 R96, R4.reuse, R22, R96 ;  /* 0x000000160460723c */ /* 0x040ff00000041860 */
[----:B------:R-:W-:Y:S01]  /*4090*/  HMMA.16816.F32.BF16 R168, R4, R30, R92 ;  /* 0x0000001e04a8723c */ /* 0x000fe2000004185c */
[----:B-1----:R-:W-:-:S04]  /*40a0*/  FFMA.FTZ R8, R183, c[0x0][0x23c], -R2 ;  /* 0x00008f00b7087a23 */ /* 0x002fc80000010802 */
[----:B------:R1:W-:Y:S03]  /*40b0*/  MUFU.EX2 R101, R8 ;  /* 0x0000000800657308 */ /* 0x0003e60000000800 */
[C---:B------:R-:W-:Y:S08]  /*40c0*/  HMMA.16816.F32.BF16 R180, R4.reuse, R36, R108 ;  /* 0x0000002404b4723c */ /* 0x040ff0000004186c */
[----:B------:R-:W-:Y:S01]  /*40d0*/  HMMA.16816.F32.BF16 R88, R4, R34, R88 ;  /* 0x000000220458723c */ /* 0x000fe20000041858 */
[----:B-1----:R-:W-:Y:S01]  /*40e0*/  FFMA.FTZ R8, R189, c[0x0][0x23c], -R2 ;  /* 0x00008f00bd087a23 */ /* 0x002fe20000010802 */
[----:B------:R-:W-:-:S06]  /*40f0*/  MOV R189, R100 ;  /* 0x0000006400bd7202 */ /* 0x000fcc0000000f00 */
[----:B------:R-:W-:Y:S01]  /*4100*/  HMMA.16816.F32.BF16 R108, R4, R38, R84 ;  /* 0x00000026046c723c */ /* 0x000fe20000041854 */
[----:B------:R-:W1:Y:S06]  /*4110*/  MUFU.EX2 R100, R8 ;  /* 0x0000000800647308 */ /* 0x000e6c0000000800 */
[----:B------:R-:W-:Y:S02]  /*4120*/  F2FP.BF16.PACK_AB R4, R207, R208 ;  /* 0x000000d0cf04723e */ /* 0x000fe400000010ff */
[----:B--2---:R-:W-:Y:S02]  /*4130*/  F2FP.BF16.PACK_AB R5, R105, R106 ;  /* 0x0000006a6905723e */ /* 0x004fe400000010ff */
[----:B------:R-:W-:-:S02]  /*4140*/  F2FP.BF16.PACK_AB R6, R107, R206 ;  /* 0x000000ce6b06723e */ /* 0x000fc400000010ff */
[----:B-1----:R-:W-:Y:S01]  /*4150*/  F2FP.BF16.PACK_AB R7, R100, R101 ;  /* 0x000000656407723e */ /* 0x002fe200000010ff */
[----:B------:R-:W-:-:S06]  /*4160*/  FFMA.FTZ R8, R191, c[0x0][0x23c], -R13 ;  /* 0x00008f00bf087a23 */ /* 0x000fcc000001080d */
[C---:B------:R-:W-:Y:S01]  /*4170*/  HMMA.16816.F32.BF16 R60, R4.reuse, R26, R60 ;  /* 0x0000001a043c723c */ /* 0x040fe2000004183c */
[----:B------:R1:W-:Y:S06]  /*4180*/  MUFU.EX2 R26, R8 ;  /* 0x00000008001a7308 */ /* 0x0003ec0000000800 */
[----:B------:R-:W-:Y:S01]  /*4190*/  MOV R27, R124 ;  /* 0x0000007c001b7202 */ /* 0x000fe20000000f00 */
[C---:B------:R-:W-:Y:S01]  /*41a0*/  HMMA.16816.F32.BF16 R116, R4.reuse, R24, R80 ;  /* 0x000000180474723c */ /* 0x040fe20000041850 */
[----:B------:R-:W2:Y:S04]  /*41b0*/  LDSM.16.MT88.4 R124, [R220+0x9c00] ;  /* 0x009c0000dc7c783b */ /* 0x000ea80000004200 */
[----:B------:R-:W3:Y:S03]  /*41c0*/  LDSM.16.MT88.4 R80, [R220+0xbc00] ;  /* 0x00bc0000dc50783b */ /* 0x000ee60000004200 */
[----:B------:R-:W-:Y:S01]  /*41d0*/  HMMA.16816.F32.BF16 R48, R4, R22, R48 ;  /* 0x000000160430723c */ /* 0x000fe20000041830 */
[----:B-1----:R-:W-:-:S04]  /*41e0*/  FFMA.FTZ R8, R192, c[0x0][0x23c], -R13 ;  /* 0x00008f00c0087a23 */ /* 0x002fc8000001080d */
[----:B------:R1:W4:Y:S03]  /*41f0*/  MUFU.EX2 R25, R8 ;  /* 0x0000000800197308 */ /* 0x0003260000000800 */
[C---:B------:R-:W-:Y:S08]  /*4200*/  HMMA.16816.F32.BF16 R144, R4.reuse, R20, R72 ;  /* 0x000000140490723c */ /* 0x040ff00000041848 */
[----:B------:R-:W-:Y:S01]  /*4210*/  HMMA.16816.F32.BF16 R52, R4, R18, R52 ;  /* 0x000000120434723c */ /* 0x000fe20000041834 */
[----:B-1----:R-:W-:Y:S01]  /*4220*/  FFMA.FTZ R8, R14, c[0x0][0x23c], -R13 ;  /* 0x00008f000e087a23 */ /* 0x002fe2000001080d */
[----:B----4-:R-:W-:-:S06]  /*4230*/  F2FP.BF16.PACK_AB R92, R25, R26 ;  /* 0x0000001a195c723e */ /* 0x010fcc00000010ff */
[C---:B------:R-:W-:Y:S01]  /*4240*/  HMMA.16816.F32.BF16 R128, R4.reuse, R16, R76 ;  /* 0x000000100480723c */ /* 0x040fe2000004184c */
[----:B------:R1:W-:Y:S07]  /*4250*/  MUFU.EX2 R24, R8 ;  /* 0x0000000800187308 */ /* 0x0003ee0000000800 */
[C---:B------:R-:W-:Y:S08]  /*4260*/  HMMA.16816.F32.BF16 R68, R4.reuse, R28, R68 ;  /* 0x0000001c0444723c */ /* 0x040ff00000041844 */
        /* <DEDUP_REMOVED lines=9> */
[----:B------:R-:W-:Y:S07]  /*4300*/  HMMA.16816.F32.BF16 R40, R4, R38, R40 ;  /* 0x000000260428723c */ /* 0x000fee0000041828 */
[----:B------:R-:W-:-:S02]  /*4310*/  FFMA.FTZ R4, R200, c[0x0][0x23c], -R0 ;  /* 0x00008f00c8047a23 */ /* 0x000fc40000010800 */
[----:B-1----:R-:W-:Y:S02]  /*4320*/  FFMA.FTZ R8, R196, c[0x0][0x23c], -R12 ;  /* 0x00008f00c4087a23 */ /* 0x002fe4000001080c */
[----:B------:R-:W-:Y:S01]  /*4330*/  FADD.FTZ R5, R189, R27 ;  /* 0x0000001bbd057221 */ /* 0x000fe20000010000 */
[----:B------:R-:W-:Y:S01]  /*4340*/  MUFU.EX2 R16, R4 ;  /* 0x0000000400107308 */ /* 0x000fe20000000800 */
[----:B------:R-:W-:Y:S02]  /*4350*/  FADD.FTZ R6, R252, R250 ;  /* 0x000000fafc067221 */ /* 0x000fe40000010000 */
[----:B------:R-:W-:Y:S02]  /*4360*/  FADD.FTZ R5, R190, R5 ;  /* 0x00000005be057221 */ /* 0x000fe40000010000 */
[----:B------:R-:W-:Y:S02]  /*4370*/  FADD.FTZ R6, R249, R6 ;  /* 0x00000006f9067221 */ /* 0x000fe40000010000 */
[----:B------:R-:W-:Y:S01]  /*4380*/  FADD.FTZ R5, R188, R5 ;  /* 0x00000005bc057221 */ /* 0x000fe20000010000 */
[----:B------:R1:W4:Y:S01]  /*4390*/  MUFU.EX2 R21, R8 ;  /* 0x0000000800157308 */ /* 0x0003220000000800 */
[----:B------:R-:W-:-:S02]  /*43a0*/  FADD.FTZ R6, R251, R6 ;  /* 0x00000006fb067221 */ /* 0x000fc40000010000 */
[----:B------:R-:W-:Y:S02]  /*43b0*/  FADD.FTZ R5, R239, R5 ;  /* 0x00000005ef057221 */ /* 0x000fe40000010000 */
[----:B------:R-:W-:Y:S02]  /*43c0*/  FADD.FTZ R6, R233, R6 ;  /* 0x00000006e9067221 */ /* 0x000fe40000010000 */
[----:B-1----:R-:W-:Y:S01]  /*43d0*/  FFMA.FTZ R8, R195, c[0x0][0x23c], -R12 ;  /* 0x00008f00c3087a23 */ /* 0x002fe2000001080c */
[----:B----4-:R-:W-:-:S03]  /*43e0*/  F2FP.BF16.PACK_AB R93, R21, R22 ;  /* 0x00000016155d723e */ /* 0x010fc600000010ff */
[----:B------:R1:W-:Y:S02]  /*43f0*/  MUFU.EX2 R19, R8 ;  /* 0x0000000800137308 */ /* 0x0003e40000000800 */
[----:B-1----:R-:W-:-:S06]  /*4400*/  FFMA.FTZ R8, R197, c[0x0][0x23c], -R12 ;  /* 0x00008f00c5087a23 */ /* 0x002fcc000001080c */
[----:B------:R1:W4:Y:S02]  /*4410*/  MUFU.EX2 R20, R8 ;  /* 0x0000000800147308 */ /* 0x0003240000000800 */
[----:B-1----:R-:W-:Y:S01]  /*4420*/  FFMA.FTZ R8, R199, c[0x0][0x23c], -R0 ;  /* 0x00008f00c7087a23 */ /* 0x002fe20000010800 */
[----:B----4-:R-:W-:-:S05]  /*4430*/  F2FP.BF16.PACK_AB R95, R20, R19 ;  /* 0x00000013145f723e */ /* 0x010fca00000010ff */
[----:B------:R1:W-:Y:S02]  /*4440*/  MUFU.EX2 R18, R8 ;  /* 0x0000000800127308 */ /* 0x0003e40000000800 */
[C---:B------:R-:W-:Y:S08]  /*4450*/  HMMA.16816.F32.BF16 R152, R92.reuse, R158, R96 ;  /* 0x0000009e5c98723c */ /* 0x040ff00000041860 */
[----:B------:R-:W-:Y:S01]  /*4460*/  HMMA.16816.F32.BF16 R148, R92, R156, R160 ;  /* 0x0000009c5c94723c */ /* 0x000fe200000418a0 */
[----:B-1----:R-:W-:-:S02]  /*4470*/  FFMA.FTZ R8, R198, c[0x0][0x23c], -R0 ;  /* 0x00008f00c6087a23 */ /* 0x002fc40000010800 */
[----:B------:R-:W-:Y:S02]  /*4480*/  FFMA.FTZ R0, R201, c[0x0][0x23c], -R0 ;  /* 0x00008f00c9007a23 */ /* 0x000fe40000010800 */
[----:B------:R1:W4:Y:S03]  /*4490*/  MUFU.EX2 R17, R8 ;  /* 0x0000000800117308 */ /* 0x0003260000000800 */
[C---:B--2---:R-:W-:Y:S05]  /*44a0*/  HMMA.16816.F32.BF16 R112, R92.reuse, R124, R112 ;  /* 0x0000007c5c70723c */ /* 0x044fea0000041870 */
[----:B------:R2:W5:Y:S03]  /*44b0*/  MUFU.EX2 R15, R0 ;  /* 0x00000000000f7308 */ /* 0x0005660000000800 */
[----:B------:R-:W-:Y:S01]  /*44c0*/  HMMA.16816.F32.BF16 R120, R92, R126, R120 ;  /* 0x0000007e5c78723c */ /* 0x000fe20000041878 */
[----:B-1----:R-:W1:Y:S01]  /*44d0*/  LDSM.16.MT88.4 R8, [R222+0xbc00] ;  /* 0x00bc0000de08783b */ /* 0x002e620000004200 */
[----:B----4-:R-:W-:-:S06]  /*44e0*/  F2FP.BF16.PACK_AB R96, R17, R18 ;  /* 0x000000121160723e */ /* 0x010fcc00000010ff */
[----:B------:R-:W-:Y:S01]  /*44f0*/  HMMA.16816.F32.BF16 R132, R92, R140, R132 ;  /* 0x0000008c5c84723c */ /* 0x000fe20000041884 */
[----:B--2---:R-:W-:Y:S01]  /*4500*/  FFMA.FTZ R0, R202, c[0x0][0x23c], -R2 ;  /* 0x00008f00ca007a23 */ /* 0x004fe20000010802 */
[----:B-----5:R-:W-:-:S06]  /*4510*/  F2FP.BF16.PACK_AB R98, R15, R16 ;  /* 0x000000100f62723e */ /* 0x020fcc00000010ff */
[C---:B------:R-:W-:Y:S01]  /*4520*/  HMMA.16816.F32.BF16 R136, R92.reuse, R142, R136 ;  /* 0x0000008e5c88723c */ /* 0x040fe20000041888 */
[----:B------:R2:W-:Y:S07]  /*4530*/  MUFU.EX2 R14, R0 ;  /* 0x00000000000e7308 */ /* 0x0005ee0000000800 */
[C---:B------:R-:W-:Y:S08]  /*4540*/  HMMA.16816.F32.BF16 R164, R92.reuse, R172, R164 ;  /* 0x000000ac5ca4723c */ /* 0x040ff000000418a4 */
[----:B------:R-:W-:Y:S01]  /*4550*/  HMMA.16816.F32.BF16 R168, R92, R174, R168 ;  /* 0x000000ae5ca8723c */ /* 0x000fe200000418a8 */
[----:B--2---:R-:W-:-:S04]  /*4560*/  FFMA.FTZ R0, R203, c[0x0][0x23c], -R2 ;  /* 0x00008f00cb007a23 */ /* 0x004fc80000010802 */
[----:B------:R2:W4:Y:S03]  /*4570*/  MUFU.EX2 R13, R0 ;  /* 0x00000000000d7308 */ /* 0x0005260000000800 */
[C---:B---3--:R-:W-:Y:S08]  /*4580*/  HMMA.16816.F32.BF16 R72, R92.reuse, R80, R176 ;  /* 0x000000505c48723c */ /* 0x048ff000000418b0 */
[----:B------:R-:W-:Y:S01]  /*4590*/  HMMA.16816.F32.BF16 R76, R92, R82, R88 ;  /* 0x000000525c4c723c */ /* 0x000fe20000041858 */
[--C-:B--2---:R-:W-:Y:S01]  /*45a0*/  FFMA.FTZ R0, R204, c[0x0][0x23c], -R2.reuse ;  /* 0x00008f00cc007a23 */ /* 0x104fe20000010802 */
[----:B----4-:R-:W-:Y:S01]  /*45b0*/  F2FP.BF16.PACK_AB R97, R13, R14 ;  /* 0x0000000e0d61723e */ /* 0x010fe200000010ff */
        /* <DEDUP_REMOVED lines=68> */
[----:B------:R1:W-:Y:S01]  /*4a00*/  STL [R1], R5 ;  /* 0x0000000501007387 */ /* 0x0003e20000100800 */
[----:B------:R-:W-:Y:S01]  /*4a10*/  FADD.FTZ R2, R23, R2 ;  /* 0x0000000217027221 */ /* 0x000fe20000010000 */
[----:B------:R-:W-:Y:S02]  /*4a20*/  HMMA.16816.F32.BF16 R96, R96, R10, R40 ;  /* 0x0000000a6060723c */ /* 0x000fe40000041828 */
[----:B------:R1:W-:Y:S04]  /*4a30*/  STL [R1+0x4], R4 ;  /* 0x0000040401007387 */ /* 0x0003e80000100800 */
[----:B------:R1:W-:Y:S04]  /*4a40*/  STL [R1+0xc], R0 ;  /* 0x00000c0001007387 */ /* 0x0003e80000100800 */
[----:B------:R1:W-:Y:S01]  /*4a50*/  STL [R1+0x8], R2 ;  /* 0x0000080201007387 */ /* 0x0003e20000100800 */
[----:B------:R-:W-:Y:S05]  /*4a60*/  @!P0 BRA `(.L_x_292) ;  /* 0x000039c000008947 */ /* 0x000fea0003800000 */
[----:B------:R-:W-:Y:S01]  /*4a70*/  ULDC.64 UR4, c[0x0][0x1a0] ;  /* 0x0000680000047ab9 */ /* 0x000fe20000000a00 */
[----:B------:R-:W-:Y:S01]  /*4a80*/  LEA.HI.SX32 R227, R227, 0xfffffffe, 0x1a ;  /* 0xfffffffee3e37811 */ /* 0x000fe200078fd2ff */
[----:B------:R-:W-:Y:S01]  /*4a90*/  IMAD.MOV.U32 R105, RZ, RZ, R103 ;  /* 0x000000ffff697224 */ /* 0x000fe200078e0067 */
[----:B------:R-:W-:Y:S01]  /*4aa0*/  MOV R107, R3 ;  /* 0x00000003006b7202 */ /* 0x000fe20000000f00 */
[----:B------:R-:W-:Y:S01]  /*4ab0*/  IMAD.MOV.U32 R100, RZ, RZ, R104 ;  /* 0x000000ffff647224 */ /* 0x000fe200078e0068 */
[----:B------:R-:W-:Y:S01]  /*4ac0*/  MOV R106, R102 ;  /* 0x00000066006a7202 */ /* 0x000fe20000000f00 */
[----:B------:R-:W-:-:S02]  /*4ad0*/  USHF.L.U64.HI UR5, UR4, 0x6, UR5 ;  /* 0x0000000604057899 */ /* 0x000fc40008010205 */
[----:B------:R-:W-:Y:S01]  /*4ae0*/  USHF.L.U32 UR4, UR4, 0x6, URZ ;  /* 0x0000000604047899 */ /* 0x000fe2000800063f */
[----:B------:R-:W-:Y:S05]  /*4af0*/  BRA `(.L_x_293) ;  /* 0x000001e000007947 */ /* 0x000fea0003800000 */
.L_x_295:
[----:B------:R-:W2:Y:S01]  /*4b00*/  LDL.64 R102, [R1+0x28] ;  /* 0x0000280001667983 */ /* 0x000ea20000100a00 */
[----:B------:R-:W-:Y:S01]  /*4b10*/  IADD3 R0, R227, -0x1, RZ ;  /* 0xffffffffe3007810 */ /* 0x000fe20007ffe0ff */
[----:B------:R-:W-:Y:S02]  /*4b20*/  IMAD.MOV.U32 R101, RZ, RZ, c[0x0][0x198] ;  /* 0x00006600ff657624 */ /* 0x000fe400078e00ff */
[----:B------:R-:W3:Y:S01]  /*4b30*/  LDL.64 R242, [R1+0x18] ;  /* 0x0000180001f27983 */ /* 0x000ee20000100a00 */
[----:B------:R-:W-:Y:S01]  /*4b40*/  SHF.R.S32.HI R2, RZ, 0x1f, R0 ;  /* 0x0000001fff027819 */ /* 0x000fe20000011400 */
[----:B------:R-:W-:Y:S04]  /*4b50*/  IMAD.WIDE.U32 R4, R0, c[0x0][0x198], RZ ;  /* 0x0000660000047a25 */ /* 0x000fe800078e00ff */
[----:B------:R-:W-:Y:S04]  /*4b60*/  IMAD R2, R2, c[0x0][0x198], RZ ;  /* 0x0000660002027a24 */ /* 0x000fe800078e02ff */
[----:B------:R-:W-:Y:S04]  /*4b70*/  IMAD R2, R0, c[0x0][0x19c], R2 ;  /* 0x0000670000027a24 */ /* 0x000fe800078e0202 */
[----:B------:R-:W-:Y:S01]  /*4b80*/  IMAD.IADD R3, R5, 0x1, R2 ;  /* 0x0000000105037824 */ /* 0x000fe200078e0202 */
[----:B--2---:R-:W-:Y:S01]  /*4b90*/  LEA R0, P1, R4, R102, 0x6 ;  /* 0x0000006604007211 */ /* 0x004fe200078230ff */
[----:B------:R-:W-:Y:S02]  /*4ba0*/  IMAD.MOV.U32 R103, RZ, RZ, c[0x0][0x198] ;  /* 0x00006600ff677624 */ /* 0x000fe400078e00ff */
[----:B------:R-:W-:Y:S01]  /*4bb0*/  IMAD.MOV.U32 R102, RZ, RZ, 0x6 ;  /* 0x00000006ff667424 */ /* 0x000fe200078e00ff */
[----:B------:R-:W-:Y:S02]  /*4bc0*/  LEA R2, P2, R0, c[0x0][0x168], 0x1 ;  /* 0x00005a0000027a11 */ /* 0x000fe400078408ff */
[----:B---3--:R-:W-:Y:S02]  /*4bd0*/  LEA.HI.X R3, R4, R243, R3, 0x6, P1 ;  /* 0x000000f304037211 */ /* 0x008fe400008f3403 */
[----:B------:R-:W-:Y:S02]  /*4be0*/  SHF.L.U32 R103, R103, 0x6, RZ ;  /* 0x0000000667677819 */ /* 0x000fe400000006ff */
[----:B------:R-:W-:Y:S02]  /*4bf0*/  LEA.HI.X R3, R0, c[0x0][0x16c], R3, 0x1, P2 ;  /* 0x00005b0000037a11 */ /* 0x000fe400010f0c03 */
[----:B------:R-:W-:Y:S02]  /*4c00*/  IADD3 R4, P1, R103, R2, RZ ;  /* 0x0000000267047210 */ /* 0x000fe40007f3e0ff */
[----:B------:R-:W-:Y:S01]  /*4c10*/  SHF.L.U64.HI R101, R101, R102, c[0x0][0x19c] ;  /* 0x0000670065657619 */ /* 0x000fe20000010266 */
[----:B------:R-:W-:Y:S01]  /*4c20*/  @!PT LDS RZ, [RZ] ;  /* 0x00000000fffff984 */ /* 0x000fe20000000800 */
[----:B------:R-:W-:Y:S01]  /*4c30*/  @!PT LDS RZ, [RZ] ;  /* 0x00000000fffff984 */ /* 0x000fe20000000800 */
[----:B------:R-:W-:Y:S01]  /*4c40*/  @!PT LDS RZ, [RZ] ;  /* 0x00000000fffff984 */ /* 0x000fe20000000800 */
[----:B------:R1:W-:Y:S03]  /*4c50*/  LDGSTS.E.BYPASS.LTC128B.128 [R226+0x6000], [R2.64] ;  /* 0x0600000002e27fae */ /* 0x0003e6000b901d46 */
[----:B------:R-:W-:Y:S01]  /*4c60*/  IADD3.X R5, R101, R3, RZ, P1, !PT ;  /* 0x0000000365057210 */ /* 0x000fe20000ffe4ff */
[----:B------:R1:W-:Y:S04]  /*4c70*/  LDGSTS.E.BYPASS.LTC128B.128 [R226+0x7000], [R2.64+0x40] ;  /* 0x0700004002e27fae */ /* 0x0003e8000b901d46 */
[----:B------:R1:W-:Y:S04]  /*4c80*/  LDGSTS.E.BYPASS.LTC128B.128 [R226+0x8000], [R2.64+0x80] ;  /* 0x0800008002e27fae */ /* 0x0003e8000b901d46 */
[----:B------:R1:W-:Y:S04]  /*4c90*/  LDGSTS.E.BYPASS.LTC128B.128 [R226+0x6800], [R4.64] ;  /* 0x0680000004e27fae */ /* 0x0003e8000b901d46 */
[----:B------:R1:W-:Y:S04]  /*4ca0*/  LDGSTS.E.BYPASS.LTC128B.128 [R226+0x7800], [R4.64+0x40] ;  /* 0x0780004004e27fae */ /* 0x0003e8000b901d46 */
[----:B------:R1:W-:Y:S04]  /*4cb0*/  LDGSTS.E.BYPASS.LTC128B.128 [R226+0x8800], [R4.64+0x80] ;  /* 0x0880008004e27fae */ /* 0x0003e8000b901d46 */
[----:B------:R-:W0:Y:S01]  /*4cc0*/  LDGDEPBAR ;  /* 0x00000000000079af */ /* 0x000e220000000000 */
[----:B------:R-:W-:-:S05]  /*4cd0*/  BRA `(.L_x_294) ;  /* 0x0000121000007947 */ /* 0x000fca0003800000 */
.L_x_293:
[----:B------:R-:W2:Y:S01]  /*4ce0*/  LDL.64 R8, [R1+0x20] ;  /* 0x0000200001087983 */ /* 0x000ea20000100a00 */
[----:B-1----:R-:W-:Y:S01]  /*4cf0*/  SHF.R.S32.HI R0, RZ, 0x1f, R227 ;  /* 0x0000001fff007819 */ /* 0x002fe200000114e3 */
[----:B------:R-:W-:Y:S04]  /*4d00*/  DEPBAR.LE SB0, 0x0 ;  /* 0x000080000000791a */ /* 0x000fe80000000000 */
[----:B------:R-:W3:Y:S01]  /*4d10*/  LDL R6, [R1+0x10] ;  /* 0x0000100001067983 */ /* 0x000ee20000100800 */
[----:B------:R-:W-:Y:S02]  /*4d20*/  IMAD R0, R0, c[0x0][0x1a0], RZ ;  /* 0x0000680000007a24 */ /* 0x000fe400078e02ff */
[C---:B------:R-:W-:Y:S01]  /*4d30*/  IMAD.WIDE.U32 R4, R227.reuse, c[0x0][0x1a0], RZ ;  /* 0x00006800e3047a25 */ /* 0x040fe200078e00ff */
[----:B------:R-:W-:Y:S03]  /*4d40*/  BAR.SYNC.DEFER_BLOCKING 0x0 ;  /* 0x0000000000007b1d */ /* 0x000fe60000010000 */
[----:B------:R-:W-:Y:S05]  /*4d50*/  IMAD R2, R227, c[0x0][0x1a4], R0 ;  /* 0x00006900e3027a24 */ /* 0x000fea00078e0200 */
[----:B------:R-:W-:Y:S02]  /*4d60*/  IADD3 R5, R5, R2, RZ ;  /* 0x0000000205057210 */ /* 0x000fe40007ffe0ff */
        /* <DEDUP_REMOVED lines=10> */
[----:B------:R-:W-:Y:S07]  /*4e10*/  ISETP.GT.AND P0, PT, R227, RZ, PT ;  /* 0x000000ffe300720c */ /* 0x000fee0003f04270 */
[----:B------:R1:W-:Y:S08]  /*4e20*/  LDGSTS.E.BYPASS.LTC128B.128 [R226+0xa000], [R2.64+0x40] ;  /* 0x0a00004002e27fae */ /* 0x0003f0000b901d46 */
[----:B------:R1:W-:Y:S08]  /*4e30*/  LDGSTS.E.BYPASS.LTC128B.128 [R226+0xb000], [R2.64+0x80] ;  /* 0x0b00008002e27fae */ /* 0x0003f0000b901d46 */
[----:B------:R2:W-:Y:S08]  /*4e40*/  LDGSTS.E.BYPASS.LTC128B.128 [R226+0x9800], [R4.64] ;  /* 0x0980000004e27fae */ /* 0x0005f0000b901d46 */
[----:B------:R2:W-:Y:S08]  /*4e50*/  LDGSTS.E.BYPASS.LTC128B.128 [R226+0xa800], [R4.64+0x40] ;  /* 0x0a80004004e27fae */ /* 0x0005f0000b901d46 */
[----:B------:R2:W-:Y:S08]  /*4e60*/  LDGSTS.E.BYPASS.LTC128B.128 [R226+0xb800], [R4.64+0x80] ;  /* 0x0b80008004e27fae */ /* 0x0005f0000b901d46 */
[----:B------:R-:W-:Y:S08]  /*4e70*/  LDSM.16.M88.4 R64, [R224] ;  /* 0x00000000e040783b */ /* 0x000ff00000000200 */
[----:B------:R-:W2:Y:S08]  /*4e80*/  LDSM.16.M88.4 R16, [R221+0x6000] ;  /* 0x00600000dd10783b */ /* 0x000eb00000000200 */
[----:B------:R-:W3:Y:S08]  /*4e90*/  LDSM.16.M88.4 R60, [R224+0x1000] ;  /* 0x00100000e03c783b */ /* 0x000ef00000000200 */
[----:B------:R-:W4:Y:S08]  /*4ea0*/  LDSM.16.M88.4 R32, [R221+0x6400] ;  /* 0x00640000dd20783b */ /* 0x000f300000000200 */
[----:B------:R-:W0:Y:S08]  /*4eb0*/  LDGDEPBAR ;  /* 0x00000000000079af */ /* 0x000e300000000000 */
[----:B------:R-:W5:Y:S01]  /*4ec0*/  LDSM.16.M88.4 R48, [R221+0x6800] ;  /* 0x00680000dd30783b */ /* 0x000f620000000200 */
[-C--:B--2---:R-:W-:Y:S07]  /*4ed0*/  HMMA.16816.F32.BF16 R4, R64, R16.reuse, RZ ;  /* 0x000000104004723c */ /* 0x084fee00000418ff */
[----:B------:R-:W2:Y:S01]  /*4ee0*/  LDSM.16.M88.4 R108, [R221+0x6c00] ;  /* 0x006c0000dd6c783b */ /* 0x000ea20000000200 */
[C---:B---3--:R-:W-:Y:S07]  /*4ef0*/  HMMA.16816.F32.BF16 R8, R60.reuse, R16, RZ ;  /* 0x000000103c08723c */ /* 0x048fee00000418ff */
[----:B------:R-:W-:Y:S01]  /*4f00*/  LDSM.16.M88.4 R176, [R225] ;  /* 0x00000000e1b0783b */ /* 0x000fe20000000200 */
[-C--:B------:R-:W-:Y:S07]  /*4f10*/  HMMA.16816.F32.BF16 R12, R60, R18.reuse, RZ ;  /* 0x000000123c0c723c */ /* 0x080fee00000418ff */
[----:B------:R-:W3:Y:S01]  /*4f20*/  LDSM.16.M88.4 R180, [R223+0x6000] ;  /* 0x00600000dfb4783b */ /* 0x000ee20000000200 */
[C---:B------:R-:W-:Y:S07]  /*4f30*/  HMMA.16816.F32.BF16 R16, R64.reuse, R18, RZ ;  /* 0x000000124010723c */ /* 0x040fee00000418ff */
[----:B------:R-:W1:Y:S01]  /*4f40*/  LDSM.16.M88.4 R184, [R225+0x1000] ;  /* 0x00100000e1b8783b */ /* 0x000e620000000200 */
[-C--:B----4-:R-:W-:Y:S07]  /*4f50*/  HMMA.16816.F32.BF16 R20, R64, R32.reuse, RZ ;  /* 0x000000204014723c */ /* 0x090fee00000418ff */
[----:B------:R-:W4:Y:S01]  /*4f60*/  LDSM.16.M88.4 R188, [R223+0x6400] ;  /* 0x00640000dfbc783b */ /* 0x000f220000000200 */
[C---:B------:R-:W-:Y:S07]  /*4f70*/  HMMA.16816.F32.BF16 R24, R60.reuse, R32, RZ ;  /* 0x000000203c18723c */ /* 0x040fee00000418ff */
[----:B------:R-:W1:Y:S01]  /*4f80*/  LDSM.16.M88.4 R192, [R223+0x6800] ;  /* 0x00680000dfc0783b */ /* 0x000e620000000200 */
[-C--:B------:R-:W-:Y:S07]  /*4f90*/  HMMA.16816.F32.BF16 R28, R60, R34.reuse, RZ ;  /* 0x000000223c1c723c */ /* 0x080fee00000418ff */
[----:B------:R-:W1:Y:S01]  /*4fa0*/  LDSM.16.M88.4 R196, [R223+0x6c00] ;  /* 0x006c0000dfc4783b */ /* 0x000e620000000200 */
[C---:B------:R-:W-:Y:S07]  /*4fb0*/  HMMA.16816.F32.BF16 R32, R64.reuse, R34, RZ ;  /* 0x000000224020723c */ /* 0x040fee00000418ff */
[----:B------:R-:W-:Y:S01]  /*4fc0*/  LDSM.16.M88.4 R200, [R221+0x7800] ;  /* 0x00780000ddc8783b */ /* 0x000fe20000000200 */
[-C--:B-----5:R-:W-:Y:S07]  /*4fd0*/  HMMA.16816.F32.BF16 R36, R64, R48.reuse, RZ ;  /* 0x000000304024723c */ /* 0x0a0fee00000418ff */
[----:B------:R-:W-:Y:S01]  /*4fe0*/  LDSM.16.M88.4 R204, [R221+0x7c00] ;  /* 0x007c0000ddcc783b */ /* 0x000fe20000000200 */
[C---:B------:R-:W-:Y:S07]  /*4ff0*/  HMMA.16816.F32.BF16 R40, R60.reuse, R48, RZ ;  /* 0x000000303c28723c */ /* 0x040fee00000418ff */
[----:B------:R-:W-:Y:S01]  /*5000*/  LDSM.16.M88.4 R208, [R225+0x2000] ;  /* 0x00200000e1d0783b */ /* 0x000fe20000000200 */
[-C--:B------:R-:W-:Y:S07]  /*5010*/  HMMA.16816.F32.BF16 R44, R60, R50.reuse, RZ ;  /* 0x000000323c2c723c */ /* 0x080fee00000418ff */
[----:B------:R-:W-:Y:S01]  /*5020*/  LDSM.16.M88.4 R212, [R223+0x7000] ;  /* 0x00700000dfd4783b */ /* 0x000fe20000000200 */
[C---:B------:R-:W-:Y:S07]  /*5030*/  HMMA.16816.F32.BF16 R48, R64.reuse, R50, RZ ;  /* 0x000000324030723c */ /* 0x040fee00000418ff */
[----:B------:R-:W-:Y:S01]  /*5040*/  LDSM.16.M88.4 R216, [R223+0x8000] ;  /* 0x00800000dfd8783b */ /* 0x000fe20000000200 */
[-C--:B--2---:R-:W-:Y:S08]  /*5050*/  HMMA.16816.F32.BF16 R52, R64, R108.reuse, RZ ;  /* 0x0000006c4034723c */ /* 0x084ff000000418ff */
[C---:B------:R-:W-:Y:S08]  /*5060*/  HMMA.16816.F32.BF16 R56, R60.reuse, R108, RZ ;  /* 0x0000006c3c38723c */ /* 0x040ff000000418ff */
[-C--:B------:R-:W-:Y:S08]  /*5070*/  HMMA.16816.F32.BF16 R60, R60, R110.reuse, RZ ;  /* 0x0000006e3c3c723c */ /* 0x080ff000000418ff */
[----:B------:R-:W-:Y:S01]  /*5080*/  HMMA.16816.F32.BF16 R64, R64, R110, RZ ;  /* 0x0000006e4040723c */ /* 0x000fe200000418ff */
[----:B------:R-:W-:Y:S07]  /*5090*/  LDSM.16.M88.4 R108, [R224+0x2000] ;  /* 0x00200000e06c783b */ /* 0x000fee0000000200 */
[-C--:B---3--:R-:W-:Y:S08]  /*50a0*/  HMMA.16816.F32.BF16 R4, R176, R180.reuse, R4 ;  /* 0x000000b4b004723c */ /* 0x088ff00000041804 */
[C---:B-1----:R-:W-:Y:S08]  /*50b0*/  HMMA.16816.F32.BF16 R8, R184.reuse, R180, R8 ;  /* 0x000000b4b808723c */ /* 0x042ff00000041808 */
[-C--:B------:R-:W-:Y:S08]  /*50c0*/  HMMA.16816.F32.BF16 R12, R184, R182.reuse, R12 ;  /* 0x000000b6b80c723c */ /* 0x080ff0000004180c */
[C---:B------:R-:W-:Y:S01]  /*50d0*/  HMMA.16816.F32.BF16 R16, R176.reuse, R182, R16 ;  /* 0x000000b6b010723c */ /* 0x040fe20000041810 */
[----:B------:R-:W1:Y:S07]  /*50e0*/  LDSM.16.M88.4 R180, [R221+0x7000] ;  /* 0x00700000ddb4783b */ /* 0x000e6e0000000200 */
[-C--:B----4-:R-:W-:Y:S08]  /*50f0*/  HMMA.16816.F32.BF16 R20, R176, R188.reuse, R20 ;  /* 0x000000bcb014723c */ /* 0x090ff00000041814 */
[C---:B------:R-:W-:Y:S08]  /*5100*/  HMMA.16816.F32.BF16 R24, R184.reuse, R188, R24 ;  /* 0x000000bcb818723c */ /* 0x040ff00000041818 */
[-C--:B------:R-:W-:Y:S08]  /*5110*/  HMMA.16816.F32.BF16 R28, R184, R190.reuse, R28 ;  /* 0x000000beb81c723c */ /* 0x080ff0000004181c */
[C---:B------:R-:W-:Y:S01]  /*5120*/  HMMA.16816.F32.BF16 R32, R176.reuse, R190, R32 ;  /* 0x000000beb020723c */ /* 0x040fe20000041820 */
[----:B------:R-:W2:Y:S07]  /*5130*/  LDSM.16.M88.4 R188, [R224+0x3000] ;  /* 0x00300000e0bc783b */ /* 0x000eae0000000200 */
[-C--:B------:R-:W-:Y:S08]  /*5140*/  HMMA.16816.F32.BF16 R36, R176, R192.reuse, R36 ;  /* 0x000000c0b024723c */ /* 0x080ff00000041824 */
[C---:B------:R-:W-:Y:S08]  /*5150*/  HMMA.16816.F32.BF16 R40, R184.reuse, R192, R40 ;  /* 0x000000c0b828723c */ /* 0x040ff00000041828 */
[-C--:B------:R-:W-:Y:S08]  /*5160*/  HMMA.16816.F32.BF16 R44, R184, R194.reuse, R44 ;  /* 0x000000c2b82c723c */ /* 0x080ff0000004182c */
[C---:B------:R-:W-:Y:S01]  /*5170*/  HMMA.16816.F32.BF16 R48, R176.reuse, R194, R48 ;  /* 0x000000c2b030723c */ /* 0x040fe20000041830 */
[----:B------:R-:W3:Y:S07]  /*5180*/  LDSM.16.M88.4 R192, [R221+0x7400] ;  /* 0x00740000ddc0783b */ /* 0x000eee0000000200 */
[-C--:B------:R-:W-:Y:S08]  /*5190*/  HMMA.16816.F32.BF16 R52, R176, R196.reuse, R52 ;  /* 0x000000c4b034723c */ /* 0x080ff00000041834 */
[C---:B------:R-:W-:Y:S08]  /*51a0*/  HMMA.16816.F32.BF16 R56, R184.reuse, R196, R56 ;  /* 0x000000c4b838723c */ /* 0x040ff00000041838 */
[-C--:B------:R-:W-:Y:S01]  /*51b0*/  HMMA.16816.F32.BF16 R60, R184, R198.reuse, R60 ;  /* 0x000000c6b83c723c */ /* 0x080fe2000004183c */
[----:B------:R-:W4:Y:S07]  /*51c0*/  LDSM.16.M88.4 R184, [R225+0x3000] ;  /* 0x00300000e1b8783b */ /* 0x000f2e0000000200 */
[----:B------:R-:W-:Y:S01]  /*51d0*/  HMMA.16816.F32.BF16 R64, R176, R198, R64 ;  /* 0x000000c6b040723c */ /* 0x000fe20000041840 */
[----:B------:R-:W5:Y:S07]  /*51e0*/  LDSM.16.M88.4 R176, [R223+0x7400] ;  /* 0x00740000dfb0783b */ /* 0x000f6e0000000200 */
[-C--:B-1----:R-:W-:Y:S01]  /*51f0*/  HMMA.16816.F32.BF16 R4, R108, R180.reuse, R4 ;  /* 0x000000b46c04723c */ /* 0x082fe20000041804 */
[----:B------:R-:W-:Y:S07]  /*5200*/  LDSM.16.M88.4 R196, [R224+0x5000] ;  /* 0x00500000e0c4783b */ /* 0x000fee0000000200 */
[C---:B--2---:R-:W-:Y:S08]  /*5210*/  HMMA.16816.F32.BF16 R8, R188.reuse, R180, R8 ;  /* 0x000000b4bc08723c */ /* 0x044ff00000041808 */
        /* <DEDUP_REMOVED lines=18> */
[----:B------:R-:W1:Y:S07]  /*5340*/  LDSM.16.M88.4 R108, [R223+0x7800] ;  /* 0x00780000df6c783b */ /* 0x000e6e0000000200 */
[-C--:B------:R-:W-:Y:S01]  /*5350*/  HMMA.16816.F32.BF16 R4, R208, R212.reuse, R4 ;  /* 0x000000d4d004723c */ /* 0x080fe20000041804 */
[----:B------:R-:W2:Y:S07]  /*5360*/  LDSM.16.M88.4 R204, [R221+0x8800] ;  /* 0x00880000ddcc783b */ /* 0x000eae0000000200 */
[C---:B----4-:R-:W-:Y:S08]  /*5370*/  HMMA.16816.F32.BF16 R8, R184.reuse, R212, R8 ;  /* 0x000000d4b808723c */ /* 0x050ff00000041808 */
[-C--:B------:R-:W-:Y:S08]  /*5380*/  HMMA.16816.F32.BF16 R12, R184, R214.reuse, R12 ;  /* 0x000000d6b80c723c */ /* 0x080ff0000004180c */
[C---:B------:R-:W-:Y:S01]  /*5390*/  HMMA.16816.F32.BF16 R16, R208.reuse, R214, R16 ;  /* 0x000000d6d010723c */ /* 0x040fe20000041810 */
[----:B------:R-:W3:Y:S07]  /*53a0*/  LDSM.16.M88.4 R212, [R221+0x8c00] ;  /* 0x008c0000ddd4783b */ /* 0x000eee0000000200 */
[-C--:B-----5:R-:W-:Y:S08]  /*53b0*/  HMMA.16816.F32.BF16 R20, R208, R176.reuse, R20 ;  /* 0x000000b0d014723c */ /* 0x0a0ff00000041814 */
        /* <DEDUP_REMOVED lines=25> */
[-C--:B---3--:R-:W-:Y:S08]  /*5550*/  HMMA.16816.F32.BF16 R52, R188, R212.reuse, R52 ;  /* 0x000000d4bc34723c */ /* 0x088ff00000041834 */
[C---:B------:R-:W-:Y:S08]  /*5560*/  HMMA.16816.F32.BF16 R56, R196.reuse, R212, R56 ;  /* 0x000000d4c438723c */ /* 0x040ff00000041838 */
[-C--:B------:R-:W-:Y:S08]  /*5570*/  HMMA.16816.F32.BF16 R60, R196, R214.reuse, R60 ;  /* 0x000000d6c43c723c */ /* 0x080ff0000004183c */
[----:B------:R-:W-:Y:S08]  /*5580*/  HMMA.16816.F32.BF16 R64, R188, R214, R64 ;  /* 0x000000d6bc40723c */ /* 0x000ff00000041840 */
[-C--:B----4-:R-:W-:Y:S08]  /*5590*/  HMMA.16816.F32.BF16 R4, R176, R216.reuse, R4 ;  /* 0x000000d8b004723c */ /* 0x090ff00000041804 */
[C---:B-1----:R-:W-:Y:S08]  /*55a0*/  HMMA.16816.F32.BF16 R8, R108.reuse, R216, R8 ;  /* 0x000000d86c08723c */ /* 0x042ff00000041808 */
[-C--:B------:R-:W-:Y:S08]  /*55b0*/  HMMA.16816.F32.BF16 R12, R108, R218.reuse, R12 ;  /* 0x000000da6c0c723c */ /* 0x080ff0000004180c */
[----:B------:R-:W-:Y:S01]  /*55c0*/  FMUL.FTZ R4, R4, c[0x0][0x2ec] ;  /* 0x0000bb0004047a20 */ /* 0x000fe20000410000 */
[C---:B------:R-:W-:Y:S03]  /*55d0*/  HMMA.16816.F32.BF16 R16, R176.reuse, R218, R16 ;  /* 0x000000dab010723c */ /* 0x040fe60000041810 */
[----:B------:R-:W1:Y:S01]  /*55e0*/  MUFU.TANH R180, R4 ;  /* 0x0000000400b47308 */ /* 0x000e620000002400 */
[----:B------:R-:W-:Y:S02]  /*55f0*/  FMUL.FTZ R5, R5, c[0x0][0x2ec] ;  /* 0x0000bb0005057a20 */ /* 0x000fe40000410000 */
[----:B------:R-:W-:Y:S02]  /*5600*/  FMUL.FTZ R6, R6, c[0x0][0x2ec] ;  /* 0x0000bb0006067a20 */ /* 0x000fe40000410000 */
[----:B------:R-:W-:Y:S04]  /*5610*/  FMUL.FTZ R7, R7, c[0x0][0x2ec] ;  /* 0x0000bb0007077a20 */ /* 0x000fe80000410000 */
[----:B------:R-:W-:Y:S01]  /*5620*/  FMUL.FTZ R8, R8, c[0x0][0x2ec] ;  /* 0x0000bb0008087a20 */ /* 0x000fe20000410000 */
[----:B------:R-:W2:Y:S01]  /*5630*/  MUFU.TANH R185, R5 ;  /* 0x0000000500b97308 */ /* 0x000ea20000002400 */
[----:B------:R-:W-:Y:S02]  /*5640*/  FMUL.FTZ R9, R9, c[0x0][0x2ec] ;  /* 0x0000bb0009097a20 */ /* 0x000fe40000410000 */
[----:B------:R-:W-:Y:S02]  /*5650*/  FMUL.FTZ R10, R10, c[0x0][0x2ec] ;  /* 0x0000bb000a0a7a20 */ /* 0x000fe40000410000 */
[----:B------:R-:W-:Y:S02]  /*5660*/  FMUL.FTZ R11, R11, c[0x0][0x2ec] ;  /* 0x0000bb000b0b7a20 */ /* 0x000fe40000410000 */
[----:B------:R-:W-:Y:S02]  /*5670*/  FMUL.FTZ R12, R12, c[0x0][0x2ec] ;  /* 0x0000bb000c0c7a20 */ /* 0x000fe40000410000 */
[----:B------:R-:W-:Y:S01]  /*5680*/  FMUL.FTZ R13, R13, c[0x0][0x2ec] ;  /* 0x0000bb000d0d7a20 */ /* 0x000fe20000410000 */
[----:B------:R-:W3:Y:S01]  /*5690*/  MUFU.TANH R181, R6 ;  /* 0x0000000600b57308 */ /* 0x000ee20000002400 */
[----:B------:R-:W-:Y:S02]  /*56a0*/  FMUL.FTZ R14, R14, c[0x0][0x2ec] ;  /* 0x0000bb000e0e7a20 */ /* 0x000fe40000410000 */
[----:B------:R-:W-:Y:S07]  /*56b0*/  FMUL.FTZ R15, R15, c[0x0][0x2ec] ;  /* 0x0000bb000f0f7a20 */ /* 0x000fee0000410000 */
[----:B------:R4:W1:Y:S10]  /*56c0*/  MUFU.TANH R186, R7 ;  /* 0x0000000700ba7308 */ /* 0x0008740000002400 */
[----:B------:R-:W1:Y:S10]  /*56d0*/  MUFU.TANH R183, R8 ;  /* 0x0000000800b77308 */ /* 0x000e740000002400 */
[----:B------:R-:W1:Y:S01]  /*56e0*/  MUFU.TANH R190, R9 ;  /* 0x0000000900be7308 */ /* 0x000e620000002400 */
[----:B----4-:R-:W4:Y:S09]  /*56f0*/  LDSM.16.M88.4 R4, [R223+0x8400] ;  /* 0x00840000df04783b */ /* 0x010f320000000200 */
[----:B------:R-:W1:Y:S10]  /*5700*/  MUFU.TANH R182, R10 ;  /* 0x0000000a00b67308 */ /* 0x000e740000002400 */
[----:B------:R5:W1:Y:S10]  /*5710*/  MUFU.TANH R191, R11 ;  /* 0x0000000b00bf7308 */ /* 0x000a740000002400 */
[----:B------:R1:W1:Y:S10]  /*5720*/  MUFU.TANH R184, R12 ;  /* 0x0000000c00b87308 */ /* 0x0002740000002400 */
[----:B------:R2:W2:Y:S01]  /*5730*/  MUFU.TANH R189, R13 ;  /* 0x0000000d00bd7308 */ /* 0x0004a20000002400 */
[----:B-----5:R-:W5:Y:S01]  /*5740*/  LDSM.16.M88.4 R8, [R223+0x8800] ;  /* 0x00880000df08783b */ /* 0x020f620000000200 */
[-C--:B----4-:R-:W-:Y:S08]  /*5750*/  HMMA.16816.F32.BF16 R20, R176, R4.reuse, R20 ;  /* 0x00000004b014723c */ /* 0x090ff00000041814 */
[----:B------:R4:W3:Y:S01]  /*5760*/  MUFU.TANH R188, R14 ;  /* 0x0000000e00bc7308 */ /* 0x0008e20000002400 */
[C---:B------:R-:W-:Y:S04]  /*5770*/  HMMA.16816.F32.BF16 R24, R108.reuse, R4, R24 ;  /* 0x000000046c18723c */ /* 0x040fe80000041818 */
[----:B-1----:R-:W-:Y:S05]  /*5780*/  FMUL.FTZ R12, R18, c[0x0][0x2ec] ;  /* 0x0000bb00120c7a20 */ /* 0x002fea0000410000 */
[----:B------:R1:W1:Y:S01]  /*5790*/  MUFU.TANH R187, R15 ;  /* 0x0000000f00bb7308 */ /* 0x0002620000002400 */
[-C--:B------:R-:W-:Y:S03]  /*57a0*/  HMMA.16816.F32.BF16 R28, R108, R6.reuse, R28 ;  /* 0x000000066c1c723c */ /* 0x080fe6000004181c */
[----:B--2---:R-:W-:Y:S05]  /*57b0*/  FMUL.FTZ R13, R17, c[0x0][0x2ec] ;  /* 0x0000bb00110d7a20 */ /* 0x004fea0000410000 */
[C---:B------:R-:W-:Y:S01]  /*57c0*/  HMMA.16816.F32.BF16 R32, R176.reuse, R6, R32 ;  /* 0x00000006b020723c */ /* 0x040fe20000041820 */
[----:B------:R-:W2:Y:S01]  /*57d0*/  MUFU.TANH R12, R12 ;  /* 0x0000000c000c7308 */ /* 0x000ea20000002400 */
[----:B------:R-:W2:Y:S01]  /*57e0*/  LDSM.16.M88.4 R4, [R223+0x8c00] ;  /* 0x008c0000df04783b */ /* 0x000ea20000000200 */
[----:B------:R-:W-:Y:S04]  /*57f0*/  DEPBAR.LE SB0, 0x0 ;  /* 0x000080000000791a */ /* 0x000fe80000000000 */
[----:B----4-:R-:W-:Y:S02]  /*5800*/  FMUL.FTZ R14, R19, c[0x0][0x2ec] ;  /* 0x0000bb00130e7a20 */ /* 0x010fe40000410000 */
[----:B------:R-:W-:Y:S02]  /*5810*/  FMUL.FTZ R20, R20, c[0x0][0x2ec] ;  /* 0x0000bb0014147a20 */ /* 0x000fe40000410000 */
[----:B------:R-:W4:Y:S01]  /*5820*/  MUFU.TANH R13, R13 ;  /* 0x0000000d000d7308 */ /* 0x000f220000002400 */
[----:B------:R-:W-:Y:S01]  /*5830*/  BAR.SYNC.DEFER_BLOCKING 0x0 ;  /* 0x0000000000007b1d */ /* 0x000fe20000010000 */
[----:B------:R-:W-:Y:S01]  /*5840*/  FMUL.FTZ R21, R21, c[0x0][0x2ec] ;  /* 0x0000bb0015157a20 */ /* 0x000fe20000410000 */
[-C--:B-----5:R-:W-:Y:S05]  /*5850*/  HMMA.16816.F32.BF16 R36, R176, R8.reuse, R36 ;  /* 0x00000008b024723c */ /* 0x0a0fea0000041824 */
[----:B-1----:R-:W-:Y:S02]  /*5860*/  FMUL.FTZ R15, R16, c[0x0][0x2ec] ;  /* 0x0000bb00100f7a20 */ /* 0x002fe40000410000 */
[----:B------:R-:W1:Y:S01]  /*5870*/  MUFU.TANH R14, R14 ;  /* 0x0000000e000e7308 */ /* 0x000e620000002400 */
[----:B------:R-:W-:Y:S01]  /*5880*/  FMUL.FTZ R22, R22, c[0x0][0x2ec] ;  /* 0x0000bb0016167a20 */ /* 0x000fe20000410000 */
[C---:B------:R-:W-:Y:S04]  /*5890*/  HMMA.16816.F32.BF16 R40, R108.reuse, R8, R40 ;  /* 0x000000086c28723c */ /* 0x040fe80000041828 */
[----:B------:R-:W-:Y:S02]  /*58a0*/  FMUL.FTZ R23, R23, c[0x0][0x2ec] ;  /* 0x0000bb0017177a20 */ /* 0x000fe40000410000 */
[----:B------:R-:W-:Y:S02]  /*58b0*/  FMUL.FTZ R24, R24, c[0x0][0x2ec] ;  /* 0x0000bb0018187a20 */ /* 0x000fe40000410000 */
[----:B------:R-:W1:Y:S01]  /*58c0*/  MUFU.TANH R15, R15 ;  /* 0x0000000f000f7308 */ /* 0x000e620000002400 */
[-C--:B------:R-:W-:Y:S03]  /*58d0*/  HMMA.16816.F32.BF16 R44, R108, R10.reuse, R44 ;  /* 0x0000000a6c2c723c */ /* 0x080fe6000004182c */
[----:B------:R-:W-:Y:S02]  /*58e0*/  FMUL.FTZ R25, R25, c[0x0][0x2ec] ;  /* 0x0000bb0019197a20 */ /* 0x000fe40000410000 */
[----:B------:R-:W-:Y:S02]  /*58f0*/  FMUL.FTZ R26, R26, c[0x0][0x2ec] ;  /* 0x0000bb001a1a7a20 */ /* 0x000fe40000410000 */
[----:B------:R-:W-:Y:S01]  /*5900*/  FMUL.FTZ R27, R27, c[0x0][0x2ec] ;  /* 0x0000bb001b1b7a20 */ /* 0x000fe20000410000 */
[C---:B------:R-:W-:Y:S01]  /*5910*/  HMMA.16816.F32.BF16 R48, R176.reuse, R10, R48 ;  /* 0x0000000ab030723c */ /* 0x040fe20000041830 */
[----:B------:R1:W1:Y:S03]  /*5920*/  MUFU.TANH R192, R20 ;  /* 0x0000001400c07308 */ /* 0x0002660000002400 */
[----:B------:R-:W-:Y:S02]  /*5930*/  FMUL.FTZ R28, R28, c[0x0][0x2ec] ;  /* 0x0000bb001c1c7a20 */ /* 0x000fe40000410000 */
[----:B------:R-:W-:Y:S02]  /*5940*/  FMUL.FTZ R29, R29, c[0x0][0x2ec] ;  /* 0x0000bb001d1d7a20 */ /* 0x000fe40000410000 */
[-C--:B--2---:R-:W-:Y:S03]  /*5950*/  HMMA.16816.F32.BF16 R52, R176, R4.reuse, R52 ;  /* 0x00000004b034723c */ /* 0x084fe60000041834 */
[----:B------:R2:W1:Y:S01]  /*5960*/  MUFU.TANH R194, R21 ;  /* 0x0000001500c27308 */ /* 0x0004620000002400 */
[----:B------:R-:W-:Y:S02]  /*5970*/  FMUL.FTZ R30, R30, c[0x0][0x2ec] ;  /* 0x0000bb001e1e7a20 */ /* 0x000fe40000410000 */
[----:B------:R-:W-:Y:S02]  /*5980*/  FMUL.FTZ R31, R31, c[0x0][0x2ec] ;  /* 0x0000bb001f1f7a20 */ /* 0x000fe40000410000 */
[C---:B------:R-:W-:Y:S04]  /*5990*/  HMMA.16816.F32.BF16 R56, R108.reuse, R4, R56 ;  /* 0x000000046c38723c */ /* 0x040fe80000041838 */
[----:B------:R-:W-:Y:S01]  /*59a0*/  FMUL.FTZ R32, R32, c[0x0][0x2ec] ;  /* 0x0000bb0020207a20 */ /* 0x000fe20000410000 */
[----:B------:R2:W1:Y:S01]  /*59b0*/  MUFU.TANH R196, R22 ;  /* 0x0000001600c47308 */ /* 0x0004620000002400 */
[----:B------:R-:W-:Y:S02]  /*59c0*/  FMUL.FTZ R33, R33, c[0x0][0x2ec] ;  /* 0x0000bb0021217a20 */ /* 0x000fe40000410000 */
[-C--:B------:R-:W-:Y:S04]  /*59d0*/  HMMA.16816.F32.BF16 R60, R108, R6.reuse, R60 ;  /* 0x000000066c3c723c */ /* 0x080fe8000004183c */
[----:B------:R-:W-:Y:S02]  /*59e0*/  FMUL.FTZ R34, R34, c[0x0][0x2ec] ;  /* 0x0000bb0022227a20 */ /* 0x000fe40000410000 */
[----:B------:R-:W-:Y:S01]  /*59f0*/  FMUL.FTZ R35, R35, c[0x0][0x2ec] ;  /* 0x0000bb0023237a20 */ /* 0x000fe20000410000 */
[----:B------:R2:W1:Y:S01]  /*5a00*/  MUFU.TANH R198, R23 ;  /* 0x0000001700c67308 */ /* 0x0004620000002400 */
[----:B------:R-:W-:Y:S04]  /*5a10*/  HMMA.16816.F32.BF16 R64, R176, R6, R64 ;  /* 0x00000006b040723c */ /* 0x000fe80000041840 */
[----:B------:R-:W-:Y:S02]  /*5a20*/  FMUL.FTZ R36, R36, c[0x0][0x2ec] ;  /* 0x0000bb0024247a20 */ /* 0x000fe40000410000 */
[----:B------:R-:W-:Y:S02]  /*5a30*/  FMUL.FTZ R37, R37, c[0x0][0x2ec] ;  /* 0x0000bb0025257a20 */ /* 0x000fe40000410000 */
[----:B------:R-:W-:Y:S01]  /*5a40*/  FMUL.FTZ R38, R38, c[0x0][0x2ec] ;  /* 0x0000bb0026267a20 */ /* 0x000fe20000410000 */
[----:B------:R2:W1:Y:S03]  /*5a50*/  MUFU.TANH R200, R24 ;  /* 0x0000001800c87308 */ /* 0x0004660000002400 */
[----:B------:R-:W-:Y:S02]  /*5a60*/  FMUL.FTZ R39, R39, c[0x0][0x2ec] ;  /* 0x0000bb0027277a20 */ /* 0x000fe40000410000 */
[----:B------:R-:W-:Y:S02]  /*5a70*/  FMUL.FTZ R40, R40, c[0x0][0x2ec] ;  /* 0x0000bb0028287a20 */ /* 0x000fe40000410000 */
[----:B------:R-:W-:Y:S02]  /*5a80*/  FMUL.FTZ R41, R41, c[0x0][0x2ec] ;  /* 0x0000bb0029297a20 */ /* 0x000fe40000410000 */
[----:B------:R-:W-:Y:S01]  /*5a90*/  FMUL.FTZ R42, R42, c[0x0][0x2ec] ;  /* 0x0000bb002a2a7a20 */ /* 0x000fe20000410000 */
[----:B------:R2:W1:Y:S01]  /*5aa0*/  MUFU.TANH R201, R25 ;  /* 0x0000001900c97308 */ /* 0x0004620000002400 */
[----:B------:R-:W-:Y:S02]  /*5ab0*/  FMUL.FTZ R43, R43, c[0x0][0x2ec] ;  /* 0x0000bb002b2b7a20 */ /* 0x000fe40000410000 */
        /* <DEDUP_REMOVED lines=28> */
[----:B------:R2:W1:Y:S10]  /*5c80*/  MUFU.TANH R206, R30 ;  /* 0x0000001e00ce7308 */ /* 0x0004740000002400 */
        /* <DEDUP_REMOVED lines=36> */
[----:B------:R2:W1:Y:S02]  /*5ed0*/  MUFU.TANH R179, R67 ;  /* 0x0000004300b37308 */ /* 0x0004640000002400 */
[----:B-1234-:R-:W-:-:S05]  /*5ee0*/  @P0 BRA `(.L_x_295) ;  /* 0xffffec1000000947 */ /* 0x01efca000383ffff */
.L_x_294:
[----:B------:R-:W-:Y:S01]  /*5ef0*/  FMNMX.FTZ R0, R180, R100, !PT ;  /* 0x00000064b4007209 */ /* 0x000fe20007810000 */
[----:B------:R-:W-:Y:S01]  /*5f00*/  LDSM.16.MT88.4 R20, [R220+0x9000] ;  /* 0x00900000dc14783b */ /* 0x000fe20000004200 */
[----:B------:R-:W-:Y:S02]  /*5f10*/  IADD3 R227, R227, -0x1, RZ ;  /* 0xffffffffe3e37810 */ /* 0x000fe40007ffe0ff */
[----:B-1----:R-:W-:Y:S02]  /*5f20*/  FMNMX.FTZ R2, R185, R0, !PT ;  /* 0x00000000b9027209 */ /* 0x002fe40007810000 */
[----:B------:R-:W-:Y:S02]  /*5f30*/  FMNMX.FTZ R0, R181, R105, !PT ;  /* 0x00000069b5007209 */ /* 0x000fe40007810000 */
[----:B------:R-:W-:Y:S01]  /*5f40*/  FMNMX.FTZ R3, R15, R2, !PT ;  /* 0x000000020f037209 */ /* 0x000fe20007810000 */
[----:B------:R-:W-:Y:S01]  /*5f50*/  LDSM.16.MT88.4 R36, [R222+0x9000] ;  /* 0x00900000de24783b */ /* 0x000fe20000004200 */
[----:B------:R-:W-:Y:S02]  /*5f60*/  FMNMX.FTZ R2, R186, R0, !PT ;  /* 0x00000000ba027209 */ /* 0x000fe40007810000 */
[----:B------:R-:W-:Y:S02]  /*5f70*/  FMNMX.FTZ R4, R13, R3, !PT ;  /* 0x000000030d047209 */ /* 0x000fe40007810000 */
[----:B------:R-:W-:Y:S02]  /*5f80*/  FMNMX.FTZ R0, R183, R106, !PT ;  /* 0x0000006ab7007209 */ /* 0x000fe40007810000 */
        /* <DEDUP_REMOVED lines=62> */
[----:B------:R-:W3:Y:S01]  /*6370*/  SHFL.BFLY PT, R2, R0, 0x2, 0x1f ;  /* 0x0c401f0000027f89 */ /* 0x000ee200000e0000 */
[----:B-1----:R-:W-:Y:S07]  /*6380*/  FMNMX.FTZ R104, R104, R6, !PT ;  /* 0x0000000668687209 */ /* 0x002fee0007810000 */
[----:B------:R-:W1:Y:S01]  /*6390*/  SHFL.BFLY PT, R5, R4, 0x2, 0x1f ;  /* 0x0c401f0004057f89 */ /* 0x000e6200000e0000 */
[----:B------:R-:W-:Y:S02]  /*63a0*/  FSETP.NEU.FTZ.AND P1, PT, R104, -INF , PT ;  /* 0xff8000006800780b */ /* 0x000fe40003f3d000 */
[----:B--2---:R-:W-:Y:S05]  /*63b0*/  FMNMX.FTZ R103, R3, R103, !PT ;  /* 0x0000006703677209 */ /* 0x004fea0007810000 */
[----:B------:R-:W2:Y:S01]  /*63c0*/  SHFL.BFLY PT, R7, R103, 0x1, 0x1f ;  /* 0x0c201f0067077f89 */ /* 0x000ea200000e0000 */
[----:B---3--:R-:W-:Y:S01]  /*63d0*/  FMNMX.FTZ R2, R0, R2, !PT ;  /* 0x0000000200027209 */ /* 0x008fe20007810000 */
[----:B------:R-:W-:Y:S04]  /*63e0*/  FADD.FTZ R0, -R104, R100 ;  /* 0x0000006468007221 */ /* 0x000fe80000010100 */
[----:B------:R-:W-:Y:S02]  /*63f0*/  FMUL.FTZ R0, R0, c[0x0][0x23c] ;  /* 0x00008f0000007a20 */ /* 0x000fe40000410000 */
[----:B------:R-:W3:Y:S02]  /*6400*/  SHFL.BFLY PT, R3, R2, 0x1, 0x1f ;  /* 0x0c201f0002037f89 */ /* 0x000ee400000e0000 */
[----:B------:R4:W5:Y:S01]  /*6410*/  MUFU.EX2 R101, R0 ;  /* 0x0000000000657308 */ /* 0x0009620000000800 */
[----:B-1----:R-:W-:Y:S05]  /*6420*/  FMNMX.FTZ R4, R4, R5, !PT ;  /* 0x0000000504047209 */ /* 0x002fea0007810000 */
[----:B------:R-:W1:Y:S01]  /*6430*/  SHFL.BFLY PT, R102, R4, 0x1, 0x1f ;  /* 0x0c201f0004667f89 */ /* 0x000e6200000e0000 */
[----:B--2---:R-:W-:Y:S02]  /*6440*/  FMNMX.FTZ R103, R103, R7, !PT ;  /* 0x0000000767677209 */ /* 0x004fe40007810000 */
[----:B---3--:R-:W-:Y:S03]  /*6450*/  FMNMX.FTZ R3, R2, R3, !PT ;  /* 0x0000000302037209 */ /* 0x008fe60007810000 */
[----:B----4-:R-:W-:Y:S02]  /*6460*/  FADD.FTZ R0, -R103, R105 ;  /* 0x0000006967007221 */ /* 0x010fe40000010100 */
[----:B------:R-:W-:Y:S02]  /*6470*/  FMUL.FTZ R105, R104, c[0x0][0x23c] ;  /* 0x00008f0068697a20 */ /* 0x000fe40000410000 */
[----:B------:R-:W-:Y:S01]  /*6480*/  FMUL.FTZ R0, R0, c[0x0][0x23c] ;  /* 0x00008f0000007a20 */ /* 0x000fe20000410000 */
[----:B-1----:R-:W-:Y:S01]  /*6490*/  FMNMX.FTZ R102, R4, R102, !PT ;  /* 0x0000006604667209 */ /* 0x002fe20007810000 */
[----:B------:R-:W-:Y:S02]  /*64a0*/  FMUL.FTZ R110, R3, c[0x0][0x23c] ;  /* 0x00008f00036e7a20 */ /* 0x000fe40000410000 */
[----:B------:R1:W2:Y:S01]  /*64b0*/  MUFU.EX2 R100, R0 ;  /* 0x0000000000647308 */ /* 0x0002a20000000800 */
[----:B------:R-:W-:Y:S01]  /*64c0*/  FSEL R105, R105, RZ, P1 ;  /* 0x000000ff69697208 */ /* 0x000fe20000800000 */
[----:B-----5:R-:W-:Y:S01]  /*64d0*/  FMUL.FTZ R16, R101, R124 ;  /* 0x0000007c65107220 */ /* 0x020fe20000410000 */
[----:B------:R-:W-:Y:S01]  /*64e0*/  FSETP.NEU.FTZ.AND P1, PT, R103, -INF , PT ;  /* 0xff8000006700780b */ /* 0x000fe20003f3d000 */
[----:B------:R-:W-:Y:S02]  /*64f0*/  FMUL.FTZ R17, R101, R125 ;  /* 0x0000007d65117220 */ /* 0x000fe40000410000 */
[--C-:B------:R-:W-:Y:S02]  /*6500*/  FFMA.FTZ R4, R180, c[0x0][0x23c], -R105.reuse ;  /* 0x00008f00b4047a23 */ /* 0x100fe40000010869 */
[--C-:B------:R-:W-:Y:S02]  /*6510*/  FFMA.FTZ R5, R185, c[0x0][0x23c], -R105.reuse ;  /* 0x00008f00b9057a23 */ /* 0x100fe40000010869 */
[----:B------:R-:W3:Y:S01]  /*6520*/  MUFU.EX2 R8, R4 ;  /* 0x0000000400087308 */ /* 0x000ee20000000800 */
[--C-:B------:R-:W-:Y:S02]  /*6530*/  FFMA.FTZ R41, R192, c[0x0][0x23c], -R105.reuse ;  /* 0x00008f00c0297a23 */ /* 0x100fe40000010869 */
[C---:B------:R-:W-:Y:S02]  /*6540*/  FMUL.FTZ R32, R101.reuse, R140 ;  /* 0x0000008c65207220 */ /* 0x040fe40000410000 */
[----:B------:R-:W-:Y:S02]  /*6550*/  FMUL.FTZ R33, R101, R141 ;  /* 0x0000008d65217220 */ /* 0x000fe40000410000 */
[--C-:B------:R-:W-:Y:S02]  /*6560*/  FFMA.FTZ R44, R194, c[0x0][0x23c], -R105.reuse ;  /* 0x00008f00c22c7a23 */ /* 0x100fe40000010869 */
[--C-:B------:R-:W-:Y:S01]  /*6570*/  FFMA.FTZ R57, R193, c[0x0][0x23c], -R105.reuse ;  /* 0x00008f00c1397a23 */ /* 0x100fe20000010869 */
[----:B------:R-:W-:Y:S01]  /*6580*/  MUFU.EX2 R5, R5 ;  /* 0x0000000500057308 */ /* 0x000fe20000000800 */
[----:B------:R-:W-:Y:S02]  /*6590*/  FMUL.FTZ R48, R101, R156 ;  /* 0x0000009c65307220 */ /* 0x000fe40000410000 */
[----:B------:R-:W-:Y:S02]  /*65a0*/  FFMA.FTZ R60, R195, c[0x0][0x23c], -R105 ;  /* 0x00008f00c33c7a23 */ /* 0x000fe40000010869 */
[----:B-1----:R-:W-:Y:S02]  /*65b0*/  FADD.FTZ R0, -R102, R106 ;  /* 0x0000006a66007221 */ /* 0x002fe40000010100 */
[----:B------:R-:W-:Y:S02]  /*65c0*/  FMUL.FTZ R106, R103, c[0x0][0x23c] ;  /* 0x00008f00676a7a20 */ /* 0x000fe40000410000 */
[----:B------:R-:W-:Y:S01]  /*65d0*/  FMUL.FTZ R0, R0, c[0x0][0x23c] ;  /* 0x00008f0000007a20 */ /* 0x000fe20000410000 */
[----:B------:R-:W-:Y:S01]  /*65e0*/  MUFU.EX2 R140, R44 ;  /* 0x0000002c008c7308 */ /* 0x000fe20000000800 */
[----:B--2---:R-:W-:Y:S01]  /*65f0*/  FMUL.FTZ R18, R100, R126 ;  /* 0x0000007e64127220 */ /* 0x004fe20000410000 */
[----:B------:R-:W-:Y:S01]  /*6600*/  FSEL R106, R106, RZ, P1 ;  /* 0x000000ff6a6a7208 */ /* 0x000fe20000800000 */
[----:B------:R-:W-:Y:S01]  /*6610*/  FMUL.FTZ R19, R100, R127 ;  /* 0x0000007f64137220 */ /* 0x000fe20000410000 */
[----:B------:R-:W-:Y:S01]  /*6620*/  FSETP.NEU.FTZ.AND P1, PT, R102, -INF , PT ;  /* 0xff8000006600780b */ /* 0x000fe20003f3d000 */
[C---:B------:R-:W-:Y:S01]  /*6630*/  FMUL.FTZ R35, R100.reuse, R143 ;  /* 0x0000008f64237220 */ /* 0x040fe20000410000 */
[----:B---3--:R-:W-:Y:S01]  /*6640*/  MOV R185, R8 ;  /* 0x0000000800b97202 */ /* 0x008fe20000000f00 */
[--C-:B------:R-:W-:Y:S01]  /*6650*/  FFMA.FTZ R111, R199, c[0x0][0x23c], -R106.reuse ;  /* 0x00008f00c76f7a23 */ /* 0x100fe2000001086a */
[----:B------:R-:W-:Y:S01]  /*6660*/  LDSM.16.MT88.4 R124, [R220+0xb000] ;  /* 0x00b00000dc7c783b */ /* 0x000fe20000004200 */
[--C-:B------:R-:W-:Y:S01]  /*6670*/  FFMA.FTZ R4, R181, c[0x0][0x23c], -R106.reuse ;  /* 0x00008f00b5047a23 */ /* 0x100fe2000001086a */
[----:B------:R1:W2:Y:S01]  /*6680*/  MUFU.EX2 R2, R0 ;  /* 0x0000000000027308 */ /* 0x0002a20000000800 */
[----:B------:R-:W-:Y:S02]  /*6690*/  FMUL.FTZ R34, R100, R142 ;  /* 0x0000008e64227220 */ /* 0x000fe40000410000 */
[--C-:B------:R-:W-:Y:S02]  /*66a0*/  FFMA.FTZ R49, R196, c[0x0][0x23c], -R106.reuse ;  /* 0x00008f00c4317a23 */ /* 0x100fe4000001086a */
[C---:B------:R-:W-:Y:S02]  /*66b0*/  FMUL.FTZ R50, R100.reuse, R158 ;  /* 0x0000009e64327220 */ /* 0x040fe40000410000 */
[C---:B------:R-:W-:Y:S02]  /*66c0*/  FMUL.FTZ R51, R100.reuse, R159 ;  /* 0x0000009f64337220 */ /* 0x040fe40000410000 */
[--C-:B------:R-:W-:Y:S01]  /*66d0*/  FFMA.FTZ R65, R197, c[0x0][0x23c], -R106.reuse ;  /* 0x00008f00c5417a23 */ /* 0x100fe2000001086a */
[----:B------:R3:W-:Y:S01]  /*66e0*/  MUFU.EX2 R252, R111 ;  /* 0x0000006f00fc7308 */ /* 0x0007e20000000800 */
[C---:B------:R-:W-:Y:S02]  /*66f0*/  FMUL.FTZ R64, R101.reuse, R172 ;  /* 0x000000ac65407220 */ /* 0x040fe40000410000 */
[C---:B------:R-:W-:Y:S02]  /*6700*/  FMUL.FTZ R66, R100.reuse, R174 ;  /* 0x000000ae64427220 */ /* 0x040fe40000410000 */
[C---:B------:R-:W-:Y:S02]  /*6710*/  FMUL.FTZ R67, R100.reuse, R175 ;  /* 0x000000af64437220 */ /* 0x040fe40000410000 */
[C---:B------:R-:W-:Y:S02]  /*6720*/  FMUL.FTZ R68, R101.reuse, R68 ;  /* 0x0000004465447220 */ /* 0x040fe40000410000 */
[----:B------:R-:W-:Y:S01]  /*6730*/  FMUL.FTZ R69, R101, R69 ;  /* 0x0000004565457220 */ /* 0x000fe20000410000 */
[----:B------:R4:W-:Y:S01]  /*6740*/  MUFU.EX2 R9, R4 ;  /* 0x0000000400097308 */ /* 0x0009e20000000800 */
[C---:B------:R-:W-:Y:S02]  /*6750*/  FMUL.FTZ R70, R100.reuse, R70 ;  /* 0x0000004664467220 */ /* 0x040fe40000410000 */
[----:B------:R-:W-:Y:S02]  /*6760*/  FMUL.FTZ R71, R100, R71 ;  /* 0x0000004764477220 */ /* 0x000fe40000410000 */
[----:B-1----:R-:W-:Y:S02]  /*6770*/  FADD.FTZ R0, -R3, R107 ;  /* 0x0000006b03007221 */ /* 0x002fe40000010100 */
[----:B------:R-:W-:Y:S02]  /*6780*/  FMUL.FTZ R107, R102, c[0x0][0x23c] ;  /* 0x00008f00666b7a20 */ /* 0x000fe40000410000 */
[----:B------:R-:W-:Y:S01]  /*6790*/  FMUL.FTZ R0, R0, c[0x0][0x23c] ;  /* 0x00008f0000007a20 */ /* 0x000fe20000410000 */
[----:B------:R1:W-:Y:S01]  /*67a0*/  MUFU.EX2 R142, R57 ;  /* 0x00000039008e7308 */ /* 0x0003e20000000800 */
[C---:B--2---:R-:W-:Y:S01]  /*67b0*/  FMUL.FTZ R24, R2.reuse, R132 ;  /* 0x0000008402187220 */ /* 0x044fe20000410000 */
[----:B------:R-:W-:Y:S01]  /*67c0*/  FSEL R107, R107, RZ, P1 ;  /* 0x000000ff6b6b7208 */ /* 0x000fe20000800000 */
[C---:B------:R-:W-:Y:S01]  /*67d0*/  FMUL.FTZ R25, R2.reuse, R133 ;  /* 0x0000008502197220 */ /* 0x040fe20000410000 */
[----:B------:R-:W-:Y:S01]  /*67e0*/  FSETP.NEU.FTZ.AND P1, PT, R3, -INF , PT ;  /* 0xff8000000300780b */ /* 0x000fe20003f3d000 */
[----:B------:R-:W-:Y:S02]  /*67f0*/  FMUL.FTZ R40, R2, R148 ;  /* 0x0000009402287220 */ /* 0x000fe40000410000 */
[--C-:B---3--:R-:W-:Y:S01]  /*6800*/  FFMA.FTZ R111, R200, c[0x0][0x23c], -R107.reuse ;  /* 0x00008f00c86f7a23 */ /* 0x108fe2000001086b */
[----:B------:R-:W-:Y:S01]  /*6810*/  FSEL R110, R110, RZ, P1 ;  /* 0x000000ff6e6e7208 */ /* 0x000fe20000800000 */
[C---:B------:R-:W-:Y:S01]  /*6820*/  FMUL.FTZ R44, R2.reuse, R152 ;  /* 0x00000098022c7220 */ /* 0x040fe20000410000 */
[----:B------:R-:W2:Y:S01]  /*6830*/  MUFU.EX2 R0, R0 ;  /* 0x0000000000007308 */ /* 0x000ea20000000800 */
[C---:B------:R-:W-:Y:S02]  /*6840*/  FMUL.FTZ R45, R2.reuse, R153 ;  /* 0x00000099022d7220 */ /* 0x040fe40000410000 */
[----:B------:R-:W-:Y:S02]  /*6850*/  FMUL.FTZ R56, R2, R164 ;  /* 0x000000a402387220 */ /* 0x000fe40000410000 */
[--C-:B----4-:R-:W-:Y:S01]  /*6860*/  FFMA.FTZ R4, R186, c[0x0][0x23c], -R106.reuse ;  /* 0x00008f00ba047a23 */ /* 0x110fe2000001086a */
[----:B------:R-:W-:Y:S01]  /*6870*/  MOV R186, R5 ;  /* 0x0000000500ba7202 */ /* 0x000fe20000000f00 */
[----:B------:R-:W-:Y:S02]  /*6880*/  FFMA.FTZ R5, R14, c[0x0][0x23c], -R106 ;  /* 0x00008f000e057a23 */ /* 0x000fe4000001086a */
[C---:B------:R-:W-:Y:S01]  /*6890*/  FMUL.FTZ R61, R2.reuse, R169 ;  /* 0x000000a9023d7220 */ /* 0x040fe20000410000 */
[----:B------:R3:W-:Y:S01]  /*68a0*/  MUFU.EX2 R251, R111 ;  /* 0x0000006f00fb7308 */ /* 0x0007e20000000800 */
[C---:B------:R-:W-:Y:S02]  /*68b0*/  FMUL.FTZ R72, R2.reuse, R72 ;  /* 0x0000004802487220 */ /* 0x040fe40000410000 */
[C---:B------:R-:W-:Y:S02]  /*68c0*/  FMUL.FTZ R73, R2.reuse, R73 ;  /* 0x0000004902497220 */ /* 0x040fe40000410000 */
[C---:B-1----:R-:W-:Y:S02]  /*68d0*/  FMUL.FTZ R57, R2.reuse, R165 ;  /* 0x000000a502397220 */ /* 0x042fe40000410000 */
[C---:B------:R-:W-:Y:S02]  /*68e0*/  FMUL.FTZ R76, R2.reuse, R76 ;  /* 0x0000004c024c7220 */ /* 0x040fe40000410000 */
[----:B------:R-:W-:Y:S01]  /*68f0*/  FMUL.FTZ R77, R2, R77 ;  /* 0x0000004d024d7220 */ /* 0x000fe20000410000 */
[----:B------:R1:W-:Y:S01]  /*6900*/  MUFU.EX2 R8, R4 ;  /* 0x0000000400087308 */ /* 0x0003e20000000800 */
[C---:B------:R-:W-:Y:S02]  /*6910*/  FMUL.FTZ R80, R101.reuse, R80 ;  /* 0x0000005065507220 */ /* 0x040fe40000410000 */
[----:B------:R-:W-:Y:S02]  /*6920*/  FMUL.FTZ R81, R101, R81 ;  /* 0x0000005165517220 */ /* 0x000fe40000410000 */
[C---:B--2---:R-:W-:Y:S02]  /*6930*/  FMUL.FTZ R10, R0.reuse, R114 ;  /* 0x00000072000a7220 */ /* 0x044fe40000410000 */
[C---:B------:R-:W-:Y:S02]  /*6940*/  FMUL.FTZ R11, R0.reuse, R115 ;  /* 0x00000073000b7220 */ /* 0x040fe40000410000 */
[C---:B------:R-:W-:Y:S01]  /*6950*/  FMUL.FTZ R14, R0.reuse, R122 ;  /* 0x0000007a000e7220 */ /* 0x040fe20000410000 */
[----:B------:R-:W-:Y:S01]  /*6960*/  MUFU.EX2 R30, R5 ;  /* 0x00000005001e7308 */ /* 0x000fe20000000800 */
[C---:B------:R-:W-:Y:S02]  /*6970*/  FMUL.FTZ R31, R0.reuse, R139 ;  /* 0x0000008b001f7220 */ /* 0x040fe40000410000 */
[C---:B------:R-:W-:Y:S02]  /*6980*/  FMUL.FTZ R42, R0.reuse, R150 ;  /* 0x00000096002a7220 */ /* 0x040fe40000410000 */
[----:B---3--:R-:W-:Y:S02]  /*6990*/  FFMA.FTZ R111, R201, c[0x0][0x23c], -R107 ;  /* 0x00008f00c96f7a23 */ /* 0x008fe4000001086b */
[C---:B------:R-:W-:Y:S02]  /*69a0*/  FMUL.FTZ R43, R0.reuse, R151 ;  /* 0x00000097002b7220 */ /* 0x040fe40000410000 */
[C---:B------:R-:W-:Y:S01]  /*69b0*/  FMUL.FTZ R46, R0.reuse, R154 ;  /* 0x0000009a002e7220 */ /* 0x040fe20000410000 */
[----:B------:R2:W-:Y:S01]  /*69c0*/  MUFU.EX2 R250, R111 ;  /* 0x0000006f00fa7308 */ /* 0x0005e20000000800 */
[C---:B------:R-:W-:Y:S02]  /*69d0*/  FMUL.FTZ R47, R0.reuse, R155 ;  /* 0x0000009b002f7220 */ /* 0x040fe40000410000 */
[C---:B------:R-:W-:Y:S02]  /*69e0*/  FMUL.FTZ R58, R0.reuse, R166 ;  /* 0x000000a6003a7220 */ /* 0x040fe40000410000 */
[--C-:B-1----:R-:W-:Y:S02]  /*69f0*/  FFMA.FTZ R4, R15, c[0x0][0x23c], -R105.reuse ;  /* 0x00008f000f047a23 */ /* 0x102fe40000010869 */
[C---:B------:R-:W-:Y:S02]  /*6a00*/  FMUL.FTZ R15, R0.reuse, R123 ;  /* 0x0000007b000f7220 */ /* 0x040fe40000410000 */
[C---:B------:R-:W-:Y:S01]  /*6a10*/  FMUL.FTZ R59, R0.reuse, R167 ;  /* 0x000000a7003b7220 */ /* 0x040fe20000410000 */
[----:B------:R1:W3:Y:S01]  /*6a20*/  MUFU.EX2 R7, R4 ;  /* 0x0000000400077308 */ /* 0x0002e20000000800 */
[C---:B------:R-:W-:Y:S02]  /*6a30*/  FMUL.FTZ R62, R0.reuse, R170 ;  /* 0x000000aa003e7220 */ /* 0x040fe40000410000 */
[C---:B------:R-:W-:Y:S02]  /*6a40*/  FMUL.FTZ R63, R0.reuse, R171 ;  /* 0x000000ab003f7220 */ /* 0x040fe40000410000 */
[C---:B------:R-:W-:Y:S02]  /*6a50*/  FMUL.FTZ R74, R0.reuse, R74 ;  /* 0x0000004a004a7220 */ /* 0x040fe40000410000 */
[C---:B------:R-:W-:Y:S02]  /*6a60*/  FMUL.FTZ R75, R0.reuse, R75 ;  /* 0x0000004b004b7220 */ /* 0x040fe40000410000 */
[C---:B------:R-:W-:Y:S01]  /*6a70*/  FMUL.FTZ R78, R0.reuse, R78 ;  /* 0x0000004e004e7220 */ /* 0x040fe20000410000 */
[----:B------:R4:W-:Y:S01]  /*6a80*/  MUFU.EX2 R139, R49 ;  /* 0x00000031008b7308 */ /* 0x0009e20000000800 */
[----:B------:R-:W-:Y:S02]  /*6a90*/  FMUL.FTZ R79, R0, R79 ;  /* 0x0000004f004f7220 */ /* 0x000fe40000410000 */
[----:B------:R-:W-:Y:S02]  /*6aa0*/  FMUL.FTZ R82, R100, R82 ;  /* 0x0000005264527220 */ /* 0x000fe40000410000 */
[--C-:B--2---:R-:W-:Y:S02]  /*6ab0*/  FFMA.FTZ R111, R202, c[0x0][0x23c], -R110.reuse ;  /* 0x00008f00ca6f7a23 */ /* 0x104fe4000001086e */
[C---:B------:R-:W-:Y:S02]  /*6ac0*/  FMUL.FTZ R83, R100.reuse, R83 ;  /* 0x0000005364537220 */ /* 0x040fe40000410000 */
[C---:B------:R-:W-:Y:S01]  /*6ad0*/  FMUL.FTZ R84, R101.reuse, R84 ;  /* 0x0000005465547220 */ /* 0x040fe20000410000 */
[----:B------:R2:W-:Y:S01]  /*6ae0*/  MUFU.EX2 R249, R111 ;  /* 0x0000006f00f97308 */ /* 0x0005e20000000800 */
[----:B------:R-:W-:Y:S02]  /*6af0*/  FMUL.FTZ R85, R101, R85 ;  /* 0x0000005565557220 */ /* 0x000fe40000410000 */
[----:B------:R-:W-:Y:S02]  /*6b00*/  FMUL.FTZ R86, R100, R86 ;  /* 0x0000005664567220 */ /* 0x000fe40000410000 */
[----:B-1----:R-:W-:Y:S02]  /*6b10*/  FFMA.FTZ R4, R13, c[0x0][0x23c], -R105 ;  /* 0x00008f000d047a23 */ /* 0x002fe40000010869 */
[----:B------:R-:W-:Y:S02]  /*6b20*/  FMUL.FTZ R13, R2, R121 ;  /* 0x00000079020d7220 */ /* 0x000fe40000410000 */
[----:B------:R-:W-:Y:S01]  /*6b30*/  FMUL.FTZ R87, R100, R87 ;  /* 0x0000005764577220 */ /* 0x000fe20000410000 */
[----:B------:R1:W-:Y:S01]  /*6b40*/  MUFU.EX2 R27, R4 ;  /* 0x00000004001b7308 */ /* 0x0003e20000000800 */
[C---:B------:R-:W-:Y:S02]  /*6b50*/  FMUL.FTZ R88, R2.reuse, R88 ;  /* 0x0000005802587220 */ /* 0x040fe40000410000 */
[----:B------:R-:W-:Y:S02]  /*6b60*/  FMUL.FTZ R89, R2, R89 ;  /* 0x0000005902597220 */ /* 0x000fe40000410000 */
[----:B----4-:R-:W-:Y:S02]  /*6b70*/  FMUL.FTZ R49, R101, R157 ;  /* 0x0000009d65317220 */ /* 0x010fe40000410000 */
[C---:B------:R-:W-:Y:S01]  /*6b80*/  FMUL.FTZ R90, R0.reuse, R90 ;  /* 0x0000005a005a7220 */ /* 0x040fe20000410000 */
[----:B------:R-:W-:Y:S01]  /*6b90*/  LDSM.16.MT88.4 R156, [R220+0xac00] ;  /* 0x00ac0000dc9c783b */ /* 0x000fe20000004200 */
[----:B------:R-:W-:Y:S01]  /*6ba0*/  FMUL.FTZ R91, R0, R91 ;  /* 0x0000005b005b7220 */ /* 0x000fe20000410000 */
[----:B------:R4:W-:Y:S01]  /*6bb0*/  MUFU.EX2 R180, R60 ;  /* 0x0000003c00b47308 */ /* 0x0009e20000000800 */
[C---:B------:R-:W-:Y:S02]  /*6bc0*/  FMUL.FTZ R92, R2.reuse, R92 ;  /* 0x0000005c025c7220 */ /* 0x040fe40000410000 */
[----:B------:R-:W-:Y:S02]  /*6bd0*/  FMUL.FTZ R93, R2, R93 ;  /* 0x0000005d025d7220 */ /* 0x000fe40000410000 */
[----:B--2---:R-:W-:Y:S02]  /*6be0*/  FFMA.FTZ R111, R205, c[0x0][0x23c], -R110 ;  /* 0x00008f00cd6f7a23 */ /* 0x004fe4000001086e */
[C---:B------:R-:W-:Y:S02]  /*6bf0*/  FMUL.FTZ R94, R0.reuse, R94 ;  /* 0x0000005e005e7220 */ /* 0x040fe40000410000 */
[----:B------:R-:W-:Y:S01]  /*6c00*/  FMUL.FTZ R95, R0, R95 ;  /* 0x0000005f005f7220 */ /* 0x000fe20000410000 */
[----:B------:R2:W-:Y:S01]  /*6c10*/  MUFU.EX2 R248, R111 ;  /* 0x0000006f00f87308 */ /* 0x0005e20000000800 */
[C---:B------:R-:W-:Y:S02]  /*6c20*/  FMUL.FTZ R96, R101.reuse, R96 ;  /* 0x0000006065607220 */ /* 0x040fe40000410000 */
[----:B------:R-:W-:Y:S02]  /*6c30*/  FMUL.FTZ R97, R101, R97 ;  /* 0x0000006165617220 */ /* 0x000fe40000410000 */
[----:B-1----:R-:W-:Y:S02]  /*6c40*/  FFMA.FTZ R4, R12, c[0x0][0x23c], -R106 ;  /* 0x00008f000c047a23 */ /* 0x002fe4000001086a */
[----:B------:R-:W-:Y:S02]  /*6c50*/  FMUL.FTZ R12, R2, R120 ;  /* 0x00000078020c7220 */ /* 0x000fe40000410000 */
[----:B------:R-:W1:Y:S01]  /*6c60*/  LDSM.16.MT88.4 R120, [R222+0xa000] ;  /* 0x00a00000de78783b */ /* 0x000e620000004200 */
[----:B------:R5:W-:Y:S01]  /*6c70*/  MUFU.EX2 R6, R4 ;  /* 0x0000000400067308 */ /* 0x000be20000000800 */
[C---:B------:R-:W-:Y:S02]  /*6c80*/  FMUL.FTZ R98, R100.reuse, R98 ;  /* 0x0000006264627220 */ /* 0x040fe40000410000 */
[----:B------:R-:W-:Y:S02]  /*6c90*/  FMUL.FTZ R99, R100, R99 ;  /* 0x0000006364637220 */ /* 0x000fe40000410000 */
[----:B----4-:R-:W-:Y:S02]  /*6ca0*/  FMUL.FTZ R60, R2, R168 ;  /* 0x000000a8023c7220 */ /* 0x010fe40000410000 */
[--C-:B------:R-:W-:Y:S02]  /*6cb0*/  FFMA.FTZ R108, R108, c[0x0][0x23c], -R110.reuse ;  /* 0x00008f006c6c7a23 */ /* 0x100fe4000001086e */
[--C-:B--2---:R-:W-:Y:S04]  /*6cc0*/  FFMA.FTZ R111, R203, c[0x0][0x23c], -R107.reuse ;  /* 0x00008f00cb6f7a23 */ /* 0x104fe8000001086b */
[----:B------:R2:W-:Y:S01]  /*6cd0*/  MUFU.EX2 R247, R111 ;  /* 0x0000006f00f77308 */ /* 0x0005e20000000800 */
[--C-:B-----5:R-:W-:Y:S01]  /*6ce0*/  FFMA.FTZ R4, R183, c[0x0][0x23c], -R107.reuse ;  /* 0x00008f00b7047a23 */ /* 0x120fe2000001086b */
[----:B------:R-:W-:Y:S01]  /*6cf0*/  MOV R183, R9 ;  /* 0x0000000900b77202 */ /* 0x000fe20000000f00 */
[--C-:B------:R-:W-:Y:S01]  /*6d00*/  FFMA.FTZ R9, R189, c[0x0][0x23c], -R107.reuse ;  /* 0x00008f00bd097a23 */ /* 0x100fe2000001086b */
[----:B---3--:R-:W-:Y:S06]  /*6d10*/  MOV R189, R7 ;  /* 0x0000000700bd7202 */ /* 0x008fec0000000f00 */
[----:B------:R3:W-:Y:S01]  /*6d20*/  MUFU.EX2 R181, R4 ;  /* 0x0000000400b57308 */ /* 0x0007e20000000800 */
[----:B------:R-:W-:Y:S09]  /*6d30*/  FMUL.FTZ R7, R100, R119 ;  /* 0x0000007764077220 */ /* 0x000ff20000410000 */
[----:B------:R4:W-:Y:S01]  /*6d40*/  MUFU.EX2 R29, R9 ;  /* 0x00000009001d7308 */ /* 0x0009e20000000800 */
[--C-:B--2---:R-:W-:Y:S09]  /*6d50*/  FFMA.FTZ R111, R204, c[0x0][0x23c], -R107.reuse ;  /* 0x00008f00cc6f7a23 */ /* 0x104ff2000001086b */
[----:B------:R2:W-:Y:S01]  /*6d60*/  MUFU.EX2 R246, R111 ;  /* 0x0000006f00f67308 */ /* 0x0005e20000000800 */
[----:B---3--:R-:W-:Y:S09]  /*6d70*/  FFMA.FTZ R4, R190, c[0x0][0x23c], -R107 ;  /* 0x00008f00be047a23 */ /* 0x008ff2000001086b */
[----:B------:R3:W5:Y:S01]  /*6d80*/  MUFU.EX2 R190, R4 ;  /* 0x0000000400be7308 */ /* 0x0007620000000800 */
[----:B----4-:R-:W-:Y:S02]  /*6d90*/  FMUL.FTZ R9, R2, R113 ;  /* 0x0000007102097220 */ /* 0x010fe40000410000 */
[--C-:B--2---:R-:W-:Y:S07]  /*6da0*/  FFMA.FTZ R111, R206, c[0x0][0x23c], -R110.reuse ;  /* 0x00008f00ce6f7a23 */ /* 0x104fee000001086e */
[----:B------:R2:W-:Y:S01]  /*6db0*/  MUFU.EX2 R245, R111 ;  /* 0x0000006f00f57308 */ /* 0x0005e20000000800 */
[--C-:B---3--:R-:W-:Y:S09]  /*6dc0*/  FFMA.FTZ R4, R182, c[0x0][0x23c], -R110.reuse ;  /* 0x00008f00b6047a23 */ /* 0x108ff2000001086e */
[----:B------:R3:W-:Y:S01]  /*6dd0*/  MUFU.EX2 R182, R4 ;  /* 0x0000000400b67308 */ /* 0x0007e20000000800 */
[--C-:B--2---:R-:W-:Y:S09]  /*6de0*/  FFMA.FTZ R111, R207, c[0x0][0x23c], -R110.reuse ;  /* 0x00008f00cf6f7a23 */ /* 0x104ff2000001086e */
[----:B------:R2:W-:Y:S01]  /*6df0*/  MUFU.EX2 R244, R111 ;  /* 0x0000006f00f47308 */ /* 0x0005e20000000800 */
[--C-:B---3--:R-:W-:Y:S09]  /*6e00*/  FFMA.FTZ R4, R191, c[0x0][0x23c], -R110.reuse ;  /* 0x00008f00bf047a23 */ /* 0x108ff2000001086e */
[----:B------:R3:W4:Y:S01]  /*6e10*/  MUFU.EX2 R191, R4 ;  /* 0x0000000400bf7308 */ /* 0x0007220000000800 */
[----:B--2---:R-:W-:Y:S09]  /*6e20*/  FFMA.FTZ R111, R212, c[0x0][0x23c], -R105 ;  /* 0x00008f00d46f7a23 */ /* 0x004ff20000010869 */
[----:B------:R2:W-:Y:S01]  /*6e30*/  MUFU.EX2 R243, R111 ;  /* 0x0000006f00f37308 */ /* 0x0005e20000000800 */
[----:B---3--:R-:W-:Y:S01]  /*6e40*/  FFMA.FTZ R4, R184, c[0x0][0x23c], -R107 ;  /* 0x00008f00b8047a23 */ /* 0x008fe2000001086b */
[----:B------:R-:W-:Y:S01]  /*6e50*/  MOV R184, R8 ;  /* 0x0000000800b87202 */ /* 0x000fe20000000f00 */
[----:B------:R-:W-:Y:S01]  /*6e60*/  FMUL.FTZ R8, R2, R112 ;  /* 0x0000007002087220 */ /* 0x000fe20000410000 */
[----:B-----5:R-:W-:Y:S06]  /*6e70*/  F2FP.BF16.PACK_AB R112, R190, R181 ;  /* 0x000000b5be70723e */ /* 0x020fec00000010ff */
[----:B------:R3:W5:Y:S01]  /*6e80*/  MUFU.EX2 R5, R4 ;  /* 0x0000000400057308 */ /* 0x0007620000000800 */
[----:B----4-:R-:W-:Y:S01]  /*6e90*/  F2FP.BF16.PACK_AB R113, R191, R182 ;  /* 0x000000b6bf71723e */ /* 0x010fe200000010ff */
[--C-:B--2---:R-:W-:Y:S08]  /*6ea0*/  FFMA.FTZ R111, R213, c[0x0][0x23c], -R105.reuse ;  /* 0x00008f00d56f7a23 */ /* 0x104ff00000010869 */
[----:B------:R2:W-:Y:S01]  /*6eb0*/  MUFU.EX2 R242, R111 ;  /* 0x0000006f00f27308 */ /* 0x0005e20000000800 */
[----:B---3--:R-:W-:Y:S01]  /*6ec0*/  FFMA.FTZ R4, R188, c[0x0][0x23c], -R110 ;  /* 0x00008f00bc047a23 */ /* 0x008fe2000001086e */
[----:B------:R-:W-:Y:S01]  /*6ed0*/  MOV R188, R6 ;  /* 0x0000000600bc7202 */ /* 0x000fe20000000f00 */
[----:B------:R-:W-:Y:S01]  /*6ee0*/  FMUL.FTZ R6, R100, R118 ;  /* 0x0000007664067220 */ /* 0x000fe20000410000 */
[----:B------:R-:W-:Y:S06]  /*6ef0*/  F2FP.BF16.PACK_AB R118, R27, R189 ;  /* 0x000000bd1b76723e */ /* 0x000fec00000010ff */
[----:B------:R3:W4:Y:S01]  /*6f00*/  MUFU.EX2 R26, R4 ;  /* 0x00000004001a7308 */ /* 0x0007220000000800 */
[----:B------:R-:W-:Y:S01]  /*6f10*/  F2FP.BF16.PACK_AB R119, R30, R188 ;  /* 0x000000bc1e77723e */ /* 0x000fe200000010ff */
[----:B--2---:R-:W-:Y:S01]  /*6f20*/  FFMA.FTZ R111, R214, c[0x0][0x23c], -R106 ;  /* 0x00008f00d66f7a23 */ /* 0x004fe2000001086a */
[----:B------:R-:W-:Y:S07]  /*6f30*/  MOV R214, R180 ;  /* 0x000000b400d67202 */ /* 0x000fee0000000f00 */
[----:B------:R2:W-:Y:S01]  /*6f40*/  MUFU.EX2 R213, R111 ;  /* 0x0000006f00d57308 */ /* 0x0005e20000000800 */
[----:B---3--:R-:W-:Y:S01]  /*6f50*/  FFMA.FTZ R4, R187, c[0x0][0x23c], -R110 ;  /* 0x00008f00bb047a23 */ /* 0x008fe2000001086e */
[----:B-----5:R-:W-:Y:S01]  /*6f60*/  MOV R187, R5 ;  /* 0x0000000500bb7202 */ /* 0x020fe20000000f00 */
[----:B------:R-:W-:Y:S01]  /*6f70*/  FMUL.FTZ R5, R101, R117 ;  /* 0x0000007565057220 */ /* 0x000fe20000410000 */
[----:B------:R-:W-:Y:S06]  /*6f80*/  F2FP.BF16.PACK_AB R117, R184, R183 ;  /* 0x000000b7b875723e */ /* 0x000fec00000010ff */
[----:B------:R3:W5:Y:S01]  /*6f90*/  MUFU.EX2 R28, R4 ;  /* 0x00000004001c7308 */ /* 0x0007620000000800 */
[----:B------:R-:W-:Y:S02]  /*6fa0*/  F2FP.BF16.PACK_AB R114, R29, R187 ;  /* 0x000000bb1d72723e */ /* 0x000fe400000010ff */
[----:B----4-:R-:W-:Y:S01]  /*6fb0*/  MOV R133, R26 ;  /* 0x0000001a00857202 */ /* 0x010fe20000000f00 */
[--C-:B--2---:R-:W-:Y:S06]  /*6fc0*/  FFMA.FTZ R111, R215, c[0x0][0x23c], -R106.reuse ;  /* 0x00008f00d76f7a23 */ /* 0x104fec000001086a */
[----:B------:R2:W-:Y:S01]  /*6fd0*/  MUFU.EX2 R212, R111 ;  /* 0x0000006f00d47308 */ /* 0x0005e20000000800 */
[C---:B---3--:R-:W-:Y:S01]  /*6fe0*/  FMUL.FTZ R4, R101.reuse, R116 ;  /* 0x0000007465047220 */ /* 0x048fe20000410000 */
[----:B------:R-:W-:Y:S02]  /*6ff0*/  F2FP.BF16.PACK_AB R116, R186, R185 ;  /* 0x000000b9ba74723e */ /* 0x000fe400000010ff */
[----:B-----5:R-:W-:Y:S01]  /*7000*/  F2FP.BF16.PACK_AB R115, R28, R26 ;  /* 0x0000001a1c73723e */ /* 0x020fe200000010ff */
[----:B------:R-:W-:Y:S01]  /*7010*/  FMUL.FTZ R26, R0, R134 ;  /* 0x00000086001a7220 */ /* 0x000fe20000410000 */
[----:B------:R-:W-:Y:S01]  /*7020*/  MOV R132, R28 ;  /* 0x0000001c00847202 */ /* 0x000fe20000000f00 */
[----:B------:R-:W-:Y:S01]  /*7030*/  FMUL.FTZ R28, R2, R136 ;  /* 0x00000088021c7220 */ /* 0x000fe20000410000 */
[----:B------:R-:W-:Y:S01]  /*7040*/  MOV R134, R27 ;  /* 0x0000001b00867202 */ /* 0x000fe20000000f00 */
[-C--:B------:R-:W-:Y:S05]  /*7050*/  HMMA.16816.F32.BF16 R4, R116, R20.reuse, R4 ;  /* 0x000000147404723c */ /* 0x080fea0000041804 */
[C---:B------:R-:W-:Y:S01]  /*7060*/  FMUL.FTZ R27, R0.reuse, R135 ;  /* 0x00000087001b7220 */ /* 0x040fe20000410000 */
[----:B------:R-:W-:Y:S01]  /*7070*/  MOV R135, R30 ;  /* 0x0000001e00877202 */ /* 0x000fe20000000f00 */
[----:B------:R-:W-:Y:S01]  /*7080*/  FMUL.FTZ R30, R0, R138 ;  /* 0x0000008a001e7220 */ /* 0x000fe20000410000 */
[C---:B------:R-:W-:Y:S01]  /*7090*/  HMMA.16816.F32.BF16 R8, R112.reuse, R20, R8 ;  /* 0x000000147008723c */ /* 0x040fe20000041808 */
[----:B------:R3:W-:Y:S03]  /*70a0*/  MUFU.EX2 R138, R41 ;  /* 0x00000029008a7308 */ /* 0x0007e60000000800 */
[----:B--2---:R-:W-:Y:S01]  /*70b0*/  FFMA.FTZ R111, R208, c[0x0][0x23c], -R105 ;  /* 0x00008f00d06f7a23 */ /* 0x004fe20000010869 */
[----:B------:R-:W-:Y:S01]  /*70c0*/  MOV R136, R29 ;  /* 0x0000001d00887202 */ /* 0x000fe20000000f00 */
[----:B------:R-:W-:Y:S02]  /*70d0*/  FMUL.FTZ R29, R2, R137 ;  /* 0x00000089021d7220 */ /* 0x000fe40000410000 */
[-C--:B------:R-:W-:Y:S03]  /*70e0*/  HMMA.16816.F32.BF16 R12, R112, R22.reuse, R12 ;  /* 0x00000016700c723c */ /* 0x080fe6000004180c */
[----:B------:R2:W-:Y:S01]  /*70f0*/  MUFU.EX2 R208, R111 ;  /* 0x0000006f00d07308 */ /* 0x0005e20000000800 */
[C---:B------:R-:W-:Y:S02]  /*7100*/  FMUL.FTZ R20, R101.reuse, R128 ;  /* 0x0000008065147220 */ /* 0x040fe40000410000 */
[C---:B------:R-:W-:Y:S02]  /*7110*/  FMUL.FTZ R21, R101.reuse, R129 ;  /* 0x0000008165157220 */ /* 0x040fe40000410000 */
[C---:B------:R-:W-:Y:S05]  /*7120*/  HMMA.16816.F32.BF16 R16, R116.reuse, R22, R16 ;  /* 0x000000167410723c */ /* 0x040fea0000041810 */
[----:B------:R4:W5:Y:S02]  /*7130*/  MUFU.EX2 R137, R65 ;  /* 0x0000004100897308 */ /* 0x0009640000000800 */
[C---:B------:R-:W-:Y:S02]  /*7140*/  FMUL.FTZ R22, R100.reuse, R130 ;  /* 0x0000008264167220 */ /* 0x040fe40000410000 */
[----:B------:R-:W-:Y:S02]  /*7150*/  FMUL.FTZ R23, R100, R131 ;  /* 0x0000008364177220 */ /* 0x000fe40000410000 */
[----:B------:R-:W-:Y:S01]  /*7160*/  LDSM.16.MT88.4 R128, [R222+0x9400] ;  /* 0x00940000de80783b */ /* 0x000fe20000004200 */
[----:B---3--:R-:W-:Y:S04]  /*7170*/  FMUL.FTZ R41, R2, R149 ;  /* 0x0000009502297220 */ /* 0x008fe80000410000 */
[-C--:B------:R-:W-:Y:S03]  /*7180*/  HMMA.16816.F32.BF16 R20, R116, R36.reuse, R20 ;  /* 0x000000247414723c */ /* 0x080fe60000041814 */
[--C-:B--2---:R-:W-:Y:S04]  /*7190*/  FFMA.FTZ R111, R210, c[0x0][0x23c], -R106.reuse ;  /* 0x00008f00d26f7a23 */ /* 0x104fe8000001086a */
[----:B------:R2:W-:Y:S01]  /*71a0*/  MUFU.EX2 R206, R111 ;  /* 0x0000006f00ce7308 */ /* 0x0005e20000000800 */
[C---:B------:R-:W-:Y:S04]  /*71b0*/  HMMA.16816.F32.BF16 R24, R112.reuse, R36, R24 ;  /* 0x000000247018723c */ /* 0x040fe80000041818 */
[C---:B----4-:R-:W-:Y:S01]  /*71c0*/  FMUL.FTZ R65, R101.reuse, R173 ;  /* 0x000000ad65417220 */ /* 0x050fe20000410000 */
[----:B-----5:R-:W-:Y:S01]  /*71d0*/  MOV R215, R137 ;  /* 0x0000008900d77202 */ /* 0x020fe20000000f00 */
[----:B------:R-:W-:Y:S02]  /*71e0*/  LDSM.16.MT88.4 R172, [R222+0xac00] ;  /* 0x00ac0000deac783b */ /* 0x000fe40000004200 */
[-C--:B------:R-:W-:Y:S04]  /*71f0*/  HMMA.16816.F32.BF16 R28, R112, R38.reuse, R28 ;  /* 0x00000026701c723c */ /* 0x080fe8000004181c */
[C---:B------:R-:W-:Y:S02]  /*7200*/  FMUL.FTZ R36, R101.reuse, R144 ;  /* 0x0000009065247220 */ /* 0x040fe40000410000 */
[----:B------:R-:W-:Y:S02]  /*7210*/  FMUL.FTZ R37, R101, R145 ;  /* 0x0000009165257220 */ /* 0x000fe40000410000 */
[C---:B------:R-:W-:Y:S07]  /*7220*/  HMMA.16816.F32.BF16 R32, R116.reuse, R38, R32 ;  /* 0x000000267420723c */ /* 0x040fee0000041820 */
[C---:B------:R-:W-:Y:S02]  /*7230*/  FMUL.FTZ R38, R100.reuse, R146 ;  /* 0x0000009264267220 */ /* 0x040fe40000410000 */
[----:B------:R-:W-:Y:S03]  /*7240*/  FMUL.FTZ R39, R100, R147 ;  /* 0x0000009364277220 */ /* 0x000fe60000410000 */
[--C-:B--2---:R-:W-:Y:S01]  /*7250*/  FFMA.FTZ R111, R211, c[0x0][0x23c], -R106.reuse ;  /* 0x00008f00d36f7a23 */ /* 0x104fe2000001086a */
[----:B------:R-:W-:Y:S03]  /*7260*/  MOV R211, R140 ;  /* 0x0000008c00d37202 */ /* 0x000fe60000000f00 */
[-C--:B------:R-:W-:Y:S01]  /*7270*/  HMMA.16816.F32.BF16 R36, R116, R52.reuse, R36 ;  /* 0x000000347424723c */ /* 0x080fe20000041824 */
[----:B------:R2:W-:Y:S07]  /*7280*/  MUFU.EX2 R205, R111 ;  /* 0x0000006f00cd7308 */ /* 0x0005ee0000000800 */
[C---:B------:R-:W-:Y:S07]  /*7290*/  HMMA.16816.F32.BF16 R40, R112.reuse, R52, R40 ;  /* 0x000000347028723c */ /* 0x040fee0000041828 */
[----:B------:R-:W-:Y:S01]  /*72a0*/  FFMA.FTZ R52, R198, c[0x0][0x23c], -R106 ;  /* 0x00008f00c6347a23 */ /* 0x000fe2000001086a */
[-C--:B------:R-:W-:Y:S03]  /*72b0*/  HMMA.16816.F32.BF16 R44, R112, R54.reuse, R44 ;  /* 0x00000036702c723c */ /* 0x080fe6000004182c */
[----:B------:R3:W4:Y:S01]  /*72c0*/  MUFU.EX2 R141, R52 ;  /* 0x00000034008d7308 */ /* 0x0007220000000800 */
[C---:B------:R-:W-:Y:S04]  /*72d0*/  FMUL.FTZ R53, R101.reuse, R161 ;  /* 0x000000a165357220 */ /* 0x040fe80000410000 */
[C---:B------:R-:W-:Y:S04]  /*72e0*/  HMMA.16816.F32.BF16 R48, R116.reuse, R54, R48 ;  /* 0x000000367430723c */ /* 0x040fe80000041830 */
[--C-:B--2---:R-:W-:Y:S01]  /*72f0*/  FFMA.FTZ R111, R216, c[0x0][0x23c], -R107.reuse ;  /* 0x00008f00d86f7a23 */ /* 0x104fe2000001086b */
[----:B------:R-:W-:Y:S02]  /*7300*/  MOV R216, R139 ;  /* 0x0000008b00d87202 */ /* 0x000fe40000000f00 */
[C---:B------:R-:W-:Y:S01]  /*7310*/  FMUL.FTZ R54, R100.reuse, R162 ;  /* 0x000000a264367220 */ /* 0x040fe20000410000 */
[----:B------:R2:W-:Y:S01]  /*7320*/  MUFU.EX2 R204, R111 ;  /* 0x0000006f00cc7308 */ /* 0x0005e20000000800 */
[----:B------:R-:W-:Y:S03]  /*7330*/  FMUL.FTZ R55, R100, R163 ;  /* 0x000000a364377220 */ /* 0x000fe60000410000 */
[----:B---3--:R-:W-:Y:S01]  /*7340*/  FMUL.FTZ R52, R101, R160 ;  /* 0x000000a065347220 */ /* 0x008fe20000410000 */
[----:B----4-:R-:W-:Y:S06]  /*7350*/  MOV R210, R141 ;  /* 0x0000008d00d27202 */ /* 0x010fec0000000f00 */
[-C--:B-1----:R-:W-:Y:S03]  /*7360*/  HMMA.16816.F32.BF16 R52, R116, R120.reuse, R52 ;  /* 0x000000787434723c */ /* 0x082fe60000041834 */
[--C-:B--2---:R-:W-:Y:S05]  /*7370*/  FFMA.FTZ R111, R218, c[0x0][0x23c], -R110.reuse ;  /* 0x00008f00da6f7a23 */ /* 0x104fea000001086e */
[C---:B------:R-:W-:Y:S01]  /*7380*/  HMMA.16816.F32.BF16 R56, R112.reuse, R120, R56 ;  /* 0x000000787038723c */ /* 0x040fe20000041838 */
[----:B------:R1:W-:Y:S07]  /*7390*/  MUFU.EX2 R201, R111 ;  /* 0x0000006f00c97308 */ /* 0x0003ee0000000800 */
[-C--:B------:R-:W-:Y:S08]  /*73a0*/  HMMA.16816.F32.BF16 R60, R112, R122.reuse, R60 ;  /* 0x0000007a703c723c */ /* 0x080ff0000004183c */
[C---:B------:R-:W-:Y:S01]  /*73b0*/  HMMA.16816.F32.BF16 R64, R116.reuse, R122, R64 ;  /* 0x0000007a7440723c */ /* 0x040fe20000041840 */
[----:B------:R-:W2:Y:S07]  /*73c0*/  LDSM.16.MT88.4 R120, [R222+0xb000] ;  /* 0x00b00000de78783b */ /* 0x000eae0000004200 */
[-C--:B------:R-:W-:Y:S04]  /*73d0*/  HMMA.16816.F32.BF16 R68, R116, R124.reuse, R68 ;  /* 0x0000007c7444723c */ /* 0x080fe80000041844 */
[--C-:B-1----:R-:W-:Y:S01]  /*73e0*/  FFMA.FTZ R111, R219, c[0x0][0x23c], -R110.reuse ;  /* 0x00008f00db6f7a23 */ /* 0x102fe2000001086e */
[----:B------:R-:W-:Y:S03]  /*73f0*/  MOV R219, R136 ;  /* 0x0000008800db7202 */ /* 0x000fe60000000f00 */
[C---:B------:R-:W-:Y:S01]  /*7400*/  HMMA.16816.F32.BF16 R72, R112.reuse, R124, R72 ;  /* 0x0000007c7048723c */ /* 0x040fe20000041848 */
[----:B------:R1:W-:Y:S07]  /*7410*/  MUFU.EX2 R202, R111 ;  /* 0x0000006f00ca7308 */ /* 0x0003ee0000000800 */
[-C--:B------:R-:W-:Y:S08]  /*7420*/  HMMA.16816.F32.BF16 R76, R112, R126.reuse, R76 ;  /* 0x0000007e704c723c */ /* 0x080ff0000004184c */
[C---:B------:R-:W-:Y:S01]  /*7430*/  HMMA.16816.F32.BF16 R80, R116.reuse, R126, R80 ;  /* 0x0000007e7450723c */ /* 0x040fe20000041850 */
[----:B------:R-:W3:Y:S07]  /*7440*/  LDSM.16.MT88.4 R124, [R220+0x9400] ;  /* 0x00940000dc7c783b */ /* 0x000eee0000004200 */
[-C--:B--2---:R-:W-:Y:S04]  /*7450*/  HMMA.16816.F32.BF16 R84, R116, R120.reuse, R84 ;  /* 0x000000787454723c */ /* 0x084fe80000041854 */
[--C-:B-1----:R-:W-:Y:S01]  /*7460*/  FFMA.FTZ R111, R228, c[0x0][0x23c], -R107.reuse ;  /* 0x00008f00e46f7a23 */ /* 0x102fe2000001086b */
[----:B------:R-:W-:Y:S03]  /*7470*/  MOV R228, R135 ;  /* 0x0000008700e47202 */ /* 0x000fe60000000f00 */
[----:B------:R1:W-:Y:S01]  /*7480*/  MUFU.EX2 R199, R111 ;  /* 0x0000006f00c77308 */ /* 0x0003e20000000800 */
[C---:B------:R-:W-:Y:S08]  /*7490*/  HMMA.16816.F32.BF16 R88, R112.reuse, R120, R88 ;  /* 0x000000787058723c */ /* 0x040ff00000041858 */
[-C--:B------:R-:W-:Y:S07]  /*74a0*/  HMMA.16816.F32.BF16 R92, R112, R122.reuse, R92 ;  /* 0x0000007a705c723c */ /* 0x080fee000004185c */
[----:B------:R-:W-:Y:S01]  /*74b0*/  F2FP.BF16.PACK_AB R112, R140, R138 ;  /* 0x0000008a8c70723e */ /* 0x000fe200000010ff */
[----:B------:R-:W-:Y:S01]  /*74c0*/  HMMA.16816.F32.BF16 R96, R116, R122, R96 ;  /* 0x0000007a7460723c */ /* 0x000fe20000041860 */
[----:B------:R-:W2:Y:S03]  /*74d0*/  LDSM.16.MT88.4 R120, [R220+0xa400] ;  /* 0x00a40000dc78783b */ /* 0x000ea60000004200 */
[----:B------:R-:W-:Y:S02]  /*74e0*/  F2FP.BF16.PACK_AB R113, R141, R139 ;  /* 0x0000008b8d71723e */ /* 0x000fe400000010ff */
[----:B------:R-:W-:Y:S01]  /*74f0*/  F2FP.BF16.PACK_AB R114, R180, R142 ;  /* 0x0000008eb472723e */ /* 0x000fe200000010ff */
[----:B-1----:R-:W-:Y:S01]  /*7500*/  FFMA.FTZ R111, R229, c[0x0][0x23c], -R107 ;  /* 0x00008f00e56f7a23 */ /* 0x002fe2000001086b */
[----:B------:R-:W-:Y:S03]  /*7510*/  F2FP.BF16.PACK_AB R115, R252, R137 ;  /* 0x00000089fc73723e */ /* 0x000fe600000010ff */
[----:B------:R1:W-:Y:S01]  /*7520*/  MUFU.EX2 R200, R111 ;  /* 0x0000006f00c87308 */ /* 0x0003e20000000800 */
[----:B------:R-:W-:Y:S02]  /*7530*/  F2FP.BF16.PACK_AB R116, R250, R251 ;  /* 0x000000fbfa74723e */ /* 0x000fe400000010ff */
[----:B------:R-:W-:Y:S01]  /*7540*/  F2FP.BF16.PACK_AB R117, R248, R249 ;  /* 0x000000f9f875723e */ /* 0x000fe200000010ff */
[-C--:B---3--:R-:W-:Y:S05]  /*7550*/  HMMA.16816.F32.BF16 R4, R112, R124.reuse, R4 ;  /* 0x0000007c7004723c */ /* 0x088fea0000041804 */
[----:B------:R-:W-:Y:S02]  /*7560*/  F2FP.BF16.PACK_AB R118, R246, R247 ;  /* 0x000000f7f676723e */ /* 0x000fe400000010ff */
[----:B------:R-:W-:Y:S02]  /*7570*/  F2FP.BF16.PACK_AB R119, R244, R245 ;  /* 0x000000f5f477723e */ /* 0x000fe400000010ff */
[----:B------:R-:W-:Y:S03]  /*7580*/  MOV R137, R132 ;  /* 0x0000008400897202 */ /* 0x000fe60000000f00 */
[--C-:B------:R-:W-:Y:S01]  /*7590*/  FFMA.FTZ R132, R209, c[0x0][0x23c], -R105.reuse ;  /* 0x00008f00d1847a23 */ /* 0x100fe20000010869 */
[----:B------:R-:W-:Y:S01]  /*75a0*/  MOV R209, R142 ;  /* 0x0000008e00d17202 */ /* 0x000fe20000000f00 */
[C---:B------:R-:W-:Y:S01]  /*75b0*/  HMMA.16816.F32.BF16 R8, R116.reuse, R124, R8 ;  /* 0x0000007c7408723c */ /* 0x040fe20000041808 */
[----:B------:R-:W-:Y:S01]  /*75c0*/  LDSM.16.MT88.4 R140, [R222+0x9c00] ;  /* 0x009c0000de8c783b */ /* 0x000fe20000004200 */
[----:B------:R-:W-:Y:S02]  /*75d0*/  MUFU.EX2 R207, R132 ;  /* 0x0000008400cf7308 */ /* 0x000fe40000000800 */
[----:B------:R-:W-:Y:S01]  /*75e0*/  MOV R229, R134 ;  /* 0x0000008600e57202 */ /* 0x000fe20000000f00 */
[--C-:B-1----:R-:W-:Y:S01]  /*75f0*/  FFMA.FTZ R111, R230, c[0x0][0x23c], -R110.reuse ;  /* 0x00008f00e66f7a23 */ /* 0x102fe2000001086e */
[----:B------:R-:W-:Y:S02]  /*7600*/  MOV R230, R133 ;  /* 0x0000008500e67202 */ /* 0x000fe40000000f00 */
[-C--:B------:R-:W-:Y:S04]  /*7610*/  HMMA.16816.F32.BF16 R12, R116, R126.reuse, R12 ;  /* 0x0000007e740c723c */ /* 0x080fe8000004180c */
[----:B------:R1:W-:Y:S01]  /*7620*/  MUFU.EX2 R198, R111 ;  /* 0x0000006f00c67308 */ /* 0x0003e20000000800 */
[----:B------:R-:W-:Y:S02]  /*7630*/  MOV R133, R183 ;  /* 0x000000b700857202 */ /* 0x000fe40000000f00 */
[----:B------:R-:W-:Y:S01]  /*7640*/  MOV R134, R185 ;  /* 0x000000b900867202 */ /* 0x000fe20000000f00 */
[C---:B------:R-:W-:Y:S01]  /*7650*/  HMMA.16816.F32.BF16 R16, R112.reuse, R126, R16 ;  /* 0x0000007e7010723c */ /* 0x040fe20000041810 */
[----:B------:R-:W3:Y:S03]  /*7660*/  LDSM.16.MT88.4 R124, [R222+0xa400] ;  /* 0x00a40000de7c783b */ /* 0x000ee60000004200 */
[----:B------:R-:W-:Y:S04]  /*7670*/  MOV R218, R137 ;  /* 0x0000008900da7202 */ /* 0x000fe80000000f00 */
[-C--:B------:R-:W-:Y:S08]  /*7680*/  HMMA.16816.F32.BF16 R20, R112, R128.reuse, R20 ;  /* 0x000000807014723c */ /* 0x080ff00000041814 */
[C---:B------:R-:W-:Y:S04]  /*7690*/  HMMA.16816.F32.BF16 R24, R116.reuse, R128, R24 ;  /* 0x000000807418723c */ /* 0x040fe80000041818 */
[----:B-1----:R-:W-:Y:S01]  /*76a0*/  FFMA.FTZ R111, R231, c[0x0][0x23c], -R110 ;  /* 0x00008f00e76f7a23 */ /* 0x002fe2000001086e */
[----:B------:R-:W-:Y:S03]  /*76b0*/  MOV R231, R187 ;  /* 0x000000bb00e77202 */ /* 0x000fe60000000f00 */
[-C--:B------:R-:W-:Y:S01]  /*76c0*/  HMMA.16816.F32.BF16 R28, R116, R130.reuse, R28 ;  /* 0x00000082741c723c */ /* 0x080fe2000004181c */
[----:B------:R1:W-:Y:S07]  /*76d0*/  MUFU.EX2 R197, R111 ;  /* 0x0000006f00c57308 */ /* 0x0003ee0000000800 */
[C---:B------:R-:W-:Y:S01]  /*76e0*/  HMMA.16816.F32.BF16 R32, R112.reuse, R130, R32 ;  /* 0x000000827020723c */ /* 0x040fe20000041820 */
[----:B------:R-:W4:Y:S07]  /*76f0*/  LDSM.16.MT88.4 R128, [R220+0xb400] ;  /* 0x00b40000dc80783b */ /* 0x000f2e0000004200 */
[-C--:B--2---:R-:W-:Y:S08]  /*7700*/  HMMA.16816.F32.BF16 R36, R112, R120.reuse, R36 ;  /* 0x000000787024723c */ /* 0x084ff00000041824 */
[C---:B------:R-:W-:Y:S04]  /*7710*/  HMMA.16816.F32.BF16 R40, R116.reuse, R120, R40 ;  /* 0x000000787428723c */ /* 0x040fe80000041828 */
[--C-:B-1----:R-:W-:Y:S01]  /*7720*/  FFMA.FTZ R111, R233, c[0x0][0x23c], -R105.reuse ;  /* 0x00008f00e96f7a23 */ /* 0x102fe20000010869 */
[----:B------:R-:W-:Y:S03]  /*7730*/  MOV R233, R188 ;  /* 0x000000bc00e97202 */ /* 0x000fe60000000f00 */
[-C--:B------:R-:W-:Y:S01]  /*7740*/  HMMA.16816.F32.BF16 R44, R116, R122.reuse, R44 ;  /* 0x0000007a742c723c */ /* 0x080fe2000004182c */
[----:B------:R1:W-:Y:S07]  /*7750*/  MUFU.EX2 R196, R111 ;  /* 0x0000006f00c47308 */ /* 0x0003ee0000000800 */
[C---:B------:R-:W-:Y:S01]  /*7760*/  HMMA.16816.F32.BF16 R48, R112.reuse, R122, R48 ;  /* 0x0000007a7030723c */ /* 0x040fe20000041830 */
[----:B------:R-:W2:Y:S07]  /*7770*/  LDSM.16.MT88.4 R120, [R222+0xb400] ;  /* 0x00b40000de78783b */ /* 0x000eae0000004200 */
[-C--:B---3--:R-:W-:Y:S08]  /*7780*/  HMMA.16816.F32.BF16 R52, R112, R124.reuse, R52 ;  /* 0x0000007c7034723c */ /* 0x088ff00000041834 */
[C---:B------:R-:W-:Y:S04]  /*7790*/  HMMA.16816.F32.BF16 R56, R116.reuse, R124, R56 ;  /* 0x0000007c7438723c */ /* 0x040fe80000041838 */
[----:B-1----:R-:W-:Y:S01]  /*77a0*/  FFMA.FTZ R111, R232, c[0x0][0x23c], -R105 ;  /* 0x00008f00e86f7a23 */ /* 0x002fe20000010869 */
[----:B------:R-:W-:Y:S02]  /*77b0*/  MOV R232, R189 ;  /* 0x000000bd00e87202 */ /* 0x000fe40000000f00 */
[----:B------:R-:W-:Y:S01]  /*77c0*/  FFMA.FTZ R124, R217, c[0x0][0x23c], -R107 ;  /* 0x00008f00d97c7a23 */ /* 0x000fe2000001086b */
[-C--:B------:R-:W-:Y:S01]  /*77d0*/  HMMA.16816.F32.BF16 R60, R116, R126.reuse, R60 ;  /* 0x0000007e743c723c */ /* 0x080fe2000004183c */
[----:B------:R1:W-:Y:S03]  /*77e0*/  MUFU.EX2 R195, R111 ;  /* 0x0000006f00c37308 */ /* 0x0003e60000000800 */
[----:B------:R-:W-:Y:S04]  /*77f0*/  MOV R217, R138 ;  /* 0x0000008a00d97202 */ /* 0x000fe80000000f00 */
[C---:B------:R-:W-:Y:S03]  /*7800*/  HMMA.16816.F32.BF16 R64, R112.reuse, R126, R64 ;  /* 0x0000007e7040723c */ /* 0x040fe60000041840 */
[----:B------:R3:W5:Y:S05]  /*7810*/  MUFU.EX2 R203, R124 ;  /* 0x0000007c00cb7308 */ /* 0x00076a0000000800 */
[-C--:B----4-:R-:W-:Y:S08]  /*7820*/  HMMA.16816.F32.BF16 R68, R112, R128.reuse, R68 ;  /* 0x000000807044723c */ /* 0x090ff00000041844 */
[C---:B------:R-:W-:Y:S04]  /*7830*/  HMMA.16816.F32.BF16 R72, R116.reuse, R128, R72 ;  /* 0x000000807448723c */ /* 0x040fe80000041848 */
[--C-:B-1----:R-:W-:Y:S01]  /*7840*/  FFMA.FTZ R111, R234, c[0x0][0x23c], -R106.reuse ;  /* 0x00008f00ea6f7a23 */ /* 0x102fe2000001086a */
[----:B------:R-:W-:Y:S03]  /*7850*/  MOV R234, R191 ;  /* 0x000000bf00ea7202 */ /* 0x000fe60000000f00 */
[-C--:B------:R-:W-:Y:S01]  /*7860*/  HMMA.16816.F32.BF16 R76, R116, R130.reuse, R76 ;  /* 0x00000082744c723c */ /* 0x080fe2000004184c */
[----:B------:R1:W-:Y:S01]  /*7870*/  MUFU.EX2 R193, R111 ;  /* 0x0000006f00c17308 */ /* 0x0003e20000000800 */
[----:B---3--:R-:W3:Y:S06]  /*7880*/  LDSM.16.MT88.4 R124, [R220+0x9800] ;  /* 0x00980000dc7c783b */ /* 0x008eec0000004200 */
[C---:B------:R-:W-:Y:S02]  /*7890*/  HMMA.16816.F32.BF16 R80, R112.reuse, R130, R80 ;  /* 0x000000827050723c */ /* 0x040fe40000041850 */
[----:B------:R-:W4:Y:S06]  /*78a0*/  LDSM.16.MT88.4 R128, [R222+0x9800] ;  /* 0x00980000de80783b */ /* 0x000f2c0000004200 */
[-C--:B--2---:R-:W-:Y:S08]  /*78b0*/  HMMA.16816.F32.BF16 R84, R112, R120.reuse, R84 ;  /* 0x000000787054723c */ /* 0x084ff00000041854 */
[C---:B------:R-:W-:Y:S04]  /*78c0*/  HMMA.16816.F32.BF16 R88, R116.reuse, R120, R88 ;  /* 0x000000787458723c */ /* 0x040fe80000041858 */
[--C-:B-1----:R-:W-:Y:S01]  /*78d0*/  FFMA.FTZ R111, R235, c[0x0][0x23c], -R106.reuse ;  /* 0x00008f00eb6f7a23 */ /* 0x102fe2000001086a */
[----:B------:R-:W-:Y:S03]  /*78e0*/  MOV R235, R190 ;  /* 0x000000be00eb7202 */ /* 0x000fe60000000f00 */
[-C--:B------:R-:W-:Y:S01]  /*78f0*/  HMMA.16816.F32.BF16 R92, R116, R122.reuse, R92 ;  /* 0x0000007a745c723c */ /* 0x080fe2000004185c */
[----:B------:R1:W-:Y:S06]  /*7900*/  MUFU.EX2 R194, R111 ;  /* 0x0000006f00c27308 */ /* 0x0003ec0000000800 */
[----:B-----5:R-:W-:Y:S01]  /*7910*/  F2FP.BF16.PACK_AB R116, R203, R204 ;  /* 0x000000cccb74723e */ /* 0x020fe200000010ff */
[----:B------:R-:W-:Y:S01]  /*7920*/  HMMA.16816.F32.BF16 R96, R112, R122, R96 ;  /* 0x0000007a7060723c */ /* 0x000fe20000041860 */
[----:B------:R-:W2:Y:S03]  /*7930*/  LDSM.16.MT88.4 R120, [R220+0xa800] ;  /* 0x00a80000dc78783b */ /* 0x000ea60000004200 */
[----:B------:R-:W-:Y:S02]  /*7940*/  F2FP.BF16.PACK_AB R117, R202, R201 ;  /* 0x000000c9ca75723e */ /* 0x000fe400000010ff */
[----:B------:R-:W-:Y:S02]  /*7950*/  F2FP.BF16.PACK_AB R118, R200, R199 ;  /* 0x000000c7c876723e */ /* 0x000fe400000010ff */
[----:B------:R-:W-:Y:S04]  /*7960*/  F2FP.BF16.PACK_AB R112, R242, R243 ;  /* 0x000000f3f270723e */ /* 0x000fe800000010ff */
[----:B------:R-:W-:Y:S02]  /*7970*/  F2FP.BF16.PACK_AB R113, R212, R213 ;  /* 0x000000d5d471723e */ /* 0x000fe400000010ff */
[----:B------:R-:W-:Y:S02]  /*7980*/  F2FP.BF16.PACK_AB R114, R207, R208 ;  /* 0x000000d0cf72723e */ /* 0x000fe400000010ff */
[----:B------:R-:W-:Y:S01]  /*7990*/  F2FP.BF16.PACK_AB R115, R205, R206 ;  /* 0x000000cecd73723e */ /* 0x000fe200000010ff */
[--C-:B-1----:R-:W-:Y:S01]  /*79a0*/  FFMA.FTZ R111, R176, c[0x0][0x23c], -R105.reuse ;  /* 0x00008f00b06f7a23 */ /* 0x102fe20000010869 */
[----:B------:R-:W-:Y:S01]  /*79b0*/  F2FP.BF16.PACK_AB R119, R197, R198 ;  /* 0x000000c6c577723e */ /* 0x000fe200000010ff */
[----:B------:R-:W-:Y:S02]  /*79c0*/  FFMA.FTZ R105, R177, c[0x0][0x23c], -R105 ;  /* 0x00008f00b1697a23 */ /* 0x000fe40000010869 */
[----:B------:R-:W-:Y:S02]  /*79d0*/  MUFU.EX2 R192, R111 ;  /* 0x0000006f00c07308 */ /* 0x000fe40000000800 */
[-C--:B---3--:R-:W-:Y:S08]  /*79e0*/  HMMA.16816.F32.BF16 R4, R112, R124.reuse, R4 ;  /* 0x0000007c7004723c */ /* 0x088ff00000041804 */
[C---:B------:R-:W-:Y:S01]  /*79f0*/  HMMA.16816.F32.BF16 R8, R116.reuse, R124, R8 ;  /* 0x0000007c7408723c */ /* 0x040fe20000041808 */
[----:B------:R1:W-:Y:S07]  /*7a00*/  MUFU.EX2 R191, R105 ;  /* 0x0000006900bf7308 */ /* 0x0003ee0000000800 */
[-C--:B------:R-:W-:Y:S08]  /*7a10*/  HMMA.16816.F32.BF16 R12, R116, R126.reuse, R12 ;  /* 0x0000007e740c723c */ /* 0x080ff0000004180c */
[C---:B------:R-:W-:Y:S01]  /*7a20*/  HMMA.16816.F32.BF16 R16, R112.reuse, R126, R16 ;  /* 0x0000007e7010723c */ /* 0x040fe20000041810 */
[----:B------:R-:W3:Y:S07]  /*7a30*/  LDSM.16.MT88.4 R124, [R222+0xa800] ;  /* 0x00a80000de7c783b */ /* 0x000eee0000004200 */
[-C--:B----4-:R-:W-:Y:S04]  /*7a40*/  HMMA.16816.F32.BF16 R20, R112, R128.reuse, R20 ;  /* 0x000000807014723c */ /* 0x090fe80000041814 */
[--C-:B-1----:R-:W-:Y:S02]  /*7a50*/  FFMA.FTZ R105, R178, c[0x0][0x23c], -R106.reuse ;  /* 0x00008f00b2697a23 */ /* 0x102fe4000001086a */
[----:B------:R-:W-:Y:S02]  /*7a60*/  FFMA.FTZ R106, R179, c[0x0][0x23c], -R106 ;  /* 0x00008f00b36a7a23 */ /* 0x000fe4000001086a */
[C---:B------:R-:W-:Y:S01]  /*7a70*/  HMMA.16816.F32.BF16 R24, R116.reuse, R128, R24 ;  /* 0x000000807418723c */ /* 0x040fe20000041818 */
[----:B------:R1:W-:Y:S07]  /*7a80*/  MUFU.EX2 R190, R105 ;  /* 0x0000006900be7308 */ /* 0x0003ee0000000800 */
[-C--:B------:R-:W-:Y:S03]  /*7a90*/  HMMA.16816.F32.BF16 R28, R116, R130.reuse, R28 ;  /* 0x00000082741c723c */ /* 0x080fe6000004181c */
[----:B------:R-:W4:Y:S05]  /*7aa0*/  MUFU.EX2 R189, R106 ;  /* 0x0000006a00bd7308 */ /* 0x000f2a0000000800 */
[C---:B------:R-:W-:Y:S01]  /*7ab0*/  HMMA.16816.F32.BF16 R32, R112.reuse, R130, R32 ;  /* 0x000000827020723c */ /* 0x040fe20000041820 */
[----:B------:R-:W5:Y:S04]  /*7ac0*/  LDSM.16.MT88.4 R128, [R220+0xb800] ;  /* 0x00b80000dc80783b */ /* 0x000f680000004200 */
[----:B------:R3:W-:Y:S03]  /*7ad0*/  MUFU.EX2 R106, R108 ;  /* 0x0000006c006a7308 */ /* 0x0007e60000000800 */
[-C--:B--2---:R-:W-:Y:S04]  /*7ae0*/  HMMA.16816.F32.BF16 R36, R112, R120.reuse, R36 ;  /* 0x000000787024723c */ /* 0x084fe80000041824 */
[--C-:B-1----:R-:W-:Y:S01]  /*7af0*/  FFMA.FTZ R105, R236, c[0x0][0x23c], -R107.reuse ;  /* 0x00008f00ec697a23 */ /* 0x102fe2000001086b */
[----:B------:R-:W-:Y:S03]  /*7b00*/  MOV R236, R184 ;  /* 0x000000b800ec7202 */ /* 0x000fe60000000f00 */
[C---:B------:R-:W-:Y:S01]  /*7b10*/  HMMA.16816.F32.BF16 R40, R116.reuse, R120, R40 ;  /* 0x000000787428723c */ /* 0x040fe20000041828 */
[----:B------:R1:W-:Y:S03]  /*7b20*/  MUFU.EX2 R188, R105 ;  /* 0x0000006900bc7308 */ /* 0x0003e60000000800 */
[----:B----4-:R-:W-:Y:S04]  /*7b30*/  F2FP.BF16.PACK_AB R111, R189, R190 ;  /* 0x000000bebd6f723e */ /* 0x010fe800000010ff */
[-C--:B------:R-:W-:Y:S04]  /*7b40*/  HMMA.16816.F32.BF16 R44, R116, R122.reuse, R44 ;  /* 0x0000007a742c723c */ /* 0x080fe8000004182c */
[----:B---3--:R-:W-:Y:S04]  /*7b50*/  F2FP.BF16.PACK_AB R108, R195, R196 ;  /* 0x000000c4c36c723e */ /* 0x008fe800000010ff */
[C---:B------:R-:W-:Y:S01]  /*7b60*/  HMMA.16816.F32.BF16 R48, R112.reuse, R122, R48 ;  /* 0x0000007a7030723c */ /* 0x040fe20000041830 */
[----:B------:R-:W2:Y:S07]  /*7b70*/  LDSM.16.MT88.4 R120, [R222+0xb800] ;  /* 0x00b80000de78783b */ /* 0x000eae0000004200 */
[-C--:B------:R-:W-:Y:S04]  /*7b80*/  HMMA.16816.F32.BF16 R52, R112, R124.reuse, R52 ;  /* 0x0000007c7034723c */ /* 0x080fe80000041834 */
[--C-:B-1----:R-:W-:Y:S01]  /*7b90*/  FFMA.FTZ R105, R237, c[0x0][0x23c], -R107.reuse ;  /* 0x00008f00ed697a23 */ /* 0x102fe2000001086b */
[----:B------:R-:W-:Y:S03]  /*7ba0*/  MOV R237, R186 ;  /* 0x000000ba00ed7202 */ /* 0x000fe60000000f00 */
[C---:B------:R-:W-:Y:S01]  /*7bb0*/  HMMA.16816.F32.BF16 R56, R116.reuse, R124, R56 ;  /* 0x0000007c7438723c */ /* 0x040fe20000041838 */
[----:B------:R1:W3:Y:S07]  /*7bc0*/  MUFU.EX2 R187, R105 ;  /* 0x0000006900bb7308 */ /* 0x0002ee0000000800 */
[-C--:B------:R-:W-:Y:S08]  /*7bd0*/  HMMA.16816.F32.BF16 R60, R116, R126.reuse, R60 ;  /* 0x0000007e743c723c */ /* 0x080ff0000004183c */
[C---:B------:R-:W-:Y:S01]  /*7be0*/  HMMA.16816.F32.BF16 R64, R112.reuse, R126, R64 ;  /* 0x0000007e7040723c */ /* 0x040fe20000041840 */
[----:B------:R-:W4:Y:S07]  /*7bf0*/  LDSM.16.MT88.4 R124, [R220+0x9c00] ;  /* 0x009c0000dc7c783b */ /* 0x000f2e0000004200 */
[-C--:B-----5:R-:W-:Y:S04]  /*7c00*/  HMMA.16816.F32.BF16 R68, R112, R128.reuse, R68 ;  /* 0x000000807044723c */ /* 0x0a0fe80000041844 */
[--C-:B-1----:R-:W-:Y:S01]  /*7c10*/  FFMA.FTZ R105, R239, c[0x0][0x23c], -R110.reuse ;  /* 0x00008f00ef697a23 */ /* 0x102fe2000001086e */
[----:B---3--:R-:W-:Y:S01]  /*7c20*/  F2FP.BF16.PACK_AB R176, R187, R188 ;  /* 0x000000bcbbb0723e */ /* 0x008fe200000010ff */
[----:B------:R-:W3:Y:S02]  /*7c30*/  LDL.LU R239, [R1+0xc] ;  /* 0x00000c0001ef7983 */ /* 0x000ee40000300800 */
[C---:B------:R-:W-:Y:S01]  /*7c40*/  HMMA.16816.F32.BF16 R72, R116.reuse, R128, R72 ;  /* 0x000000807448723c */ /* 0x040fe20000041848 */
[----:B------:R1:W-:Y:S07]  /*7c50*/  MUFU.EX2 R186, R105 ;  /* 0x0000006900ba7308 */ /* 0x0003ee0000000800 */
[-C--:B------:R-:W-:Y:S08]  /*7c60*/  HMMA.16816.F32.BF16 R76, R116, R130.reuse, R76 ;  /* 0x00000082744c723c */ /* 0x080ff0000004184c */
[C---:B------:R-:W-:Y:S08]  /*7c70*/  HMMA.16816.F32.BF16 R80, R112.reuse, R130, R80 ;  /* 0x000000827050723c */ /* 0x040ff00000041850 */
[-C--:B--2---:R-:W-:Y:S04]  /*7c80*/  HMMA.16816.F32.BF16 R84, R112, R120.reuse, R84 ;  /* 0x000000787054723c */ /* 0x084fe80000041854 */
[--C-:B-1----:R-:W-:Y:S01]  /*7c90*/  FFMA.FTZ R105, R240, c[0x0][0x23c], -R110.reuse ;  /* 0x00008f00f0697a23 */ /* 0x102fe2000001086e */
[----:B------:R-:W-:Y:S01]  /*7ca0*/  MOV R240, R182 ;  /* 0x000000b600f07202 */ /* 0x000fe20000000f00 */
[----:B------:R-:W-:Y:S01]  /*7cb0*/  FFMA.FTZ R110, R109, c[0x0][0x23c], -R110 ;  /* 0x00008f006d6e7a23 */ /* 0x000fe2000001086e */
[----:B------:R-:W-:Y:S01]  /*7cc0*/  F2FP.BF16.PACK_AB R109, R194, R193 ;  /* 0x000000c1c26d723e */ /* 0x000fe200000010ff */
[C---:B------:R-:W-:Y:S01]  /*7cd0*/  HMMA.16816.F32.BF16 R88, R116.reuse, R120, R88 ;  /* 0x000000787458723c */ /* 0x040fe20000041858 */
[----:B------:R1:W2:Y:S07]  /*7ce0*/  MUFU.EX2 R185, R105 ;  /* 0x0000006900b97308 */ /* 0x0002ae0000000800 */
[-C--:B------:R-:W-:Y:S08]  /*7cf0*/  HMMA.16816.F32.BF16 R92, R116, R122.reuse, R92 ;  /* 0x0000007a745c723c */ /* 0x080ff0000004185c */
[----:B------:R-:W-:Y:S04]  /*7d00*/  HMMA.16816.F32.BF16 R96, R112, R122, R96 ;  /* 0x0000007a7060723c */ /* 0x000fe80000041860 */
[--C-:B-1----:R-:W-:Y:S02]  /*7d10*/  FFMA.FTZ R105, R241, c[0x0][0x23c], -R107.reuse ;  /* 0x00008f00f1697a23 */ /* 0x102fe4000001086b */
[----:B------:R-:W5:Y:S01]  /*7d20*/  LDL.LU R241, [R1+0x8] ;  /* 0x0000080001f17983 */ /* 0x000f620000300800 */
[----:B------:R-:W-:Y:S01]  /*7d30*/  FFMA.FTZ R107, R238, c[0x0][0x23c], -R107 ;  /* 0x00008f00ee6b7a23 */ /* 0x000fe2000001086b */
[----:B------:R-:W-:Y:S01]  /*7d40*/  MUFU.EX2 R184, R105 ;  /* 0x0000006900b87308 */ /* 0x000fe20000000800 */
[----:B--2---:R-:W-:Y:S03]  /*7d50*/  F2FP.BF16.PACK_AB R177, R185, R186 ;  /* 0x000000bab9b1723e */ /* 0x004fe600000010ff */
[----:B------:R-:W-:Y:S02]  /*7d60*/  MOV R238, R181 ;  /* 0x000000b500ee7202 */ /* 0x000fe40000000f00 */
[----:B------:R-:W1:Y:S04]  /*7d70*/  LDSM.16.MT88.4 R180, [R220+0xbc00] ;  /* 0x00bc0000dcb4783b */ /* 0x000e680000004200 */
[----:B------:R2:W2:Y:S10]  /*7d80*/  MUFU.EX2 R105, R110 ;  /* 0x0000006e00697308 */ /* 0x0004b40000000800 */
[----:B------:R-:W1:Y:S01]  /*7d90*/  MUFU.EX2 R107, R107 ;  /* 0x0000006b006b7308 */ /* 0x000e620000000800 */
[----:B--2---:R-:W-:Y:S02]  /*7da0*/  F2FP.BF16.PACK_AB R110, R191, R192 ;  /* 0x000000c0bf6e723e */ /* 0x004fe400000010ff */
[----:B------:R-:W-:Y:S05]  /*7db0*/  F2FP.BF16.PACK_AB R179, R105, R106 ;  /* 0x0000006a69b3723e */ /* 0x000fea00000010ff */
[-C--:B----4-:R-:W-:Y:S01]  /*7dc0*/  HMMA.16816.F32.BF16 R116, R108, R124.reuse, R4 ;  /* 0x0000007c6c74723c */ /* 0x090fe20000041804 */
[----:B------:R-:W2:Y:S04]  /*7dd0*/  LDSM.16.MT88.4 R4, [R222+0xbc00] ;  /* 0x00bc0000de04783b */ /* 0x000ea80000004200 */
[----:B-1----:R-:W-:Y:S07]  /*7de0*/  F2FP.BF16.PACK_AB R178, R107, R184 ;  /* 0x000000b86bb2723e */ /* 0x002fee00000010ff */
[C---:B------:R-:W-:Y:S01]  /*7df0*/  HMMA.16816.F32.BF16 R112, R176.reuse, R124, R8 ;  /* 0x0000007cb070723c */ /* 0x040fe20000041808 */
[----:B------:R-:W4:Y:S04]  /*7e00*/  LDL.LU R9, [R1] ;  /* 0x0000000001097983 */ /* 0x000f280000300800 */
[----:B------:R-:W4:Y:S02]  /*7e10*/  LDL.LU R11, [R1+0x4] ;  /* 0x00000400010b7983 */ /* 0x000f240000300800 */
[----:B------:R-:W-:Y:S01]  /*7e20*/  MOV R10, R133 ;  /* 0x00000085000a7202 */ /* 0x000fe20000000f00 */
[-C--:B------:R-:W-:Y:S04]  /*7e30*/  HMMA.16816.F32.BF16 R120, R176, R126.reuse, R12 ;  /* 0x0000007eb078723c */ /* 0x080fe8000004180c */
[----:B------:R-:W-:Y:S04]  /*7e40*/  MOV R8, R134 ;  /* 0x0000008600087202 */ /* 0x000fe80000000f00 */
        /* <DEDUP_REMOVED lines=20> */
[----:B------:R-:W-:Y:S04]  /*7f90*/  HMMA.16816.F32.BF16 R96, R108, R6, R96 ;  /* 0x000000066c60723c */ /* 0x000fe80000041860 */
[----:B---3--:R-:W-:Y:S04]  /*7fa0*/  FFMA.FTZ R0, R0, R239, R240 ;  /* 0x000000ef00007223 */ /* 0x008fe800000100f0 */
[----:B------:R-:W-:Y:S04]  /*7fb0*/  FADD.FTZ R0, R234, R0 ;  /* 0x00000000ea007221 */ /* 0x000fe80000010000 */
[----:B------:R-:W-:Y:S04]  /*7fc0*/  FADD.FTZ R0, R230, R0 ;  /* 0x00000000e6007221 */ /* 0x000fe80000010000 */
[----:B------:R-:W-:Y:S04]  /*7fd0*/  FADD.FTZ R0, R218, R0 ;  /* 0x00000000da007221 */ /* 0x000fe80000010000 */
[----:B------:R-:W-:Y:S04]  /*7fe0*/  FADD.FTZ R0, R249, R0 ;  /* 0x00000000f9007221 */ /* 0x000fe80000010000 */
[----:B------:R-:W-:Y:S04]  /*7ff0*/  FADD.FTZ R0, R248, R0 ;  /* 0x00000000f8007221 */ /* 0x000fe80000010000 */
[----:B------:R-:W-:Y:S02]  /*8000*/  FADD.FTZ R0, R245, R0 ;  /* 0x00000000f5007221 */ /* 0x000fe40000010000 */
[----:B-----5:R-:W-:Y:S04]  /*8010*/  FFMA.FTZ R2, R2, R241, R238 ;  /* 0x000000f102027223 */ /* 0x020fe800000100ee */
[----:B------:R-:W-:Y:S04]  /*8020*/  FADD.FTZ R2, R235, R2 ;  /* 0x00000002eb027221 */ /* 0x000fe80000010000 */
[----:B------:R-:W-:Y:S04]  /*8030*/  FADD.FTZ R2, R231, R2 ;  /* 0x00000002e7027221 */ /* 0x000fe80000010000 */
[----:B------:R-:W-:Y:S04]  /*8040*/  FADD.FTZ R2, R219, R2 ;  /* 0x00000002db027221 */ /* 0x000fe80000010000 */
[----:B------:R-:W-:Y:S04]  /*8050*/  FADD.FTZ R2, R251, R2 ;  /* 0x00000002fb027221 */ /* 0x000fe80000010000 */
[----:B------:R-:W-:Y:S04]  /*8060*/  FADD.FTZ R2, R250, R2 ;  /* 0x00000002fa027221 */ /* 0x000fe80000010000 */
[----:B------:R-:W-:Y:S02]  /*8070*/  FADD.FTZ R2, R247, R2 ;  /* 0x00000002f7027221 */ /* 0x000fe40000010000 */
[----:B----4-:R-:W-:Y:S02]  /*8080*/  FFMA.FTZ R101, R101, R9, R8 ;  /* 0x0000000965657223 */ /* 0x010fe40000010008 */
        /* <DEDUP_REMOVED lines=45> */
[----:B------:R1:W-:Y:S01]  /*8360*/  STL [R1], R6 ;  /* 0x0000000601007387 */ /* 0x0003e20000100800 */
[----:B------:R-:W-:Y:S02]  /*8370*/  FADD.FTZ R2, R184, R0 ;  /* 0x00000000b8027221 */ /* 0x000fe40000010000 */
[----:B------:R-:W-:Y:S01]  /*8380*/  FADD.FTZ R0, R106, R4 ;  /* 0x000000046a007221 */ /* 0x000fe20000010000 */
[----:B------:R-:W-:Y:S01]  /*8390*/  MOV R106, R102 ;  /* 0x00000066006a7202 */ /* 0x000fe20000000f00 */
[----:B------:R-:W-:Y:S02]  /*83a0*/  FADD.FTZ R4, R189, R5 ;  /* 0x00000005bd047221 */ /* 0x000fe40000010000 */
[----:B------:R-:W-:Y:S01]  /*83b0*/  FADD.FTZ R2, R107, R2 ;  /* 0x000000026b027221 */ /* 0x000fe20000010000 */
[----:B------:R-:W-:Y:S01]  /*83c0*/  MOV R107, R3 ;  /* 0x00000003006b7202 */ /* 0x000fe20000000f00 */
[----:B------:R-:W-:Y:S01]  /*83d0*/  FADD.FTZ R0, R105, R0 ;  /* 0x0000000069007221 */ /* 0x000fe20000010000 */
[----:B------:R1:W-:Y:S01]  /*83e0*/  STL [R1+0x4], R4 ;  /* 0x0000040401007387 */ /* 0x0003e20000100800 */
[----:B------:R-:W-:Y:S03]  /*83f0*/  MOV R105, R103 ;  /* 0x0000006700697202 */ /* 0x000fe60000000f00 */
[----:B------:R1:W-:Y:S04]  /*8400*/  STL [R1+0x8], R2 ;  /* 0x0000080201007387 */ /* 0x0003e80000100800 */
[----:B------:R1:W-:Y:S02]  /*8410*/  STL [R1+0xc], R0 ;  /* 0x00000c0001007387 */ /* 0x0003e40000100800 */
[----:B-1----:R-:W-:-:S05]  /*8420*/  @P0 BRA `(.L_x_293) ;  /* 0xffffc8b000000947 */ /* 0x002fca000383ffff */
.L_x_292:
[----:B-1----:R-:W2:Y:S04]  /*8430*/  LDL.LU R4, [R1] ;  /* 0x0000000001047983 */ /* 0x002ea80000300800 */
[----:B------:R-:W3:Y:S04]  /*8440*/  LDL.LU R5, [R1+0x4] ;  /* 0x0000040001057983 */ /* 0x000ee80000300800 */
[----:B------:R-:W4:Y:S04]  /*8450*/  LDL.LU R9, [R1+0x8] ;  /* 0x0000080001097983 */ /* 0x000f280000300800 */
[----:B------:R-:W4:Y:S04]  /*8460*/  LDL.LU R8, [R1+0xc] ;  /* 0x00000c0001087983 */ /* 0x000f280000300800 */
[----:B------:R-:W4:Y:S04]  /*8470*/  LDL.LU R52, [R1+0x40] ;  /* 0x0000400001347983 */ /* 0x000f280000300800 */
[----:B------:R-:W1:Y:S02]  /*8480*/  S2R R51, SR_TID.X ;  /* 0x0000000000337919 */ /* 0x000e640000002100 */
[----:B-1----:R-:W-:-:S04]  /*8490*/  SHF.R.S32.HI R24, RZ, 0x1f, R51 ;  /* 0x0000001fff187819 */ /* 0x002fc80000011433 */
[CC--:B------:R-:W-:Y:S02]  /*84a0*/  LEA.HI R13, R24.reuse, R51.reuse, RZ, 0x2 ;  /* 0x00000033180d7211 */ /* 0x0c0fe400078f10ff */
[----:B------:R-:W-:-:S04]  /*84b0*/  LEA.HI R24, R24, R51, RZ, 0x5 ;  /* 0x0000003318187211 */ /* 0x000fc800078f28ff */
        /* <DEDUP_REMOVED lines=16> */
[----:B--2---:R-:W-:-:S03]  /*85c0*/  FADD.FTZ R50, R2, R5 ;  /* 0x0000000502327221 */ /* 0x004fc60000010000 */
[----:B------:R-:W-:Y:S01]  /*85d0*/  FSETP.NE.FTZ.AND P6, PT, R49, RZ, PT ;  /* 0x000000ff3100720b */ /* 0x000fe20003fd5000 */
[----:B------:R-:W-:Y:S01]  /*85e0*/  @P0 IMAD.WIDE.U32 R4, R52, c[0x0][0x1e8], RZ ;  /* 0x00007a0034040a25 */ /* 0x000fe200078e00ff */
[----:B------:R-:W-:Y:S02]  /*85f0*/  LOP3.LUT R2, R13, 0xfffffffc, RZ, 0xc0, !PT ;  /* 0xfffffffc0d027812 */ /* 0x000fe400078ec0ff */
[----:B------:R-:W-:Y:S01]  /*8600*/  FSETP.NE.FTZ.AND P5, PT, R50, RZ, PT ;  /* 0x000000ff3200720b */ /* 0x000fe20003fb5000 */
[----:B---3--:R-:W-:Y:S01]  /*8610*/  FADD.FTZ R100, R7, R8 ;  /* 0x0000000807647221 */ /* 0x008fe20000010000 */
[----:B------:R-:W-:Y:S01]  /*8620*/  IADD3 R51, -R2, R51, RZ ;  /* 0x0000003302337210 */ /* 0x000fe20007ffe1ff */
[----:B------:R-:W-:Y:S01]  /*8630*/  @P0 IMAD R106, R52, c[0x0][0x1ec], R5 ;  /* 0x00007b00346a0a24 */ /* 0x000fe200078e0205 */
[----:B------:R-:W-:Y:S01]  /*8640*/  MOV R2, 0x3f800000 ;  /* 0x3f80000000027802 */ /* 0x000fe20000000f00 */
[----:B----4-:R-:W-:Y:S01]  /*8650*/  FADD.FTZ R101, R6, R9 ;  /* 0x0000000906657221 */ /* 0x010fe20000010000 */
[----:B------:R-:W-:-:S02]  /*8660*/  FSETP.NE.FTZ.AND P4, PT, R100, RZ, PT ;  /* 0x000000ff6400720b */ /* 0x000fc40003f95000 */
[----:B------:R-:W-:Y:S01]  /*8670*/  @P0 MOV R105, R4 ;  /* 0x0000000400690202 */ /* 0x000fe20000000f00 */
[----:B------:R-:W1:Y:S01]  /*8680*/  @P6 MUFU.RCP R0, R49 ;  /* 0x0000003100006308 */ /* 0x000e620000001000 */
[----:B------:R-:W-:Y:S02]  /*8690*/  FSETP.NE.FTZ.AND P3, PT, R101, RZ, PT ;  /* 0x000000ff6500720b */ /* 0x000fe40003f75000 */
[----:B------:R-:W-:-:S06]  /*86a0*/  MOV R4, 0x3f800000 ;  /* 0x3f80000000047802 */ /* 0x000fcc0000000f00 */
[----:B------:R-:W-:Y:S01]  /*86b0*/  @P5 MUFU.RCP R4, R50 ;  /* 0x0000003200045308 */ /* 0x000fe20000001000 */
[----:B-1----:R-:W-:-:S07]  /*86c0*/  FMUL.FTZ R116, R0, R116 ;  /* 0x0000007400747220 */ /* 0x002fce0000410000 */
[----:B------:R-:W1:Y:S01]  /*86d0*/  @P4 MUFU.RCP R2, R100 ;  /* 0x0000006400024308 */ /* 0x000e620000001000 */
        /* <DEDUP_REMOVED lines=34> */
[----:B-1----:R-:W-:Y:S01]  /*8900*/  FMUL.FTZ R112, R2, R112 ;  /* 0x0000007002707220 */ /* 0x002fe20000410000 */
        /* <DEDUP_REMOVED lines=107> */
[C---:B------:R-:W-:Y:S01]  /*8fc0*/  FMUL.FTZ R21, R4.reuse, R71 ;  /* 0x0000004704157220 */ /* 0x040fe20000410000 */
[----:B------:R-:W1:Y:S01]  /*8fd0*/  LDC.U8 R51, c[0x0][0x329] ;  /* 0x0000ca40ff337b82 */ /* 0x000e620000000000 */
[----:B------:R-:W-:Y:S01]  /*8fe0*/  FMUL.FTZ R82, R4, R82 ;  /* 0x0000005204527220 */ /* 0x000fe20000410000 */
[----:B------:R-:W-:Y:S01]  /*8ff0*/  LEA R0, R0, R2, 0x1 ;  /* 0x0000000200007211 */ /* 0x000fe200078e08ff */
[----:B------:R-:W-:Y:S01]  /*9000*/  FMUL.FTZ R17, R4, R83 ;  /* 0x0000005304117220 */ /* 0x000fe20000410000 */
[----:B------:R-:W-:Y:S01]  /*9010*/  LOP3.LUT P1, RZ, R6, 0x2, RZ, 0xc0, !PT ;  /* 0x0000000206ff7812 */ /* 0x000fe2000782c0ff */
        /* <DEDUP_REMOVED lines=19> */
[----:B-1----:R-:W-:Y:S02]  /*9150*/  ISETP.NE.AND P1, PT, R51, RZ, PT ;  /* 0x000000ff3300720c */ /* 0x002fe40003f25270 */
        /* <DEDUP_REMOVED lines=8> */
[----:B------:R-:W-:-:S03]  /*91e0*/  F2FP.BF16.PACK_AB R6, R95, R94 ;  /* 0x0000005e5f06723e */ /* 0x000fc600000010ff */
        /* <DEDUP_REMOVED lines=25> */
[----:B------:R2:W-:Y:S04]  /*9380*/  STS [R5+0x3200], R27 ;  /* 0x0032001b05007388 */ /* 0x0005e80000000800 */
[----:B------:R-:W-:Y:S04]  /*9390*/  STS [R5+0x3000], R28 ;  /* 0x0030001c05007388 */ /* 0x000fe80000000800 */
[----:B------:R3:W-:Y:S04]  /*93a0*/  STS [R4+0x3000], R12 ;  /* 0x0030000c04007388 */ /* 0x0007e80000000800 */
[----:B------:R-:W-:Y:S04]  /*93b0*/  STS [R4+0x3200], R23 ;  /* 0x0032001704007388 */ /* 0x000fe80000000800 */
[----:B------:R-:W-:Y:S04]  /*93c0*/  STS [R0+0x4000], R22 ;  /* 0x0040001600007388 */ /* 0x000fe80000000800 */
[----:B------:R-:W-:Y:S01]  /*93d0*/  STS [R0+0x4200], R21 ;  /* 0x0042001500007388 */ /* 0x000fe20000000800 */
[----:B-1----:R-:W-:-:S03]  /*93e0*/  @P1 MOV R25, c[0x0][0x210] ;  /* 0x0000840000191a02 */ /* 0x002fc60000000f00 */
[----:B------:R-:W-:Y:S04]  /*93f0*/  STS [R2+0x4000], R18 ;  /* 0x0040001202007388 */ /* 0x000fe80000000800 */
[----:B--2---:R-:W2:Y:S04]  /*9400*/  LDL R27, [R1+0x50] ;  /* 0x00005000011b7983 */ /* 0x004ea80000100800 */
[----:B------:R-:W-:Y:S01]  /*9410*/  STS [R2+0x4200], R17 ;  /* 0x0042001102007388 */ /* 0x000fe20000000800 */
[----:B---3--:R-:W-:Y:S01]  /*9420*/  @P1 IMAD R12, R25, c[0x0][0x214], RZ ;  /* 0x00008500190c1a24 */ /* 0x008fe200078e02ff */
[----:B------:R-:W-:-:S02]  /*9430*/  @!P1 MOV R25, c[0x0][0x214] ;  /* 0x0000850000199a02 */ /* 0x000fc40000000f00 */
[----:B------:R-:W1:Y:S02]  /*9440*/  S2R R26, SR_CTAID.Y ;  /* 0x00000000001a7919 */ /* 0x000e640000002600 */
[----:B------:R-:W-:Y:S02]  /*9450*/  @!P1 SEL R12, R25, c[0x0][0x234], !P2 ;  /* 0x00008d00190c9a07 */ /* 0x000fe40005000000 */
[----:B------:R3:W5:Y:S01]  /*9460*/  LDL R25, [R1+0x44] ;  /* 0x0000440001197983 */ /* 0x0007620000100800 */
[----:B------:R-:W-:-:S03]  /*9470*/  ISETP.NE.OR P2, PT, R51, RZ, !P2 ;  /* 0x000000ff3300720c */ /* 0x000fc60005745670 */
        /* <DEDUP_REMOVED lines=10> */
[----:B-1----:R-:W-:-:S03]  /*9520*/  @!P2 IMAD R2, R26, c[0x0][0x214], RZ ;  /* 0x000085001a02aa24 */ /* 0x002fc600078e02ff */
[----:B------:R1:W-:Y:S01]  /*9530*/  STS [R4+0x5000], R7 ;  /* 0x0050000704007388 */ /* 0x0003e20000000800 */
[----:B----4-:R-:W-:Y:S01]  /*9540*/  @P5 MUFU.LG2 R14, R50 ;  /* 0x00000032000e5308 */ /* 0x010fe20000000c00 */
[----:B------:R-:W-:Y:S02]  /*9550*/  @!P2 SEL R2, R2, R52, !P0 ;  /* 0x000000340202a207 */ /* 0x000fe40004000000 */
[----:B------:R4:W-:Y:S04]  /*9560*/  STS [R4+0x5200], R6 ;  /* 0x0052000604007388 */ /* 0x0009e80000000800 */
[----:B------:R-:W-:Y:S06]  /*9570*/  BAR.SYNC.DEFER_BLOCKING 0x0 ;  /* 0x0000000000007b1d */ /* 0x000fec0000010000 */
[----:B---3--:R-:W3:Y:S04]  /*9580*/  S2R R9, SR_CTAID.X ;  /* 0x0000000000097919 */ /* 0x008ee80000002500 */
[----:B------:R-:W3:Y:S01]  /*9590*/  S2R R19, SR_CTAID.Z ;  /* 0x0000000000137919 */ /* 0x000ee20000002700 */
[----:B-1----:R1:W1:Y:S01]  /*95a0*/  @P6 MUFU.LG2 R7, R49 ;  /* 0x0000003100076308 */ /* 0x0022620000000c00 */
[----:B------:R-:W-:Y:S01]  /*95b0*/  @!P0 IMAD.WIDE.U32 R10, R26, c[0x0][0x1e0], RZ ;  /* 0x000078001a0a8a25 */ /* 0x000fe200078e00ff */
[----:B------:R-:W-:-:S02]  /*95c0*/  @P1 MOV R0, 0x1 ;  /* 0x0000000100001802 */ /* 0x000fc40000000f00 */
[----:B----4-:R-:W-:Y:S01]  /*95d0*/  @!P0 SHF.R.S32.HI R4, RZ, 0x1f, R26 ;  /* 0x0000001fff048819 */ /* 0x010fe2000001141a */
[----:B------:R4:W1:Y:S04]  /*95e0*/  LDS.128 R32, [R226] ;  /* 0x00000000e2207984 */ /* 0x0008680000000c00 */
[----:B------:R4:W2:Y:S04]  /*95f0*/  LDS.128 R44, [R226+0x800] ;  /* 0x00080000e22c7984 */ /* 0x0008a80000000c00 */
        /* <DEDUP_REMOVED lines=8> */
[----:B-1----:R4:W1:Y:S04]  /*9680*/  LDS.128 R48, [R226+0x5000] ;  /* 0x00500000e2307984 */ /* 0x0028680000000c00 */
[----:B------:R4:W1:Y:S01]  /*9690*/  LDS.128 R60, [R226+0x5800] ;  /* 0x00580000e23c7984 */ /* 0x0008620000000c00 */
[----:B------:R-:W-:Y:S01]  /*96a0*/  @!P1 IMAD R0, R12, c[0x0][0x1c0], RZ ;  /* 0x000070000c009a24 */ /* 0x000fe200078e02ff */
[----:B------:R-:W-:Y:S01]  /*96b0*/  @!P0 MOV R105, R10 ;  /* 0x0000000a00698202 */ /* 0x000fe20000000f00 */
[----:B------:R-:W-:Y:S01]  /*96c0*/  @!P0 IMAD R4, R4, c[0x0][0x1e0], RZ ;  /* 0x0000780004048a24 */ /* 0x000fe200078e02ff */
[----:B------:R-:W4:Y:S01]  /*96d0*/  @P3 MUFU.LG2 R10, R101 ;  /* 0x00000065000a3308 */ /* 0x000f220000000c00 */
[C---:B------:R-:W-:Y:S01]  /*96e0*/  IMAD R0, R26.reuse, R0, RZ ;  /* 0x000000001a007224 */ /* 0x040fe200078e02ff */
[----:B------:R-:W-:Y:S01]  /*96f0*/  @P1 MOV R6, c[0x0][0x210] ;  /* 0x0000840000061a02 */ /* 0x000fe20000000f00 */
[----:B------:R-:W-:Y:S01]  /*9700*/  @!P0 IMAD R8, R26, c[0x0][0x1e4], R4 ;  /* 0x000079001a088a24 */ /* 0x000fe200078e0204 */
[----:B------:R-:W-:Y:S01]  /*9710*/  @!P1 MOV R6, 0x1 ;  /* 0x0000000100069802 */ /* 0x000fe20000000f00 */
[----:B------:R-:W-:-:S03]  /*9720*/  CS2R R4, SRZ ;  /* 0x0000000000047805 */ /* 0x000fc6000001ff00 */
[----:B------:R-:W4:Y:S01]  /*9730*/  @P4 MUFU.LG2 R13, R100 ;  /* 0x00000064000d4308 */ /* 0x000f220000000c00 */
[----:B------:R-:W-:Y:S02]  /*9740*/  @!P2 SHF.R.S32.HI R5, RZ, 0x1f, R2 ;  /* 0x0000001fff05a819 */ /* 0x000fe40000011402 */
[----:B------:R-:W-:Y:S02]  /*9750*/  SEL R0, R0, RZ, P2 ;  /* 0x000000ff00007207 */ /* 0x000fe40001000000 */
[----:B------:R-:W-:Y:S01]  /*9760*/  @!P2 MOV R4, R2 ;  /* 0x000000020004a202 */ /* 0x000fe20000000f00 */
[----:B---3--:R-:W-:Y:S02]  /*9770*/  IMAD R2, R9, R6, RZ ;  /* 0x0000000609027224 */ /* 0x008fe400078e02ff */
[----:B------:R-:W-:Y:S02]  /*9780*/  IMAD R0, R19, R12, R0 ;  /* 0x0000000c13007224 */ /* 0x000fe400078e0200 */
[----:B------:R-:W-:Y:S01]  /*9790*/  @P6 FMUL.FTZ R7, R7, 0.69314718246459960938 ;  /* 0x3f31721807076820 */ /* 0x000fe20000410000 */
[----:B------:R-:W-:Y:S01]  /*97a0*/  SHF.L.U32 R9, R2, 0x7, RZ ;  /* 0x0000000702097819 */ /* 0x000fe200000006ff */
[----:B----4-:R-:W-:Y:S01]  /*97b0*/  @P3 FMUL.FTZ R2, R10, 0.69314718246459960938 ;  /* 0x3f3172180a023820 */ /* 0x010fe20000410000 */
[----:B------:R-:W-:Y:S01]  /*97c0*/  MOV R18, 0x7f800000 ;  /* 0x7f80000000127802 */ /* 0x000fe20000000f00 */
[----:B------:R-:W-:Y:S01]  /*97d0*/  @P6 FFMA.FTZ R18, R104, c[0x0][0x238], R7 ;  /* 0x00008e0068126a23 */ /* 0x000fe20000010007 */
[----:B------:R-:W-:Y:S01]  /*97e0*/  @!P0 IADD3 R106, R11, R8, RZ ;  /* 0x000000080b6a8210 */ /* 0x000fe20007ffe0ff */
[----:B------:R-:W-:Y:S01]  /*97f0*/  @P5 FMUL.FTZ R8, R14, 0.69314718246459960938 ;  /* 0x3f3172180e085820 */ /* 0x000fe20000410000 */
[--C-:B------:R-:W-:Y:S01]  /*9800*/  IADD3 R10, P1, P0, R9, R4, R0.reuse ;  /* 0x00000004090a7210 */ /* 0x100fe2000783e000 */
[----:B------:R-:W-:Y:S01]  /*9810*/  @P4 FMUL.FTZ R7, R13, 0.69314718246459960938 ;  /* 0x3f3172180d074820 */ /* 0x000fe20000410000 */
        /* <DEDUP_REMOVED lines=9> */
[----:B------:R-:W-:Y:S02]  /*98b0*/  IADD3.X R11, R4, R5, R0, P1, P0 ;  /* 0x00000005040b7210 */ /* 0x000fe40000fe0400 */
[----:B--2---:R-:W-:-:S13]  /*98c0*/  LOP3.LUT P2, RZ, R27, 0x3, RZ, 0xc0, !PT ;  /* 0x000000031bff7812 */ /* 0x004fda000784c0ff */
[----:B------:R-:W-:Y:S05]  /*98d0*/  @P2 BRA `(.L_x_297) ;  /* 0x0000027000002947 */ /* 0x000fea0003800000 */
[----:B-1----:R-:W-:Y:S02]  /*98e0*/  SHF.R.S32.HI R0, RZ, 0x1f, R24 ;  /* 0x0000001fff007819 */ /* 0x002fe40000011418 */
[----:B------:R-:W-:Y:S02]  /*98f0*/  SHF.R.S32.HI R3, RZ, 0x1f, R27 ;  /* 0x0000001fff037819 */ /* 0x000fe4000001141b */
        /* <DEDUP_REMOVED lines=37> */
.L_x_297:
[----:B-1----:R-:W-:Y:S05]  /*9b50*/  BSYNC B0 ;  /* 0x0000000000007941 */ /* 0x002fea0003800000 */
.L_x_296:
[----:B------:R-:W2:Y:S04]  /*9b60*/  LDL.LU.64 R8, [R1+0x48] ;  /* 0x0000480001087983 */ /* 0x000ea80000300a00 */
[----:B------:R-:W3:Y:S04]  /*9b70*/  LDL.LU.64 R4, [R1+0x30] ;  /* 0x0000300001047983 */ /* 0x000ee80000300a00 */
[----:B------:R1:W5:Y:S01]  /*9b80*/  LDL.64 R12, [R1+0x38] ;  /* 0x00003800010c7983 */ /* 0x0003620000100a00 */
[----:B------:R-:W-:Y:S01]  /*9b90*/  SHF.R.S32.HI R0, RZ, 0x1f, R19 ;  /* 0x0000001fff007819 */ /* 0x000fe20000011413 */
[----:B------:R-:W-:Y:S04]  /*9ba0*/  BSSY B0, `(.L_x_298) ;  /* 0x0000013000007945 */ /* 0x000fe80003800000 */
[----:B------:R-:W-:-:S04]  /*9bb0*/  IMAD R0, R0, c[0x0][0x1f0], RZ ;  /* 0x00007c0000007a24 */ /* 0x000fc800078e02ff */
[----:B------:R-:W-:Y:S01]  /*9bc0*/  IMAD R0, R19, c[0x0][0x1f4], R0 ;  /* 0x00007d0013007a24 */ /* 0x000fe200078e0200 */
[----:B--2---:R-:W-:-:S04]  /*9bd0*/  IADD3 R2, P0, R8, R105, RZ ;  /* 0x0000006908027210 */ /* 0x004fc80007f1e0ff */
[----:B------:R-:W-:Y:S02]  /*9be0*/  IADD3.X R3, R9, R106, RZ, P0, !PT ;  /* 0x0000006a09037210 */ /* 0x000fe400007fe4ff */
[----:B---3-5:R-:W-:-:S03]  /*9bf0*/  ISETP.GE.AND P0, PT, R4, R25, PT ;  /* 0x000000190400720c */ /* 0x028fc60003f06270 */
[----:B------:R-:W-:-:S05]  /*9c00*/  IMAD.WIDE.U32 R8, R19, c[0x0][0x1f0], R2 ;  /* 0x00007c0013087a25 */ /* 0x000fca00078e0002 */
[----:B------:R-:W-:-:S05]  /*9c10*/  IADD3 R7, R9, R0, RZ ;  /* 0x0000000009077210 */ /* 0x000fca0007ffe0ff */
        /* <DEDUP_REMOVED lines=10> */
[----:B------:R1:W-:Y:S02]  /*9cc0*/  STG.E.128 [R2.64+0x80], R20 ;  /* 0x0000801402007986 */ /* 0x0003e4000c101d06 */
.L_x_299:
[----:B-1----:R-:W-:Y:S05]  /*9cd0*/  BSYNC B0 ;  /* 0x0000000000007941 */ /* 0x002fea0003800000 */
.L_x_298:
[----:B------:R-:W2:Y:S01]  /*9ce0*/  LDL.LU R0, [R1+0x54] ;  /* 0x0000540001007983 */ /* 0x000ea20000300800 */
[----:B------:R-:W-:Y:S01]  /*9cf0*/  BSSY B0, `(.L_x_300) ;  /* 0x0000010000007945 */ /* 0x000fe20003800000 */
[----:B--2---:R-:W-:-:S13]  /*9d00*/  ISETP.GE.AND P0, PT, R0, R25, PT ;  /* 0x000000190000720c */ /* 0x004fda0003f06270 */
        /* <DEDUP_REMOVED lines=14> */
.L_x_301:
[----:B------:R-:W-:Y:S05]  /*9df0*/  BSYNC B0 ;  /* 0x0000000000007941 */ /* 0x000fea0003800000 */
.L_x_300:
        /* <DEDUP_REMOVED lines=17> */
.L_x_303:
[----:B------:R-:W-:Y:S05]  /*9f10*/  BSYNC B0 ;  /* 0x0000000000007941 */ /* 0x000fea0003800000 */
.L_x_302:
        /* <DEDUP_REMOVED lines=17> */
.L_x_288:
[----:B------:R-:W2:Y:S01]  /*a030*/  LDL.LU R14, [R1+0x40] ;  /* 0x00004000010e7983 */ /* 0x000ea20000300800 */
[----:B-1----:R-:W1:Y:S01]  /*a040*/  LDC.U8 R4, c[0x0][0x329] ;  /* 0x0000ca40ff047b82 */ /* 0x002e620000000000 */
[----:B------:R-:W-:Y:S01]  /*a050*/  SHF.R.S32.HI R10, RZ, 0x1f, R155 ;  /* 0x0000001fff0a7819 */ /* 0x000fe2000001149b */
[----:B------:R-:W-:Y:S01]  /*a060*/  IMAD.IADD R15, R15, 0x1, -R12 ;  /* 0x000000010f0f7824 */ /* 0x000fe200078e0a0c */
[----:B------:R-:W-:Y:S02]  /*a070*/  BSSY B0, `(.L_x_304) ;  /* 0x000003e000007945 */ /* 0x000fe40003800000 */
[----:B------:R-:W-:-:S03]  /*a080*/  LEA.HI R10, R10, R155, RZ, 0x2 ;  /* 0x0000009b0a0a7211 */ /* 0x000fc600078f10ff */
[----:B------:R-:W3:Y:S01]  /*a090*/  LDC.U8 R0, c[0x0][0x328] ;  /* 0x0000ca00ff007b82 */ /* 0x000ee20000000000 */
[----:B-1----:R-:W-:Y:S02]  /*a0a0*/  ISETP.NE.AND P1, PT, R4, RZ, PT ;  /* 0x000000ff0400720c */ /* 0x002fe40003f25270 */
[----:B---3--:R-:W-:-:S04]  /*a0b0*/  ISETP.NE.AND P3, PT, R0, RZ, PT ;  /* 0x000000ff0000720c */ /* 0x008fc80003f65270 */
[----:B------:R-:W-:-:S07]  /*a0c0*/  ISETP.NE.OR P2, PT, R4, RZ, !P3 ;  /* 0x000000ff0400720c */ /* 0x000fce0005f45670 */
[----:B------:R-:W-:Y:S01]  /*a0d0*/  @P1 IMAD.MOV.U32 R7, RZ, RZ, c[0x0][0x210] ;  /* 0x00008400ff071624 */ /* 0x000fe200078e00ff */
[----:B------:R-:W-:Y:S01]  /*a0e0*/  LOP3.LUT R4, R10, 0x1ffffffc, RZ, 0xc0, !PT ;  /* 0x1ffffffc0a047812 */ /* 0x000fe200078ec0ff */
[----:B------:R-:W-:Y:S01]  /*a0f0*/  @!P1 IMAD.MOV.U32 R6, RZ, RZ, c[0x0][0x214] ;  /* 0x00008500ff069624 */ /* 0x000fe200078e00ff */
[----:B------:R-:W-:Y:S01]  /*a100*/  SHF.R.S32.HI R10, RZ, 0x2, R10 ;  /* 0x00000002ff0a7819 */ /* 0x000fe2000001140a */
[----:B------:R-:W-:Y:S02]  /*a110*/  @P1 IMAD R7, R7, c[0x0][0x214], RZ ;  /* 0x0000850007071a24 */ /* 0x000fe400078e02ff */
[----:B------:R-:W-:Y:S01]  /*a120*/  @P1 IMAD.MOV.U32 R18, RZ, RZ, c[0x0][0x210] ;  /* 0x00008400ff121624 */ /* 0x000fe200078e00ff */
[----:B------:R-:W-:Y:S02]  /*a130*/  @!P1 SEL R7, R6, c[0x0][0x234], !P3 ;  /* 0x00008d0006079a07 */ /* 0x000fe40005800000 */
[----:B------:R-:W-:-:S05]  /*a140*/  @!P1 MOV R18, 0x1 ;  /* 0x0000000100129802 */ /* 0x000fca0000000f00 */
[----:B------:R-:W-:Y:S01]  /*a150*/  IMAD R6, R12, R18, RZ ;  /* 0x000000120c067224 */ /* 0x000fe200078e02ff */
[C---:B--2---:R-:W-:Y:S02]  /*a160*/  ISETP.NE.AND P4, PT, R14.reuse, -0x1, PT ;  /* 0xffffffff0e00780c */ /* 0x044fe40003f85270 */
[----:B------:R-:W-:-:S11]  /*a170*/  ISETP.NE.OR P0, PT, R14, -0x1, P2 ;  /* 0xffffffff0e00780c */ /* 0x000fd60001705670 */
[----:B------:R-:W-:Y:S01]  /*a180*/  @P4 IMAD.WIDE.U32 R2, R14, c[0x0][0x1e8], RZ ;  /* 0x00007a000e024a25 */ /* 0x000fe200078e00ff */
[----:B------:R-:W-:-:S03]  /*a190*/  @!P4 SHF.R.S32.HI R0, RZ, 0x1f, R11 ;  /* 0x0000001fff00c819 */ /* 0x000fc6000001140b */
[----:B------:R-:W-:Y:S02]  /*a1a0*/  @P4 IMAD R5, R14, c[0x0][0x1ec], R3 ;  /* 0x00007b000e054a24 */ /* 0x000fe400078e0203 */
[----:B------:R-:W-:Y:S02]  /*a1b0*/  @!P4 IMAD R3, R0, c[0x0][0x1e0], RZ ;  /* 0x000078000003ca24 */ /* 0x000fe400078e02ff */
[----:B------:R-:W-:-:S04]  /*a1c0*/  @!P4 IMAD.WIDE.U32 R8, R11, c[0x0][0x1e0], RZ ;  /* 0x000078000b08ca25 */ /* 0x000fc800078e00ff */
[----:B------:R-:W-:Y:S01]  /*a1d0*/  IMAD.IADD R0, R155, 0x1, -R4 ;  /* 0x000000019b007824 */ /* 0x000fe200078e0a04 */
[----:B------:R-:W-:Y:S01]  /*a1e0*/  @!P4 MOV R2, R8 ;  /* 0x000000080002c202 */ /* 0x000fe20000000f00 */
[----:B------:R-:W-:Y:S01]  /*a1f0*/  @!P4 IMAD R4, R11, c[0x0][0x1e4], R3 ;  /* 0x000079000b04ca24 */ /* 0x000fe200078e0203 */
[----:B------:R-:W-:Y:S01]  /*a200*/  SHF.R.S32.HI R8, RZ, 0x1f, R17 ;  /* 0x0000001fff087819 */ /* 0x000fe20000011411 */
        /* <DEDUP_REMOVED lines=10> */
[----:B------:R-:W-:Y:S01]  /*a2b0*/  CS2R R2, SRZ ;  /* 0x0000000000027805 */ /* 0x000fe2000001ff00 */
[C---:B------:R-:W-:Y:S01]  /*a2c0*/  IMAD R8, R17.reuse, c[0x0][0x1f4], R8 ;  /* 0x00007d0011087a24 */ /* 0x040fe200078e0208 */
[--C-:B------:R-:W-:Y:S01]  /*a2d0*/  @!P2 SHF.R.S32.HI R3, RZ, 0x1f, R14.reuse ;  /* 0x0000001fff03a819 */ /* 0x100fe2000001140e */
[----:B------:R-:W-:Y:S01]  /*a2e0*/  @!P2 IMAD.MOV.U32 R2, RZ, RZ, R14 ;  /* 0x000000ffff02a224 */ /* 0x000fe200078e000e */
[----:B------:R-:W-:Y:S01]  /*a2f0*/  SEL R0, R0, RZ, P2 ;  /* 0x000000ff00007207 */ /* 0x000fe20001000000 */
[----:B------:R-:W-:Y:S01]  /*a300*/  IMAD.WIDE.U32 R12, R17, c[0x0][0x1f0], R4 ;  /* 0x00007c00110c7a25 */ /* 0x000fe200078e0004 */
[----:B------:R-:W-:-:S02]  /*a310*/  ISETP.GE.AND P2, PT, R10, R15, PT ;  /* 0x0000000f0a00720c */ /* 0x000fc40003f46270 */
[----:B------:R-:W-:Y:S01]  /*a320*/  SHF.R.S32.HI R11, RZ, 0x1f, R10 ;  /* 0x0000001fff0b7819 */ /* 0x000fe2000001140a */
[----:B------:R-:W-:Y:S01]  /*a330*/  IMAD R0, R17, R7, R0 ;  /* 0x0000000711007224 */ /* 0x000fe200078e0200 */
[----:B------:R-:W-:Y:S02]  /*a340*/  SHF.R.S32.HI R4, RZ, 0x1f, R6 ;  /* 0x0000001fff047819 */ /* 0x000fe40000011406 */
[----:B------:R-:W-:Y:S02]  /*a350*/  IADD3 R9, R8, R13, RZ ;  /* 0x0000000d08097210 */ /* 0x000fe40007ffe0ff */
        /* <DEDUP_REMOVED lines=15> */
.L_x_305:
[----:B------:R-:W-:Y:S05]  /*a450*/  BSYNC B0 ;  /* 0x0000000000007941 */ /* 0x000fea0003800000 */
.L_x_304:
        /* <DEDUP_REMOVED lines=17> */
.L_x_307:
[----:B------:R-:W-:Y:S05]  /*a570*/  BSYNC B0 ;  /* 0x0000000000007941 */ /* 0x000fea0003800000 */
.L_x_306:
[----:B-1----:R-:W-:Y:S01]  /*a580*/  IADD3 R14, R10, 0x40, RZ ;  /* 0x000000400a0e7810 */ /* 0x002fe20007ffe0ff */
        /* <DEDUP_REMOVED lines=16> */
.L_x_309:
[----:B------:R-:W-:Y:S05]  /*a690*/  BSYNC B0 ;  /* 0x0000000000007941 */ /* 0x000fea0003800000 */
.L_x_308:
[----:B------:R-:W-:Y:S01]  /*a6a0*/  IADD3 R16, R10, 0x60, RZ ;  /* 0x000000600a107810 */ /* 0x000fe20007ffe0ff */
[----:B------:R-:W-:Y:S03]  /*a6b0*/  BSSY B0, `(.L_x_310) ;  /* 0x0000010000007945 */ /* 0x000fe60003800000 */
[----:B------:R-:W-:-:S13]  /*a6c0*/  ISETP.GE.AND P0, PT, R16, R15, PT ;  /* 0x0000000f1000720c */ /* 0x000fda0003f06270 */
[----:B------:R-:W-:Y:S05]  /*a6d0*/  @P0 BRA `(.L_x_311) ;  /* 0x000000d000000947 */ /* 0x000fea0003800000 */
[----:B------:R-:W-:Y:S01]  /*a6e0*/  IADD3 R0, P0, R6, 0x60, RZ ;  /* 0x0000006006007810 */ /* 0x000fe20007f1e0ff */
[----:B-12---:R-:W-:Y:S01]  /*a6f0*/  IMAD.MOV.U32 R2, RZ, RZ, R12 ;  /* 0x000000ffff027224 */ /* 0x006fe200078e000c */
        /* <DEDUP_REMOVED lines=11> */
.L_x_311:
[----:B------:R-:W-:Y:S05]  /*a7b0*/  BSYNC B0 ;  /* 0x0000000000007941 */ /* 0x000fea0003800000 */
.L_x_310:
[----:B------:R-:W-:-:S04]  /*a7c0*/  LOP3.LUT P6, RZ, R155, 0x3, RZ, 0xc0, !PT ;  /* 0x000000039bff7812 */ /* 0x000fc800078cc0ff */
[-C--:B------:R-:W-:Y:S02]  /*a7d0*/  ISETP.GE.OR P5, PT, R10, R15.reuse, P6 ;  /* 0x0000000f0a00720c */ /* 0x080fe400037a6670 */
[-C--:B------:R-:W-:Y:S02]  /*a7e0*/  ISETP.GE.OR P4, PT, R17, R15.reuse, P6 ;  /* 0x0000000f1100720c */ /* 0x080fe40003786670 */
[-C--:B------:R-:W-:Y:S02]  /*a7f0*/  ISETP.GE.OR P3, PT, R14, R15.reuse, P6 ;  /* 0x0000000f0e00720c */ /* 0x080fe40003766670 */
[----:B------:R-:W-:-:S07]  /*a800*/  ISETP.GE.OR P6, PT, R16, R15, P6 ;  /* 0x0000000f1000720c */ /* 0x000fce00037c6670 */
[-C--:B------:R-:W-:Y:S02]  /*a810*/  @!P5 IMAD R0, R10, R18.reuse, RZ ;  /* 0x000000120a00d224 */ /* 0x080fe400078e02ff */
[-C--:B-12---:R-:W-:Y:S02]  /*a820*/  @!P4 IMAD R3, R17, R18.reuse, RZ ;  /* 0x000000121103c224 */ /* 0x086fe400078e02ff */
        /* <DEDUP_REMOVED lines=28> */
.L_x_312:
        /* <DEDUP_REMOVED lines=9> */
.L_x_1033:


//--------------------- .text._ZN5flash16flash_fwd_kernelI23Flash_fwd_kernel_traitsILi96ELi128ELi64ELi4ELb0ELb0EN7cutlass10bfloat16_tE19Flash_kernel_traitsILi96ELi128ELi64ELi4ES3_EELb1ELb0ELb0ELb0ELb0ELb0ELb0ELb0EEEvNS_16Flash_fwd_paramsE --------------------------
	.section	.text._ZN5flash16flash_fwd_kernelI23Flash_fwd_kernel_traitsILi96ELi128ELi64ELi4ELb0ELb0EN7cutlass10bfloat16_tE19Flash_kernel_traitsILi96ELi128ELi64ELi4ES3_EELb1ELb0ELb0ELb0ELb0ELb0ELb0ELb0EEEvNS_16Flash_fwd_paramsE,"ax",@progbits
	.sectioninfo	@"SHI_REGISTERS=255"
	.align	128
        .global         _ZN5flash16flash_fwd_kernelI23Flash_fwd_kernel_traitsILi96ELi128ELi64ELi4ELb0ELb0EN7cutlass10bfloat16_tE19Flash_kernel_traitsILi96ELi128ELi64ELi4ES3_EELb1ELb0ELb0ELb0ELb0ELb0ELb0ELb0EEEvNS_16Flash_fwd_paramsE
        .type           _ZN5flash16flash_fwd_kernelI23Flash_fwd_kernel_traitsILi96ELi128ELi64ELi4ELb0ELb0EN7cutlass10bfloat16_tE19Flash_kernel_traitsILi96ELi128ELi64ELi4ES3_EELb1ELb0ELb0ELb0ELb0ELb0ELb0ELb0EEEvNS_16Flash_fwd_paramsE,@function
        .size           _ZN5flash16flash_fwd_kernelI23Flash_fwd_kernel_traitsILi96ELi128ELi64ELi4ELb0ELb0EN7cutlass10bfloat16_tE19Flash_kernel_traitsILi96ELi128ELi64ELi4ES3_EELb1ELb0ELb0ELb0ELb0ELb0ELb0ELb0EEEvNS_16Flash_fwd_paramsE,(.L_x_1034 - _ZN5flash16flash_fwd_kernelI23Flash_fwd_kernel_traitsILi96ELi128ELi64ELi4ELb0ELb0EN7cutlass10bfloat16_tE19Flash_kernel_traitsILi96ELi128ELi64ELi4ES3_EELb1ELb0ELb0ELb0ELb0ELb0ELb0ELb0EEEvNS_16Flash_fwd_paramsE)
        .other          _ZN5flash16flash_fwd_kernelI23Flash_fwd_kernel_traitsILi96ELi128ELi64ELi4ELb0ELb0EN7cutlass10bfloat16_tE19Flash_kernel_traitsILi96ELi128ELi64ELi4ES3_EELb1ELb0ELb0ELb0ELb0ELb0ELb0ELb0EEEvNS_16Flash_fwd_paramsE,@"STO_CUDA_ENTRY STV_DEFAULT"
_ZN5flash16flash_fwd_kernelI23Flash_fwd_kernel_traitsILi96ELi128ELi64ELi4ELb0ELb0EN7cutlass10bfloat16_tE19Flash_kernel_traitsILi96ELi128ELi64ELi4ES3_EELb1ELb0ELb0ELb0ELb0ELb0ELb0ELb0EEEvNS_16Flash_fwd_paramsE:
.text._ZN5flash16flash_fwd_kernelI23Flash_fwd_kernel_traitsILi96ELi128ELi64ELi4ELb0ELb0EN7cutlass10bfloat16_tE19Flash_kernel_traitsILi96ELi128ELi64ELi4ES3_EELb1ELb0ELb0ELb0ELb0ELb0ELb0ELb0EEEvNS_16Flash_fwd_paramsE:
        /* <DEDUP_REMOVED lines=72> */
.L_x_313:
[----:B------:R-:W-:Y:S02]  /*0480*/  MOV R0, c[0x0][0x218] ;  /* 0x0000860000007a02 */ /* 0x000fe40000000f00 */
.L_x_314:
        /* <DEDUP_REMOVED lines=12> */
[C---:B------:R-:W-:Y:S02]  /*0550*/  IADD3 R0, R36.reuse, 0x3f, RZ ;  /* 0x0000003f24007810 */ /* 0x040fe40007ffe0ff */
[----:B------:R-:W-:Y:S02]  /*0560*/  ISETP.GE.AND P0, PT, R36, 0x1, PT ;  /* 0x000000012400780c */ /* 0x000fe40003f06270 */
[----:B------:R-:W-:-:S04]  /*0570*/  SHF.R.S32.HI R2, RZ, 0x1f, R0 ;  /* 0x0000001fff027819 */ /* 0x000fc80000011400 */
[----:B------:R-:W-:-:S05]  /*0580*/  LEA.HI R166, R2, R0, RZ, 0x6 ;  /* 0x0000000002a67211 */ /* 0x000fca00078f30ff */
[----:B------:R2:W-:Y:S02]  /*0590*/  STL [R1+0x8], R166 ;  /* 0x000008a601007387 */ /* 0x0005e40000100800 */
[----:B------:R-:W-:Y:S05]  /*05a0*/  @!P0 BRA `(.L_x_315) ;  /* 0x0000c89000008947 */ /* 0x000fea0003800000 */
[----:B------:R-:W-:Y:S01]  /*05b0*/  ISETP.NE.AND P1, PT, R13, -0x1, PT ;  /* 0xffffffff0d00780c */ /* 0x000fe20003f25270 */
[----:B------:R-:W3:Y:S01]  /*05c0*/  LDC.U8 R245, c[0x0][0x2d8] ;  /* 0x0000b600fff57b82 */ /* 0x000ee20000000000 */
[----:B------:R-:W-:-:S11]  /*05d0*/  ISETP.NE.AND P0, PT, R9, -0x1, PT ;  /* 0xffffffff0900780c */ /* 0x000fd60003f05270 */
[----:B------:R-:W-:Y:S01]  /*05e0*/  @!P1 SHF.R.S32.HI R4, RZ, 0x1f, R16 ;  /* 0x0000001fff049819 */ /* 0x000fe20000011410 */
[----:B------:R-:W-:Y:S01]  /*05f0*/  @P1 IMAD.WIDE.U32 R2, R13, c[0x0][0x190], RZ ;  /* 0x000064000d021a25 */ /* 0x000fe200078e00ff */
[----:B------:R-:W-:-:S03]  /*0600*/  @P0 IADD3 R0, R7, R9, RZ ;  /* 0x0000000907000210 */ /* 0x000fc60007ffe0ff */
[----:B------:R-:W-:Y:S01]  /*0610*/  @!P1 IMAD R6, R4, c[0x0][0x178], RZ ;  /* 0x00005e0004069a24 */ /* 0x000fe200078e02ff */
[----:B-1--4-:R-:W-:Y:S01]  /*0620*/  @P1 MOV R10, R2 ;  /* 0x00000002000a1202 */ /* 0x012fe20000000f00 */
        /* <DEDUP_REMOVED lines=9> */
[----:B---3--:R-:W-:Y:S01]  /*06c0*/  SHF.R.S32.HI R0, RZ, 0x1f, R7 ;  /* 0x0000001fff007819 */ /* 0x008fe20000011407 */
        /* <DEDUP_REMOVED lines=10> */
.L_x_316:
[----:B---3--:R-:W-:Y:S02]  /*0770*/  IABS R4, c[0x0][0x1c8] ;  /* 0x0000720000047a13 */ /* 0x008fe40000000000 */
        /* <DEDUP_REMOVED lines=19> */
[----:B------:R-:W-:Y:S02]  /*08b0*/  LOP3.LUT R2, R21, c[0x0][0x1c8], RZ, 0x3c, !PT ;  /* 0x0000720015027a12 */ /* 0x000fe400078e3cff */
[----:B------:R-:W-:Y:S02]  /*08c0*/  SHF.R.S32.HI R9, RZ, 0x1f, R21 ;  /* 0x0000001fff097819 */ /* 0x000fe40000011415 */
        /* <DEDUP_REMOVED lines=20> */
.L_x_317:
[-C--:B------:R-:W-:Y:S01]  /*0a10*/  LEA.HI R3, R17, R146.reuse, RZ, 0x2 ;  /* 0x0000009211037211 */ /* 0x080fe200078f10ff */
[----:B------:R-:W-:Y:S01]  /*0a20*/  IMAD.IADD R32, R15, 0x1, -R12 ;  /* 0x000000010f207824 */ /* 0x000fe200078e0a0c */
[-C--:B------:R-:W-:Y:S01]  /*0a30*/  LEA.HI R24, R17, R146.reuse, RZ, 0x3 ;  /* 0x0000009211187211 */ /* 0x080fe200078f18ff */
[----:B------:R-:W-:Y:S01]  /*0a40*/  IMAD R15, R9, c[0x0][0x1a8], RZ ;  /* 0x00006a00090f7a24 */ /* 0x000fe200078e02ff */
[----:B------:R-:W-:Y:S01]  /*0a50*/  LOP3.LUT R0, R3, 0xfffffffc, RZ, 0xc0, !PT ;  /* 0xfffffffc03007812 */ /* 0x000fe200078ec0ff */
[----:B------:R-:W-:Y:S01]  /*0a60*/  BSSY B0, `(.L_x_318) ;  /* 0x0000064000007945 */ /* 0x000fe20003800000 */
[----:B------:R-:W-:Y:S01]  /*0a70*/  SHF.R.S32.HI R22, RZ, 0x3, R24 ;  /* 0x00000003ff167819 */ /* 0x000fe20000011418 */
[----:B------:R-:W-:Y:S01]  /*0a80*/  IMAD R15, R21, c[0x0][0x1ac], R15 ;  /* 0x00006b00150f7a24 */ /* 0x000fe200078e020f */
[----:B------:R-:W-:Y:S01]  /*0a90*/  SHF.R.S32.HI R4, RZ, 0x2, R3 ;  /* 0x00000002ff047819 */ /* 0x000fe20000011403 */
[----:B------:R-:W-:Y:S01]  /*0aa0*/  IMAD.IADD R2, R146, 0x1, -R0 ;  /* 0x0000000192027824 */ /* 0x000fe200078e0a00 */
[----:B------:R-:W-:Y:S01]  /*0ab0*/  SHF.R.S32.HI R145, RZ, 0x5, R20 ;  /* 0x00000005ff917819 */ /* 0x000fe20000011414 */
[----:B------:R-:W-:Y:S01]  /*0ac0*/  IMAD.SHL.U32 R0, R22, 0x40, RZ ;  /* 0x0000004016007824 */ /* 0x000fe200078e00ff */
[----:B------:R-:W-:Y:S01]  /*0ad0*/  LEA.HI R23, R17, R146, RZ, 0x4 ;  /* 0x0000009211177211 */ /* 0x000fe200078f20ff */
[----:B------:R-:W-:Y:S01]  /*0ae0*/  IMAD.SHL.U32 R168, R2, 0x8, RZ ;  /* 0x0000000802a87824 */ /* 0x000fe200078e00ff */
[----:B------:R-:W-:Y:S01]  /*0af0*/  LEA.HI R2, R3, R4, RZ, 0x1 ;  /* 0x0000000403027211 */ /* 0x000fe200078f08ff */
[----:B------:R1:W-:Y:S01]  /*0b00*/  STL [R1+0x3c], R32 ;  /* 0x00003c2001007387 */ /* 0x0003e20000100800 */
[----:B------:R-:W-:-:S02]  /*0b10*/  LOP3.LUT R0, R0, 0xc0, RZ, 0xc0, !PT ;  /* 0x000000c000007812 */ /* 0x000fc400078ec0ff */
[----:B------:R-:W-:Y:S02]  /*0b20*/  LOP3.LUT R2, R2, 0x7fffffe, RZ, 0xc0, !PT ;  /* 0x07fffffe02027812 */ /* 0x000fe400078ec0ff */
[----:B------:R-:W-:Y:S02]  /*0b30*/  LOP3.LUT R3, R0, 0x18, R168, 0xf8, !PT ;  /* 0x0000001800037812 */ /* 0x000fe400078ef8a8 */
[----:B------:R-:W-:Y:S02]  /*0b40*/  SHF.R.U32.HI R0, RZ, 0x3, R0 ;  /* 0x00000003ff007819 */ /* 0x000fe40000011600 */
[----:B------:R-:W-:Y:S02]  /*0b50*/  SHF.R.S32.HI R169, RZ, 0x1f, R168 ;  /* 0x0000001fffa97819 */ /* 0x000fe400000114a8 */
[----:B------:R-:W-:Y:S01]  /*0b60*/  LOP3.LUT R5, R3, R0, RZ, 0x3c, !PT ;  /* 0x0000000003057212 */ /* 0x000fe200078e3cff */
[----:B------:R-:W-:Y:S01]  /*0b70*/  IMAD.IADD R0, R4, 0x1, -R2 ;  /* 0x0000000104007824 */ /* 0x000fe200078e0a02 */
[C---:B------:R-:W-:Y:S01]  /*0b80*/  IADD3 R2, P0, R168.reuse, R10, RZ ;  /* 0x0000000aa8027210 */ /* 0x040fe20007f1e0ff */
[----:B------:R1:W-:Y:S01]  /*0b90*/  STL.64 [R1+0x10], R168 ;  /* 0x000010a801007387 */ /* 0x0003e20000100a00 */
[C---:B------:R-:W-:Y:S01]  /*0ba0*/  IADD3 R165, R168.reuse, 0x20, RZ ;  /* 0x00000020a8a57810 */ /* 0x040fe20007ffe0ff */
[----:B------:R-:W-:Y:S01]  /*0bb0*/  IMAD R6, R145, 0x8, R0 ;  /* 0x0000000891067824 */ /* 0x000fe200078e0200 */
[----:B------:R-:W-:Y:S01]  /*0bc0*/  LOP3.LUT R0, R23, 0xfffffff0, RZ, 0xc0, !PT ;  /* 0xfffffff017007812 */ /* 0x000fe200078ec0ff */
[----:B------:R-:W-:Y:S01]  /*0bd0*/  IMAD.X R3, R169, 0x1, R11, P0 ;  /* 0x00000001a9037824 */ /* 0x000fe200000e060b */
[----:B------:R-:W-:Y:S01]  /*0be0*/  IADD3 R164, R168, 0x40, RZ ;  /* 0x00000040a8a47810 */ /* 0x000fe20007ffe0ff */
[----:B------:R-:W-:Y:S01]  /*0bf0*/  IMAD.U32 R222, R6, 0x20, R5 ;  /* 0x0000002006de7824 */ /* 0x000fe200078e0005 */
[----:B------:R-:W-:Y:S01]  /*0c00*/  SHF.R.S32.HI R5, RZ, 0x1f, R4 ;  /* 0x0000001fff057819 */ /* 0x000fe20000011404 */
[----:B------:R-:W-:-:S02]  /*0c10*/  IMAD.IADD R20, R146, 0x1, -R0 ;  /* 0x0000000192147824 */ /* 0x000fc400078e0a00 */
[----:B------:R-:W-:-:S04]  /*0c20*/  IMAD.WIDE.U32 R6, R4, c[0x0][0x198], R168 ;  /* 0x0000660004067a25 */ /* 0x000fc800078e00a8 */
[----:B------:R-:W-:Y:S01]  /*0c30*/  IMAD R0, R5, c[0x0][0x198], RZ ;  /* 0x0000660005007a24 */ /* 0x000fe200078e02ff */
[----:B------:R-:W-:Y:S01]  /*0c40*/  IADD3 R6, P0, R18, R6, RZ ;  /* 0x0000000612067210 */ /* 0x000fe20007f1e0ff */
[----:B------:R-:W-:Y:S01]  /*0c50*/  IMAD.WIDE.U32 R16, R21, c[0x0][0x1a8], R2 ;  /* 0x00006a0015107a25 */ /* 0x000fe200078e0002 */
[----:B------:R-:W-:-:S03]  /*0c60*/  LEA.HI R21, R20, R20, RZ, 0x1 ;  /* 0x0000001414157211 */ /* 0x000fc600078f08ff */
[C---:B------:R-:W-:Y:S01]  /*0c70*/  IMAD R10, R4.reuse, c[0x0][0x19c], R0 ;  /* 0x00006700040a7a24 */ /* 0x040fe200078e0200 */
[--C-:B------:R-:W-:Y:S01]  /*0c80*/  SHF.R.S32.HI R9, RZ, 0x1, R21.reuse ;  /* 0x00000001ff097819 */ /* 0x100fe20000011415 */
[----:B------:R-:W-:Y:S01]  /*0c90*/  IMAD R12, R5, c[0x0][0x1a0], RZ ;  /* 0x00006800050c7a24 */ /* 0x000fe200078e02ff */
[----:B------:R-:W-:Y:S01]  /*0ca0*/  SHF.R.S32.HI R11, RZ, 0x1f, R21 ;  /* 0x0000001fff0b7819 */ /* 0x000fe20000011415 */
[C---:B------:R-:W-:Y:S01]  /*0cb0*/  IMAD.WIDE.U32 R2, R4.reuse, c[0x0][0x1a0], R168 ;  /* 0x0000680004027a25 */ /* 0x040fe200078e00a8 */
[----:B------:R-:W-:Y:S02]  /*0cc0*/  IADD3.X R7, R19, R7, R10, P0, !PT ;  /* 0x0000000713077210 */ /* 0x000fe400007fe40a */
[----:B------:R-:W-:Y:S01]  /*0cd0*/  SHF.R.S32.HI R0, RZ, 0x1f, R8 ;  /* 0x0000001fff007819 */ /* 0x000fe20000011408 */
[----:B------:R-:W-:Y:S01]  /*0ce0*/  IMAD R10, R4, c[0x0][0x1a4], R12 ;  /* 0x00006900040a7a24 */ /* 0x000fe200078e020c */
[----:B------:R-:W-:Y:S01]  /*0cf0*/  LEA.HI R11, R11, R9, RZ, 0x2 ;  /* 0x000000090b0b7211 */ /* 0x000fe200078f10ff */
[----:B------:R-:W-:Y:S01]  /*0d00*/  IMAD.WIDE.U32 R28, R8, c[0x0][0x1b0], R6 ;  /* 0x00006c00081c7a25 */ /* 0x000fe200078e0006 */
[----:B------:R-:W-:-:S02]  /*0d10*/  IADD3 R2, P0, R13, R2, RZ ;  /* 0x000000020d027210 */ /* 0x000fc40007f1e0ff */
[----:B------:R-:W-:Y:S01]  /*0d20*/  LOP3.LUT R12, R11, 0xfffffffc, RZ, 0xc0, !PT ;  /* 0xfffffffc0b0c7812 */ /* 0x000fe200078ec0ff */
[----:B------:R-:W-:Y:S01]  /*0d30*/  IMAD R11, R0, c[0x0][0x1b0], RZ ;  /* 0x00006c00000b7a24 */ /* 0x000fe200078e02ff */
[----:B------:R-:W-:Y:S01]  /*0d40*/  IADD3.X R3, R14, R3, R10, P0, !PT ;  /* 0x000000030e037210 */ /* 0x000fe200007fe40a */
[----:B------:R-:W-:Y:S01]  /*0d50*/  IMAD R0, R0, c[0x0][0x1b8], RZ ;  /* 0x00006e0000007a24 */ /* 0x000fe200078e02ff */
[----:B------:R1:W-:Y:S01]  /*0d60*/  STL.64 [R1+0x28], R28 ;  /* 0x0000281c01007387 */ /* 0x0003e20000100a00 */
[----:B------:R-:W-:Y:S01]  /*0d70*/  IMAD.IADD R19, R9, 0x1, -R12 ;  /* 0x0000000109137824 */ /* 0x000fe200078e0a0c */
[----:B------:R-:W-:Y:S01]  /*0d80*/  ISETP.GE.AND P0, PT, R4, R32, PT ;  /* 0x000000200400720c */ /* 0x000fe20003f06270 */
[C---:B------:R-:W-:Y:S02]  /*0d90*/  IMAD R0, R8.reuse, c[0x0][0x1bc], R0 ;  /* 0x00006f0008007a24 */ /* 0x040fe400078e0200 */
[----:B------:R-:W-:Y:S01]  /*0da0*/  IMAD.WIDE.U32 R26, R8, c[0x0][0x1b8], R2 ;  /* 0x00006e00081a7a25 */ /* 0x000fe200078e0002 */
[----:B------:R-:W-:-:S03]  /*0db0*/  LOP3.LUT P1, RZ, R19, 0x2, RZ, 0xc0, !PT ;  /* 0x0000000213ff7812 */ /* 0x000fc6000782c0ff */
[----:B------:R-:W-:Y:S01]  /*0dc0*/  IMAD R9, R8, c[0x0][0x1b4], R11 ;  /* 0x00006d0008097a24 */ /* 0x000fe200078e020b */
[----:B------:R1:W-:Y:S01]  /*0dd0*/  STL.64 [R1+0x20], R26 ;  /* 0x0000201a01007387 */ /* 0x0003e20000100a00 */
[----:B------:R-:W-:Y:S02]  /*0de0*/  IMAD.IADD R25, R27, 0x1, R0 ;  /* 0x000000011b197824 */ /* 0x000fe400078e0200 */
[----:B------:R-:W-:Y:S01]  /*0df0*/  IMAD.IADD R31, R29, 0x1, R9 ;  /* 0x000000011d1f7824 */ /* 0x000fe200078e0209 */
[----:B------:R1:W-:Y:S01]  /*0e00*/  STL [R1+0x34], R165 ;  /* 0x000034a501007387 */ /* 0x0003e20000100800 */
[----:B------:R-:W-:Y:S02]  /*0e10*/  IMAD.MOV.U32 R3, RZ, RZ, 0x10 ;  /* 0x00000010ff037424 */ /* 0x000fe400078e00ff */
[----:B------:R-:W-:Y:S01]  /*0e20*/  IMAD.WIDE R6, R153, 0x80, R4 ;  /* 0x0000008099067825 */ /* 0x000fe200078e0204 */
[----:B------:R1:W-:Y:S02]  /*0e30*/  STL [R1+0x38], R164 ;  /* 0x000038a401007387 */ /* 0x0003e40000100800 */
[----:B------:R-:W-:Y:S01]  /*0e40*/  SEL R3, R3, 0xfffffff0, !P1 ;  /* 0xfffffff003037807 */ /* 0x000fe20004800000 */
[----:B------:R-:W-:Y:S01]  /*0e50*/  IMAD.SHL.U32 R222, R222, 0x2, RZ ;  /* 0x00000002dede7824 */ /* 0x000fe200078e00ff */
[----:B------:R1:W-:Y:S01]  /*0e60*/  STL [R1+0xc], R25 ;  /* 0x00000c1901007387 */ /* 0x0003e20000100800 */
[----:B------:R-:W-:-:S03]  /*0e70*/  IMAD.IADD R11, R17, 0x1, R15 ;  /* 0x00000001110b7824 */ /* 0x000fc600078e020f */
[----:B------:R1:W-:Y:S01]  /*0e80*/  STL [R1+0x1c], R31 ;  /* 0x00001c1f01007387 */ /* 0x0003e20000100800 */
        /* <DEDUP_REMOVED lines=33> */
.L_x_319:
[----:B------:R-:W-:Y:S05]  /*10a0*/  BSYNC B0 ;  /* 0x0000000000007941 */ /* 0x000fea0003800000 */
.L_x_318:
        /* <DEDUP_REMOVED lines=37> */
.L_x_321:
[----:B------:R-:W-:Y:S05]  /*1300*/  BSYNC B0 ;  /* 0x0000000000007941 */ /* 0x000fea0003800000 */
.L_x_320:
        /* <DEDUP_REMOVED lines=37> */
.L_x_323:
[----:B------:R-:W-:Y:S05]  /*1560*/  BSYNC B0 ;  /* 0x0000000000007941 */ /* 0x000fea0003800000 */
.L_x_322:
        /* <DEDUP_REMOVED lines=40> */
.L_x_325:
[----:B------:R-:W-:Y:S05]  /*17f0*/  BSYNC B0 ;  /* 0x0000000000007941 */ /* 0x000fea0003800000 */
.L_x_324:
[----:B------:R-:W-:Y:S01]  /*1800*/  MOV R154, R30 ;  /* 0x0000001e009a7202 */ /* 0x000fe20000000f00 */
[----:B------:R-:W-:Y:S01]  /*1810*/  BSSY B0, `(.L_x_326) ;  /* 0x0000028000007945 */ /* 0x000fe20003800000 */
[----:B------:R-:W-:Y:S02]  /*1820*/  MOV R155, R31 ;  /* 0x0000001f009b7202 */ /* 0x000fe40000000f00 */
[----:B------:R-:W-:Y:S02]  /*1830*/  LEA.HI.SX32 R37, R166, 0xffffffff, 0x1a ;  /* 0xffffffffa6257811 */ /* 0x000fe400078fd2ff */
[----:B------:R-:W-:Y:S02]  /*1840*/  MOV R154, R28 ;  /* 0x0000001c009a7202 */ /* 0x000fe40000000f00 */
[----:B------:R-:W-:Y:S01]  /*1850*/  SHF.R.S32.HI R2, RZ, 0x1f, R37 ;  /* 0x0000001fff027819 */ /* 0x000fe20000011425 */
[C---:B---3--:R-:W-:Y:S02]  /*1860*/  IMAD R12, R37.reuse, -0x40, R36 ;  /* 0xffffffc0250c7824 */ /* 0x048fe400078e0224 */
[----:B------:R3:W-:Y:S01]  /*1870*/  STL.64 [R1+0x18], R154 ;  /* 0x0000189a01007387 */ /* 0x0007e20000100a00 */
[----:B------:R-:W-:-:S02]  /*1880*/  IMAD R0, R37, UR4, RZ ;  /* 0x0000000425007c24 */ /* 0x000fc4000f8e02ff */
[----:B------:R-:W-:Y:S01]  /*1890*/  ISETP.GE.AND P0, PT, R4, R12, PT ;  /* 0x0000000c0400720c */ /* 0x000fe20003f06270 */
[----:B------:R-:W-:-:S04]  /*18a0*/  IMAD.WIDE.U32 R6, R37, UR5, R154 ;  /* 0x0000000525067c25 */ /* 0x000fc8000f8e009a */
[----:B------:R-:W-:-:S05]  /*18b0*/  IMAD R0, R2, UR5, R0 ;  /* 0x0000000502007c24 */ /* 0x000fca000f8e0200 */
[----:B------:R-:W-:-:S03]  /*18c0*/  IADD3 R0, R7, R0, RZ ;  /* 0x0000000007007210 */ /* 0x000fc60007ffe0ff */
        /* <DEDUP_REMOVED lines=22> */
[----:B----4-:R-:W-:-:S04]  /*1a30*/  LEA R8, P0, R6, c[0x0][0x168], 0x1 ;  /* 0x00005a0006087a11 */ /* 0x010fc800078008ff */
[----:B------:R-:W-:-:S05]  /*1a40*/  LEA.HI.X R9, R6, c[0x0][0x16c], R0, 0x1, P0 ;  /* 0x00005b0006097a11 */ /* 0x000fca00000f0c00 */
[----:B------:R-:W-:Y:S01]  /*1a50*/  @!PT LDS RZ, [RZ] ;  /* 0x00000000fffff984 */ /* 0x000fe20000000800 */
[----:B------:R-:W-:Y:S01]  /*1a60*/  @!PT LDS RZ, [RZ] ;  /* 0x00000000fffff984 */ /* 0x000fe20000000800 */
[----:B------:R-:W-:Y:S01]  /*1a70*/  @!PT LDS RZ, [RZ] ;  /* 0x00000000fffff984 */ /* 0x000fe20000000800 */
[----:B------:R4:W-:Y:S04]  /*1a80*/  LDGSTS.E.BYPASS.LTC128B.128 [R222+0x8000], [R8.64+0x80] ;  /* 0x0800008008de7fae */ /* 0x0009e8000b901d52 */
.L_x_327:
[----:B------:R-:W-:Y:S05]  /*1a90*/  BSYNC B0 ;  /* 0x0000000000007941 */ /* 0x000fea0003800000 */
.L_x_326:
        /* <DEDUP_REMOVED lines=12> */
[C---:B----4-:R-:W-:Y:S01]  /*1b60*/  @!P3 LEA R10, P4, R6.reuse, c[0x0][0x168], 0x1 ;  /* 0x00005a00060aba11 */ /* 0x050fe200078808ff */
        /* <DEDUP_REMOVED lines=21> */
.L_x_329:
[----:B------:R-:W-:Y:S05]  /*1cc0*/  BSYNC B0 ;  /* 0x0000000000007941 */ /* 0x000fea0003800000 */
.L_x_328:
        /* <DEDUP_REMOVED lines=44> */
.L_x_331:
[----:B------:R-:W-:Y:S05]  /*1f90*/  BSYNC B0 ;  /* 0x0000000000007941 */ /* 0x000fea0003800000 */
.L_x_330:
[----:B------:R-:W-:Y:S01]  /*1fa0*/  ISETP.GE.AND P0, PT, R18, R12, PT ;  /* 0x0000000c1200720c */ /* 0x000fe20003f06270 */
[----:B------:R-:W-:Y:S01]  /*1fb0*/  BSSY B0, `(.L_x_332) ;  /* 0x0000023000007945 */ /* 0x000fe20003800000 */
[----:B-1----:R-:W-:-:S11]  /*1fc0*/  MOV R28, 0x20 ;  /* 0x00000020001c7802 */ /* 0x002fd60000000f00 */
        /* <DEDUP_REMOVED lines=33> */
.L_x_333:
[----:B------:R-:W-:Y:S05]  /*21e0*/  BSYNC B0 ;  /* 0x0000000000007941 */ /* 0x000fea0003800000 */
.L_x_332:
[----:B------:R-:W-:Y:S01]  /*21f0*/  LOP3.LUT R2, R24, 0xfffffff8, RZ, 0xc0, !PT ;  /* 0xfffffff818027812 */ /* 0x000fe200078ec0ff */
[----:B-1----:R-:W-:Y:S01]  /*2200*/  IMAD.SHL.U32 R5, R19, 0x40, RZ ;  /* 0x0000004013057824 */ /* 0x002fe200078e00ff */
[----:B----4-:R-:W-:Y:S01]  /*2210*/  SHF.R.S32.HI R8, RZ, 0x4, R23 ;  /* 0x00000004ff087819 */ /* 0x010fe20000011417 */
        /* <DEDUP_REMOVED lines=8> */
[----:B------:R-:W-:Y:S02]  /*22a0*/  LEA.HI R7, R7, R20, RZ, 0x3 ;  /* 0x0000001407077211 */ /* 0x000fe400078f18ff */
[----:B------:R-:W-:Y:S01]  /*22b0*/  LOP3.LUT R4, R0, 0x3fffffe, RZ, 0xc0, !PT ;  /* 0x03fffffe00047812 */ /* 0x000fe200078ec0ff */
[----:B------:R-:W-:Y:S01]  /*22c0*/  IMAD.IADD R8, R8, 0x1, -R6 ;  /* 0x0000000108087824 */ /* 0x000fe200078e0a06 */
[----:B------:R-:W-:-:S03]  /*22d0*/  SHF.R.S32.HI R20, RZ, 0x1, R0 ;  /* 0x00000001ff147819 */ /* 0x000fc60000011400 */
[----:B------:R-:W-:Y:S01]  /*22e0*/  IMAD.IADD R9, R2, 0x1, -R4 ;  /* 0x0000000102097824 */ /* 0x000fe200078e0a04 */
[----:B------:R-:W-:Y:S01]  /*22f0*/  LOP3.LUT R2, R5, 0xc0, RZ, 0xc0, !PT ;  /* 0x000000c005027812 */ /* 0x000fe200078ec0ff */
[C---:B------:R-:W-:Y:S01]  /*2300*/  IMAD.SHL.U32 R0, R20.reuse, 0x40, RZ ;  /* 0x0000004014007824 */ /* 0x040fe200078e00ff */
[----:B------:R-:W-:Y:S01]  /*2310*/  LOP3.LUT P0, RZ, R20, 0x2, RZ, 0xc0, !PT ;  /* 0x0000000214ff7812 */ /* 0x000fe2000780c0ff */
[----:B------:R-:W-:Y:S02]  /*2320*/  IMAD.SHL.U32 R4, R7, 0x20, RZ ;  /* 0x0000002007047824 */ /* 0x000fe400078e00ff */
[----:B------:R-:W-:Y:S01]  /*2330*/  IMAD.SHL.U32 R5, R8, 0x8, RZ ;  /* 0x0000000808057824 */ /* 0x000fe200078e00ff */
[----:B------:R-:W-:Y:S01]  /*2340*/  LOP3.LUT R0, R0, 0xc0, RZ, 0xc0, !PT ;  /* 0x000000c000007812 */ /* 0x000fe200078ec0ff */
[----:B------:R-:W-:Y:S01]  /*2350*/  IMAD.SHL.U32 R7, R22, 0x8, RZ ;  /* 0x0000000816077824 */ /* 0x000fe200078e00ff */
[----:B------:R-:W-:Y:S02]  /*2360*/  LOP3.LUT R38, R4, 0xffffff00, RZ, 0xc0, !PT ;  /* 0xffffff0004267812 */ /* 0x000fe400078ec0ff */
[----:B------:R-:W-:-:S02]  /*2370*/  LOP3.LUT R6, R2, 0x8, R5, 0xf8, !PT ;  /* 0x0000000802067812 */ /* 0x000fc400078ef805 */
[----:B------:R-:W-:Y:S01]  /*2380*/  LOP3.LUT R5, R0, 0x8, R7, 0xf8, !PT ;  /* 0x0000000800057812 */ /* 0x000fe200078ef807 */
[----:B------:R-:W-:Y:S01]  /*2390*/  IMAD R7, R8, 0x8, R9 ;  /* 0x0000000808077824 */ /* 0x000fe200078e0209 */
[----:B------:R-:W-:Y:S01]  /*23a0*/  SHF.R.U32.HI R4, RZ, 0x3, R2 ;  /* 0x00000003ff047819 */ /* 0x000fe20000011602 */
[----:B------:R-:W-:Y:S01]  /*23b0*/  IMAD R2, R145, 0x200, R38 ;  /* 0x0000020091027824 */ /* 0x000fe200078e0226 */
[----:B------:R-:W-:Y:S01]  /*23c0*/  SHF.R.U32.HI R0, RZ, 0x3, R0 ;  /* 0x00000003ff007819 */ /* 0x000fe20000011600 */
[C---:B------:R-:W-:Y:S01]  /*23d0*/  IMAD R38, R39.reuse, 0x20, R38 ;  /* 0x0000002027267824 */ /* 0x040fe200078e0226 */
[----:B------:R-:W-:Y:S01]  /*23e0*/  LOP3.LUT R144, R6, R4, RZ, 0x3c, !PT ;  /* 0x0000000406907212 */ /* 0x000fe200078e3cff */
[----:B------:R-:W-:Y:S01]  /*23f0*/  IMAD R2, R39, 0x20, R2 ;  /* 0x0000002027027824 */ /* 0x000fe200078e0202 */
[----:B------:R-:W-:-:S03]  /*2400*/  LOP3.LUT R0, R5, R0, RZ, 0x3c, !PT ;  /* 0x0000000005007212 */ /* 0x000fc600078e3cff */
        /* <DEDUP_REMOVED lines=8> */
[----:B------:R-:W1:Y:S01]  /*2490*/  LDSM.16.M88.4 R8, [R217+0x6000] ;  /* 0x00600000d908783b */ /* 0x000e620000000200 */
[----:B------:R-:W-:-:S03]  /*24a0*/  IMAD.SHL.U32 R0, R146, 0x2, RZ ;  /* 0x0000000292007824 */ /* 0x000fc600078e00ff */
[----:B------:R-:W4:Y:S02]  /*24b0*/  LDSM.16.M88.4 R12, [R217+0x6400] ;  /* 0x00640000d90c783b */ /* 0x000f240000000200 */
[----:B------:R-:W-:Y:S02]  /*24c0*/  LOP3.LUT R0, R0, 0x6, RZ, 0xc0, !PT ;  /* 0x0000000600007812 */ /* 0x000fe400078ec0ff */
[----:B------:R-:W5:Y:S03]  /*24d0*/  LDSM.16.M88.4 R24, [R217+0x6800] ;  /* 0x00680000d918783b */ /* 0x000f660000000200 */
[----:B------:R-:W-:Y:S01]  /*24e0*/  IMAD R0, R37, 0x40, R0 ;  /* 0x0000004025007824 */ /* 0x000fe200078e0200 */
[----:B------:R-:W2:Y:S04]  /*24f0*/  LDSM.16.M88.4 R44, [R217+0x6c00] ;  /* 0x006c0000d92c783b */ /* 0x000ea80000000200 */
[----:B------:R-:W3:Y:S01]  /*2500*/  LDSM.16.M88.4 R16, [R220] ;  /* 0x00000000dc10783b */ /* 0x000ee20000000200 */
[----:B------:R-:W-:-:S02]  /*2510*/  IADD3 R2, R0, 0x1, RZ ;  /* 0x0000000100027810 */ /* 0x000fc40007ffe0ff */
[-C--:B------:R-:W-:Y:S01]  /*2520*/  ISETP.GE.AND P1, PT, R0, R36.reuse, PT ;  /* 0x000000240000720c */ /* 0x080fe20003f26270 */
[----:B------:R-:W-:Y:S01]  /*2530*/  LDSM.16.M88.4 R40, [R219+0x6000] ;  /* 0x00600000db28783b */ /* 0x000fe20000000200 */
[-C--:B------:R-:W-:Y:S02]  /*2540*/  ISETP.GE.AND P5, PT, R2, R36.reuse, PT ;  /* 0x000000240200720c */ /* 0x080fe40003fa6270 */
[----:B------:R-:W-:Y:S01]  /*2550*/  IADD3 R2, R0, 0x10, RZ ;  /* 0x0000001000027810 */ /* 0x000fe20007ffe0ff */
[----:B------:R-:W-:Y:S03]  /*2560*/  LDSM.16.M88.4 R32, [R219+0x6400] ;  /* 0x00640000db20783b */ /* 0x000fe60000000200 */
[----:B------:R-:W-:Y:S01]  /*2570*/  ISETP.GE.AND P4, PT, R2, R36, PT ;  /* 0x000000240200720c */ /* 0x000fe20003f86270 */
[----:B------:R-:W-:Y:S01]  /*2580*/  LDSM.16.M88.4 R20, [R219+0x6c00] ;  /* 0x006c0000db14783b */ /* 0x000fe20000000200 */
[----:B------:R-:W-:-:S03]  /*2590*/  IADD3 R2, R0, 0x18, RZ ;  /* 0x0000001800027810 */ /* 0x000fc60007ffe0ff */
[----:B------:R-:W-:Y:S01]  /*25a0*/  LDSM.16.M88.4 R28, [R219+0x6800] ;  /* 0x00680000db1c783b */ /* 0x000fe20000000200 */
[----:B------:R-:W-:Y:S02]  /*25b0*/  ISETP.GE.AND P2, PT, R2, R36, PT ;  /* 0x000000240200720c */ /* 0x000fe40003f46270 */
[----:B------:R-:W-:Y:S01]  /*25c0*/  IADD3 R2, R0, 0x19, RZ ;  /* 0x0000001900027810 */ /* 0x000fe20007ffe0ff */
[----:B------:R-:W-:Y:S01]  /*25d0*/  LDSM.16.M88.4 R56, [R217+0x7800] ;  /* 0x00780000d938783b */ /* 0x000fe20000000200 */
[C---:B-1----:R-:W-:Y:S08]  /*25e0*/  HMMA.16816.F32.BF16 R52, R4.reuse, R8, RZ ;  /* 0x000000080434723c */ /* 0x042ff000000418ff */
[C---:B------:R-:W-:Y:S08]  /*25f0*/  HMMA.16816.F32.BF16 R48, R4.reuse, R10, RZ ;  /* 0x0000000a0430723c */ /* 0x040ff000000418ff */
[C---:B----4-:R-:W-:Y:S08]  /*2600*/  HMMA.16816.F32.BF16 R64, R4.reuse, R12, RZ ;  /* 0x0000000c0440723c */ /* 0x050ff000000418ff */
[C---:B------:R-:W-:Y:S08]  /*2610*/  HMMA.16816.F32.BF16 R60, R4.reuse, R14, RZ ;  /* 0x0000000e043c723c */ /* 0x040ff000000418ff */
[C---:B-----5:R-:W-:Y:S08]  /*2620*/  HMMA.16816.F32.BF16 R72, R4.reuse, R24, RZ ;  /* 0x000000180448723c */ /* 0x060ff000000418ff */
[C---:B--2---:R-:W-:Y:S08]  /*2630*/  HMMA.16816.F32.BF16 R68, R4.reuse, R44, RZ ;  /* 0x0000002c0444723c */ /* 0x044ff000000418ff */
[C---:B------:R-:W-:Y:S08]  /*2640*/  HMMA.16816.F32.BF16 R80, R4.reuse, R26, RZ ;  /* 0x0000001a0450723c */ /* 0x040ff000000418ff */
[----:B------:R-:W-:Y:S01]  /*2650*/  HMMA.16816.F32.BF16 R76, R4, R46, RZ ;  /* 0x0000002e044c723c */ /* 0x000fe200000418ff */
[----:B------:R-:W1:Y:S07]  /*2660*/  LDSM.16.M88.4 R4, [R221+0x1000] ;  /* 0x00100000dd04783b */ /* 0x000e6e0000000200 */
[C---:B---3--:R-:W-:Y:S08]  /*2670*/  HMMA.16816.F32.BF16 R104, R16.reuse, R8, RZ ;  /* 0x000000081068723c */ /* 0x048ff000000418ff */
[C---:B------:R-:W-:Y:S01]  /*2680*/  HMMA.16816.F32.BF16 R96, R16.reuse, R10, RZ ;  /* 0x0000000a1060723c */ /* 0x040fe200000418ff */
[----:B------:R-:W2:Y:S07]  /*2690*/  LDSM.16.M88.4 R8, [R221] ;  /* 0x00000000dd08783b */ /* 0x000eae0000000200 */
[C---:B------:R-:W-:Y:S08]  /*26a0*/  HMMA.16816.F32.BF16 R84, R16.reuse, R12, RZ ;  /* 0x0000000c1054723c */ /* 0x040ff000000418ff */
[C---:B------:R-:W-:Y:S01]  /*26b0*/  HMMA.16816.F32.BF16 R88, R16.reuse, R14, RZ ;  /* 0x0000000e1058723c */ /* 0x040fe200000418ff */
[----:B------:R-:W-:Y:S07]  /*26c0*/  LDSM.16.M88.4 R12, [R220+0x3000] ;  /* 0x00300000dc0c783b */ /* 0x000fee0000000200 */
[C---:B------:R-:W-:Y:S08]  /*26d0*/  HMMA.16816.F32.BF16 R92, R16.reuse, R24, RZ ;  /* 0x00000018105c723c */ /* 0x040ff000000418ff */
[C---:B------:R-:W-:Y:S01]  /*26e0*/  HMMA.16816.F32.BF16 R108, R16.reuse, R26, RZ ;  /* 0x0000001a106c723c */ /* 0x040fe200000418ff */
[----:B------:R-:W3:Y:S07]  /*26f0*/  LDSM.16.M88.4 R24, [R217+0x7000] ;  /* 0x00700000d918783b */ /* 0x000eee0000000200 */
[C---:B------:R-:W-:Y:S08]  /*2700*/  HMMA.16816.F32.BF16 R100, R16.reuse, R44, RZ ;  /* 0x0000002c1064723c */ /* 0x040ff000000418ff */
[----:B------:R-:W-:Y:S01]  /*2710*/  HMMA.16816.F32.BF16 R128, R16, R46, RZ ;  /* 0x0000002e1080723c */ /* 0x000fe200000418ff */
[----:B------:R-:W4:Y:S04]  /*2720*/  LDSM.16.M88.4 R16, [R220+0x2000] ;  /* 0x00200000dc10783b */ /* 0x000f280000000200 */
[----:B------:R-:W5:Y:S03]  /*2730*/  LDSM.16.M88.4 R44, [R217+0x7400] ;  /* 0x00740000d92c783b */ /* 0x000f660000000200 */
[C---:B-1----:R-:W-:Y:S08]  /*2740*/  HMMA.16816.F32.BF16 R112, R4.reuse, R40, R52 ;  /* 0x000000280470723c */ /* 0x042ff00000041834 */
[----:B------:R-:W-:Y:S01]  /*2750*/  HMMA.16816.F32.BF16 R124, R4, R42, R48 ;  /* 0x0000002a047c723c */ /* 0x000fe20000041830 */
[----:B------:R-:W1:Y:S07]  /*2760*/  LDSM.16.M88.4 R48, [R217+0x7c00] ;  /* 0x007c0000d930783b */ /* 0x000e6e0000000200 */
[C---:B--2---:R-:W-:Y:S08]  /*2770*/  HMMA.16816.F32.BF16 R52, R8.reuse, R40, R104 ;  /* 0x000000280834723c */ /* 0x044ff00000041868 */
[----:B------:R-:W-:Y:S08]  /*2780*/  HMMA.16816.F32.BF16 R40, R8, R42, R96 ;  /* 0x0000002a0828723c */ /* 0x000ff00000041860 */
[C---:B------:R-:W-:Y:S08]  /*2790*/  HMMA.16816.F32.BF16 R116, R4.reuse, R34, R60 ;  /* 0x000000220474723c */ /* 0x040ff0000004183c */
[C---:B------:R-:W-:Y:S08]  /*27a0*/  HMMA.16816.F32.BF16 R120, R4.reuse, R32, R64 ;  /* 0x000000200478723c */ /* 0x040ff00000041840 */
[C---:B------:R-:W-:Y:S08]  /*27b0*/  HMMA.16816.F32.BF16 R60, R4.reuse, R22, R76 ;  /* 0x00000016043c723c */ /* 0x040ff0000004184c */
[C---:B------:R-:W-:Y:S08]  /*27c0*/  HMMA.16816.F32.BF16 R72, R4.reuse, R28, R72 ;  /* 0x0000001c0448723c */ /* 0x040ff00000041848 */
[----:B------:R-:W-:Y:S08]  /*27d0*/  HMMA.16816.F32.BF16 R64, R4, R20, R68 ;  /* 0x000000140440723c */ /* 0x000ff00000041844 */
[----:B------:R-:W-:Y:S08]  /*27e0*/  HMMA.16816.F32.BF16 R76, R8, R32, R84 ;  /* 0x00000020084c723c */ /* 0x000ff00000041854 */
[----:B------:R-:W-:Y:S01]  /*27f0*/  HMMA.16816.F32.BF16 R68, R4, R30, R80 ;  /* 0x0000001e0444723c */ /* 0x000fe20000041850 */
[----:B------:R-:W-:Y:S07]  /*2800*/  LDSM.16.M88.4 R4, [R221+0x3000] ;  /* 0x00300000dd04783b */ /* 0x000fee0000000200 */
[C---:B------:R-:W-:Y:S08]  /*2810*/  HMMA.16816.F32.BF16 R92, R8.reuse, R28, R92 ;  /* 0x0000001c085c723c */ /* 0x040ff0000004185c */
[C---:B------:R-:W-:Y:S01]  /*2820*/  HMMA.16816.F32.BF16 R84, R8.reuse, R34, R88 ;  /* 0x000000220854723c */ /* 0x040fe20000041858 */
[----:B------:R-:W2:Y:S07]  /*2830*/  LDSM.16.M88.4 R32, [R219+0x7000] ;  /* 0x00700000db20783b */ /* 0x000eae0000000200 */
[C---:B------:R-:W-:Y:S08]  /*2840*/  HMMA.16816.F32.BF16 R100, R8.reuse, R20, R100 ;  /* 0x000000140864723c */ /* 0x040ff00000041864 */
[C---:B------:R-:W-:Y:S01]  /*2850*/  HMMA.16816.F32.BF16 R108, R8.reuse, R30, R108 ;  /* 0x0000001e086c723c */ /* 0x040fe2000004186c */
[----:B------:R-:W-:Y:S07]  /*2860*/  LDSM.16.M88.4 R28, [R219+0x7400] ;  /* 0x00740000db1c783b */ /* 0x000fee0000000200 */
[----:B------:R-:W-:Y:S01]  /*2870*/  HMMA.16816.F32.BF16 R96, R8, R22, R128 ;  /* 0x000000160860723c */ /* 0x000fe20000041880 */
[----:B------:R-:W1:Y:S04]  /*2880*/  LDSM.16.M88.4 R8, [R221+0x2000] ;  /* 0x00200000dd08783b */ /* 0x000e680000000200 */
[----:B------:R-:W-:Y:S03]  /*2890*/  LDSM.16.M88.4 R20, [R219+0x7c00] ;  /* 0x007c0000db14783b */ /* 0x000fe60000000200 */
[C---:B---3--:R-:W-:Y:S08]  /*28a0*/  HMMA.16816.F32.BF16 R112, R12.reuse, R24, R112 ;  /* 0x000000180c70723c */ /* 0x048ff00000041870 */
[----:B------:R-:W-:Y:S08]  /*28b0*/  HMMA.16816.F32.BF16 R128, R12, R26, R124 ;  /* 0x0000001a0c80723c */ /* 0x000ff0000004187c */
[C---:B----4-:R-:W-:Y:S01]  /*28c0*/  HMMA.16816.F32.BF16 R104, R16.reuse, R24, R52 ;  /* 0x000000181068723c */ /* 0x050fe20000041834 */
[----:B------:R-:W-:Y:S07]  /*28d0*/  LDSM.16.M88.4 R52, [R217+0x8000] ;  /* 0x00800000d934783b */ /* 0x000fee0000000200 */
[----:B------:R-:W-:Y:S01]  /*28e0*/  HMMA.16816.F32.BF16 R88, R16, R26, R40 ;  /* 0x0000001a1058723c */ /* 0x000fe20000041828 */
[----:B------:R-:W3:Y:S04]  /*28f0*/  LDSM.16.M88.4 R24, [R219+0x7800] ;  /* 0x00780000db18783b */ /* 0x000ee80000000200 */
[----:B------:R-:W-:Y:S03]  /*2900*/  LDSM.16.M88.4 R40, [R217+0x8c00] ;  /* 0x008c0000d928783b */ /* 0x000fe60000000200 */
[C---:B-----5:R-:W-:Y:S08]  /*2910*/  HMMA.16816.F32.BF16 R140, R12.reuse, R44, R120 ;  /* 0x0000002c0c8c723c */ /* 0x060ff00000041878 */
[C---:B------:R-:W-:Y:S08]  /*2920*/  HMMA.16816.F32.BF16 R136, R12.reuse, R46, R116 ;  /* 0x0000002e0c88723c */ /* 0x040ff00000041874 */
[----:B------:R-:W-:Y:S08]  /*2930*/  HMMA.16816.F32.BF16 R132, R12, R56, R72 ;  /* 0x000000380c84723c */ /* 0x000ff00000041848 */
[----:B------:R-:W-:Y:S08]  /*2940*/  HMMA.16816.F32.BF16 R80, R16, R44, R76 ;  /* 0x0000002c1050723c */ /* 0x000ff0000004184c */
[C---:B-1----:R-:W-:Y:S08]  /*2950*/  HMMA.16816.F32.BF16 R124, R12.reuse, R48, R64 ;  /* 0x000000300c7c723c */ /* 0x042ff00000041840 */
[C---:B------:R-:W-:Y:S08]  /*2960*/  HMMA.16816.F32.BF16 R120, R12.reuse, R58, R68 ;  /* 0x0000003a0c78723c */ /* 0x040ff00000041844 */
[----:B------:R-:W-:Y:S01]  /*2970*/  HMMA.16816.F32.BF16 R116, R12, R50, R60 ;  /* 0x000000320c74723c */ /* 0x000fe2000004183c */
[----:B------:R-:W1:Y:S07]  /*2980*/  LDSM.16.M88.4 R12, [R220+0x5000] ;  /* 0x00500000dc0c783b */ /* 0x000e6e0000000200 */
        /* <DEDUP_REMOVED lines=8> */
[-C--:B--2---:R-:W-:Y:S08]  /*2a10*/  HMMA.16816.F32.BF16 R56, R4, R32.reuse, R112 ;  /* 0x000000200438723c */ /* 0x084ff00000041870 */
[----:B------:R-:W-:Y:S08]  /*2a20*/  HMMA.16816.F32.BF16 R104, R8, R32, R104 ;  /* 0x000000200868723c */ /* 0x000ff00000041868 */
        /* <DEDUP_REMOVED lines=18> */
[-C--:B-1----:R-:W-:Y:S08]  /*2b50*/  HMMA.16816.F32.BF16 R56, R12, R52.reuse, R56 ;  /* 0x000000340c38723c */ /* 0x082ff00000041838 */
[----:B----4-:R-:W-:Y:S08]  /*2b60*/  HMMA.16816.F32.BF16 R28, R16, R52, R104 ;  /* 0x00000034101c723c */ /* 0x010ff00000041868 */
[-C--:B------:R-:W-:Y:S08]  /*2b70*/  HMMA.16816.F32.BF16 R64, R12, R54.reuse, R92 ;  /* 0x000000360c40723c */ /* 0x080ff0000004185c */
[----:B------:R-:W-:Y:S08]  /*2b80*/  HMMA.16816.F32.BF16 R52, R16, R54, R96 ;  /* 0x000000361034723c */ /* 0x000ff00000041860 */
[C---:B-----5:R-:W-:Y:S08]  /*2b90*/  HMMA.16816.F32.BF16 R76, R12.reuse, R48, R100 ;  /* 0x000000300c4c723c */ /* 0x060ff00000041864 */
[----:B------:R-:W-:Y:S08]  /*2ba0*/  HMMA.16816.F32.BF16 R88, R12, R50, R108 ;  /* 0x000000320c58723c */ /* 0x000ff0000004186c */
[C---:B------:R-:W-:Y:S08]  /*2bb0*/  HMMA.16816.F32.BF16 R32, R16.reuse, R48, R32 ;  /* 0x000000301020723c */ /* 0x040ff00000041820 */
[C---:B------:R-:W-:Y:S08]  /*2bc0*/  HMMA.16816.F32.BF16 R48, R16.reuse, R50, R84 ;  /* 0x000000321030723c */ /* 0x040ff00000041854 */
[----:B------:R-:W-:Y:S08]  /*2bd0*/  HMMA.16816.F32.BF16 R92, R16, R46, R72 ;  /* 0x0000002e105c723c */ /* 0x000ff00000041848 */
[C---:B------:R-:W-:Y:S08]  /*2be0*/  HMMA.16816.F32.BF16 R112, R12.reuse, R44, R112 ;  /* 0x0000002c0c70723c */ /* 0x040ff00000041870 */
[C---:B------:R-:W-:Y:S08]  /*2bf0*/  HMMA.16816.F32.BF16 R120, R12.reuse, R46, R120 ;  /* 0x0000002e0c78723c */ /* 0x040ff00000041878 */
[C---:B------:R-:W-:Y:S08]  /*2c00*/  HMMA.16816.F32.BF16 R124, R12.reuse, R40, R124 ;  /* 0x000000280c7c723c */ /* 0x040ff0000004187c */
[----:B------:R-:W-:Y:S01]  /*2c10*/  HMMA.16816.F32.BF16 R116, R12, R42, R116 ;  /* 0x0000002a0c74723c */ /* 0x000fe20000041874 */
[----:B------:R-:W1:Y:S07]  /*2c20*/  LDSM.16.M88.4 R12, [R219+0x8800] ;  /* 0x00880000db0c783b */ /* 0x000e6e0000000200 */
        /* <DEDUP_REMOVED lines=18> */
[C---:B------:R-:W-:Y:S01]  /*2d50*/  HMMA.16816.F32.BF16 R40, R4.reuse, R24, R76 ;  /* 0x000000180428723c */ /* 0x040fe2000004184c */
[----:B------:R-:W-:Y:S02]  /*2d60*/  FSEL R142, R31, -INF , !P5 ;  /* 0xff8000001f8e7808 */ /* 0x000fe40006800000 */
[----:B------:R-:W-:Y:S02]  /*2d70*/  FSEL R132, R29, -INF , !P5 ;  /* 0xff8000001d847808 */ /* 0x000fe40006800000 */
[----:B------:R-:W-:Y:S02]  /*2d80*/  ISETP.GE.AND P5, PT, R2, R36, PT ;  /* 0x000000240200720c */ /* 0x000fe40003fa6270 */
[C---:B------:R-:W-:Y:S01]  /*2d90*/  IADD3 R25, R0.reuse, 0x8, RZ ;  /* 0x0000000800197810 */ /* 0x040fe20007ffe0ff */
[----:B------:R-:W-:Y:S01]  /*2da0*/  HMMA.16816.F32.BF16 R60, R4, R26, R88 ;  /* 0x0000001a043c723c */ /* 0x000fe20000041858 */
[----:B------:R-:W-:-:S02]  /*2db0*/  IADD3 R24, R0, 0x9, RZ ;  /* 0x0000000900187810 */ /* 0x000fc40007ffe0ff */
[-C--:B------:R-:W-:Y:S02]  /*2dc0*/  ISETP.GE.AND P0, PT, R25, R36.reuse, PT ;  /* 0x000000241900720c */ /* 0x080fe40003f06270 */
[----:B------:R-:W-:Y:S02]  /*2dd0*/  IADD3 R25, R0, 0x11, RZ ;  /* 0x0000001100197810 */ /* 0x000fe40007ffe0ff */
[----:B------:R-:W-:Y:S01]  /*2de0*/  ISETP.GE.AND P6, PT, R24, R36, PT ;  /* 0x000000241800720c */ /* 0x000fe20003fc6270 */
[----:B------:R-:W-:Y:S01]  /*2df0*/  HMMA.16816.F32.BF16 R48, R8, R26, R48 ;  /* 0x0000001a0830723c */ /* 0x000fe20000041830 */
[----:B------:R-:W-:Y:S02]  /*2e00*/  IADD3 R2, R0, 0x21, RZ ;  /* 0x0000002100027810 */ /* 0x000fe40007ffe0ff */
[----:B------:R-:W-:Y:S02]  /*2e10*/  FSEL R58, R58, -INF , !P0 ;  /* 0xff8000003a3a7808 */ /* 0x000fe40004000000 */
[----:B------:R-:W-:-:S02]  /*2e20*/  FSEL R56, R56, -INF , !P0 ;  /* 0xff80000038387808 */ /* 0x000fc40004000000 */
[----:B------:R-:W-:Y:S01]  /*2e30*/  FSEL R140, R22, -INF , !P0 ;  /* 0xff800000168c7808 */ /* 0x000fe20004000000 */
[C---:B-1----:R-:W-:Y:S01]  /*2e40*/  HMMA.16816.F32.BF16 R32, R4.reuse, R12, R112 ;  /* 0x0000000c0420723c */ /* 0x042fe20000041870 */
[----:B------:R-:W-:Y:S02]  /*2e50*/  FSEL R137, R20, -INF , !P0 ;  /* 0xff80000014897808 */ /* 0x000fe40004000000 */
[-C--:B------:R-:W-:Y:S02]  /*2e60*/  ISETP.GE.AND P3, PT, R25, R36.reuse, PT ;  /* 0x000000241900720c */ /* 0x080fe40003f66270 */
[----:B------:R-:W-:Y:S02]  /*2e70*/  ISETP.GE.AND P0, PT, R2, R36, PT ;  /* 0x000000240200720c */ /* 0x000fe40003f06270 */
[----:B------:R-:W-:Y:S01]  /*2e80*/  FSEL R139, R23, -INF , !P6 ;  /* 0xff800000178b7808 */ /* 0x000fe20007000000 */
[----:B------:R-:W-:Y:S01]  /*2e90*/  HMMA.16816.F32.BF16 R28, R4, R14, R120 ;  /* 0x0000000e041c723c */ /* 0x000fe20000041878 */
[----:B------:R-:W-:-:S02]  /*2ea0*/  FSEL R138, R21, -INF , !P6 ;  /* 0xff800000158a7808 */ /* 0x000fc40007000000 */
[----:B------:R-:W-:Y:S02]  /*2eb0*/  IADD3 R2, R0, 0x28, RZ ;  /* 0x0000002800027810 */ /* 0x000fe40007ffe0ff */
[----:B------:R-:W-:Y:S02]  /*2ec0*/  FSEL R59, R59, -INF , !P6 ;  /* 0xff8000003b3b7808 */ /* 0x000fe40007000000 */
[----:B------:R-:W-:Y:S01]  /*2ed0*/  FSEL R57, R57, -INF , !P6 ;  /* 0xff80000039397808 */ /* 0x000fe20007000000 */
[----:B----4-:R-:W-:Y:S01]  /*2ee0*/  HMMA.16816.F32.BF16 R24, R4, R16, R124 ;  /* 0x000000100418723c */ /* 0x010fe2000004187c */
[----:B------:R-:W-:Y:S02]  /*2ef0*/  ISETP.GE.AND P6, PT, R2, R36, PT ;  /* 0x000000240200720c */ /* 0x000fe40003fc6270 */
[----:B------:R-:W-:Y:S02]  /*2f00*/  IADD3 R2, R0, 0x29, RZ ;  /* 0x0000002900027810 */ /* 0x000fe40007ffe0ff */
[----:B------:R-:W-:-:S02]  /*2f10*/  FSEL R156, R46, -INF , !P4 ;  /* 0xff8000002e9c7808 */ /* 0x000fc40006000000 */
[----:B------:R-:W-:Y:S01]  /*2f20*/  FSEL R46, R42, -INF , !P4 ;  /* 0xff8000002a2e7808 */ /* 0x000fe20006000000 */
[----:B------:R-:W-:Y:S01]  /*2f30*/  HMMA.16816.F32.BF16 R20, R4, R18, R116 ;  /* 0x000000120414723c */ /* 0x000fe20000041874 */
        /* <DEDUP_REMOVED lines=14> */
[C---:B------:R-:W-:Y:S01]  /*3020*/  HMMA.16816.F32.BF16 R12, R8.reuse, R14, R92 ;  /* 0x0000000e080c723c */ /* 0x040fe2000004185c */
        /* <DEDUP_REMOVED lines=8> */
[----:B------:R-:W-:Y:S02]  /*30b0*/  FSEL R143, R49, -INF , !P1 ;  /* 0xff800000318f7808 */ /* 0x000fe40004800000 */
[----:B------:R-:W-:Y:S02]  /*30c0*/  ISETP.GE.AND P1, PT, R2, R36, PT ;  /* 0x000000240200720c */ /* 0x000fe40003f26270 */
[----:B------:R-:W-:Y:S02]  /*30d0*/  FSEL R2, R7, -INF , !P2 ;  /* 0xff80000007027808 */ /* 0x000fe40005000000 */
[----:B------:R-:W-:-:S02]  /*30e0*/  FSEL R238, R54, -INF , !P5 ;  /* 0xff80000036ee7808 */ /* 0x000fc40006800000 */
[----:B------:R-:W-:Y:S01]  /*30f0*/  FSEL R161, R34, -INF , !P5 ;  /* 0xff80000022a17808 */ /* 0x000fe20006800000 */
[----:B------:R1:W-:Y:S01]  /*3100*/  STL [R1], R2 ;  /* 0x0000000201007387 */ /* 0x0003e20000100800 */
[----:B------:R-:W-:Y:S02]  /*3110*/  FSEL R158, R32, -INF , !P5 ;  /* 0xff800000209e7808 */ /* 0x000fe40006800000 */
[----:B------:R-:W-:Y:S02]  /*3120*/  FSEL R233, R52, -INF , !P5 ;  /* 0xff80000034e97808 */ /* 0x000fe40006800000 */
[----:B------:R-:W-:Y:S02]  /*3130*/  ISETP.GE.AND P5, PT, R36, 0x41, PT ;  /* 0x000000412400780c */ /* 0x000fe40003fa6270 */
[----:B------:R-:W-:Y:S02]  /*3140*/  IADD3 R0, R0, 0x39, RZ ;  /* 0x0000003900007810 */ /* 0x000fe40007ffe0ff */
        /* <DEDUP_REMOVED lines=31> */
[----:B-1----:R-:W-:Y:S01]  /*3340*/  LEA.HI.SX32 R4, R166, 0xfffffffe, 0x1a ;  /* 0xfffffffea6047811 */ /* 0x002fe200078fd2ff */
        /* <DEDUP_REMOVED lines=56> */
.L_x_336:
[----:B------:R-:W-:Y:S05]  /*36d0*/  BSYNC B0 ;  /* 0x0000000000007941 */ /* 0x000fea0003800000 */
.L_x_335:
[----:B------:R-:W0:Y:S02]  /*36e0*/  LDGDEPBAR ;  /* 0x00000000000079af */ /* 0x000e240000000000 */
.L_x_334:
[----:B-1----:R-:W-:Y:S01]  /*36f0*/  FMNMX.FTZ R2, R64, R39, !PT ;  /* 0x0000002740027209 */ /* 0x002fe20007810000 */
[----:B------:R-:W-:Y:S01]  /*3700*/  IMAD R72, R153, 0x8, R145 ;  /* 0x0000000899487824 */ /* 0x000fe200078e0291 */
[----:B------:R-:W-:Y:S01]  /*3710*/  STL [R1+0x58], R222 ;  /* 0x000058de01007387 */ /* 0x000fe20000100800 */
[----:B------:R-:W-:Y:S01]  /*3720*/  LOP3.LUT R184, R184, UR20, RZ, 0x3c, !PT ;  /* 0x00000014b8b87c12 */ /* 0x000fe2000f8e3cff */
[----:B------:R-:W-:Y:S01]  /*3730*/  UIADD3 UR12, UR21, -0x4498517b, URZ ;  /* 0xbb67ae85150c7890 */ /* 0x000fe2000fffe03f */
[----:B------:R-:W-:Y:S01]  /*3740*/  FMNMX.FTZ R2, R56, R2, !PT ;  /* 0x0000000238027209 */ /* 0x000fe20007810000 */
[----:B------:R-:W-:Y:S01]  /*3750*/  STL [R1+0x54], R221 ;  /* 0x000054dd01007387 */ /* 0x000fe20000100800 */
[----:B------:R-:W-:Y:S01]  /*3760*/  IADD3 R5, R72, 0x4, RZ ;  /* 0x0000000448057810 */ /* 0x000fe20007ffe0ff */
[----:B------:R-:W-:Y:S01]  /*3770*/  IMAD.SHL.U32 R21, R37, 0x2, RZ ;  /* 0x0000000225157824 */ /* 0x000fe200078e00ff */
[----:B------:R-:W-:Y:S01]  /*3780*/  FMNMX.FTZ R2, R57, R2, !PT ;  /* 0x0000000239027209 */ /* 0x000fe20007810000 */
[----:B------:R-:W-:Y:S01]  /*3790*/  STL [R1+0x50], R220 ;  /* 0x000050dc01007387 */ /* 0x000fe20000100800 */
[----:B------:R-:W-:-:S02]  /*37a0*/  IMAD.WIDE.U32 R144, R152, -0x2daee0ad, RZ ;  /* 0xd2511f5398907825 */ /* 0x000fc400078e00ff */
[----:B------:R-:W-:Y:S01]  /*37b0*/  FMNMX.FTZ R2, R40, R2, !PT ;  /* 0x0000000228027209 */ /* 0x000fe20007810000 */
[----:B------:R-:W-:Y:S01]  /*37c0*/  STL [R1+0x4c], R219 ;  /* 0x00004cdb01007387 */ /* 0x000fe20000100800 */
[----:B------:R-:W-:Y:S02]  /*37d0*/  IMAD.WIDE.U32 R82, R5, -0x326172a9, RZ ;  /* 0xcd9e8d5705527825 */ /* 0x000fe400078e00ff */
[----:B------:R-:W-:Y:S01]  /*37e0*/  FMNMX.FTZ R2, R41, R2, !PT ;  /* 0x0000000229027209 */ /* 0x000fe20007810000 */
[----:B------:R-:W-:Y:S03]  /*37f0*/  STL [R1+0x48], R217 ;  /* 0x000048d901007387 */ /* 0x000fe60000100800 */
[----:B------:R-:W-:Y:S01]  /*3800*/  FMNMX.FTZ R2, R60, R2, !PT ;  /* 0x000000023c027209 */ /* 0x000fe20007810000 */
[----:B------:R1:W-:Y:S03]  /*3810*/  STL [R1+0x64], R235 ;  /* 0x000064eb01007387 */ /* 0x0003e60000100800 */
[----:B------:R-:W-:Y:S01]  /*3820*/  FMNMX.FTZ R4, R61, R2, !PT ;  /* 0x000000023d047209 */ /* 0x000fe20007810000 */
[----:B------:R-:W-:Y:S01]  /*3830*/  STL [R1+0x4], R72 ;  /* 0x0000044801007387 */ /* 0x000fe20000100800 */
[----:B------:R-:W-:-:S02]  /*3840*/  FMNMX.FTZ R2, R66, R65, !PT ;  /* 0x0000004142027209 */ /* 0x000fc40007810000 */
[----:B------:R-:W-:Y:S01]  /*3850*/  FMNMX.FTZ R4, R158, R4, !PT ;  /* 0x000000049e047209 */ /* 0x000fe20007810000 */
[----:B------:R2:W-:Y:S01]  /*3860*/  STL [R1+0x44], R5 ;  /* 0x0000440501007387 */ /* 0x0005e20000100800 */
        /* <DEDUP_REMOVED lines=8> */
[----:B-1----:R-:W3:Y:S01]  /*38f0*/  LDL.LU R235, [R1] ;  /* 0x0000000001eb7983 */ /* 0x002ee20000300800 */
[----:B------:R-:W-:Y:S02]  /*3900*/  FMNMX.FTZ R2, R62, R2, !PT ;  /* 0x000000023e027209 */ /* 0x000fe40007810000 */
[----:B------:R-:W-:Y:S02]  /*3910*/  FMNMX.FTZ R4, R236, R4, !PT ;  /* 0x00000004ec047209 */ /* 0x000fe40007810000 */
[----:B------:R-:W-:-:S02]  /*3920*/  FMNMX.FTZ R2, R63, R2, !PT ;  /* 0x000000023f027209 */ /* 0x000fc40007810000 */
[----:B------:R-:W-:Y:S02]  /*3930*/  FMNMX.FTZ R4, R239, R4, !PT ;  /* 0x00000004ef047209 */ /* 0x000fe40007810000 */
[----:B------:R-:W-:Y:S02]  /*3940*/  FMNMX.FTZ R2, R161, R2, !PT ;  /* 0x00000002a1027209 */ /* 0x000fe40007810000 */
[----:B------:R-:W-:Y:S02]  /*3950*/  FMNMX.FTZ R4, R240, R4, !PT ;  /* 0x00000004f0047209 */ /* 0x000fe40007810000 */
[----:B------:R-:W-:Y:S02]  /*3960*/  FMNMX.FTZ R2, R162, R2, !PT ;  /* 0x00000002a2027209 */ /* 0x000fe40007810000 */
[----:B--2---:R-:W-:Y:S01]  /*3970*/  LOP3.LUT R5, R83, R184, RZ, 0x3c, !PT ;  /* 0x000000b853057212 */ /* 0x004fe200078e3cff */
[----:B------:R-:W1:Y:S01]  /*3980*/  SHFL.BFLY PT, R134, R4, 0x2, 0x1f ;  /* 0x0c401f0004867f89 */ /* 0x000e6200000e0000 */
[----:B------:R-:W-:-:S04]  /*3990*/  FMNMX.FTZ R2, R163, R2, !PT ;  /* 0x00000002a3027209 */ /* 0x000fc80007810000 */
[----:B------:R-:W-:-:S04]  /*39a0*/  FMNMX.FTZ R2, R185, R2, !PT ;  /* 0x00000002b9027209 */ /* 0x000fc80007810000 */
[----:B------:R-:W-:-:S04]  /*39b0*/  FMNMX.FTZ R2, R242, R2, !PT ;  /* 0x00000002f2027209 */ /* 0x000fc80007810000 */
[----:B------:R-:W-:-:S04]  /*39c0*/  FMNMX.FTZ R2, R241, R2, !PT ;  /* 0x00000002f1027209 */ /* 0x000fc80007810000 */
[----:B------:R-:W-:-:S04]  /*39d0*/  FMNMX.FTZ R2, R243, R2, !PT ;  /* 0x00000002f3027209 */ /* 0x000fc80007810000 */
[----:B------:R-:W-:Y:S01]  /*39e0*/  FMNMX.FTZ R8, R244, R2, !PT ;  /* 0x00000002f4087209 */ /* 0x000fe20007810000 */
[----:B------:R-:W-:Y:S01]  /*39f0*/  IMAD.WIDE.U32 R130, R5, -0x2daee0ad, RZ ;  /* 0xd2511f5305827825 */ /* 0x000fe200078e00ff */
[----:B-1----:R-:W-:-:S03]  /*3a00*/  FMNMX.FTZ R134, R4, R134, !PT ;  /* 0x0000008604867209 */ /* 0x002fc60007810000 */
[----:B------:R-:W1:Y:S01]  /*3a10*/  SHFL.BFLY PT, R9, R8, 0x2, 0x1f ;  /* 0x0c401f0008097f89 */ /* 0x000e6200000e0000 */
[----:B------:R-:W-:-:S03]  /*3a20*/  LOP3.LUT R4, R145, UR21, R21, 0x96, !PT ;  /* 0x0000001591047c12 */ /* 0x000fc6000f8e9615 */
[----:B------:R-:W2:Y:S01]  /*3a30*/  SHFL.BFLY PT, R10, R134, 0x1, 0x1f ;  /* 0x0c201f00860a7f89 */ /* 0x000ea200000e0000 */
[----:B------:R-:W-:Y:S01]  /*3a40*/  LOP3.LUT R2, R131, UR12, R144, 0x96, !PT ;  /* 0x0000000c83027c12 */ /* 0x000fe2000f8e9690 */
[----:B------:R-:W-:Y:S01]  /*3a50*/  UIADD3 UR13, UR20, -0x61c88647, URZ ;  /* 0x9e3779b9140d7890 */ /* 0x000fe2000fffe03f */
[----:B------:R-:W-:Y:S01]  /*3a60*/  IMAD.WIDE.U32 R22, R4, -0x326172a9, RZ ;  /* 0xcd9e8d5704167825 */ /* 0x000fe200078e00ff */
[----:B------:R-:W-:-:S03]  /*3a70*/  UIADD3 UR11, UR20, 0x3c6ef372, URZ ;  /* 0x3c6ef372140b7890 */ /* 0x000fc6000fffe03f */
[----:B------:R-:W-:Y:S01]  /*3a80*/  IMAD.WIDE.U32 R42, R2, -0x326172a9, RZ ;  /* 0xcd9e8d57022a7825 */ /* 0x000fe200078e00ff */
[----:B------:R-:W-:-:S04]  /*3a90*/  LOP3.LUT R4, R23, UR13, R82, 0x96, !PT ;  /* 0x0000000d17047c12 */ /* 0x000fc8000f8e9652 */
[----:B------:R-:W-:Y:S01]  /*3aa0*/  LOP3.LUT R6, R43, UR11, R22, 0x96, !PT ;  /* 0x0000000b2b067c12 */ /* 0x000fe2000f8e9616 */
[----:B------:R-:W-:Y:S01]  /*3ab0*/  UIADD3 UR10, UR21, 0x76cf5d0a, URZ ;  /* 0x76cf5d0a150a7890 */ /* 0x000fe2000fffe03f */
[----:B------:R-:W-:Y:S01]  /*3ac0*/  IMAD.WIDE.U32 R4, R4, -0x2daee0ad, RZ ;  /* 0xd2511f5304047825 */ /* 0x000fe200078e00ff */
[----:B------:R-:W-:-:S03]  /*3ad0*/  UIADD3 UR8, UR21, 0x32370b8f, URZ ;  /* 0x32370b8f15087890 */ /* 0x000fc6000fffe03f */
[----:B------:R-:W-:Y:S01]  /*3ae0*/  IMAD.WIDE.U32 R6, R6, -0x2daee0ad, RZ ;  /* 0xd2511f5306067825 */ /* 0x000fe200078e00ff */
[----:B-1----:R-:W-:Y:S02]  /*3af0*/  FMNMX.FTZ R8, R8, R9, !PT ;  /* 0x0000000908087209 */ /* 0x002fe40007810000 */
[----:B------:R-:W-:Y:S02]  /*3b00*/  LOP3.LUT R5, R5, UR10, R130, 0x96, !PT ;  /* 0x0000000a05057c12 */ /* 0x000fe4000f8e9682 */
[----:B------:R-:W-:Y:S01]  /*3b10*/  LOP3.LUT R2, R7, UR8, R4, 0x96, !PT ;  /* 0x0000000807027c12 */ /* 0x000fe2000f8e9604 */
[----:B------:R-:W1:Y:S01]  /*3b20*/  SHFL.BFLY PT, R9, R8, 0x1, 0x1f ;  /* 0x0c201f0008097f89 */ /* 0x000e6200000e0000 */
[----:B--2---:R-:W-:Y:S01]  /*3b30*/  FMNMX.FTZ R134, R134, R10, !PT ;  /* 0x0000000a86867209 */ /* 0x004fe20007810000 */
[----:B------:R-:W-:Y:S01]  /*3b40*/  UIADD3 UR9, UR20, -0x255992d5, URZ ;  /* 0xdaa66d2b14097890 */ /* 0x000fe2000fffe03f */
[----:B------:R-:W-:Y:S01]  /*3b50*/  IMAD.WIDE.U32 R4, R5, -0x326172a9, RZ ;  /* 0xcd9e8d5705047825 */ /* 0x000fe200078e00ff */
[----:B------:R-:W-:-:S03]  /*3b60*/  UIADD3 UR7, UR20, 0x78dde6e4, URZ ;  /* 0x78dde6e414077890 */ /* 0x000fc6000fffe03f */
[----:B------:R-:W-:Y:S01]  /*3b70*/  IMAD.WIDE.U32 R16, R2, -0x326172a9, RZ ;  /* 0xcd9e8d5702107825 */ /* 0x000fe200078e00ff */
[----:B------:R-:W-:-:S03]  /*3b80*/  FSETP.NEU.FTZ.AND P0, PT, R134, -INF , PT ;  /* 0xff8000008600780b */ /* 0x000fc60003f1d000 */
[----:B------:R-:W-:Y:S01]  /*3b90*/  FMUL.FTZ R7, R134, c[0x0][0x23c] ;  /* 0x00008f0086077a20 */ /* 0x000fe20000410000 */
[----:B------:R-:W-:Y:S02]  /*3ba0*/  LOP3.LUT R5, R5, UR9, R42, 0x96, !PT ;  /* 0x0000000905057c12 */ /* 0x000fe4000f8e962a */
[----:B------:R-:W-:Y:S02]  /*3bb0*/  LOP3.LUT R2, R17, UR7, R4, 0x96, !PT ;  /* 0x0000000711027c12 */ /* 0x000fe4000f8e9604 */
[----:B------:R-:W-:Y:S01]  /*3bc0*/  FSEL R20, R7, RZ, P0 ;  /* 0x000000ff07147208 */ /* 0x000fe20000000000 */
[----:B------:R-:W-:Y:S01]  /*3bd0*/  UIADD3 UR6, UR21, -0x126145ec, URZ ;  /* 0xed9eba1415067890 */ /* 0x000fe2000fffe03f */
[----:B------:R-:W-:Y:S01]  /*3be0*/  IMAD.WIDE.U32 R4, R5, -0x2daee0ad, RZ ;  /* 0xd2511f5305047825 */ /* 0x000fe200078e00ff */
[----:B------:R-:W-:-:S03]  /*3bf0*/  UIADD3 UR4, UR21, -0x56f99767, URZ ;  /* 0xa906689915047890 */ /* 0x000fc6000fffe03f */
[----:B------:R-:W-:Y:S01]  /*3c00*/  IMAD.WIDE.U32 R18, R2, -0x2daee0ad, RZ ;  /* 0xd2511f5302127825 */ /* 0x000fe200078e00ff */
[----:B------:R-:W-:-:S03]  /*3c10*/  LOP3.LUT R6, R5, UR6, R6, 0x96, !PT ;  /* 0x0000000605067c12 */ /* 0x000fc6000f8e9606 */
[----:B------:R-:W-:Y:S01]  /*3c20*/  FFMA.FTZ R2, R64, c[0x0][0x23c], -R20 ;  /* 0x00008f0040027a23 */ /* 0x000fe20000010814 */
[----:B------:R-:W-:-:S03]  /*3c30*/  LOP3.LUT R4, R19, UR4, R4, 0x96, !PT ;  /* 0x0000000413047c12 */ /* 0x000fc6000f8e9604 */
[----:B------:R2:W-:Y:S01]  /*3c40*/  MUFU.EX2 R219, R2 ;  /* 0x0000000200db7308 */ /* 0x0005e20000000800 */
[----:B------:R-:W-:Y:S01]  /*3c50*/  UIADD3 UR15, UR20, -0x4ab325aa, URZ ;  /* 0xb54cda56140f7890 */ /* 0x000fe2000fffe03f */
[----:B------:R-:W-:-:S04]  /*3c60*/  IMAD.WIDE.U32 R14, R6, -0x326172a9, RZ ;  /* 0xcd9e8d57060e7825 */ /* 0x000fc800078e00ff */
[----:B------:R-:W-:-:S04]  /*3c70*/  IMAD.WIDE.U32 R4, R4, -0x326172a9, RZ ;  /* 0xcd9e8d5704047825 */ /* 0x000fc800078e00ff */
[----:B--2---:R-:W-:-:S04]  /*3c80*/  FFMA.FTZ R2, R39, c[0x0][0x23c], -R20 ;  /* 0x00008f0027027a23 */ /* 0x004fc80000010814 */
[----:B------:R1:W-:Y:S01]  /*3c90*/  MUFU.EX2 R220, R2 ;  /* 0x0000000200dc7308 */ /* 0x0003e20000000800 */
[----:B------:R-:W-:Y:S02]  /*3ca0*/  LOP3.LUT R6, R5, UR15, R14, 0x96, !PT ;  /* 0x0000000f05067c12 */ /* 0x000fe4000f8e960e */
[C---:B------:R-:W-:Y:S02]  /*3cb0*/  LOP3.LUT R5, R4.reuse, 0xffff, RZ, 0xc0, !PT ;  /* 0x0000ffff04057812 */ /* 0x040fe400078ec0ff */
[----:B------:R-:W-:Y:S02]  /*3cc0*/  LOP3.LUT R13, R4, 0xff, RZ, 0xc0, !PT ;  /* 0x000000ff040d7812 */ /* 0x000fe400078ec0ff */
[--C-:B------:R-:W-:Y:S02]  /*3cd0*/  SHF.R.U32.HI R12, RZ, 0x18, R4.reuse ;  /* 0x00000018ff0c7819 */ /* 0x100fe40000011604 */
[----:B-1----:R-:W-:Y:S02]  /*3ce0*/  FMNMX.FTZ R2, R8, R9, !PT ;  /* 0x0000000908027209 */ /* 0x002fe40007810000 */
[----:B------:R-:W-:-:S02]  /*3cf0*/  SHF.R.U32.HI R8, RZ, 0x10, R4 ;  /* 0x00000010ff087819 */ /* 0x000fc40000011604 */
[C---:B------:R-:W-:Y:S01]  /*3d00*/  FSETP.NEU.FTZ.AND P0, PT, R2.reuse, -INF , PT ;  /* 0xff8000000200780b */ /* 0x040fe20003f1d000 */
[----:B------:R-:W-:Y:S01]  /*3d10*/  FMUL.FTZ R4, R2, c[0x0][0x23c] ;  /* 0x00008f0002047a20 */ /* 0x000fe20000410000 */
[----:B------:R-:W-:Y:S01]  /*3d20*/  SHF.R.U32.HI R11, RZ, 0x8, R5 ;  /* 0x00000008ff0b7819 */ /* 0x000fe20000011605 */
[----:B------:R-:W-:Y:S01]  /*3d30*/  FFMA.FTZ R5, R57, c[0x0][0x23c], -R20 ;  /* 0x00008f0039057a23 */ /* 0x000fe20000010814 */
[----:B------:R-:W-:Y:S02]  /*3d40*/  LOP3.LUT R10, R8, 0xff, RZ, 0xc0, !PT ;  /* 0x000000ff080a7812 */ /* 0x000fe400078ec0ff */
[----:B------:R-:W-:Y:S02]  /*3d50*/  LOP3.LUT R8, R6, 0xffff, RZ, 0xc0, !PT ;  /* 0x0000ffff06087812 */ /* 0x000fe400078ec0ff */
[----:B------:R-:W-:Y:S02]  /*3d60*/  FSEL R19, R4, RZ, P0 ;  /* 0x000000ff04137208 */ /* 0x000fe40000000000 */
[----:B------:R-:W-:Y:S01]  /*3d70*/  SHF.R.U32.HI R4, RZ, 0x10, R6 ;  /* 0x00000010ff047819 */ /* 0x000fe20000011606 */
[----:B------:R-:W-:Y:S01]  /*3d80*/  FFMA.FTZ R7, R56, c[0x0][0x23c], -R20 ;  /* 0x00008f0038077a23 */ /* 0x000fe20000010814 */
[----:B------:R1:W-:Y:S01]  /*3d90*/  MUFU.EX2 R153, R5 ;  /* 0x0000000500997308 */ /* 0x0003e20000000800 */
[----:B------:R-:W-:-:S02]  /*3da0*/  LOP3.LUT R9, R6, 0xff, RZ, 0xc0, !PT ;  /* 0x000000ff06097812 */ /* 0x000fc400078ec0ff */
[----:B------:R-:W-:Y:S02]  /*3db0*/  SHF.R.U32.HI R6, RZ, 0x18, R6 ;  /* 0x00000018ff067819 */ /* 0x000fe40000011606 */
[----:B------:R-:W-:-:S03]  /*3dc0*/  LOP3.LUT R4, R4, 0xff, RZ, 0xc0, !PT ;  /* 0x000000ff04047812 */ /* 0x000fc600078ec0ff */
[----:B------:R2:W4:Y:S01]  /*3dd0*/  MUFU.EX2 R177, R7 ;  /* 0x0000000700b17308 */ /* 0x0005220000000800 */
[----:B------:R-:W-:Y:S01]  /*3de0*/  IMAD.SHL.U32 R216, R0, 0x2, RZ ;  /* 0x0000000200d87824 */ /* 0x000fe200078e00ff */
[----:B-1----:R-:W-:Y:S02]  /*3df0*/  SHF.R.U32.HI R5, RZ, 0x8, R8 ;  /* 0x00000008ff057819 */ /* 0x002fe40000011608 */
[----:B------:R-:W-:Y:S01]  /*3e00*/  FMNMX.FTZ R0, R141, R142, !PT ;  /* 0x0000008e8d007209 */ /* 0x000fe20007810000 */
[----:B--2---:R-:W-:Y:S01]  /*3e10*/  FFMA.FTZ R7, R58, c[0x0][0x23c], -R19 ;  /* 0x00008f003a077a23 */ /* 0x004fe20000010813 */
[----:B------:R-:W-:Y:S01]  /*3e20*/  PRMT R9, R9, 0x5410, R5 ;  /* 0x0000541009097816 */ /* 0x000fe20000000005 */
[----:B------:R-:W-:Y:S01]  /*3e30*/  FFMA.FTZ R5, R59, c[0x0][0x23c], -R19 ;  /* 0x00008f003b057a23 */ /* 0x000fe20000010813 */
[----:B------:R-:W-:Y:S01]  /*3e40*/  PRMT R8, R4, 0x5410, R6 ;  /* 0x0000541004087816 */ /* 0x000fe20000000006 */
[----:B------:R-:W-:Y:S01]  /*3e50*/  IMAD R152, R245, 0x10000, R245 ;  /* 0x00010000f5987824 */ /* 0x000fe200078e02f5 */
[----:B------:R-:W-:Y:S01]  /*3e60*/  FMNMX.FTZ R4, R133, R132, !PT ;  /* 0x0000008485047209 */ /* 0x000fe20007810000 */
[----:B------:R-:W-:Y:S01]  /*3e70*/  MUFU.EX2 R178, R7 ;  /* 0x0000000700b27308 */ /* 0x000fe20000000800 */
[----:B------:R-:W-:Y:S01]  /*3e80*/  PRMT R11, R13, 0x5410, R11 ;  /* 0x000054100d0b7816 */ /* 0x000fe2000000000b */
[----:B------:R-:W-:Y:S01]  /*3e90*/  IMAD R218, R3, 0x2, R216 ;  /* 0x0000000203da7824 */ /* 0x000fe200078e02d8 */
[----:B------:R-:W-:Y:S01]  /*3ea0*/  PRMT R10, R10, 0x5410, R12 ;  /* 0x000054100a0a7816 */ /* 0x000fe2000000000c */
[----:B------:R-:W-:Y:S01]  /*3eb0*/  UIADD3 UR5, UR20, 0x1715609d, URZ ;  /* 0x1715609d14057890 */ /* 0x000fe2000fffe03f */
[----:B------:R-:W-:Y:S03]  /*3ec0*/  LDSM.16.MT88.4 R76, [R216+0x9000] ;  /* 0x00900000d84c783b */ /* 0x000fe60000004200 */
[----:B------:R1:W2:Y:S01]  /*3ed0*/  MUFU.EX2 R154, R5 ;  /* 0x00000005009a7308 */ /* 0x0002a20000000800 */
[----:B----4-:R-:W-:Y:S01]  /*3ee0*/  F2FP.BF16.PACK_AB R3, R153, R177 ;  /* 0x000000b19903723e */ /* 0x010fe200000010ff */
[----:B------:R-:W-:Y:S01]  /*3ef0*/  UIADD3 UR14, UR21, 0x646e171e, URZ ;  /* 0x646e171e150e7890 */ /* 0x000fe2000fffe03f */
[----:B------:R-:W-:Y:S04]  /*3f00*/  LDSM.16.MT88.4 R84, [R218+0x9000] ;  /* 0x00900000da54783b */ /* 0x000fe80000004200 */
[----:B------:R-:W-:Y:S04]  /*3f10*/  LDSM.16.MT88.4 R88, [R216+0xa000] ;  /* 0x00a00000d858783b */ /* 0x000fe80000004200 */
[----:B------:R-:W-:Y:S04]  /*3f20*/  LDSM.16.MT88.4 R96, [R218+0xa000] ;  /* 0x00a00000da60783b */ /* 0x000fe80000004200 */
[----:B------:R-:W-:Y:S01]  /*3f30*/  LDSM.16.MT88.4 R92, [R216+0xb000] ;  /* 0x00b00000d85c783b */ /* 0x000fe20000004200 */
[----:B-1----:R-:W-:-:S02]  /*3f40*/  FMNMX.FTZ R5, R137, R4, !PT ;  /* 0x0000000489057209 */ /* 0x002fc40007810000 */
[----:B------:R-:W-:Y:S01]  /*3f50*/  FMNMX.FTZ R4, R140, R0, !PT ;  /* 0x000000008c047209 */ /* 0x000fe20007810000 */
[--C-:B------:R-:W-:Y:S01]  /*3f60*/  FFMA.FTZ R0, R66, c[0x0][0x23c], -R19.reuse ;  /* 0x00008f0042007a23 */ /* 0x100fe20000010813 */
[----:B------:R-:W-:Y:S01]  /*3f70*/  FMNMX.FTZ R7, R138, R5, !PT ;  /* 0x000000058a077209 */ /* 0x000fe20007810000 */
[----:B------:R-:W-:Y:S01]  /*3f80*/  LDSM.16.MT88.4 R100, [R218+0xb000] ;  /* 0x00b00000da64783b */ /* 0x000fe20000004200 */
[----:B------:R-:W-:Y:S01]  /*3f90*/  FMNMX.FTZ R5, R139, R4, !PT ;  /* 0x000000048b057209 */ /* 0x000fe20007810000 */
[----:B------:R-:W-:Y:S01]  /*3fa0*/  FFMA.FTZ R4, R65, c[0x0][0x23c], -R19 ;  /* 0x00008f0041047a23 */ /* 0x000fe20000010813 */
[----:B------:R1:W-:Y:S01]  /*3fb0*/  MUFU.EX2 R245, R0 ;  /* 0x0000000000f57308 */ /* 0x0003e20000000800 */
[----:B------:R-:W-:Y:S01]  /*3fc0*/  FMNMX.FTZ R7, R150, R7, !PT ;  /* 0x0000000796077209 */ /* 0x000fe20007810000 */
[----:B------:R-:W-:Y:S01]  /*3fd0*/  IMAD.WIDE.U32 R80, R72, -0x326172a9, RZ ;  /* 0xcd9e8d5748507825 */ /* 0x000fe200078e00ff */
[----:B------:R-:W-:Y:S04]  /*3fe0*/  LDSM.16.MT88.4 R112, [R216+0x9400] ;  /* 0x00940000d870783b */ /* 0x000fe80000004200 */
[----:B------:R-:W-:Y:S01]  /*3ff0*/  STL [R1+0x5c], R134 ;  /* 0x00005c8601007387 */ /* 0x000fe20000100800 */
[----:B------:R4:W2:Y:S03]  /*4000*/  MUFU.EX2 R217, R4 ;  /* 0x0000000400d97308 */ /* 0x0008a60000000800 */
[----:B------:R-:W-:Y:S04]  /*4010*/  LDSM.16.MT88.4 R120, [R218+0x9400] ;  /* 0x00940000da78783b */ /* 0x000fe80000004200 */
[----:B------:R-:W-:Y:S01]  /*4020*/  LDSM.16.MT88.4 R104, [R216+0xa400] ;  /* 0x00a40000d868783b */ /* 0x000fe20000004200 */
[----:B-1----:R-:W-:-:S03]  /*4030*/  HSET2.LE.AND R0, R11, R152, PT ;  /* 0x000000980b007233 */ /* 0x002fc60003803000 */
[----:B------:R-:W-:Y:S02]  /*4040*/  LDSM.16.MT88.4 R116, [R218+0xa400] ;  /* 0x00a40000da74783b */ /* 0x000fe40000004200 */
[----:B------:R-:W-:Y:S02]  /*4050*/  LOP3.LUT R6, R0, R3, RZ, 0xc0, !PT ;  /* 0x0000000300067212 */ /* 0x000fe400078ec0ff */
[----:B------:R-:W-:Y:S01]  /*4060*/  LDSM.16.MT88.4 R108, [R216+0xb400] ;  /* 0x00b40000d86c783b */ /* 0x000fe20000004200 */
[----:B----4-:R-:W-:Y:S01]  /*4070*/  FMNMX.FTZ R4, R156, R5, !PT ;  /* 0x000000059c047209 */ /* 0x010fe20007810000 */
[----:B------:R-:W-:Y:S01]  /*4080*/  HSET2.LE.AND R0, R10, R152, PT ;  /* 0x000000980a007233 */ /* 0x000fe20003803000 */
[----:B------:R-:W-:Y:S01]  /*4090*/  FMNMX.FTZ R5, R148, R7, !PT ;  /* 0x0000000794057209 */ /* 0x000fe20007810000 */
[----:B------:R-:W-:Y:S01]  /*40a0*/  LDSM.16.MT88.4 R124, [R218+0xb400] ;  /* 0x00b40000da7c783b */ /* 0x000fe20000004200 */
[----:B--2---:R-:W-:Y:S02]  /*40b0*/  F2FP.BF16.PACK_AB R3, R154, R178 ;  /* 0x000000b29a03723e */ /* 0x004fe400000010ff */
[----:B------:R-:W-:-:S02]  /*40c0*/  FMNMX.FTZ R4, R151, R4, !PT ;  /* 0x0000000497047209 */ /* 0x000fc40007810000 */
[----:B------:R-:W-:Y:S02]  /*40d0*/  FMNMX.FTZ R5, R146, R5, !PT ;  /* 0x0000000592057209 */ /* 0x000fe40007810000 */
[----:B------:R-:W-:Y:S01]  /*40e0*/  LOP3.LUT R7, R0, R3, RZ, 0xc0, !PT ;  /* 0x0000000300077212 */ /* 0x000fe200078ec0ff */
[----:B------:R-:W-:Y:S01]  /*40f0*/  HSET2.LE.AND R0, R9, R152, PT ;  /* 0x0000009809007233 */ /* 0x000fe20003803000 */
[----:B------:R-:W-:Y:S02]  /*4100*/  FMNMX.FTZ R4, R149, R4, !PT ;  /* 0x0000000495047209 */ /* 0x000fe40007810000 */
[----:B------:R-:W-:Y:S02]  /*4110*/  F2FP.BF16.PACK_AB R3, R220, R219 ;  /* 0x000000dbdc03723e */ /* 0x000fe400000010ff */
[----:B------:R-:W-:Y:S02]  /*4120*/  FMNMX.FTZ R10, R143, R5, !PT ;  /* 0x000000058f0a7209 */ /* 0x000fe40007810000 */
[----:B------:R-:W-:-:S02]  /*4130*/  FMNMX.FTZ R9, R147, R4, !PT ;  /* 0x0000000493097209 */ /* 0x000fc40007810000 */
[----:B------:R-:W-:Y:S02]  /*4140*/  LOP3.LUT R4, R0, R3, RZ, 0xc0, !PT ;  /* 0x0000000300047212 */ /* 0x000fe400078ec0ff */
[----:B------:R-:W-:Y:S02]  /*4150*/  FMNMX.FTZ R3, R233, R10, !PT ;  /* 0x0000000ae9037209 */ /* 0x000fe40007810000 */
[----:B------:R-:W-:Y:S02]  /*4160*/  FMNMX.FTZ R0, R238, R9, !PT ;  /* 0x00000009ee007209 */ /* 0x000fe40007810000 */
[----:B------:R-:W-:Y:S02]  /*4170*/  FMNMX.FTZ R3, R234, R3, !PT ;  /* 0x00000003ea037209 */ /* 0x000fe40007810000 */
[----:B------:R-:W-:Y:S02]  /*4180*/  FMNMX.FTZ R0, R237, R0, !PT ;  /* 0x00000000ed007209 */ /* 0x000fe40007810000 */
[----:B------:R-:W-:-:S02]  /*4190*/  FMNMX.FTZ R3, R186, R3, !PT ;  /* 0x00000003ba037209 */ /* 0x000fc40007810000 */
[----:B------:R-:W-:Y:S02]  /*41a0*/  FMNMX.FTZ R0, R223, R0, !PT ;  /* 0x00000000df007209 */ /* 0x000fe40007810000 */
[----:B------:R-:W-:Y:S01]  /*41b0*/  FMNMX.FTZ R3, R187, R3, !PT ;  /* 0x00000003bb037209 */ /* 0x000fe20007810000 */
[----:B------:R-:W-:Y:S01]  /*41c0*/  HSET2.LE.AND R5, R8, R152, PT ;  /* 0x0000009808057233 */ /* 0x000fe20003803000 */
[----:B------:R-:W-:Y:S02]  /*41d0*/  FMNMX.FTZ R0, R232, R0, !PT ;  /* 0x00000000e8007209 */ /* 0x000fe40007810000 */
[----:B------:R-:W-:Y:S02]  /*41e0*/  F2FP.BF16.PACK_AB R8, R217, R245 ;  /* 0x000000f5d908723e */ /* 0x000fe400000010ff */
[----:B------:R-:W-:Y:S02]  /*41f0*/  FMNMX.FTZ R3, R246, R3, !PT ;  /* 0x00000003f6037209 */ /* 0x000fe40007810000 */
[----:B------:R-:W-:-:S02]  /*4200*/  FMNMX.FTZ R0, R251, R0, !PT ;  /* 0x00000000fb007209 */ /* 0x000fc40007810000 */
[----:B------:R-:W-:Y:S01]  /*4210*/  LOP3.LUT R5, R5, R8, RZ, 0xc0, !PT ;  /* 0x0000000805057212 */ /* 0x000fe200078ec0ff */
[----:B------:R-:W-:Y:S01]  /*4220*/  FFMA.FTZ R8, R40, c[0x0][0x23c], -R20 ;  /* 0x00008f0028087a23 */ /* 0x000fe20000010814 */
[----:B------:R-:W-:-:S03]  /*4230*/  FMNMX.FTZ R3, R248, R3, !PT ;  /* 0x00000003f8037209 */ /* 0x000fc60007810000 */
[----:B------:R1:W-:Y:S01]  /*4240*/  MUFU.EX2 R175, R8 ;  /* 0x0000000800af7308 */ /* 0x0003e20000000800 */
[----:B------:R-:W-:-:S04]  /*4250*/  FMNMX.FTZ R3, R247, R3, !PT ;  /* 0x00000003f7037209 */ /* 0x000fc80007810000 */
[----:B------:R-:W-:Y:S02]  /*4260*/  FMNMX.FTZ R10, R249, R3, !PT ;  /* 0x00000003f90a7209 */ /* 0x000fe40007810000 */
[----:B---3--:R-:W-:-:S04]  /*4270*/  FMNMX.FTZ R0, R235, R0, !PT ;  /* 0x00000000eb007209 */ /* 0x008fc80007810000 */
[----:B-1----:R-:W-:Y:S01]  /*4280*/  FMNMX.FTZ R8, R250, R0, !PT ;  /* 0x00000000fa087209 */ /* 0x002fe20007810000 */
[----:B------:R-:W-:-:S03]  /*4290*/  FFMA.FTZ R0, R41, c[0x0][0x23c], -R20 ;  /* 0x00008f0029007a23 */ /* 0x000fc60000010814 */
[----:B------:R-:W-:Y:S01]  /*42a0*/  FMNMX.FTZ R3, R252, R8, !PT ;  /* 0x00000008fc037209 */ /* 0x000fe20007810000 */
[----:B------:R1:W-:Y:S01]  /*42b0*/  MUFU.EX2 R166, R0 ;  /* 0x0000000000a67308 */ /* 0x0003e20000000800 */
[----:B------:R-:W-:Y:S01]  /*42c0*/  FFMA.FTZ R11, R60, c[0x0][0x23c], -R20 ;  /* 0x00008f003c0b7a23 */ /* 0x000fe20000010814 */
[----:B-1----:R-:W-:Y:S02]  /*42d0*/  LOP3.LUT R0, R15, UR5, R16, 0x96, !PT ;  /* 0x000000050f007c12 */ /* 0x002fe4000f8e9610 */
[----:B------:R-:W1:Y:S04]  /*42e0*/  SHFL.BFLY PT, R15, R10, 0x2, 0x1f ;  /* 0x0c401f000a0f7f89 */ /* 0x000e6800000e0000 */
[----:B------:R-:W2:Y:S01]  /*42f0*/  SHFL.BFLY PT, R16, R3, 0x2, 0x1f ;  /* 0x0c401f0003107f89 */ /* 0x000ea200000e0000 */
[----:B------:R-:W-:Y:S01]  /*4300*/  IMAD.WIDE.U32 R8, R0, -0x2daee0ad, RZ ;  /* 0xd2511f5300087825 */ /* 0x000fe200078e00ff */
[----:B------:R3:W-:Y:S03]  /*4310*/  MUFU.EX2 R174, R11 ;  /* 0x0000000b00ae7308 */ /* 0x0007e60000000800 */
[----:B------:R-:W-:Y:S01]  /*4320*/  FFMA.FTZ R12, R61, c[0x0][0x23c], -R20 ;  /* 0x00008f003d0c7a23 */ /* 0x000fe20000010814 */
[----:B------:R-:W-:-:S02]  /*4330*/  LOP3.LUT R0, R8, 0xffff, RZ, 0xc0, !PT ;  /* 0x0000ffff08007812 */ /* 0x000fc400078ec0ff */
[----:B------:R-:W-:Y:S02]  /*4340*/  LOP3.LUT R14, R8, 0xff, RZ, 0xc0, !PT ;  /* 0x000000ff080e7812 */ /* 0x000fe400078ec0ff */
[----:B------:R4:W1:Y:S01]  /*4350*/  MUFU.EX2 R172, R12 ;  /* 0x0000000c00ac7308 */ /* 0x0008620000000800 */
[--C-:B------:R-:W-:Y:S02]  /*4360*/  SHF.R.U32.HI R13, RZ, 0x18, R8.reuse ;  /* 0x00000018ff0d7819 */ /* 0x100fe40000011608 */
[----:B---3--:R-:W-:-:S04]  /*4370*/  SHF.R.U32.HI R11, RZ, 0x10, R8 ;  /* 0x00000010ff0b7819 */ /* 0x008fc80000011608 */
[----:B------:R-:W-:Y:S01]  /*4380*/  LOP3.LUT R8, R11, 0xff, RZ, 0xc0, !PT ;  /* 0x000000ff0b087812 */ /* 0x000fe200078ec0ff */
[----:B------:R-:W-:Y:S01]  /*4390*/  FFMA.FTZ R11, R46, c[0x0][0x23c], -R19 ;  /* 0x00008f002e0b7a23 */ /* 0x000fe20000010813 */
[----:B----4-:R-:W-:Y:S02]  /*43a0*/  SHF.R.U32.HI R12, RZ, 0x8, R0 ;  /* 0x00000008ff0c7819 */ /* 0x010fe40000011600 */
[----:B------:R-:W-:Y:S01]  /*43b0*/  LOP3.LUT R0, R9, UR14, R18, 0x96, !PT ;  /* 0x0000000e09007c12 */ /* 0x000fe2000f8e9612 */
[----:B------:R3:W-:Y:S01]  /*43c0*/  MUFU.EX2 R167, R11 ;  /* 0x0000000b00a77308 */ /* 0x0007e20000000800 */
[----:B------:R-:W-:Y:S02]  /*43d0*/  PRMT R12, R14, 0x5410, R12 ;  /* 0x000054100e0c7816 */ /* 0x000fe4000000000c */
[----:B------:R-:W-:Y:S02]  /*43e0*/  PRMT R17, R8, 0x5410, R13 ;  /* 0x0000541008117816 */ /* 0x000fe4000000000d */
[----:B------:R-:W-:-:S02]  /*43f0*/  LOP3.LUT R8, R0, 0xffff, RZ, 0xc0, !PT ;  /* 0x0000ffff00087812 */ /* 0x000fc400078ec0ff */
[----:B-1----:R-:W-:Y:S02]  /*4400*/  FMNMX.FTZ R14, R10, R15, !PT ;  /* 0x0000000f0a0e7209 */ /* 0x002fe40007810000 */
[----:B--2---:R-:W-:Y:S01]  /*4410*/  FMNMX.FTZ R16, R3, R16, !PT ;  /* 0x0000001003107209 */ /* 0x004fe20007810000 */
[--C-:B------:R-:W-:Y:S01]  /*4420*/  FFMA.FTZ R3, R63, c[0x0][0x23c], -R19.reuse ;  /* 0x00008f003f037a23 */ /* 0x100fe20000010813 */
[----:B------:R-:W-:Y:S01]  /*4430*/  LOP3.LUT R9, R0, 0xff, RZ, 0xc0, !PT ;  /* 0x000000ff00097812 */ /* 0x000fe200078ec0ff */
[----:B------:R-:W1:Y:S01]  /*4440*/  SHFL.BFLY PT, R15, R14, 0x1, 0x1f ;  /* 0x0c201f000e0f7f89 */ /* 0x000e6200000e0000 */
[----:B------:R-:W-:Y:S01]  /*4450*/  SHF.R.U32.HI R8, RZ, 0x8, R8 ;  /* 0x00000008ff087819 */ /* 0x000fe20000011608 */
[----:B---3--:R-:W-:Y:S01]  /*4460*/  FFMA.FTZ R11, R62, c[0x0][0x23c], -R19 ;  /* 0x00008f003e0b7a23 */ /* 0x008fe20000010813 */
[----:B------:R2:W-:Y:S08]  /*4470*/  MUFU.EX2 R164, R3 ;  /* 0x0000000300a47308 */ /* 0x0005f00000000800 */
[----:B------:R3:W4:Y:S01]  /*4480*/  MUFU.EX2 R173, R11 ;  /* 0x0000000b00ad7308 */ /* 0x0007220000000800 */
[----:B------:R-:W-:-:S02]  /*4490*/  SHF.R.U32.HI R10, RZ, 0x18, R0 ;  /* 0x00000018ff0a7819 */ /* 0x000fc40000011600 */
[----:B--2---:R-:W-:Y:S01]  /*44a0*/  SHF.R.U32.HI R3, RZ, 0x10, R0 ;  /* 0x00000010ff037819 */ /* 0x004fe20000011600 */
[----:B------:R-:W-:Y:S01]  /*44b0*/  HSET2.LE.AND R0, R12, R152, PT ;  /* 0x000000980c007233 */ /* 0x000fe20003803000 */
[----:B---3--:R-:W-:Y:S01]  /*44c0*/  PRMT R11, R9, 0x5410, R8 ;  /* 0x00005410090b7816 */ /* 0x008fe20000000008 */
[----:B------:R-:W-:Y:S01]  /*44d0*/  FFMA.FTZ R9, R67, c[0x0][0x23c], -R19 ;  /* 0x00008f0043097a23 */ /* 0x000fe20000010813 */
[----:B------:R-:W-:-:S03]  /*44e0*/  LOP3.LUT R8, R3, 0xff, RZ, 0xc0, !PT ;  /* 0x000000ff03087812 */ /* 0x000fc600078ec0ff */
[----:B------:R2:W3:Y:S01]  /*44f0*/  MUFU.EX2 R165, R9 ;  /* 0x0000000900a57308 */ /* 0x0004e20000000800 */
[----:B------:R-:W-:Y:S02]  /*4500*/  F2FP.BF16.PACK_AB R3, R172, R174 ;  /* 0x000000aeac03723e */ /* 0x000fe400000010ff */
[----:B------:R-:W-:Y:S02]  /*4510*/  LOP3.LUT R13, R81, R184, RZ, 0x3c, !PT ;  /* 0x000000b8510d7212 */ /* 0x000fe400078e3cff */
[----:B------:R-:W-:Y:S02]  /*4520*/  PRMT R12, R8, 0x5410, R10 ;  /* 0x00005410080c7816 */ /* 0x000fe4000000000a */
[----:B------:R-:W-:Y:S01]  /*4530*/  LOP3.LUT R10, R0, R3, RZ, 0xc0, !PT ;  /* 0x00000003000a7212 */ /* 0x000fe200078ec0ff */
[--C-:B------:R-:W-:Y:S01]  /*4540*/  HSET2.LE.AND R0, R17, R152.reuse, PT ;  /* 0x0000009811007233 */ /* 0x100fe20003803000 */
[----:B----4-:R-:W-:Y:S01]  /*4550*/  F2FP.BF16.PACK_AB R3, R164, R173 ;  /* 0x000000ada403723e */ /* 0x010fe200000010ff */
[----:B------:R-:W-:Y:S01]  /*4560*/  IMAD.WIDE.U32 R128, R13, -0x2daee0ad, RZ ;  /* 0xd2511f530d807825 */ /* 0x000fe200078e00ff */
[----:B------:R-:W-:-:S02]  /*4570*/  HSET2.LE.AND R8, R11, R152, PT ;  /* 0x000000980b087233 */ /* 0x000fc40003803000 */
[----:B------:R-:W-:Y:S01]  /*4580*/  LOP3.LUT R11, R0, R3, RZ, 0xc0, !PT ;  /* 0x00000003000b7212 */ /* 0x000fe200078ec0ff */
[----:B------:R-:W-:Y:S01]  /*4590*/  HSET2.LE.AND R0, R12, R152, PT ;  /* 0x000000980c007233 */ /* 0x000fe20003803000 */
[----:B------:R-:W-:Y:S02]  /*45a0*/  LOP3.LUT R12, R129, UR12, R144, 0x96, !PT ;  /* 0x0000000c810c7c12 */ /* 0x000fe4000f8e9690 */
[----:B--2---:R-:W-:Y:S01]  /*45b0*/  F2FP.BF16.PACK_AB R9, R166, R175 ;  /* 0x000000afa609723e */ /* 0x004fe200000010ff */
[----:B------:R-:W-:Y:S01]  /*45c0*/  HMMA.16816.F32.BF16 R24, R4, R76, RZ ;  /* 0x0000004c0418723c */ /* 0x000fe200000418ff */
[----:B---3--:R-:W-:Y:S02]  /*45d0*/  F2FP.BF16.PACK_AB R3, R165, R167 ;  /* 0x000000a7a503723e */ /* 0x008fe400000010ff */
[----:B-1----:R-:W-:Y:S01]  /*45e0*/  FMNMX.FTZ R136, R14, R15, !PT ;  /* 0x0000000f0e887209 */ /* 0x002fe20007810000 */
[----:B------:R-:W-:Y:S01]  /*45f0*/  IMAD.WIDE.U32 R40, R12, -0x326172a9, RZ ;  /* 0xcd9e8d570c287825 */ /* 0x000fe200078e00ff */
[----:B------:R-:W-:Y:S01]  /*4600*/  LOP3.LUT R8, R8, R9, RZ, 0xc0, !PT ;  /* 0x0000000908087212 */ /* 0x000fe200078ec0ff */
[----:B------:R-:W1:Y:S01]  /*4610*/  SHFL.BFLY PT, R12, R16, 0x1, 0x1f ;  /* 0x0c201f00100c7f89 */ /* 0x000e6200000e0000 */
[----:B------:R-:W-:Y:S01]  /*4620*/  LOP3.LUT R9, R0, R3, RZ, 0xc0, !PT ;  /* 0x0000000300097212 */ /* 0x000fe200078ec0ff */
[C---:B------:R-:W-:Y:S01]  /*4630*/  FMUL.FTZ R3, R136.reuse, c[0x0][0x23c] ;  /* 0x00008f0088037a20 */ /* 0x040fe20000410000 */
[----:B------:R-:W-:-:S02]  /*4640*/  FSETP.NEU.FTZ.AND P0, PT, R136, -INF , PT ;  /* 0xff8000008800780b */ /* 0x000fc40003f1d000 */
[----:B------:R-:W-:Y:S01]  /*4650*/  LOP3.LUT R0, R23, UR13, R80, 0x96, !PT ;  /* 0x0000000d17007c12 */ /* 0x000fe2000f8e9650 */
[----:B------:R-:W-:Y:S01]  /*4660*/  HMMA.16816.F32.BF16 R36, R4, R84, RZ ;  /* 0x000000540424723c */ /* 0x000fe200000418ff */
[----:B------:R-:W-:-:S07]  /*4670*/  FSEL R18, R3, RZ, P0 ;  /* 0x000000ff03127208 */ /* 0x000fce0000000000 */
[C---:B------:R-:W-:Y:S08]  /*4680*/  HMMA.16816.F32.BF16 R32, R4.reuse, R88, RZ ;  /* 0x000000580420723c */ /* 0x040ff000000418ff */
        /* <DEDUP_REMOVED lines=8> */
[----:B------:R-:W-:Y:S07]  /*4710*/  HMMA.16816.F32.BF16 R60, R4, R102, RZ ;  /* 0x00000066043c723c */ /* 0x000fee00000418ff */
[----:B------:R-:W-:Y:S01]  /*4720*/  LOP3.LUT R6, R41, UR11, R22, 0x96, !PT ;  /* 0x0000000b29067c12 */ /* 0x000fe2000f8e9616 */
[----:B------:R-:W-:-:S04]  /*4730*/  IMAD.WIDE.U32 R4, R0, -0x2daee0ad, RZ ;  /* 0xd2511f5300047825 */ /* 0x000fc800078e00ff */
[----:B------:R-:W-:Y:S01]  /*4740*/  IMAD.WIDE.U32 R6, R6, -0x2daee0ad, RZ ;  /* 0xd2511f5306067825 */ /* 0x000fe200078e00ff */
[----:B------:R-:W-:-:S03]  /*4750*/  LOP3.LUT R3, R5, UR10, R128, 0x96, !PT ;  /* 0x0000000a05037c12 */ /* 0x000fc6000f8e9680 */
[----:B------:R-:W-:-:S04]  /*4760*/  FFMA.FTZ R0, R133, c[0x0][0x23c], -R18 ;  /* 0x00008f0085007a23 */ /* 0x000fc80000010812 */
[----:B------:R2:W-:Y:S01]  /*4770*/  MUFU.EX2 R134, R0 ;  /* 0x0000000000867308 */ /* 0x0005e20000000800 */
[----:B------:R-:W-:Y:S01]  /*4780*/  HMMA.16816.F32.BF16 R228, R8, R112, R24 ;  /* 0x0000007008e4723c */ /* 0x000fe20000041818 */
[----:B-1----:R-:W-:Y:S02]  /*4790*/  FMNMX.FTZ R135, R16, R12, !PT ;  /* 0x0000000c10877209 */ /* 0x002fe40007810000 */
[----:B--2---:R-:W-:Y:S01]  /*47a0*/  LOP3.LUT R0, R7, UR8, R4, 0x96, !PT ;  /* 0x0000000807007c12 */ /* 0x004fe2000f8e9604 */
[----:B------:R-:W-:-:S04]  /*47b0*/  IMAD.WIDE.U32 R4, R3, -0x326172a9, RZ ;  /* 0xcd9e8d5703047825 */ /* 0x000fc800078e00ff */
[----:B------:R-:W-:Y:S02]  /*47c0*/  FFMA.FTZ R3, R132, c[0x0][0x23c], -R18 ;  /* 0x00008f0084037a23 */ /* 0x000fe40000010812 */
[----:B------:R-:W-:Y:S02]  /*47d0*/  IMAD.WIDE.U32 R24, R0, -0x326172a9, RZ ;  /* 0xcd9e8d5700187825 */ /* 0x000fe400078e00ff */
[----:B------:R1:W-:Y:S03]  /*47e0*/  MUFU.EX2 R176, R3 ;  /* 0x0000000300b07308 */ /* 0x0003e60000000800 */
[----:B------:R-:W-:Y:S02]  /*47f0*/  LOP3.LUT R0, R25, UR7, R4, 0x96, !PT ;  /* 0x0000000719007c12 */ /* 0x000fe4000f8e9604 */
[----:B------:R-:W-:Y:S02]  /*4800*/  FSETP.NEU.FTZ.AND P0, PT, R135, -INF , PT ;  /* 0xff8000008700780b */ /* 0x000fe40003f1d000 */
[----:B-1----:R-:W-:-:S05]  /*4810*/  LOP3.LUT R3, R5, UR9, R40, 0x96, !PT ;  /* 0x0000000905037c12 */ /* 0x002fca000f8e9628 */
[----:B------:R-:W-:-:S04]  /*4820*/  IMAD.WIDE.U32 R4, R3, -0x2daee0ad, RZ ;  /* 0xd2511f5303047825 */ /* 0x000fc800078e00ff */
[----:B------:R-:W-:Y:S02]  /*4830*/  FMUL.FTZ R3, R135, c[0x0][0x23c] ;  /* 0x00008f0087037a20 */ /* 0x000fe40000410000 */
[----:B------:R-:W-:-:S03]  /*4840*/  IMAD.WIDE.U32 R22, R0, -0x2daee0ad, RZ ;  /* 0xd2511f5300167825 */ /* 0x000fc600078e00ff */
[----:B------:R-:W-:Y:S01]  /*4850*/  FSEL R17, R3, RZ, P0 ;  /* 0x000000ff03117208 */ /* 0x000fe20000000000 */
[----:B------:R-:W-:Y:S01]  /*4860*/  FFMA.FTZ R0, R138, c[0x0][0x23c], -R18 ;  /* 0x00008f008a007a23 */ /* 0x000fe20000010812 */
[----:B------:R-:W-:-:S03]  /*4870*/  LOP3.LUT R3, R23, UR4, R4, 0x96, !PT ;  /* 0x0000000417037c12 */ /* 0x000fc6000f8e9604 */
[----:B------:R-:W-:Y:S01]  /*4880*/  FFMA.FTZ R4, R141, c[0x0][0x23c], -R17 ;  /* 0x00008f008d047a23 */ /* 0x000fe20000010811 */
[----:B------:R1:W2:Y:S01]  /*4890*/  MUFU.EX2 R13, R0 ;  /* 0x00000000000d7308 */ /* 0x0002a20000000800 */
[----:B------:R-:W-:-:S07]  /*48a0*/  FFMA.FTZ R7, R137, c[0x0][0x23c], -R18 ;  /* 0x00008f0089077a23 */ /* 0x000fce0000010812 */
[----:B------:R3:W-:Y:S01]  /*48b0*/  MUFU.EX2 R221, R4 ;  /* 0x0000000400dd7308 */ /* 0x0007e20000000800 */
[----:B-1----:R-:W-:Y:S01]  /*48c0*/  LOP3.LUT R0, R5, UR6, R6, 0x96, !PT ;  /* 0x0000000605007c12 */ /* 0x002fe2000f8e9606 */
[----:B------:R1:W-:Y:S04]  /*48d0*/  STL [R1+0x60], R2 ;  /* 0x0000600201007387 */ /* 0x0003e80000100800 */
[----:B------:R-:W-:-:S04]  /*48e0*/  IMAD.WIDE.U32 R14, R0, -0x326172a9, RZ ;  /* 0xcd9e8d57000e7825 */ /* 0x000fc800078e00ff */
[----:B---3--:R-:W-:-:S05]  /*48f0*/  IMAD.WIDE.U32 R4, R3, -0x326172a9, RZ ;  /* 0xcd9e8d5703047825 */ /* 0x008fca00078e00ff */
[----:B------:R-:W-:Y:S01]  /*4900*/  LOP3.LUT R3, R4, 0xffff, RZ, 0xc0, !PT ;  /* 0x0000ffff04037812 */ /* 0x000fe200078ec0ff */
[----:B------:R-:W-:Y:S01]  /*4910*/  FFMA.FTZ R6, R140, c[0x0][0x23c], -R17 ;  /* 0x00008f008c067a23 */ /* 0x000fe20000010811 */
[----:B------:R-:W-:Y:S02]  /*4920*/  LOP3.LUT R0, R5, UR15, R14, 0x96, !PT ;  /* 0x0000000f05007c12 */ /* 0x000fe4000f8e960e */
[----:B------:R-:W-:Y:S01]  /*4930*/  SHF.R.U32.HI R5, RZ, 0x8, R3 ;  /* 0x00000008ff057819 */ /* 0x000fe20000011603 */
[----:B------:R3:W-:Y:S01]  /*4940*/  MUFU.EX2 R140, R6 ;  /* 0x00000006008c7308 */ /* 0x0007e20000000800 */
[----:B------:R-:W-:-:S07]  /*4950*/  SHF.R.U32.HI R3, RZ, 0x10, R4 ;  /* 0x00000010ff037819 */ /* 0x000fce0000011604 */
[----:B-1----:R1:W4:Y:S01]  /*4960*/  MUFU.EX2 R2, R7 ;  /* 0x0000000700027308 */ /* 0x0023220000000800 */
[----:B------:R-:W-:Y:S02]  /*4970*/  LOP3.LUT R12, R3, 0xff, RZ, 0xc0, !PT ;  /* 0x000000ff030c7812 */ /* 0x000fe400078ec0ff */
[----:B------:R-:W-:Y:S01]  /*4980*/  SHF.R.U32.HI R16, RZ, 0x18, R4 ;  /* 0x00000018ff107819 */ /* 0x000fe20000011604 */
[----:B---3--:R-:W-:Y:S01]  /*4990*/  FFMA.FTZ R6, R139, c[0x0][0x23c], -R17 ;  /* 0x00008f008b067a23 */ /* 0x008fe20000010811 */
[----:B-1----:R-:W-:-:S04]  /*49a0*/  LOP3.LUT R7, R4, 0xff, RZ, 0xc0, !PT ;  /* 0x000000ff04077812 */ /* 0x002fc800078ec0ff */
[----:B------:R-:W-:Y:S01]  /*49b0*/  PRMT R7, R7, 0x5410, R5 ;  /* 0x0000541007077816 */ /* 0x000fe20000000005 */
[----:B------:R-:W-:Y:S01]  /*49c0*/  FFMA.FTZ R5, R142, c[0x0][0x23c], -R17 ;  /* 0x00008f008e057a23 */ /* 0x000fe20000010811 */
[----:B------:R1:W3:Y:S01]  /*49d0*/  MUFU.EX2 R141, R6 ;  /* 0x00000006008d7308 */ /* 0x0002e20000000800 */
[----:B------:R-:W-:Y:S01]  /*49e0*/  LOP3.LUT R3, R0, 0xffff, RZ, 0xc0, !PT ;  /* 0x0000ffff00037812 */ /* 0x000fe200078ec0ff */
[----:B------:R-:W-:Y:S01]  /*49f0*/  IMAD.MOV.U32 R132, RZ, RZ, R152 ;  /* 0x000000ffff847224 */ /* 0x000fe200078e0098 */
[----:B------:R-:W-:Y:S01]  /*4a00*/  SHF.R.U32.HI R4, RZ, 0x10, R0 ;  /* 0x00000010ff047819 */ /* 0x000fe20000011600 */
[----:B--2---:R-:W-:-:S04]  /*4a10*/  IMAD.MOV.U32 R142, RZ, RZ, R13 ;  /* 0x000000ffff8e7224 */ /* 0x004fc800078e000d */
[----:B------:R2:W2:Y:S01]  /*4a20*/  MUFU.EX2 R222, R5 ;  /* 0x0000000500de7308 */ /* 0x0004a20000000800 */
[----:B------:R-:W-:Y:S02]  /*4a30*/  LOP3.LUT R14, R0, 0xff, RZ, 0xc0, !PT ;  /* 0x000000ff000e7812 */ /* 0x000fe400078ec0ff */
[----:B------:R-:W-:Y:S02]  /*4a40*/  SHF.R.U32.HI R13, RZ, 0x18, R0 ;  /* 0x00000018ff0d7819 */ /* 0x000fe40000011600 */
[----:B------:R-:W-:Y:S02]  /*4a50*/  LOP3.LUT R4, R4, 0xff, RZ, 0xc0, !PT ;  /* 0x000000ff04047812 */ /* 0x000fe400078ec0ff */
[----:B-1----:R-:W-:Y:S01]  /*4a60*/  SHF.R.U32.HI R6, RZ, 0x8, R3 ;  /* 0x00000008ff067819 */ /* 0x002fe20000011603 */
[----:B------:R-:W-:Y:S01]  /*4a70*/  HSET2.LE.AND R0, R7, R132, PT ;  /* 0x0000008407007233 */ /* 0x000fe20003803000 */
[----:B----4-:R-:W-:Y:S02]  /*4a80*/  F2FP.BF16.PACK_AB R3, R142, R2 ;  /* 0x000000028e03723e */ /* 0x010fe400000010ff */
[----:B------:R-:W-:-:S02]  /*4a90*/  PRMT R7, R14, 0x5410, R6 ;  /* 0x000054100e077816 */ /* 0x000fc40000000006 */
[----:B--2---:R-:W-:Y:S02]  /*4aa0*/  PRMT R5, R12, 0x5410, R16 ;  /* 0x000054100c057816 */ /* 0x004fe40000000010 */
[----:B------:R-:W-:Y:S01]  /*4ab0*/  PRMT R12, R4, 0x5410, R13 ;  /* 0x00005410040c7816 */ /* 0x000fe2000000000d */
[--C-:B------:R-:W-:Y:S01]  /*4ac0*/  HSET2.LE.AND R4, R7, R132.reuse, PT ;  /* 0x0000008407047233 */ /* 0x100fe20003803000 */
[----:B------:R-:W-:Y:S01]  /*4ad0*/  LOP3.LUT R6, R0, R3, RZ, 0xc0, !PT ;  /* 0x0000000300067212 */ /* 0x000fe200078ec0ff */
[--C-:B------:R-:W-:Y:S01]  /*4ae0*/  HSET2.LE.AND R0, R5, R132.reuse, PT ;  /* 0x0000008405007233 */ /* 0x100fe20003803000 */
[----:B------:R-:W-:Y:S01]  /*4af0*/  F2FP.BF16.PACK_AB R5, R176, R134 ;  /* 0x00000086b005723e */ /* 0x000fe200000010ff */
[----:B------:R-:W-:Y:S01]  /*4b00*/  HSET2.LE.AND R12, R12, R132, PT ;  /* 0x000000840c0c7233 */ /* 0x000fe20003803000 */
[----:B---3--:R-:W-:Y:S02]  /*4b10*/  F2FP.BF16.PACK_AB R3, R141, R140 ;  /* 0x0000008c8d03723e */ /* 0x008fe400000010ff */
[----:B------:R-:W-:-:S02]  /*4b20*/  F2FP.BF16.PACK_AB R13, R222, R221 ;  /* 0x000000ddde0d723e */ /* 0x000fc400000010ff */
[----:B------:R-:W-:Y:S02]  /*4b30*/  LOP3.LUT R4, R4, R5, RZ, 0xc0, !PT ;  /* 0x0000000504047212 */ /* 0x000fe400078ec0ff */
[----:B------:R-:W-:Y:S01]  /*4b40*/  LOP3.LUT R7, R0, R3, RZ, 0xc0, !PT ;  /* 0x0000000300077212 */ /* 0x000fe200078ec0ff */
[----:B------:R-:W-:Y:S01]  /*4b50*/  FFMA.FTZ R0, R150, c[0x0][0x23c], -R18 ;  /* 0x00008f0096007a23 */ /* 0x000fe20000010812 */
[----:B------:R-:W-:Y:S02]  /*4b60*/  LOP3.LUT R5, R12, R13, RZ, 0xc0, !PT ;  /* 0x0000000d0c057212 */ /* 0x000fe400078ec0ff */
[----:B------:R-:W-:Y:S01]  /*4b70*/  LOP3.LUT R3, R15, UR5, R24, 0x96, !PT ;  /* 0x000000050f037c12 */ /* 0x000fe2000f8e9618 */
[----:B------:R-:W-:Y:S01]  /*4b80*/  IMAD.MOV.U32 R137, RZ, RZ, R154 ;  /* 0x000000ffff897224 */ /* 0x000fe200078e009a */
[----:B------:R1:W-:Y:S01]  /*4b90*/  MUFU.EX2 R133, R0 ;  /* 0x0000000000857308 */ /* 0x0003e20000000800 */
[----:B------:R-:W-:Y:S01]  /*4ba0*/  IMAD.MOV.U32 R138, RZ, RZ, R153 ;  /* 0x000000ffff8a7224 */ /* 0x000fe200078e0099 */
[C---:B------:R-:W-:Y:S08]  /*4bb0*/  HMMA.16816.F32.BF16 R224, R8.reuse, R120, R36 ;  /* 0x0000007808e0723c */ /* 0x040ff00000041824 */
[----:B------:R-:W-:Y:S01]  /*4bc0*/  HMMA.16816.F32.BF16 R212, R8, R104, R32 ;  /* 0x0000006808d4723c */ /* 0x000fe20000041820 */
[----:B-1----:R-:W-:-:S07]  /*4bd0*/  FFMA.FTZ R0, R148, c[0x0][0x23c], -R18 ;  /* 0x00008f0094007a23 */ /* 0x002fce0000010812 */
        /* <DEDUP_REMOVED lines=8> */
[C---:B------:R-:W-:Y:S01]  /*4c60*/  HMMA.16816.F32.BF16 R32, R4.reuse, R76, RZ ;  /* 0x0000004c0420723c */ /* 0x040fe200000418ff */
[----:B------:R1:W-:Y:S07]  /*4c70*/  MUFU.EX2 R76, R0 ;  /* 0x00000000004c7308 */ /* 0x0003ee0000000800 */
[C---:B------:R-:W-:Y:S08]  /*4c80*/  HMMA.16816.F32.BF16 R48, R4.reuse, R78, RZ ;  /* 0x0000004e0430723c */ /* 0x040ff000000418ff */
[----:B------:R-:W-:Y:S01]  /*4c90*/  HMMA.16816.F32.BF16 R28, R4, R84, RZ ;  /* 0x00000054041c723c */ /* 0x000fe200000418ff */
[----:B-1----:R-:W-:-:S07]  /*4ca0*/  FFMA.FTZ R0, R146, c[0x0][0x23c], -R18 ;  /* 0x00008f0092007a23 */ /* 0x002fce0000010812 */
        /* <DEDUP_REMOVED lines=9> */
[----:B------:R-:W-:Y:S01]  /*4d40*/  IMAD.WIDE.U32 R4, R3, -0x2daee0ad, RZ ;  /* 0xd2511f5303047825 */ /* 0x000fe200078e00ff */
[----:B------:R1:W-:Y:S01]  /*4d50*/  MUFU.EX2 R16, R0 ;  /* 0x0000000000107308 */ /* 0x0003e20000000800 */
[----:B------:R-:W-:Y:S03]  /*4d60*/  HMMA.16816.F32.BF16 R168, R8, R110, R72 ;  /* 0x0000006e08a8723c */ /* 0x000fe60000041848 */
[----:B------:R-:W-:Y:S01]  /*4d70*/  LOP3.LUT R3, R4, 0xffff, RZ, 0xc0, !PT ;  /* 0x0000ffff04037812 */ /* 0x000fe200078ec0ff */
[----:B------:R-:W-:Y:S01]  /*4d80*/  FFMA.FTZ R6, R143, c[0x0][0x23c], -R18 ;  /* 0x00008f008f067a23 */ /* 0x000fe20000010812 */
[----:B------:R-:W-:-:S02]  /*4d90*/  SHF.R.U32.HI R7, RZ, 0x10, R4 ;  /* 0x00000010ff077819 */ /* 0x000fc40000011604 */
[----:B------:R-:W-:Y:S02]  /*4da0*/  LOP3.LUT R8, R4, 0xff, RZ, 0xc0, !PT ;  /* 0x000000ff04087812 */ /* 0x000fe400078ec0ff */
[----:B------:R-:W-:Y:S02]  /*4db0*/  SHF.R.U32.HI R3, RZ, 0x8, R3 ;  /* 0x00000008ff037819 */ /* 0x000fe40000011603 */
[----:B-1----:R-:W-:Y:S02]  /*4dc0*/  LOP3.LUT R0, R5, UR14, R22, 0x96, !PT ;  /* 0x0000000e05007c12 */ /* 0x002fe4000f8e9616 */
[----:B------:R-:W-:Y:S01]  /*4dd0*/  SHF.R.U32.HI R5, RZ, 0x18, R4 ;  /* 0x00000018ff057819 */ /* 0x000fe20000011604 */
[----:B------:R-:W-:Y:S01]  /*4de0*/  FFMA.FTZ R4, R149, c[0x0][0x23c], -R17 ;  /* 0x00008f0095047a23 */ /* 0x000fe20000010811 */
[----:B------:R-:W-:Y:S01]  /*4df0*/  PRMT R10, R8, 0x5410, R3 ;  /* 0x00005410080a7816 */ /* 0x000fe20000000003 */
[----:B------:R-:W1:Y:S01]  /*4e00*/  MUFU.EX2 R73, R6 ;  /* 0x0000000600497308 */ /* 0x000e620000000800 */
[----:B------:R-:W-:-:S07]  /*4e10*/  LOP3.LUT R3, R7, 0xff, RZ, 0xc0, !PT ;  /* 0x000000ff07037812 */ /* 0x000fce00078ec0ff */
[----:B------:R2:W-:Y:S01]  /*4e20*/  MUFU.EX2 R72, R4 ;  /* 0x0000000400487308 */ /* 0x0005e20000000800 */
[----:B------:R-:W-:Y:S02]  /*4e30*/  PRMT R9, R3, 0x5410, R5 ;  /* 0x0000541003097816 */ /* 0x000fe40000000005 */
[C---:B------:R-:W-:Y:S02]  /*4e40*/  LOP3.LUT R3, R0.reuse, 0xffff, RZ, 0xc0, !PT ;  /* 0x0000ffff00037812 */ /* 0x040fe400078ec0ff */
[----:B------:R-:W-:Y:S02]  /*4e50*/  LOP3.LUT R7, R0, 0xff, RZ, 0xc0, !PT ;  /* 0x000000ff00077812 */ /* 0x000fe400078ec0ff */
[----:B------:R-:W-:Y:S01]  /*4e60*/  SHF.R.U32.HI R5, RZ, 0x8, R3 ;  /* 0x00000008ff057819 */ /* 0x000fe20000011603 */
[----:B--2---:R-:W-:-:S04]  /*4e70*/  FFMA.FTZ R4, R147, c[0x0][0x23c], -R17 ;  /* 0x00008f0093047a23 */ /* 0x004fc80000010811 */
[----:B------:R2:W3:Y:S01]  /*4e80*/  MUFU.EX2 R74, R4 ;  /* 0x00000004004a7308 */ /* 0x0004e20000000800 */
[----:B------:R-:W-:Y:S01]  /*4e90*/  SHF.R.U32.HI R6, RZ, 0x18, R0 ;  /* 0x00000018ff067819 */ /* 0x000fe20000011600 */
[----:B------:R-:W-:Y:S01]  /*4ea0*/  FFMA.FTZ R3, R156, c[0x0][0x23c], -R17 ;  /* 0x00008f009c037a23 */ /* 0x000fe20000010811 */
[----:B------:R-:W-:Y:S01]  /*4eb0*/  PRMT R8, R7, 0x5410, R5 ;  /* 0x0000541007087816 */ /* 0x000fe20000000005 */
[----:B------:R-:W-:Y:S01]  /*4ec0*/  IMAD.MOV.U32 R156, RZ, RZ, R134 ;  /* 0x000000ffff9c7224 */ /* 0x000fe200078e0086 */
[----:B--2---:R-:W-:-:S04]  /*4ed0*/  SHF.R.U32.HI R4, RZ, 0x10, R0 ;  /* 0x00000010ff047819 */ /* 0x004fc80000011600 */
[----:B------:R-:W-:Y:S01]  /*4ee0*/  LOP3.LUT R0, R4, 0xff, RZ, 0xc0, !PT ;  /* 0x000000ff04007812 */ /* 0x000fe200078ec0ff */
[----:B------:R-:W-:Y:S01]  /*4ef0*/  FFMA.FTZ R4, R151, c[0x0][0x23c], -R17 ;  /* 0x00008f0097047a23 */ /* 0x000fe20000010811 */
[----:B------:R1:W-:Y:S02]  /*4f00*/  MUFU.EX2 R134, R3 ;  /* 0x0000000300867308 */ /* 0x0003e40000000800 */
[----:B------:R-:W-:Y:S01]  /*4f10*/  PRMT R5, R0, 0x5410, R6 ;  /* 0x0000541000057816 */ /* 0x000fe20000000006 */
[----:B------:R-:W-:-:S05]  /*4f20*/  HSET2.LE.AND R0, R10, R132, PT ;  /* 0x000000840a007233 */ /* 0x000fca0003803000 */
[----:B------:R2:W4:Y:S01]  /*4f30*/  MUFU.EX2 R11, R4 ;  /* 0x00000004000b7308 */ /* 0x0005220000000800 */
[----:B-1----:R-:W-:-:S04]  /*4f40*/  F2FP.BF16.PACK_AB R3, R73, R16 ;  /* 0x000000104903723e */ /* 0x002fc800000010ff */
[----:B------:R-:W-:Y:S01]  /*4f50*/  LOP3.LUT R6, R0, R3, RZ, 0xc0, !PT ;  /* 0x0000000300067212 */ /* 0x000fe200078ec0ff */
[----:B------:R-:W-:Y:S01]  /*4f60*/  HSET2.LE.AND R0, R9, R132, PT ;  /* 0x0000008409007233 */ /* 0x000fe20003803000 */
[----:B---3--:R-:W-:-:S04]  /*4f70*/  F2FP.BF16.PACK_AB R3, R74, R72 ;  /* 0x000000484a03723e */ /* 0x008fc800000010ff */
[----:B------:R-:W-:Y:S01]  /*4f80*/  LOP3.LUT R7, R0, R3, RZ, 0xc0, !PT ;  /* 0x0000000300077212 */ /* 0x000fe200078ec0ff */
[----:B------:R-:W-:Y:S01]  /*4f90*/  HSET2.LE.AND R0, R8, R132, PT ;  /* 0x0000008408007233 */ /* 0x000fe20003803000 */
[----:B------:R-:W-:-:S04]  /*4fa0*/  F2FP.BF16.PACK_AB R3, R76, R133 ;  /* 0x000000854c03723e */ /* 0x000fc800000010ff */
[----:B--2---:R-:W-:Y:S01]  /*4fb0*/  LOP3.LUT R4, R0, R3, RZ, 0xc0, !PT ;  /* 0x0000000300047212 */ /* 0x004fe200078ec0ff */
[----:B------:R-:W-:Y:S01]  /*4fc0*/  HSET2.LE.AND R0, R5, R132, PT ;  /* 0x0000008405007233 */ /* 0x000fe20003803000 */
[----:B----4-:R-:W-:-:S04]  /*4fd0*/  F2FP.BF16.PACK_AB R3, R11, R134 ;  /* 0x000000860b03723e */ /* 0x010fc800000010ff */
[----:B------:R-:W-:Y:S02]  /*4fe0*/  LOP3.LUT R5, R0, R3, RZ, 0xc0, !PT ;  /* 0x0000000300057212 */ /* 0x000fe400078ec0ff */
[----:B------:R-:W-:-:S04]  /*4ff0*/  IADD3 R0, R21, 0x1, RZ ;  /* 0x0000000115007810 */ /* 0x000fc80007ffe0ff */
[----:B------:R-:W-:-:S05]  /*5000*/  LOP3.LUT R0, R145, UR21, R0, 0x96, !PT ;  /* 0x0000001591007c12 */ /* 0x000fca000f8e9600 */
[----:B------:R-:W-:Y:S01]  /*5010*/  IMAD.WIDE.U32 R22, R0, -0x326172a9, RZ ;  /* 0xcd9e8d5700167825 */ /* 0x000fe200078e00ff */
[----:B------:R-:W-:Y:S04]  /*5020*/  HMMA.16816.F32.BF16 R96, R4, R108, R12 ;  /* 0x0000006c0460723c */ /* 0x000fe8000004180c */
[----:B------:R-:W-:Y:S02]  /*5030*/  LOP3.LUT R0, R23, UR13, R82, 0x96, !PT ;  /* 0x0000000d17007c12 */ /* 0x000fe4000f8e9652 */
[----:B------:R-:W-:Y:S01]  /*5040*/  LOP3.LUT R3, R43, UR11, R22, 0x96, !PT ;  /* 0x0000000b2b037c12 */ /* 0x000fe2000f8e9616 */
[----:B------:R-:W-:Y:S02]  /*5050*/  IMAD.MOV.U32 R109, RZ, RZ, R11 ;  /* 0x000000ffff6d7224 */ /* 0x000fe400078e000b */
[----:B------:R-:W-:-:S04]  /*5060*/  IMAD.WIDE.U32 R10, R0, -0x2daee0ad, RZ ;  /* 0xd2511f53000a7825 */ /* 0x000fc800078e00ff */
[----:B------:R-:W-:Y:S01]  /*5070*/  IMAD.WIDE.U32 R8, R3, -0x2daee0ad, RZ ;  /* 0xd2511f5303087825 */ /* 0x000fe200078e00ff */
[----:B------:R-:W-:-:S04]  /*5080*/  LOP3.LUT R3, R11, UR10, R130, 0x96, !PT ;  /* 0x0000000a0b037c12 */ /* 0x000fc8000f8e9682 */
[----:B------:R-:W-:Y:S01]  /*5090*/  LOP3.LUT R0, R9, UR8, R10, 0x96, !PT ;  /* 0x0000000809007c12 */ /* 0x000fe2000f8e960a */
[----:B------:R-:W-:Y:S01]  /*50a0*/  HMMA.16816.F32.BF16 R100, R4, R116, R44 ;  /* 0x000000740464723c */ /* 0x000fe2000004182c */
[----:B------:R-:W-:-:S06]  /*50b0*/  IMAD.WIDE.U32 R10, R3, -0x326172a9, RZ ;  /* 0xcd9e8d57030a7825 */ /* 0x000fcc00078e00ff */
[----:B------:R-:W-:Y:S01]  /*50c0*/  IMAD.WIDE.U32 R46, R0, -0x326172a9, RZ ;  /* 0xcd9e8d57002e7825 */ /* 0x000fe200078e00ff */
[----:B------:R-:W-:-:S04]  /*50d0*/  LOP3.LUT R0, R11, UR9, R42, 0x96, !PT ;  /* 0x000000090b007c12 */ /* 0x000fc8000f8e962a */
[----:B------:R-:W-:Y:S01]  /*50e0*/  LOP3.LUT R3, R47, UR7, R10, 0x96, !PT ;  /* 0x000000072f037c12 */ /* 0x000fe2000f8e960a */
[----:B------:R-:W-:-:S04]  /*50f0*/  IMAD.WIDE.U32 R10, R0, -0x2daee0ad, RZ ;  /* 0xd2511f53000a7825 */ /* 0x000fc800078e00ff */
[----:B------:R-:W-:Y:S02]  /*5100*/  FFMA.FTZ R0, R158, c[0x0][0x23c], -R20 ;  /* 0x00008f009e007a23 */ /* 0x000fe40000010814 */
[----:B------:R-:W-:Y:S01]  /*5110*/  IMAD.WIDE.U32 R44, R3, -0x2daee0ad, RZ ;  /* 0xd2511f53032c7825 */ /* 0x000fe200078e00ff */
[----:B------:R-:W-:Y:S01]  /*5120*/  LOP3.LUT R3, R11, UR6, R8, 0x96, !PT ;  /* 0x000000060b037c12 */ /* 0x000fe2000f8e9608 */
[----:B------:R1:W-:Y:S02]  /*5130*/  MUFU.EX2 R95, R0 ;  /* 0x00000000005f7308 */ /* 0x0003e40000000800 */
[----:B------:R-:W-:Y:S02]  /*5140*/  FFMA.FTZ R8, R159, c[0x0][0x23c], -R20 ;  /* 0x00008f009f087a23 */ /* 0x000fe40000010814 */
[----:B------:R-:W-:-:S04]  /*5150*/  IMAD.WIDE.U32 R42, R3, -0x326172a9, RZ ;  /* 0xcd9e8d57032a7825 */ /* 0x000fc800078e00ff */
[----:B------:R-:W-:Y:S01]  /*5160*/  FFMA.FTZ R3, R157, c[0x0][0x23c], -R20 ;  /* 0x00008f009d037a23 */ /* 0x000fe20000010814 */
[----:B-1----:R-:W-:Y:S01]  /*5170*/  LOP3.LUT R0, R45, UR4, R10, 0x96, !PT ;  /* 0x000000042d007c12 */ /* 0x002fe2000f8e960a */
[----:B------:R-:W-:Y:S02]  /*5180*/  IMAD.MOV.U32 R45, RZ, RZ, R140 ;  /* 0x000000ffff2d7224 */ /* 0x000fe400078e008c */
[----:B------:R1:W2:Y:S01]  /*5190*/  MUFU.EX2 R140, R8 ;  /* 0x00000008008c7308 */ /* 0x0002a20000000800 */
[----:B------:R-:W-:Y:S02]  /*51a0*/  IMAD.MOV.U32 R157, RZ, RZ, R132 ;  /* 0x000000ffff9d7224 */ /* 0x000fe400078e0084 */
[----:B------:R-:W-:-:S05]  /*51b0*/  IMAD.MOV.U32 R159, RZ, RZ, R16 ;  /* 0x000000ffff9f7224 */ /* 0x000fca00078e0010 */
[----:B------:R3:W-:Y:S01]  /*51c0*/  MUFU.EX2 R132, R3 ;  /* 0x0000000300847308 */ /* 0x0007e20000000800 */
[----:B-1----:R-:W-:-:S05]  /*51d0*/  IMAD.WIDE.U32 R8, R0, -0x326172a9, RZ ;  /* 0xcd9e8d5700087825 */ /* 0x002fca00078e00ff */
[----:B------:R-:W-:Y:S02]  /*51e0*/  LOP3.LUT R0, R9, UR15, R42, 0x96, !PT ;  /* 0x0000000f09007c12 */ /* 0x000fe4000f8e962a */
[----:B------:R-:W-:Y:S01]  /*51f0*/  SHF.R.U32.HI R12, RZ, 0x10, R8 ;  /* 0x00000010ff0c7819 */ /* 0x000fe20000011608 */
[----:B---3--:R-:W-:Y:S01]  /*5200*/  FFMA.FTZ R3, R160, c[0x0][0x23c], -R20 ;  /* 0x00008f00a0037a23 */ /* 0x008fe20000010814 */
[C---:B------:R-:W-:Y:S02]  /*5210*/  LOP3.LUT R9, R8.reuse, 0xffff, RZ, 0xc0, !PT ;  /* 0x0000ffff08097812 */ /* 0x040fe400078ec0ff */
[----:B------:R-:W-:Y:S02]  /*5220*/  LOP3.LUT R16, R8, 0xff, RZ, 0xc0, !PT ;  /* 0x000000ff08107812 */ /* 0x000fe400078ec0ff */
[----:B------:R-:W-:Y:S01]  /*5230*/  SHF.R.U32.HI R13, RZ, 0x18, R8 ;  /* 0x00000018ff0d7819 */ /* 0x000fe20000011608 */
[----:B------:R-:W-:Y:S01]  /*5240*/  FFMA.FTZ R8, R161, c[0x0][0x23c], -R19 ;  /* 0x00008f00a1087a23 */ /* 0x000fe20000010813 */
[----:B------:R-:W-:-:S02]  /*5250*/  LOP3.LUT R10, R0, 0xffff, RZ, 0xc0, !PT ;  /* 0x0000ffff000a7812 */ /* 0x000fc400078ec0ff */
[----:B------:R-:W-:Y:S02]  /*5260*/  LOP3.LUT R15, R0, 0xff, RZ, 0xc0, !PT ;  /* 0x000000ff000f7812 */ /* 0x000fe400078ec0ff */
[--C-:B------:R-:W-:Y:S02]  /*5270*/  SHF.R.U32.HI R11, RZ, 0x10, R0.reuse ;  /* 0x00000010ff0b7819 */ /* 0x100fe40000011600 */
[----:B------:R-:W-:Y:S01]  /*5280*/  SHF.R.U32.HI R14, RZ, 0x18, R0 ;  /* 0x00000018ff0e7819 */ /* 0x000fe20000011600 */
[----:B------:R1:W-:Y:S01]  /*5290*/  MUFU.EX2 R21, R3 ;  /* 0x0000000300157308 */ /* 0x0003e20000000800 */
[----:B------:R-:W-:Y:S01]  /*52a0*/  LOP3.LUT R0, R12, 0xff, RZ, 0xc0, !PT ;  /* 0x000000ff0c007812 */ /* 0x000fe200078ec0ff */
[----:B------:R-:W-:Y:S02]  /*52b0*/  IMAD.MOV.U32 R139, RZ, RZ, R174 ;  /* 0x000000ffff8b7224 */ /* 0x000fe400078e00ae */
[----:B------:R-:W-:-:S04]  /*52c0*/  IMAD.MOV.U32 R93, RZ, RZ, R178 ;  /* 0x000000ffff5d7224 */ /* 0x000fc800078e00b2 */
[----:B------:R3:W-:Y:S01]  /*52d0*/  MUFU.EX2 R92, R8 ;  /* 0x00000008005c7308 */ /* 0x0007e20000000800 */
[----:B------:R-:W-:Y:S02]  /*52e0*/  IMAD.MOV.U32 R94, RZ, RZ, R177 ;  /* 0x000000ffff5e7224 */ /* 0x000fe400078e00b1 */
[----:B------:R-:W-:Y:S01]  /*52f0*/  IMAD.MOV.U32 R143, RZ, RZ, R176 ;  /* 0x000000ffff8f7224 */ /* 0x000fe200078e00b0 */
[----:B-1----:R-:W-:Y:S02]  /*5300*/  SHF.R.U32.HI R3, RZ, 0x8, R9 ;  /* 0x00000008ff037819 */ /* 0x002fe40000011609 */
[----:B------:R-:W-:Y:S01]  /*5310*/  SHF.R.U32.HI R9, RZ, 0x8, R10 ;  /* 0x00000008ff097819 */ /* 0x000fe2000001160a */
[----:B------:R-:W-:Y:S01]  /*5320*/  HMMA.16816.F32.BF16 R176, R4, R120, R28 ;  /* 0x0000007804b0723c */ /* 0x000fe2000004181c */
[----:B------:R-:W-:Y:S01]  /*5330*/  PRMT R10, R16, 0x5410, R3 ;  /* 0x00005410100a7816 */ /* 0x000fe20000000003 */
[----:B------:R-:W-:Y:S01]  /*5340*/  IMAD.MOV.U32 R79, RZ, RZ, R175 ;  /* 0x000000ffff4f7224 */ /* 0x000fe200078e00af */
[----:B---3--:R-:W-:Y:S01]  /*5350*/  LOP3.LUT R8, R11, 0xff, RZ, 0xc0, !PT ;  /* 0x000000ff0b087812 */ /* 0x008fe200078ec0ff */
[----:B------:R-:W-:Y:S01]  /*5360*/  IMAD.MOV.U32 R75, RZ, RZ, R173 ;  /* 0x000000ffff4b7224 */ /* 0x000fe200078e00ad */
[----:B------:R-:W-:Y:S01]  /*5370*/  PRMT R11, R0, 0x5410, R13 ;  /* 0x00005410000b7816 */ /* 0x000fe2000000000d */
[----:B------:R-:W-:-:S02]  /*5380*/  FFMA.FTZ R0, R162, c[0x0][0x23c], -R19 ;  /* 0x00008f00a2007a23 */ /* 0x000fc40000010813 */
[C---:B------:R-:W-:Y:S01]  /*5390*/  HMMA.16816.F32.BF16 R120, R4.reuse, R122, R52 ;  /* 0x0000007a0478723c */ /* 0x040fe20000041834 */
[----:B------:R-:W-:Y:S01]  /*53a0*/  PRMT R3, R15, 0x5410, R9 ;  /* 0x000054100f037816 */ /* 0x000fe20000000009 */
[----:B------:R-:W-:Y:S01]  /*53b0*/  IMAD.MOV.U32 R77, RZ, RZ, R172 ;  /* 0x000000ffff4d7224 */ /* 0x000fe200078e00ac */
[----:B------:R-:W-:Y:S01]  /*53c0*/  PRMT R8, R8, 0x5410, R14 ;  /* 0x0000541008087816 */ /* 0x000fe2000000000e */
[----:B------:R-:W-:Y:S01]  /*53d0*/  IMAD.MOV.U32 R83, RZ, RZ, R167 ;  /* 0x000000ffff537224 */ /* 0x000fe200078e00a7 */
[----:B------:R-:W1:Y:S02]  /*53e0*/  LDSM.16.MT88.4 R12, [R218+0x9800] ;  /* 0x00980000da0c783b */ /* 0x000e640000004200 */
[----:B------:R-:W-:Y:S02]  /*53f0*/  IMAD.MOV.U32 R53, RZ, RZ, R139 ;  /* 0x000000ffff357224 */ /* 0x000fe400078e008b */
[----:B------:R3:W4:Y:S01]  /*5400*/  MUFU.EX2 R139, R0 ;  /* 0x00000000008b7308 */ /* 0x0007220000000800 */
[----:B------:R-:W-:Y:S01]  /*5410*/  HMMA.16816.F32.BF16 R84, R4, R112, R32 ;  /* 0x000000700454723c */ /* 0x000fe20000041820 */
[----:B------:R-:W-:Y:S01]  /*5420*/  IMAD.MOV.U32 R108, RZ, RZ, R166 ;  /* 0x000000ffff6c7224 */ /* 0x000fe200078e00a6 */
[----:B------:R-:W1:Y:S01]  /*5430*/  LDSM.16.MT88.4 R28, [R216+0xa800] ;  /* 0x00a80000d81c783b */ /* 0x000e620000004200 */
[----:B------:R-:W-:-:S02]  /*5440*/  IMAD.MOV.U32 R131, RZ, RZ, R165 ;  /* 0x000000ffff837224 */ /* 0x000fc400078e00a5 */
[----:B------:R-:W-:Y:S01]  /*5450*/  IMAD.MOV.U32 R130, RZ, RZ, R164 ;  /* 0x000000ffff827224 */ /* 0x000fe200078e00a4 */
[----:B------:R-:W1:Y:S02]  /*5460*/  LDSM.16.MT88.4 R32, [R218+0xa800] ;  /* 0x00a80000da20783b */ /* 0x000e640000004200 */
[C---:B------:R-:W-:Y:S08]  /*5470*/  HMMA.16816.F32.BF16 R172, R4.reuse, R104, R36 ;  /* 0x0000006804ac723c */ /* 0x040ff00000041824 */
[C---:B------:R-:W-:Y:S01]  /*5480*/  HMMA.16816.F32.BF16 R56, R4.reuse, R106, R56 ;  /* 0x0000006a0438723c */ /* 0x040fe20000041838 */
[----:B---3--:R-:W-:Y:S01]  /*5490*/  FFMA.FTZ R0, R163, c[0x0][0x23c], -R19 ;  /* 0x00008f00a3007a23 */ /* 0x008fe20000010813 */
[----:B------:R-:W-:Y:S06]  /*54a0*/  LDSM.16.MT88.4 R36, [R216+0xb800] ;  /* 0x00b80000d824783b */ /* 0x000fec0000004200 */
[C---:B------:R-:W-:Y:S08]  /*54b0*/  HMMA.16816.F32.BF16 R164, R4.reuse, R124, R24 ;  /* 0x0000007c04a4723c */ /* 0x040ff00000041818 */
[C---:B------:R-:W-:Y:S08]  /*54c0*/  HMMA.16816.F32.BF16 R60, R4.reuse, R118, R60 ;  /* 0x00000076043c723c */ /* 0x040ff0000004183c */
[C---:B------:R-:W-:Y:S08]  /*54d0*/  HMMA.16816.F32.BF16 R64, R4.reuse, R110, R64 ;  /* 0x0000006e0440723c */ /* 0x040ff00000041840 */
[C---:B------:R-:W-:Y:S01]  /*54e0*/  HMMA.16816.F32.BF16 R68, R4.reuse, R126, R68 ;  /* 0x0000007e0444723c */ /* 0x040fe20000041844 */
[----:B------:R-:W-:Y:S01]  /*54f0*/  IMAD.MOV.U32 R116, RZ, RZ, R79 ;  /* 0x000000ffff747224 */ /* 0x000fe200078e004f */
[----:B------:R-:W3:Y:S06]  /*5500*/  LDSM.16.MT88.4 R24, [R216+0x9800] ;  /* 0x00980000d818783b */ /* 0x000eec0000004200 */
[----:B------:R-:W-:Y:S01]  /*5510*/  HMMA.16816.F32.BF16 R112, R4, R114, R48 ;  /* 0x000000720470723c */ /* 0x000fe20000041830 */
[----:B------:R-:W-:Y:S01]  /*5520*/  IMAD.MOV.U32 R82, RZ, RZ, R76 ;  /* 0x000000ffff527224 */ /* 0x000fe200078e004c */
[----:B------:R-:W1:Y:S05]  /*5530*/  LDSM.16.MT88.4 R48, [R218+0xb800] ;  /* 0x00b80000da30783b */ /* 0x000e6a0000004200 */
[----:B------:R-:W-:-:S02]  /*5540*/  FFMA.FTZ R4, R185, c[0x0][0x23c], -R19 ;  /* 0x00008f00b9047a23 */ /* 0x000fc40000010813 */
[----:B------:R2:W-:Y:S08]  /*5550*/  MUFU.EX2 R185, R0 ;  /* 0x0000000000b97308 */ /* 0x0005f00000000800 */
[----:B------:R4:W1:Y:S01]  /*5560*/  MUFU.EX2 R117, R4 ;  /* 0x0000000400757308 */ /* 0x0008620000000800 */
[----:B--2---:R-:W-:Y:S01]  /*5570*/  HSET2.LE.AND R0, R3, R157, PT ;  /* 0x0000009d03007233 */ /* 0x004fe20003803000 */
[----:B------:R-:W-:-:S04]  /*5580*/  F2FP.BF16.PACK_AB R3, R140, R95 ;  /* 0x0000005f8c03723e */ /* 0x000fc800000010ff */
[----:B----4-:R-:W-:Y:S01]  /*5590*/  LOP3.LUT R4, R0, R3, RZ, 0xc0, !PT ;  /* 0x0000000300047212 */ /* 0x010fe200078ec0ff */
[----:B------:R-:W-:Y:S01]  /*55a0*/  HSET2.LE.AND R0, R8, R157, PT ;  /* 0x0000009d08007233 */ /* 0x000fe20003803000 */
[----:B------:R-:W-:-:S04]  /*55b0*/  F2FP.BF16.PACK_AB R3, R139, R92 ;  /* 0x0000005c8b03723e */ /* 0x000fc800000010ff */
[----:B------:R-:W-:Y:S01]  /*55c0*/  LOP3.LUT R5, R0, R3, RZ, 0xc0, !PT ;  /* 0x0000000300057212 */ /* 0x000fe200078ec0ff */
[----:B------:R-:W-:Y:S01]  /*55d0*/  HSET2.LE.AND R0, R10, R157, PT ;  /* 0x0000009d0a007233 */ /* 0x000fe20003803000 */
[----:B------:R-:W-:-:S04]  /*55e0*/  F2FP.BF16.PACK_AB R3, R21, R132 ;  /* 0x000000841503723e */ /* 0x000fc800000010ff */
[----:B------:R-:W-:Y:S01]  /*55f0*/  LOP3.LUT R6, R0, R3, RZ, 0xc0, !PT ;  /* 0x0000000300067212 */ /* 0x000fe200078ec0ff */
[----:B------:R-:W-:Y:S01]  /*5600*/  HSET2.LE.AND R0, R11, R157, PT ;  /* 0x0000009d0b007233 */ /* 0x000fe20003803000 */
[----:B-1----:R-:W-:-:S04]  /*5610*/  F2FP.BF16.PACK_AB R3, R117, R185 ;  /* 0x000000b97503723e */ /* 0x002fc800000010ff */
[----:B------:R-:W-:Y:S01]  /*5620*/  LOP3.LUT R7, R0, R3, RZ, 0xc0, !PT ;  /* 0x0000000300077212 */ /* 0x000fe200078ec0ff */
[----:B------:R-:W-:-:S06]  /*5630*/  IMAD.MOV.U32 R47, RZ, RZ, R77 ;  /* 0x000000ffff2f7224 */ /* 0x000fcc00078e004d */
[----:B------:R-:W-:Y:S07]  /*5640*/  HMMA.16816.F32.BF16 R76, R4, R14, R192 ;  /* 0x0000000e044c723c */ /* 0x000fee00000418c0 */
[----:B------:R-:W-:Y:S02]  /*5650*/  IMAD.MOV.U32 R192, RZ, RZ, R235 ;  /* 0x000000ffffc07224 */ /* 0x000fe400078e00eb */
[----:B------:R-:W2:Y:S01]  /*5660*/  LDL.LU R235, [R1+0x64] ;  /* 0x0000640001eb7983 */ /* 0x000ea20000300800 */
[----:B------:R-:W-:-:S02]  /*5670*/  LOP3.LUT R0, R23, UR13, R80, 0x96, !PT ;  /* 0x0000000d17007c12 */ /* 0x000fc4000f8e9650 */
[----:B------:R-:W-:-:S03]  /*5680*/  LOP3.LUT R3, R41, UR11, R22, 0x96, !PT ;  /* 0x0000000b29037c12 */ /* 0x000fc6000f8e9616 */
[----:B------:R-:W-:-:S04]  /*5690*/  IMAD.WIDE.U32 R10, R0, -0x2daee0ad, RZ ;  /* 0xd2511f53000a7825 */ /* 0x000fc800078e00ff */
[----:B------:R-:W-:Y:S01]  /*56a0*/  IMAD.WIDE.U32 R8, R3, -0x2daee0ad, RZ ;  /* 0xd2511f5303087825 */ /* 0x000fe200078e00ff */
[----:B------:R-:W-:-:S04]  /*56b0*/  LOP3.LUT R11, R11, UR10, R128, 0x96, !PT ;  /* 0x0000000a0b0b7c12 */ /* 0x000fc8000f8e9680 */
[----:B------:R-:W-:Y:S01]  /*56c0*/  LOP3.LUT R0, R9, UR8, R10, 0x96, !PT ;  /* 0x0000000809007c12 */ /* 0x000fe2000f8e960a */
[----:B------:R-:W-:-:S05]  /*56d0*/  IMAD.WIDE.U32 R10, R11, -0x326172a9, RZ ;  /* 0xcd9e8d570b0a7825 */ /* 0x000fca00078e00ff */
[----:B------:R-:W-:Y:S01]  /*56e0*/  LOP3.LUT R9, R11, UR9, R40, 0x96, !PT ;  /* 0x000000090b097c12 */ /* 0x000fe2000f8e9628 */
[----:B------:R-:W-:Y:S01]  /*56f0*/  IMAD.WIDE.U32 R40, R0, -0x326172a9, RZ ;  /* 0xcd9e8d5700287825 */ /* 0x000fe200078e00ff */
[C---:B------:R-:W-:Y:S03]  /*5700*/  HMMA.16816.F32.BF16 R88, R4.reuse, R28, R212 ;  /* 0x0000001c0458723c */ /* 0x040fe600000418d4 */
[----:B------:R-:W-:Y:S01]  /*5710*/  IMAD.MOV.U32 R158, RZ, RZ, R74 ;  /* 0x000000ffff9e7224 */ /* 0x000fe200078e004a */
[----:B------:R-:W-:Y:S01]  /*5720*/  LOP3.LUT R3, R41, UR7, R10, 0x96, !PT ;  /* 0x0000000729037c12 */ /* 0x000fe2000f8e960a */
[----:B------:R-:W-:Y:S02]  /*5730*/  IMAD.MOV.U32 R52, RZ, RZ, R72 ;  /* 0x000000ffff347224 */ /* 0x000fe400078e0048 */
[----:B------:R-:W-:Y:S01]  /*5740*/  IMAD.MOV.U32 R55, RZ, RZ, R73 ;  /* 0x000000ffff377224 */ /* 0x000fe200078e0049 */
[----:B------:R-:W-:Y:S01]  /*5750*/  HMMA.16816.F32.BF16 R104, R4, R32, R208 ;  /* 0x000000200468723c */ /* 0x000fe200000418d0 */
[----:B------:R-:W-:-:S02]  /*5760*/  IMAD.MOV.U32 R54, RZ, RZ, R75 ;  /* 0x000000ffff367224 */ /* 0x000fc400078e004b */
[----:B------:R-:W-:Y:S02]  /*5770*/  IMAD.MOV.U32 R193, RZ, RZ, R157 ;  /* 0x000000ffffc17224 */ /* 0x000fe400078e009d */
[----:B------:R-:W-:Y:S02]  /*5780*/  IMAD.MOV.U32 R215, RZ, RZ, R158 ;  /* 0x000000ffffd77224 */ /* 0x000fe400078e009e */
[----:B------:R-:W-:Y:S01]  /*5790*/  IMAD.MOV.U32 R210, RZ, RZ, R159 ;  /* 0x000000ffffd27224 */ /* 0x000fe200078e009f */
[----:B---3--:R-:W-:Y:S01]  /*57a0*/  HMMA.16816.F32.BF16 R144, R4, R24, R228 ;  /* 0x000000180490723c */ /* 0x008fe200000418e4 */
[----:B------:R-:W-:Y:S02]  /*57b0*/  IMAD.MOV.U32 R194, RZ, RZ, R156 ;  /* 0x000000ffffc27224 */ /* 0x000fe400078e009c */
[----:B------:R-:W-:Y:S02]  /*57c0*/  IMAD.MOV.U32 R211, RZ, RZ, R52 ;  /* 0x000000ffffd37224 */ /* 0x000fe400078e0034 */
[----:B------:R-:W-:-:S02]  /*57d0*/  IMAD.MOV.U32 R212, RZ, RZ, R53 ;  /* 0x000000ffffd47224 */ /* 0x000fc400078e0035 */
[----:B------:R-:W-:Y:S01]  /*57e0*/  IMAD.MOV.U32 R231, RZ, RZ, R117 ;  /* 0x000000ffffe77224 */ /* 0x000fe200078e0075 */
[----:B------:R-:W-:Y:S01]  /*57f0*/  HMMA.16816.F32.BF16 R72, R4, R12, R224 ;  /* 0x0000000c0448723c */ /* 0x000fe200000418e0 */
[----:B------:R-:W-:Y:S02]  /*5800*/  FFMA.FTZ R0, R233, c[0x0][0x23c], -R18 ;  /* 0x00008f00e9007a23 */ /* 0x000fe40000010812 */
[----:B------:R-:W-:-:S04]  /*5810*/  IMAD.WIDE.U32 R52, R3, -0x2daee0ad, RZ ;  /* 0xd2511f5303347825 */ /* 0x000fc800078e00ff */
[----:B------:R-:W-:Y:S01]  /*5820*/  IMAD.MOV.U32 R226, RZ, RZ, R95 ;  /* 0x000000ffffe27224 */ /* 0x000fe200078e005f */
[----:B------:R-:W-:Y:S01]  /*5830*/  HMMA.16816.F32.BF16 R160, R4, R36, R204 ;  /* 0x0000002404a0723c */ /* 0x000fe200000418cc */
[----:B------:R-:W-:-:S06]  /*5840*/  IMAD.MOV.U32 R227, RZ, RZ, R92 ;  /* 0x000000ffffe37224 */ /* 0x000fcc00078e005c */
[----:B------:R-:W-:Y:S01]  /*5850*/  IMAD.MOV.U32 R204, RZ, RZ, R116 ;  /* 0x000000ffffcc7224 */ /* 0x000fe200078e0074 */
[C---:B------:R-:W-:Y:S07]  /*5860*/  HMMA.16816.F32.BF16 R148, R4.reuse, R26, R196 ;  /* 0x0000001a0494723c */ /* 0x040fee00000418c4 */
[----:B------:R-:W-:Y:S01]  /*5870*/  IMAD.MOV.U32 R197, RZ, RZ, R94 ;  /* 0x000000ffffc57224 */ /* 0x000fe200078e005e */
[----:B------:R-:W-:Y:S01]  /*5880*/  HMMA.16816.F32.BF16 R156, R4, R34, R180 ;  /* 0x00000022049c723c */ /* 0x000fe200000418b4 */
[----:B------:R-:W-:-:S07]  /*5890*/  IMAD.MOV.U32 R198, RZ, RZ, R93 ;  /* 0x000000ffffc67224 */ /* 0x000fce00078e005d */
[C---:B------:R-:W-:Y:S08]  /*58a0*/  HMMA.16816.F32.BF16 R124, R4.reuse, R48, R200 ;  /* 0x00000030047c723c */ /* 0x040ff000000418c8 */
[C---:B------:R-:W-:Y:S01]  /*58b0*/  HMMA.16816.F32.BF16 R92, R4.reuse, R30, R188 ;  /* 0x0000001e045c723c */ /* 0x040fe200000418bc */
[----:B------:R-:W-:Y:S02]  /*58c0*/  IMAD.MOV.U32 R202, RZ, RZ, R137 ;  /* 0x000000ffffca7224 */ /* 0x000fe400078e0089 */
[----:B------:R1:W-:Y:S05]  /*58d0*/  MUFU.EX2 R137, R0 ;  /* 0x0000000000897308 */ /* 0x0003ea0000000800 */
[C---:B------:R-:W-:Y:S08]  /*58e0*/  HMMA.16816.F32.BF16 R116, R4.reuse, R38, R168 ;  /* 0x000000260474723c */ /* 0x040ff000000418a8 */
[----:B------:R-:W-:Y:S01]  /*58f0*/  HMMA.16816.F32.BF16 R180, R4, R50, R152 ;  /* 0x0000003204b4723c */ /* 0x000fe20000041898 */
[----:B------:R-:W-:Y:S01]  /*5900*/  FFMA.FTZ R3, R234, c[0x0][0x23c], -R18 ;  /* 0x00008f00ea037a23 */ /* 0x000fe20000010812 */
[----:B------:R-:W3:Y:S05]  /*5910*/  LDSM.16.MT88.4 R152, [R216+0x9c00] ;  /* 0x009c0000d898783b */ /* 0x000eea0000004200 */
[----:B------:R-:W-:-:S05]  /*5920*/  IMAD.WIDE.U32 R6, R9, -0x2daee0ad, RZ ;  /* 0xd2511f5309067825 */ /* 0x000fca00078e00ff */
[----:B-1----:R-:W-:Y:S01]  /*5930*/  LOP3.LUT R0, R53, UR4, R6, 0x96, !PT ;  /* 0x0000000435007c12 */ /* 0x002fe2000f8e9606 */
[----:B------:R-:W-:-:S04]  /*5940*/  IMAD.MOV.U32 R201, RZ, RZ, R138 ;  /* 0x000000ffffc97224 */ /* 0x000fc800078e008a */
[----:B------:R-:W-:Y:S01]  /*5950*/  IMAD.WIDE.U32 R4, R0, -0x326172a9, RZ ;  /* 0xcd9e8d5700047825 */ /* 0x000fe200078e00ff */
[----:B------:R1:W-:Y:S04]  /*5960*/  MUFU.EX2 R138, R3 ;  /* 0x00000003008a7308 */ /* 0x0003e80000000800 */
[----:B------:R-:W-:Y:S01]  /*5970*/  LOP3.LUT R0, R4, 0xffff, RZ, 0xc0, !PT ;  /* 0x0000ffff04007812 */ /* 0x000fe200078ec0ff */
[----:B------:R-:W-:Y:S01]  /*5980*/  IMAD.MOV.U32 R229, RZ, RZ, R132 ;  /* 0x000000ffffe57224 */ /* 0x000fe200078e0084 */
[----:B------:R-:W-:Y:S02]  /*5990*/  LOP3.LUT R6, R7, UR6, R8, 0x96, !PT ;  /* 0x0000000607067c12 */ /* 0x000fe4000f8e9608 */
[----:B------:R-:W-:Y:S01]  /*59a0*/  SHF.R.U32.HI R0, RZ, 0x8, R0 ;  /* 0x00000008ff007819 */ /* 0x000fe20000011600 */
[----:B-1----:R-:W-:-:S04]  /*59b0*/  FFMA.FTZ R3, R186, c[0x0][0x23c], -R18 ;  /* 0x00008f00ba037a23 */ /* 0x002fc80000010812 */
[----:B------:R1:W-:Y:S01]  /*59c0*/  MUFU.EX2 R132, R3 ;  /* 0x0000000300847308 */ /* 0x0003e20000000800 */
[----:B------:R-:W-:Y:S02]  /*59d0*/  FFMA.FTZ R7, R187, c[0x0][0x23c], -R18 ;  /* 0x00008f00bb077a23 */ /* 0x000fe40000010812 */
[----:B------:R-:W-:-:S04]  /*59e0*/  IMAD.WIDE.U32 R22, R6, -0x326172a9, RZ ;  /* 0xcd9e8d5706167825 */ /* 0x000fc800078e00ff */
[----:B------:R-:W-:Y:S01]  /*59f0*/  IMAD.MOV.U32 R203, RZ, RZ, R133 ;  /* 0x000000ffffcb7224 */ /* 0x000fe200078e0085 */
[----:B-1----:R-:W-:-:S04]  /*5a00*/  LOP3.LUT R3, R4, 0xff, RZ, 0xc0, !PT ;  /* 0x000000ff04037812 */ /* 0x002fc800078ec0ff */
[----:B------:R-:W-:Y:S02]  /*5a10*/  PRMT R10, R3, 0x5410, R0 ;  /* 0x00005410030a7816 */ /* 0x000fe40000000000 */
[----:B------:R-:W-:Y:S01]  /*5a20*/  SHF.R.U32.HI R3, RZ, 0x10, R4 ;  /* 0x00000010ff037819 */ /* 0x000fe20000011604 */
[----:B------:R1:W4:Y:S01]  /*5a30*/  MUFU.EX2 R133, R7 ;  /* 0x0000000700857308 */ /* 0x0003220000000800 */
[----:B------:R-:W-:Y:S02]  /*5a40*/  LOP3.LUT R0, R5, UR15, R22, 0x96, !PT ;  /* 0x0000000f05007c12 */ /* 0x000fe4000f8e9616 */
[----:B------:R-:W-:Y:S01]  /*5a50*/  LOP3.LUT R3, R3, 0xff, RZ, 0xc0, !PT ;  /* 0x000000ff03037812 */ /* 0x000fe200078ec0ff */
[----:B------:R-:W-:Y:S02]  /*5a60*/  FFMA.FTZ R6, R223, c[0x0][0x23c], -R17 ;  /* 0x00008f00df067a23 */ /* 0x000fe40000010811 */
[----:B------:R-:W-:Y:S02]  /*5a70*/  IMAD.MOV.U32 R213, RZ, RZ, R54 ;  /* 0x000000ffffd57224 */ /* 0x000fe400078e0036 */
[----:B------:R-:W-:-:S02]  /*5a80*/  IMAD.MOV.U32 R214, RZ, RZ, R55 ;  /* 0x000000ffffd67224 */ /* 0x000fc400078e0037 */
[----:B------:R3:W-:Y:S01]  /*5a90*/  MUFU.EX2 R55, R6 ;  /* 0x0000000600377308 */ /* 0x0007e20000000800 */
[----:B-1----:R-:W-:Y:S01]  /*5aa0*/  SHF.R.U32.HI R7, RZ, 0x18, R4 ;  /* 0x00000018ff077819 */ /* 0x002fe20000011604 */
[----:B------:R-:W-:-:S03]  /*5ab0*/  FFMA.FTZ R4, R232, c[0x0][0x23c], -R17 ;  /* 0x00008f00e8047a23 */ /* 0x000fc60000010811 */
[----:B------:R-:W-:-:S03]  /*5ac0*/  PRMT R9, R3, 0x5410, R7 ;  /* 0x0000541003097816 */ /* 0x000fc60000000007 */
[----:B------:R1:W1:Y:S01]  /*5ad0*/  MUFU.EX2 R54, R4 ;  /* 0x0000000400367308 */ /* 0x0002620000000800 */
[C---:B------:R-:W-:Y:S02]  /*5ae0*/  LOP3.LUT R3, R0.reuse, 0xffff, RZ, 0xc0, !PT ;  /* 0x0000ffff00037812 */ /* 0x040fe400078ec0ff */
[----:B------:R-:W-:Y:S02]  /*5af0*/  LOP3.LUT R7, R0, 0xff, RZ, 0xc0, !PT ;  /* 0x000000ff00077812 */ /* 0x000fe400078ec0ff */
[--C-:B---3--:R-:W-:Y:S02]  /*5b00*/  SHF.R.U32.HI R6, RZ, 0x18, R0.reuse ;  /* 0x00000018ff067819 */ /* 0x108fe40000011600 */
[----:B------:R-:W-:Y:S01]  /*5b10*/  SHF.R.U32.HI R5, RZ, 0x8, R3 ;  /* 0x00000008ff057819 */ /* 0x000fe20000011603 */
[----:B------:R-:W-:Y:S01]  /*5b20*/  FFMA.FTZ R3, R238, c[0x0][0x23c], -R17 ;  /* 0x00008f00ee037a23 */ /* 0x000fe20000010811 */
[----:B-1----:R-:W-:-:S04]  /*5b30*/  SHF.R.U32.HI R4, RZ, 0x10, R0 ;  /* 0x00000010ff047819 */ /* 0x002fc80000011600 */
[----:B------:R-:W-:Y:S01]  /*5b40*/  LOP3.LUT R0, R4, 0xff, RZ, 0xc0, !PT ;  /* 0x000000ff04007812 */ /* 0x000fe200078ec0ff */
[----:B------:R-:W-:Y:S01]  /*5b50*/  FFMA.FTZ R4, R237, c[0x0][0x23c], -R17 ;  /* 0x00008f00ed047a23 */ /* 0x000fe20000010811 */
[----:B------:R-:W-:Y:S01]  /*5b60*/  PRMT R8, R7, 0x5410, R5 ;  /* 0x0000541007087816 */ /* 0x000fe20000000005 */
[----:B------:R4:W-:Y:S01]  /*5b70*/  MUFU.EX2 R53, R3 ;  /* 0x0000000300357308 */ /* 0x0009e20000000800 */
[----:B------:R-:W-:Y:S01]  /*5b80*/  PRMT R5, R0, 0x5410, R6 ;  /* 0x0000541000057816 */ /* 0x000fe20000000006 */
[----:B------:R-:W-:Y:S01]  /*5b90*/  HSET2.LE.AND R0, R10, R193, PT ;  /* 0x000000c10a007233 */ /* 0x000fe20003803000 */
[----:B------:R-:W-:-:S05]  /*5ba0*/  IMAD.MOV.U32 R224, RZ, RZ, R47 ;  /* 0x000000ffffe07224 */ /* 0x000fca00078e002f */
[----:B------:R1:W3:Y:S01]  /*5bb0*/  MUFU.EX2 R47, R4 ;  /* 0x00000004002f7308 */ /* 0x0002e20000000800 */
[----:B----4-:R-:W-:-:S04]  /*5bc0*/  F2FP.BF16.PACK_AB R3, R133, R132 ;  /* 0x000000848503723e */ /* 0x010fc800000010ff */
        /* <DEDUP_REMOVED lines=8> */
[----:B---3--:R-:W-:-:S04]  /*5c50*/  F2FP.BF16.PACK_AB R3, R47, R53 ;  /* 0x000000352f03723e */ /* 0x008fc800000010ff */
[----:B------:R-:W-:Y:S01]  /*5c60*/  LOP3.LUT R5, R0, R3, RZ, 0xc0, !PT ;  /* 0x0000000300057212 */ /* 0x000fe200078ec0ff */
[----:B------:R-:W-:Y:S02]  /*5c70*/  IMAD.MOV.U32 R195, RZ, RZ, R45 ;  /* 0x000000ffffc37224 */ /* 0x000fe400078e002d */
[----:B------:R-:W-:-:S04]  /*5c80*/  FFMA.FTZ R3, R240, c[0x0][0x23c], -R20 ;  /* 0x00008f00f0037a23 */ /* 0x000fc80000010814 */
[C---:B------:R-:W-:Y:S01]  /*5c90*/  HMMA.16816.F32.BF16 R100, R4.reuse, R32, R100 ;  /* 0x000000200464723c */ /* 0x040fe20000041864 */
[----:B------:R-:W-:Y:S02]  /*5ca0*/  FFMA.FTZ R10, R241, c[0x0][0x23c], -R19 ;  /* 0x00008f00f10a7a23 */ /* 0x000fe40000010813 */
[----:B------:R-:W-:Y:S02]  /*5cb0*/  IMAD.MOV.U32 R196, RZ, RZ, R143 ;  /* 0x000000ffffc47224 */ /* 0x000fe400078e008f */
[----:B------:R-:W-:Y:S02]  /*5cc0*/  IMAD.MOV.U32 R199, RZ, RZ, R142 ;  /* 0x000000ffffc77224 */ /* 0x000fe400078e008e */
[----:B------:R-:W-:Y:S01]  /*5cd0*/  IMAD.MOV.U32 R228, RZ, RZ, R140 ;  /* 0x000000ffffe47224 */ /* 0x000fe200078e008c */
[----:B------:R-:W-:Y:S01]  /*5ce0*/  HMMA.16816.F32.BF16 R56, R4, R30, R56 ;  /* 0x0000001e0438723c */ /* 0x000fe20000041838 */
[----:B------:R-:W-:Y:S01]  /*5cf0*/  IMAD.MOV.U32 R200, RZ, RZ, R141 ;  /* 0x000000ffffc87224 */ /* 0x000fe200078e008d */
[----:B------:R-:W-:Y:S01]  /*5d00*/  MUFU.EX2 R31, R10 ;  /* 0x0000000a001f7308 */ /* 0x000fe20000000800 */
[----:B--2---:R-:W-:-:S07]  /*5d10*/  FFMA.FTZ R0, R235, c[0x0][0x23c], -R20 ;  /* 0x00008f00eb007a23 */ /* 0x004fce0000010814 */
[----:B------:R1:W-:Y:S02]  /*5d20*/  MUFU.EX2 R45, R0 ;  /* 0x00000000002d7308 */ /* 0x0003e40000000800 */
[----:B-1----:R-:W-:-:S06]  /*5d30*/  FFMA.FTZ R0, R236, c[0x0][0x23c], -R20 ;  /* 0x00008f00ec007a23 */ /* 0x002fcc0000010814 */
[----:B------:R1:W2:Y:S02]  /*5d40*/  MUFU.EX2 R42, R0 ;  /* 0x00000000002a7308 */ /* 0x0002a40000000800 */
[----:B-1----:R-:W-:-:S06]  /*5d50*/  FFMA.FTZ R0, R239, c[0x0][0x23c], -R20 ;  /* 0x00008f00ef007a23 */ /* 0x002fcc0000010814 */
[----:B------:R1:W-:Y:S02]  /*5d60*/  MUFU.EX2 R41, R0 ;  /* 0x0000000000297308 */ /* 0x0003e40000000800 */
[----:B-1----:R-:W-:-:S05]  /*5d70*/  LOP3.LUT R0, R43, UR5, R46, 0x96, !PT ;  /* 0x000000052b007c12 */ /* 0x002fca000f8e962e */
[----:B------:R-:W-:-:S04]  /*5d80*/  IMAD.WIDE.U32 R8, R0, -0x2daee0ad, RZ ;  /* 0xd2511f5300087825 */ /* 0x000fc800078e00ff */
[----:B------:R-:W-:-:S04]  /*5d90*/  FFMA.FTZ R0, R242, c[0x0][0x23c], -R19 ;  /* 0x00008f00f2007a23 */ /* 0x000fc80000010813 */
[----:B------:R1:W3:Y:S01]  /*5da0*/  MUFU.EX2 R32, R0 ;  /* 0x0000000000207308 */ /* 0x0002e20000000800 */
[----:B------:R-:W-:Y:S01]  /*5db0*/  LOP3.LUT R11, R8, 0xffff, RZ, 0xc0, !PT ;  /* 0x0000ffff080b7812 */ /* 0x000fe200078ec0ff */
[C---:B------:R-:W-:Y:S06]  /*5dc0*/  HMMA.16816.F32.BF16 R140, R4.reuse, R24, R84 ;  /* 0x00000018048c723c */ /* 0x040fec0000041854 */
[----:B------:R4:W2:Y:S01]  /*5dd0*/  MUFU.EX2 R236, R3 ;  /* 0x0000000300ec7308 */ /* 0x0008a20000000800 */
[----:B-1----:R-:W-:Y:S01]  /*5de0*/  LOP3.LUT R0, R9, UR14, R44, 0x96, !PT ;  /* 0x0000000e09007c12 */ /* 0x002fe2000f8e962c */
[----:B------:R-:W-:Y:S01]  /*5df0*/  FFMA.FTZ R9, R243, c[0x0][0x23c], -R19 ;  /* 0x00008f00f3097a23 */ /* 0x000fe20000010813 */
[----:B------:R-:W-:Y:S02]  /*5e00*/  HMMA.16816.F32.BF16 R84, R4, R26, R112 ;  /* 0x0000001a0454723c */ /* 0x000fe40000041870 */
[----:B------:R-:W-:-:S02]  /*5e10*/  LOP3.LUT R10, R0, 0xff, RZ, 0xc0, !PT ;  /* 0x000000ff000a7812 */ /* 0x000fc400078ec0ff */
[----:B----4-:R-:W-:Y:S01]  /*5e20*/  LOP3.LUT R3, R0, 0xffff, RZ, 0xc0, !PT ;  /* 0x0000ffff00037812 */ /* 0x010fe200078ec0ff */
[----:B------:R1:W-:Y:S03]  /*5e30*/  MUFU.EX2 R30, R9 ;  /* 0x00000009001e7308 */ /* 0x0003e60000000800 */
[----:B------:R-:W-:Y:S01]  /*5e40*/  HMMA.16816.F32.BF16 R176, R4, R12, R176 ;  /* 0x0000000c04b0723c */ /* 0x000fe200000418b0 */
[----:B------:R-:W-:-:S06]  /*5e50*/  SHF.R.U32.HI R3, RZ, 0x8, R3 ;  /* 0x00000008ff037819 */ /* 0x000fcc0000011603 */
[----:B------:R-:W-:Y:S01]  /*5e60*/  SHF.R.U32.HI R12, RZ, 0x10, R8 ;  /* 0x00000010ff0c7819 */ /* 0x000fe20000011608 */
[----:B------:R-:W-:Y:S01]  /*5e70*/  HMMA.16816.F32.BF16 R24, R4, R14, R120 ;  /* 0x0000000e0418723c */ /* 0x000fe20000041878 */
[----:B------:R-:W-:Y:S01]  /*5e80*/  PRMT R3, R10, 0x5410, R3 ;  /* 0x000054100a037816 */ /* 0x000fe20000000003 */
[----:B------:R-:W-:-:S05]  /*5e90*/  IMAD.MOV.U32 R225, RZ, RZ, R130 ;  /* 0x000000ffffe17224 */ /* 0x000fca00078e0082 */
[----:B------:R-:W-:Y:S01]  /*5ea0*/  LOP3.LUT R15, R8, 0xff, RZ, 0xc0, !PT ;  /* 0x000000ff080f7812 */ /* 0x000fe200078ec0ff */
[----:B-1----:R-:W-:Y:S01]  /*5eb0*/  FFMA.FTZ R9, R244, c[0x0][0x23c], -R19 ;  /* 0x00008f00f4097a23 */ /* 0x002fe20000010813 */
[----:B------:R-:W-:Y:S01]  /*5ec0*/  SHF.R.U32.HI R14, RZ, 0x18, R8 ;  /* 0x00000018ff0e7819 */ /* 0x000fe20000011608 */
[C---:B------:R-:W-:Y:S01]  /*5ed0*/  HMMA.16816.F32.BF16 R172, R4.reuse, R28, R172 ;  /* 0x0000001c04ac723c */ /* 0x040fe200000418ac */
[--C-:B------:R-:W-:Y:S01]  /*5ee0*/  SHF.R.U32.HI R8, RZ, 0x10, R0.reuse ;  /* 0x00000010ff087819 */ /* 0x100fe20000011600 */
[----:B------:R1:W4:Y:S01]  /*5ef0*/  MUFU.EX2 R237, R9 ;  /* 0x0000000900ed7308 */ /* 0x0003220000000800 */
[----:B------:R-:W-:Y:S01]  /*5f00*/  SHF.R.U32.HI R13, RZ, 0x18, R0 ;  /* 0x00000018ff0d7819 */ /* 0x000fe20000011600 */
[----:B------:R-:W-:Y:S01]  /*5f10*/  HSET2.LE.AND R0, R3, R193, PT ;  /* 0x000000c103007233 */ /* 0x000fe20003803000 */
[----:B--2---:R-:W-:Y:S01]  /*5f20*/  F2FP.BF16.PACK_AB R3, R42, R45 ;  /* 0x0000002d2a03723e */ /* 0x004fe200000010ff */
[----:B------:R-:W-:Y:S01]  /*5f30*/  IMAD.MOV.U32 R209, RZ, RZ, R131 ;  /* 0x000000ffffd17224 */ /* 0x000fe200078e0083 */
[----:B------:R-:W-:Y:S01]  /*5f40*/  SHF.R.U32.HI R11, RZ, 0x8, R11 ;  /* 0x00000008ff0b7819 */ /* 0x000fe2000001160b */
[----:B------:R-:W-:Y:S01]  /*5f50*/  HMMA.16816.F32.BF16 R164, R4, R48, R164 ;  /* 0x0000003004a4723c */ /* 0x000fe200000418a4 */
[----:B------:R-:W-:Y:S01]  /*5f60*/  LOP3.LUT R128, R0, R3, RZ, 0xc0, !PT ;  /* 0x0000000300807212 */ /* 0x000fe200078ec0ff */
[----:B------:R-:W-:Y:S01]  /*5f70*/  IMAD.MOV.U32 R205, RZ, RZ, R83 ;  /* 0x000000ffffcd7224 */ /* 0x000fe200078e0053 */
[----:B------:R-:W-:Y:S01]  /*5f80*/  LDSM.16.MT88.4 R120, [R216+0xbc00] ;  /* 0x00bc0000d878783b */ /* 0x000fe20000004200 */
[----:B-1----:R-:W-:-:S04]  /*5f90*/  LOP3.LUT R9, R8, 0xff, RZ, 0xc0, !PT ;  /* 0x000000ff08097812 */ /* 0x002fc800078ec0ff */
[----:B------:R-:W-:Y:S02]  /*5fa0*/  PRMT R9, R9, 0x5410, R13 ;  /* 0x0000541009097816 */ /* 0x000fe4000000000d */
[----:B---3--:R-:W-:-:S03]  /*5fb0*/  F2FP.BF16.PACK_AB R3, R31, R32 ;  /* 0x000000201f03723e */ /* 0x008fc600000010ff */
[----:B------:R-:W-:-:S05]  /*5fc0*/  HSET2.LE.AND R0, R9, R193, PT ;  /* 0x000000c109007233 */ /* 0x000fca0003803000 */
[----:B------:R-:W-:Y:S01]  /*5fd0*/  LOP3.LUT R129, R0, R3, RZ, 0xc0, !PT ;  /* 0x0000000300817212 */ /* 0x000fe200078ec0ff */
[----:B------:R-:W-:-:S04]  /*5fe0*/  FFMA.FTZ R0, R246, c[0x0][0x23c], -R18 ;  /* 0x00008f00f6007a23 */ /* 0x000fc80000010812 */
[----:B------:R1:W-:Y:S01]  /*5ff0*/  MUFU.EX2 R29, R0 ;  /* 0x00000000001d7308 */ /* 0x0003e20000000800 */
[----:B------:R-:W-:Y:S02]  /*6000*/  FFMA.FTZ R3, R251, c[0x0][0x23c], -R17 ;  /* 0x00008f00fb037a23 */ /* 0x000fe40000010811 */
[----:B-1----:R-:W-:-:S05]  /*6010*/  FFMA.FTZ R0, R248, c[0x0][0x23c], -R18 ;  /* 0x00008f00f8007a23 */ /* 0x002fca0000010812 */
[----:B------:R1:W-:Y:S01]  /*6020*/  MUFU.EX2 R28, R0 ;  /* 0x00000000001c7308 */ /* 0x0003e20000000800 */
[----:B------:R-:W-:Y:S01]  /*6030*/  PRMT R8, R15, 0x5410, R11 ;  /* 0x000054100f087816 */ /* 0x000fe2000000000b */
[----:B------:R-:W-:Y:S01]  /*6040*/  HMMA.16816.F32.BF16 R60, R4, R34, R60 ;  /* 0x00000022043c723c */ /* 0x000fe2000004183c */
[----:B-1----:R-:W-:-:S05]  /*6050*/  FFMA.FTZ R0, R247, c[0x0][0x23c], -R18 ;  /* 0x00008f00f7007a23 */ /* 0x002fca0000010812 */
[----:B------:R1:W-:Y:S02]  /*6060*/  MUFU.EX2 R19, R0 ;  /* 0x0000000000137308 */ /* 0x0003e40000000800 */
[----:B------:R-:W-:Y:S01]  /*6070*/  HMMA.16816.F32.BF16 R112, R4, R36, R96 ;  /* 0x000000240470723c */ /* 0x000fe20000041860 */
[----:B------:R-:W-:Y:S01]  /*6080*/  LOP3.LUT R10, R12, 0xff, RZ, 0xc0, !PT ;  /* 0x000000ff0c0a7812 */ /* 0x000fe200078ec0ff */
[----:B------:R-:W-:-:S04]  /*6090*/  HSET2.LE.AND R8, R8, R193, PT ;  /* 0x000000c108087233 */ /* 0x000fc80003803000 */
[----:B------:R2:W-:Y:S01]  /*60a0*/  MUFU.EX2 R15, R3 ;  /* 0x00000003000f7308 */ /* 0x0005e20000000800 */
[----:B-1----:R-:W-:Y:S01]  /*60b0*/  FFMA.FTZ R0, R249, c[0x0][0x23c], -R18 ;  /* 0x00008f00f9007a23 */ /* 0x002fe20000010812 */
[----:B------:R-:W-:Y:S01]  /*60c0*/  HMMA.16816.F32.BF16 R64, R4, R38, R64 ;  /* 0x000000260440723c */ /* 0x000fe20000041840 */
[----:B------:R-:W-:Y:S01]  /*60d0*/  F2FP.BF16.PACK_AB R9, R236, R41 ;  /* 0x00000029ec09723e */ /* 0x000fe200000010ff */
[----:B------:R-:W-:-:S04]  /*60e0*/  IMAD.MOV.U32 R206, RZ, RZ, R82 ;  /* 0x000000ffffce7224 */ /* 0x000fc800078e0052 */
[----:B------:R1:W3:Y:S01]  /*60f0*/  MUFU.EX2 R16, R0 ;  /* 0x0000000000107308 */ /* 0x0002e20000000800 */
[----:B------:R-:W-:Y:S01]  /*6100*/  PRMT R10, R10, 0x5410, R14 ;  /* 0x000054100a0a7816 */ /* 0x000fe2000000000e */
[----:B------:R-:W-:Y:S01]  /*6110*/  IMAD.MOV.U32 R208, RZ, RZ, R108 ;  /* 0x000000ffffd07224 */ /* 0x000fe200078e006c */
[----:B------:R-:W-:Y:S01]  /*6120*/  HMMA.16816.F32.BF16 R48, R4, R50, R68 ;  /* 0x000000320430723c */ /* 0x000fe20000041844 */
[----:B--2---:R-:W-:Y:S01]  /*6130*/  FFMA.FTZ R3, R250, c[0x0][0x23c], -R17 ;  /* 0x00008f00fa037a23 */ /* 0x004fe20000010811 */
[----:B------:R-:W-:Y:S01]  /*6140*/  LOP3.LUT R130, R8, R9, RZ, 0xc0, !PT ;  /* 0x0000000908827212 */ /* 0x000fe200078ec0ff */
[----:B------:R-:W-:Y:S01]  /*6150*/  IMAD.MOV.U32 R207, RZ, RZ, R109 ;  /* 0x000000ffffcf7224 */ /* 0x000fe200078e006d */
[----:B----4-:R-:W-:Y:S01]  /*6160*/  F2FP.BF16.PACK_AB R11, R237, R30 ;  /* 0x0000001eed0b723e */ /* 0x010fe200000010ff */
[----:B------:R-:W-:Y:S01]  /*6170*/  IMAD.MOV.U32 R230, RZ, RZ, R21 ;  /* 0x000000ffffe67224 */ /* 0x000fe200078e0015 */
[----:B------:R-:W2:Y:S04]  /*6180*/  LDSM.16.MT88.4 R80, [R218+0x9c00] ;  /* 0x009c0000da50783b */ /* 0x000ea80000004200 */
[----:B------:R-:W4:Y:S01]  /*6190*/  LDSM.16.MT88.4 R96, [R216+0xac00] ;  /* 0x00ac0000d860783b */ /* 0x000f220000004200 */
[----:B-1----:R-:W-:Y:S01]  /*61a0*/  LOP3.LUT R0, R23, UR5, R40, 0x96, !PT ;  /* 0x0000000517007c12 */ /* 0x002fe2000f8e9628 */
[----:B------:R1:W-:Y:S01]  /*61b0*/  MUFU.EX2 R14, R3 ;  /* 0x00000003000e7308 */ /* 0x0003e20000000800 */
[----:B------:R-:W-:Y:S01]  /*61c0*/  HSET2.LE.AND R10, R10, R193, PT ;  /* 0x000000c10a0a7233 */ /* 0x000fe20003803000 */
[----:B------:R-:W-:Y:S01]  /*61d0*/  FFMA.FTZ R7, R192, c[0x0][0x23c], -R17 ;  /* 0x00008f00c0077a23 */ /* 0x000fe20000010811 */
[----:B------:R-:W2:Y:S01]  /*61e0*/  LDSM.16.MT88.4 R108, [R218+0xac00] ;  /* 0x00ac0000da6c783b */ /* 0x000ea20000004200 */
[----:B------:R-:W-:-:S03]  /*61f0*/  IMAD.WIDE.U32 R4, R0, -0x2daee0ad, RZ ;  /* 0xd2511f5300047825 */ /* 0x000fc600078e00ff */
[----:B------:R-:W2:Y:S02]  /*6200*/  LDSM.16.MT88.4 R20, [R218+0xbc00] ;  /* 0x00bc0000da14783b */ /* 0x000ea40000004200 */
[----:B------:R-:W-:Y:S02]  /*6210*/  LOP3.LUT R0, R5, UR14, R52, 0x96, !PT ;  /* 0x0000000e05007c12 */ /* 0x000fe4000f8e9634 */
[----:B------:R-:W-:Y:S01]  /*6220*/  LOP3.LUT R6, R4, 0xffff, RZ, 0xc0, !PT ;  /* 0x0000ffff04067812 */ /* 0x000fe200078ec0ff */
[----:B------:R-:W-:Y:S01]  /*6230*/  FFMA.FTZ R5, R252, c[0x0][0x23c], -R17 ;  /* 0x00008f00fc057a23 */ /* 0x000fe20000010811 */
[----:B-1----:R-:W-:Y:S02]  /*6240*/  SHF.R.U32.HI R3, RZ, 0x10, R4 ;  /* 0x00000010ff037819 */ /* 0x002fe40000011604 */
[----:B------:R-:W-:Y:S02]  /*6250*/  LOP3.LUT R9, R4, 0xff, RZ, 0xc0, !PT ;  /* 0x000000ff04097812 */ /* 0x000fe400078ec0ff */
[----:B------:R-:W-:-:S02]  /*6260*/  LOP3.LUT R8, R3, 0xff, RZ, 0xc0, !PT ;  /* 0x000000ff03087812 */ /* 0x000fc400078ec0ff */
[----:B------:R-:W-:Y:S02]  /*6270*/  SHF.R.U32.HI R12, RZ, 0x18, R4 ;  /* 0x00000018ff0c7819 */ /* 0x000fe40000011604 */
[----:B------:R-:W-:Y:S02]  /*6280*/  LOP3.LUT R3, R0, 0xffff, RZ, 0xc0, !PT ;  /* 0x0000ffff00037812 */ /* 0x000fe400078ec0ff */
[----:B------:R-:W-:Y:S01]  /*6290*/  SHF.R.U32.HI R4, RZ, 0x10, R0 ;  /* 0x00000010ff047819 */ /* 0x000fe20000011600 */
[----:B------:R1:W-:Y:S01]  /*62a0*/  MUFU.EX2 R235, R5 ;  /* 0x0000000500eb7308 */ /* 0x0003e20000000800 */
[----:B------:R-:W-:Y:S02]  /*62b0*/  LOP3.LUT R131, R10, R11, RZ, 0xc0, !PT ;  /* 0x0000000b0a837212 */ /* 0x000fe400078ec0ff */
[----:B------:R-:W-:Y:S02]  /*62c0*/  SHF.R.U32.HI R6, RZ, 0x8, R6 ;  /* 0x00000008ff067819 */ /* 0x000fe40000011606 */
[----:B------:R-:W-:-:S02]  /*62d0*/  LOP3.LUT R11, R0, 0xff, RZ, 0xc0, !PT ;  /* 0x000000ff000b7812 */ /* 0x000fc400078ec0ff */
[----:B------:R-:W-:Y:S02]  /*62e0*/  SHF.R.U32.HI R10, RZ, 0x18, R0 ;  /* 0x00000018ff0a7819 */ /* 0x000fe40000011600 */
[----:B------:R-:W-:Y:S02]  /*62f0*/  LOP3.LUT R4, R4, 0xff, RZ, 0xc0, !PT ;  /* 0x000000ff04047812 */ /* 0x000fe400078ec0ff */
[----:B------:R-:W-:Y:S02]  /*6300*/  PRMT R0, R9, 0x5410, R6 ;  /* 0x0000541009007816 */ /* 0x000fe40000000006 */
[----:B-1----:R-:W-:Y:S02]  /*6310*/  SHF.R.U32.HI R5, RZ, 0x8, R3 ;  /* 0x00000008ff057819 */ /* 0x002fe40000011603 */
[----:B------:R-:W-:Y:S01]  /*6320*/  PRMT R3, R8, 0x5410, R12 ;  /* 0x0000541008037816 */ /* 0x000fe2000000000c */
[----:B------:R-:W-:Y:S01]  /*6330*/  IMAD.MOV.U32 R192, RZ, RZ, R196 ;  /* 0x000000ffffc07224 */ /* 0x000fe200078e00c4 */
[----:B------:R-:W-:Y:S01]  /*6340*/  PRMT R6, R11, 0x5410, R5 ;  /* 0x000054100b067816 */ /* 0x000fe20000000005 */
[----:B------:R-:W-:Y:S01]  /*6350*/  IMAD.MOV.U32 R196, RZ, RZ, R197 ;  /* 0x000000ffffc47224 */ /* 0x000fe200078e00c5 */
[----:B------:R-:W-:Y:S01]  /*6360*/  PRMT R5, R4, 0x5410, R10 ;  /* 0x0000541004057816 */ /* 0x000fe2000000000a */
[----:B------:R-:W-:Y:S01]  /*6370*/  IMAD.MOV.U32 R197, RZ, RZ, R198 ;  /* 0x000000ffffc57224 */ /* 0x000fe200078e00c6 */
[--C-:B------:R-:W-:Y:S01]  /*6380*/  HSET2.LE.AND R0, R0, R193.reuse, PT ;  /* 0x000000c100007233 */ /* 0x100fe20003803000 */
[----:B------:R-:W-:Y:S01]  /*6390*/  IMAD.MOV.U32 R198, RZ, RZ, R199 ;  /* 0x000000ffffc67224 */ /* 0x000fe200078e00c7 */
[--C-:B------:R-:W-:Y:S01]  /*63a0*/  HSET2.LE.AND R4, R3, R193.reuse, PT ;  /* 0x000000c103047233 */ /* 0x100fe20003803000 */
[----:B---3--:R-:W-:Y:S01]  /*63b0*/  F2FP.BF16.PACK_AB R3, R16, R19 ;  /* 0x000000131003723e */ /* 0x008fe200000010ff */
[----:B------:R-:W-:Y:S01]  /*63c0*/  IMAD.MOV.U32 R199, RZ, RZ, R200 ;  /* 0x000000ffffc77224 */ /* 0x000fe200078e00c8 */
[----:B------:R1:W3:Y:S01]  /*63d0*/  MUFU.EX2 R13, R7 ;  /* 0x00000007000d7308 */ /* 0x0002e20000000800 */
[--C-:B------:R-:W-:Y:S01]  /*63e0*/  HSET2.LE.AND R6, R6, R193.reuse, PT ;  /* 0x000000c106067233 */ /* 0x100fe20003803000 */
[----:B------:R-:W-:Y:S01]  /*63f0*/  IMAD.MOV.U32 R200, RZ, RZ, R201 ;  /* 0x000000ffffc87224 */ /* 0x000fe200078e00c9 */
[----:B------:R-:W-:Y:S01]  /*6400*/  HSET2.LE.AND R8, R5, R193, PT ;  /* 0x000000c105087233 */ /* 0x000fe20003803000 */
[----:B------:R-:W-:-:S02]  /*6410*/  IMAD.MOV.U32 R193, RZ, RZ, R194 ;  /* 0x000000ffffc17224 */ /* 0x000fc400078e00c2 */
[----:B------:R-:W-:Y:S01]  /*6420*/  IMAD.MOV.U32 R201, RZ, RZ, R202 ;  /* 0x000000ffffc97224 */ /* 0x000fe200078e00ca */
[----:B------:R-:W-:Y:S01]  /*6430*/  LOP3.LUT R170, R0, R3, RZ, 0xc0, !PT ;  /* 0x0000000300aa7212 */ /* 0x000fe200078ec0ff */
[----:B------:R-:W-:Y:S02]  /*6440*/  IMAD.MOV.U32 R202, RZ, RZ, R203 ;  /* 0x000000ffffca7224 */ /* 0x000fe400078e00cb */
[----:B------:R-:W-:Y:S02]  /*6450*/  IMAD.MOV.U32 R194, RZ, RZ, R2 ;  /* 0x000000ffffc27224 */ /* 0x000fe400078e0002 */
[----:B------:R2:W5:Y:S01]  /*6460*/  LDL.LU R2, [R1+0x60] ;  /* 0x0000600001027983 */ /* 0x0005620000300800 */
[----:B------:R-:W-:Y:S01]  /*6470*/  IMAD.MOV.U32 R203, RZ, RZ, R134 ;  /* 0x000000ffffcb7224 */ /* 0x000fe200078e0086 */
[----:B-1----:R-:W-:Y:S02]  /*6480*/  F2FP.BF16.PACK_AB R7, R28, R29 ;  /* 0x0000001d1c07723e */ /* 0x002fe400000010ff */
[----:B------:R1:W5:Y:S01]  /*6490*/  LDL.LU R134, [R1+0x5c] ;  /* 0x00005c0001867983 */ /* 0x0003620000300800 */
[----:B------:R-:W-:Y:S01]  /*64a0*/  FADD.FTZ R3, R221, R222 ;  /* 0x000000dedd037221 */ /* 0x000fe20000010000 */
[----:B------:R-:W-:-:S02]  /*64b0*/  LOP3.LUT R168, R6, R7, RZ, 0xc0, !PT ;  /* 0x0000000706a87212 */ /* 0x000fc400078ec0ff */
[----:B------:R1:W5:Y:S01]  /*64c0*/  LDL.LU R222, [R1+0x58] ;  /* 0x0000580001de7983 */ /* 0x0003620000300800 */
[----:B------:R-:W-:-:S03]  /*64d0*/  FADD.FTZ R6, R219, R220 ;  /* 0x000000dcdb067221 */ /* 0x000fc60000010000 */
[----:B------:R1:W5:Y:S01]  /*64e0*/  LDL.LU R221, [R1+0x54] ;  /* 0x0000540001dd7983 */ /* 0x0003620000300800 */
[----:B------:R-:W-:-:S03]  /*64f0*/  FADD.FTZ R7, R245, R217 ;  /* 0x000000d9f5077221 */ /* 0x000fc60000010000 */
[----:B------:R1:W5:Y:S04]  /*6500*/  LDL.LU R220, [R1+0x50] ;  /* 0x0000500001dc7983 */ /* 0x0003680000300800 */
[----:B------:R1:W5:Y:S04]  /*6510*/  LDL.LU R219, [R1+0x4c] ;  /* 0x00004c0001db7983 */ /* 0x0003680000300800 */
[----:B------:R1:W5:Y:S01]  /*6520*/  LDL.LU R217, [R1+0x48] ;  /* 0x0000480001d97983 */ /* 0x0003620000300800 */
[----:B---3--:R-:W-:-:S04]  /*6530*/  F2FP.BF16.PACK_AB R0, R13, R15 ;  /* 0x0000000f0d00723e */ /* 0x008fc800000010ff */
[----:B------:R-:W-:Y:S01]  /*6540*/  LOP3.LUT R169, R8, R0, RZ, 0xc0, !PT ;  /* 0x0000000008a97212 */ /* 0x000fe200078ec0ff */
[----:B------:R-:W-:Y:S02]  /*6550*/  FADD.FTZ R0, R193, R192 ;  /* 0x000000c0c1007221 */ /* 0x000fe40000010000 */
[----:B------:R-:W-:Y:S02]  /*6560*/  FADD.FTZ R3, R195, R3 ;  /* 0x00000003c3037221 */ /* 0x000fe40000010000 */
[----:B------:R-:W-:Y:S01]  /*6570*/  FADD.FTZ R0, R194, R0 ;  /* 0x00000000c2007221 */ /* 0x000fe20000010000 */
[----:B------:R-:W-:Y:S01]  /*6580*/  F2FP.BF16.PACK_AB R5, R235, R14 ;  /* 0x0000000eeb05723e */ /* 0x000fe200000010ff */
[----:B------:R-:W-:Y:S02]  /*6590*/  FADD.FTZ R6, R196, R6 ;  /* 0x00000006c4067221 */ /* 0x000fe40000010000 */
[----:B------:R-:W-:Y:S02]  /*65a0*/  FADD.FTZ R7, R197, R7 ;  /* 0x00000007c5077221 */ /* 0x000fe40000010000 */
[----:B------:R-:W-:-:S02]  /*65b0*/  FADD.FTZ R0, R198, R0 ;  /* 0x00000000c6007221 */ /* 0x000fc40000010000 */
[----:B------:R-:W-:Y:S01]  /*65c0*/  FADD.FTZ R3, R199, R3 ;  /* 0x00000003c7037221 */ /* 0x000fe20000010000 */
[----:B------:R-:W-:Y:S01]  /*65d0*/  LOP3.LUT R171, R4, R5, RZ, 0xc0, !PT ;  /* 0x0000000504ab7212 */ /* 0x000fe200078ec0ff */
        /* <DEDUP_REMOVED lines=25> */
[----:B------:R-:W-:Y:S01]  /*6770*/  FADD.FTZ R0, R139, R0 ;  /* 0x000000008b007221 */ /* 0x000fe20000010000 */
[----:B------:R-:W3:Y:S01]  /*6780*/  LDC.U8 R245, c[0x0][0x2d8] ;  /* 0x0000b600fff57b82 */ /* 0x000ee20000000000 */
        /* <DEDUP_REMOVED lines=18> */
[----:B------:R-:W-:Y:S02]  /*68b0*/  FADD.FTZ R233, R19, R233 ;  /* 0x000000e913e97221 */ /* 0x000fe40000010000 */
[----:B------:R-:W-:Y:S02]  /*68c0*/  FADD.FTZ R4, R14, R4 ;  /* 0x000000040e047221 */ /* 0x000fe40000010000 */
[----:B------:R-:W-:-:S03]  /*68d0*/  FADD.FTZ R3, R41, R3 ;  /* 0x0000000329037221 */ /* 0x000fc60000010000 */
[----:B------:R-:W-:Y:S01]  /*68e0*/  HMMA.16816.F32.BF16 R140, R168, R152, R140 ;  /* 0x00000098a88c723c */ /* 0x000fe2000004188c */
[----:B------:R-:W-:-:S07]  /*68f0*/  FADD.FTZ R0, R30, R0 ;  /* 0x000000001e007221 */ /* 0x000fce0000010000 */
[----:B------:R-:W-:Y:S01]  /*6900*/  HMMA.16816.F32.BF16 R152, R168, R154, R84 ;  /* 0x0000009aa898723c */ /* 0x000fe20000041854 */
[----:B------:R-:W-:Y:S02]  /*6910*/  FADD.FTZ R233, R16, R233 ;  /* 0x000000e910e97221 */ /* 0x000fe40000010000 */
[----:B------:R-:W-:-:S05]  /*6920*/  FADD.FTZ R235, R235, R4 ;  /* 0x00000004ebeb7221 */ /* 0x000fca0000010000 */
        /* <DEDUP_REMOVED lines=13> */
[----:B------:R-:W-:Y:S08]  /*6a00*/  HMMA.16816.F32.BF16 R112, R168, R120, R112 ;  /* 0x00000078a870723c */ /* 0x000ff00000041870 */
[----:B------:R-:W-:Y:S08]  /*6a10*/  HMMA.16816.F32.BF16 R124, R128, R20, R124 ;  /* 0x00000014807c723c */ /* 0x000ff0000004187c */
[C---:B------:R-:W-:Y:S08]  /*6a20*/  HMMA.16816.F32.BF16 R80, R168.reuse, R82, R24 ;  /* 0x00000052a850723c */ /* 0x040ff00000041818 */
[C---:B------:R-:W-:Y:S08]  /*6a30*/  HMMA.16816.F32.BF16 R96, R168.reuse, R98, R56 ;  /* 0x00000062a860723c */ /* 0x040ff00000041838 */
[C---:B------:R-:W-:Y:S08]  /*6a40*/  HMMA.16816.F32.BF16 R108, R168.reuse, R110, R60 ;  /* 0x0000006ea86c723c */ /* 0x040ff0000004183c */
[C---:B------:R-:W-:Y:S08]  /*6a50*/  HMMA.16816.F32.BF16 R120, R168.reuse, R122, R64 ;  /* 0x0000007aa878723c */ /* 0x040ff00000041840 */
[----:B------:R-:W-:Y:S08]  /*6a60*/  HMMA.16816.F32.BF16 R164, R168, R20, R164 ;  /* 0x00000014a8a4723c */ /* 0x000ff000000418a4 */
[-C--:B------:R-:W-:Y:S08]  /*6a70*/  HMMA.16816.F32.BF16 R128, R128, R22.reuse, R180 ;  /* 0x000000168080723c */ /* 0x080ff000000418b4 */
[----:B------:R-:W-:Y:S01]  /*6a80*/  HMMA.16816.F32.BF16 R168, R168, R22, R48 ;  /* 0x00000016a8a8723c */ /* 0x000fe20000041830 */
[----:B------:R-:W-:Y:S07]  /*6a90*/  @!P5 BRA `(.L_x_337) ;  /* 0x000046200000d947 */ /* 0x000fee0003800000 */
[----:B-1-3--:R-:W2:Y:S01]  /*6aa0*/  LDL.LU R231, [R1+0x8] ;  /* 0x0000080001e77983 */ /* 0x00aea20000300800 */
[----:B------:R-:W-:Y:S01]  /*6ab0*/  IMAD.MOV.U32 R132, RZ, RZ, R135 ;  /* 0x000000ffff847224 */ /* 0x000fe200078e0087 */
[----:B-----5:R-:W-:Y:S01]  /*6ac0*/  MOV R138, R2 ;  /* 0x00000002008a7202 */ /* 0x020fe20000000f00 */
[----:B------:R-:W-:Y:S01]  /*6ad0*/  IMAD.MOV.U32 R0, RZ, RZ, R136 ;  /* 0x000000ffff007224 */ /* 0x000fe200078e0088 */
[----:B------:R-:W3:Y:S01]  /*6ae0*/  LDL.LU R227, [R1+0x4] ;  /* 0x0000040001e37983 */ /* 0x000ee20000300800 */
[----:B------:R-:W-:-:S03]  /*6af0*/  IMAD.MOV.U32 R137, RZ, RZ, R134 ;  /* 0x000000ffff897224 */ /* 0x000fc600078e0086 */
[----:B------:R-:W4:Y:S04]  /*6b00*/  LDL.LU R228, [R1+0x44] ;  /* 0x0000440001e47983 */ /* 0x000f280000300800 */
[----:B------:R-:W4:Y:S04]  /*6b10*/  LDL R230, [R1+0x38] ;  /* 0x0000380001e67983 */ /* 0x000f280000100800 */
[----:B------:R-:W4:Y:S01]  /*6b20*/  LDL R229, [R1+0x34] ;  /* 0x0000340001e57983 */ /* 0x000f220000100800 */
[----:B--2---:R-:W-:-:S03]  /*6b30*/  LEA.HI.SX32 R223, R231, 0xfffffffe, 0x1a ;  /* 0xfffffffee7df7811 */ /* 0x004fc600078fd2ff */
[----:B------:R-:W2:Y:S04]  /*6b40*/  LDL.LU R231, [R1+0x40] ;  /* 0x0000400001e77983 */ /* 0x000ea80000300800 */
[----:B------:R-:W2:Y:S01]  /*6b50*/  LDL.64 R224, [R1+0x10] ;  /* 0x0000100001e07983 */ /* 0x000ea20000100a00 */
[----:B---3--:R-:W-:-:S04]  /*6b60*/  IMAD.WIDE.U32 R242, R227, -0x326172a9, RZ ;  /* 0xcd9e8d57e3f27825 */ /* 0x008fc800078e00ff */
[----:B----4-:R-:W-:Y:S01]  /*6b70*/  IMAD.WIDE.U32 R240, R228, -0x326172a9, RZ ;  /* 0xcd9e8d57e4f07825 */ /* 0x010fe200078e00ff */
[----:B------:R-:W-:Y:S02]  /*6b80*/  ISETP.GE.AND P2, PT, R230, c[0x0][0x220], PT ;  /* 0x00008800e6007a0c */ /* 0x000fe40003f46270 */
[-C--:B------:R-:W-:Y:S02]  /*6b90*/  LOP3.LUT R230, R243, R184.reuse, RZ, 0x3c, !PT ;  /* 0x000000b8f3e67212 */ /* 0x080fe400078e3cff */
[----:B------:R-:W-:Y:S02]  /*6ba0*/  LOP3.LUT R228, R241, R184, RZ, 0x3c, !PT ;  /* 0x000000b8f1e47212 */ /* 0x000fe400078e3cff */
[----:B------:R-:W-:Y:S02]  /*6bb0*/  ISETP.GE.AND P3, PT, R229, c[0x0][0x220], PT ;  /* 0x00008800e5007a0c */ /* 0x000fe40003f66270 */
[----:B------:R-:W-:Y:S01]  /*6bc0*/  PRMT R226, R245, 0x7054, R245 ;  /* 0x00007054f5e27816 */ /* 0x000fe200000000f5 */
[----:B------:R-:W-:Y:S01]  /*6bd0*/  IMAD.WIDE.U32 R228, R228, -0x2daee0ad, RZ ;  /* 0xd2511f53e4e47825 */ /* 0x000fe200078e00ff */
[----:B--2---:R-:W-:-:S03]  /*6be0*/  ISETP.GE.AND P4, PT, R224, c[0x0][0x220], PT ;  /* 0x00008800e0007a0c */ /* 0x004fc60003f86270 */
[----:B------:R-:W-:-:S04]  /*6bf0*/  IMAD.WIDE.U32 R224, R231, -0x2daee0ad, RZ ;  /* 0xd2511f53e7e07825 */ /* 0x000fc800078e00ff */
[----:B------:R-:W-:Y:S01]  /*6c00*/  IMAD.WIDE.U32 R230, R230, -0x2daee0ad, RZ ;  /* 0xd2511f53e6e67825 */ /* 0x000fe200078e00ff */
[----:B------:R-:W-:Y:S05]  /*6c10*/  BRA `(.L_x_338) ;  /* 0x000003a000007947 */ /* 0x000fea0003800000 */
.L_x_340:
[----:B------:R-:W2:Y:S01]  /*6c20*/  LDL.64 R244, [R1+0x28] ;  /* 0x0000280001f47983 */ /* 0x000ea20000100a00 */
[----:B------:R-:W-:Y:S03]  /*6c30*/  IADD3 R2, R223, -0x1, RZ ;  /* 0xffffffffdf027810 */ /* 0x000fe60007ffe0ff */
[----:B------:R-:W3:Y:S01]  /*6c40*/  LDL.64 R238, [R1+0x18] ;  /* 0x0000180001ee7983 */ /* 0x000ee20000100a00 */
[----:B------:R-:W-:Y:S01]  /*6c50*/  SHF.R.S32.HI R3, RZ, 0x1f, R2 ;  /* 0x0000001fff037819 */ /* 0x000fe20000011402 */
[C---:B------:R-:W-:Y:S02]  /*6c60*/  IMAD.WIDE.U32 R134, R2.reuse, c[0x0][0x198], RZ ;  /* 0x0000660002867a25 */ /* 0x040fe400078e00ff */
        /* <DEDUP_REMOVED lines=21> */
[----:B------:R-:W-:Y:S01]  /*6dc0*/  @!P2 LEA R2, P0, R3, c[0x0][0x168], 0x1 ;  /* 0x00005a000302aa11 */ /* 0x000fe200078008ff */
        /* <DEDUP_REMOVED lines=31> */
.L_x_338:
[----:B------:R-:W2:Y:S01]  /*6fc0*/  LDL.64 R8, [R1+0x20] ;  /* 0x0000200001087983 */ /* 0x000ea20000100a00 */
[----:B------:R-:W-:Y:S04]  /*6fd0*/  DEPBAR.LE SB0, 0x0 ;  /* 0x000080000000791a */ /* 0x000fe80000000000 */
[----:B------:R-:W-:Y:S01]  /*6fe0*/  SHF.R.S32.HI R2, RZ, 0x1f, R223 ;  /* 0x0000001fff027819 */ /* 0x000fe200000114df */
[----:B------:R-:W3:Y:S01]  /*6ff0*/  LDL R7, [R1+0xc] ;  /* 0x00000c0001077983 */ /* 0x000ee20000100800 */
[C---:B------:R-:W-:Y:S04]  /*7000*/  IMAD.WIDE.U32 R4, R223.reuse, c[0x0][0x1a0], RZ ;  /* 0x00006800df047a25 */ /* 0x040fe800078e00ff */
[----:B------:R-:W-:Y:S01]  /*7010*/  IMAD R2, R2, c[0x0][0x1a0], RZ ;  /* 0x0000680002027a24 */ /* 0x000fe200078e02ff */
[----:B------:R-:W-:Y:S01]  /*7020*/  BAR.SYNC.DEFER_BLOCKING 0x0 ;  /* 0x0000000000007b1d */ /* 0x000fe20000010000 */
[----:B------:R-:W-:Y:S02]  /*7030*/  IMAD.MOV.U32 R6, RZ, RZ, c[0x0][0x1a0] ;  /* 0x00006800ff067624 */ /* 0x000fe400078e00ff */
[----:B------:R-:W-:Y:S04]  /*7040*/  IMAD R3, R223, c[0x0][0x1a4], R2 ;  /* 0x00006900df037a24 */ /* 0x000fe800078e0202 */
[----:B------:R-:W-:Y:S01]  /*7050*/  IMAD.IADD R5, R5, 0x1, R3 ;  /* 0x0000000105057824 */ /* 0x000fe200078e0203 */
[----:B------:R-:W-:Y:S06]  /*7060*/  @P4 STS [R222+0x9000], RZ ;  /* 0x009000ffde004388 */ /* 0x000fec0000000800 */
[----:B------:R-:W-:Y:S06]  /*7070*/  @P4 STS [R222+0x9004], RZ ;  /* 0x009004ffde004388 */ /* 0x000fec0000000800 */
[----:B------:R-:W-:Y:S01]  /*7080*/  @P4 STS.64 [R222+0x9008], RZ ;  /* 0x009008ffde004388 */ /* 0x000fe20000000a00 */
[----:B--2---:R-:W-:Y:S04]  /*7090*/  LEA R2, P0, R4, R8, 0x6 ;  /* 0x0000000804027211 */ /* 0x004fe800078030ff */
[----:B------:R-:W-:Y:S02]  /*70a0*/  @!P4 LEA R16, P1, R2, c[0x0][0x170], 0x1 ;  /* 0x00005c000210ca11 */ /* 0x000fe400078208ff */
[----:B---3--:R-:W-:Y:S01]  /*70b0*/  LEA.HI.X R4, R4, R7, R5, 0x6, P0 ;  /* 0x0000000704047211 */ /* 0x008fe200000f3405 */
[----:B------:R-:W-:Y:S01]  /*70c0*/  IMAD.MOV.U32 R7, RZ, RZ, c[0x0][0x1a4] ;  /* 0x00006900ff077624 */ /* 0x000fe200078e00ff */
[C---:B------:R-:W-:Y:S02]  /*70d0*/  @!P3 LEA R12, P0, R2.reuse, c[0x0][0x170], 0x1 ;  /* 0x00005c00020cba11 */ /* 0x040fe400078008ff */
[C-C-:B------:R-:W-:Y:S02]  /*70e0*/  @!P4 LEA.HI.X R17, R2.reuse, c[0x0][0x174], R4.reuse, 0x1, P1 ;  /* 0x00005d000211ca11 */ /* 0x140fe400008f0c04 */
[C-C-:B------:R-:W-:Y:S02]  /*70f0*/  @!P3 LEA.HI.X R13, R2.reuse, c[0x0][0x174], R4.reuse, 0x1, P0 ;  /* 0x00005d00020dba11 */ /* 0x140fe400000f0c04 */
[----:B------:R-:W-:Y:S01]  /*7100*/  @!P2 LEA R10, P5, R2, c[0x0][0x170], 0x1 ;  /* 0x00005c00020aaa11 */ /* 0x000fe200078a08ff */
[----:B------:R-:W-:Y:S01]  /*7110*/  @!PT LDS RZ, [RZ] ;  /* 0x00000000fffff984 */ /* 0x000fe20000000800 */
[----:B------:R-:W-:Y:S01]  /*7120*/  @!PT LDS RZ, [RZ] ;  /* 0x00000000fffff984 */ /* 0x000fe20000000800 */
[----:B------:R-:W-:Y:S01]  /*7130*/  @!PT LDS RZ, [RZ] ;  /* 0x00000000fffff984 */ /* 0x000fe20000000800 */
[----:B------:R1:W-:Y:S01]  /*7140*/  @!P4 LDGSTS.E.BYPASS.LTC128B.128 [R222+0x9000], [R16.64] ;  /* 0x0900000010decfae */ /* 0x0003e2000b901d52 */
[----:B------:R-:W-:Y:S02]  /*7150*/  LEA R3, P6, R6, R2, 0x5 ;  /* 0x0000000206037211 */ /* 0x000fe400078c28ff */
[----:B------:R-:W-:Y:S02]  /*7160*/  @!P2 LEA.HI.X R11, R2, c[0x0][0x174], R4, 0x1, P5 ;  /* 0x00005d00020baa11 */ /* 0x000fe400028f0c04 */
[----:B------:R-:W-:Y:S01]  /*7170*/  LEA.HI.X R5, R6, R4, R7, 0x5, P6 ;  /* 0x0000000406057211 */ /* 0x000fe200030f2c07 */
        /* <DEDUP_REMOVED lines=9> */
[----:B------:R-:W-:Y:S02]  /*7210*/  @!P2 LEA R6, P0, R3, c[0x0][0x170], 0x1 ;  /* 0x00005c000306aa11 */ /* 0x000fe400078008ff */
[----:B------:R-:W-:Y:S01]  /*7220*/  ISETP.GT.AND P5, PT, R223, RZ, PT ;  /* 0x000000ffdf00720c */ /* 0x000fe20003fa4270 */
[----:B------:R-:W-:Y:S01]  /*7230*/  @P2 STS.128 [R222+0xb000], RZ ;  /* 0x00b000ffde002388 */ /* 0x000fe20000000c00 */
[----:B------:R-:W-:Y:S05]  /*7240*/  @!P2 LEA.HI.X R7, R3, c[0x0][0x174], R5, 0x1, P0 ;  /* 0x00005d000307aa11 */ /* 0x000fea00000f0c05 */
        /* <DEDUP_REMOVED lines=155> */
.L_x_339:
        /* <DEDUP_REMOVED lines=844> */
.L_x_337:
[----:B-1-3--:R-:W2:Y:S04]  /*b0c0*/  LDL.LU R139, [R1+0x30] ;  /* 0x00003000018b7983 */ /* 0x00aea80000300800 */
[----:B------:R-:W1:Y:S04]  /*b0d0*/  SHFL.BFLY PT, R0, R235, 0x2, 0x1f ;  /* 0x0c401f00eb007f89 */ /* 0x000e6800000e0000 */
[----:B------:R-:W3:Y:S04]  /*b0e0*/  SHFL.BFLY PT, R3, R233, 0x2, 0x1f ;  /* 0x0c401f00e9037f89 */ /* 0x000ee800000e0000 */
[----:B------:R-:W4:Y:S04]  /*b0f0*/  SHFL.BFLY PT, R7, R236, 0x2, 0x1f ;  /* 0x0c401f00ec077f89 */ /* 0x000f2800000e0000 */
[----:B------:R-:W2:Y:S04]  /*b100*/  S2R R138, SR_CTAID.Y ;  /* 0x00000000008a7919 */ /* 0x000ea80000002600 */
[----:B------:R-:W4:Y:S04]  /*b110*/  SHFL.BFLY PT, R6, R237, 0x2, 0x1f ;  /* 0x0c401f00ed067f89 */ /* 0x000f2800000e0000 */
[----:B------:R-:W4:Y:S01]  /*b120*/  S2R R54, SR_TID.X ;  /* 0x0000000000367919 */ /* 0x000f220000002100 */
[----:B-1----:R-:W-:-:S02]  /*b130*/  FADD.FTZ R0, R0, R235 ;  /* 0x000000eb00007221 */ /* 0x002fc40000010000 */
[----:B---3--:R-:W-:-:S03]  /*b140*/  FADD.FTZ R3, R3, R233 ;  /* 0x000000e903037221 */ /* 0x008fc60000010000 */
[----:B------:R-:W1:Y:S01]  /*b150*/  SHFL.BFLY PT, R5, R0, 0x1, 0x1f ;  /* 0x0c201f0000057f89 */ /* 0x000e6200000e0000 */
[----:B----4-:R-:W-:-:S03]  /*b160*/  FADD.FTZ R7, R7, R236 ;  /* 0x000000ec07077221 */ /* 0x010fc60000010000 */
[----:B------:R-:W3:Y:S04]  /*b170*/  SHFL.BFLY PT, R4, R3, 0x1, 0x1f ;  /* 0x0c201f0003047f89 */ /* 0x000ee800000e0000 */
[----:B------:R-:W4:Y:S01]  /*b180*/  SHFL.BFLY PT, R9, R7, 0x1, 0x1f ;  /* 0x0c201f0007097f89 */ /* 0x000f2200000e0000 */
[----:B------:R-:W-:Y:S01]  /*b190*/  FADD.FTZ R6, R6, R237 ;  /* 0x000000ed06067221 */ /* 0x000fe20000010000 */
[----:B------:R-:W-:-:S04]  /*b1a0*/  SHF.R.S32.HI R25, RZ, 0x1f, R54 ;  /* 0x0000001fff197819 */ /* 0x000fc80000011436 */
[----:B------:R-:W4:Y:S01]  /*b1b0*/  SHFL.BFLY PT, R8, R6, 0x1, 0x1f ;  /* 0x0c201f0006087f89 */ /* 0x000f2200000e0000 */
[----:B-1----:R-:W-:Y:S01]  /*b1c0*/  FADD.FTZ R52, R0, R5 ;  /* 0x0000000500347221 */ /* 0x002fe20000010000 */
[----:B------:R-:W-:Y:S01]  /*b1d0*/  MOV R0, 0x3f800000 ;  /* 0x3f80000000007802 */ /* 0x000fe20000000f00 */
[----:B---3--:R-:W-:-:S03]  /*b1e0*/  FADD.FTZ R53, R3, R4 ;  /* 0x0000000403357221 */ /* 0x008fc60000010000 */
[----:B------:R-:W-:Y:S02]  /*b1f0*/  FSETP.NE.FTZ.AND P5, PT, R52, RZ, PT ;  /* 0x000000ff3400720b */ /* 0x000fe40003fb5000 */
[----:B------:R-:W-:Y:S01]  /*b200*/  MOV R3, 0x3f800000 ;  /* 0x3f80000000037802 */ /* 0x000fe20000000f00 */
[----:B----4-:R-:W-:Y:S01]  /*b210*/  FADD.FTZ R51, R7, R9 ;  /* 0x0000000907337221 */ /* 0x010fe20000010000 */
[----:B------:R-:W-:-:S04]  /*b220*/  FSETP.NE.FTZ.AND P6, PT, R53, RZ, PT ;  /* 0x000000ff3500720b */ /* 0x000fc80003fd5000 */
[----:B------:R-:W-:Y:S01]  /*b230*/  FSETP.NE.FTZ.AND P4, PT, R51, RZ, PT ;  /* 0x000000ff3300720b */ /* 0x000fe20003f95000 */
[----:B------:R-:W-:-:S04]  /*b240*/  FADD.FTZ R132, R6, R8 ;  /* 0x0000000806847221 */ /* 0x000fc80000010000 */
[----:B------:R-:W-:Y:S01]  /*b250*/  @P5 MUFU.RCP R3, R52 ;  /* 0x0000003400035308 */ /* 0x000fe20000001000 */
[----:B------:R-:W-:-:S07]  /*b260*/  FSETP.NE.FTZ.AND P3, PT, R132, RZ, PT ;  /* 0x000000ff8400720b */ /* 0x000fce0003f75000 */
        /* <DEDUP_REMOVED lines=107> */
[----:B-1----:R-:W-:Y:S02]  /*b920*/  FMUL.FTZ R3, R3, c[0x0][0x2dc] ;  /* 0x0000b70003037a20 */ /* 0x002fe40000410000 */
[----:B------:R-:W-:Y:S01]  /*b930*/  FMUL.FTZ R98, R4, R98 ;  /* 0x0000006204627220 */ /* 0x000fe20000410000 */
[----:B------:R-:W-:Y:S01]  /*b940*/  F2FP.BF16.PACK_AB R37, R37, R86 ;  /* 0x000000562525723e */ /* 0x000fe200000010ff */
[C---:B------:R-:W-:Y:S02]  /*b950*/  FMUL.FTZ R72, R3.reuse, R72 ;  /* 0x0000004803487220 */ /* 0x040fe40000410000 */
[C---:B------:R-:W-:Y:S02]  /*b960*/  FMUL.FTZ R42, R3.reuse, R73 ;  /* 0x00000049032a7220 */ /* 0x040fe40000410000 */
[----:B------:R-:W-:-:S02]  /*b970*/  FMUL.FTZ R144, R3, R144 ;  /* 0x0000009003907220 */ /* 0x000fc40000410000 */
[C---:B------:R-:W-:Y:S01]  /*b980*/  FMUL.FTZ R50, R3.reuse, R145 ;  /* 0x0000009103327220 */ /* 0x040fe20000410000 */
[----:B------:R-:W-:Y:S01]  /*b990*/  F2FP.BF16.PACK_AB R42, R42, R72 ;  /* 0x000000482a2a723e */ /* 0x000fe200000010ff */
[C---:B------:R-:W-:Y:S01]  /*b9a0*/  FMUL.FTZ R148, R3.reuse, R148 ;  /* 0x0000009403947220 */ /* 0x040fe20000410000 */
[----:B------:R1:W5:Y:S01]  /*b9b0*/  LDL R72, [R1+0x3c] ;  /* 0x00003c0001487983 */ /* 0x0003620000100800 */
        /* <DEDUP_REMOVED lines=73> */
[----:B------:R2:W-:Y:S01]  /*be50*/  STS [R0+0x200], R47 ;  /* 0x0002002f00007388 */ /* 0x0005e20000000800 */
[----:B------:R-:W-:Y:S02]  /*be60*/  SEL R4, R4, 0xffffffe0, !P1 ;  /* 0xffffffe004047807 */ /* 0x000fe40004800000 */
[C---:B------:R-:W-:Y:S01]  /*be70*/  @P2 IADD3 R3, R0.reuse, 0x10, RZ ;  /* 0x0000001000032810 */ /* 0x040fe20007ffe0ff */
[----:B------:R-:W-:Y:S01]  /*be80*/  STS [R0], R48 ;  /* 0x0000003000007388 */ /* 0x000fe20000000800 */
[----:B------:R-:W-:-:S02]  /*be90*/  IADD3 R5, R0, R4, RZ ;  /* 0x0000000400057210 */ /* 0x000fc40007ffe0ff */
[----:B------:R-:W-:Y:S01]  /*bea0*/  IADD3 R4, R4, R3, RZ ;  /* 0x0000000304047210 */ /* 0x000fe20007ffe0ff */
[----:B------:R-:W-:Y:S04]  /*beb0*/  STS [R3], R46 ;  /* 0x0000002e03007388 */ /* 0x000fe80000000800 */
[----:B------:R-:W-:Y:S04]  /*bec0*/  STS [R3+0x200], R45 ;  /* 0x0002002d03007388 */ /* 0x000fe80000000800 */
[----:B------:R-:W-:Y:S04]  /*bed0*/  STS [R0+0x1000], R50 ;  /* 0x0010003200007388 */ /* 0x000fe80000000800 */
[----:B------:R-:W-:Y:S04]  /*bee0*/  STS [R0+0x1200], R146 ;  /* 0x0012009200007388 */ /* 0x000fe80000000800 */
[----:B------:R-:W-:Y:S01]  /*bef0*/  STS [R3+0x1000], R49 ;  /* 0x0010003103007388 */ /* 0x000fe20000000800 */
[----:B--2---:R-:W2:Y:S03]  /*bf00*/  LDC.U8 R47, c[0x0][0x329] ;  /* 0x0000ca40ff2f7b82 */ /* 0x004ea60000000000 */
[----:B------:R-:W-:Y:S04]  /*bf10*/  STS [R3+0x1200], R150 ;  /* 0x0012009603007388 */ /* 0x000fe80000000800 */
[----:B------:R-:W-:Y:S04]  /*bf20*/  STS [R5], R44 ;  /* 0x0000002c05007388 */ /* 0x000fe80000000800 */
[----:B------:R-:W-:Y:S04]  /*bf30*/  STS [R5+0x200], R43 ;  /* 0x0002002b05007388 */ /* 0x000fe80000000800 */
[----:B------:R-:W-:Y:S04]  /*bf40*/  STS [R4], R41 ;  /* 0x0000002904007388 */ /* 0x000fe80000000800 */
[----:B------:R-:W-:Y:S04]  /*bf50*/  STS [R4+0x200], R40 ;  /* 0x0002002804007388 */ /* 0x000fe80000000800 */
[----:B------:R-:W-:Y:S01]  /*bf60*/  STS [R5+0x1000], R42 ;  /* 0x0010002a05007388 */ /* 0x000fe20000000800 */
[----:B--2---:R-:W-:-:S03]  /*bf70*/  ISETP.NE.AND P2, PT, R47, RZ, PT ;  /* 0x000000ff2f00720c */ /* 0x004fc60003f45270 */
[----:B------:R-:W-:Y:S04]  /*bf80*/  STS [R5+0x1200], R74 ;  /* 0x0012004a05007388 */ /* 0x000fe80000000800 */
[----:B------:R2:W-:Y:S04]  /*bf90*/  STS [R4+0x1000], R39 ;  /* 0x0010002704007388 */ /* 0x0005e80000000800 */
[----:B------:R-:W-:Y:S02]  /*bfa0*/  STS [R4+0x1200], R78 ;  /* 0x0012004e04007388 */ /* 0x000fe40000000800 */
[----:B------:R-:W-:-:S02]  /*bfb0*/  @P2 MOV R10, c[0x0][0x210] ;  /* 0x00008400000a2a02 */ /* 0x000fc40000000f00 */
[----:B------:R-:W-:Y:S03]  /*bfc0*/  STS [R0+0x2000], R38 ;  /* 0x0020002600007388 */ /* 0x000fe60000000800 */
[----:B------:R-:W-:Y:S01]  /*bfd0*/  @P2 IMAD R10, R10, c[0x0][0x214], RZ ;  /* 0x000085000a0a2a24 */ /* 0x000fe200078e02ff */
[----:B------:R-:W-:Y:S04]  /*bfe0*/  STS [R0+0x2200], R37 ;  /* 0x0022002500007388 */ /* 0x000fe80000000800 */
[----:B------:R-:W-:Y:S04]  /*bff0*/  STS [R3+0x2000], R33 ;  /* 0x0020002103007388 */ /* 0x000fe80000000800 */
[----:B------:R-:W-:Y:S04]  /*c000*/  STS [R3+0x2200], R32 ;  /* 0x0022002003007388 */ /* 0x000fe80000000800 */
[----:B------:R-:W-:Y:S01]  /*c010*/  STS [R0+0x3000], R36 ;  /* 0x0030002400007388 */ /* 0x000fe20000000800 */
[----:B--2---:R-:W2:Y:S03]  /*c020*/  LDC.U8 R39, c[0x0][0x328] ;  /* 0x0000ca00ff277b82 */ /* 0x004ea60000000000 */
[----:B------:R-:W-:Y:S04]  /*c030*/  STS [R0+0x3200], R91 ;  /* 0x0032005b00007388 */ /* 0x000fe80000000800 */
[----:B------:R-:W-:Y:S04]  /*c040*/  STS [R3+0x3000], R31 ;  /* 0x0030001f03007388 */ /* 0x000fe80000000800 */
[----:B------:R-:W-:Y:S04]  /*c050*/  STS [R3+0x3200], R30 ;  /* 0x0032001e03007388 */ /* 0x000fe80000000800 */
[----:B------:R-:W-:Y:S04]  /*c060*/  STS [R5+0x2000], R29 ;  /* 0x0020001d05007388 */ /* 0x000fe80000000800 */
[----:B------:R-:W-:Y:S04]  /*c070*/  STS [R5+0x2200], R28 ;  /* 0x0022001c05007388 */ /* 0x000fe80000000800 */
[----:B------:R-:W-:Y:S01]  /*c080*/  STS [R4+0x2000], R24 ;  /* 0x0020001804007388 */ /* 0x000fe20000000800 */
[----:B--2---:R-:W-:-:S03]  /*c090*/  @!P2 ISETP.NE.AND P1, PT, R39, RZ, PT ;  /* 0x000000ff2700a20c */ /* 0x004fc60003f25270 */
        /* <DEDUP_REMOVED lines=42> */
[----:B-----5:R1:W1:Y:S04]  /*c340*/  LDS.128 R32, [R222] ;  /* 0x00000000de207984 */ /* 0x0202680000000c00 */
        /* <DEDUP_REMOVED lines=78> */
.L_x_342:
[----:B--2---:R-:W-:Y:S05]  /*c830*/  BSYNC B0 ;  /* 0x0000000000007941 */ /* 0x004fea0003800000 */
.L_x_341:
[----:B------:R-:W2:Y:S04]  /*c840*/  LDL.64 R26, [R1+0x10] ;  /* 0x00001000011a7983 */ /* 0x000ea80000100a00 */
[----:B------:R3:W5:Y:S04]  /*c850*/  LDL R16, [R1+0x34] ;  /* 0x0000340001107983 */ /* 0x0007680000100800 */
[----:B------:R3:W5:Y:S01]  /*c860*/  LDL R15, [R1+0x38] ;  /* 0x00003800010f7983 */ /* 0x0007620000100800 */
[----:B------:R-:W-:Y:S01]  /*c870*/  LEA.HI R4, R19, R18, RZ, 0x2 ;  /* 0x0000001213047211 */ /* 0x000fe200078f10ff */
[----:B------:R-:W-:Y:S01]  /*c880*/  BSSY B0, `(.L_x_343) ;  /* 0x000001c000007945 */ /* 0x000fe20003800000 */
[----:B------:R-:W-:Y:S01]  /*c890*/  SHF.R.S32.HI R5, RZ, 0x1f, R24 ;  /* 0x0000001fff057819 */ /* 0x000fe20000011418 */
[----:B------:R-:W4:Y:S01]  /*c8a0*/  S2R R7, SR_CTAID.X ;  /* 0x0000000000077919 */ /* 0x000f220000002500 */
[----:B------:R-:W-:-:S04]  /*c8b0*/  SHF.R.S32.HI R8, RZ, 0x2, R4 ;  /* 0x00000002ff087819 */ /* 0x000fc80000011404 */
[----:B------:R-:W-:Y:S02]  /*c8c0*/  SHF.R.S32.HI R9, RZ, 0x1f, R8 ;  /* 0x0000001fff097819 */ /* 0x000fe40000011408 */
[----:B--2---:R-:W-:Y:S02]  /*c8d0*/  IADD3 R2, P0, R26, R133, RZ ;  /* 0x000000851a027210 */ /* 0x004fe40007f1e0ff */
[----:B------:R-:W-:-:S05]  /*c8e0*/  SHF.R.S32.HI R0, RZ, 0x1f, R26 ;  /* 0x0000001fff007819 */ /* 0x000fca000001141a */
[----:B------:R-:W-:Y:S01]  /*c8f0*/  IMAD.X R3, R0, 0x1, R137, P0 ;  /* 0x0000000100037824 */ /* 0x000fe200000e0689 */
[----:B------:R-:W-:Y:S01]  /*c900*/  ISETP.GE.AND P0, PT, R8, R72, PT ;  /* 0x000000480800720c */ /* 0x000fe20003f06270 */
[----:B------:R-:W-:Y:S02]  /*c910*/  IMAD R0, R5, c[0x0][0x1f0], RZ ;  /* 0x00007c0005007a24 */ /* 0x000fe400078e02ff */
[----:B------:R-:W-:-:S04]  /*c920*/  IMAD.WIDE.U32 R12, R24, c[0x0][0x1f0], R2 ;  /* 0x00007c00180c7a25 */ /* 0x000fc800078e0002 */
[----:B------:R-:W-:Y:S02]  /*c930*/  IMAD R0, R24, c[0x0][0x1f4], R0 ;  /* 0x00007d0018007a24 */ /* 0x000fe400078e0200 */
[----:B----4-:R-:W-:-:S04]  /*c940*/  IMAD.WIDE R2, R7, 0x80, R8 ;  /* 0x0000008007027825 */ /* 0x010fc800078e0208 */
[----:B------:R-:W-:Y:S01]  /*c950*/  IMAD.IADD R7, R13, 0x1, R0 ;  /* 0x000000010d077824 */ /* 0x000fe200078e0200 */
[----:B------:R-:W-:Y:S05]  /*c960*/  @P0 BRA `(.L_x_344) ;  /* 0x000000d000000947 */ /* 0x000fea0003800000 */
[----:B---3--:R-:W-:Y:S01]  /*c970*/  IMAD R0, R3, c[0x0][0x1e8], RZ ;  /* 0x00007a0003007a24 */ /* 0x008fe200078e02ff */
        /* <DEDUP_REMOVED lines=9> */
[----:B-1----:R1:W-:Y:S04]  /*ca10*/  @!P3 STG.E.128 [R4.64], R32 ;  /* 0x000000200400b986 */ /* 0x0023e8000c101d12 */
[----:B------:R1:W-:Y:S04]  /*ca20*/  @!P2 STG.E.128 [R4.64+0x40], R28 ;  /* 0x0000401c0400a986 */ /* 0x0003e8000c101d12 */
[----:B------:R1:W-:Y:S02]  /*ca30*/  @!P1 STG.E.128 [R4.64+0x80], R20 ;  /* 0x0000801404009986 */ /* 0x0003e4000c101d12 */
.L_x_344:
[----:B---3--:R-:W-:Y:S05]  /*ca40*/  BSYNC B0 ;  /* 0x0000000000007941 */ /* 0x008fea0003800000 */
.L_x_343:
[----:B------:R-:W-:Y:S01]  /*ca50*/  IADD3 R0, R8, 0x20, RZ ;  /* 0x0000002008007810 */ /* 0x000fe20007ffe0ff */
[----:B------:R-:W-:Y:S03]  /*ca60*/  BSSY B0, `(.L_x_345) ;  /* 0x0000013000007945 */ /* 0x000fe60003800000 */
[----:B------:R-:W-:-:S13]  /*ca70*/  ISETP.GE.AND P0, PT, R0, R72, PT ;  /* 0x000000480000720c */ /* 0x000fda0003f06270 */
[----:B------:R-:W-:Y:S05]  /*ca80*/  @P0 BRA `(.L_x_346) ;  /* 0x0000010000000947 */ /* 0x000fea0003800000 */
[----:B------:R-:W-:Y:S02]  /*ca90*/  IADD3 R0, P0, R2, 0x20, RZ ;  /* 0x0000002002007810 */ /* 0x000fe40007f1e0ff */
[----:B-1----:R-:W-:Y:S02]  /*caa0*/  MOV R5, R7 ;  /* 0x0000000700057202 */ /* 0x002fe40000000f00 */
[----:B------:R-:W-:Y:S01]  /*cab0*/  ISETP.GE.AND P2, PT, R26, c[0x0][0x220], PT ;  /* 0x000088001a007a0c */ /* 0x000fe20003f46270 */
[----:B------:R-:W-:Y:S01]  /*cac0*/  IMAD.X R4, RZ, RZ, R3, P0 ;  /* 0x000000ffff047224 */ /* 0x000fe200000e0603 */
[----:B-----5:R-:W-:Y:S02]  /*cad0*/  ISETP.GE.AND P1, PT, R16, c[0x0][0x220], PT ;  /* 0x0000880010007a0c */ /* 0x020fe40003f26270 */
[----:B------:R-:W-:Y:S01]  /*cae0*/  ISETP.GE.AND P0, PT, R15, c[0x0][0x220], PT ;  /* 0x000088000f007a0c */ /* 0x000fe20003f06270 */
[----:B------:R-:W-:Y:S02]  /*caf0*/  IMAD R14, R4, c[0x0][0x1e8], RZ ;  /* 0x00007a00040e7a24 */ /* 0x000fe400078e02ff */
[----:B------:R-:W-:-:S04]  /*cb00*/  IMAD.MOV.U32 R4, RZ, RZ, R12 ;  /* 0x000000ffff047224 */ /* 0x000fc800078e000c */
[----:B------:R-:W-:-:S04]  /*cb10*/  IMAD.WIDE.U32 R10, R0, c[0x0][0x1e8], R4 ;  /* 0x00007a00000a7a25 */ /* 0x000fc800078e0004 */
[----:B------:R-:W-:Y:S01]  /*cb20*/  IMAD R0, R0, c[0x0][0x1ec], R14 ;  /* 0x00007b0000007a24 */ /* 0x000fe200078e020e */
[----:B------:R-:W-:-:S03]  /*cb30*/  LEA R4, P3, R10, c[0x0][0x1d0], 0x1 ;  /* 0x000074000a047a11 */ /* 0x000fc600078608ff */
[----:B------:R-:W-:-:S05]  /*cb40*/  IMAD.IADD R0, R11, 0x1, R0 ;  /* 0x000000010b007824 */ /* 0x000fca00078e0200 */
[----:B------:R-:W-:-:S05]  /*cb50*/  LEA.HI.X R5, R10, c[0x0][0x1d4], R0, 0x1, P3 ;  /* 0x000075000a057a11 */ /* 0x000fca00018f0c00 */
[----:B------:R1:W-:Y:S04]  /*cb60*/  @!P2 STG.E.128 [R4.64], R44 ;  /* 0x0000002c0400a986 */ /* 0x0003e8000c101d12 */
[----:B------:R1:W-:Y:S04]  /*cb70*/  @!P1 STG.E.128 [R4.64+0x40], R40 ;  /* 0x0000402804009986 */ /* 0x0003e8000c101d12 */
[----:B------:R1:W-:Y:S02]  /*cb80*/  @!P0 STG.E.128 [R4.64+0x80], R36 ;  /* 0x0000802404008986 */ /* 0x0003e4000c101d12 */
.L_x_346:
[----:B------:R-:W-:Y:S05]  /*cb90*/  BSYNC B0 ;  /* 0x0000000000007941 */ /* 0x000fea0003800000 */
.L_x_345:
        /* <DEDUP_REMOVED lines=20> */
.L_x_348:
[----:B------:R-:W-:Y:S05]  /*cce0*/  BSYNC B0 ;  /* 0x0000000000007941 */ /* 0x000fea0003800000 */
.L_x_347:
[----:B------:R-:W-:-:S04]  /*ccf0*/  IADD3 R0, R8, 0x60, RZ ;  /* 0x0000006008007810 */ /* 0x000fc80007ffe0ff */
[----:B------:R-:W-:-:S13]  /*cd00*/  ISETP.GE.AND P0, PT, R0, R72, PT ;  /* 0x000000480000720c */ /* 0x000fda0003f06270 */
[----:B------:R-:W-:Y:S05]  /*cd10*/  @P0 EXIT ;  /* 0x000000000000094d */ /* 0x000fea0003800000 */
[----:B------:R-:W-:Y:S02]  /*cd20*/  IADD3 R0, P0, R2, 0x60, RZ ;  /* 0x0000006002007810 */ /* 0x000fe40007f1e0ff */
[----:B------:R-:W-:-:S03]  /*cd30*/  ISETP.GE.AND P1, PT, R26, c[0x0][0x220], PT ;  /* 0x000088001a007a0c */ /* 0x000fc60003f26270 */
[----:B------:R-:W-:Y:S01]  /*cd40*/  IMAD.X R2, RZ, RZ, R3, P0 ;  /* 0x000000ffff027224 */ /* 0x000fe200000e0603 */
[----:B------:R-:W-:Y:S02]  /*cd50*/  MOV R3, R7 ;  /* 0x0000000700037202 */ /* 0x000fe40000000f00 */
[----:B-----5:R-:W-:Y:S01]  /*cd60*/  ISETP.GE.AND P0, PT, R16, c[0x0][0x220], PT ;  /* 0x0000880010007a0c */ /* 0x020fe20003f06270 */
        /* <DEDUP_REMOVED lines=13> */
.L_x_315:
[----:B------:R-:W3:Y:S01]  /*ce40*/  LDL.LU R9, [R1+0x30] ;  /* 0x0000300001097983 */ /* 0x000ee20000300800 */
[----:B------:R-:W5:Y:S01]  /*ce50*/  LDC.U8 R3, c[0x0][0x329] ;  /* 0x0000ca40ff037b82 */ /* 0x000f620000000000 */
[----:B-1--4-:R-:W-:Y:S01]  /*ce60*/  LEA.HI R10, R17, R146, RZ, 0x2 ;  /* 0x00000092110a7211 */ /* 0x012fe200078f10ff */
[----:B------:R-:W-:Y:S01]  /*ce70*/  BSSY B0, `(.L_x_349) ;  /* 0x0000045000007945 */ /* 0x000fe20003800000 */
[----:B------:R-:W-:-:S02]  /*ce80*/  IADD3 R15, -R12, R15, RZ ;  /* 0x0000000f0c0f7210 */ /* 0x000fc40007ffe1ff */
[----:B------:R-:W-:Y:S02]  /*ce90*/  LOP3.LUT R8, R10, 0xfffffffc, RZ, 0xc0, !PT ;  /* 0xfffffffc0a087812 */ /* 0x000fe400078ec0ff */
[----:B------:R-:W-:Y:S01]  /*cea0*/  SHF.R.S32.HI R10, RZ, 0x2, R10 ;  /* 0x00000002ff0a7819 */ /* 0x000fe2000001140a */
[----:B------:R-:W1:Y:S02]  /*ceb0*/  LDC.U8 R2, c[0x0][0x328] ;  /* 0x0000ca00ff027b82 */ /* 0x000e640000000000 */
[----:B------:R-:W-:Y:S01]  /*cec0*/  IMAD.IADD R20, R146, 0x1, -R8 ;  /* 0x0000000192147824 */ /* 0x000fe200078e0a08 */
[----:B------:R-:W-:Y:S02]  /*ced0*/  SHF.R.S32.HI R8, RZ, 0x1f, R21 ;  /* 0x0000001fff087819 */ /* 0x000fe40000011415 */
[----:B------:R-:W-:Y:S01]  /*cee0*/  SHF.R.S32.HI R11, RZ, 0x1f, R10 ;  /* 0x0000001fff0b7819 */ /* 0x000fe2000001140a */
[----:B------:R-:W-:Y:S02]  /*cef0*/  IMAD.SHL.U32 R14, R20, 0x8, RZ ;  /* 0x00000008140e7824 */ /* 0x000fe400078e00ff */
[----:B------:R-:W-:-:S03]  /*cf00*/  IMAD R8, R8, c[0x0][0x1f0], RZ ;  /* 0x00007c0008087a24 */ /* 0x000fc600078e02ff */
[C---:B------:R-:W-:Y:S01]  /*cf10*/  IADD3 R24, R14.reuse, 0x20, RZ ;  /* 0x000000200e187810 */ /* 0x040fe20007ffe0ff */
[----:B------:R-:W-:Y:S01]  /*cf20*/  IMAD R8, R21, c[0x0][0x1f4], R8 ;  /* 0x00007d0015087a24 */ /* 0x000fe200078e0208 */
[----:B------:R-:W-:Y:S02]  /*cf30*/  IADD3 R23, R14, 0x40, RZ ;  /* 0x000000400e177810 */ /* 0x000fe40007ffe0ff */
[----:B-----5:R-:W-:Y:S02]  /*cf40*/  ISETP.NE.AND P2, PT, R3, RZ, PT ;  /* 0x000000ff0300720c */ /* 0x020fe40003f45270 */
[----:B-1----:R-:W-:-:S04]  /*cf50*/  ISETP.NE.AND P1, PT, R2, RZ, PT ;  /* 0x000000ff0200720c */ /* 0x002fc80003f25270 */
[----:B------:R-:W-:-:S07]  /*cf60*/  ISETP.EQ.AND P1, PT, R3, RZ, P1 ;  /* 0x000000ff0300720c */ /* 0x000fce0000f22270 */
[----:B------:R-:W-:Y:S01]  /*cf70*/  @P2 IMAD.MOV.U32 R0, RZ, RZ, c[0x0][0x210] ;  /* 0x00008400ff002624 */ /* 0x000fe200078e00ff */
[----:B------:R-:W-:Y:S01]  /*cf80*/  @!P2 ISETP.NE.AND P0, PT, R2, RZ, PT ;  /* 0x000000ff0200a20c */ /* 0x000fe20003f05270 */
[----:B------:R-:W-:Y:S02]  /*cf90*/  @!P2 IMAD.MOV.U32 R2, RZ, RZ, c[0x0][0x214] ;  /* 0x00008500ff02a624 */ /* 0x000fe400078e00ff */
[----:B------:R-:W-:Y:S02]  /*cfa0*/  @P2 IMAD R0, R0, c[0x0][0x214], RZ ;  /* 0x0000850000002a24 */ /* 0x000fe400078e02ff */
[----:B------:R-:W-:Y:S01]  /*cfb0*/  @P2 IMAD.MOV.U32 R4, RZ, RZ, 0x1 ;  /* 0x00000001ff042424 */ /* 0x000fe200078e00ff */
[----:B------:R-:W-:Y:S01]  /*cfc0*/  @!P2 SEL R0, R2, c[0x0][0x234], !P0 ;  /* 0x00008d000200aa07 */ /* 0x000fe20004000000 */
[----:B------:R-:W-:Y:S02]  /*cfd0*/  @P2 IMAD.MOV.U32 R19, RZ, RZ, c[0x0][0x210] ;  /* 0x00008400ff132624 */ /* 0x000fe400078e00ff */
[----:B------:R-:W-:-:S02]  /*cfe0*/  @!P2 IMAD.MOV.U32 R19, RZ, RZ, 0x1 ;  /* 0x00000001ff13a424 */ /* 0x000fc400078e00ff */
[----:B------:R-:W-:Y:S01]  /*cff0*/  @!P2 IMAD R4, R0, c[0x0][0x1c0], RZ ;  /* 0x000070000004aa24 */ /* 0x000fe200078e02ff */
[----:B------:R-:W-:Y:S02]  /*d000*/  ISETP.GE.AND P2, PT, R10, R15, PT ;  /* 0x0000000f0a00720c */ /* 0x000fe40003f46270 */
[C---:B---3--:R-:W-:Y:S02]  /*d010*/  ISETP.NE.AND P3, PT, R9.reuse, -0x1, PT ;  /* 0xffffffff0900780c */ /* 0x048fe40003f65270 */
[----:B------:R-:W-:-:S11]  /*d020*/  ISETP.NE.OR P0, PT, R9, -0x1, !P1 ;  /* 0xffffffff0900780c */ /* 0x000fd60004f05670 */
[----:B------:R-:W-:Y:S01]  /*d030*/  @P3 IMAD.WIDE.U32 R2, R9, c[0x0][0x1e8], RZ ;  /* 0x00007a0009023a25 */ /* 0x000fe200078e00ff */
[----:B------:R-:W-:-:S03]  /*d040*/  @!P3 SHF.R.S32.HI R5, RZ, 0x1f, R16 ;  /* 0x0000001fff05b819 */ /* 0x000fc60000011410 */
[----:B------:R-:W-:Y:S02]  /*d050*/  @P3 IMAD R7, R9, c[0x0][0x1ec], R3 ;  /* 0x00007b0009073a24 */ /* 0x000fe400078e0203 */
[----:B------:R-:W-:Y:S02]  /*d060*/  @!P3 IMAD R6, R5, c[0x0][0x1e0], RZ ;  /* 0x000078000506ba24 */ /* 0x000fe400078e02ff */
[C---:B------:R-:W-:Y:S02]  /*d070*/  IMAD R3, R16.reuse, R4, RZ ;  /* 0x0000000410037224 */ /* 0x040fe400078e02ff */
[----:B------:R-:W-:-:S03]  /*d080*/  @!P3 IMAD.WIDE.U32 R4, R16, c[0x0][0x1e0], RZ ;  /* 0x000078001004ba25 */ /* 0x000fc600078e00ff */
[----:B------:R-:W-:Y:S01]  /*d090*/  SEL R3, R3, RZ, !P1 ;  /* 0x000000ff03037207 */ /* 0x000fe20004800000 */
[C---:B------:R-:W-:Y:S01]  /*d0a0*/  @!P0 IMAD R9, R16.reuse, c[0x0][0x214], RZ ;  /* 0x0000850010098a24 */ /* 0x040fe200078e02ff */
[----:B------:R-:W-:Y:S01]  /*d0b0*/  @!P3 MOV R2, R4 ;  /* 0x000000040002b202 */ /* 0x000fe20000000f00 */
[----:B------:R-:W-:-:S03]  /*d0c0*/  @!P3 IMAD R6, R16, c[0x0][0x1e4], R6 ;  /* 0x000079001006ba24 */ /* 0x000fc600078e0206 */
[----:B------:R1:W-:Y:S01]  /*d0d0*/  @!P0 STL [R1+0x30], R9 ;  /* 0x0000300901008387 */ /* 0x0003e20000100800 */
[----:B------:R-:W-:Y:S01]  /*d0e0*/  @!P3 IMAD.IADD R7, R5, 0x1, R6 ;  /* 0x000000010507b824 */ /* 0x000fe200078e0206 */
[C---:B------:R-:W-:Y:S01]  /*d0f0*/  IADD3 R4, P0, R14.reuse, R2, RZ ;  /* 0x000000020e047210 */ /* 0x040fe20007f1e0ff */
[C---:B------:R-:W-:Y:S02]  /*d100*/  IMAD R6, R21.reuse, R0, R3 ;  /* 0x0000000015067224 */ /* 0x040fe400078e0203 */
[----:B------:R-:W-:Y:S01]  /*d110*/  @!P1 CS2R R2, SRZ ;  /* 0x0000000000029805 */ /* 0x000fe2000001ff00 */
[----:B------:R-:W-:Y:S01]  /*d120*/  LEA.HI.X.SX32 R5, R14, R7, 0x1, P0 ;  /* 0x000000070e057211 */ /* 0x000fe200000f0eff */
[----:B------:R-:W-:Y:S01]  /*d130*/  IMAD R0, R12, R19, RZ ;  /* 0x000000130c007224 */ /* 0x000fe200078e02ff */
[----:B------:R-:W-:Y:S02]  /*d140*/  @P1 SHF.R.S32.HI R3, RZ, 0x1f, R9 ;  /* 0x0000001fff031819 */ /* 0x000fe40000011409 */
[----:B------:R-:W-:Y:S01]  /*d150*/  @P1 MOV R2, R9 ;  /* 0x0000000900021202 */ /* 0x000fe20000000f00 */
[----:B------:R-:W-:Y:S01]  /*d160*/  IMAD.WIDE.U32 R12, R21, c[0x0][0x1f0], R4 ;  /* 0x00007c00150c7a25 */ /* 0x000fe200078e0004 */
[----:B------:R-:W-:-:S02]  /*d170*/  SHF.R.S32.HI R4, RZ, 0x1f, R0 ;  /* 0x0000001fff047819 */ /* 0x000fc40000011400 */
[--C-:B------:R-:W-:Y:S02]  /*d180*/  IADD3 R22, P1, P0, R0, R2, R6.reuse ;  /* 0x0000000200167210 */ /* 0x100fe4000783e006 */
[----:B------:R-:W-:-:S04]  /*d190*/  SHF.R.S32.HI R0, RZ, 0x1f, R6 ;  /* 0x0000001fff007819 */ /* 0x000fc80000011406 */
[----:B------:R-:W-:Y:S01]  /*d1a0*/  IADD3.X R21, R4, R3, R0, P1, P0 ;  /* 0x0000000304157210 */ /* 0x000fe20000fe0400 */
[----:B-1----:R-:W1:Y:S02]  /*d1b0*/  S2R R9, SR_CTAID.X ;  /* 0x0000000000097919 */ /* 0x002e640000002500 */
[----:B-1----:R-:W-:-:S04]  /*d1c0*/  IMAD.WIDE R6, R9, 0x80, R10 ;  /* 0x0000008009067825 */ /* 0x002fc800078e020a */
        /* <DEDUP_REMOVED lines=15> */
.L_x_350:
[----:B------:R-:W-:Y:S05]  /*d2c0*/  BSYNC B0 ;  /* 0x0000000000007941 */ /* 0x000fea0003800000 */
.L_x_349:
        /* <DEDUP_REMOVED lines=20> */
.L_x_352:
[----:B------:R-:W-:Y:S05]  /*d410*/  BSYNC B0 ;  /* 0x0000000000007941 */ /* 0x000fea0003800000 */
.L_x_351:
        /* <DEDUP_REMOVED lines=20> */
.L_x_354:
[----:B------:R-:W-:Y:S05]  /*d560*/  BSYNC B0 ;  /* 0x0000000000007941 */ /* 0x000fea0003800000 */
.L_x_353:
        /* <DEDUP_REMOVED lines=20> */
.L_x_356:
[----:B------:R-:W-:Y:S05]  /*d6b0*/  BSYNC B0 ;  /* 0x0000000000007941 */ /* 0x000fea0003800000 */
.L_x_355:
        /* <DEDUP_REMOVED lines=35> */
.L_x_357:
        /* <DEDUP_REMOVED lines=9> */
.L_x_1034:


//--------------------- .text._ZN5flash16flash_fwd_kernelI23Flash_fwd_kernel_traitsILi96ELi128ELi64ELi4ELb0ELb0EN7cutlass10bfloat16_tE19Flash_kernel_traitsILi96ELi128ELi64ELi4ES3_EELb1ELb0ELb1ELb0ELb0ELb0ELb0ELb0EEEvNS_16Flash_fwd_paramsE --------------------------
	.section	.text._ZN5flash16flash_fwd_kernelI23Flash_fwd_kernel_traitsILi96ELi128ELi64ELi4ELb0ELb0EN7cutlass10bfloat16_tE19Flash_kernel_traitsILi96ELi128ELi64ELi4ES3_EELb1ELb0ELb1ELb0ELb0ELb0ELb0ELb0EEEvNS_16Flash_fwd_paramsE,"ax",@progbits
	.sectioninfo	@"SHI_REGISTERS=255"
	.align	128
        .global         _ZN5flash16flash_fwd_kernelI23Flash_fwd_kernel_traitsILi96ELi128ELi64ELi4ELb0ELb0EN7cutlass10bfloat16_tE19Flash_kernel_traitsILi96ELi128ELi64ELi4ES3_EELb1ELb0ELb1ELb0ELb0ELb0ELb0ELb0EEEvNS_16Flash_fwd_paramsE
        .type           _ZN5flash16flash_fwd_kernelI23Flash_fwd_kernel_traitsILi96ELi128ELi64ELi4ELb0ELb0EN7cutlass10bfloat16_tE19Flash_kernel_traitsILi96ELi128ELi64ELi4ES3_EELb1ELb0ELb1ELb0ELb0ELb0ELb0ELb0EEEvNS_16Flash_fwd_paramsE,@function
        .size           _ZN5flash16flash_fwd_kernelI23Flash_fwd_kernel_traitsILi96ELi128ELi64ELi4ELb0ELb0EN7cutlass10bfloat16_tE19Flash_kernel_traitsILi96ELi128ELi64ELi4ES3_EELb1ELb0ELb1ELb0ELb0ELb0ELb0ELb0EEEvNS_16Flash_fwd_paramsE,(.L_x_1035 - _ZN5flash16flash_fwd_kernelI23Flash_fwd_kernel_traitsILi96ELi128ELi64ELi4ELb0ELb0EN7cutlass10bfloat16_tE19Flash_kernel_traitsILi96ELi128ELi64ELi4ES3_EELb1ELb0ELb1ELb0ELb0ELb0ELb0ELb0EEEvNS_16Flash_fwd_paramsE)
        .other          _ZN5flash16flash_fwd_kernelI23Flash_fwd_kernel_traitsILi96ELi128ELi64ELi4ELb0ELb0EN7cutlass10bfloat16_tE19Flash_kernel_traitsILi96ELi128ELi64ELi4ES3_EELb1ELb0ELb1ELb0ELb0ELb0ELb0ELb0EEEvNS_16Flash_fwd_paramsE,@"STO_CUDA_ENTRY STV_DEFAULT"
_ZN5flash16flash_fwd_kernelI23Flash_fwd_kernel_traitsILi96ELi128ELi64ELi4ELb0ELb0EN7cutlass10bfloat16_tE19Flash_kernel_traitsILi96ELi128ELi64ELi4ES3_EELb1ELb0ELb1ELb0ELb0ELb0ELb0ELb0EEEvNS_16Flash_fwd_paramsE:
.text._ZN5flash16flash_fwd_kernelI23Flash_fwd_kernel_traitsILi96ELi128ELi64ELi4ELb0ELb0EN7cutlass10bfloat16_tE19Flash_kernel_traitsILi96ELi128ELi64ELi4ES3_EELb1ELb0ELb1ELb0ELb0ELb0ELb0ELb0EEEvNS_16Flash_fwd_paramsE:
        /* <DEDUP_REMOVED lines=8> */
[----:B------:R-:W-:Y:S02]  /*0080*/  IMAD.MOV.U32 R8, RZ, RZ, c[0x0][0x2fc] ;  /* 0x0000bf00ff087624 */ /* 0x000fe400078e00ff */
[----:B------:R-:W-:Y:S01]  /*0090*/  IMAD.MOV.U32 R7, RZ, RZ, c[0x0][0x2f8] ;  /* 0x0000be00ff077624 */ /* 0x000fe200078e00ff */
[----:B------:R-:W1:Y:S01]  /*00a0*/  S2UR UR27, SR_CTAID.X ;  /* 0x00000000001b79c3 */ /* 0x000e620000002500 */
[----:B------:R-:W2:Y:S01]  /*00b0*/  S2R R25, SR_TID.X ;  /* 0x0000000000197919 */ /* 0x000ea20000002100 */
[----:B------:R-:W-:-:S02]  /*00c0*/  ULDC.64 UR6, c[0x0][0x240] ;  /* 0x0000900000067ab9 */ /* 0x000fc40000000a00 */
[----:B------:R-:W-:Y:S01]  /*00d0*/  ULDC.64 UR4, c[0x0][0x250] ;  /* 0x0000940000047ab9 */ /* 0x000fe20000000a00 */
[----:B------:R3:W4:Y:S02]  /*00e0*/  @P2 LDG.E.64 R4, [R2.64] ;  /* 0x0000001e02042981 */ /* 0x000724000c1e1b00 */
[----:B---3--:R-:W-:Y:S01]  /*00f0*/  @P2 IMAD.MOV.U32 R2, RZ, RZ, R7 ;  /* 0x000000ffff022224 */ /* 0x008fe200078e0007 */
[----:B------:R-:W-:-:S06]  /*0100*/  @P2 MOV R3, R8 ;  /* 0x0000000800032202 */ /* 0x000fcc0000000f00 */
[----:B------:R-:W3:Y:S01]  /*0110*/  @P2 LDG.E.64 R2, [R2.64] ;  /* 0x0000001e02022981 */ /* 0x000ee2000c1e1b00 */
[----:B------:R-:W1:Y:S01]  /*0120*/  S2UR UR11, SR_CTAID.Y ;  /* 0x00000000000b79c3 */ /* 0x000e620000002600 */
[----:B------:R-:W-:Y:S02]  /*0130*/  UISETP.NE.U32.AND UP2, UPT, URZ, UR6, UPT ;  /* 0x000000063f00728c */ /* 0x000fe4000bf45070 */
[----:B------:R-:W-:Y:S02]  /*0140*/  UISETP.NE.U32.AND UP1, UPT, URZ, UR4, UPT ;  /* 0x000000043f00728c */ /* 0x000fe4000bf25070 */
[----:B------:R-:W-:Y:S02]  /*0150*/  UISETP.NE.AND.EX UP2, UPT, URZ, UR7, UPT, UP2 ;  /* 0x000000073f00728c */ /* 0x000fe4000bf45320 */
[----:B------:R-:W-:Y:S01]  /*0160*/  UISETP.NE.AND.EX UP1, UPT, URZ, UR5, UPT, UP1 ;  /* 0x000000053f00728c */ /* 0x000fe2000bf25310 */
[----:B------:R-:W1:Y:S01]  /*0170*/  S2UR UR10, SR_CTAID.Z ;  /* 0x00000000000a79c3 */ /* 0x000e620000002700 */
[----:B------:R-:W-:-:S02]  /*0180*/  ULDC.U8 UR6, c[0x0][0x312] ;  /* 0x0000c48000067ab9 */ /* 0x000fc40000000000 */
[----:B------:R-:W-:Y:S01]  /*0190*/  ULDC.64 UR4, c[0x0][0x248] ;  /* 0x0000920000047ab9 */ /* 0x000fe20000000a00 */
[----:B------:R-:W-:Y:S01]  /*01a0*/  PLOP3.LUT P0, PT, PT, PT, UP2, 0x80, 0x0 ;  /* 0x000000000000781c */ /* 0x000fe20003f0f028 */
[----:B------:R-:W-:Y:S02]  /*01b0*/  UISETP.NE.AND UP3, UPT, UR6, URZ, UPT ;  /* 0x0000003f0600728c */ /* 0x000fe4000bf65270 */
[----:B------:R-:W-:Y:S02]  /*01c0*/  UISETP.EQ.U32.AND UP0, UPT, URZ, UR4, UPT ;  /* 0x000000043f00728c */ /* 0x000fe4000bf02070 */
[----:B------:R-:W-:Y:S02]  /*01d0*/  UMOV UR7, 0x4 ;  /* 0x0000000400077882 */ /* 0x000fe40000000000 */
[----:B------:R-:W-:Y:S02]  /*01e0*/  UISETP.EQ.OR.EX UP0, UPT, URZ, UR5, !UP3, UP0 ;  /* 0x000000053f00728c */ /* 0x000fe4000df02700 */
[----:B-1----:R-:W-:-:S06]  /*01f0*/  ULOP3.LUT UR8, UR10, UR27, UR11, 0xfe, !UPT ;  /* 0x0000001b0a087292 */ /* 0x002fcc000f8efe0b */
[----:B--2---:R-:W-:Y:S01]  /*0200*/  LOP3.LUT P3, RZ, R25, UR8, RZ, 0xfc, !PT ;  /* 0x0000000819ff7c12 */ /* 0x004fe2000f86fcff */
[----:B------:R-:W-:Y:S02]  /*0210*/  ULDC.64 UR8, c[0x0][0x240] ;  /* 0x0000900000087ab9 */ /* 0x000fe40000000a00 */
[----:B------:R-:W-:Y:S02]  /*0220*/  UIMAD.WIDE UR8, UR11, UR7, UR8 ;  /* 0x000000070b0872a5 */ /* 0x000fe4000f8e0208 */
[----:B------:R-:W-:-:S08]  /*0230*/  ULDC.64 UR4, c[0x0][0x248] ;  /* 0x0000920000047ab9 */ /* 0x000fd00000000a00 */
[----:B------:R-:W-:Y:S02]  /*0240*/  @!P3 IMAD.MOV.U32 R10, RZ, RZ, c[0x0][0x308] ;  /* 0x0000c200ff0ab624 */ /* 0x000fe400078e00ff */
[----:B------:R-:W-:Y:S01]  /*0250*/  @!P3 IMAD.MOV.U32 R11, RZ, RZ, c[0x0][0x30c] ;  /* 0x0000c300ff0bb624 */ /* 0x000fe200078e00ff */
[----:B------:R-:W-:Y:S01]  /*0260*/  UIMAD.WIDE UR4, UR11, UR7, UR4 ;  /* 0x000000070b0472a5 */ /* 0x000fe2000f8e0204 */
[----:B----4-:R-:W1:Y:S08]  /*0270*/  @P2 R2UR UR32, R4 ;  /* 0x00000000042023c2 */ /* 0x010e7000000e0000 */
[----:B------:R-:W2:Y:S01]  /*0280*/  @P2 R2UR UR33, R5 ;  /* 0x00000000052123c2 */ /* 0x000ea200000e0000 */
[----:B-1----:R-:W-:Y:S01]  /*0290*/  IMAD.U32 R4, RZ, RZ, UR32 ;  /* 0x00000020ff047e24 */ /* 0x002fe2000f8e00ff */
[----:B---3--:R-:W-:Y:S01]  /*02a0*/  @P2 IADD3 R7, P1, R2, c[0x0][0x300], RZ ;  /* 0x0000c00002072a10 */ /* 0x008fe20007f3e0ff */
[----:B------:R-:W-:Y:S01]  /*02b0*/  IMAD.U32 R2, RZ, RZ, UR8 ;  /* 0x00000008ff027e24 */ /* 0x000fe2000f8e00ff */
[----:B--2---:R-:W-:-:S03]  /*02c0*/  MOV R5, UR33 ;  /* 0x0000002100057c02 */ /* 0x004fc60008000f00 */
[----:B------:R-:W-:Y:S02]  /*02d0*/  @P2 IMAD.X R8, RZ, RZ, R3, P1 ;  /* 0x000000ffff082224 */ /* 0x000fe400008e0603 */
[----:B------:R1:W-:Y:S01]  /*02e0*/  @!P3 STG.E.64 [R10.64], R4 ;  /* 0x000000040a00b986 */ /* 0x0003e2000c101b1e */
[----:B------:R-:W-:Y:S01]  /*02f0*/  IMAD.U32 R3, RZ, RZ, UR9 ;  /* 0x00000009ff037e24 */ /* 0x000fe2000f8e00ff */
[----:B------:R-:W-:Y:S01]  /*0300*/  PLOP3.LUT P2, PT, PT, PT, UP0, 0x80, 0x0 ;  /* 0x000000000000781c */ /* 0x000fe20003f4f008 */
[----:B------:R-:W-:Y:S01]  /*0310*/  ULDC.64 UR8, c[0x0][0x250] ;  /* 0x0000940000087ab9 */ /* 0x000fe20000000a00 */
[----:B------:R-:W-:Y:S01]  /*0320*/  PLOP3.LUT P1, PT, PT, PT, UP1, 0x80, 0x0 ;  /* 0x000000000000781c */ /* 0x000fe20003f2f018 */
[----:B------:R-:W-:Y:S01]  /*0330*/  @UP1 UIMAD.WIDE UR8, UR11, UR7, UR8 ;  /* 0x000000070b0812a5 */ /* 0x000fe2000f8e0208 */
[----:B-1----:R-:W-:Y:S01]  /*0340*/  @!P3 MOV R4, R7 ;  /* 0x000000070004b202 */ /* 0x002fe20000000f00 */
[----:B------:R-:W-:-:S05]  /*0350*/  @!P3 IMAD.MOV.U32 R5, RZ, RZ, R8 ;  /* 0x000000ffff05b224 */ /* 0x000fca00078e0008 */
[----:B------:R1:W-:Y:S04]  /*0360*/  @!P3 STG.E.64 [R10.64+0x8], R4 ;  /* 0x000008040a00b986 */ /* 0x0003e8000c101b1e */
[----:B------:R2:W3:Y:S04]  /*0370*/  @P0 LDG.E R6, [R2.64+0x4] ;  /* 0x0000041e02060981 */ /* 0x0004e8000c1e1900 */
[----:B------:R2:W4:Y:S02]  /*0380*/  @P0 LDG.E R9, [R2.64] ;  /* 0x0000001e02090981 */ /* 0x000524000c1e1900 */
[----:B--2---:R-:W-:Y:S01]  /*0390*/  MOV R2, UR4 ;  /* 0x0000000400027c02 */ /* 0x004fe20008000f00 */
[----:B------:R-:W-:-:S05]  /*03a0*/  IMAD.U32 R3, RZ, RZ, UR5 ;  /* 0x00000005ff037e24 */ /* 0x000fca000f8e00ff */
[----:B------:R-:W2:Y:S01]  /*03b0*/  @!P2 LDG.E R0, [R2.64] ;  /* 0x0000001e0200a981 */ /* 0x000ea2000c1e1900 */
[----:B-1----:R-:W-:Y:S02]  /*03c0*/  IMAD.U32 R4, RZ, RZ, UR8 ;  /* 0x00000008ff047e24 */ /* 0x002fe4000f8e00ff */
[----:B------:R-:W-:-:S05]  /*03d0*/  IMAD.U32 R5, RZ, RZ, UR9 ;  /* 0x00000009ff057e24 */ /* 0x000fca000f8e00ff */
[----:B------:R-:W5:Y:S01]  /*03e0*/  @P1 LDG.E R4, [R4.64] ;  /* 0x0000001e04041981 */ /* 0x000f62000c1e1900 */
[----:B------:R-:W-:Y:S02]  /*03f0*/  UMOV UR14, 0xffffffff ;  /* 0xffffffff000e7882 */ /* 0x000fe40000000000 */
[----:B------:R-:W-:Y:S02]  /*0400*/  UMOV UR26, 0xffffffff ;  /* 0xffffffff001a7882 */ /* 0x000fe40000000000 */
[----:B------:R-:W-:Y:S02]  /*0410*/  ULDC UR4, c[0x0][0x1c0] ;  /* 0x0000700000047ab9 */ /* 0x000fe40000000800 */
[----:B------:R-:W-:Y:S02]  /*0420*/  UIMAD UR4, UR11, UR4, UR10 ;  /* 0x000000040b0472a4 */ /* 0x000fe4000f8e020a */
[----:B------:R-:W-:Y:S02]  /*0430*/  UMOV UR13, URZ ;  /* 0x0000003f000d7c82 */ /* 0x000fe40008000000 */
[----:B------:R-:W-:-:S04]  /*0440*/  USHF.L.U32 UR5, UR4, 0x5, URZ ;  /* 0x0000000504057899 */ /* 0x000fc8000800063f */
[----:B------:R-:W-:Y:S01]  /*0450*/  USHF.R.S32.HI UR4, URZ, 0x1f, UR5 ;  /* 0x0000001f3f047899 */ /* 0x000fe20008011405 */
[----:B---3--:R1:W3:Y:S08]  /*0460*/  @P0 R2UR UR28, R6 ;  /* 0x00000000061c03c2 */ /* 0x0082f000000e0000 */
[----:B----4-:R-:W3:Y:S01]  /*0470*/  @P0 R2UR UR26, R9 ;  /* 0x00000000091a03c2 */ /* 0x010ee200000e0000 */
[----:B-1----:R-:W-:-:S04]  /*0480*/  SHF.R.S32.HI R6, RZ, 0x1f, R25 ;  /* 0x0000001fff067819 */ /* 0x002fc80000011419 */
[----:B------:R-:W-:-:S03]  /*0490*/  LEA.HI R10, R6, R25, RZ, 0x5 ;  /* 0x00000019060a7211 */ /* 0x000fc600078f28ff */
[----:B--2---:R1:W2:Y:S01]  /*04a0*/  @!P2 R2UR UR14, R0 ;  /* 0x00000000000ea3c2 */ /* 0x0042a200000e0000 */
[----:B------:R-:W-:-:S07]  /*04b0*/  ISETP.NE.U32.AND P2, PT, RZ, c[0x0][0x248], PT ;  /* 0x00009200ff007a0c */ /* 0x000fce0003f45070 */
[----:B-----5:R4:W2:Y:S01]  /*04c0*/  @P1 R2UR UR13, R4 ;  /* 0x00000000040d13c2 */ /* 0x0208a200000e0000 */
[----:B-1----:R-:W-:-:S05]  /*04d0*/  LOP3.LUT R0, R10, 0xffffffe0, RZ, 0xc0, !PT ;  /* 0xffffffe00a007812 */ /* 0x002fca00078ec0ff */
[----:B------:R-:W-:-:S05]  /*04e0*/  IMAD.IADD R20, R25, 0x1, -R0 ;  /* 0x0000000119147824 */ /* 0x000fca00078e0a00 */
[----:B------:R-:W-:-:S05]  /*04f0*/  IADD3 R155, P1, P0, R7, UR5, R20 ;  /* 0x00000005079b7c10 */ /* 0x000fca000f83e014 */
[----:B------:R4:W-:Y:S01]  /*0500*/  STL [R1+0x18], R155 ;  /* 0x0000189b01007387 */ /* 0x0009e20000100800 */
[----:B------:R-:W-:Y:S01]  /*0510*/  ISETP.NE.AND.EX P2, PT, RZ, c[0x0][0x24c], PT, P2 ;  /* 0x00009300ff007a0c */ /* 0x000fe20003f45320 */
[----:B---3--:R-:W-:Y:S01]  /*0520*/  @UP2 UIADD3 UR28, UR28, -UR26, URZ ;  /* 0x8000001a1c1c2290 */ /* 0x008fe2000fffe03f */
[----:B------:R-:W-:-:S04]  /*0530*/  SHF.R.S32.HI R0, RZ, 0x1f, R20 ;  /* 0x0000001fff007819 */ /* 0x000fc80000011414 */
[----:B------:R-:W-:Y:S02]  /*0540*/  IADD3.X R152, R8, UR4, R0, P1, P0 ;  /* 0x0000000408987c10 */ /* 0x000fe40008fe0400 */
[----:B------:R-:W-:-:S05]  /*0550*/  @!UP2 ULDC UR28, c[0x0][0x214] ;  /* 0x00008500001caab9 */ /* 0x000fca0000000800 */
[----:B--2-4-:R-:W-:Y:S05]  /*0560*/  @!P2 BRA `(.L_x_358) ;  /* 0x000000700000a947 */ /* 0x014fea0003800000 */
[----:B------:R-:W-:-:S13]  /*0570*/  PLOP3.LUT P0, PT, PT, PT, UP3, 0x80, 0x0 ;  /* 0x000000000000781c */ /* 0x000fda0003f0f038 */
[----:B------:R-:W2:Y:S04]  /*0580*/  @P0 LDG.E R0, [R2.64+0x4] ;  /* 0x0000041e02000981 */ /* 0x000ea8000c1e1900 */
[----:B------:R-:W3:Y:S01]  /*0590*/  @!P0 LDG.E R2, [R2.64] ;  /* 0x0000001e02028981 */ /* 0x000ee2000c1e1900 */
[----:B--2---:R-:W1:Y:S02]  /*05a0*/  @P0 R2UR UR6, R0 ;  /* 0x00000000000603c2 */ /* 0x004e6400000e0000 */
[----:B-1----:R-:W-:-:S11]  /*05b0*/  @UP3 UIADD3 UR6, UR6, -UR14, URZ ;  /* 0x8000000e06063290 */ /* 0x002fd6000fffe03f */
[----:B---3--:R1:W2:Y:S02]  /*05c0*/  @!P0 R2UR UR6, R2 ;  /* 0x00000000020683c2 */ /* 0x0082a400000e0000 */
[----:B-12---:R-:W-:Y:S05]  /*05d0*/  BRA `(.L_x_359) ;  /* 0x0000001000007947 */ /* 0x006fea0003800000 */
.L_x_358:
[----:B------:R-:W-:Y:S02]  /*05e0*/  ULDC UR6, c[0x0][0x218] ;  /* 0x0000860000067ab9 */ /* 0x000fe40000000800 */
.L_x_359:
[----:B------:R-:W-:Y:S02]  /*05f0*/  ULDC.64 UR4, c[0x0][0x258] ;  /* 0x0000960000047ab9 */ /* 0x000fe40000000a00 */
[----:B------:R-:W-:-:S04]  /*0600*/  UISETP.NE.U32.AND UP2, UPT, URZ, UR4, UPT ;  /* 0x000000043f00728c */ /* 0x000fc8000bf45070 */
[----:B------:R-:W-:-:S03]  /*0610*/  UISETP.NE.AND.EX UP2, UPT, URZ, UR5, UPT, UP2 ;  /* 0x000000053f00728c */ /* 0x000fc6000bf45320 */
[----:B------:R-:W-:-:S03]  /*0620*/  ULDC.64 UR4, c[0x0][0x258] ;  /* 0x0000960000047ab9 */ /* 0x000fc60000000a00 */
[----:B------:R-:W-:-:S05]  /*0630*/  PLOP3.LUT P0, PT, PT, PT, UP2, 0x80, 0x0 ;  /* 0x000000000000781c */ /* 0x000fca0003f0f028 */
[----:B------:R-:W-:-:S06]  /*0640*/  @UP2 UIMAD.WIDE UR4, UR11, UR7, UR4 ;  /* 0x000000070b0422a5 */ /* 0x000fcc000f8e0204 */
[----:B------:R-:W-:Y:S02]  /*0650*/  IMAD.U32 R2, RZ, RZ, UR4 ;  /* 0x00000004ff027e24 */ /* 0x000fe4000f8e00ff */
[----:B------:R-:W-:Y:S01]  /*0660*/  IMAD.U32 R3, RZ, RZ, UR5 ;  /* 0x00000005ff037e24 */ /* 0x000fe2000f8e00ff */
[----:B------:R-:W-:Y:S02]  /*0670*/  USHF.L.U32 UR8, UR27, 0x7, URZ ;  /* 0x000000071b087899 */ /* 0x000fe4000800063f */
[----:B------:R-:W-:Y:S02]  /*0680*/  ULDC.64 UR4, c[0x0][0x268] ;  /* 0x00009a0000047ab9 */ /* 0x000fe40000000a00 */
[----:B------:R-:W2:Y:S01]  /*0690*/  @P0 LDG.E R0, [R2.64] ;  /* 0x0000001e02000981 */ /* 0x000ea2000c1e1900 */
[----:B------:R-:W-:Y:S02]  /*06a0*/  UISETP.GT.AND UP0, UPT, UR28, UR8, UPT ;  /* 0x000000081c00728c */ /* 0x000fe4000bf04270 */
[----:B------:R-:W-:-:S03]  /*06b0*/  @!UP2 UISETP.NE.U32.AND UP1, UPT, URZ, UR4, UPT ;  /* 0x000000043f00a28c */ /* 0x000fc6000bf25070 */
[----:B------:R-:W-:Y:S02]  /*06c0*/  ULDC UR4, c[0x0][0x21c] ;  /* 0x0000870000047ab9 */ /* 0x000fe40000000800 */
[----:B------:R-:W-:-:S04]  /*06d0*/  @!UP2 UISETP.NE.AND.EX UP1, UPT, URZ, UR5, UPT, UP1 ;  /* 0x000000053f00a28c */ /* 0x000fc8000bf25310 */
[----:B------:R-:W-:Y:S01]  /*06e0*/  @!UP2 USEL UR4, URZ, UR4, !UP1 ;  /* 0x000000043f04a287 */ /* 0x000fe2000c800000 */
[----:B--2---:R-:W1:Y:S01]  /*06f0*/  @P0 R2UR UR9, R0 ;  /* 0x00000000000903c2 */ /* 0x004e6200000e0000 */
[----:B------:R-:W-:Y:S01]  /*0700*/  PLOP3.LUT P0, PT, PT, PT, UP0, 0x80, 0x0 ;  /* 0x000000000000781c */ /* 0x000fe20003f0f008 */
[----:B-1----:R-:W-:Y:S02]  /*0710*/  @UP2 UIADD3 UR9, UR9, -UR13, URZ ;  /* 0x8000000d09092290 */ /* 0x002fe4000fffe03f */
[----:B------:R-:W-:-:S10]  /*0720*/  @!UP2 UIADD3 UR9, UR4, UR6, -UR13 ;  /* 0x000000060409a290 */ /* 0x000fd4000fffe80d */
[----:B------:R-:W-:Y:S05]  /*0730*/  @!P0 EXIT ;  /* 0x000000000000894d */ /* 0x000fea0003800000 */
[----:B------:R-:W-:Y:S02]  /*0740*/  UIADD3 UR6, UR9, UR8, -UR28 ;  /* 0x0000000809067290 */ /* 0x000fe4000fffe81c */
[----:B------:R-:W-:Y:S02]  /*0750*/  UIADD3 UR4, -UR28, 0xbf, UR8 ;  /* 0x000000bf1c047890 */ /* 0x000fe4000fffe108 */
[----:B------:R-:W-:Y:S02]  /*0760*/  ULDC UR15, c[0x0][0x2e4] ;  /* 0x0000b900000f7ab9 */ /* 0x000fe40000000800 */
[----:B------:R-:W-:Y:S02]  /*0770*/  ULDC UR5, c[0x0][0x2e8] ;  /* 0x0000ba0000057ab9 */ /* 0x000fe40000000800 */
[----:B------:R-:W-:Y:S02]  /*0780*/  UIADD3 UR7, UR9, 0x3f, URZ ;  /* 0x0000003f09077890 */ /* 0x000fe4000fffe03f */
[----:B------:R-:W-:-:S02]  /*0790*/  UIADD3 UR15, UR6, -UR15, URZ ;  /* 0x8000000f060f7290 */ /* 0x000fc4000fffe03f */
[----:B------:R-:W-:Y:S02]  /*07a0*/  UIADD3 UR5, UR4, UR5, UR9 ;  /* 0x0000000504057290 */ /* 0x000fe4000fffe009 */
[----:B------:R-:W-:Y:S02]  /*07b0*/  USHF.R.S32.HI UR6, URZ, 0x1f, UR7 ;  /* 0x0000001f3f067899 */ /* 0x000fe40008011407 */
[----:B------:R-:W-:Y:S02]  /*07c0*/  USHF.R.S32.HI UR12, URZ, 0x1f, UR15 ;  /* 0x0000001f3f0c7899 */ /* 0x000fe4000801140f */
[----:B------:R-:W-:Y:S02]  /*07d0*/  USHF.R.S32.HI UR4, URZ, 0x1f, UR5 ;  /* 0x0000001f3f047899 */ /* 0x000fe40008011405 */
[----:B------:R-:W-:Y:S02]  /*07e0*/  ULEA.HI UR6, UR6, UR7, URZ, 0x6 ;  /* 0x0000000706067291 */ /* 0x000fe4000f8f303f */
[----:B------:R-:W-:-:S02]  /*07f0*/  ULEA.HI UR12, UR12, UR15, URZ, 0x6 ;  /* 0x0000000f0c0c7291 */ /* 0x000fc4000f8f303f */
[----:B------:R-:W-:Y:S02]  /*0800*/  ULEA.HI UR4, UR4, UR5, URZ, 0x6 ;  /* 0x0000000504047291 */ /* 0x000fe4000f8f303f */
[----:B------:R-:W-:Y:S02]  /*0810*/  USHF.R.S32.HI UR6, URZ, 0x6, UR6 ;  /* 0x000000063f067899 */ /* 0x000fe40008011406 */
[----:B------:R-:W-:Y:S02]  /*0820*/  USHF.R.S32.HI UR12, URZ, 0x6, UR12 ;  /* 0x000000063f0c7899 */ /* 0x000fe4000801140c */
[----:B------:R-:W-:Y:S02]  /*0830*/  USHF.R.S32.HI UR4, URZ, 0x6, UR4 ;  /* 0x000000063f047899 */ /* 0x000fe40008011404 */
[----:B------:R-:W-:Y:S02]  /*0840*/  UISETP.LT.AND UP1, UPT, URZ, UR12, UPT ;  /* 0x0000000c3f00728c */ /* 0x000fe4000bf21270 */
[----:B------:R-:W-:-:S02]  /*0850*/  UISETP.LT.AND UP0, UPT, UR6, UR4, UPT ;  /* 0x000000040600728c */ /* 0x000fc4000bf01270 */
[----:B------:R-:W-:Y:S02]  /*0860*/  USEL UR19, URZ, UR12, !UP1 ;  /* 0x0000000c3f137287 */ /* 0x000fe4000c800000 */
[----:B------:R-:W-:-:S04]  /*0870*/  USEL UR34, UR6, UR4, UP0 ;  /* 0x0000000406227287 */ /* 0x000fc80008000000 */
[----:B------:R-:W-:-:S06]  /*0880*/  UISETP.GT.AND UP0, UPT, UR34, UR19, UPT ;  /* 0x000000132200728c */ /* 0x000fcc000bf04270 */
[----:B------:R-:W-:-:S13]  /*0890*/  PLOP3.LUT P0, PT, PT, PT, UP0, 0x80, 0x0 ;  /* 0x000000000000781c */ /* 0x000fda0003f0f008 */
[----:B------:R-:W-:Y:S05]  /*08a0*/  @P0 BRA `(.L_x_360) ;  /* 0x00000af000000947 */ /* 0x000fea0003800000 */
[----:B------:R-:W-:Y:S01]  /*08b0*/  UISETP.NE.AND UP0, UPT, UR26, -0x1, UPT ;  /* 0xffffffff1a00788c */ /* 0x000fe2000bf05270 */
[----:B------:R-:W-:Y:S01]  /*08c0*/  LEA.HI R6, R6, R25, RZ, 0x2 ;  /* 0x0000001906067211 */ /* 0x000fe200078f10ff */
[----:B------:R-:W-:Y:S01]  /*08d0*/  ULDC.U8 UR14, c[0x0][0x329] ;  /* 0x0000ca40000e7ab9 */ /* 0x000fe20000000000 */
[----:B------:R-:W1:Y:S01]  /*08e0*/  S2R R12, SR_CTAID.Z ;  /* 0x00000000000c7919 */ /* 0x000e620000002700 */
[----:B------:R-:W-:Y:S01]  /*08f0*/  UISETP.NE.AND UP2, UPT, UR14, URZ, UPT ;  /* 0x0000003f0e00728c */ /* 0x000fe2000bf45270 */
[----:B------:R-:W-:Y:S01]  /*0900*/  LOP3.LUT R0, R6, 0xfffffffc, RZ, 0xc0, !PT ;  /* 0xfffffffc06007812 */ /* 0x000fe200078ec0ff */
[----:B------:R-:W-:Y:S01]  /*0910*/  ULDC.64 UR6, c[0x0][0x1e8] ;  /* 0x00007a0000067ab9 */ /* 0x000fe20000000a00 */
[----:B------:R-:W-:Y:S01]  /*0920*/  SHF.R.S32.HI R6, RZ, 0x2, R6 ;  /* 0x00000002ff067819 */ /* 0x000fe20000011406 */
[----:B------:R-:W-:Y:S01]  /*0930*/  ULDC.U8 UR15, c[0x0][0x328] ;  /* 0x0000ca00000f7ab9 */ /* 0x000fe20000000000 */
[----:B------:R-:W-:Y:S01]  /*0940*/  BSSY B0, `(.L_x_361) ;  /* 0x0000044000007945 */ /* 0x000fe20003800000 */
[----:B------:R-:W-:Y:S01]  /*0950*/  UISETP.NE.AND UP3, UPT, UR15, URZ, UPT ;  /* 0x0000003f0f00728c */ /* 0x000fe2000bf65270 */
[----:B------:R-:W-:Y:S01]  /*0960*/  IMAD.IADD R15, R25, 0x1, -R0 ;  /* 0x00000001190f7824 */ /* 0x000fe200078e0a00 */
[----:B------:R-:W-:Y:S01]  /*0970*/  @UP0 UIMAD.WIDE.U32 UR12, UR26, UR6, URZ ;  /* 0x000000061a0c02a5 */ /* 0x000fe2000f8e003f */
[----:B------:R-:W-:Y:S01]  /*0980*/  SHF.R.S32.HI R7, RZ, 0x1f, R6 ;  /* 0x0000001fff077819 */ /* 0x000fe20000011406 */
[----:B------:R-:W-:Y:S01]  /*0990*/  @!UP0 USHF.R.S32.HI UR16, URZ, 0x1f, UR11 ;  /* 0x0000001f3f108899 */ /* 0x000fe2000801140b */
[----:B------:R-:W-:Y:S01]  /*09a0*/  IMAD.SHL.U32 R0, R15, 0x8, RZ ;  /* 0x000000080f007824 */ /* 0x000fe200078e00ff */
[----:B------:R-:W-:-:S02]  /*09b0*/  ULDC.64 UR4, c[0x0][0x1e0] ;  /* 0x0000780000047ab9 */ /* 0x000fc40000000a00 */
[----:B------:R-:W-:Y:S02]  /*09c0*/  @!UP0 UIMAD UR16, UR16, UR4, URZ ;  /* 0x00000004101082a4 */ /* 0x000fe4000f8e023f */
[----:B------:R-:W-:Y:S01]  /*09d0*/  @UP0 UIMAD UR7, UR26, UR7, UR13 ;  /* 0x000000071a0702a4 */ /* 0x000fe2000f8e020d */
[C---:B------:R-:W-:Y:S01]  /*09e0*/  IADD3 R18, R0.reuse, 0x20, RZ ;  /* 0x0000002000127810 */ /* 0x040fe20007ffe0ff */
[----:B------:R-:W-:Y:S01]  /*09f0*/  USHF.R.S32.HI UR17, URZ, 0x1f, UR10 ;  /* 0x0000001f3f117899 */ /* 0x000fe2000801140a */
[----:B------:R-:W-:Y:S01]  /*0a00*/  IADD3 R17, R0, 0x40, RZ ;  /* 0x0000004000117810 */ /* 0x000fe20007ffe0ff */
[----:B------:R-:W-:Y:S02]  /*0a10*/  UISETP.EQ.AND UP3, UPT, UR14, URZ, UP3 ;  /* 0x0000003f0e00728c */ /* 0x000fe40009f62270 */
[----:B------:R-:W-:Y:S02]  /*0a20*/  @!UP2 UISETP.NE.AND UP1, UPT, UR15, URZ, UPT ;  /* 0x0000003f0f00a28c */ /* 0x000fe4000bf25270 */
[----:B------:R-:W-:-:S02]  /*0a30*/  ULDC UR13, c[0x0][0x214] ;  /* 0x00008500000d7ab9 */ /* 0x000fc40000000800 */
[----:B------:R-:W-:Y:S02]  /*0a40*/  @UP2 ULDC UR14, c[0x0][0x210] ;  /* 0x00008400000e2ab9 */ /* 0x000fe40000000800 */
[----:B------:R-:W-:Y:S02]  /*0a50*/  @!UP0 UIMAD.WIDE.U32 UR18, UR11, UR4, URZ ;  /* 0x000000040b1282a5 */ /* 0x000fe4000f8e003f */
[----:B------:R-:W-:Y:S02]  /*0a60*/  ULDC UR9, c[0x0][0x234] ;  /* 0x00008d0000097ab9 */ /* 0x000fe40000000800 */
[----:B------:R-:W-:Y:S02]  /*0a70*/  @!UP0 UIMAD UR16, UR11, UR5, UR16 ;  /* 0x000000050b1082a4 */ /* 0x000fe4000f8e0210 */
[----:B------:R-:W-:Y:S02]  /*0a80*/  @UP2 UIMAD UR14, UR14, UR13, URZ ;  /* 0x0000000d0e0e22a4 */ /* 0x000fe4000f8e023f */
[----:B------:R-:W-:-:S02]  /*0a90*/  ULDC.64 UR4, c[0x0][0x1f0] ;  /* 0x00007c0000047ab9 */ /* 0x000fc40000000a00 */
[----:B------:R-:W-:Y:S02]  /*0aa0*/  @!UP2 USEL UR14, UR13, UR9, !UP1 ;  /* 0x000000090d0ea287 */ /* 0x000fe4000c800000 */
[----:B------:R-:W-:Y:S02]  /*0ab0*/  ULDC UR6, c[0x0][0x1c0] ;  /* 0x0000700000067ab9 */ /* 0x000fe40000000800 */
[----:B------:R-:W-:Y:S02]  /*0ac0*/  UIMAD UR4, UR17, UR4, URZ ;  /* 0x00000004110472a4 */ /* 0x000fe4000f8e023f */
[----:B------:R-:W-:Y:S02]  /*0ad0*/  @!UP0 UMOV UR12, UR18 ;  /* 0x00000012000c8c82 */ /* 0x000fe40008000000 */
[----:B------:R-:W-:Y:S01]  /*0ae0*/  @UP2 UMOV UR17, 0x1 ;  /* 0x0000000100112882 */ /* 0x000fe20000000000 */
[----:B------:R-:W-:Y:S01]  /*0af0*/  IADD3 R2, P0, R0, UR12, RZ ;  /* 0x0000000c00027c10 */ /* 0x000fe2000ff1e0ff */
[----:B------:R-:W-:-:S02]  /*0b00*/  @!UP2 UIMAD UR17, UR14, UR6, URZ ;  /* 0x000000060e11a2a4 */ /* 0x000fc4000f8e023f */
[----:B------:R-:W-:Y:S02]  /*0b10*/  @!UP0 UIADD3 UR7, UR19, UR16, URZ ;  /* 0x0000001013078290 */ /* 0x000fe4000fffe03f */
[----:B------:R-:W-:Y:S02]  /*0b20*/  UIADD3 UR28, -UR8, UR28, URZ ;  /* 0x0000001c081c7290 */ /* 0x000fe4000fffe13f */
[----:B------:R-:W-:Y:S02]  /*0b30*/  @UP3 UIMAD UR15, UR11, UR13, URZ ;  /* 0x0000000d0b0f32a4 */ /* 0x000fe4000f8e023f */
[----:B------:R-:W-:Y:S01]  /*0b40*/  UIMAD UR17, UR11, UR17, URZ ;  /* 0x000000110b1172a4 */ /* 0x000fe2000f8e023f */
[----:B------:R-:W-:Y:S01]  /*0b50*/  LEA.HI.X.SX32 R3, R0, UR7, 0x1, P0 ;  /* 0x0000000700037c11 */ /* 0x000fe200080f0eff */
[----:B------:R-:W-:Y:S01]  /*0b60*/  @UP3 USEL UR15, UR15, UR26, !UP0 ;  /* 0x0000001a0f0f3287 */ /* 0x000fe2000c000000 */
[----:B------:R-:W-:Y:S01]  /*0b70*/  ISETP.GE.AND P0, PT, R6, UR28, PT ;  /* 0x0000001c06007c0c */ /* 0x000fe2000bf06270 */
[----:B------:R-:W-:-:S02]  /*0b80*/  @UP2 ULDC UR20, c[0x0][0x210] ;  /* 0x0000840000142ab9 */ /* 0x000fc40000000800 */
[----:B------:R-:W-:Y:S01]  /*0b90*/  USEL UR17, UR17, URZ, !UP3 ;  /* 0x0000003f11117287 */ /* 0x000fe2000d800000 */
[----:B-1----:R-:W-:Y:S01]  /*0ba0*/  IMAD.WIDE.U32 R12, R12, c[0x0][0x1f0], R2 ;  /* 0x00007c000c0c7a25 */ /* 0x002fe200078e0002 */
[----:B------:R-:W-:Y:S02]  /*0bb0*/  @!UP2 UMOV UR20, 0x1 ;  /* 0x000000010014a882 */ /* 0x000fe40000000000 */
[----:B------:R-:W-:Y:S01]  /*0bc0*/  UIMAD UR8, UR8, UR20, URZ ;  /* 0x00000014080872a4 */ /* 0x000fe2000f8e023f */
[----:B------:R-:W-:Y:S01]  /*0bd0*/  IMAD.U32 R2, RZ, RZ, UR27 ;  /* 0x0000001bff027e24 */ /* 0x000fe2000f8e00ff */
[----:B------:R-:W-:Y:S02]  /*0be0*/  UIMAD UR14, UR10, UR14, UR17 ;  /* 0x0000000e0a0e72a4 */ /* 0x000fe4000f8e0211 */
[----:B------:R-:W-:Y:S01]  /*0bf0*/  @!UP3 UMOV UR22, URZ ;  /* 0x0000003f0016bc82 */ /* 0x000fe20008000000 */
[----:B------:R-:W-:Y:S01]  /*0c00*/  IMAD.WIDE R2, R2, 0x80, R6 ;  /* 0x0000008002027825 */ /* 0x000fe200078e0206 */
[----:B------:R-:W-:-:S02]  /*0c10*/  @UP3 UMOV UR22, UR15 ;  /* 0x0000000f00163c82 */ /* 0x000fc40008000000 */
[----:B------:R-:W-:Y:S02]  /*0c20*/  UIMAD UR4, UR10, UR5, UR4 ;  /* 0x000000050a0472a4 */ /* 0x000fe4000f8e0204 */
[----:B------:R-:W-:Y:S02]  /*0c30*/  @!UP3 UMOV UR23, URZ ;  /* 0x0000003f0017bc82 */ /* 0x000fe40008000000 */
[----:B------:R-:W-:Y:S02]  /*0c40*/  USHF.R.S32.HI UR6, URZ, 0x1f, UR8 ;  /* 0x0000001f3f067899 */ /* 0x000fe40008011408 */
[----:B------:R-:W-:Y:S01]  /*0c50*/  @UP3 USHF.R.S32.HI UR23, URZ, 0x1f, UR15 ;  /* 0x0000001f3f173899 */ /* 0x000fe2000801140f */
[----:B------:R-:W-:Y:S01]  /*0c60*/  IADD3 R9, R13, UR4, RZ ;  /* 0x000000040d097c10 */ /* 0x000fe2000fffe0ff */
[----:B------:R-:W-:Y:S02]  /*0c70*/  USHF.R.S32.HI UR7, URZ, 0x1f, UR14 ;  /* 0x0000001f3f077899 */ /* 0x000fe4000801140e */
[----:B------:R-:W-:-:S04]  /*0c80*/  UIADD3 UR8, UP1, UP0, UR8, UR22, UR14 ;  /* 0x0000001608087290 */ /* 0x000fc8000f83e00e */
[----:B------:R-:W-:Y:S01]  /*0c90*/  UIADD3.X UR6, UR6, UR23, UR7, UP1, UP0 ;  /* 0x0000001706067290 */ /* 0x000fe20008fe0407 */
[----:B------:R-:W-:Y:S06]  /*0ca0*/  @P0 BRA `(.L_x_362) ;  /* 0x000000d000000947 */ /* 0x000fec0003800000 */
        /* <DEDUP_REMOVED lines=13> */
.L_x_362:
[----:B------:R-:W-:Y:S05]  /*0d80*/  BSYNC B0 ;  /* 0x0000000000007941 */ /* 0x000fea0003800000 */
.L_x_361:
[----:B------:R-:W-:Y:S01]  /*0d90*/  IADD3 R16, R6, 0x20, RZ ;  /* 0x0000002006107810 */ /* 0x000fe20007ffe0ff */
[----:B------:R-:W-:Y:S03]  /*0da0*/  BSSY B0, `(.L_x_363) ;  /* 0x0000013000007945 */ /* 0x000fe60003800000 */
[----:B------:R-:W-:-:S13]  /*0db0*/  ISETP.GE.AND P0, PT, R16, UR28, PT ;  /* 0x0000001c10007c0c */ /* 0x000fda000bf06270 */
[----:B------:R-:W-:Y:S05]  /*0dc0*/  @P0 BRA `(.L_x_364) ;  /* 0x0000010000000947 */ /* 0x000fea0003800000 */
[----:B-1----:R-:W-:Y:S01]  /*0dd0*/  IADD3 R4, P0, R2, 0x20, RZ ;  /* 0x0000002002047810 */ /* 0x002fe20007f1e0ff */
[----:B------:R-:W-:Y:S01]  /*0de0*/  IMAD.MOV.U32 R10, RZ, RZ, R12 ;  /* 0x000000ffff0a7224 */ /* 0x000fe200078e000c */
[----:B------:R-:W-:Y:S02]  /*0df0*/  MOV R11, R9 ;  /* 0x00000009000b7202 */ /* 0x000fe40000000f00 */
[----:B------:R-:W-:Y:S01]  /*0e00*/  ISETP.GE.AND P2, PT, R0, c[0x0][0x220], PT ;  /* 0x0000880000007a0c */ /* 0x000fe20003f46270 */
[----:B------:R-:W-:Y:S01]  /*0e10*/  IMAD.X R5, RZ, RZ, R3, P0 ;  /* 0x000000ffff057224 */ /* 0x000fe200000e0603 */
        /* <DEDUP_REMOVED lines=11> */
.L_x_364:
[----:B------:R-:W-:Y:S05]  /*0ed0*/  BSYNC B0 ;  /* 0x0000000000007941 */ /* 0x000fea0003800000 */
.L_x_363:
        /* <DEDUP_REMOVED lines=20> */
.L_x_366:
[----:B------:R-:W-:Y:S05]  /*1020*/  BSYNC B0 ;  /* 0x0000000000007941 */ /* 0x000fea0003800000 */
.L_x_365:
[----:B------:R-:W-:Y:S01]  /*1030*/  IADD3 R10, R6, 0x60, RZ ;  /* 0x00000060060a7810 */ /* 0x000fe20007ffe0ff */
[----:B------:R-:W-:Y:S03]  /*1040*/  BSSY B0, `(.L_x_367) ;  /* 0x0000012000007945 */ /* 0x000fe60003800000 */
[----:B------:R-:W-:-:S13]  /*1050*/  ISETP.GE.AND P0, PT, R10, UR28, PT ;  /* 0x0000001c0a007c0c */ /* 0x000fda000bf06270 */
[----:B------:R-:W-:Y:S05]  /*1060*/  @P0 BRA `(.L_x_368) ;  /* 0x000000f000000947 */ /* 0x000fea0003800000 */
[----:B-1----:R-:W-:Y:S01]  /*1070*/  IADD3 R4, P0, R2, 0x60, RZ ;  /* 0x0000006002047810 */ /* 0x002fe20007f1e0ff */
        /* <DEDUP_REMOVED lines=14> */
.L_x_368:
[----:B------:R-:W-:Y:S05]  /*1160*/  BSYNC B0 ;  /* 0x0000000000007941 */ /* 0x000fea0003800000 */
.L_x_367:
[----:B------:R-:W-:-:S04]  /*1170*/  ISETP.NE.AND P6, PT, R15, RZ, PT ;  /* 0x000000ff0f00720c */ /* 0x000fc80003fc5270 */
[----:B------:R-:W-:Y:S02]  /*1180*/  ISETP.GE.OR P5, PT, R6, UR28, P6 ;  /* 0x0000001c06007c0c */ /* 0x000fe4000b7a6670 */
[----:B------:R-:W-:Y:S02]  /*1190*/  ISETP.GE.OR P4, PT, R16, UR28, P6 ;  /* 0x0000001c10007c0c */ /* 0x000fe4000b786670 */
[----:B------:R-:W-:Y:S02]  /*11a0*/  ISETP.GE.OR P3, PT, R14, UR28, P6 ;  /* 0x0000001c0e007c0c */ /* 0x000fe4000b766670 */
[----:B------:R-:W-:-:S07]  /*11b0*/  ISETP.GE.OR P6, PT, R10, UR28, P6 ;  /* 0x0000001c0a007c0c */ /* 0x000fce000b7c6670 */
[----:B------:R-:W-:Y:S02]  /*11c0*/  @!P5 IMAD R0, R6, UR20, RZ ;  /* 0x000000140600dc24 */ /* 0x000fe4000f8e02ff */
[----:B-1----:R-:W-:Y:S02]  /*11d0*/  @!P4 IMAD R3, R16, UR20, RZ ;  /* 0x000000141003cc24 */ /* 0x002fe4000f8e02ff */
[----:B------:R-:W-:Y:S01]  /*11e0*/  @!P3 IMAD R5, R14, UR20, RZ ;  /* 0x000000140e05bc24 */ /* 0x000fe2000f8e02ff */
[C---:B------:R-:W-:Y:S02]  /*11f0*/  @!P5 IADD3 R2, P0, R0.reuse, UR8, RZ ;  /* 0x000000080002dc10 */ /* 0x040fe4000ff1e0ff */
[----:B------:R-:W-:Y:S02]  /*1200*/  @!P4 IADD3 R9, P1, R3, UR8, RZ ;  /* 0x000000080309cc10 */ /* 0x000fe4000ff3e0ff */
[----:B------:R-:W-:Y:S02]  /*1210*/  @!P5 LEA.HI.X.SX32 R0, R0, UR6, 0x1, P0 ;  /* 0x000000060000dc11 */ /* 0x000fe400080f0eff */
[----:B------:R-:W-:-:S02]  /*1220*/  @!P5 LEA R6, P2, R2, c[0x0][0x200], 0x2 ;  /* 0x000080000206da11 */ /* 0x000fc400078410ff */
[----:B------:R-:W-:Y:S02]  /*1230*/  @!P3 IADD3 R8, P0, R5, UR8, RZ ;  /* 0x000000080508bc10 */ /* 0x000fe4000ff1e0ff */
[----:B------:R-:W-:Y:S02]  /*1240*/  @!P4 LEA.HI.X.SX32 R3, R3, UR6, 0x1, P1 ;  /* 0x000000060303cc11 */ /* 0x000fe400088f0eff */
[----:B------:R-:W-:Y:S02]  /*1250*/  @!P5 LEA.HI.X R7, R2, c[0x0][0x204], R0, 0x2, P2 ;  /* 0x000081000207da11 */ /* 0x000fe400010f1400 */
[----:B------:R-:W-:Y:S02]  /*1260*/  @!P4 LEA R4, P1, R9, c[0x0][0x200], 0x2 ;  /* 0x000080000904ca11 */ /* 0x000fe400078210ff */
[----:B------:R-:W-:Y:S02]  /*1270*/  @!P3 LEA.HI.X.SX32 R0, R5, UR6, 0x1, P0 ;  /* 0x000000060500bc11 */ /* 0x000fe400080f0eff */
        /* <DEDUP_REMOVED lines=10> */
[----:B-1----:R-:W-:-:S05]  /*1320*/  IMAD R0, R10, UR20, RZ ;  /* 0x000000140a007c24 */ /* 0x002fca000f8e02ff */
[----:B------:R-:W-:-:S04]  /*1330*/  IADD3 R3, P0, R0, UR8, RZ ;  /* 0x0000000800037c10 */ /* 0x000fc8000ff1e0ff */
[----:B------:R-:W-:Y:S02]  /*1340*/  LEA.HI.X.SX32 R0, R0, UR6, 0x1, P0 ;  /* 0x0000000600007c11 */ /* 0x000fe400080f0eff */
[----:B------:R-:W-:-:S04]  /*1350*/  LEA R2, P0, R3, c[0x0][0x200], 0x2 ;  /* 0x0000800003027a11 */ /* 0x000fc800078010ff */
[----:B------:R-:W-:Y:S01]  /*1360*/  LEA.HI.X R3, R3, c[0x0][0x204], R0, 0x2, P0 ;  /* 0x0000810003037a11 */ /* 0x000fe200000f1400 */
[----:B------:R-:W-:-:S05]  /*1370*/  IMAD.MOV.U32 R0, RZ, RZ, 0x7f800000 ;  /* 0x7f800000ff007424 */ /* 0x000fca00078e00ff */
[----:B------:R-:W-:Y:S01]  /*1380*/  STG.E [R2.64], R0 ;  /* 0x0000000002007986 */ /* 0x000fe2000c10191e */
[----:B------:R-:W-:Y:S05]  /*1390*/  EXIT ;  /* 0x000000000000794d */ /* 0x000fea0003800000 */
.L_x_360:
[----:B------:R-:W-:Y:S01]  /*13a0*/  UISETP.NE.AND UP0, UPT, UR26, -0x1, UPT ;  /* 0xffffffff1a00788c */ /* 0x000fe2000bf05270 */
[----:B------:R-:W1:Y:S01]  /*13b0*/  LDC.U8 R144, c[0x0][0x2d8] ;  /* 0x0000b600ff907b82 */ /* 0x000e620000000000 */
[----:B------:R-:W-:Y:S02]  /*13c0*/  UISETP.NE.AND UP1, UPT, UR14, -0x1, UPT ;  /* 0xffffffff0e00788c */ /* 0x000fe4000bf25270 */
[----:B------:R-:W-:Y:S02]  /*13d0*/  ULDC.64 UR4, c[0x0][0x190] ;  /* 0x0000640000047ab9 */ /* 0x000fe40000000a00 */
[----:B------:R-:W-:Y:S02]  /*13e0*/  ULDC.64 UR6, c[0x0][0x178] ;  /* 0x00005e0000067ab9 */ /* 0x000fe40000000a00 */
[----:B------:R-:W-:-:S03]  /*13f0*/  PLOP3.LUT P0, PT, PT, PT, UP1, 0x80, 0x0 ;  /* 0x000000000000781c */ /* 0x000fc60003f0f018 */
[----:B------:R-:W-:Y:S02]  /*1400*/  @UP0 UIMAD.WIDE.U32 UR22, UR26, UR4, URZ ;  /* 0x000000041a1602a5 */ /* 0x000fe4000f8e003f */
[----:B------:R-:W-:Y:S02]  /*1410*/  @!UP0 USHF.R.S32.HI UR15, URZ, 0x1f, UR11 ;  /* 0x0000001f3f0f8899 */ /* 0x000fe4000801140b */
[----:B------:R-:W-:Y:S02]  /*1420*/  @UP1 UIADD3 UR16, UR13, UR14, URZ ;  /* 0x0000000e0d101290 */ /* 0x000fe4000fffe03f */
[----:B------:R-:W-:Y:S02]  /*1430*/  @UP0 UIMAD UR12, UR26, UR5, UR23 ;  /* 0x000000051a0c02a4 */ /* 0x000fe4000f8e0217 */
[----:B------:R-:W-:Y:S02]  /*1440*/  @!UP0 UIMAD UR15, UR15, UR6, URZ ;  /* 0x000000060f0f82a4 */ /* 0x000fe4000f8e023f */
[----:B------:R-:W-:-:S02]  /*1450*/  ULDC.64 UR4, c[0x0][0x198] ;  /* 0x0000660000047ab9 */ /* 0x000fc40000000a00 */
[----:B------:R-:W-:Y:S02]  /*1460*/  @!UP0 UIMAD.WIDE.U32 UR20, UR11, UR6, URZ ;  /* 0x000000060b1482a5 */ /* 0x000fe4000f8e003f */
[----:B------:R-:W-:Y:S02]  /*1470*/  @UP1 UIMAD.WIDE.U32 UR24, UR16, UR4, URZ ;  /* 0x00000004101812a5 */ /* 0x000fe4000f8e003f */
[----:B------:R-:W-:Y:S02]  /*1480*/  @!UP0 UIMAD UR7, UR11, UR7, UR15 ;  /* 0x000000070b0782a4 */ /* 0x000fe4000f8e020f */
[----:B------:R-:W-:Y:S02]  /*1490*/  @UP1 UIMAD UR15, UR16, UR5, UR25 ;  /* 0x00000005100f12a4 */ /* 0x000fe4000f8e0219 */
[----:B------:R-:W-:Y:S02]  /*14a0*/  @UP0 UMOV UR6, UR22 ;  /* 0x0000001600060c82 */ /* 0x000fe40008000000 */
[----:B------:R-:W-:-:S02]  /*14b0*/  @!UP0 UIADD3 UR12, UR21, UR7, URZ ;  /* 0x00000007150c8290 */ /* 0x000fc4000fffe03f */
[----:B------:R-:W-:Y:S02]  /*14c0*/  @!UP0 UMOV UR6, UR20 ;  /* 0x0000001400068c82 */ /* 0x000fe40008000000 */
[----:B------:R-:W-:Y:S01]  /*14d0*/  @UP1 UMOV UR16, UR24 ;  /* 0x0000001800101c82 */ /* 0x000fe20008000000 */
[----:B------:R-:W-:Y:S05]  /*14e0*/  @P0 BRA `(.L_x_369) ;  /* 0x000000c000000947 */ /* 0x000fea0003800000 */
[----:B-1----:R-:W-:Y:S02]  /*14f0*/  USHF.R.S32.HI UR15, URZ, 0x1f, UR13 ;  /* 0x0000001f3f0f7899 */ /* 0x002fe4000801140d */
[----:B------:R-:W-:Y:S02]  /*1500*/  ULDC.64 UR4, c[0x0][0x198] ;  /* 0x0000660000047ab9 */ /* 0x000fe40000000a00 */
[----:B------:R-:W-:Y:S02]  /*1510*/  UIMAD UR15, UR15, UR4, URZ ;  /* 0x000000040f0f72a4 */ /* 0x000fe4000f8e023f */
[----:B------:R-:W-:Y:S02]  /*1520*/  UIMAD.WIDE.U32 UR16, UR13, UR4, URZ ;  /* 0x000000040d1072a5 */ /* 0x000fe4000f8e003f */
[----:B------:R-:W-:-:S02]  /*1530*/  UIMAD UR15, UR13, UR5, UR15 ;  /* 0x000000050d0f72a4 */ /* 0x000fc4000f8e020f */
[----:B------:R-:W-:Y:S02]  /*1540*/  USHF.R.S32.HI UR7, URZ, 0x1f, UR11 ;  /* 0x0000001f3f077899 */ /* 0x000fe4000801140b */
[----:B------:R-:W-:Y:S02]  /*1550*/  ULDC.64 UR4, c[0x0][0x180] ;  /* 0x0000600000047ab9 */ /* 0x000fe40000000a00 */
[----:B------:R-:W-:Y:S02]  /*1560*/  UIADD3 UR17, UR17, UR15, URZ ;  /* 0x0000000f11117290 */ /* 0x000fe4000fffe03f */
[----:B------:R-:W-:Y:S02]  /*1570*/  UIMAD UR7, UR7, UR4, URZ ;  /* 0x00000004070772a4 */ /* 0x000fe4000f8e023f */
[----:B------:R-:W-:Y:S02]  /*1580*/  UIMAD.WIDE.U32 UR16, UR11, UR4, UR16 ;  /* 0x000000040b1072a5 */ /* 0x000fe4000f8e0010 */
[----:B------:R-:W-:-:S04]  /*1590*/  UIMAD UR5, UR11, UR5, UR7 ;  /* 0x000000050b0572a4 */ /* 0x000fc8000f8e0207 */
[----:B------:R-:W-:Y:S02]  /*15a0*/  UIADD3 UR15, UR17, UR5, URZ ;  /* 0x00000005110f7290 */ /* 0x000fe4000fffe03f */
.L_x_369:
[----:B-1----:R-:W-:Y:S01]  /*15b0*/  IABS R4, c[0x0][0x1c8] ;  /* 0x0000720000047a13 */ /* 0x002fe20000000000 */
[----:B------:R-:W1:Y:S01]  /*15c0*/  S2R R5, SR_CTAID.Z ;  /* 0x0000000000057919 */ /* 0x000e620000002700 */
[----:B------:R-:W-:Y:S02]  /*15d0*/  ULDC UR4, c[0x0][0x1c8] ;  /* 0x0000720000047ab9 */ /* 0x000fe40000000800 */
[----:B------:R-:W2:Y:S01]  /*15e0*/  I2F.RP R2, R4 ;  /* 0x0000000400027306 */ /* 0x000ea20000209400 */
[----:B------:R-:W-:Y:S02]  /*15f0*/  ULOP3.LUT UR4, UR10, UR4, URZ, 0x3c, !UPT ;  /* 0x000000040a047292 */ /* 0x000fe4000f8e3c3f */
[----:B------:R-:W-:Y:S02]  /*1600*/  @UP1 UIADD3 UR14, UR13, UR14, URZ ;  /* 0x0000000e0d0e1290 */ /* 0x000fe4000fffe03f */
[----:B------:R-:W-:Y:S02]  /*1610*/  USHF.R.S32.HI UR7, URZ, 0x1f, UR10 ;  /* 0x0000001f3f077899 */ /* 0x000fe4000801140a */
[----:B------:R-:W-:Y:S01]  /*1620*/  ISETP.LE.AND P1, PT, RZ, UR4, PT ;  /* 0x00000004ff007c0c */ /* 0x000fe2000bf23270 */
[----:B------:R-:W-:-:S02]  /*1630*/  ULDC.64 UR4, c[0x0][0x1a0] ;  /* 0x0000680000047ab9 */ /* 0x000fc40000000a00 */
[----:B------:R-:W-:-:S04]  /*1640*/  @UP1 UIMAD.WIDE.U32 UR20, UR14, UR4, URZ ;  /* 0x000000040e1412a5 */ /* 0x000fc8000f8e003f */
[----:B------:R-:W-:Y:S01]  /*1650*/  @UP1 UIMAD UR14, UR14, UR5, UR21 ;  /* 0x000000050e0e12a4 */ /* 0x000fe2000f8e0215 */
[----:B--2---:R-:W2:Y:S02]  /*1660*/  MUFU.RCP R2, R2 ;  /* 0x0000000200027308 */ /* 0x004ea40000001000 */
[----:B------:R-:W-:Y:S01]  /*1670*/  @UP1 UMOV UR4, UR20 ;  /* 0x0000001400041c82 */ /* 0x000fe20008000000 */
[----:B-1----:R-:W-:Y:S02]  /*1680*/  IABS R5, R5 ;  /* 0x0000000500057213 */ /* 0x002fe40000000000 */
[----:B--2---:R-:W-:-:S04]  /*1690*/  IADD3 R2, R2, 0xffffffe, RZ ;  /* 0x0ffffffe02027810 */ /* 0x004fc80007ffe0ff */
[----:B------:R-:W1:Y:S02]  /*16a0*/  F2I.FTZ.U32.TRUNC.NTZ R3, R2 ;  /* 0x0000000200037305 */ /* 0x000e64000021f000 */
[----:B-1----:R-:W-:Y:S02]  /*16b0*/  IMAD.MOV R0, RZ, RZ, -R3 ;  /* 0x000000ffff007224 */ /* 0x002fe400078e0a03 */
[----:B------:R-:W-:Y:S02]  /*16c0*/  IMAD.MOV.U32 R2, RZ, RZ, RZ ;  /* 0x000000ffff027224 */ /* 0x000fe400078e00ff */
[----:B------:R-:W-:-:S04]  /*16d0*/  IMAD R0, R0, R4, RZ ;  /* 0x0000000400007224 */ /* 0x000fc800078e02ff */
[----:B------:R-:W-:-:S04]  /*16e0*/  IMAD.HI.U32 R0, R3, R0, R2 ;  /* 0x0000000003007227 */ /* 0x000fc800078e0002 */
[----:B------:R-:W-:-:S04]  /*16f0*/  IMAD.MOV.U32 R3, RZ, RZ, R5 ;  /* 0x000000ffff037224 */ /* 0x000fc800078e0005 */
[----:B------:R-:W-:-:S04]  /*1700*/  IMAD.HI.U32 R0, R0, R3, RZ ;  /* 0x0000000300007227 */ /* 0x000fc800078e00ff */
[----:B------:R-:W-:-:S04]  /*1710*/  IMAD.MOV R2, RZ, RZ, -R0 ;  /* 0x000000ffff027224 */ /* 0x000fc800078e0a00 */
[----:B------:R-:W-:-:S05]  /*1720*/  IMAD R2, R4, R2, R3 ;  /* 0x0000000204027224 */ /* 0x000fca00078e0203 */
[----:B------:R-:W-:-:S13]  /*1730*/  ISETP.GT.U32.AND P2, PT, R4, R2, PT ;  /* 0x000000020400720c */ /* 0x000fda0003f44070 */
[----:B------:R-:W-:Y:S01]  /*1740*/  @!P2 IMAD.IADD R2, R2, 0x1, -R4 ;  /* 0x000000010202a824 */ /* 0x000fe200078e0a04 */
[----:B------:R-:W-:Y:S02]  /*1750*/  @!P2 IADD3 R0, R0, 0x1, RZ ;  /* 0x000000010000a810 */ /* 0x000fe40007ffe0ff */
[----:B------:R-:W-:Y:S02]  /*1760*/  ISETP.NE.AND P2, PT, RZ, c[0x0][0x1c8], PT ;  /* 0x00007200ff007a0c */ /* 0x000fe40003f45270 */
[----:B------:R-:W-:-:S13]  /*1770*/  ISETP.GE.U32.AND P3, PT, R2, R4, PT ;  /* 0x000000040200720c */ /* 0x000fda0003f66070 */
[----:B------:R-:W-:-:S05]  /*1780*/  @P3 IADD3 R0, R0, 0x1, RZ ;  /* 0x0000000100003810 */ /* 0x000fca0007ffe0ff */
[----:B------:R-:W-:Y:S01]  /*1790*/  @!P1 IMAD.MOV R0, RZ, RZ, -R0 ;  /* 0x000000ffff009224 */ /* 0x000fe200078e0a00 */
[----:B------:R-:W-:Y:S01]  /*17a0*/  @!P2 LOP3.LUT R0, RZ, c[0x0][0x1c8], RZ, 0x33, !PT ;  /* 0x00007200ff00aa12 */ /* 0x000fe200078e33ff */
[----:B------:R-:W-:Y:S05]  /*17b0*/  @P0 BRA `(.L_x_370) ;  /* 0x000000d000000947 */ /* 0x000fea0003800000 */
[----:B------:R-:W-:Y:S02]  /*17c0*/  USHF.R.S32.HI UR14, URZ, 0x1f, UR13 ;  /* 0x0000001f3f0e7899 */ /* 0x000fe4000801140d */
[----:B------:R-:W-:Y:S02]  /*17d0*/  ULDC.64 UR4, c[0x0][0x1a0] ;  /* 0x0000680000047ab9 */ /* 0x000fe40000000a00 */
[----:B------:R-:W-:Y:S02]  /*17e0*/  UIMAD UR14, UR14, UR4, URZ ;  /* 0x000000040e0e72a4 */ /* 0x000fe4000f8e023f */
[----:B------:R-:W-:Y:S02]  /*17f0*/  UIMAD.WIDE.U32 UR20, UR13, UR4, URZ ;  /* 0x000000040d1472a5 */ /* 0x000fe4000f8e003f */
[----:B------:R-:W-:-:S02]  /*1800*/  UIMAD UR14, UR13, UR5, UR14 ;  /* 0x000000050d0e72a4 */ /* 0x000fc4000f8e020e */
[----:B------:R-:W-:Y:S02]  /*1810*/  USHF.R.S32.HI UR13, URZ, 0x1f, UR11 ;  /* 0x0000001f3f0d7899 */ /* 0x000fe4000801140b */
[----:B------:R-:W-:Y:S02]  /*1820*/  UIADD3 UR21, UR21, UR14, URZ ;  /* 0x0000000e15157290 */ /* 0x000fe4000fffe03f */
[----:B------:R-:W-:Y:S02]  /*1830*/  ULDC.64 UR4, c[0x0][0x188] ;  /* 0x0000620000047ab9 */ /* 0x000fe40000000a00 */
[----:B------:R-:W-:Y:S02]  /*1840*/  UIMAD UR13, UR13, UR4, URZ ;  /* 0x000000040d0d72a4 */ /* 0x000fe4000f8e023f */
[----:B------:R-:W-:Y:S02]  /*1850*/  UIMAD.WIDE.U32 UR20, UR11, UR4, UR20 ;  /* 0x000000040b1472a5 */ /* 0x000fe4000f8e0014 */
[----:B------:R-:W-:-:S04]  /*1860*/  UIMAD UR5, UR11, UR5, UR13 ;  /* 0x000000050b0572a4 */ /* 0x000fc8000f8e020d */
[----:B------:R-:W-:Y:S02]  /*1870*/  UIADD3 UR14, UR21, UR5, URZ ;  /* 0x00000005150e7290 */ /* 0x000fe4000fffe03f */
[----:B------:R-:W-:Y:S02]  /*1880*/  UMOV UR4, UR20 ;  /* 0x0000001400047c82 */ /* 0x000fe40008000000 */
.L_x_370:
[CC--:B------:R-:W-:Y:S01]  /*1890*/  LEA.HI R7, R6.reuse, R25.reuse, RZ, 0x2 ;  /* 0x0000001906077211 */ /* 0x0c0fe200078f10ff */
[----:B------:R-:W1:Y:S01]  /*18a0*/  S2R R16, SR_CTAID.Z ;  /* 0x0000000000107919 */ /* 0x000e620000002700 */
[CC--:B------:R-:W-:Y:S01]  /*18b0*/  LEA.HI R26, R6.reuse, R25.reuse, RZ, 0x3 ;  /* 0x00000019061a7211 */ /* 0x0c0fe200078f18ff */
[----:B------:R-:W-:Y:S01]  /*18c0*/  IMAD.U32 R8, RZ, RZ, UR27 ;  /* 0x0000001bff087e24 */ /* 0x000fe2000f8e00ff */
[----:B------:R-:W-:Y:S01]  /*18d0*/  LOP3.LUT R2, R7, 0xfffffffc, RZ, 0xc0, !PT ;  /* 0xfffffffc07027812 */ /* 0x000fe200078ec0ff */
[----:B------:R-:W-:Y:S01]  /*18e0*/  BSSY B0, `(.L_x_371) ;  /* 0x0000066000007945 */ /* 0x000fe20003800000 */
[----:B------:R-:W-:Y:S02]  /*18f0*/  SHF.R.S32.HI R23, RZ, 0x3, R26 ;  /* 0x00000003ff177819 */ /* 0x000fe4000001141a */
[----:B------:R-:W-:Y:S01]  /*1900*/  LEA.HI R24, R6, R25, RZ, 0x4 ;  /* 0x0000001906187211 */ /* 0x000fe200078f20ff */
[----:B------:R-:W-:Y:S01]  /*1910*/  IMAD.IADD R2, R25, 0x1, -R2 ;  /* 0x0000000119027824 */ /* 0x000fe200078e0a02 */
[----:B------:R-:W-:Y:S01]  /*1920*/  SHF.R.S32.HI R4, RZ, 0x2, R7 ;  /* 0x00000002ff047819 */ /* 0x000fe20000011407 */
[----:B------:R-:W-:Y:S01]  /*1930*/  IMAD.SHL.U32 R3, R23, 0x40, RZ ;  /* 0x0000004017037824 */ /* 0x000fe200078e00ff */
[----:B------:R-:W-:Y:S01]  /*1940*/  LOP3.LUT R6, R24, 0xfffffff0, RZ, 0xc0, !PT ;  /* 0xfffffff018067812 */ /* 0x000fe200078ec0ff */
[----:B------:R-:W-:Y:S01]  /*1950*/  IMAD.SHL.U32 R162, R2, 0x8, RZ ;  /* 0x0000000802a27824 */ /* 0x000fe200078e00ff */
[----:B------:R-:W-:-:S02]  /*1960*/  LEA.HI R7, R7, R4, RZ, 0x1 ;  /* 0x0000000407077211 */ /* 0x000fc400078f08ff */
[----:B------:R-:W-:Y:S01]  /*1970*/  LOP3.LUT R2, R3, 0xc0, RZ, 0xc0, !PT ;  /* 0x000000c003027812 */ /* 0x000fe200078ec0ff */
[----:B------:R-:W-:Y:S01]  /*1980*/  IMAD.IADD R19, R25, 0x1, -R6 ;  /* 0x0000000119137824 */ /* 0x000fe200078e0a06 */
[----:B------:R-:W-:Y:S02]  /*1990*/  SHF.R.S32.HI R145, RZ, 0x5, R10 ;  /* 0x00000005ff917819 */ /* 0x000fe4000001140a */
[----:B------:R-:W-:Y:S02]  /*19a0*/  LOP3.LUT R3, R2, 0x18, R162, 0xf8, !PT ;  /* 0x0000001802037812 */ /* 0x000fe400078ef8a2 */
[----:B------:R-:W-:Y:S02]  /*19b0*/  SHF.R.U32.HI R2, RZ, 0x3, R2 ;  /* 0x00000003ff027819 */ /* 0x000fe40000011602 */
[----:B------:R-:W-:Y:S02]  /*19c0*/  LEA.HI R21, R19, R19, RZ, 0x1 ;  /* 0x0000001313157211 */ /* 0x000fe400078f08ff */
[----:B------:R-:W-:-:S02]  /*19d0*/  LOP3.LUT R13, R3, R2, RZ, 0x3c, !PT ;  /* 0x00000002030d7212 */ /* 0x000fc400078e3cff */
[----:B------:R-:W-:Y:S02]  /*19e0*/  LOP3.LUT R3, R7, 0x7fffffe, RZ, 0xc0, !PT ;  /* 0x07fffffe07037812 */ /* 0x000fe400078ec0ff */
[--C-:B------:R-:W-:Y:S02]  /*19f0*/  SHF.R.S32.HI R10, RZ, 0x1, R21.reuse ;  /* 0x00000001ff0a7819 */ /* 0x100fe40000011415 */
[----:B------:R-:W-:Y:S01]  /*1a00*/  SHF.R.S32.HI R6, RZ, 0x1f, R21 ;  /* 0x0000001fff067819 */ /* 0x000fe20000011415 */
[----:B------:R-:W-:Y:S01]  /*1a10*/  IMAD.IADD R3, R4, 0x1, -R3 ;  /* 0x0000000104037824 */ /* 0x000fe200078e0a03 */
[----:B------:R-:W-:Y:S02]  /*1a20*/  SHF.R.S32.HI R5, RZ, 0x1f, R4 ;  /* 0x0000001fff057819 */ /* 0x000fe40000011404 */
[----:B------:R-:W-:Y:S01]  /*1a30*/  SHF.R.S32.HI R163, RZ, 0x1f, R162 ;  /* 0x0000001fffa37819 */ /* 0x000fe200000114a2 */
[----:B------:R-:W-:Y:S01]  /*1a40*/  IMAD R14, R145, 0x8, R3 ;  /* 0x00000008910e7824 */ /* 0x000fe200078e0203 */
[----:B------:R-:W-:Y:S01]  /*1a50*/  IADD3 R2, P0, R162, UR6, RZ ;  /* 0x00000006a2027c10 */ /* 0x000fe2000ff1e0ff */
[----:B------:R-:W-:Y:S01]  /*1a60*/  IMAD R12, R5, c[0x0][0x198], RZ ;  /* 0x00006600050c7a24 */ /* 0x000fe200078e02ff */
[----:B------:R-:W-:Y:S01]  /*1a70*/  LEA.HI R6, R6, R10, RZ, 0x2 ;  /* 0x0000000a06067211 */ /* 0x000fe200078f10ff */
[----:B------:R2:W-:Y:S01]  /*1a80*/  STL.64 [R1+0x60], R162 ;  /* 0x000060a201007387 */ /* 0x0005e20000100a00 */
[----:B------:R-:W-:Y:S01]  /*1a90*/  IADD3.X R3, R163, UR12, RZ, P0, !PT ;  /* 0x0000000ca3037c10 */ /* 0x000fe200087fe4ff */
[----:B------:R-:W-:Y:S01]  /*1aa0*/  IMAD R12, R4, c[0x0][0x19c], R12 ;  /* 0x00006700040c7a24 */ /* 0x000fe200078e020c */
[----:B------:R-:W-:Y:S01]  /*1ab0*/  LOP3.LUT R11, R6, 0xfffffffc, RZ, 0xc0, !PT ;  /* 0xfffffffc060b7812 */ /* 0x000fe200078ec0ff */
[----:B------:R-:W-:Y:S01]  /*1ac0*/  IMAD.WIDE.U32 R6, R4, c[0x0][0x198], R162 ;  /* 0x0000660004067a25 */ /* 0x000fe200078e00a2 */
[C---:B------:R-:W-:Y:S01]  /*1ad0*/  IADD3 R159, R162.reuse, 0x20, RZ ;  /* 0x00000020a29f7810 */ /* 0x040fe20007ffe0ff */
[----:B------:R-:W-:Y:S01]  /*1ae0*/  UIADD3 UR6, -UR8, UR28, URZ ;  /* 0x0000001c08067290 */ /* 0x000fe2000fffe13f */
[----:B------:R-:W-:Y:S01]  /*1af0*/  IADD3 R158, R162, 0x40, RZ ;  /* 0x00000040a29e7810 */ /* 0x000fe20007ffe0ff */
[----:B------:R-:W-:Y:S01]  /*1b00*/  IMAD.IADD R22, R10, 0x1, -R11 ;  /* 0x000000010a167824 */ /* 0x000fe200078e0a0b */
[----:B------:R-:W-:Y:S01]  /*1b10*/  IADD3 R6, P0, R6, UR16, RZ ;  /* 0x0000001006067c10 */ /* 0x000fe2000ff1e0ff */
[----:B-1----:R-:W-:Y:S01]  /*1b20*/  IMAD.WIDE.U32 R16, R16, c[0x0][0x1a8], R2 ;  /* 0x00006a0010107a25 */ /* 0x002fe200078e0002 */
[----:B------:R-:W-:-:S02]  /*1b30*/  SHF.R.S32.HI R10, RZ, 0x1f, R0 ;  /* 0x0000001fff0a7819 */ /* 0x000fc40000011400 */
[----:B------:R-:W-:Y:S01]  /*1b40*/  IADD3.X R7, R7, UR15, R12, P0, !PT ;  /* 0x0000000f07077c10 */ /* 0x000fe200087fe40c */
[----:B------:R-:W-:Y:S01]  /*1b50*/  IMAD R11, R5, c[0x0][0x1a0], RZ ;  /* 0x00006800050b7a24 */ /* 0x000fe200078e02ff */
[----:B------:R-:W-:Y:S01]  /*1b60*/  LOP3.LUT P1, RZ, R22, 0x2, RZ, 0xc0, !PT ;  /* 0x0000000216ff7812 */ /* 0x000fe2000782c0ff */
[----:B------:R-:W-:-:S04]  /*1b70*/  IMAD.WIDE.U32 R2, R4, c[0x0][0x1a0], R162 ;  /* 0x0000680004027a25 */ /* 0x000fc800078e00a2 */
[----:B------:R-:W-:Y:S01]  /*1b80*/  IMAD R11, R4, c[0x0][0x1a4], R11 ;  /* 0x00006900040b7a24 */ /* 0x000fe200078e020b */
[----:B------:R-:W-:Y:S01]  /*1b90*/  IADD3 R2, P0, R2, UR4, RZ ;  /* 0x0000000402027c10 */ /* 0x000fe2000ff1e0ff */
[C---:B------:R-:W-:Y:S01]  /*1ba0*/  IMAD R12, R10.reuse, c[0x0][0x1b0], RZ ;  /* 0x00006c000a0c7a24 */ /* 0x040fe200078e02ff */
[----:B------:R-:W-:Y:S01]  /*1bb0*/  ULDC.64 UR4, c[0x0][0x1a8] ;  /* 0x00006a0000047ab9 */ /* 0x000fe20000000a00 */
[----:B------:R-:W-:Y:S01]  /*1bc0*/  IMAD R10, R10, c[0x0][0x1b8], RZ ;  /* 0x00006e000a0a7a24 */ /* 0x000fe200078e02ff */
[----:B------:R-:W-:Y:S01]  /*1bd0*/  IADD3.X R3, R3, UR14, R11, P0, !PT ;  /* 0x0000000e03037c10 */ /* 0x000fe200087fe40b */
[----:B------:R-:W-:Y:S01]  /*1be0*/  IMAD.WIDE.U32 R32, R0, c[0x0][0x1b0], R6 ;  /* 0x00006c0000207a25 */ /* 0x000fe200078e0006 */
[----:B------:R-:W-:Y:S01]  /*1bf0*/  ISETP.GE.AND P0, PT, R4, UR6, PT ;  /* 0x0000000604007c0c */ /* 0x000fe2000bf06270 */
[----:B------:R-:W-:Y:S02]  /*1c00*/  UIMAD UR4, UR7, UR4, URZ ;  /* 0x00000004070472a4 */ /* 0x000fe4000f8e023f */
[C---:B------:R-:W-:Y:S01]  /*1c10*/  IMAD R10, R0.reuse, c[0x0][0x1bc], R10 ;  /* 0x00006f00000a7a24 */ /* 0x040fe200078e020a */
[----:B------:R2:W-:Y:S01]  /*1c20*/  STL.64 [R1+0x70], R32 ;  /* 0x0000702001007387 */ /* 0x0005e20000100a00 */
[----:B------:R-:W-:Y:S01]  /*1c30*/  IMAD.WIDE.U32 R28, R0, c[0x0][0x1b8], R2 ;  /* 0x00006e00001c7a25 */ /* 0x000fe200078e0002 */
[----:B------:R-:W-:-:S03]  /*1c40*/  UIMAD UR4, UR10, UR5, UR4 ;  /* 0x000000050a0472a4 */ /* 0x000fc6000f8e0204 */
[----:B------:R-:W-:Y:S01]  /*1c50*/  IMAD R12, R0, c[0x0][0x1b4], R12 ;  /* 0x00006d00000c7a24 */ /* 0x000fe200078e020c */
[----:B------:R2:W-:Y:S01]  /*1c60*/  STL.64 [R1+0x58], R28 ;  /* 0x0000581c01007387 */ /* 0x0005e20000100a00 */
[----:B------:R-:W-:Y:S01]  /*1c70*/  IMAD.IADD R31, R29, 0x1, R10 ;  /* 0x000000011d1f7824 */ /* 0x000fe200078e020a */
[----:B------:R-:W-:Y:S01]  /*1c80*/  IADD3 R11, R17, UR4, RZ ;  /* 0x00000004110b7c10 */ /* 0x000fe2000fffe0ff */
[----:B------:R-:W-:Y:S01]  /*1c90*/  IMAD.IADD R35, R33, 0x1, R12 ;  /* 0x0000000121237824 */ /* 0x000fe200078e020c */
[----:B------:R2:W-:Y:S01]  /*1ca0*/  STL [R1+0x78], R159 ;  /* 0x0000789f01007387 */ /* 0x0005e20000100800 */
[----:B------:R-:W-:Y:S02]  /*1cb0*/  IMAD.MOV.U32 R3, RZ, RZ, 0x10 ;  /* 0x00000010ff037424 */ /* 0x000fe400078e00ff */
[----:B------:R-:W-:Y:S01]  /*1cc0*/  IMAD.U32 R13, R14, 0x20, R13 ;  /* 0x000000200e0d7824 */ /* 0x000fe200078e000d */
[----:B------:R2:W-:Y:S01]  /*1cd0*/  STL [R1+0x7c], R158 ;  /* 0x00007c9e01007387 */ /* 0x0005e20000100800 */
[----:B------:R-:W-:Y:S01]  /*1ce0*/  IMAD.WIDE R8, R8, 0x80, R4 ;  /* 0x0000008008087825 */ /* 0x000fe200078e0204 */
[----:B------:R-:W-:-:S02]  /*1cf0*/  SEL R3, R3, 0xfffffff0, !P1 ;  /* 0xfffffff003037807 */ /* 0x000fc40004800000 */
[----:B------:R2:W-:Y:S01]  /*1d00*/  STL [R1+0x14], R31 ;  /* 0x0000141f01007387 */ /* 0x0005e20000100800 */
[----:B------:R-:W-:-:S03]  /*1d10*/  IMAD.SHL.U32 R222, R13, 0x2, RZ ;  /* 0x000000020dde7824 */ /* 0x000fc600078e00ff */
        /* <DEDUP_REMOVED lines=34> */
.L_x_372:
[----:B------:R-:W-:Y:S05]  /*1f40*/  BSYNC B0 ;  /* 0x0000000000007941 */ /* 0x000fea0003800000 */
.L_x_371:
[----:B------:R-:W-:Y:S01]  /*1f50*/  IADD3 R18, R4, 0x20, RZ ;  /* 0x0000002004127810 */ /* 0x000fe20007ffe0ff */
[----:B------:R-:W-:Y:S03]  /*1f60*/  BSSY B0, `(.L_x_373) ;  /* 0x0000024000007945 */ /* 0x000fe60003800000 */
[----:B------:R-:W-:-:S13]  /*1f70*/  ISETP.GE.AND P0, PT, R18, UR6, PT ;  /* 0x0000000612007c0c */ /* 0x000fda000bf06270 */
        /* <DEDUP_REMOVED lines=34> */
.L_x_374:
[----:B------:R-:W-:Y:S05]  /*21a0*/  BSYNC B0 ;  /* 0x0000000000007941 */ /* 0x000fea0003800000 */
.L_x_373:
        /* <DEDUP_REMOVED lines=37> */
.L_x_376:
[----:B------:R-:W-:Y:S05]  /*2400*/  BSYNC B0 ;  /* 0x0000000000007941 */ /* 0x000fea0003800000 */
.L_x_375:
[----:B------:R-:W-:Y:S01]  /*2410*/  IADD3 R0, R4, 0x60, RZ ;  /* 0x0000006004007810 */ /* 0x000fe20007ffe0ff */
[----:B------:R-:W-:Y:S01]  /*2420*/  UMOV UR20, 0x6 ;  /* 0x0000000600147882 */ /* 0x000fe20000000000 */
[----:B------:R-:W-:Y:S01]  /*2430*/  BSSY B0, `(.L_x_377) ;  /* 0x0000026000007945 */ /* 0x000fe20003800000 */
[----:B------:R-:W-:Y:S01]  /*2440*/  ULDC.64 UR22, c[0x0][0x198] ;  /* 0x0000660000167ab9 */ /* 0x000fe20000000a00 */
[----:B------:R-:W-:Y:S01]  /*2450*/  ISETP.GE.AND P0, PT, R0, UR6, PT ;  /* 0x0000000600007c0c */ /* 0x000fe2000bf06270 */
        /* <DEDUP_REMOVED lines=14> */
[----:B-1----:R-:W-:Y:S01]  /*2540*/  @!P2 LEA R6, P1, R10, c[0x0][0x160], 0x1 ;  /* 0x000058000a06aa11 */ /* 0x002fe200078208ff */
        /* <DEDUP_REMOVED lines=20> */
.L_x_378:
[----:B------:R-:W-:Y:S05]  /*2690*/  BSYNC B0 ;  /* 0x0000000000007941 */ /* 0x000fea0003800000 */
.L_x_377:
[----:B------:R-:W-:Y:S01]  /*26a0*/  IMAD.MOV.U32 R156, RZ, RZ, R34 ;  /* 0x000000ffff9c7224 */ /* 0x000fe200078e0022 */
[----:B------:R-:W-:Y:S01]  /*26b0*/  UIADD3 UR4, UR34, -0x1, URZ ;  /* 0xffffffff22047890 */ /* 0x000fe2000fffe03f */
[----:B------:R-:W-:Y:S01]  /*26c0*/  IMAD.MOV.U32 R157, RZ, RZ, R35 ;  /* 0x000000ffff9d7224 */ /* 0x000fe200078e0023 */
[----:B------:R-:W-:Y:S01]  /*26d0*/  MOV R156, R32 ;  /* 0x00000020009c7202 */ /* 0x000fe20000000f00 */
[----:B------:R-:W-:Y:S01]  /*26e0*/  BSSY B0, `(.L_x_379) ;  /* 0x0000026000007945 */ /* 0x000fe20003800000 */
[----:B------:R-:W-:Y:S01]  /*26f0*/  UIMAD UR11, UR4, -0x40, UR9 ;  /* 0xffffffc0040b78a4 */ /* 0x000fe2000f8e0209 */
[----:B------:R-:W-:Y:S01]  /*2700*/  MOV R153, UR7 ;  /* 0x0000000700997c02 */ /* 0x000fe20008000f00 */
[----:B------:R-:W-:Y:S01]  /*2710*/  USHF.R.S32.HI UR12, URZ, 0x1f, UR4 ;  /* 0x0000001f3f0c7899 */ /* 0x000fe20008011404 */
[----:B------:R4:W-:Y:S01]  /*2720*/  STL.64 [R1+0x68], R156 ;  /* 0x0000689c01007387 */ /* 0x0009e20000100a00 */
[----:B------:R-:W-:Y:S02]  /*2730*/  UIMAD UR10, UR5, UR4, URZ ;  /* 0x00000004050a72a4 */ /* 0x000fe4000f8e023f */
[----:B------:R-:W-:Y:S01]  /*2740*/  ISETP.GE.AND P0, PT, R4, UR11, PT ;  /* 0x0000000b04007c0c */ /* 0x000fe2000bf06270 */
[----:B-1-3--:R-:W-:Y:S01]  /*2750*/  IMAD.WIDE.U32 R6, R153, UR4, R156 ;  /* 0x0000000499067c25 */ /* 0x00afe2000f8e009c */
[----:B------:R-:W-:-:S06]  /*2760*/  UIMAD UR10, UR12, UR7, UR10 ;  /* 0x000000070c0a72a4 */ /* 0x000fcc000f8e020a */
[----:B------:R-:W-:-:S05]  /*2770*/  IADD3 R0, R7, UR10, RZ ;  /* 0x0000000a07007c10 */ /* 0x000fca000fffe0ff */
        /* <DEDUP_REMOVED lines=28> */
.L_x_380:
[----:B------:R-:W-:Y:S05]  /*2940*/  BSYNC B0 ;  /* 0x0000000000007941 */ /* 0x000fea0003800000 */
.L_x_379:
[----:B------:R-:W-:Y:S01]  /*2950*/  ISETP.GE.AND P0, PT, R18, UR11, PT ;  /* 0x0000000b12007c0c */ /* 0x000fe2000bf06270 */
[----:B------:R-:W-:Y:S01]  /*2960*/  UMOV UR10, 0x5 ;  /* 0x00000005000a7882 */ /* 0x000fe20000000000 */
[----:B------:R-:W-:Y:S01]  /*2970*/  BSSY B0, `(.L_x_381) ;  /* 0x0000023000007945 */ /* 0x000fe20003800000 */
[----:B------:R-:W-:Y:S02]  /*2980*/  ULDC UR13, c[0x0][0x19c] ;  /* 0x00006700000d7ab9 */ /* 0x000fe40000000800 */
[----:B------:R-:W-:Y:S02]  /*2990*/  ULDC.64 UR24, c[0x0][0x1a0] ;  /* 0x0000680000187ab9 */ /* 0x000fe40000000a00 */
[----:B------:R-:W-:Y:S02]  /*29a0*/  USHF.L.U32 UR23, UR22, 0x5, URZ ;  /* 0x0000000516177899 */ /* 0x000fe4000800063f */
        /* <DEDUP_REMOVED lines=31> */
.L_x_382:
[----:B------:R-:W-:Y:S05]  /*2ba0*/  BSYNC B0 ;  /* 0x0000000000007941 */ /* 0x000fea0003800000 */
.L_x_381:
[----:B------:R-:W0:Y:S01]  /*2bb0*/  LDGDEPBAR ;  /* 0x00000000000079af */ /* 0x000e220000000000 */
[----:B------:R-:W-:Y:S01]  /*2bc0*/  ISETP.GE.AND P0, PT, R4, UR11, PT ;  /* 0x0000000b04007c0c */ /* 0x000fe2000bf06270 */
[----:B------:R-:W-:Y:S01]  /*2bd0*/  IMAD.U32 R2, RZ, RZ, UR27 ;  /* 0x0000001bff027e24 */ /* 0x000fe2000f8e00ff */
[----:B------:R-:W-:Y:S01]  /*2be0*/  UIMAD UR13, UR20, UR4, URZ ;  /* 0x00000004140d72a4 */ /* 0x000fe2000f8e023f */
[----:B-1----:R-:W-:Y:S01]  /*2bf0*/  IMAD.MOV.U32 R8, RZ, RZ, R30 ;  /* 0x000000ffff087224 */ /* 0x002fe200078e001e */
[----:B------:R-:W-:Y:S01]  /*2c00*/  SHF.R.S32.HI R0, RZ, 0x1f, R20 ;  /* 0x0000001fff007819 */ /* 0x000fe20000011414 */
[----:B------:R-:W-:Y:S01]  /*2c10*/  IMAD.MOV.U32 R9, RZ, RZ, R31 ;  /* 0x000000ffff097224 */ /* 0x000fe200078e001f */
[----:B------:R-:W-:Y:S01]  /*2c20*/  LEA R154, R2, R145, 0x3 ;  /* 0x00000091029a7211 */ /* 0x000fe200078e18ff */
[----:B------:R-:W-:Y:S01]  /*2c30*/  IMAD.MOV.U32 R8, RZ, RZ, R28 ;  /* 0x000000ffff087224 */ /* 0x000fe200078e001c */
[----:B------:R-:W-:Y:S01]  /*2c40*/  UIMAD UR13, UR12, UR21, UR13 ;  /* 0x000000150c0d72a4 */ /* 0x000fe2000f8e020d */
[----:B------:R-:W-:Y:S01]  /*2c50*/  IMAD.U32 R7, RZ, RZ, UR21 ;  /* 0x00000015ff077e24 */ /* 0x000fe2000f8e00ff */
[----:B------:R-:W-:Y:S01]  /*2c60*/  LEA.HI R0, R0, R20, RZ, 0x2 ;  /* 0x0000001400007211 */ /* 0x000fe200078f10ff */
[----:B------:R-:W-:Y:S01]  /*2c70*/  BSSY B0, `(.L_x_383) ;  /* 0x000002b000007945 */ /* 0x000fe20003800000 */
[----:B------:R1:W-:Y:S01]  /*2c80*/  STL.64 [R1+0x10], R8 ;  /* 0x0000100801007387 */ /* 0x0003e20000100a00 */
[----:B------:R-:W-:Y:S01]  /*2c90*/  IMAD.WIDE.U32 R4, R7, UR4, R8 ;  /* 0x0000000407047c25 */ /* 0x000fe2000f8e0008 */
[----:B------:R-:W-:-:S02]  /*2ca0*/  SHF.L.U32 R6, R25, 0x1, RZ ;  /* 0x0000000119067819 */ /* 0x000fc400000006ff */
[----:B------:R1:W-:Y:S01]  /*2cb0*/  STL [R1+0x8], R154 ;  /* 0x0000089a01007387 */ /* 0x0003e20000100800 */
[----:B------:R-:W-:Y:S02]  /*2cc0*/  SHF.R.S32.HI R149, RZ, 0x2, R0 ;  /* 0x00000002ff957819 */ /* 0x000fe40000011400 */
[----:B------:R-:W-:Y:S02]  /*2cd0*/  IADD3 R0, R5, UR13, RZ ;  /* 0x0000000d05007c10 */ /* 0x000fe4000fffe0ff */
[----:B------:R-:W-:Y:S01]  /*2ce0*/  LOP3.LUT R150, R6, 0x6, RZ, 0xc0, !PT ;  /* 0x0000000606967812 */ /* 0x000fe200078ec0ff */
        /* <DEDUP_REMOVED lines=35> */
.L_x_384:
[----:B------:R-:W-:Y:S05]  /*2f20*/  BSYNC B0 ;  /* 0x0000000000007941 */ /* 0x000fea0003800000 */
.L_x_383:
[----:B------:R-:W-:Y:S01]  /*2f30*/  ISETP.GE.AND P0, PT, R18, UR11, PT ;  /* 0x0000000b12007c0c */ /* 0x000fe2000bf06270 */
        /* <DEDUP_REMOVED lines=35> */
.L_x_386:
[----:B------:R-:W-:Y:S05]  /*3170*/  BSYNC B0 ;  /* 0x0000000000007941 */ /* 0x000fea0003800000 */
.L_x_385:
[----:B------:R-:W-:Y:S01]  /*3180*/  LOP3.LUT R2, R26, 0xfffffff8, RZ, 0xc0, !PT ;  /* 0xfffffff81a027812 */ /* 0x000fe200078ec0ff */
[----:B------:R-:W-:Y:S01]  /*3190*/  IMAD.SHL.U32 R5, R22, 0x40, RZ ;  /* 0x0000004016057824 */ /* 0x000fe200078e00ff */
[----:B-1----:R-:W-:Y:S01]  /*31a0*/  SHF.R.S32.HI R8, RZ, 0x4, R24 ;  /* 0x00000004ff087819 */ /* 0x002fe20000011418 */
[----:B------:R-:W-:Y:S01]  /*31b0*/  UIADD3 UR12, UR9, 0x1, -UR28 ;  /* 0x00000001090c7890 */ /* 0x000fe2000fffe81c */
[----:B------:R-:W-:Y:S01]  /*31c0*/  LOP3.LUT R4, R21, 0x7fffffe, RZ, 0xc0, !PT ;  /* 0x07fffffe15047812 */ /* 0x000fe200078ec0ff */
[----:B------:R-:W-:Y:S01]  /*31d0*/  IMAD.IADD R2, R25, 0x1, -R2 ;  /* 0x0000000119027824 */ /* 0x000fe200078e0a02 */
[----:B------:R-:W-:Y:S01]  /*31e0*/  LEA.HI R6, R24, R8, RZ, 0x1 ;  /* 0x0000000818067211 */ /* 0x000fe200078f08ff */
[----:B------:R-:W-:Y:S01]  /*31f0*/  ULDC UR11, c[0x0][0x2e4] ;  /* 0x0000b900000b7ab9 */ /* 0x000fe20000000800 */
[----:B------:R-:W-:Y:S01]  /*3200*/  SHF.R.S32.HI R7, RZ, 0x1f, R19 ;  /* 0x0000001fff077819 */ /* 0x000fe20000011413 */
[----:B------:R-:W-:Y:S01]  /*3210*/  IMAD.IADD R147, R19, 0x1, -R4 ;  /* 0x0000000113937824 */ /* 0x000fe200078e0a04 */
[----:B------:R-:W-:Y:S01]  /*3220*/  LEA.HI R0, R2, R2, RZ, 0x1 ;  /* 0x0000000202007211 */ /* 0x000fe200078f08ff */
[----:B------:R-:W-:Y:S01]  /*3230*/  ULDC UR10, c[0x0][0x2e8] ;  /* 0x0000ba00000a7ab9 */ /* 0x000fe20000000800 */
[----:B------:R-:W-:Y:S01]  /*3240*/  LOP3.LUT R6, R6, 0xfffffffe, RZ, 0xc0, !PT ;  /* 0xfffffffe06067812 */ /* 0x000fe200078ec0ff */
[----:B------:R-:W-:Y:S01]  /*3250*/  UIADD3 UR11, UR9, -UR11, -UR28 ;  /* 0x8000000b090b7290 */ /* 0x000fe2000fffe81c */
[----:B------:R-:W-:Y:S01]  /*3260*/  LOP3.LUT R4, R0, 0x3fffffe, RZ, 0xc0, !PT ;  /* 0x03fffffe00047812 */ /* 0x000fe200078ec0ff */
[----:B------:R-:W-:Y:S01]  /*3270*/  UIADD3 UR10, UR12, UR10, URZ ;  /* 0x0000000a0c0a7290 */ /* 0x000fe2000fffe03f */
[----:B------:R-:W-:Y:S01]  /*3280*/  SHF.R.S32.HI R12, RZ, 0x1, R0 ;  /* 0x00000001ff0c7819 */ /* 0x000fe20000011400 */
[----:B------:R-:W-:Y:S01]  /*3290*/  IMAD.IADD R8, R8, 0x1, -R6 ;  /* 0x0000000108087824 */ /* 0x000fe200078e0a06 */
[----:B------:R-:W-:Y:S01]  /*32a0*/  LEA.HI R7, R7, R19, RZ, 0x3 ;  /* 0x0000001307077211 */ /* 0x000fe200078f18ff */
[----:B------:R-:W-:Y:S01]  /*32b0*/  IMAD.IADD R9, R2, 0x1, -R4 ;  /* 0x0000000102097824 */ /* 0x000fe200078e0a04 */
[----:B------:R-:W-:Y:S01]  /*32c0*/  LOP3.LUT R2, R5, 0xc0, RZ, 0xc0, !PT ;  /* 0x000000c005027812 */ /* 0x000fe200078ec0ff */
[C---:B------:R-:W-:Y:S01]  /*32d0*/  IMAD.SHL.U32 R0, R12.reuse, 0x40, RZ ;  /* 0x000000400c007824 */ /* 0x040fe200078e00ff */
[----:B------:R-:W-:Y:S01]  /*32e0*/  LOP3.LUT P0, RZ, R12, 0x2, RZ, 0xc0, !PT ;  /* 0x000000020cff7812 */ /* 0x000fe2000780c0ff */
[----:B------:R-:W-:Y:S01]  /*32f0*/  IMAD.SHL.U32 R4, R7, 0x20, RZ ;  /* 0x0000002007047824 */ /* 0x000fe200078e00ff */
[----:B------:R-:W0:Y:S01]  /*3300*/  LDGDEPBAR ;  /* 0x00000000000079af */ /* 0x000e220000000000 */
[----:B------:R-:W-:Y:S01]  /*3310*/  IMAD.SHL.U32 R5, R8, 0x8, RZ ;  /* 0x0000000808057824 */ /* 0x000fe200078e00ff */
[----:B------:R-:W-:Y:S01]  /*3320*/  LOP3.LUT R0, R0, 0xc0, RZ, 0xc0, !PT ;  /* 0x000000c000007812 */ /* 0x000fe200078ec0ff */
[----:B------:R-:W-:Y:S01]  /*3330*/  IMAD.SHL.U32 R7, R23, 0x8, RZ ;  /* 0x0000000817077824 */ /* 0x000fe200078e00ff */
[----:B------:R-:W-:Y:S01]  /*3340*/  LOP3.LUT R146, R4, 0xffffff00, RZ, 0xc0, !PT ;  /* 0xffffff0004927812 */ /* 0x000fe200078ec0ff */
[----:B------:R-:W-:Y:S01]  /*3350*/  UISETP.GT.AND UP0, UPT, UR4, UR19, UPT ;  /* 0x000000130400728c */ /* 0x000fe2000bf04270 */
[----:B------:R-:W-:-:S02]  /*3360*/  LOP3.LUT R6, R2, 0x8, R5, 0xf8, !PT ;  /* 0x0000000802067812 */ /* 0x000fc400078ef805 */
[----:B------:R-:W-:Y:S01]  /*3370*/  LOP3.LUT R5, R0, 0x8, R7, 0xf8, !PT ;  /* 0x0000000800057812 */ /* 0x000fe200078ef807 */
[----:B------:R-:W-:Y:S01]  /*3380*/  IMAD R7, R8, 0x8, R9 ;  /* 0x0000000808077824 */ /* 0x000fe200078e0209 */
[----:B------:R-:W-:Y:S01]  /*3390*/  SHF.R.U32.HI R4, RZ, 0x3, R2 ;  /* 0x00000003ff047819 */ /* 0x000fe20000011602 */
[----:B------:R-:W-:Y:S01]  /*33a0*/  IMAD R2, R145, 0x200, R146 ;  /* 0x0000020091027824 */ /* 0x000fe200078e0292 */
[----:B------:R-:W-:Y:S02]  /*33b0*/  SHF.R.U32.HI R0, RZ, 0x3, R0 ;  /* 0x00000003ff007819 */ /* 0x000fe40000011600 */
[----:B------:R-:W-:Y:S01]  /*33c0*/  LOP3.LUT R148, R6, R4, RZ, 0x3c, !PT ;  /* 0x0000000406947212 */ /* 0x000fe200078e3cff */
[----:B------:R-:W-:Y:S01]  /*33d0*/  IMAD R2, R147, 0x20, R2 ;  /* 0x0000002093027824 */ /* 0x000fe200078e0202 */
[----:B------:R-:W-:-:S03]  /*33e0*/  LOP3.LUT R0, R5, R0, RZ, 0x3c, !PT ;  /* 0x0000000005007212 */ /* 0x000fc600078e3cff */
[----:B------:R-:W-:Y:S02]  /*33f0*/  IMAD.IADD R2, R148, 0x1, R2 ;  /* 0x0000000194027824 */ /* 0x000fe400078e0202 */
[----:B------:R-:W-:Y:S02]  /*3400*/  IMAD.U32 R0, R7, 0x20, R0 ;  /* 0x0000002007007824 */ /* 0x000fe400078e0000 */
[----:B------:R-:W-:Y:S01]  /*3410*/  IMAD.SHL.U32 R220, R2, 0x2, RZ ;  /* 0x0000000202dc7824 */ /* 0x000fe200078e00ff */
[----:B------:R-:W-:Y:S01]  /*3420*/  LEA R2, R145, UR8, 0x4 ;  /* 0x0000000891027c11 */ /* 0x000fe2000f8e20ff */
[----:B------:R-:W-:Y:S02]  /*3430*/  IMAD.SHL.U32 R217, R0, 0x2, RZ ;  /* 0x0000000200d97824 */ /* 0x000fe400078e00ff */
[----:B------:R-:W-:Y:S01]  /*3440*/  IMAD.MOV.U32 R0, RZ, RZ, 0x20 ;  /* 0x00000020ff007424 */ /* 0x000fe200078e00ff */
[----:B------:R-:W-:Y:S01]  /*3450*/  LDSM.16.M88.4 R4, [R220+0x1000] ;  /* 0x00100000dc04783b */ /* 0x000fe20000000200 */
[----:B------:R-:W-:-:S02]  /*3460*/  IMAD R221, R3, 0x2, R220 ;  /* 0x0000000203dd7824 */ /* 0x000fc400078e02dc */
[----:B------:R-:W-:Y:S01]  /*3470*/  IMAD.IADD R2, R149, 0x1, R2 ;  /* 0x0000000195027824 */ /* 0x000fe200078e0202 */
[----:B------:R-:W1:Y:S01]  /*3480*/  LDSM.16.M88.4 R16, [R217+0x6000] ;  /* 0x00600000d910783b */ /* 0x000e620000000200 */
[----:B------:R-:W-:-:S03]  /*3490*/  SEL R0, R0, 0xffffffe0, !P0 ;  /* 0xffffffe000007807 */ /* 0x000fc60004000000 */
[----:B--2---:R-:W2:Y:S02]  /*34a0*/  LDSM.16.M88.4 R28, [R217+0x6400] ;  /* 0x00640000d91c783b */ /* 0x004ea40000000200 */
[----:B------:R-:W-:Y:S02]  /*34b0*/  IMAD.IADD R219, R217, 0x1, R0 ;  /* 0x00000001d9db7824 */ /* 0x000fe400078e0200 */
[----:B------:R-:W5:Y:S01]  /*34c0*/  LDSM.16.M88.4 R24, [R217+0x6800] ;  /* 0x00680000d918783b */ /* 0x000f620000000200 */
[----:B------:R-:W-:-:S03]  /*34d0*/  IMAD.U32 R0, RZ, RZ, UR4 ;  /* 0x00000004ff007e24 */ /* 0x000fc6000f8e00ff */
[----:B------:R-:W3:Y:S01]  /*34e0*/  LDSM.16.M88.4 R20, [R217+0x6c00] ;  /* 0x006c0000d914783b */ /* 0x000ee20000000200 */
[----:B------:R-:W-:-:S03]  /*34f0*/  IMAD R0, R0, 0x40, R150 ;  /* 0x0000004000007824 */ /* 0x000fc600078e0296 */
[----:B------:R-:W4:Y:S04]  /*3500*/  LDSM.16.M88.4 R8, [R220] ;  /* 0x00000000dc08783b */ /* 0x000f280000000200 */
[----:B------:R-:W-:Y:S04]  /*3510*/  LDSM.16.M88.4 R12, [R221+0x1000] ;  /* 0x00100000dd0c783b */ /* 0x000fe80000000200 */
[----:B------:R-:W3:Y:S04]  /*3520*/  LDSM.16.M88.4 R56, [R219+0x6000] ;  /* 0x00600000db38783b */ /* 0x000ee80000000200 */
[----:B------:R-:W3:Y:S04]  /*3530*/  LDSM.16.M88.4 R52, [R219+0x6400] ;  /* 0x00640000db34783b */ /* 0x000ee80000000200 */
[----:B------:R-:W3:Y:S04]  /*3540*/  LDSM.16.M88.4 R48, [R219+0x6800] ;  /* 0x00680000db30783b */ /* 0x000ee80000000200 */
[----:B------:R-:W3:Y:S01]  /*3550*/  LDSM.16.M88.4 R60, [R219+0x6c00] ;  /* 0x006c0000db3c783b */ /* 0x000ee20000000200 */
[C---:B-1----:R-:W-:Y:S08]  /*3560*/  HMMA.16816.F32.BF16 R68, R4.reuse, R16, RZ ;  /* 0x000000100444723c */ /* 0x042ff000000418ff */
[C---:B------:R-:W-:Y:S08]  /*3570*/  HMMA.16816.F32.BF16 R64, R4.reuse, R18, RZ ;  /* 0x000000120440723c */ /* 0x040ff000000418ff */
[C---:B--2---:R-:W-:Y:S08]  /*3580*/  HMMA.16816.F32.BF16 R44, R4.reuse, R28, RZ ;  /* 0x0000001c042c723c */ /* 0x044ff000000418ff */
[C---:B------:R-:W-:Y:S08]  /*3590*/  HMMA.16816.F32.BF16 R40, R4.reuse, R30, RZ ;  /* 0x0000001e0428723c */ /* 0x040ff000000418ff */
[C---:B-----5:R-:W-:Y:S08]  /*35a0*/  HMMA.16816.F32.BF16 R36, R4.reuse, R24, RZ ;  /* 0x000000180424723c */ /* 0x060ff000000418ff */
[----:B---3--:R-:W-:Y:S08]  /*35b0*/  HMMA.16816.F32.BF16 R32, R4, R20, RZ ;  /* 0x000000140420723c */ /* 0x008ff000000418ff */
[C---:B----4-:R-:W-:Y:S08]  /*35c0*/  HMMA.16816.F32.BF16 R92, R8.reuse, R16, RZ ;  /* 0x00000010085c723c */ /* 0x050ff000000418ff */
[----:B------:R-:W-:Y:S01]  /*35d0*/  HMMA.16816.F32.BF16 R88, R8, R18, RZ ;  /* 0x000000120858723c */ /* 0x000fe200000418ff */
[----:B------:R-:W1:Y:S07]  /*35e0*/  LDSM.16.M88.4 R16, [R221] ;  /* 0x00000000dd10783b */ /* 0x000e6e0000000200 */
[C---:B------:R-:W-:Y:S08]  /*35f0*/  HMMA.16816.F32.BF16 R72, R4.reuse, R26, RZ ;  /* 0x0000001a0448723c */ /* 0x040ff000000418ff */
[----:B------:R-:W-:Y:S08]  /*3600*/  HMMA.16816.F32.BF16 R76, R4, R22, RZ ;  /* 0x00000016044c723c */ /* 0x000ff000000418ff */
[C---:B------:R-:W-:Y:S08]  /*3610*/  HMMA.16816.F32.BF16 R84, R8.reuse, R28, RZ ;  /* 0x0000001c0854723c */ /* 0x040ff000000418ff */
[C---:B------:R-:W-:Y:S08]  /*3620*/  HMMA.16816.F32.BF16 R80, R8.reuse, R30, RZ ;  /* 0x0000001e0850723c */ /* 0x040ff000000418ff */
[C---:B------:R-:W-:Y:S08]  /*3630*/  HMMA.16816.F32.BF16 R28, R8.reuse, R24, RZ ;  /* 0x00000018081c723c */ /* 0x040ff000000418ff */
[----:B------:R-:W-:Y:S08]  /*3640*/  HMMA.16816.F32.BF16 R4, R8, R20, RZ ;  /* 0x000000140804723c */ /* 0x000ff000000418ff */
[C---:B------:R-:W-:Y:S08]  /*3650*/  HMMA.16816.F32.BF16 R140, R12.reuse, R56, R68 ;  /* 0x000000380c8c723c */ /* 0x040ff00000041844 */
[----:B------:R-:W-:Y:S08]  /*3660*/  HMMA.16816.F32.BF16 R136, R12, R58, R64 ;  /* 0x0000003a0c88723c */ /* 0x000ff00000041840 */
[C---:B------:R-:W-:Y:S08]  /*3670*/  HMMA.16816.F32.BF16 R24, R8.reuse, R26, RZ ;  /* 0x0000001a0818723c */ /* 0x040ff000000418ff */
[----:B------:R-:W-:Y:S01]  /*3680*/  HMMA.16816.F32.BF16 R20, R8, R22, RZ ;  /* 0x000000160814723c */ /* 0x000fe200000418ff */
[----:B------:R-:W-:Y:S07]  /*3690*/  LDSM.16.M88.4 R8, [R220+0x3000] ;  /* 0x00300000dc08783b */ /* 0x000fee0000000200 */
[C---:B------:R-:W-:Y:S01]  /*36a0*/  HMMA.16816.F32.BF16 R132, R12.reuse, R52, R44 ;  /* 0x000000340c84723c */ /* 0x040fe2000004182c */
[----:B------:R-:W-:Y:S07]  /*36b0*/  LDSM.16.M88.4 R44, [R217+0x7800] ;  /* 0x00780000d92c783b */ /* 0x000fee0000000200 */
[C---:B------:R-:W-:Y:S01]  /*36c0*/  HMMA.16816.F32.BF16 R68, R12.reuse, R54, R40 ;  /* 0x000000360c44723c */ /* 0x040fe20000041828 */
[----:B------:R-:W-:Y:S07]  /*36d0*/  LDSM.16.M88.4 R40, [R217+0x7c00] ;  /* 0x007c0000d928783b */ /* 0x000fee0000000200 */
[C---:B------:R-:W-:Y:S01]  /*36e0*/  HMMA.16816.F32.BF16 R64, R12.reuse, R48, R36 ;  /* 0x000000300c40723c */ /* 0x040fe20000041824 */
[----:B------:R-:W2:Y:S07]  /*36f0*/  LDSM.16.M88.4 R36, [R217+0x7000] ;  /* 0x00700000d924783b */ /* 0x000eae0000000200 */
[C---:B------:R-:W-:Y:S01]  /*3700*/  HMMA.16816.F32.BF16 R124, R12.reuse, R60, R32 ;  /* 0x0000003c0c7c723c */ /* 0x040fe20000041820 */
[----:B------:R-:W3:Y:S07]  /*3710*/  LDSM.16.M88.4 R32, [R217+0x7400] ;  /* 0x00740000d920783b */ /* 0x000eee0000000200 */
[C---:B------:R-:W-:Y:S08]  /*3720*/  HMMA.16816.F32.BF16 R128, R12.reuse, R50, R72 ;  /* 0x000000320c80723c */ /* 0x040ff00000041848 */
[----:B------:R-:W-:Y:S01]  /*3730*/  HMMA.16816.F32.BF16 R120, R12, R62, R76 ;  /* 0x0000003e0c78723c */ /* 0x000fe2000004184c */
[----:B------:R-:W4:Y:S07]  /*3740*/  LDSM.16.M88.4 R12, [R220+0x2000] ;  /* 0x00200000dc0c783b */ /* 0x000f2e0000000200 */
[C---:B-1----:R-:W-:Y:S08]  /*3750*/  HMMA.16816.F32.BF16 R108, R16.reuse, R52, R84 ;  /* 0x00000034106c723c */ /* 0x042ff00000041854 */
[C---:B------:R-:W-:Y:S08]  /*3760*/  HMMA.16816.F32.BF16 R116, R16.reuse, R56, R92 ;  /* 0x000000381074723c */ /* 0x040ff0000004185c */
[C---:B------:R-:W-:Y:S08]  /*3770*/  HMMA.16816.F32.BF16 R104, R16.reuse, R54, R80 ;  /* 0x000000361068723c */ /* 0x040ff00000041850 */
[C---:B------:R-:W-:Y:S01]  /*3780*/  HMMA.16816.F32.BF16 R112, R16.reuse, R58, R88 ;  /* 0x0000003a1070723c */ /* 0x040fe20000041858 */
[----:B------:R-:W-:Y:S07]  /*3790*/  LDSM.16.M88.4 R88, [R219+0x7c00] ;  /* 0x007c0000db58783b */ /* 0x000fee0000000200 */
[C---:B------:R-:W-:Y:S01]  /*37a0*/  HMMA.16816.F32.BF16 R96, R16.reuse, R60, R4 ;  /* 0x0000003c1060723c */ /* 0x040fe20000041804 */
[----:B------:R-:W1:Y:S07]  /*37b0*/  LDSM.16.M88.4 R4, [R221+0x3000] ;  /* 0x00300000dd04783b */ /* 0x000e6e0000000200 */
[C---:B------:R-:W-:Y:S01]  /*37c0*/  HMMA.16816.F32.BF16 R100, R16.reuse, R48, R28 ;  /* 0x000000301064723c */ /* 0x040fe2000004181c */
[----:B------:R-:W-:Y:S07]  /*37d0*/  LDSM.16.M88.4 R28, [R219+0x7000] ;  /* 0x00700000db1c783b */ /* 0x000fee0000000200 */
[C---:B------:R-:W-:Y:S01]  /*37e0*/  HMMA.16816.F32.BF16 R92, R16.reuse, R50, R24 ;  /* 0x00000032105c723c */ /* 0x040fe20000041818 */
[----:B------:R-:W-:Y:S04]  /*37f0*/  LDSM.16.M88.4 R24, [R219+0x7400] ;  /* 0x00740000db18783b */ /* 0x000fe80000000200 */
[----:B------:R-:W-:Y:S03]  /*3800*/  LDSM.16.M88.4 R48, [R219+0x7800] ;  /* 0x00780000db30783b */ /* 0x000fe60000000200 */
[----:B------:R-:W-:Y:S01]  /*3810*/  HMMA.16816.F32.BF16 R84, R16, R62, R20 ;  /* 0x0000003e1054723c */ /* 0x000fe20000041814 */
[----:B------:R-:W5:Y:S07]  /*3820*/  LDSM.16.M88.4 R20, [R221+0x2000] ;  /* 0x00200000dd14783b */ /* 0x000f6e0000000200 */
        /* <DEDUP_REMOVED lines=14> */
[----:B------:R-:W-:Y:S08]  /*3910*/  HMMA.16816.F32.BF16 R36, R12, R38, R112 ;  /* 0x000000260c24723c */ /* 0x000ff00000041870 */
[C---:B-----5:R-:W-:Y:S01]  /*3920*/  HMMA.16816.F32.BF16 R40, R20.reuse, R28, R16 ;  /* 0x0000001c1428723c */ /* 0x060fe20000041810 */
[----:B------:R-:W-:Y:S07]  /*3930*/  LDSM.16.M88.4 R16, [R220+0x4000] ;  /* 0x00400000dc10783b */ /* 0x000fee0000000200 */
[----:B------:R-:W-:Y:S01]  /*3940*/  HMMA.16816.F32.BF16 R52, R20, R26, R32 ;  /* 0x0000001a1434723c */ /* 0x000fe20000041820 */
[----:B------:R-:W1:Y:S07]  /*3950*/  LDSM.16.M88.4 R32, [R217+0x8000] ;  /* 0x00800000d920783b */ /* 0x000e6e0000000200 */
[C---:B------:R-:W-:Y:S08]  /*3960*/  HMMA.16816.F32.BF16 R100, R12.reuse, R44, R100 ;  /* 0x0000002c0c64723c */ /* 0x040ff00000041864 */
[----:B------:R-:W-:Y:S01]  /*3970*/  HMMA.16816.F32.BF16 R92, R12, R46, R92 ;  /* 0x0000002e0c5c723c */ /* 0x000fe2000004185c */
[----:B------:R-:W2:Y:S07]  /*3980*/  LDSM.16.M88.4 R12, [R220+0x5000] ;  /* 0x00500000dc0c783b */ /* 0x000eae0000000200 */
[C---:B------:R-:W-:Y:S08]  /*3990*/  HMMA.16816.F32.BF16 R104, R4.reuse, R24, R72 ;  /* 0x000000180468723c */ /* 0x040ff00000041848 */
[C---:B------:R-:W-:Y:S08]  /*39a0*/  HMMA.16816.F32.BF16 R116, R4.reuse, R88, R56 ;  /* 0x000000580474723c */ /* 0x040ff00000041838 */
[----:B------:R-:W-:Y:S08]  /*39b0*/  HMMA.16816.F32.BF16 R72, R4, R26, R68 ;  /* 0x0000001a0448723c */ /* 0x000ff00000041844 */
[----:B------:R-:W-:Y:S01]  /*39c0*/  HMMA.16816.F32.BF16 R56, R20, R24, R8 ;  /* 0x000000181438723c */ /* 0x000fe20000041808 */
[----:B------:R-:W3:Y:S04]  /*39d0*/  LDSM.16.M88.4 R24, [R217+0x8800] ;  /* 0x00880000d918783b */ /* 0x000ee80000000200 */
[----:B------:R-:W-:Y:S03]  /*39e0*/  LDSM.16.M88.4 R8, [R221+0x4000] ;  /* 0x00400000dd08783b */ /* 0x000fe60000000200 */
[C---:B------:R-:W-:Y:S08]  /*39f0*/  HMMA.16816.F32.BF16 R80, R4.reuse, R28, R80 ;  /* 0x0000001c0450723c */ /* 0x040ff00000041850 */
[----:B------:R-:W-:Y:S08]  /*3a00*/  HMMA.16816.F32.BF16 R108, R4, R50, R60 ;  /* 0x00000032046c723c */ /* 0x000ff0000004183c */
[-C--:B------:R-:W-:Y:S01]  /*3a10*/  HMMA.16816.F32.BF16 R60, R20, R30.reuse, R36 ;  /* 0x0000001e143c723c */ /* 0x080fe20000041824 */
[----:B------:R-:W4:Y:S07]  /*3a20*/  LDSM.16.M88.4 R36, [R219+0x8000] ;  /* 0x00800000db24783b */ /* 0x000f2e0000000200 */
[C---:B------:R-:W-:Y:S01]  /*3a30*/  HMMA.16816.F32.BF16 R76, R4.reuse, R30, R76 ;  /* 0x0000001e044c723c */ /* 0x040fe2000004184c */
[----:B------:R-:W5:Y:S07]  /*3a40*/  LDSM.16.M88.4 R28, [R217+0x8400] ;  /* 0x00840000d91c783b */ /* 0x000f6e0000000200 */
[-C--:B------:R-:W-:Y:S01]  /*3a50*/  HMMA.16816.F32.BF16 R112, R4, R48.reuse, R64 ;  /* 0x000000300470723c */ /* 0x080fe20000041840 */
[----:B------:R-:W2:Y:S07]  /*3a60*/  LDSM.16.M88.4 R4, [R221+0x5000] ;  /* 0x00500000dd04783b */ /* 0x000eae0000000200 */
[C---:B------:R-:W-:Y:S08]  /*3a70*/  HMMA.16816.F32.BF16 R44, R20.reuse, R48, R100 ;  /* 0x00000030142c723c */ /* 0x040ff00000041864 */
[C---:B------:R-:W-:Y:S08]  /*3a80*/  HMMA.16816.F32.BF16 R48, R20.reuse, R50, R92 ;  /* 0x000000321430723c */ /* 0x040ff0000004185c */
[C---:B------:R-:W-:Y:S08]  /*3a90*/  HMMA.16816.F32.BF16 R96, R20.reuse, R88, R96 ;  /* 0x000000581460723c */ /* 0x040ff00000041860 */
[----:B------:R-:W-:Y:S07]  /*3aa0*/  HMMA.16816.F32.BF16 R100, R20, R90, R84 ;  /* 0x0000005a1464723c */ /* 0x000fee0000041854 */
[----:B------:R-:W-:Y:S01]  /*3ab0*/  IMAD R91, R147, 0x20, R146 ;  /* 0x00000020935b7824 */ /* 0x000fe200078e0292 */
[-C--:B-1----:R-:W-:Y:S08]  /*3ac0*/  HMMA.16816.F32.BF16 R40, R16, R32.reuse, R40 ;  /* 0x000000201028723c */ /* 0x082ff00000041828 */
[C---:B--2---:R-:W-:Y:S08]  /*3ad0*/  HMMA.16816.F32.BF16 R20, R12.reuse, R32, R80 ;  /* 0x000000200c14723c */ /* 0x044ff00000041850 */
[-C--:B------:R-:W-:Y:S08]  /*3ae0*/  HMMA.16816.F32.BF16 R64, R12, R34.reuse, R76 ;  /* 0x000000220c40723c */ /* 0x080ff0000004184c */
[C---:B------:R-:W-:Y:S08]  /*3af0*/  HMMA.16816.F32.BF16 R60, R16.reuse, R34, R60 ;  /* 0x00000022103c723c */ /* 0x040ff0000004183c */
[-C--:B---3--:R-:W-:Y:S08]  /*3b00*/  HMMA.16816.F32.BF16 R80, R16, R24.reuse, R44 ;  /* 0x000000181050723c */ /* 0x088ff0000004182c */
[C---:B------:R-:W-:Y:S08]  /*3b10*/  HMMA.16816.F32.BF16 R84, R12.reuse, R24, R112 ;  /* 0x000000180c54723c */ /* 0x040ff00000041870 */
[-C--:B------:R-:W-:Y:S08]  /*3b20*/  HMMA.16816.F32.BF16 R108, R12, R26.reuse, R108 ;  /* 0x0000001a0c6c723c */ /* 0x080ff0000004186c */
[----:B------:R-:W-:Y:S01]  /*3b30*/  HMMA.16816.F32.BF16 R92, R16, R26, R48 ;  /* 0x0000001a105c723c */ /* 0x000fe20000041830 */
[----:B------:R-:W1:Y:S07]  /*3b40*/  LDSM.16.M88.4 R24, [R219+0x8400] ;  /* 0x00840000db18783b */ /* 0x000e6e0000000200 */
[----:B----4-:R-:W-:Y:S08]  /*3b50*/  HMMA.16816.F32.BF16 R40, R8, R36, R40 ;  /* 0x000000240828723c */ /* 0x010ff00000041828 */
[-C--:B-----5:R-:W-:Y:S08]  /*3b60*/  HMMA.16816.F32.BF16 R56, R16, R28.reuse, R56 ;  /* 0x0000001c1038723c */ /* 0x0a0ff00000041838 */
[----:B------:R-:W-:Y:S07]  /*3b70*/  HMMA.16816.F32.BF16 R68, R12, R28, R104 ;  /* 0x0000001c0c44723c */ /* 0x000fee0000041868 */
[----:B------:R-:W-:Y:S01]  /*3b80*/  IADD3 R28, R2, UR10, RZ ;  /* 0x0000000a021c7c10 */ /* 0x000fe2000fffe0ff */
[----:B------:R-:W-:Y:S03]  /*3b90*/  HMMA.16816.F32.BF16 R44, R4, R36, R20 ;  /* 0x00000024042c723c */ /* 0x000fe60000041814 */
[----:B------:R-:W-:-:S04]  /*3ba0*/  IMNMX R230, R28, UR9, PT ;  /* 0x000000091ce67c17 */ /* 0x000fc8000b800200 */
[C---:B------:R-:W-:Y:S01]  /*3bb0*/  IADD3 R23, R2.reuse, UR11, RZ ;  /* 0x0000000b02177c10 */ /* 0x040fe2000fffe0ff */
[-C--:B------:R-:W-:Y:S01]  /*3bc0*/  HMMA.16816.F32.BF16 R32, R4, R38.reuse, R64 ;  /* 0x000000260420723c */ /* 0x080fe20000041840 */
[C---:B------:R-:W-:Y:S02]  /*3bd0*/  IADD3 R22, R2.reuse, 0x8, RZ ;  /* 0x0000000802167810 */ /* 0x040fe40007ffe0ff */
[C---:B------:R-:W-:Y:S02]  /*3be0*/  IADD3 R21, R2.reuse, 0x40, RZ ;  /* 0x0000004002157810 */ /* 0x040fe40007ffe0ff */
[----:B------:R-:W-:Y:S02]  /*3bf0*/  IADD3 R20, R2, 0x48, RZ ;  /* 0x0000004802147810 */ /* 0x000fe40007ffe0ff */
[----:B------:R-:W-:Y:S01]  /*3c00*/  IMNMX R226, RZ, R23, !PT ;  /* 0x00000017ffe27217 */ /* 0x000fe20007800200 */
[----:B------:R-:W-:Y:S01]  /*3c10*/  HMMA.16816.F32.BF16 R36, R8, R38, R60 ;  /* 0x000000260824723c */ /* 0x000fe2000004183c */
[----:B------:R-:W-:-:S02]  /*3c20*/  IADD3 R23, R22, UR11, RZ ;  /* 0x0000000b16177c10 */ /* 0x000fc4000fffe0ff */
[C---:B------:R-:W-:Y:S02]  /*3c30*/  IADD3 R28, R21.reuse, UR11, RZ ;  /* 0x0000000b151c7c10 */ /* 0x040fe4000fffe0ff */
[----:B------:R-:W-:Y:S02]  /*3c40*/  IADD3 R29, R20, UR11, RZ ;  /* 0x0000000b141d7c10 */ /* 0x000fe4000fffe0ff */
[----:B------:R-:W-:Y:S01]  /*3c50*/  IADD3 R22, R22, UR10, RZ ;  /* 0x0000000a16167c10 */ /* 0x000fe2000fffe0ff */
[----:B------:R-:W-:Y:S01]  /*3c60*/  HMMA.16816.F32.BF16 R76, R12, R30, R72 ;  /* 0x0000001e0c4c723c */ /* 0x000fe20000041848 */
[----:B------:R-:W-:Y:S02]  /*3c70*/  IADD3 R21, R21, UR10, RZ ;  /* 0x0000000a15157c10 */ /* 0x000fe4000fffe0ff */
[----:B------:R-:W-:Y:S02]  /*3c80*/  IADD3 R20, R20, UR10, RZ ;  /* 0x0000000a14147c10 */ /* 0x000fe4000fffe0ff */
[----:B------:R-:W-:-:S02]  /*3c90*/  IADD3 R2, R0, 0x1, RZ ;  /* 0x0000000100027810 */ /* 0x000fc40007ffe0ff */
[----:B------:R-:W-:Y:S01]  /*3ca0*/  IMNMX R229, R22, UR9, PT ;  /* 0x0000000916e57c17 */ /* 0x000fe2000b800200 */
[----:B------:R-:W-:Y:S01]  /*3cb0*/  HMMA.16816.F32.BF16 R72, R16, R30, R52 ;  /* 0x0000001e1048723c */ /* 0x000fe20000041834 */
[----:B------:R-:W-:Y:S02]  /*3cc0*/  IMNMX R228, R21, UR9, PT ;  /* 0x0000000915e47c17 */ /* 0x000fe4000b800200 */
[----:B------:R-:W-:Y:S02]  /*3cd0*/  IMNMX R227, R20, UR9, PT ;  /* 0x0000000914e37c17 */ /* 0x000fe4000b800200 */
[----:B------:R-:W-:Y:S02]  /*3ce0*/  ISETP.GE.AND P6, PT, R0, R230, PT ;  /* 0x000000e60000720c */ /* 0x000fe40003fc6270 */
[----:B------:R-:W-:Y:S01]  /*3cf0*/  IMNMX R225, RZ, R23, !PT ;  /* 0x00000017ffe17217 */ /* 0x000fe20007800200 */
[----:B-1----:R-:W-:Y:S01]  /*3d00*/  HMMA.16816.F32.BF16 R48, R4, R24, R68 ;  /* 0x000000180430723c */ /* 0x002fe20000041844 */
[----:B------:R-:W-:-:S02]  /*3d10*/  IMNMX R224, RZ, R28, !PT ;  /* 0x0000001cffe07217 */ /* 0x000fc40007800200 */
[----:B------:R-:W-:Y:S02]  /*3d20*/  IMNMX R223, RZ, R29, !PT ;  /* 0x0000001dffdf7217 */ /* 0x000fe40007800200 */
[C---:B------:R-:W-:Y:S01]  /*3d30*/  ISETP.GE.AND P5, PT, R2.reuse, R230, PT ;  /* 0x000000e60200720c */ /* 0x040fe20003fa6270 */
[----:B------:R-:W1:Y:S01]  /*3d40*/  LDSM.16.M88.4 R28, [R219+0x8800] ;  /* 0x00880000db1c783b */ /* 0x000e620000000200 */
[C---:B------:R-:W-:Y:S01]  /*3d50*/  ISETP.GE.AND P4, PT, R2.reuse, R229, PT ;  /* 0x000000e50200720c */ /* 0x040fe20003f86270 */
[----:B------:R-:W-:Y:S01]  /*3d60*/  HMMA.16816.F32.BF16 R52, R8, R24, R56 ;  /* 0x000000180834723c */ /* 0x000fe20000041838 */
[C---:B------:R-:W-:Y:S02]  /*3d70*/  ISETP.GE.AND P3, PT, R2.reuse, R228, PT ;  /* 0x000000e40200720c */ /* 0x040fe40003f66270 */
[----:B------:R-:W-:Y:S02]  /*3d80*/  ISETP.GE.AND P0, PT, R2, R227, PT ;  /* 0x000000e30200720c */ /* 0x000fe40003f06270 */
[----:B------:R-:W-:-:S02]  /*3d90*/  ISETP.GE.AND P2, PT, R0, R229, PT ;  /* 0x000000e50000720c */ /* 0x000fc40003f46270 */
[C---:B------:R-:W-:Y:S02]  /*3da0*/  ISETP.LT.OR P5, PT, R2.reuse, R226, P5 ;  /* 0x000000e20200720c */ /* 0x040fe40002fa1670 */
[C---:B------:R-:W-:Y:S02]  /*3db0*/  ISETP.LT.OR P4, PT, R2.reuse, R225, P4 ;  /* 0x000000e10200720c */ /* 0x040fe40002781670 */
[C---:B------:R-:W-:Y:S02]  /*3dc0*/  ISETP.LT.OR P3, PT, R2.reuse, R224, P3 ;  /* 0x000000e00200720c */ /* 0x040fe40001f61670 */
[----:B------:R-:W-:Y:S02]  /*3dd0*/  ISETP.LT.OR P0, PT, R2, R223, P0 ;  /* 0x000000df0200720c */ /* 0x000fe40000701670 */
[C---:B------:R-:W-:Y:S02]  /*3de0*/  ISETP.LT.OR P6, PT, R0.reuse, R226, P6 ;  /* 0x000000e20000720c */ /* 0x040fe400037c1670 */
[----:B------:R-:W-:-:S02]  /*3df0*/  ISETP.LT.OR P2, PT, R0, R225, P2 ;  /* 0x000000e10000720c */ /* 0x000fc40001741670 */
[----:B------:R-:W-:Y:S02]  /*3e00*/  IADD3 R2, R0, 0x8, RZ ;  /* 0x0000000800027810 */ /* 0x000fe40007ffe0ff */
[----:B------:R-:W-:Y:S02]  /*3e10*/  FSEL R133, R40, -INF , !P6 ;  /* 0xff80000028857808 */ /* 0x000fe40007000000 */
[----:B------:R-:W-:Y:S02]  /*3e20*/  FSEL R140, R42, -INF , !P2 ;  /* 0xff8000002a8c7808 */ /* 0x000fe40005000000 */
[----:B------:R-:W-:Y:S02]  /*3e30*/  ISETP.GE.AND P6, PT, R0, R227, PT ;  /* 0x000000e30000720c */ /* 0x000fe40003fc6270 */
[----:B------:R-:W-:Y:S02]  /*3e40*/  ISETP.GE.AND P2, PT, R2, R230, PT ;  /* 0x000000e60200720c */ /* 0x000fe40003f46270 */
[----:B------:R-:W-:-:S02]  /*3e50*/  ISETP.LT.OR P6, PT, R0, R223, P6 ;  /* 0x000000df0000720c */ /* 0x000fc400037c1670 */
[----:B------:R-:W-:Y:S02]  /*3e60*/  ISETP.LT.OR P2, PT, R2, R226, P2 ;  /* 0x000000e20200720c */ /* 0x000fe40001741670 */
[----:B------:R-:W-:Y:S02]  /*3e70*/  IADD3 R20, R0, 0x9, RZ ;  /* 0x0000000900147810 */ /* 0x000fe40007ffe0ff */
[----:B------:R-:W-:Y:S02]  /*3e80*/  FSEL R90, R46, -INF , !P6 ;  /* 0xff8000002e5a7808 */ /* 0x000fe40007000000 */
[----:B------:R-:W-:Y:S01]  /*3e90*/  FSEL R88, R45, -INF , !P3 ;  /* 0xff8000002d587808 */ /* 0x000fe20005800000 */
[----:B-1----:R-:W-:Y:S01]  /*3ea0*/  HMMA.16816.F32.BF16 R60, R8, R28, R80 ;  /* 0x0000001c083c723c */ /* 0x002fe20000041850 */
[----:B------:R-:W-:Y:S02]  /*3eb0*/  FSEL R70, R47, -INF , !P0 ;  /* 0xff8000002f467808 */ /* 0x000fe40004000000 */
[----:B------:R-:W-:-:S02]  /*3ec0*/  FSEL R134, R36, -INF , !P2 ;  /* 0xff80000024867808 */ /* 0x000fc40005000000 */
[CC--:B------:R-:W-:Y:S02]  /*3ed0*/  ISETP.GE.AND P6, PT, R2.reuse, R228.reuse, PT ;  /* 0x000000e40200720c */ /* 0x0c0fe40003fc6270 */
[-C--:B------:R-:W-:Y:S01]  /*3ee0*/  ISETP.GE.AND P3, PT, R2, R227.reuse, PT ;  /* 0x000000e30200720c */ /* 0x080fe20003f66270 */
[----:B------:R-:W-:Y:S01]  /*3ef0*/  HMMA.16816.F32.BF16 R56, R4, R28, R84 ;  /* 0x0000001c0438723c */ /* 0x000fe20000041854 */
[C---:B------:R-:W-:Y:S02]  /*3f00*/  ISETP.GE.AND P0, PT, R20.reuse, R228, PT ;  /* 0x000000e41400720c */ /* 0x040fe40003f06270 */
[----:B------:R-:W-:Y:S02]  /*3f10*/  ISETP.GE.AND P2, PT, R20, R227, PT ;  /* 0x000000e31400720c */ /* 0x000fe40003f46270 */
[C---:B------:R-:W-:Y:S02]  /*3f20*/  ISETP.LT.OR P6, PT, R2.reuse, R224, P6 ;  /* 0x000000e00200720c */ /* 0x040fe400037c1670 */
[----:B------:R-:W-:-:S02]  /*3f30*/  ISETP.LT.OR P3, PT, R2, R223, P3 ;  /* 0x000000df0200720c */ /* 0x000fc40001f61670 */
[C---:B------:R-:W-:Y:S02]  /*3f40*/  ISETP.LT.OR P0, PT, R20.reuse, R224, P0 ;  /* 0x000000e01400720c */ /* 0x040fe40000701670 */
[----:B------:R-:W-:Y:S02]  /*3f50*/  ISETP.LT.OR P2, PT, R20, R223, P2 ;  /* 0x000000df1400720c */ /* 0x000fe40001741670 */
[----:B------:R-:W-:Y:S02]  /*3f60*/  FSEL R67, R32, -INF , !P6 ;  /* 0xff80000020437808 */ /* 0x000fe40007000000 */
[----:B------:R-:W-:Y:S02]  /*3f70*/  FSEL R69, R34, -INF , !P3 ;  /* 0xff80000022457808 */ /* 0x000fe40005800000 */
[----:B------:R-:W-:Y:S02]  /*3f80*/  FSEL R66, R33, -INF , !P0 ;  /* 0xff80000021427808 */ /* 0x000fe40004000000 */
[----:B------:R-:W-:-:S02]  /*3f90*/  FSEL R68, R35, -INF , !P2 ;  /* 0xff80000023447808 */ /* 0x000fc40005000000 */
[----:B------:R-:W1:Y:S01]  /*3fa0*/  LDSM.16.M88.4 R32, [R217+0x8c00] ;  /* 0x008c0000d920783b */ /* 0x000e620000000200 */
[C---:B------:R-:W-:Y:S02]  /*3fb0*/  ISETP.GE.AND P1, PT, R0.reuse, R228, PT ;  /* 0x000000e40000720c */ /* 0x040fe40003f26270 */
[----:B------:R-:W-:Y:S02]  /*3fc0*/  FSEL R104, R41, -INF , !P5 ;  /* 0xff80000029687808 */ /* 0x000fe40006800000 */
[----:B------:R-:W-:Y:S02]  /*3fd0*/  ISETP.LT.OR P1, PT, R0, R224, P1 ;  /* 0x000000e00000720c */ /* 0x000fe40000f21670 */
[----:B------:R-:W-:Y:S02]  /*3fe0*/  FSEL R139, R43, -INF , !P4 ;  /* 0xff8000002b8b7808 */ /* 0x000fe40006000000 */
[----:B------:R-:W-:Y:S01]  /*3ff0*/  FSEL R89, R44, -INF , !P1 ;  /* 0xff8000002c597808 */ /* 0x000fe20004800000 */
[----:B------:R-:W-:Y:S01]  /*4000*/  HMMA.16816.F32.BF16 R40, R8, R26, R72 ;  /* 0x0000001a0828723c */ /* 0x000fe20000041848 */
[----:B------:R-:W-:-:S02]  /*4010*/  ISETP.GE.AND P1, PT, R2, R229, PT ;  /* 0x000000e50200720c */ /* 0x000fc40003f26270 */
[----:B------:R-:W-:Y:S02]  /*4020*/  ISETP.GE.AND P5, PT, R20, R230, PT ;  /* 0x000000e61400720c */ /* 0x000fe40003fa6270 */
[----:B------:R-:W-:Y:S02]  /*4030*/  ISETP.LT.OR P1, PT, R2, R225, P1 ;  /* 0x000000e10200720c */ /* 0x000fe40000f21670 */
[----:B------:R-:W-:Y:S01]  /*4040*/  ISETP.GE.AND P4, PT, R20, R229, PT ;  /* 0x000000e51400720c */ /* 0x000fe20003f86270 */
[----:B------:R-:W-:Y:S01]  /*4050*/  HMMA.16816.F32.BF16 R44, R4, R26, R76 ;  /* 0x0000001a042c723c */ /* 0x000fe2000004184c */
[----:B------:R-:W-:Y:S01]  /*4060*/  IADD3 R2, R0, 0x10, RZ ;  /* 0x0000001000027810 */ /* 0x000fe20007ffe0ff */
[----:B------:R-:W2:Y:S01]  /*4070*/  LDSM.16.M88.4 R24, [R219+0x8c00] ;  /* 0x008c0000db18783b */ /* 0x000ea20000000200 */
[----:B------:R-:W-:Y:S01]  /*4080*/  ISETP.LT.OR P5, PT, R20, R226, P5 ;  /* 0x000000e21400720c */ /* 0x000fe20002fa1670 */
[----:B------:R-:W-:-:S04]  /*4090*/  DEPBAR.LE SB0, 0x0 ;  /* 0x000080000000791a */ /* 0x000fc80000000000 */
[----:B------:R-:W-:Y:S01]  /*40a0*/  BAR.SYNC.DEFER_BLOCKING 0x0 ;  /* 0x0000000000007b1d */ /* 0x000fe20000010000 */
[----:B------:R-:W-:Y:S02]  /*40b0*/  ISETP.LT.OR P4, PT, R20, R225, P4 ;  /* 0x000000e11400720c */ /* 0x000fe40002781670 */
[----:B------:R-:W-:Y:S02]  /*40c0*/  FSEL R138, R38, -INF , !P1 ;  /* 0xff800000268a7808 */ /* 0x000fe40004800000 */
[----:B------:R-:W-:Y:S02]  /*40d0*/  ISETP.GE.AND P1, PT, R2, R230, PT ;  /* 0x000000e60200720c */ /* 0x000fe40003f26270 */
[----:B------:R-:W-:Y:S02]  /*40e0*/  IADD3 R20, R0, 0x11, RZ ;  /* 0x0000001100147810 */ /* 0x000fe40007ffe0ff */
[C---:B------:R-:W-:Y:S02]  /*40f0*/  ISETP.GE.AND P6, PT, R2.reuse, R229, PT ;  /* 0x000000e50200720c */ /* 0x040fe40003fc6270 */
[----:B------:R-:W-:-:S02]  /*4100*/  ISETP.GE.AND P3, PT, R2, R228, PT ;  /* 0x000000e40200720c */ /* 0x000fc40003f66270 */
[C---:B------:R-:W-:Y:S02]  /*4110*/  ISETP.GE.AND P0, PT, R2.reuse, R227, PT ;  /* 0x000000e30200720c */ /* 0x040fe40003f06270 */
[----:B------:R-:W-:Y:S02]  /*4120*/  ISETP.LT.OR P1, PT, R2, R226, P1 ;  /* 0x000000e20200720c */ /* 0x000fe40000f21670 */
[----:B------:R-:W-:Y:S02]  /*4130*/  ISETP.GE.AND P2, PT, R20, R230, PT ;  /* 0x000000e61400720c */ /* 0x000fe40003f46270 */
[C---:B------:R-:W-:Y:S02]  /*4140*/  ISETP.LT.OR P6, PT, R2.reuse, R225, P6 ;  /* 0x000000e10200720c */ /* 0x040fe400037c1670 */
[C---:B------:R-:W-:Y:S02]  /*4150*/  ISETP.LT.OR P3, PT, R2.reuse, R224, P3 ;  /* 0x000000e00200720c */ /* 0x040fe40001f61670 */
[----:B------:R-:W-:-:S02]  /*4160*/  ISETP.LT.OR P0, PT, R2, R223, P0 ;  /* 0x000000df0200720c */ /* 0x000fc40000701670 */
[----:B------:R-:W-:Y:S02]  /*4170*/  FSEL R135, R39, -INF , !P4 ;  /* 0xff80000027877808 */ /* 0x000fe40006000000 */
[----:B------:R-:W-:Y:S02]  /*4180*/  FSEL R151, R52, -INF , !P1 ;  /* 0xff80000034977808 */ /* 0x000fe40004800000 */
[----:B------:R-:W-:Y:S02]  /*4190*/  ISETP.LT.OR P2, PT, R20, R226, P2 ;  /* 0x000000e21400720c */ /* 0x000fe40001741670 */
[----:B------:R-:W-:Y:S02]  /*41a0*/  IADD3 R2, R0, 0x18, RZ ;  /* 0x0000001800027810 */ /* 0x000fe40007ffe0ff */
[C---:B------:R-:W-:Y:S02]  /*41b0*/  ISETP.GE.AND P4, PT, R20.reuse, R228, PT ;  /* 0x000000e41400720c */ /* 0x040fe40003f86270 */
[----:B------:R-:W-:-:S02]  /*41c0*/  ISETP.GE.AND P1, PT, R20, R227, PT ;  /* 0x000000e31400720c */ /* 0x000fc40003f26270 */
[----:B------:R-:W-:Y:S02]  /*41d0*/  FSEL R132, R37, -INF , !P5 ;  /* 0xff80000025847808 */ /* 0x000fe40006800000 */
[----:B------:R-:W-:Y:S01]  /*41e0*/  FSEL R161, R54, -INF , !P6 ;  /* 0xff80000036a17808 */ /* 0x000fe20007000000 */
[----:B-1----:R-:W-:Y:S01]  /*41f0*/  HMMA.16816.F32.BF16 R36, R12, R32, R116 ;  /* 0x000000200c24723c */ /* 0x002fe20000041874 */
[----:B------:R-:W-:Y:S02]  /*4200*/  FSEL R71, R48, -INF , !P3 ;  /* 0xff80000030477808 */ /* 0x000fe40005800000 */
[----:B------:R-:W-:Y:S02]  /*4210*/  FSEL R74, R50, -INF , !P0 ;  /* 0xff800000324a7808 */ /* 0x000fe40004000000 */
[----:B------:R-:W-:Y:S02]  /*4220*/  FSEL R150, R53, -INF , !P2 ;  /* 0xff80000035967808 */ /* 0x000fe40005000000 */
[----:B------:R-:W-:-:S02]  /*4230*/  ISETP.GE.AND P5, PT, R20, R229, PT ;  /* 0x000000e51400720c */ /* 0x000fc40003fa6270 */
[C---:B------:R-:W-:Y:S02]  /*4240*/  ISETP.LT.OR P4, PT, R20.reuse, R224, P4 ;  /* 0x000000e01400720c */ /* 0x040fe40002781670 */
[----:B------:R-:W-:Y:S02]  /*4250*/  ISETP.LT.OR P1, PT, R20, R223, P1 ;  /* 0x000000df1400720c */ /* 0x000fe40000f21670 */
[C---:B------:R-:W-:Y:S02]  /*4260*/  ISETP.GE.AND P6, PT, R2.reuse, R230, PT ;  /* 0x000000e60200720c */ /* 0x040fe40003fc6270 */
[C---:B------:R-:W-:Y:S02]  /*4270*/  ISETP.GE.AND P3, PT, R2.reuse, R229, PT ;  /* 0x000000e50200720c */ /* 0x040fe40003f66270 */
[C---:B------:R-:W-:Y:S02]  /*4280*/  ISETP.GE.AND P0, PT, R2.reuse, R228, PT ;  /* 0x000000e40200720c */ /* 0x040fe40003f06270 */
[----:B------:R-:W-:-:S02]  /*4290*/  ISETP.GE.AND P2, PT, R2, R227, PT ;  /* 0x000000e30200720c */ /* 0x000fc40003f46270 */
[-C--:B------:R-:W-:Y:S02]  /*42a0*/  ISETP.LT.OR P5, PT, R20, R225.reuse, P5 ;  /* 0x000000e11400720c */ /* 0x080fe40002fa1670 */
[C---:B------:R-:W-:Y:S01]  /*42b0*/  ISETP.LT.OR P6, PT, R2.reuse, R226, P6 ;  /* 0x000000e20200720c */ /* 0x040fe200037c1670 */
[----:B--2---:R-:W-:Y:S01]  /*42c0*/  HMMA.16816.F32.BF16 R36, R4, R24, R36 ;  /* 0x000000180424723c */ /* 0x004fe20000041824 */
[C---:B------:R-:W-:Y:S02]  /*42d0*/  ISETP.LT.OR P3, PT, R2.reuse, R225, P3 ;  /* 0x000000e10200720c */ /* 0x040fe40001f61670 */
[C---:B------:R-:W-:Y:S02]  /*42e0*/  ISETP.LT.OR P0, PT, R2.reuse, R224, P0 ;  /* 0x000000e00200720c */ /* 0x040fe40000701670 */
[----:B------:R-:W-:Y:S02]  /*42f0*/  ISETP.LT.OR P2, PT, R2, R223, P2 ;  /* 0x000000df0200720c */ /* 0x000fe40001741670 */
[----:B------:R-:W-:-:S02]  /*4300*/  FSEL R52, R49, -INF , !P4 ;  /* 0xff80000031347808 */ /* 0x000fc40006000000 */
[----:B------:R-:W-:Y:S02]  /*4310*/  FSEL R75, R51, -INF , !P1 ;  /* 0xff800000334b7808 */ /* 0x000fe40004800000 */
[C---:B------:R-:W-:Y:S01]  /*4320*/  IADD3 R20, R0.reuse, 0x19, RZ ;  /* 0x0000001900147810 */ /* 0x040fe20007ffe0ff */
[C---:B------:R-:W-:Y:S01]  /*4330*/  HMMA.16816.F32.BF16 R48, R16.reuse, R32, R96 ;  /* 0x000000201030723c */ /* 0x040fe20000041860 */
[----:B------:R-:W-:Y:S02]  /*4340*/  IADD3 R2, R0, 0x20, RZ ;  /* 0x0000002000027810 */ /* 0x000fe40007ffe0ff */
[----:B------:R-:W-:Y:S02]  /*4350*/  FSEL R160, R55, -INF , !P5 ;  /* 0xff80000037a07808 */ /* 0x000fe40006800000 */
[----:B------:R-:W-:Y:S02]  /*4360*/  FSEL R147, R40, -INF , !P6 ;  /* 0xff80000028937808 */ /* 0x000fe40007000000 */
[----:B------:R-:W-:Y:S01]  /*4370*/  FSEL R149, R42, -INF , !P3 ;  /* 0xff8000002a957808 */ /* 0x000fe20005800000 */
[----:B------:R-:W-:Y:S01]  /*4380*/  HMMA.16816.F32.BF16 R16, R16, R34, R100 ;  /* 0x000000221010723c */ /* 0x000fe20000041864 */
[----:B------:R-:W-:-:S02]  /*4390*/  ISETP.GE.AND P5, PT, R20, R230, PT ;  /* 0x000000e61400720c */ /* 0x000fc40003fa6270 */
[----:B------:R-:W-:Y:S02]  /*43a0*/  ISETP.GE.AND P1, PT, R2, R230, PT ;  /* 0x000000e60200720c */ /* 0x000fe40003f26270 */
[C---:B------:R-:W-:Y:S02]  /*43b0*/  ISETP.GE.AND P4, PT, R20.reuse, R229, PT ;  /* 0x000000e51400720c */ /* 0x040fe40003f86270 */
[C---:B------:R-:W-:Y:S02]  /*43c0*/  ISETP.GE.AND P6, PT, R20.reuse, R228, PT ;  /* 0x000000e41400720c */ /* 0x040fe40003fc6270 */
[C---:B------:R-:W-:Y:S02]  /*43d0*/  ISETP.GE.AND P3, PT, R20.reuse, R227, PT ;  /* 0x000000e31400720c */ /* 0x040fe40003f66270 */
        /* <DEDUP_REMOVED lines=19> */
[C---:B------:R-:W-:Y:S01]  /*4510*/  ISETP.LT.OR P4, PT, R20.reuse, R226, P4 ;  /* 0x000000e21400720c */ /* 0x040fe20002781670 */
[----:B------:R-:W-:Y:S01]  /*4520*/  HMMA.16816.F32.BF16 R28, R4, R30, R108 ;  /* 0x0000001e041c723c */ /* 0x000fe2000004186c */
[C---:B------:R-:W-:Y:S02]  /*4530*/  ISETP.LT.OR P5, PT, R20.reuse, R225, P5 ;  /* 0x000000e11400720c */ /* 0x040fe40002fa1670 */
[C---:B------:R-:W-:Y:S02]  /*4540*/  ISETP.LT.OR P3, PT, R20.reuse, R224, P3 ;  /* 0x000000e01400720c */ /* 0x040fe40001f61670 */
[----:B------:R-:W-:-:S02]  /*4550*/  ISETP.LT.OR P1, PT, R20, R223, P1 ;  /* 0x000000df1400720c */ /* 0x000fc40000f21670 */
[C---:B------:R-:W-:Y:S01]  /*4560*/  ISETP.GE.AND P0, PT, R2.reuse, R229, PT ;  /* 0x000000e50200720c */ /* 0x040fe20003f06270 */
[----:B------:R-:W-:Y:S01]  /*4570*/  HMMA.16816.F32.BF16 R20, R12, R34, R120 ;  /* 0x000000220c14723c */ /* 0x000fe20000041878 */
[C---:B------:R-:W-:Y:S02]  /*4580*/  ISETP.GE.AND P2, PT, R2.reuse, R228, PT ;  /* 0x000000e40200720c */ /* 0x040fe40003f46270 */
[C---:B------:R-:W-:Y:S02]  /*4590*/  ISETP.GE.AND P6, PT, R2.reuse, R227, PT ;  /* 0x000000e30200720c */ /* 0x040fe40003fc6270 */
[C---:B------:R-:W-:Y:S02]  /*45a0*/  ISETP.LT.OR P0, PT, R2.reuse, R225, P0 ;  /* 0x000000e10200720c */ /* 0x040fe40000701670 */
[C---:B------:R-:W-:Y:S01]  /*45b0*/  ISETP.LT.OR P2, PT, R2.reuse, R224, P2 ;  /* 0x000000e00200720c */ /* 0x040fe20001741670 */
[----:B------:R-:W-:Y:S01]  /*45c0*/  HMMA.16816.F32.BF16 R8, R8, R26, R16 ;  /* 0x0000001a0808723c */ /* 0x000fe20000041810 */
[----:B------:R-:W-:-:S02]  /*45d0*/  ISETP.LT.OR P6, PT, R2, R223, P6 ;  /* 0x000000df0200720c */ /* 0x000fc400037c1670 */
[C---:B------:R-:W-:Y:S02]  /*45e0*/  IADD3 R2, R0.reuse, 0x28, RZ ;  /* 0x0000002800027810 */ /* 0x040fe40007ffe0ff */
[----:B------:R-:W-:Y:S02]  /*45f0*/  IADD3 R12, R0, 0x29, RZ ;  /* 0x00000029000c7810 */ /* 0x000fe40007ffe0ff */
[----:B------:R-:W-:Y:S02]  /*4600*/  FSEL R242, R62, -INF , !P0 ;  /* 0xff8000003ef27808 */ /* 0x000fe40004000000 */
[----:B------:R-:W-:Y:S02]  /*4610*/  FSEL R167, R56, -INF , !P2 ;  /* 0xff80000038a77808 */ /* 0x000fe40005000000 */
[----:B------:R-:W-:Y:S02]  /*4620*/  FSEL R203, R58, -INF , !P6 ;  /* 0xff8000003acb7808 */ /* 0x000fe40007000000 */
[----:B------:R-:W-:-:S02]  /*4630*/  FSEL R234, R61, -INF , !P4 ;  /* 0xff8000003dea7808 */ /* 0x000fc40006000000 */
[----:B------:R-:W-:Y:S01]  /*4640*/  FSEL R201, R59, -INF , !P1 ;  /* 0xff8000003bc97808 */ /* 0x000fe20004800000 */
[----:B------:R-:W-:Y:S01]  /*4650*/  HMMA.16816.F32.BF16 R4, R4, R26, R20 ;  /* 0x0000001a0404723c */ /* 0x000fe20000041814 */
[C---:B------:R-:W-:Y:S02]  /*4660*/  ISETP.GE.AND P0, PT, R2.reuse, R230, PT ;  /* 0x000000e60200720c */ /* 0x040fe40003f06270 */
[C---:B------:R-:W-:Y:S02]  /*4670*/  ISETP.GE.AND P2, PT, R2.reuse, R229, PT ;  /* 0x000000e50200720c */ /* 0x040fe40003f46270 */
[CC--:B------:R-:W-:Y:S02]  /*4680*/  ISETP.GE.AND P6, PT, R2.reuse, R228.reuse, PT ;  /* 0x000000e40200720c */ /* 0x0c0fe40003fc6270 */
[----:B------:R-:W-:Y:S02]  /*4690*/  ISETP.GE.AND P4, PT, R2, R227, PT ;  /* 0x000000e30200720c */ /* 0x000fe40003f86270 */
[----:B------:R-:W-:-:S02]  /*46a0*/  ISETP.GE.AND P1, PT, R12, R228, PT ;  /* 0x000000e40c00720c */ /* 0x000fc40003f26270 */
[C---:B------:R-:W-:Y:S02]  /*46b0*/  ISETP.LT.OR P0, PT, R2.reuse, R226, P0 ;  /* 0x000000e20200720c */ /* 0x040fe40000701670 */
[C---:B------:R-:W-:Y:S02]  /*46c0*/  ISETP.LT.OR P2, PT, R2.reuse, R225, P2 ;  /* 0x000000e10200720c */ /* 0x040fe40001741670 */
[CC--:B------:R-:W-:Y:S02]  /*46d0*/  ISETP.LT.OR P6, PT, R2.reuse, R224.reuse, P6 ;  /* 0x000000e00200720c */ /* 0x0c0fe400037c1670 */
[----:B------:R-:W-:Y:S02]  /*46e0*/  ISETP.LT.OR P4, PT, R2, R223, P4 ;  /* 0x000000df0200720c */ /* 0x000fe40002781670 */
[----:B------:R-:W-:Y:S02]  /*46f0*/  ISETP.LT.OR P1, PT, R12, R224, P1 ;  /* 0x000000e00c00720c */ /* 0x000fe40000f21670 */
[----:B------:R-:W-:-:S02]  /*4700*/  IADD3 R2, R0, 0x30, RZ ;  /* 0x0000003000027810 */ /* 0x000fc40007ffe0ff */
[----:B------:R-:W-:Y:S02]  /*4710*/  FSEL R238, R63, -INF , !P5 ;  /* 0xff8000003fee7808 */ /* 0x000fe40006800000 */
[----:B------:R-:W-:Y:S02]  /*4720*/  FSEL R165, R57, -INF , !P3 ;  /* 0xff80000039a57808 */ /* 0x000fe40005800000 */
[----:B------:R-:W-:Y:S02]  /*4730*/  FSEL R215, R44, -INF , !P0 ;  /* 0xff8000002cd77808 */ /* 0x000fe40004000000 */
[----:B------:R-:W-:Y:S02]  /*4740*/  FSEL R214, R46, -INF , !P2 ;  /* 0xff8000002ed67808 */ /* 0x000fe40005000000 */
[----:B------:R-:W-:Y:S02]  /*4750*/  FSEL R164, R28, -INF , !P6 ;  /* 0xff8000001ca47808 */ /* 0x000fe40007000000 */
[----:B------:R-:W-:-:S02]  /*4760*/  FSEL R202, R30, -INF , !P4 ;  /* 0xff8000001eca7808 */ /* 0x000fc40006000000 */
[----:B------:R-:W-:Y:S02]  /*4770*/  FSEL R166, R29, -INF , !P1 ;  /* 0xff8000001da67808 */ /* 0x000fe40004800000 */
[CC--:B------:R-:W-:Y:S02]  /*4780*/  ISETP.GE.AND P5, PT, R12.reuse, R230.reuse, PT ;  /* 0x000000e60c00720c */ /* 0x0c0fe40003fa6270 */
[C---:B------:R-:W-:Y:S02]  /*4790*/  ISETP.GE.AND P3, PT, R12.reuse, R229, PT ;  /* 0x000000e50c00720c */ /* 0x040fe40003f66270 */
[----:B------:R-:W-:Y:S02]  /*47a0*/  ISETP.GE.AND P0, PT, R12, R227, PT ;  /* 0x000000e30c00720c */ /* 0x000fe40003f06270 */
[C---:B------:R-:W-:Y:S02]  /*47b0*/  ISETP.GE.AND P2, PT, R2.reuse, R230, PT ;  /* 0x000000e60200720c */ /* 0x040fe40003f46270 */
[----:B------:R-:W-:-:S02]  /*47c0*/  ISETP.GE.AND P6, PT, R2, R229, PT ;  /* 0x000000e50200720c */ /* 0x000fc40003fc6270 */
[C---:B------:R-:W-:Y:S02]  /*47d0*/  ISETP.GE.AND P4, PT, R2.reuse, R228, PT ;  /* 0x000000e40200720c */ /* 0x040fe40003f86270 */
[----:B------:R-:W-:Y:S02]  /*47e0*/  ISETP.GE.AND P1, PT, R2, R227, PT ;  /* 0x000000e30200720c */ /* 0x000fe40003f26270 */
[CC--:B------:R-:W-:Y:S02]  /*47f0*/  ISETP.LT.OR P5, PT, R12.reuse, R226.reuse, P5 ;  /* 0x000000e20c00720c */ /* 0x0c0fe40002fa1670 */
        /* <DEDUP_REMOVED lines=17> */
[C---:B------:R-:W-:Y:S02]  /*4910*/  ISETP.LT.OR P3, PT, R2.reuse, R224, P3 ;  /* 0x000000e00200720c */ /* 0x040fe40001f61670 */
[----:B------:R-:W-:Y:S02]  /*4920*/  ISETP.LT.OR P2, PT, R2, R223, P2 ;  /* 0x000000df0200720c */ /* 0x000fe40001741670 */
[----:B------:R-:W-:Y:S02]  /*4930*/  IADD3 R2, R0, 0x38, RZ ;  /* 0x0000003800027810 */ /* 0x000fe40007ffe0ff */
[----:B------:R-:W-:-:S02]  /*4940*/  FSEL R245, R41, -INF , !P0 ;  /* 0xff80000029f57808 */ /* 0x000fc40004000000 */
[----:B------:R-:W-:Y:S02]  /*4950*/  ISETP.GE.AND P0, PT, R2, R227, PT ;  /* 0x000000e30200720c */ /* 0x000fe40003f06270 */
[----:B------:R-:W-:Y:S02]  /*4960*/  FSEL R241, R38, -INF , !P1 ;  /* 0xff80000026f17808 */ /* 0x000fe40004800000 */
[C---:B------:R-:W-:Y:S02]  /*4970*/  ISETP.LT.OR P0, PT, R2.reuse, R223, P0 ;  /* 0x000000df0200720c */ /* 0x040fe40000701670 */
[----:B------:R-:W-:Y:S02]  /*4980*/  ISETP.GE.AND P1, PT, R2, R228, PT ;  /* 0x000000e40200720c */ /* 0x000fe40003f26270 */
[----:B------:R-:W-:Y:S02]  /*4990*/  FSEL R239, R6, -INF , !P0 ;  /* 0xff80000006ef7808 */ /* 0x000fe40004000000 */
[----:B------:R-:W-:-:S02]  /*49a0*/  PLOP3.LUT P0, PT, PT, PT, UP0, 0x80, 0x0 ;  /* 0x000000000000781c */ /* 0x000fc40003f0f008 */
        /* <DEDUP_REMOVED lines=8> */
[CC--:B------:R-:W-:Y:S02]  /*4a30*/  ISETP.GE.AND P6, PT, R2.reuse, R230.reuse, PT ;  /* 0x000000e60200720c */ /* 0x0c0fe40003fc6270 */
[-C--:B------:R-:W-:Y:S02]  /*4a40*/  ISETP.GE.AND P4, PT, R2, R229.reuse, PT ;  /* 0x000000e50200720c */ /* 0x080fe40003f86270 */
[C---:B------:R-:W-:Y:S02]  /*4a50*/  ISETP.GE.AND P5, PT, R0.reuse, R230, PT ;  /* 0x000000e60000720c */ /* 0x040fe40003fa6270 */
[----:B------:R-:W-:-:S02]  /*4a60*/  ISETP.GE.AND P3, PT, R0, R229, PT ;  /* 0x000000e50000720c */ /* 0x000fc40003f66270 */
[C---:B------:R-:W-:Y:S02]  /*4a70*/  ISETP.GE.AND P2, PT, R0.reuse, R228, PT ;  /* 0x000000e40000720c */ /* 0x040fe40003f46270 */
[----:B------:R-:W-:Y:S02]  /*4a80*/  ISETP.GE.AND P1, PT, R0, R227, PT ;  /* 0x000000e30000720c */ /* 0x000fe40003f26270 */
[CC--:B------:R-:W-:Y:S02]  /*4a90*/  ISETP.LT.OR P6, PT, R2.reuse, R226.reuse, P6 ;  /* 0x000000e20200720c */ /* 0x0c0fe400037c1670 */
[-C--:B------:R-:W-:Y:S02]  /*4aa0*/  ISETP.LT.OR P4, PT, R2, R225.reuse, P4 ;  /* 0x000000e10200720c */ /* 0x080fe40002781670 */
[C---:B------:R-:W-:Y:S02]  /*4ab0*/  ISETP.LT.OR P5, PT, R0.reuse, R226, P5 ;  /* 0x000000e20000720c */ /* 0x040fe40002fa1670 */
[----:B------:R-:W-:-:S02]  /*4ac0*/  ISETP.LT.OR P3, PT, R0, R225, P3 ;  /* 0x000000e10000720c */ /* 0x000fc40001f61670 */
[C---:B------:R-:W-:Y:S02]  /*4ad0*/  ISETP.LT.OR P2, PT, R0.reuse, R224, P2 ;  /* 0x000000e00000720c */ /* 0x040fe40001741670 */
[----:B------:R-:W-:Y:S01]  /*4ae0*/  ISETP.LT.OR P1, PT, R0, R223, P1 ;  /* 0x000000df0000720c */ /* 0x000fe20000f21670 */
[----:B------:R-:W-:Y:S01]  /*4af0*/  IMAD.IADD R0, R148, 0x1, R91 ;  /* 0x0000000194007824 */ /* 0x000fe200078e025b */
[----:B------:R-:W-:Y:S02]  /*4b00*/  FSEL R232, R5, -INF , !P2 ;  /* 0xff80000005e87808 */ /* 0x000fe40005000000 */
[----:B------:R-:W-:Y:S02]  /*4b10*/  FSEL R240, R7, -INF , !P1 ;  /* 0xff80000007f07808 */ /* 0x000fe40004800000 */
[----:B------:R-:W-:Y:S02]  /*4b20*/  FSEL R243, R8, -INF , !P6 ;  /* 0xff80000008f37808 */ /* 0x000fe40007000000 */
[----:B------:R-:W-:-:S02]  /*4b30*/  FSEL R247, R10, -INF , !P4 ;  /* 0xff8000000af77808 */ /* 0x000fc40006000000 */
[----:B------:R-:W-:Y:S02]  /*4b40*/  FSEL R244, R9, -INF , !P5 ;  /* 0xff80000009f47808 */ /* 0x000fe40006800000 */
[----:B------:R-:W-:Y:S01]  /*4b50*/  FSEL R248, R11, -INF , !P3 ;  /* 0xff8000000bf87808 */ /* 0x000fe20005800000 */
[----:B------:R-:W-:Y:S05]  /*4b60*/  @!P0 BRA `(.L_x_387) ;  /* 0x000003b000008947 */ /* 0x000fea0003800000 */
[----:B------:R-:W-:Y:S01]  /*4b70*/  UIADD3 UR9, UR34, -0x2, URZ ;  /* 0xfffffffe22097890 */ /* 0x000fe2000fffe03f */
[----:B------:R-:W-:Y:S01]  /*4b80*/  ISETP.GE.AND P5, PT, R162, c[0x0][0x220], PT ;  /* 0x00008800a2007a0c */ /* 0x000fe20003fa6270 */
[----:B------:R-:W-:Y:S01]  /*4b90*/  BSSY B0, `(.L_x_388) ;  /* 0x0000037000007945 */ /* 0x000fe20003800000 */
[----:B------:R-:W-:Y:S01]  /*4ba0*/  ISETP.GE.AND P4, PT, R159, c[0x0][0x220], PT ;  /* 0x000088009f007a0c */ /* 0x000fe20003f86270 */
[----:B------:R-:W-:Y:S01]  /*4bb0*/  USHF.R.S32.HI UR8, URZ, 0x1f, UR9 ;  /* 0x0000001f3f087899 */ /* 0x000fe20008011409 */
[----:B------:R-:W-:Y:S01]  /*4bc0*/  ISETP.GE.AND P2, PT, R158, c[0x0][0x220], PT ;  /* 0x000088009e007a0c */ /* 0x000fe20003f46270 */
[----:B------:R-:W-:Y:S01]  /*4bd0*/  UIMAD UR5, UR5, UR9, URZ ;  /* 0x00000009050572a4 */ /* 0x000fe2000f8e023f */
[----:B------:R-:W-:-:S03]  /*4be0*/  IMAD.WIDE.U32 R4, R153, UR9, R156 ;  /* 0x0000000999047c25 */ /* 0x000fc6000f8e009c */
[----:B------:R-:W-:-:S04]  /*4bf0*/  UIMAD UR5, UR8, UR7, UR5 ;  /* 0x00000007080572a4 */ /* 0x000fc8000f8e0205 */
[C---:B------:R-:W-:Y:S01]  /*4c00*/  @!P5 LEA R14, P6, R4.reuse, c[0x0][0x168], 0x1 ;  /* 0x00005a00040eda11 */ /* 0x040fe200078c08ff */
[----:B------:R1:W-:Y:S01]  /*4c10*/  @P5 STS [R222+0x6000], RZ ;  /* 0x006000ffde005388 */ /* 0x0003e20000000800 */
[----:B------:R-:W-:Y:S02]  /*4c20*/  IADD3 R5, R5, UR5, RZ ;  /* 0x0000000505057c10 */ /* 0x000fe4000fffe0ff */
[C---:B------:R-:W-:Y:S01]  /*4c30*/  @!P4 LEA R12, P3, R4.reuse, c[0x0][0x168], 0x1 ;  /* 0x00005a00040cca11 */ /* 0x040fe200078608ff */
[----:B------:R1:W-:Y:S01]  /*4c40*/  @P5 STS [R222+0x6004], RZ ;  /* 0x006004ffde005388 */ /* 0x0003e20000000800 */
[C---:B------:R-:W-:Y:S02]  /*4c50*/  @!P2 LEA R10, P1, R4.reuse, c[0x0][0x168], 0x1 ;  /* 0x00005a00040aaa11 */ /* 0x040fe400078208ff */
[C---:B------:R-:W-:Y:S01]  /*4c60*/  @!P5 LEA.HI.X R15, R4.reuse, c[0x0][0x16c], R5, 0x1, P6 ;  /* 0x00005b00040fda11 */ /* 0x040fe200030f0c05 */
[----:B------:R1:W-:Y:S01]  /*4c70*/  @P5 STS.64 [R222+0x6008], RZ ;  /* 0x006008ffde005388 */ /* 0x0003e20000000a00 */
[----:B------:R-:W-:-:S02]  /*4c80*/  IADD3 R2, P6, R4, UR23, RZ ;  /* 0x0000001704027c10 */ /* 0x000fc4000ffde0ff */
[C-C-:B------:R-:W-:Y:S01]  /*4c90*/  @!P4 LEA.HI.X R13, R4.reuse, c[0x0][0x16c], R5.reuse, 0x1, P3 ;  /* 0x00005b00040dca11 */ /* 0x140fe200018f0c05 */
[----:B------:R-:W-:Y:S01]  /*4ca0*/  @!PT LDS RZ, [RZ] ;  /* 0x00000000fffff984 */ /* 0x000fe20000000800 */
[----:B------:R-:W-:Y:S01]  /*4cb0*/  @!PT LDS RZ, [RZ] ;  /* 0x00000000fffff984 */ /* 0x000fe20000000800 */
[----:B------:R-:W-:Y:S01]  /*4cc0*/  @!PT LDS RZ, [RZ] ;  /* 0x00000000fffff984 */ /* 0x000fe20000000800 */
[----:B------:R1:W-:Y:S01]  /*4cd0*/  @!P5 LDGSTS.E.BYPASS.LTC128B.128 [R222+0x6000], [R14.64] ;  /* 0x060000000ededfae */ /* 0x0003e2000b901d5e */
[----:B------:R-:W-:Y:S02]  /*4ce0*/  @!P2 LEA.HI.X R11, R4, c[0x0][0x16c], R5, 0x1, P1 ;  /* 0x00005b00040baa11 */ /* 0x000fe400008f0c05 */
[C---:B------:R-:W-:Y:S01]  /*4cf0*/  @!P5 LEA R8, P3, R2.reuse, c[0x0][0x168], 0x1 ;  /* 0x00005a000208da11 */ /* 0x040fe200078608ff */
[----:B------:R1:W-:Y:S01]  /*4d00*/  @P4 STS.128 [R222+0x7000], RZ ;  /* 0x007000ffde004388 */ /* 0x0003e20000000c00 */
[----:B------:R-:W-:Y:S02]  /*4d10*/  IADD3.X R4, R5, UR22, RZ, P6, !PT ;  /* 0x0000001605047c10 */ /* 0x000fe4000b7fe4ff */
[C---:B------:R-:W-:Y:S01]  /*4d20*/  @!P4 LEA R6, P1, R2.reuse, c[0x0][0x168], 0x1 ;  /* 0x00005a000206ca11 */ /* 0x040fe200078208ff */
[----:B------:R-:W-:Y:S01]  /*4d30*/  @!PT LDS RZ, [RZ] ;  /* 0x00000000fffff984 */ /* 0x000fe20000000800 */
[----:B------:R-:W-:Y:S01]  /*4d40*/  @!PT LDS RZ, [RZ] ;  /* 0x00000000fffff984 */ /* 0x000fe20000000800 */
[----:B------:R-:W-:Y:S01]  /*4d50*/  @!PT LDS RZ, [RZ] ;  /* 0x00000000fffff984 */ /* 0x000fe20000000800 */
[----:B------:R1:W-:Y:S01]  /*4d60*/  @!P4 LDGSTS.E.BYPASS.LTC128B.128 [R222+0x7000], [R12.64+0x40] ;  /* 0x070000400cdecfae */ /* 0x0003e2000b901d5e */
[----:B------:R-:W-:-:S02]  /*4d70*/  @!P5 LEA.HI.X R9, R2, c[0x0][0x16c], R4, 0x1, P3 ;  /* 0x00005b000209da11 */ /* 0x000fc400018f0c04 */
[----:B------:R-:W-:Y:S01]  /*4d80*/  @!P4 LEA.HI.X R7, R2, c[0x0][0x16c], R4, 0x1, P1 ;  /* 0x00005b000207ca11 */ /* 0x000fe200008f0c04 */
        /* <DEDUP_REMOVED lines=23> */
.L_x_389:
[----:B------:R-:W-:Y:S05]  /*4f00*/  BSYNC B0 ;  /* 0x0000000000007941 */ /* 0x000fea0003800000 */
.L_x_388:
[----:B------:R-:W0:Y:S02]  /*4f10*/  LDGDEPBAR ;  /* 0x00000000000079af */ /* 0x000e240000000000 */
.L_x_387:
[----:B------:R-:W-:Y:S01]  /*4f20*/  FMNMX.FTZ R2, R89, R88, !PT ;  /* 0x0000005859027209 */ /* 0x000fe20007810000 */
[----:B------:R-:W-:Y:S01]  /*4f30*/  USHF.L.U32 UR5, UR4, 0x1, URZ ;  /* 0x0000000104057899 */ /* 0x000fe2000800063f */
[----:B-1----:R-:W-:Y:S01]  /*4f40*/  IADD3 R7, R154, 0x4, RZ ;  /* 0x000000049a077810 */ /* 0x002fe20007ffe0ff */
[----:B------:R-:W-:Y:S01]  /*4f50*/  STL [R1+0x84], R219 ;  /* 0x000084db01007387 */ /* 0x000fe20000100800 */
[----:B------:R-:W-:Y:S01]  /*4f60*/  FMNMX.FTZ R2, R67, R2, !PT ;  /* 0x0000000243027209 */ /* 0x000fe20007810000 */
[----:B------:R-:W-:Y:S01]  /*4f70*/  UIADD3 UR15, UR33, -0x4498517b, URZ ;  /* 0xbb67ae85210f7890 */ /* 0x000fe2000fffe03f */
[----:B------:R-:W-:Y:S01]  /*4f80*/  LOP3.LUT R40, R152, UR32, RZ, 0x3c, !PT ;  /* 0x0000002098287c12 */ /* 0x000fe2000f8e3cff */
[----:B------:R-:W-:Y:S01]  /*4f90*/  IMAD.WIDE.U32 R106, R7, -0x326172a9, RZ ;  /* 0xcd9e8d57076a7825 */ /* 0x000fe200078e00ff */
[----:B------:R-:W-:Y:S01]  /*4fa0*/  FMNMX.FTZ R2, R66, R2, !PT ;  /* 0x0000000242027209 */ /* 0x000fe20007810000 */
[----:B------:R-:W-:Y:S01]  /*4fb0*/  STL [R1+0x80], R217 ;  /* 0x000080d901007387 */ /* 0x000fe20000100800 */
[----:B------:R-:W-:Y:S01]  /*4fc0*/  UIADD3 UR16, UR32, -0x61c88647, URZ ;  /* 0x9e3779b920107890 */ /* 0x000fe2000fffe03f */
[----:B------:R-:W-:Y:S01]  /*4fd0*/  IMAD.WIDE.U32 R136, R155, -0x2daee0ad, RZ ;  /* 0xd2511f539b887825 */ /* 0x000fe200078e00ff */
[----:B------:R-:W-:Y:S01]  /*4fe0*/  FMNMX.FTZ R2, R71, R2, !PT ;  /* 0x0000000247027209 */ /* 0x000fe20007810000 */
[----:B------:R1:W-:Y:S01]  /*4ff0*/  STL [R1+0x20], R7 ;  /* 0x0000200701007387 */ /* 0x0003e20000100800 */
[----:B------:R-:W-:Y:S01]  /*5000*/  UIADD3 UR14, UR32, 0x3c6ef372, URZ ;  /* 0x3c6ef372200e7890 */ /* 0x000fe2000fffe03f */
[----:B------:R-:W-:Y:S01]  /*5010*/  IMAD.SHL.U32 R216, R0, 0x2, RZ ;  /* 0x0000000200d87824 */ /* 0x000fe200078e00ff */
[----:B------:R-:W-:Y:S01]  /*5020*/  FMNMX.FTZ R2, R52, R2, !PT ;  /* 0x0000000234027209 */ /* 0x000fe20007810000 */
[----:B------:R-:W-:Y:S01]  /*5030*/  UIADD3 UR13, UR33, 0x76cf5d0a, URZ ;  /* 0x76cf5d0a210d7890 */ /* 0x000fe2000fffe03f */
[----:B------:R-:W-:Y:S01]  /*5040*/  IMAD.WIDE.U32 R170, R154, -0x326172a9, RZ ;  /* 0xcd9e8d579aaa7825 */ /* 0x000fe200078e00ff */
[----:B------:R-:W-:Y:S01]  /*5050*/  UIADD3 UR11, UR33, 0x32370b8f, URZ ;  /* 0x32370b8f210b7890 */ /* 0x000fe2000fffe03f */
[----:B------:R-:W-:Y:S01]  /*5060*/  FMNMX.FTZ R2, R53, R2, !PT ;  /* 0x0000000235027209 */ /* 0x000fe20007810000 */
[----:B------:R-:W-:Y:S01]  /*5070*/  UIADD3 UR12, UR32, -0x255992d5, URZ ;  /* 0xdaa66d2b200c7890 */ /* 0x000fe2000fffe03f */
[----:B------:R-:W-:Y:S01]  /*5080*/  IMAD R218, R3, 0x2, R216 ;  /* 0x0000000203da7824 */ /* 0x000fe200078e02d8 */
[----:B------:R-:W-:Y:S01]  /*5090*/  UIADD3 UR10, UR32, 0x78dde6e4, URZ ;  /* 0x78dde6e4200a7890 */ /* 0x000fe2000fffe03f */
[----:B------:R-:W-:Y:S01]  /*50a0*/  FMNMX.FTZ R2, R54, R2, !PT ;  /* 0x0000000236027209 */ /* 0x000fe20007810000 */
[----:B------:R-:W-:Y:S01]  /*50b0*/  UIADD3 UR7, UR33, -0x56f99767, URZ ;  /* 0xa906689921077890 */ /* 0x000fe2000fffe03f */
[----:B------:R-:W-:Y:S01]  /*50c0*/  LDSM.16.MT88.4 R76, [R216+0x9000] ;  /* 0x00900000d84c783b */ /* 0x000fe20000004200 */
[----:B------:R-:W-:Y:S01]  /*50d0*/  UIADD3 UR9, UR33, -0x126145ec, URZ ;  /* 0xed9eba1421097890 */ /* 0x000fe2000fffe03f */
[----:B------:R-:W-:Y:S01]  /*50e0*/  FMNMX.FTZ R2, R167, R2, !PT ;  /* 0x00000002a7027209 */ /* 0x000fe20007810000 */
[----:B------:R-:W-:Y:S01]  /*50f0*/  UIADD3 UR17, UR32, -0x4ab325aa, URZ ;  /* 0xb54cda5620117890 */ /* 0x000fe2000fffe03f */
[----:B------:R-:W-:Y:S01]  /*5100*/  LDSM.16.MT88.4 R92, [R216+0xa000] ;  /* 0x00a00000d85c783b */ /* 0x000fe20000004200 */
[----:B------:R-:W-:Y:S01]  /*5110*/  UIADD3 UR8, UR32, 0x1715609d, URZ ;  /* 0x1715609d20087890 */ /* 0x000fe2000fffe03f */
[----:B------:R-:W-:Y:S01]  /*5120*/  FMNMX.FTZ R4, R165, R2, !PT ;  /* 0x00000002a5047209 */ /* 0x000fe20007810000 */
[----:B------:R-:W-:Y:S01]  /*5130*/  UIADD3 UR18, UR33, 0x646e171e, URZ ;  /* 0x646e171e21127890 */ /* 0x000fe2000fffe03f */
[----:B------:R-:W-:Y:S01]  /*5140*/  FMNMX.FTZ R2, R90, R70, !PT ;  /* 0x000000465a027209 */ /* 0x000fe20007810000 */
[----:B------:R-:W-:Y:S01]  /*5150*/  LDSM.16.MT88.4 R80, [R218+0x9000] ;  /* 0x00900000da50783b */ /* 0x000fe20000004200 */
[----:B------:R-:W-:-:S02]  /*5160*/  FMNMX.FTZ R4, R164, R4, !PT ;  /* 0x00000004a4047209 */ /* 0x000fc40007810000 */
[----:B------:R-:W-:Y:S01]  /*5170*/  FMNMX.FTZ R2, R69, R2, !PT ;  /* 0x0000000245027209 */ /* 0x000fe20007810000 */
[----:B-1----:R-:W-:Y:S01]  /*5180*/  IMAD.U32 R7, RZ, RZ, UR5 ;  /* 0x00000005ff077e24 */ /* 0x002fe2000f8e00ff */
[----:B------:R-:W-:Y:S01]  /*5190*/  FMNMX.FTZ R5, R166, R4, !PT ;  /* 0x00000004a6057209 */ /* 0x000fe20007810000 */
[----:B------:R-:W-:Y:S01]  /*51a0*/  LDSM.16.MT88.4 R96, [R216+0xb000] ;  /* 0x00b00000d860783b */ /* 0x000fe20000004200 */
[----:B------:R-:W-:Y:S01]  /*51b0*/  FMNMX.FTZ R2, R68, R2, !PT ;  /* 0x0000000244027209 */ /* 0x000fe20007810000 */
[----:B------:R-:W-:Y:S01]  /*51c0*/  UIADD3 UR5, UR5, 0x1, URZ ;  /* 0x0000000105057890 */ /* 0x000fe2000fffe03f */
[----:B------:R-:W-:Y:S01]  /*51d0*/  FMNMX.FTZ R5, R235, R5, !PT ;  /* 0x00000005eb057209 */ /* 0x000fe20007810000 */
[----:B------:R-:W-:Y:S01]  /*51e0*/  LDSM.16.MT88.4 R84, [R218+0xa000] ;  /* 0x00a00000da54783b */ /* 0x000fe20000004200 */
[----:B------:R-:W-:Y:S02]  /*51f0*/  FMNMX.FTZ R2, R74, R2, !PT ;  /* 0x000000024a027209 */ /* 0x000fe40007810000 */
[----:B------:R-:W-:Y:S01]  /*5200*/  FMNMX.FTZ R5, R231, R5, !PT ;  /* 0x00000005e7057209 */ /* 0x000fe20007810000 */
[----:B------:R-:W-:Y:S01]  /*5210*/  LDSM.16.MT88.4 R120, [R216+0x9400] ;  /* 0x00940000d878783b */ /* 0x000fe20000004200 */
[----:B------:R-:W-:-:S02]  /*5220*/  FMNMX.FTZ R2, R75, R2, !PT ;  /* 0x000000024b027209 */ /* 0x000fc40007810000 */
[----:B------:R-:W-:Y:S01]  /*5230*/  FMNMX.FTZ R5, R233, R5, !PT ;  /* 0x00000005e9057209 */ /* 0x000fe20007810000 */
[----:B------:R-:W-:Y:S01]  /*5240*/  STL [R1+0x4], R40 ;  /* 0x0000042801007387 */ /* 0x000fe20000100800 */
[----:B------:R-:W-:Y:S02]  /*5250*/  FMNMX.FTZ R4, R72, R2, !PT ;  /* 0x0000000248047209 */ /* 0x000fe40007810000 */
[----:B------:R-:W-:Y:S01]  /*5260*/  FMNMX.FTZ R2, R232, R5, !PT ;  /* 0x00000005e8027209 */ /* 0x000fe20007810000 */
[----:B------:R-:W-:Y:S01]  /*5270*/  LDSM.16.MT88.4 R128, [R218+0x9400] ;  /* 0x00940000da80783b */ /* 0x000fe20000004200 */
[----:B------:R-:W-:Y:S02]  /*5280*/  FMNMX.FTZ R4, R73, R4, !PT ;  /* 0x0000000449047209 */ /* 0x000fe40007810000 */
[----:B------:R-:W-:Y:S01]  /*5290*/  LOP3.LUT R5, R107, R40, RZ, 0x3c, !PT ;  /* 0x000000286b057212 */ /* 0x000fe200078e3cff */
[----:B------:R-:W1:Y:S01]  /*52a0*/  SHFL.BFLY PT, R6, R2, 0x2, 0x1f ;  /* 0x0c401f0002067f89 */ /* 0x000e6200000e0000 */
[----:B------:R-:W-:-:S03]  /*52b0*/  FMNMX.FTZ R4, R203, R4, !PT ;  /* 0x00000004cb047209 */ /* 0x000fc60007810000 */
[----:B------:R-:W-:Y:S01]  /*52c0*/  IMAD.WIDE.U32 R100, R5, -0x2daee0ad, RZ ;  /* 0xd2511f5305647825 */ /* 0x000fe200078e00ff */
[----:B------:R-:W-:Y:S01]  /*52d0*/  FMNMX.FTZ R4, R201, R4, !PT ;  /* 0x00000004c9047209 */ /* 0x000fe20007810000 */
[----:B------:R-:W-:Y:S01]  /*52e0*/  LDSM.16.MT88.4 R108, [R216+0xa400] ;  /* 0x00a40000d86c783b */ /* 0x000fe20000004200 */
[----:B------:R-:W-:Y:S02]  /*52f0*/  LOP3.LUT R5, R137, UR33, R7, 0x96, !PT ;  /* 0x0000002189057c12 */ /* 0x000fe4000f8e9607 */
[----:B------:R-:W-:Y:S01]  /*5300*/  FMNMX.FTZ R4, R202, R4, !PT ;  /* 0x00000004ca047209 */ /* 0x000fe20007810000 */
[----:B------:R-:W-:Y:S02]  /*5310*/  LDSM.16.MT88.4 R124, [R218+0xb400] ;  /* 0x00b40000da7c783b */ /* 0x000fe40000004200 */
[----:B------:R-:W-:Y:S01]  /*5320*/  IMAD.WIDE.U32 R42, R5, -0x326172a9, RZ ;  /* 0xcd9e8d57052a7825 */ /* 0x000fe200078e00ff */
[----:B------:R-:W-:Y:S01]  /*5330*/  FMNMX.FTZ R4, R200, R4, !PT ;  /* 0x00000004c8047209 */ /* 0x000fe20007810000 */
[----:B------:R-:W-:Y:S03]  /*5340*/  LDSM.16.MT88.4 R116, [R218+0xa400] ;  /* 0x00a40000da74783b */ /* 0x000fe60000004200 */
[----:B------:R-:W-:Y:S01]  /*5350*/  FMNMX.FTZ R4, R241, R4, !PT ;  /* 0x00000004f1047209 */ /* 0x000fe20007810000 */
[----:B------:R-:W-:Y:S03]  /*5360*/  LDSM.16.MT88.4 R112, [R216+0xb400] ;  /* 0x00b40000d870783b */ /* 0x000fe60000004200 */
[----:B------:R-:W-:-:S02]  /*5370*/  FMNMX.FTZ R4, R237, R4, !PT ;  /* 0x00000004ed047209 */ /* 0x000fc40007810000 */
[----:B-1----:R-:W-:Y:S02]  /*5380*/  FMNMX.FTZ R2, R2, R6, !PT ;  /* 0x0000000602027209 */ /* 0x002fe40007810000 */
[----:B------:R-:W-:Y:S02]  /*5390*/  FMNMX.FTZ R6, R239, R4, !PT ;  /* 0x00000004ef067209 */ /* 0x000fe40007810000 */
[----:B------:R-:W-:Y:S01]  /*53a0*/  LOP3.LUT R4, R101, UR15, R136, 0x96, !PT ;  /* 0x0000000f65047c12 */ /* 0x000fe2000f8e9688 */
[----:B------:R-:W1:Y:S01]  /*53b0*/  SHFL.BFLY PT, R103, R2, 0x1, 0x1f ;  /* 0x0c201f0002677f89 */ /* 0x000e6200000e0000 */
[----:B------:R-:W-:Y:S01]  /*53c0*/  FMNMX.FTZ R6, R240, R6, !PT ;  /* 0x00000006f0067209 */ /* 0x000fe20007810000 */
[----:B------:R-:W-:Y:S02]  /*53d0*/  IMAD R101, R144, 0x10000, R144 ;  /* 0x0001000090657824 */ /* 0x000fe400078e0290 */
[----:B------:R-:W-:Y:S01]  /*53e0*/  IMAD.WIDE.U32 R64, R4, -0x326172a9, RZ ;  /* 0xcd9e8d5704407825 */ /* 0x000fe200078e00ff */
[----:B------:R-:W-:Y:S01]  /*53f0*/  LOP3.LUT R4, R43, UR16, R106, 0x96, !PT ;  /* 0x000000102b047c12 */ /* 0x000fe2000f8e966a */
[----:B------:R-:W2:Y:S03]  /*5400*/  SHFL.BFLY PT, R102, R6, 0x2, 0x1f ;  /* 0x0c401f0006667f89 */ /* 0x000ea600000e0000 */
[----:B------:R-:W-:Y:S01]  /*5410*/  LOP3.LUT R8, R65, UR14, R42, 0x96, !PT ;  /* 0x0000000e41087c12 */ /* 0x000fe2000f8e962a */
[----:B------:R-:W-:-:S04]  /*5420*/  IMAD.WIDE.U32 R4, R4, -0x2daee0ad, RZ ;  /* 0xd2511f5304047825 */ /* 0x000fc800078e00ff */
[----:B------:R-:W-:Y:S01]  /*5430*/  IMAD.WIDE.U32 R8, R8, -0x2daee0ad, RZ ;  /* 0xd2511f5308087825 */ /* 0x000fe200078e00ff */
[----:B------:R-:W-:-:S04]  /*5440*/  LOP3.LUT R5, R5, UR13, R100, 0x96, !PT ;  /* 0x0000000d05057c12 */ /* 0x000fc8000f8e9664 */
[----:B------:R-:W-:Y:S01]  /*5450*/  LOP3.LUT R7, R9, UR11, R4, 0x96, !PT ;  /* 0x0000000b09077c12 */ /* 0x000fe2000f8e9604 */
[----:B------:R-:W-:-:S04]  /*5460*/  IMAD.WIDE.U32 R4, R5, -0x326172a9, RZ ;  /* 0xcd9e8d5705047825 */ /* 0x000fc800078e00ff */
[----:B------:R-:W-:Y:S01]  /*5470*/  IMAD.WIDE.U32 R16, R7, -0x326172a9, RZ ;  /* 0xcd9e8d5707107825 */ /* 0x000fe200078e00ff */
[----:B------:R-:W-:Y:S02]  /*5480*/  LOP3.LUT R7, R5, UR12, R64, 0x96, !PT ;  /* 0x0000000c05077c12 */ /* 0x000fe4000f8e9640 */
[----:B-1----:R-:W-:Y:S02]  /*5490*/  FMNMX.FTZ R103, R2, R103, !PT ;  /* 0x0000006702677209 */ /* 0x002fe40007810000 */
[----:B------:R-:W-:Y:S02]  /*54a0*/  LOP3.LUT R4, R17, UR10, R4, 0x96, !PT ;  /* 0x0000000a11047c12 */ /* 0x000fe4000f8e9604 */
[----:B--2---:R-:W-:Y:S01]  /*54b0*/  FMNMX.FTZ R102, R6, R102, !PT ;  /* 0x0000006606667209 */ /* 0x004fe20007810000 */
[----:B------:R-:W-:Y:S01]  /*54c0*/  IMAD.WIDE.U32 R6, R7, -0x2daee0ad, RZ ;  /* 0xd2511f5307067825 */ /* 0x000fe200078e00ff */
[----:B------:R-:W-:-:S03]  /*54d0*/  FSETP.NEU.FTZ.AND P1, PT, R103, -INF , PT ;  /* 0xff8000006700780b */ /* 0x000fc60003f3d000 */
[----:B------:R-:W1:Y:S01]  /*54e0*/  SHFL.BFLY PT, R9, R102, 0x1, 0x1f ;  /* 0x0c201f0066097f89 */ /* 0x000e6200000e0000 */
[----:B------:R-:W-:-:S04]  /*54f0*/  IMAD.WIDE.U32 R14, R4, -0x2daee0ad, RZ ;  /* 0xd2511f53040e7825 */ /* 0x000fc800078e00ff */
[----:B------:R-:W-:Y:S01]  /*5500*/  FMUL.FTZ R2, R103, c[0x0][0x23c] ;  /* 0x00008f0067027a20 */ /* 0x000fe20000410000 */
[----:B------:R-:W-:Y:S02]  /*5510*/  LOP3.LUT R4, R15, UR7, R6, 0x96, !PT ;  /* 0x000000070f047c12 */ /* 0x000fe4000f8e9606 */
[----:B------:R-:W-:Y:S02]  /*5520*/  LOP3.LUT R6, R7, UR9, R8, 0x96, !PT ;  /* 0x0000000907067c12 */ /* 0x000fe4000f8e9608 */
[----:B------:R-:W-:Y:S01]  /*5530*/  FSEL R19, R2, RZ, P1 ;  /* 0x000000ff02137208 */ /* 0x000fe20000800000 */
[----:B------:R-:W-:-:S04]  /*5540*/  IMAD.WIDE.U32 R4, R4, -0x326172a9, RZ ;  /* 0xcd9e8d5704047825 */ /* 0x000fc800078e00ff */
[----:B------:R-:W-:Y:S01]  /*5550*/  IMAD.WIDE.U32 R12, R6, -0x326172a9, RZ ;  /* 0xcd9e8d57060c7825 */ /* 0x000fe200078e00ff */
[C---:B------:R-:W-:Y:S02]  /*5560*/  LOP3.LUT R2, R4.reuse, 0xffff, RZ, 0xc0, !PT ;  /* 0x0000ffff04027812 */ /* 0x040fe400078ec0ff */
[----:B------:R-:W-:Y:S01]  /*5570*/  LOP3.LUT R8, R4, 0xff, RZ, 0xc0, !PT ;  /* 0x000000ff04087812 */ /* 0x000fe200078ec0ff */
[----:B------:R-:W-:Y:S01]  /*5580*/  FFMA.FTZ R7, R89, c[0x0][0x23c], -R19 ;  /* 0x00008f0059077a23 */ /* 0x000fe20000010813 */
[----:B------:R-:W-:Y:S02]  /*5590*/  SHF.R.U32.HI R6, RZ, 0x8, R2 ;  /* 0x00000008ff067819 */ /* 0x000fe40000011602 */
[----:B------:R-:W-:Y:S01]  /*55a0*/  LOP3.LUT R2, R5, UR17, R12, 0x96, !PT ;  /* 0x0000001105027c12 */ /* 0x000fe2000f8e960c */
[----:B------:R2:W-:Y:S01]  /*55b0*/  MUFU.EX2 R252, R7 ;  /* 0x0000000700fc7308 */ /* 0x0005e20000000800 */
[----:B------:R-:W-:Y:S02]  /*55c0*/  SHF.R.U32.HI R5, RZ, 0x10, R4 ;  /* 0x00000010ff057819 */ /* 0x000fe40000011604 */
[----:B-1----:R-:W-:-:S02]  /*55d0*/  FMNMX.FTZ R102, R102, R9, !PT ;  /* 0x0000000966667209 */ /* 0x002fc40007810000 */
[----:B------:R-:W-:Y:S02]  /*55e0*/  SHF.R.U32.HI R11, RZ, 0x18, R4 ;  /* 0x00000018ff0b7819 */ /* 0x000fe40000011604 */
[----:B------:R-:W-:Y:S01]  /*55f0*/  LOP3.LUT R9, R5, 0xff, RZ, 0xc0, !PT ;  /* 0x000000ff05097812 */ /* 0x000fe200078ec0ff */
[--C-:B------:R-:W-:Y:S01]  /*5600*/  FFMA.FTZ R5, R67, c[0x0][0x23c], -R19.reuse ;  /* 0x00008f0043057a23 */ /* 0x100fe20000010813 */
[----:B------:R-:W-:Y:S02]  /*5610*/  LOP3.LUT R4, R2, 0xffff, RZ, 0xc0, !PT ;  /* 0x0000ffff02047812 */ /* 0x000fe400078ec0ff */
[----:B------:R-:W-:Y:S01]  /*5620*/  PRMT R12, R8, 0x5410, R6 ;  /* 0x00005410080c7816 */ /* 0x000fe20000000006 */
[C---:B------:R-:W-:Y:S01]  /*5630*/  FMUL.FTZ R6, R102.reuse, c[0x0][0x23c] ;  /* 0x00008f0066067a20 */ /* 0x040fe20000410000 */
[----:B------:R-:W-:Y:S01]  /*5640*/  SHF.R.U32.HI R8, RZ, 0x10, R2 ;  /* 0x00000010ff087819 */ /* 0x000fe20000011602 */
[----:B------:R1:W-:Y:S01]  /*5650*/  MUFU.EX2 R162, R5 ;  /* 0x0000000500a27308 */ /* 0x0003e20000000800 */
[----:B------:R-:W-:Y:S01]  /*5660*/  FSETP.NEU.FTZ.AND P1, PT, R102, -INF , PT ;  /* 0xff8000006600780b */ /* 0x000fe20003f3d000 */
[----:B--2---:R-:W-:Y:S01]  /*5670*/  FFMA.FTZ R7, R88, c[0x0][0x23c], -R19 ;  /* 0x00008f0058077a23 */ /* 0x004fe20000010813 */
[----:B------:R-:W-:-:S02]  /*5680*/  LOP3.LUT R10, R2, 0xff, RZ, 0xc0, !PT ;  /* 0x000000ff020a7812 */ /* 0x000fc400078ec0ff */
[----:B------:R-:W-:Y:S02]  /*5690*/  SHF.R.U32.HI R4, RZ, 0x8, R4 ;  /* 0x00000008ff047819 */ /* 0x000fe40000011604 */
[----:B------:R-:W-:Y:S01]  /*56a0*/  FSEL R18, R6, RZ, P1 ;  /* 0x000000ff06127208 */ /* 0x000fe20000800000 */
[----:B------:R2:W-:Y:S01]  /*56b0*/  MUFU.EX2 R217, R7 ;  /* 0x0000000700d97308 */ /* 0x0005e20000000800 */
[----:B------:R-:W-:Y:S02]  /*56c0*/  PRMT R10, R10, 0x5410, R4 ;  /* 0x000054100a0a7816 */ /* 0x000fe40000000004 */
[----:B------:R-:W-:Y:S01]  /*56d0*/  FMNMX.FTZ R4, R133, R104, !PT ;  /* 0x0000006885047209 */ /* 0x000fe20007810000 */
[----:B------:R-:W-:Y:S02]  /*56e0*/  FFMA.FTZ R3, R90, c[0x0][0x23c], -R18 ;  /* 0x00008f005a037a23 */ /* 0x000fe40000010812 */
[----:B------:R-:W-:Y:S01]  /*56f0*/  LDSM.16.MT88.4 R88, [R218+0xb000] ;  /* 0x00b00000da58783b */ /* 0x000fe20000004200 */
[----:B------:R-:W-:Y:S01]  /*5700*/  FMNMX.FTZ R4, R134, R4, !PT ;  /* 0x0000000486047209 */ /* 0x000fe20007810000 */
[----:B------:R-:W-:Y:S01]  /*5710*/  MUFU.EX2 R141, R3 ;  /* 0x00000003008d7308 */ /* 0x000fe20000000800 */
[----:B-1----:R-:W-:-:S02]  /*5720*/  SHF.R.U32.HI R5, RZ, 0x18, R2 ;  /* 0x00000018ff057819 */ /* 0x002fc40000011602 */
[----:B------:R-:W-:Y:S01]  /*5730*/  LOP3.LUT R2, R8, 0xff, RZ, 0xc0, !PT ;  /* 0x000000ff08027812 */ /* 0x000fe200078ec0ff */
[----:B--2---:R-:W-:-:S04]  /*5740*/  FFMA.FTZ R7, R66, c[0x0][0x23c], -R19 ;  /* 0x00008f0042077a23 */ /* 0x004fc80000010813 */
[----:B------:R1:W-:Y:S02]  /*5750*/  MUFU.EX2 R143, R7 ;  /* 0x00000007008f7308 */ /* 0x0003e40000000800 */
[----:B-1----:R-:W-:Y:S02]  /*5760*/  PRMT R7, R9, 0x5410, R11 ;  /* 0x0000541009077816 */ /* 0x002fe4000000000b */
[----:B------:R-:W-:Y:S01]  /*5770*/  PRMT R9, R2, 0x5410, R5 ;  /* 0x0000541002097816 */ /* 0x000fe20000000005 */
[--C-:B------:R-:W-:Y:S01]  /*5780*/  FFMA.FTZ R2, R69, c[0x0][0x23c], -R18.reuse ;  /* 0x00008f0045027a23 */ /* 0x100fe20000010812 */
[----:B------:R-:W-:Y:S01]  /*5790*/  FMNMX.FTZ R5, R140, R139, !PT ;  /* 0x0000008b8c057209 */ /* 0x000fe20007810000 */
[----:B------:R-:W-:Y:S02]  /*57a0*/  HSET2.LE.AND R3, R7, R101, PT ;  /* 0x0000006507037233 */ /* 0x000fe40003803000 */
[----:B------:R1:W-:Y:S01]  /*57b0*/  MUFU.EX2 R174, R2 ;  /* 0x0000000200ae7308 */ /* 0x0003e20000000800 */
[----:B------:R-:W-:Y:S01]  /*57c0*/  FMNMX.FTZ R0, R138, R5, !PT ;  /* 0x000000058a007209 */ /* 0x000fe20007810000 */
[----:B------:R-:W-:-:S03]  /*57d0*/  FFMA.FTZ R5, R68, c[0x0][0x23c], -R18 ;  /* 0x00008f0044057a23 */ /* 0x000fc60000010812 */
[----:B------:R-:W-:-:S03]  /*57e0*/  FMNMX.FTZ R0, R135, R0, !PT ;  /* 0x0000000087007209 */ /* 0x000fc60007810000 */
[----:B------:R2:W3:Y:S01]  /*57f0*/  MUFU.EX2 R157, R5 ;  /* 0x00000005009d7308 */ /* 0x0004e20000000800 */
[----:B------:R-:W-:-:S04]  /*5800*/  FMNMX.FTZ R0, R161, R0, !PT ;  /* 0x00000000a1007209 */ /* 0x000fc80007810000 */
[----:B------:R-:W-:Y:S02]  /*5810*/  FMNMX.FTZ R0, R160, R0, !PT ;  /* 0x00000000a0007209 */ /* 0x000fe40007810000 */
[----:B-1----:R-:W-:Y:S01]  /*5820*/  FMNMX.FTZ R2, R132, R4, !PT ;  /* 0x0000000484027209 */ /* 0x002fe20007810000 */
[----:B------:R-:W-:-:S03]  /*5830*/  FFMA.FTZ R4, R70, c[0x0][0x23c], -R18 ;  /* 0x00008f0046047a23 */ /* 0x000fc60000010812 */
[----:B------:R-:W-:Y:S01]  /*5840*/  FMNMX.FTZ R2, R151, R2, !PT ;  /* 0x0000000297027209 */ /* 0x000fe20007810000 */
[----:B------:R1:W4:Y:S03]  /*5850*/  MUFU.EX2 R156, R4 ;  /* 0x00000004009c7308 */ /* 0x0003260000000800 */
[----:B------:R-:W-:Y:S02]  /*5860*/  FMNMX.FTZ R2, R150, R2, !PT ;  /* 0x0000000296027209 */ /* 0x000fe40007810000 */
[----:B--2---:R-:W-:Y:S01]  /*5870*/  FMNMX.FTZ R5, R149, R0, !PT ;  /* 0x0000000095057209 */ /* 0x004fe20007810000 */
[----:B------:R-:W-:Y:S01]  /*5880*/  HSET2.LE.AND R0, R12, R101, PT ;  /* 0x000000650c007233 */ /* 0x000fe20003803000 */
[----:B------:R-:W-:Y:S02]  /*5890*/  FMNMX.FTZ R2, R147, R2, !PT ;  /* 0x0000000293027209 */ /* 0x000fe40007810000 */
[----:B---3--:R-:W-:-:S02]  /*58a0*/  F2FP.BF16.PACK_AB R7, R157, R174 ;  /* 0x000000ae9d07723e */ /* 0x008fc400000010ff */
[----:B------:R-:W-:Y:S02]  /*58b0*/  FMNMX.FTZ R6, R145, R2, !PT ;  /* 0x0000000291067209 */ /* 0x000fe40007810000 */
[----:B------:R-:W-:Y:S02]  /*58c0*/  F2FP.BF16.PACK_AB R2, R143, R162 ;  /* 0x000000a28f02723e */ /* 0x000fe400000010ff */
[----:B------:R-:W-:Y:S01]  /*58d0*/  LOP3.LUT R7, R3, R7, RZ, 0xc0, !PT ;  /* 0x0000000703077212 */ /* 0x000fe200078ec0ff */
[----:B------:R-:W-:Y:S01]  /*58e0*/  HSET2.LE.AND R3, R9, R101, PT ;  /* 0x0000006509037233 */ /* 0x000fe20003803000 */
[----:B-1----:R-:W-:Y:S02]  /*58f0*/  FMNMX.FTZ R4, R146, R5, !PT ;  /* 0x0000000592047209 */ /* 0x002fe40007810000 */
[----:B------:R-:W-:Y:S02]  /*5900*/  FMNMX.FTZ R5, R236, R6, !PT ;  /* 0x00000006ec057209 */ /* 0x000fe40007810000 */
[----:B------:R-:W-:-:S02]  /*5910*/  LOP3.LUT R6, R0, R2, RZ, 0xc0, !PT ;  /* 0x0000000200067212 */ /* 0x000fc400078ec0ff */
[----:B------:R-:W-:Y:S02]  /*5920*/  FMNMX.FTZ R0, R242, R4, !PT ;  /* 0x00000004f2007209 */ /* 0x000fe40007810000 */
[----:B------:R-:W-:Y:S02]  /*5930*/  FMNMX.FTZ R2, R234, R5, !PT ;  /* 0x00000005ea027209 */ /* 0x000fe40007810000 */
[----:B------:R-:W-:Y:S01]  /*5940*/  FMNMX.FTZ R8, R238, R0, !PT ;  /* 0x00000000ee087209 */ /* 0x000fe20007810000 */
[----:B------:R-:W-:Y:S01]  /*5950*/  HSET2.LE.AND R0, R10, R101, PT ;  /* 0x000000650a007233 */ /* 0x000fe20003803000 */
[----:B------:R-:W-:Y:S01]  /*5960*/  FMNMX.FTZ R4, R215, R2, !PT ;  /* 0x00000002d7047209 */ /* 0x000fe20007810000 */
[----:B------:R-:W-:Y:S01]  /*5970*/  FFMA.FTZ R10, R54, c[0x0][0x23c], -R19 ;  /* 0x00008f00360a7a23 */ /* 0x000fe20000010813 */
[----:B------:R-:W-:Y:S02]  /*5980*/  F2FP.BF16.PACK_AB R2, R217, R252 ;  /* 0x000000fcd902723e */ /* 0x000fe400000010ff */
[----:B------:R-:W-:Y:S01]  /*5990*/  FMNMX.FTZ R8, R214, R8, !PT ;  /* 0x00000008d6087209 */ /* 0x000fe20007810000 */
[----:B------:R1:W-:Y:S01]  /*59a0*/  MUFU.EX2 R159, R10 ;  /* 0x0000000a009f7308 */ /* 0x0003e20000000800 */
[----:B------:R-:W-:-:S02]  /*59b0*/  FMNMX.FTZ R9, R212, R4, !PT ;  /* 0x00000004d4097209 */ /* 0x000fc40007810000 */
[----:B------:R-:W-:Y:S02]  /*59c0*/  LOP3.LUT R4, R0, R2, RZ, 0xc0, !PT ;  /* 0x0000000200047212 */ /* 0x000fe400078ec0ff */
[----:B------:R-:W-:Y:S02]  /*59d0*/  FMNMX.FTZ R0, R213, R8, !PT ;  /* 0x00000008d5007209 */ /* 0x000fe40007810000 */
[----:B------:R-:W-:Y:S02]  /*59e0*/  FMNMX.FTZ R2, R246, R9, !PT ;  /* 0x00000009f6027209 */ /* 0x000fe40007810000 */
[----:B------:R-:W-:Y:S02]  /*59f0*/  FMNMX.FTZ R0, R249, R0, !PT ;  /* 0x00000000f9007209 */ /* 0x000fe40007810000 */
[----:B----4-:R-:W-:Y:S02]  /*5a00*/  F2FP.BF16.PACK_AB R5, R156, R141 ;  /* 0x0000008d9c05723e */ /* 0x010fe400000010ff */
[----:B------:R-:W-:-:S02]  /*5a10*/  FMNMX.FTZ R2, R245, R2, !PT ;  /* 0x00000002f5027209 */ /* 0x000fc40007810000 */
[----:B------:R-:W-:Y:S02]  /*5a20*/  FMNMX.FTZ R0, R250, R0, !PT ;  /* 0x00000000fa007209 */ /* 0x000fe40007810000 */
[----:B------:R-:W-:Y:S02]  /*5a30*/  LOP3.LUT R5, R3, R5, RZ, 0xc0, !PT ;  /* 0x0000000503057212 */ /* 0x000fe400078ec0ff */
[----:B------:R-:W-:Y:S02]  /*5a40*/  FMNMX.FTZ R2, R243, R2, !PT ;  /* 0x00000002f3027209 */ /* 0x000fe40007810000 */
[----:B------:R-:W-:Y:S01]  /*5a50*/  FMNMX.FTZ R3, R247, R0, !PT ;  /* 0x00000000f7037209 */ /* 0x000fe20007810000 */
[----:B------:R-:W-:Y:S01]  /*5a60*/  FFMA.FTZ R0, R71, c[0x0][0x23c], -R19 ;  /* 0x00008f0047007a23 */ /* 0x000fe20000010813 */
[----:B------:R-:W-:Y:S01]  /*5a70*/  FMNMX.FTZ R9, R244, R2, !PT ;  /* 0x00000002f4097209 */ /* 0x000fe20007810000 */
[C---:B------:R-:W-:Y:S01]  /*5a80*/  HMMA.16816.F32.BF16 R20, R4.reuse, R76, RZ ;  /* 0x0000004c0414723c */ /* 0x040fe200000418ff */
[----:B------:R-:W-:Y:S01]  /*5a90*/  FMNMX.FTZ R8, R248, R3, !PT ;  /* 0x00000003f8087209 */ /* 0x000fe20007810000 */
[----:B------:R2:W-:Y:S01]  /*5aa0*/  MUFU.EX2 R158, R0 ;  /* 0x00000000009e7308 */ /* 0x0005e20000000800 */
[----:B------:R-:W-:Y:S01]  /*5ab0*/  LOP3.LUT R2, R13, UR8, R16, 0x96, !PT ;  /* 0x000000080d027c12 */ /* 0x000fe2000f8e9610 */
[----:B------:R-:W3:Y:S04]  /*5ac0*/  SHFL.BFLY PT, R12, R9, 0x2, 0x1f ;  /* 0x0c401f00090c7f89 */ /* 0x000ee800000e0000 */
[----:B------:R-:W4:Y:S01]  /*5ad0*/  SHFL.BFLY PT, R11, R8, 0x2, 0x1f ;  /* 0x0c401f00080b7f89 */ /* 0x000f2200000e0000 */
[----:B------:R-:W-:Y:S01]  /*5ae0*/  IMAD.WIDE.U32 R2, R2, -0x2daee0ad, RZ ;  /* 0xd2511f5302027825 */ /* 0x000fe200078e00ff */
[----:B------:R-:W-:Y:S04]  /*5af0*/  HMMA.16816.F32.BF16 R24, R4, R80, RZ ;  /* 0x000000500418723c */ /* 0x000fe800000418ff */
[----:B-1----:R-:W-:-:S02]  /*5b00*/  SHF.R.U32.HI R10, RZ, 0x10, R2 ;  /* 0x00000010ff0a7819 */ /* 0x002fc40000011602 */
[----:B------:R-:W-:Y:S01]  /*5b10*/  SHF.R.U32.HI R13, RZ, 0x18, R2 ;  /* 0x00000018ff0d7819 */ /* 0x000fe20000011602 */
[----:B--2---:R-:W-:Y:S01]  /*5b20*/  FFMA.FTZ R0, R52, c[0x0][0x23c], -R19 ;  /* 0x00008f0034007a23 */ /* 0x004fe20000010813 */
[C---:B------:R-:W-:Y:S03]  /*5b30*/  HMMA.16816.F32.BF16 R28, R4.reuse, R92, RZ ;  /* 0x0000005c041c723c */ /* 0x040fe600000418ff */
[----:B------:R1:W2:Y:S05]  /*5b40*/  MUFU.EX2 R169, R0 ;  /* 0x0000000000a97308 */ /* 0x0002aa0000000800 */
[----:B------:R-:W-:Y:S01]  /*5b50*/  HMMA.16816.F32.BF16 R32, R4, R84, RZ ;  /* 0x000000540420723c */ /* 0x000fe200000418ff */
[----:B---3--:R-:W-:-:S02]  /*5b60*/  FMNMX.FTZ R15, R9, R12, !PT ;  /* 0x0000000c090f7209 */ /* 0x008fc40007810000 */
[----:B----4-:R-:W-:-:S03]  /*5b70*/  FMNMX.FTZ R17, R8, R11, !PT ;  /* 0x0000000b08117209 */ /* 0x010fc60007810000 */
[----:B------:R-:W3:Y:S01]  /*5b80*/  SHFL.BFLY PT, R16, R15, 0x1, 0x1f ;  /* 0x0c201f000f107f89 */ /* 0x000ee200000e0000 */
[----:B------:R-:W-:Y:S01]  /*5b90*/  LOP3.LUT R8, R10, 0xff, RZ, 0xc0, !PT ;  /* 0x000000ff0a087812 */ /* 0x000fe200078ec0ff */
[--C-:B------:R-:W-:Y:S01]  /*5ba0*/  FFMA.FTZ R10, R72, c[0x0][0x23c], -R18.reuse ;  /* 0x00008f00480a7a23 */ /* 0x100fe20000010812 */
[----:B------:R-:W-:Y:S01]  /*5bb0*/  HMMA.16816.F32.BF16 R48, R4, R88, RZ ;  /* 0x000000580430723c */ /* 0x000fe200000418ff */
[----:B-1----:R-:W-:Y:S02]  /*5bc0*/  FFMA.FTZ R0, R53, c[0x0][0x23c], -R19 ;  /* 0x00008f0035007a23 */ /* 0x002fe40000010813 */
[----:B------:R-:W-:Y:S01]  /*5bd0*/  MUFU.EX2 R251, R10 ;  /* 0x0000000a00fb7308 */ /* 0x000fe20000000800 */
[----:B------:R-:W-:Y:S01]  /*5be0*/  PRMT R13, R8, 0x5410, R13 ;  /* 0x00005410080d7816 */ /* 0x000fe2000000000d */
[----:B------:R-:W-:-:S03]  /*5bf0*/  FFMA.FTZ R8, R75, c[0x0][0x23c], -R18 ;  /* 0x00008f004b087a23 */ /* 0x000fc60000010812 */
[C---:B------:R-:W-:Y:S03]  /*5c00*/  HMMA.16816.F32.BF16 R52, R4.reuse, R96, RZ ;  /* 0x000000600434723c */ /* 0x040fe600000418ff */
[----:B------:R1:W4:Y:S05]  /*5c10*/  MUFU.EX2 R163, R0 ;  /* 0x0000000000a37308 */ /* 0x00032a0000000800 */
[----:B------:R-:W-:Y:S03]  /*5c20*/  HMMA.16816.F32.BF16 R44, R4, R78, RZ ;  /* 0x0000004e042c723c */ /* 0x000fe600000418ff */
[----:B------:R2:W-:Y:S01]  /*5c30*/  MUFU.EX2 R142, R8 ;  /* 0x00000008008e7308 */ /* 0x0005e20000000800 */
[----:B---3--:R-:W-:-:S04]  /*5c40*/  FMNMX.FTZ R105, R15, R16, !PT ;  /* 0x000000100f697209 */ /* 0x008fc80007810000 */
[C---:B------:R-:W-:Y:S01]  /*5c50*/  HMMA.16816.F32.BF16 R36, R4.reuse, R82, RZ ;  /* 0x000000520424723c */ /* 0x040fe200000418ff */
[----:B------:R-:W-:Y:S02]  /*5c60*/  FSETP.NEU.FTZ.AND P1, PT, R105, -INF , PT ;  /* 0xff8000006900780b */ /* 0x000fe40003f3d000 */
[----:B-1----:R-:W-:Y:S02]  /*5c70*/  LOP3.LUT R0, R3, UR18, R14, 0x96, !PT ;  /* 0x0000001203007c12 */ /* 0x002fe4000f8e960e */
[C---:B------:R-:W-:Y:S02]  /*5c80*/  LOP3.LUT R3, R2.reuse, 0xffff, RZ, 0xc0, !PT ;  /* 0x0000ffff02037812 */ /* 0x040fe400078ec0ff */
[----:B------:R-:W-:Y:S01]  /*5c90*/  LOP3.LUT R14, R2, 0xff, RZ, 0xc0, !PT ;  /* 0x000000ff020e7812 */ /* 0x000fe200078ec0ff */
[--C-:B------:R-:W-:Y:S01]  /*5ca0*/  FFMA.FTZ R2, R74, c[0x0][0x23c], -R18.reuse ;  /* 0x00008f004a027a23 */ /* 0x100fe20000010812 */
[----:B------:R-:W-:Y:S01]  /*5cb0*/  SHF.R.U32.HI R3, RZ, 0x8, R3 ;  /* 0x00000008ff037819 */ /* 0x000fe20000011603 */
[----:B------:R-:W-:Y:S01]  /*5cc0*/  HMMA.16816.F32.BF16 R56, R4, R94, RZ ;  /* 0x0000005e0438723c */ /* 0x000fe200000418ff */
[----:B------:R-:W-:Y:S01]  /*5cd0*/  LOP3.LUT R9, R0, 0xff, RZ, 0xc0, !PT ;  /* 0x000000ff00097812 */ /* 0x000fe200078ec0ff */
[----:B------:R1:W-:Y:S01]  /*5ce0*/  MUFU.EX2 R168, R2 ;  /* 0x0000000200a87308 */ /* 0x0003e20000000800 */
[----:B------:R-:W-:Y:S01]  /*5cf0*/  PRMT R11, R14, 0x5410, R3 ;  /* 0x000054100e0b7816 */ /* 0x000fe20000000003 */
[----:B------:R-:W-:Y:S01]  /*5d00*/  FFMA.FTZ R3, R73, c[0x0][0x23c], -R18 ;  /* 0x00008f0049037a23 */ /* 0x000fe20000010812 */
[----:B--2---:R-:W-:-:S03]  /*5d10*/  F2FP.BF16.PACK_AB R8, R169, R158 ;  /* 0x0000009ea908723e */ /* 0x004fc600000010ff */
[C---:B------:R-:W-:Y:S02]  /*5d20*/  HMMA.16816.F32.BF16 R68, R4.reuse, R86, RZ ;  /* 0x000000560444723c */ /* 0x040fe400000418ff */
[----:B------:R2:W3:Y:S06]  /*5d30*/  MUFU.EX2 R148, R3 ;  /* 0x0000000300947308 */ /* 0x0004ec0000000800 */
[----:B------:R-:W-:Y:S01]  /*5d40*/  HMMA.16816.F32.BF16 R72, R4, R98, RZ ;  /* 0x000000620448723c */ /* 0x000fe200000418ff */
[----:B-1----:R-:W-:-:S04]  /*5d50*/  LOP3.LUT R2, R0, 0xffff, RZ, 0xc0, !PT ;  /* 0x0000ffff00027812 */ /* 0x002fc800078ec0ff */
[----:B------:R-:W-:-:S03]  /*5d60*/  SHF.R.U32.HI R2, RZ, 0x8, R2 ;  /* 0x00000008ff027819 */ /* 0x000fc60000011602 */
[----:B------:R-:W-:Y:S01]  /*5d70*/  HMMA.16816.F32.BF16 R60, R4, R90, RZ ;  /* 0x0000005a043c723c */ /* 0x000fe200000418ff */
[----:B------:R-:W1:Y:S01]  /*5d80*/  SHFL.BFLY PT, R6, R17, 0x1, 0x1f ;  /* 0x0c201f0011067f89 */ /* 0x000e6200000e0000 */
[----:B------:R-:W-:Y:S02]  /*5d90*/  PRMT R14, R9, 0x5410, R2 ;  /* 0x00005410090e7816 */ /* 0x000fe40000000002 */
[--C-:B------:R-:W-:Y:S02]  /*5da0*/  SHF.R.U32.HI R2, RZ, 0x10, R0.reuse ;  /* 0x00000010ff027819 */ /* 0x100fe40000011600 */
[----:B------:R-:W-:Y:S01]  /*5db0*/  SHF.R.U32.HI R9, RZ, 0x18, R0 ;  /* 0x00000018ff097819 */ /* 0x000fe20000011600 */
[----:B------:R-:W-:Y:S01]  /*5dc0*/  HSET2.LE.AND R0, R11, R101, PT ;  /* 0x000000650b007233 */ /* 0x000fe20003803000 */
[----:B--2---:R-:W-:Y:S02]  /*5dd0*/  LOP3.LUT R3, R2, 0xff, RZ, 0xc0, !PT ;  /* 0x000000ff02037812 */ /* 0x004fe400078ec0ff */
[----:B----4-:R-:W-:-:S02]  /*5de0*/  F2FP.BF16.PACK_AB R2, R159, R163 ;  /* 0x000000a39f02723e */ /* 0x010fc400000010ff */
[----:B------:R-:W-:Y:S01]  /*5df0*/  PRMT R12, R3, 0x5410, R9 ;  /* 0x00005410030c7816 */ /* 0x000fe20000000009 */
[--C-:B------:R-:W-:Y:S01]  /*5e00*/  HSET2.LE.AND R3, R14, R101.reuse, PT ;  /* 0x000000650e037233 */ /* 0x100fe20003803000 */
[----:B------:R-:W-:Y:S02]  /*5e10*/  LOP3.LUT R9, R171, R40, RZ, 0x3c, !PT ;  /* 0x00000028ab097212 */ /* 0x000fe400078e3cff */
[----:B------:R-:W-:Y:S01]  /*5e20*/  LOP3.LUT R10, R0, R2, RZ, 0xc0, !PT ;  /* 0x00000002000a7212 */ /* 0x000fe200078ec0ff */
[--C-:B------:R-:W-:Y:S01]  /*5e30*/  HSET2.LE.AND R0, R13, R101.reuse, PT ;  /* 0x000000650d007233 */ /* 0x100fe20003803000 */
[----:B---3--:R-:W-:Y:S01]  /*5e40*/  F2FP.BF16.PACK_AB R2, R148, R251 ;  /* 0x000000fb9402723e */ /* 0x008fe200000010ff */
[----:B------:R-:W-:Y:S01]  /*5e50*/  IMAD.WIDE.U32 R66, R9, -0x2daee0ad, RZ ;  /* 0xd2511f5309427825 */ /* 0x000fe200078e00ff */
[----:B------:R-:W-:Y:S02]  /*5e60*/  LOP3.LUT R8, R3, R8, RZ, 0xc0, !PT ;  /* 0x0000000803087212 */ /* 0x000fe400078ec0ff */
[----:B------:R-:W-:Y:S01]  /*5e70*/  LOP3.LUT R11, R0, R2, RZ, 0xc0, !PT ;  /* 0x00000002000b7212 */ /* 0x000fe200078ec0ff */
[----:B------:R-:W-:Y:S01]  /*5e80*/  HSET2.LE.AND R0, R12, R101, PT ;  /* 0x000000650c007233 */ /* 0x000fe20003803000 */
[----:B------:R-:W-:-:S02]  /*5e90*/  F2FP.BF16.PACK_AB R2, R142, R168 ;  /* 0x000000a88e02723e */ /* 0x000fc400000010ff */
[----:B------:R-:W-:Y:S01]  /*5ea0*/  LOP3.LUT R3, R67, UR15, R136, 0x96, !PT ;  /* 0x0000000f43037c12 */ /* 0x000fe2000f8e9688 */
[----:B------:R-:W-:Y:S01]  /*5eb0*/  IMAD.MOV.U32 R136, RZ, RZ, R162 ;  /* 0x000000ffff887224 */ /* 0x000fe200078e00a2 */
[----:B------:R-:W-:Y:S01]  /*5ec0*/  LOP3.LUT R9, R0, R2, RZ, 0xc0, !PT ;  /* 0x0000000200097212 */ /* 0x000fe200078ec0ff */
[----:B------:R-:W-:Y:S01]  /*5ed0*/  FMUL.FTZ R2, R105, c[0x0][0x23c] ;  /* 0x00008f0069027a20 */ /* 0x000fe20000410000 */
[----:B------:R-:W-:Y:S01]  /*5ee0*/  LOP3.LUT R0, R43, UR16, R170, 0x96, !PT ;  /* 0x000000102b007c12 */ /* 0x000fe2000f8e96aa */
[----:B------:R-:W-:-:S03]  /*5ef0*/  IMAD.WIDE.U32 R40, R3, -0x326172a9, RZ ;  /* 0xcd9e8d5703287825 */ /* 0x000fc600078e00ff */
[----:B------:R-:W-:Y:S01]  /*5f00*/  FSEL R13, R2, RZ, P1 ;  /* 0x000000ff020d7208 */ /* 0x000fe20000800000 */
[----:B------:R-:W-:Y:S01]  /*5f10*/  IMAD.WIDE.U32 R4, R0, -0x2daee0ad, RZ ;  /* 0xd2511f5300047825 */ /* 0x000fe200078e00ff */
[----:B------:R-:W-:Y:S01]  /*5f20*/  LOP3.LUT R3, R41, UR14, R42, 0x96, !PT ;  /* 0x0000000e29037c12 */ /* 0x000fe2000f8e962a */
[C---:B------:R-:W-:Y:S02]  /*5f30*/  HMMA.16816.F32.BF16 R208, R8.reuse, R120, R20 ;  /* 0x0000007808d0723c */ /* 0x040fe40000041814 */
[----:B------:R-:W-:Y:S01]  /*5f40*/  FFMA.FTZ R0, R133, c[0x0][0x23c], -R13 ;  /* 0x00008f0085007a23 */ /* 0x000fe2000001080d */
[----:B------:R-:W-:Y:S01]  /*5f50*/  LOP3.LUT R5, R5, UR13, R66, 0x96, !PT ;  /* 0x0000000d05057c12 */ /* 0x000fe2000f8e9642 */
[----:B------:R-:W-:Y:S02]  /*5f60*/  IMAD.WIDE.U32 R2, R3, -0x2daee0ad, RZ ;  /* 0xd2511f5303027825 */ /* 0x000fe400078e00ff */
[----:B------:R2:W3:Y:S02]  /*5f70*/  MUFU.EX2 R12, R0 ;  /* 0x00000000000c7308 */ /* 0x0004e40000000800 */
[----:B------:R-:W-:Y:S01]  /*5f80*/  HMMA.16816.F32.BF16 R204, R8, R128, R24 ;  /* 0x0000008008cc723c */ /* 0x000fe20000041818 */
[----:B------:R-:W-:-:S02]  /*5f90*/  IMAD.MOV.U32 R133, RZ, RZ, R171 ;  /* 0x000000ffff857224 */ /* 0x000fc400078e00ab */
[----:B------:R-:W-:-:S04]  /*5fa0*/  IMAD.MOV.U32 R42, RZ, RZ, R143 ;  /* 0x000000ffff2a7224 */ /* 0x000fc800078e008f */
[----:B------:R-:W-:Y:S01]  /*5fb0*/  IMAD.MOV.U32 R24, RZ, RZ, R158 ;  /* 0x000000ffff187224 */ /* 0x000fe200078e009e */
[C---:B------:R-:W-:Y:S01]  /*5fc0*/  HMMA.16816.F32.BF16 R196, R8.reuse, R108, R28 ;  /* 0x0000006c08c4723c */ /* 0x040fe2000004181c */
[----:B------:R-:W-:Y:S02]  /*5fd0*/  IMAD.MOV.U32 R25, RZ, RZ, R157 ;  /* 0x000000ffff197224 */ /* 0x000fe400078e009d */
[----:B------:R-:W-:Y:S02]  /*5fe0*/  IMAD.MOV.U32 R26, RZ, RZ, R156 ;  /* 0x000000ffff1a7224 */ /* 0x000fe400078e009c */
[----:B------:R-:W-:Y:S01]  /*5ff0*/  IMAD.MOV.U32 R27, RZ, RZ, R141 ;  /* 0x000000ffff1b7224 */ /* 0x000fe200078e008d */
[----:B--2---:R-:W-:Y:S01]  /*6000*/  LOP3.LUT R0, R3, UR11, R4, 0x96, !PT ;  /* 0x0000000b03007c12 */ /* 0x004fe2000f8e9604 */
[----:B------:R-:W-:Y:S01]  /*6010*/  IMAD.WIDE.U32 R4, R5, -0x326172a9, RZ ;  /* 0xcd9e8d5705047825 */ /* 0x000fe200078e00ff */
[C---:B------:R-:W-:Y:S03]  /*6020*/  HMMA.16816.F32.BF16 R180, R8.reuse, R124, R48 ;  /* 0x0000007c08b4723c */ /* 0x040fe60000041830 */
[--C-:B------:R-:W-:Y:S01]  /*6030*/  FFMA.FTZ R3, R104, c[0x0][0x23c], -R13.reuse ;  /* 0x00008f0068037a23 */ /* 0x100fe2000001080d */
[----:B-1----:R-:W-:Y:S01]  /*6040*/  FMNMX.FTZ R104, R17, R6, !PT ;  /* 0x0000000611687209 */ /* 0x002fe20007810000 */
[----:B------:R-:W-:Y:S01]  /*6050*/  IMAD.WIDE.U32 R22, R0, -0x326172a9, RZ ;  /* 0xcd9e8d5700167825 */ /* 0x000fe200078e00ff */
[----:B------:R-:W-:Y:S01]  /*6060*/  LOP3.LUT R0, R5, UR12, R40, 0x96, !PT ;  /* 0x0000000c05007c12 */ /* 0x000fe2000f8e9628 */
[----:B------:R1:W-:Y:S01]  /*6070*/  MUFU.EX2 R175, R3 ;  /* 0x0000000300af7308 */ /* 0x0003e20000000800 */
[----:B------:R-:W-:Y:S01]  /*6080*/  FSETP.NEU.FTZ.AND P1, PT, R104, -INF , PT ;  /* 0xff8000006800780b */ /* 0x000fe20003f3d000 */
[----:B------:R-:W-:Y:S01]  /*6090*/  FFMA.FTZ R6, R134, c[0x0][0x23c], -R13 ;  /* 0x00008f0086067a23 */ /* 0x000fe2000001080d */
[----:B------:R-:W-:Y:S01]  /*60a0*/  HMMA.16816.F32.BF16 R192, R8, R116, R32 ;  /* 0x0000007408c0723c */ /* 0x000fe20000041820 */
[----:B------:R-:W-:-:S02]  /*60b0*/  IMAD.MOV.U32 R30, RZ, RZ, R168 ;  /* 0x000000ffff1e7224 */ /* 0x000fc400078e00a8 */
[----:B------:R-:W-:Y:S02]  /*60c0*/  IMAD.MOV.U32 R31, RZ, RZ, R159 ;  /* 0x000000ffff1f7224 */ /* 0x000fe400078e009f */
[----:B------:R-:W-:Y:S01]  /*60d0*/  MUFU.EX2 R172, R6 ;  /* 0x0000000600ac7308 */ /* 0x000fe20000000800 */
[----:B------:R-:W-:Y:S02]  /*60e0*/  IMAD.MOV.U32 R51, RZ, RZ, R142 ;  /* 0x000000ffff337224 */ /* 0x000fe400078e008e */
[----:B------:R-:W-:Y:S01]  /*60f0*/  HMMA.16816.F32.BF16 R188, R8, R112, R52 ;  /* 0x0000007008bc723c */ /* 0x000fe20000041834 */
[----:B------:R-:W-:Y:S01]  /*6100*/  IMAD.MOV.U32 R134, RZ, RZ, R31 ;  /* 0x000000ffff867224 */ /* 0x000fe200078e001f */
[----:B-1----:R-:W-:Y:S01]  /*6110*/  LOP3.LUT R3, R23, UR10, R4, 0x96, !PT ;  /* 0x0000000a17037c12 */ /* 0x002fe2000f8e9604 */
[----:B------:R-:W-:-:S05]  /*6120*/  IMAD.WIDE.U32 R4, R0, -0x2daee0ad, RZ ;  /* 0xd2511f5300047825 */ /* 0x000fca00078e00ff */
[----:B------:R-:W-:Y:S01]  /*6130*/  HMMA.16816.F32.BF16 R184, R8, R122, R44 ;  /* 0x0000007a08b8723c */ /* 0x000fe2000004182c */
[----:B------:R-:W-:-:S04]  /*6140*/  IMAD.WIDE.U32 R20, R3, -0x2daee0ad, RZ ;  /* 0xd2511f5303147825 */ /* 0x000fc800078e00ff */
[----:B------:R-:W-:Y:S02]  /*6150*/  FMUL.FTZ R0, R104, c[0x0][0x23c] ;  /* 0x00008f0068007a20 */ /* 0x000fe40000410000 */
[----:B------:R-:W-:Y:S01]  /*6160*/  FFMA.FTZ R3, R132, c[0x0][0x23c], -R13 ;  /* 0x00008f0084037a23 */ /* 0x000fe2000001080d */
[----:B------:R-:W-:Y:S01]  /*6170*/  HMMA.16816.F32.BF16 R176, R8, R130, R36 ;  /* 0x0000008208b0723c */ /* 0x000fe20000041824 */
[----:B------:R-:W-:Y:S01]  /*6180*/  IMAD.MOV.U32 R132, RZ, RZ, R170 ;  /* 0x000000ffff847224 */ /* 0x000fe200078e00aa */
[----:B------:R-:W-:Y:S01]  /*6190*/  FSEL R14, R0, RZ, P1 ;  /* 0x000000ff000e7208 */ /* 0x000fe20000800000 */
[----:B------:R1:W2:Y:S01]  /*61a0*/  MUFU.EX2 R43, R3 ;  /* 0x00000003002b7308 */ /* 0x0002a20000000800 */
[----:B------:R-:W-:-:S03]  /*61b0*/  LOP3.LUT R0, R5, UR9, R2, 0x96, !PT ;  /* 0x0000000905007c12 */ /* 0x000fc6000f8e9602 */
[----:B------:R-:W-:Y:S01]  /*61c0*/  FFMA.FTZ R5, R138, c[0x0][0x23c], -R14 ;  /* 0x00008f008a057a23 */ /* 0x000fe2000001080e */
[C---:B------:R-:W-:Y:S01]  /*61d0*/  HMMA.16816.F32.BF16 R152, R8.reuse, R110, R56 ;  /* 0x0000006e0898723c */ /* 0x040fe20000041838 */
[----:B------:R-:W-:Y:S02]  /*61e0*/  IMAD.WIDE.U32 R16, R0, -0x326172a9, RZ ;  /* 0xcd9e8d5700107825 */ /* 0x000fe400078e00ff */
[----:B------:R4:W-:Y:S05]  /*61f0*/  MUFU.EX2 R173, R5 ;  /* 0x0000000500ad7308 */ /* 0x0009ea0000000800 */
[----:B------:R-:W-:Y:S01]  /*6200*/  HMMA.16816.F32.BF16 R156, R8, R114, R72 ;  /* 0x00000072089c723c */ /* 0x000fe20000041848 */
[----:B-1----:R-:W-:Y:S01]  /*6210*/  LOP3.LUT R3, R21, UR7, R4, 0x96, !PT ;  /* 0x0000000715037c12 */ /* 0x002fe2000f8e9604 */
[----:B------:R-:W-:-:S04]  /*6220*/  FFMA.FTZ R4, R140, c[0x0][0x23c], -R14 ;  /* 0x00008f008c047a23 */ /* 0x000fc8000001080e */
[----:B------:R-:W-:Y:S01]  /*6230*/  IMAD.WIDE.U32 R2, R3, -0x326172a9, RZ ;  /* 0xcd9e8d5703027825 */ /* 0x000fe200078e00ff */
[----:B------:R1:W-:Y:S01]  /*6240*/  MUFU.EX2 R219, R4 ;  /* 0x0000000400db7308 */ /* 0x0003e20000000800 */
[C---:B------:R-:W-:Y:S02]  /*6250*/  HMMA.16816.F32.BF16 R140, R8.reuse, R126, R60 ;  /* 0x0000007e088c723c */ /* 0x040fe4000004183c */
[----:B----4-:R-:W-:Y:S01]  /*6260*/  FFMA.FTZ R5, R135, c[0x0][0x23c], -R14 ;  /* 0x00008f0087057a23 */ /* 0x010fe2000001080e */
[----:B------:R-:W-:Y:S01]  /*6270*/  LOP3.LUT R6, R2, 0xff, RZ, 0xc0, !PT ;  /* 0x000000ff02067812 */ /* 0x000fe200078ec0ff */
[----:B------:R-:W-:Y:S01]  /*6280*/  IMAD.MOV.U32 R135, RZ, RZ, R169 ;  /* 0x000000ffff877224 */ /* 0x000fe200078e00a9 */
[----:B------:R-:W-:Y:S02]  /*6290*/  LOP3.LUT R0, R3, UR17, R16, 0x96, !PT ;  /* 0x0000001103007c12 */ /* 0x000fe4000f8e9610 */
[----:B------:R4:W2:Y:S01]  /*62a0*/  MUFU.EX2 R144, R5 ;  /* 0x0000000500907308 */ /* 0x0008a20000000800 */
[----:B------:R-:W-:Y:S01]  /*62b0*/  SHF.R.U32.HI R16, RZ, 0x18, R2 ;  /* 0x00000018ff107819 */ /* 0x000fe20000011602 */
[----:B------:R-:W-:Y:S01]  /*62c0*/  HMMA.16816.F32.BF16 R168, R8, R118, R68 ;  /* 0x0000007608a8723c */ /* 0x000fe20000041844 */
[----:B------:R-:W-:-:S02]  /*62d0*/  LOP3.LUT R15, R0, 0xff, RZ, 0xc0, !PT ;  /* 0x000000ff000f7812 */ /* 0x000fc400078ec0ff */
[----:B-1----:R-:W-:-:S04]  /*62e0*/  LOP3.LUT R4, R2, 0xffff, RZ, 0xc0, !PT ;  /* 0x0000ffff02047812 */ /* 0x002fc800078ec0ff */
[----:B------:R-:W-:Y:S01]  /*62f0*/  IMAD.MOV.U32 R10, RZ, RZ, R30 ;  /* 0x000000ffff0a7224 */ /* 0x000fe200078e001e */
[----:B------:R-:W-:Y:S01]  /*6300*/  SHF.R.U32.HI R3, RZ, 0x10, R2 ;  /* 0x00000010ff037819 */ /* 0x000fe20000011602 */
[----:B------:R-:W-:Y:S01]  /*6310*/  IMAD.MOV.U32 R8, RZ, RZ, R24 ;  /* 0x000000ffff087224 */ /* 0x000fe200078e0018 */
[----:B------:R-:W-:Y:S01]  /*6320*/  SHF.R.U32.HI R4, RZ, 0x8, R4 ;  /* 0x00000008ff047819 */ /* 0x000fe20000011604 */
[----:B------:R-:W-:Y:S01]  /*6330*/  IMAD.MOV.U32 R11, RZ, RZ, R25 ;  /* 0x000000ffff0b7224 */ /* 0x000fe200078e0019 */
[----:B------:R-:W-:Y:S02]  /*6340*/  LOP3.LUT R7, R3, 0xff, RZ, 0xc0, !PT ;  /* 0x000000ff03077812 */ /* 0x000fe400078ec0ff */
[----:B------:R-:W-:Y:S01]  /*6350*/  PRMT R6, R6, 0x5410, R4 ;  /* 0x0000541006067816 */ /* 0x000fe20000000004 */
[----:B------:R-:W-:Y:S01]  /*6360*/  FFMA.FTZ R4, R139, c[0x0][0x23c], -R14 ;  /* 0x00008f008b047a23 */ /* 0x000fe2000001080e */
[----:B------:R-:W-:Y:S01]  /*6370*/  LOP3.LUT R2, R0, 0xffff, RZ, 0xc0, !PT ;  /* 0x0000ffff00027812 */ /* 0x000fe200078ec0ff */
[----:B---3--:R-:W-:Y:S01]  /*6380*/  IMAD.MOV.U32 R139, RZ, RZ, R12 ;  /* 0x000000ffff8b7224 */ /* 0x008fe200078e000c */
[--C-:B------:R-:W-:Y:S01]  /*6390*/  SHF.R.U32.HI R3, RZ, 0x10, R0.reuse ;  /* 0x00000010ff037819 */ /* 0x100fe20000011600 */
[----:B------:R1:W3:Y:S01]  /*63a0*/  MUFU.EX2 R138, R4 ;  /* 0x00000004008a7308 */ /* 0x0002e20000000800 */
[----:B------:R-:W-:Y:S01]  /*63b0*/  SHF.R.U32.HI R12, RZ, 0x18, R0 ;  /* 0x00000018ff0c7819 */ /* 0x000fe20000011600 */
[----:B------:R-:W-:Y:S01]  /*63c0*/  HSET2.LE.AND R0, R6, R101, PT ;  /* 0x0000006506007233 */ /* 0x000fe20003803000 */
[----:B----4-:R-:W-:-:S02]  /*63d0*/  SHF.R.U32.HI R5, RZ, 0x8, R2 ;  /* 0x00000008ff057819 */ /* 0x010fc40000011602 */
[----:B------:R-:W-:Y:S02]  /*63e0*/  LOP3.LUT R3, R3, 0xff, RZ, 0xc0, !PT ;  /* 0x000000ff03037812 */ /* 0x000fe400078ec0ff */
[----:B--2---:R-:W-:Y:S02]  /*63f0*/  F2FP.BF16.PACK_AB R2, R43, R172 ;  /* 0x000000ac2b02723e */ /* 0x004fe400000010ff */
[----:B------:R-:W-:Y:S01]  /*6400*/  PRMT R5, R15, 0x5410, R5 ;  /* 0x000054100f057816 */ /* 0x000fe20000000005 */
[----:B------:R-:W-:Y:S01]  /*6410*/  IMAD.MOV.U32 R15, RZ, RZ, R26 ;  /* 0x000000ffff0f7224 */ /* 0x000fe200078e001a */
[----:B------:R-:W-:Y:S02]  /*6420*/  LOP3.LUT R6, R0, R2, RZ, 0xc0, !PT ;  /* 0x0000000200067212 */ /* 0x000fe400078ec0ff */
[----:B------:R-:W-:Y:S02]  /*6430*/  F2FP.BF16.PACK_AB R2, R144, R173 ;  /* 0x000000ad9002723e */ /* 0x000fe400000010ff */
[----:B-1----:R-:W-:-:S02]  /*6440*/  PRMT R4, R7, 0x5410, R16 ;  /* 0x0000541007047816 */ /* 0x002fc40000000010 */
[----:B------:R-:W-:Y:S01]  /*6450*/  PRMT R7, R3, 0x5410, R12 ;  /* 0x0000541003077816 */ /* 0x000fe2000000000c */
[--C-:B------:R-:W-:Y:S01]  /*6460*/  HSET2.LE.AND R3, R5, R101.reuse, PT ;  /* 0x0000006505037233 */ /* 0x100fe20003803000 */
[----:B---3--:R-:W-:Y:S01]  /*6470*/  F2FP.BF16.PACK_AB R12, R138, R219 ;  /* 0x000000db8a0c723e */ /* 0x008fe200000010ff */
[--C-:B------:R-:W-:Y:S01]  /*6480*/  HSET2.LE.AND R0, R4, R101.reuse, PT ;  /* 0x0000006504007233 */ /* 0x100fe20003803000 */
[----:B------:R-:W-:Y:S01]  /*6490*/  F2FP.BF16.PACK_AB R4, R175, R139 ;  /* 0x0000008baf04723e */ /* 0x000fe200000010ff */
[----:B------:R-:W-:-:S03]  /*64a0*/  HSET2.LE.AND R5, R7, R101, PT ;  /* 0x0000006507057233 */ /* 0x000fc60003803000 */
[----:B------:R-:W-:Y:S01]  /*64b0*/  LOP3.LUT R7, R0, R2, RZ, 0xc0, !PT ;  /* 0x0000000200077212 */ /* 0x000fe200078ec0ff */
[----:B------:R-:W-:Y:S01]  /*64c0*/  FFMA.FTZ R0, R151, c[0x0][0x23c], -R13 ;  /* 0x00008f0097007a23 */ /* 0x000fe2000001080d */
[----:B------:R-:W-:Y:S01]  /*64d0*/  LOP3.LUT R2, R17, UR8, R22, 0x96, !PT ;  /* 0x0000000811027c12 */ /* 0x000fe2000f8e9616 */
[----:B------:R-:W-:Y:S01]  /*64e0*/  IMAD.MOV.U32 R151, RZ, RZ, R135 ;  /* 0x000000ffff977224 */ /* 0x000fe200078e0087 */
[----:B------:R-:W-:Y:S01]  /*64f0*/  LOP3.LUT R4, R3, R4, RZ, 0xc0, !PT ;  /* 0x0000000403047212 */ /* 0x000fe200078ec0ff */
[----:B------:R1:W-:Y:S01]  /*6500*/  MUFU.EX2 R9, R0 ;  /* 0x0000000000097308 */ /* 0x0003e20000000800 */
[----:B------:R-:W-:Y:S01]  /*6510*/  LOP3.LUT R5, R5, R12, RZ, 0xc0, !PT ;  /* 0x0000000c05057212 */ /* 0x000fe200078ec0ff */
[----:B------:R-:W-:-:S04]  /*6520*/  IMAD.WIDE.U32 R2, R2, -0x2daee0ad, RZ ;  /* 0xd2511f5302027825 */ /* 0x000fc800078e00ff */
[----:B------:R-:W-:Y:S02]  /*6530*/  IMAD.MOV.U32 R12, RZ, RZ, R27 ;  /* 0x000000ffff0c7224 */ /* 0x000fe400078e001b */
[C---:B------:R-:W-:Y:S07]  /*6540*/  HMMA.16816.F32.BF16 R72, R4.reuse, R98, RZ ;  /* 0x000000620448723c */ /* 0x040fee00000418ff */
[----:B------:R-:W-:Y:S01]  /*6550*/  IMAD.MOV.U32 R98, RZ, RZ, R51 ;  /* 0x000000ffff627224 */ /* 0x000fe200078e0033 */
[----:B------:R-:W-:Y:S01]  /*6560*/  HMMA.16816.F32.BF16 R44, R4, R76, RZ ;  /* 0x0000004c042c723c */ /* 0x000fe200000418ff */
[----:B-1----:R-:W-:-:S04]  /*6570*/  FFMA.FTZ R0, R150, c[0x0][0x23c], -R13 ;  /* 0x00008f0096007a23 */ /* 0x002fc8000001080d */
[----:B------:R1:W-:Y:S03]  /*6580*/  MUFU.EX2 R16, R0 ;  /* 0x0000000000107308 */ /* 0x0003e60000000800 */
[C---:B------:R-:W-:Y:S08]  /*6590*/  HMMA.16816.F32.BF16 R52, R4.reuse, R78, RZ ;  /* 0x0000004e0434723c */ /* 0x040ff000000418ff */
[----:B------:R-:W-:Y:S01]  /*65a0*/  HMMA.16816.F32.BF16 R36, R4, R80, RZ ;  /* 0x000000500424723c */ /* 0x000fe200000418ff */
[----:B-1----:R-:W-:-:S06]  /*65b0*/  FFMA.FTZ R0, R147, c[0x0][0x23c], -R13 ;  /* 0x00008f0093007a23 */ /* 0x002fcc000001080d */
[----:B------:R-:W-:Y:S01]  /*65c0*/  IMAD.MOV.U32 R80, RZ, RZ, R138 ;  /* 0x000000ffff507224 */ /* 0x000fe200078e008a */
[----:B------:R-:W-:Y:S01]  /*65d0*/  HMMA.16816.F32.BF16 R56, R4, R82, RZ ;  /* 0x000000520438723c */ /* 0x000fe200000418ff */
[----:B------:R1:W-:Y:S01]  /*65e0*/  MUFU.EX2 R99, R0 ;  /* 0x0000000000637308 */ /* 0x0003e20000000800 */
[----:B------:R-:W-:-:S06]  /*65f0*/  IMAD.MOV.U32 R81, RZ, RZ, R10 ;  /* 0x000000ffff517224 */ /* 0x000fcc00078e000a */
[C---:B------:R-:W-:Y:S08]  /*6600*/  HMMA.16816.F32.BF16 R32, R4.reuse, R92, RZ ;  /* 0x0000005c0420723c */ /* 0x040ff000000418ff */
[----:B------:R-:W-:Y:S01]  /*6610*/  HMMA.16816.F32.BF16 R60, R4, R94, RZ ;  /* 0x0000005e043c723c */ /* 0x000fe200000418ff */
[----:B-1----:R-:W-:Y:S02]  /*6620*/  LOP3.LUT R0, R3, UR18, R20, 0x96, !PT ;  /* 0x0000001203007c12 */ /* 0x002fe4000f8e9614 */
[----:B------:R-:W-:-:S05]  /*6630*/  LOP3.LUT R3, R2, 0xffff, RZ, 0xc0, !PT ;  /* 0x0000ffff02037812 */ /* 0x000fca00078ec0ff */
[C---:B------:R-:W-:Y:S08]  /*6640*/  HMMA.16816.F32.BF16 R24, R4.reuse, R84, RZ ;  /* 0x000000540418723c */ /* 0x040ff000000418ff */
[C---:B------:R-:W-:Y:S08]  /*6650*/  HMMA.16816.F32.BF16 R68, R4.reuse, R86, RZ ;  /* 0x000000560444723c */ /* 0x040ff000000418ff */
[C---:B------:R-:W-:Y:S07]  /*6660*/  HMMA.16816.F32.BF16 R28, R4.reuse, R96, RZ ;  /* 0x00000060041c723c */ /* 0x040fee00000418ff */
[----:B------:R-:W-:Y:S01]  /*6670*/  IMAD.MOV.U32 R97, RZ, RZ, R163 ;  /* 0x000000ffff617224 */ /* 0x000fe200078e00a3 */
[C---:B------:R-:W-:Y:S08]  /*6680*/  HMMA.16816.F32.BF16 R48, R4.reuse, R88, RZ ;  /* 0x000000580430723c */ /* 0x040ff000000418ff */
[----:B------:R-:W-:Y:S07]  /*6690*/  HMMA.16816.F32.BF16 R76, R4, R90, RZ ;  /* 0x0000005a044c723c */ /* 0x000fee00000418ff */
[----:B------:R-:W-:Y:S01]  /*66a0*/  LOP3.LUT R7, R2, 0xff, RZ, 0xc0, !PT ;  /* 0x000000ff02077812 */ /* 0x000fe200078ec0ff */
[----:B------:R-:W-:Y:S01]  /*66b0*/  FFMA.FTZ R4, R145, c[0x0][0x23c], -R13 ;  /* 0x00008f0091047a23 */ /* 0x000fe2000001080d */
[----:B------:R-:W-:-:S02]  /*66c0*/  SHF.R.U32.HI R6, RZ, 0x10, R2 ;  /* 0x00000010ff067819 */ /* 0x000fc40000011602 */
[----:B------:R-:W-:Y:S01]  /*66d0*/  SHF.R.U32.HI R5, RZ, 0x18, R2 ;  /* 0x00000018ff057819 */ /* 0x000fe20000011602 */
[----:B------:R1:W2:Y:S01]  /*66e0*/  MUFU.EX2 R135, R4 ;  /* 0x0000000400877308 */ /* 0x0002a20000000800 */
[----:B------:R-:W-:Y:S01]  /*66f0*/  SHF.R.U32.HI R2, RZ, 0x8, R3 ;  /* 0x00000008ff027819 */ /* 0x000fe20000011603 */
[----:B------:R-:W-:Y:S02]  /*6700*/  FFMA.FTZ R3, R149, c[0x0][0x23c], -R14 ;  /* 0x00008f0095037a23 */ /* 0x000fe4000001080e */
[----:B------:R-:W-:Y:S02]  /*6710*/  IMAD.MOV.U32 R149, RZ, RZ, R12 ;  /* 0x000000ffff957224 */ /* 0x000fe400078e000c */
[----:B------:R-:W-:Y:S01]  /*6720*/  IMAD.MOV.U32 R12, RZ, RZ, R8 ;  /* 0x000000ffff0c7224 */ /* 0x000fe200078e0008 */
[----:B------:R-:W-:Y:S01]  /*6730*/  PRMT R8, R7, 0x5410, R2 ;  /* 0x0000541007087816 */ /* 0x000fe20000000002 */
[----:B------:R3:W-:Y:S01]  /*6740*/  MUFU.EX2 R96, R3 ;  /* 0x0000000300607308 */ /* 0x0007e20000000800 */
[----:B------:R-:W-:-:S02]  /*6750*/  LOP3.LUT R2, R6, 0xff, RZ, 0xc0, !PT ;  /* 0x000000ff06027812 */ /* 0x000fc400078ec0ff */
[----:B------:R-:W-:Y:S02]  /*6760*/  LOP3.LUT R6, R0, 0xff, RZ, 0xc0, !PT ;  /* 0x000000ff00067812 */ /* 0x000fe400078ec0ff */
[----:B------:R-:W-:Y:S02]  /*6770*/  PRMT R7, R2, 0x5410, R5 ;  /* 0x0000541002077816 */ /* 0x000fe40000000005 */
[----:B------:R-:W-:Y:S02]  /*6780*/  LOP3.LUT R2, R0, 0xffff, RZ, 0xc0, !PT ;  /* 0x0000ffff00027812 */ /* 0x000fe400078ec0ff */
[----:B------:R-:W-:Y:S02]  /*6790*/  SHF.R.U32.HI R5, RZ, 0x18, R0 ;  /* 0x00000018ff057819 */ /* 0x000fe40000011600 */
[----:B-1----:R-:W-:Y:S01]  /*67a0*/  SHF.R.U32.HI R4, RZ, 0x8, R2 ;  /* 0x00000008ff047819 */ /* 0x002fe20000011602 */
[----:B------:R-:W-:-:S03]  /*67b0*/  FFMA.FTZ R2, R161, c[0x0][0x23c], -R14 ;  /* 0x00008f00a1027a23 */ /* 0x000fc6000001080e */
[----:B------:R-:W-:Y:S01]  /*67c0*/  PRMT R4, R6, 0x5410, R4 ;  /* 0x0000541006047816 */ /* 0x000fe20000000004 */
[----:B---3--:R-:W-:Y:S01]  /*67d0*/  FFMA.FTZ R3, R146, c[0x0][0x23c], -R14 ;  /* 0x00008f0092037a23 */ /* 0x008fe2000001080e */
[----:B------:R2:W-:Y:S08]  /*67e0*/  MUFU.EX2 R10, R2 ;  /* 0x00000002000a7308 */ /* 0x0005f00000000800 */
[----:B------:R1:W3:Y:S01]  /*67f0*/  MUFU.EX2 R138, R3 ;  /* 0x00000003008a7308 */ /* 0x0002e20000000800 */
[----:B--2---:R-:W-:-:S02]  /*6800*/  F2FP.BF16.PACK_AB R2, R135, R99 ;  /* 0x000000638702723e */ /* 0x004fc400000010ff */
[----:B-1----:R-:W-:-:S04]  /*6810*/  SHF.R.U32.HI R3, RZ, 0x10, R0 ;  /* 0x00000010ff037819 */ /* 0x002fc80000011600 */
[----:B------:R-:W-:Y:S01]  /*6820*/  LOP3.LUT R0, R3, 0xff, RZ, 0xc0, !PT ;  /* 0x000000ff03007812 */ /* 0x000fe200078ec0ff */
[----:B------:R-:W-:-:S03]  /*6830*/  FFMA.FTZ R3, R160, c[0x0][0x23c], -R14 ;  /* 0x00008f00a0037a23 */ /* 0x000fc6000001080e */
[----:B------:R-:W-:Y:S01]  /*6840*/  PRMT R5, R0, 0x5410, R5 ;  /* 0x0000541000057816 */ /* 0x000fe20000000005 */
[--C-:B------:R-:W-:Y:S01]  /*6850*/  HSET2.LE.AND R0, R8, R101.reuse, PT ;  /* 0x0000006508007233 */ /* 0x100fe20003803000 */
[----:B------:R-:W1:Y:S04]  /*6860*/  MUFU.EX2 R150, R3 ;  /* 0x0000000300967308 */ /* 0x000e680000000800 */
[----:B------:R-:W-:Y:S01]  /*6870*/  LOP3.LUT R6, R0, R2, RZ, 0xc0, !PT ;  /* 0x0000000200067212 */ /* 0x000fe200078ec0ff */
[----:B------:R-:W-:Y:S01]  /*6880*/  HSET2.LE.AND R0, R7, R101, PT ;  /* 0x0000006507007233 */ /* 0x000fe20003803000 */
[----:B---3--:R-:W-:-:S04]  /*6890*/  F2FP.BF16.PACK_AB R2, R138, R96 ;  /* 0x000000608a02723e */ /* 0x008fc800000010ff */
[----:B------:R-:W-:Y:S01]  /*68a0*/  LOP3.LUT R7, R0, R2, RZ, 0xc0, !PT ;  /* 0x0000000200077212 */ /* 0x000fe200078ec0ff */
[----:B------:R-:W-:Y:S01]  /*68b0*/  HSET2.LE.AND R0, R4, R101, PT ;  /* 0x0000006504007233 */ /* 0x000fe20003803000 */
[----:B------:R-:W-:-:S04]  /*68c0*/  F2FP.BF16.PACK_AB R2, R16, R9 ;  /* 0x000000091002723e */ /* 0x000fc800000010ff */
[----:B------:R-:W-:Y:S01]  /*68d0*/  LOP3.LUT R4, R0, R2, RZ, 0xc0, !PT ;  /* 0x0000000200047212 */ /* 0x000fe200078ec0ff */
[----:B------:R-:W-:Y:S01]  /*68e0*/  HSET2.LE.AND R0, R5, R101, PT ;  /* 0x0000006505007233 */ /* 0x000fe20003803000 */
[----:B-1----:R-:W-:-:S04]  /*68f0*/  F2FP.BF16.PACK_AB R2, R150, R10 ;  /* 0x0000000a9602723e */ /* 0x002fc800000010ff */
[----:B------:R-:W-:Y:S01]  /*6900*/  LOP3.LUT R5, R0, R2, RZ, 0xc0, !PT ;  /* 0x0000000200057212 */ /* 0x000fe200078ec0ff */
[----:B------:R-:W-:-:S05]  /*6910*/  IMAD.U32 R0, RZ, RZ, UR5 ;  /* 0x00000005ff007e24 */ /* 0x000fca000f8e00ff */
[----:B------:R-:W-:Y:S01]  /*6920*/  LOP3.LUT R0, R137, UR33, R0, 0x96, !PT ;  /* 0x0000002189007c12 */ /* 0x000fe2000f8e9600 */
[----:B------:R-:W-:Y:S01]  /*6930*/  HMMA.16816.F32.BF16 R88, R4, R120, R44 ;  /* 0x000000780458723c */ /* 0x000fe2000004182c */
[----:B------:R-:W-:-:S03]  /*6940*/  IMAD.MOV.U32 R137, RZ, RZ, R174 ;  /* 0x000000ffff897224 */ /* 0x000fc600078e00ae */
[----:B------:R-:W-:-:S04]  /*6950*/  IMAD.WIDE.U32 R20, R0, -0x326172a9, RZ ;  /* 0xcd9e8d5700147825 */ /* 0x000fc800078e00ff */
[----:B------:R-:W-:Y:S01]  /*6960*/  IMAD.MOV.U32 R120, RZ, RZ, R9 ;  /* 0x000000ffff787224 */ /* 0x000fe200078e0009 */
[----:B------:R-:W-:Y:S01]  /*6970*/  LOP3.LUT R0, R21, UR16, R106, 0x96, !PT ;  /* 0x0000001015007c12 */ /* 0x000fe2000f8e966a */
[----:B------:R-:W-:Y:S01]  /*6980*/  HMMA.16816.F32.BF16 R84, R4, R128, R36 ;  /* 0x000000800454723c */ /* 0x000fe20000041824 */
[----:B------:R-:W-:Y:S01]  /*6990*/  LOP3.LUT R2, R65, UR14, R20, 0x96, !PT ;  /* 0x0000000e41027c12 */ /* 0x000fe2000f8e9614 */
[----:B------:R-:W-:Y:S02]  /*69a0*/  IMAD.MOV.U32 R46, RZ, RZ, R16 ;  /* 0x000000ffff2e7224 */ /* 0x000fe400078e0010 */
[----:B------:R-:W-:-:S04]  /*69b0*/  IMAD.WIDE.U32 R8, R0, -0x2daee0ad, RZ ;  /* 0xd2511f5300087825 */ /* 0x000fc800078e00ff */
[----:B------:R-:W-:Y:S01]  /*69c0*/  IMAD.WIDE.U32 R2, R2, -0x2daee0ad, RZ ;  /* 0xd2511f5302027825 */ /* 0x000fe200078e00ff */
[----:B------:R-:W-:Y:S01]  /*69d0*/  LOP3.LUT R9, R9, UR13, R100, 0x96, !PT ;  /* 0x0000000d09097c12 */ /* 0x000fe2000f8e9664 */
[----:B------:R-:W-:Y:S02]  /*69e0*/  HMMA.16816.F32.BF16 R160, R4, R116, R24 ;  /* 0x0000007404a0723c */ /* 0x000fe40000041818 */
[----:B------:R-:W-:Y:S01]  /*69f0*/  IMAD.MOV.U32 R129, RZ, RZ, R175 ;  /* 0x000000ffff817224 */ /* 0x000fe200078e00af */
[----:B------:R-:W-:Y:S01]  /*6a00*/  LOP3.LUT R0, R3, UR11, R8, 0x96, !PT ;  /* 0x0000000b03007c12 */ /* 0x000fe2000f8e9608 */
[----:B------:R-:W-:-:S04]  /*6a10*/  IMAD.WIDE.U32 R8, R9, -0x326172a9, RZ ;  /* 0xcd9e8d5709087825 */ /* 0x000fc800078e00ff */
[----:B------:R-:W-:Y:S01]  /*6a20*/  IMAD.MOV.U32 R117, RZ, RZ, R173 ;  /* 0x000000ffff757224 */ /* 0x000fe200078e00ad */
[C---:B------:R-:W-:Y:S01]  /*6a30*/  HMMA.16816.F32.BF16 R92, R4.reuse, R112, R28 ;  /* 0x00000070045c723c */ /* 0x040fe2000004181c */
[----:B------:R-:W-:Y:S01]  /*6a40*/  IMAD.MOV.U32 R116, RZ, RZ, R172 ;  /* 0x000000ffff747224 */ /* 0x000fe200078e00ac */
[----:B------:R-:W1:Y:S01]  /*6a50*/  LDSM.16.MT88.4 R28, [R216+0x9800] ;  /* 0x00980000d81c783b */ /* 0x000e620000004200 */
[----:B------:R-:W-:Y:S02]  /*6a60*/  IMAD.MOV.U32 R128, RZ, RZ, R144 ;  /* 0x000000ffff807224 */ /* 0x000fe400078e0090 */
[----:B------:R-:W-:Y:S02]  /*6a70*/  IMAD.MOV.U32 R36, RZ, RZ, R42 ;  /* 0x000000ffff247224 */ /* 0x000fe400078e002a */
[----:B------:R-:W-:Y:S01]  /*6a80*/  IMAD.MOV.U32 R39, RZ, RZ, R11 ;  /* 0x000000ffff277224 */ /* 0x000fe200078e000b */
[----:B------:R-:W-:Y:S01]  /*6a90*/  HMMA.16816.F32.BF16 R172, R4, R124, R48 ;  /* 0x0000007c04ac723c */ /* 0x000fe20000041830 */
[----:B------:R-:W-:-:S02]  /*6aa0*/  IMAD.MOV.U32 R44, RZ, RZ, R12 ;  /* 0x000000ffff2c7224 */ /* 0x000fc400078e000c */
[----:B------:R-:W-:Y:S02]  /*6ab0*/  IMAD.MOV.U32 R121, RZ, RZ, R10 ;  /* 0x000000ffff797224 */ /* 0x000fe400078e000a */
[----:B------:R-:W-:Y:S02]  /*6ac0*/  IMAD.MOV.U32 R38, RZ, RZ, R15 ;  /* 0x000000ffff267224 */ /* 0x000fe400078e000f */
[----:B------:R-:W-:Y:S01]  /*6ad0*/  IMAD.WIDE.U32 R48, R0, -0x326172a9, RZ ;  /* 0xcd9e8d5700307825 */ /* 0x000fe200078e00ff */
[----:B------:R-:W-:Y:S01]  /*6ae0*/  LOP3.LUT R0, R9, UR12, R64, 0x96, !PT ;  /* 0x0000000c09007c12 */ /* 0x000fe2000f8e9640 */
[----:B------:R-:W-:Y:S01]  /*6af0*/  HMMA.16816.F32.BF16 R144, R4, R108, R32 ;  /* 0x0000006c0490723c */ /* 0x000fe20000041820 */
[----:B------:R-:W-:Y:S01]  /*6b00*/  LDSM.16.MT88.4 R32, [R216+0xa800] ;  /* 0x00a80000d820783b */ /* 0x000fe20000004200 */
[----:B------:R-:W-:Y:S01]  /*6b10*/  IMAD.MOV.U32 R37, RZ, RZ, R139 ;  /* 0x000000ffff257224 */ /* 0x000fe200078e008b */
[----:B------:R-:W-:Y:S01]  /*6b20*/  LOP3.LUT R3, R49, UR10, R8, 0x96, !PT ;  /* 0x0000000a31037c12 */ /* 0x000fe2000f8e9608 */
[----:B------:R-:W-:-:S04]  /*6b30*/  IMAD.WIDE.U32 R8, R0, -0x2daee0ad, RZ ;  /* 0xd2511f5300087825 */ /* 0x000fc800078e00ff */
[----:B------:R-:W-:Y:S01]  /*6b40*/  IMAD.MOV.U32 R109, RZ, RZ, R43 ;  /* 0x000000ffff6d7224 */ /* 0x000fe200078e002b */
[C---:B------:R-:W-:Y:S01]  /*6b50*/  HMMA.16816.F32.BF16 R56, R4.reuse, R130, R56 ;  /* 0x000000820438723c */ /* 0x040fe20000041838 */
[----:B------:R-:W-:Y:S02]  /*6b60*/  FFMA.FTZ R0, R167, c[0x0][0x23c], -R19 ;  /* 0x00008f00a7007a23 */ /* 0x000fe40000010813 */
[----:B------:R-:W-:Y:S01]  /*6b70*/  IMAD.WIDE.U32 R42, R3, -0x2daee0ad, RZ ;  /* 0xd2511f53032a7825 */ /* 0x000fe200078e00ff */
[----:B------:R-:W-:Y:S01]  /*6b80*/  LOP3.LUT R3, R9, UR9, R2, 0x96, !PT ;  /* 0x0000000909037c12 */ /* 0x000fe2000f8e9602 */
[----:B------:R2:W3:Y:S02]  /*6b90*/  MUFU.EX2 R113, R0 ;  /* 0x0000000000717308 */ /* 0x0004e40000000800 */
[----:B------:R-:W-:Y:S01]  /*6ba0*/  IMAD.MOV.U32 R108, RZ, RZ, R252 ;  /* 0x000000ffff6c7224 */ /* 0x000fe200078e00fc */
[----:B------:R-:W-:Y:S01]  /*6bb0*/  LOP3.LUT R2, R43, UR7, R8, 0x96, !PT ;  /* 0x000000072b027c12 */ /* 0x000fe2000f8e9608 */
[----:B------:R-:W-:Y:S01]  /*6bc0*/  IMAD.WIDE.U32 R22, R3, -0x326172a9, RZ ;  /* 0xcd9e8d5703167825 */ /* 0x000fe200078e00ff */
[----:B------:R-:W-:Y:S03]  /*6bd0*/  HMMA.16816.F32.BF16 R72, R4, R114, R72 ;  /* 0x000000720448723c */ /* 0x000fe60000041848 */
[----:B------:R-:W-:-:S04]  /*6be0*/  IMAD.WIDE.U32 R2, R2, -0x326172a9, RZ ;  /* 0xcd9e8d5702027825 */ /* 0x000fc800078e00ff */
[----:B------:R-:W-:Y:S01]  /*6bf0*/  FFMA.FTZ R8, R203, c[0x0][0x23c], -R18 ;  /* 0x00008f00cb087a23 */ /* 0x000fe20000010812 */
[C---:B------:R-:W-:Y:S01]  /*6c00*/  LOP3.LUT R9, R2.reuse, 0xffff, RZ, 0xc0, !PT ;  /* 0x0000ffff02097812 */ /* 0x040fe200078ec0ff */
[----:B------:R-:W-:Y:S01]  /*6c10*/  IMAD.MOV.U32 R139, RZ, RZ, R251 ;  /* 0x000000ffff8b7224 */ /* 0x000fe200078e00fb */
[----:B------:R-:W-:Y:S01]  /*6c20*/  LOP3.LUT R17, R2, 0xff, RZ, 0xc0, !PT ;  /* 0x000000ff02117812 */ /* 0x000fe200078ec0ff */
[----:B--2---:R-:W-:Y:S01]  /*6c30*/  FFMA.FTZ R0, R165, c[0x0][0x23c], -R19 ;  /* 0x00008f00a5007a23 */ /* 0x004fe20000010813 */
[--C-:B------:R-:W-:Y:S01]  /*6c40*/  SHF.R.U32.HI R11, RZ, 0x10, R2.reuse ;  /* 0x00000010ff0b7819 */ /* 0x100fe20000011602 */
[----:B------:R-:W-:Y:S01]  /*6c50*/  MUFU.EX2 R203, R8 ;  /* 0x0000000800cb7308 */ /* 0x000fe20000000800 */
[----:B------:R-:W-:Y:S01]  /*6c60*/  SHF.R.U32.HI R16, RZ, 0x18, R2 ;  /* 0x00000018ff107819 */ /* 0x000fe20000011602 */
[----:B------:R-:W-:Y:S01]  /*6c70*/  IMAD.MOV.U32 R47, RZ, RZ, R80 ;  /* 0x000000ffff2f7224 */ /* 0x000fe200078e0050 */
[----:B------:R-:W-:Y:S01]  /*6c80*/  HMMA.16816.F32.BF16 R60, R4, R110, R60 ;  /* 0x0000006e043c723c */ /* 0x000fe2000004183c */
[----:B------:R-:W-:-:S02]  /*6c90*/  IMAD.MOV.U32 R45, RZ, RZ, R81 ;  /* 0x000000ffff2d7224 */ /* 0x000fc400078e0051 */
[----:B------:R-:W-:Y:S02]  /*6ca0*/  IMAD.MOV.U32 R49, RZ, RZ, R128 ;  /* 0x000000ffff317224 */ /* 0x000fe400078e0080 */
[----:B------:R2:W4:Y:S01]  /*6cb0*/  MUFU.EX2 R24, R0 ;  /* 0x0000000000187308 */ /* 0x0005220000000800 */
[----:B------:R-:W-:Y:S02]  /*6cc0*/  IMAD.MOV.U32 R131, RZ, RZ, R36 ;  /* 0x000000ffff837224 */ /* 0x000fe400078e0024 */
[----:B------:R-:W-:Y:S01]  /*6cd0*/  HMMA.16816.F32.BF16 R80, R4, R122, R52 ;  /* 0x0000007a0450723c */ /* 0x000fe20000041834 */
[----:B------:R-:W-:Y:S01]  /*6ce0*/  IMAD.MOV.U32 R128, RZ, RZ, R37 ;  /* 0x000000ffff807224 */ /* 0x000fe200078e0025 */
[----:B------:R-:W-:Y:S01]  /*6cf0*/  LDSM.16.MT88.4 R52, [R218+0xb800] ;  /* 0x00b80000da34783b */ /* 0x000fe20000004200 */
[----:B------:R-:W-:Y:S02]  /*6d00*/  IMAD.MOV.U32 R125, RZ, RZ, R38 ;  /* 0x000000ffff7d7224 */ /* 0x000fe400078e0026 */
[----:B------:R-:W-:-:S02]  /*6d10*/  IMAD.MOV.U32 R130, RZ, RZ, R39 ;  /* 0x000000ffff827224 */ /* 0x000fc400078e0027 */
[----:B------:R-:W-:Y:S01]  /*6d20*/  IMAD.MOV.U32 R114, RZ, RZ, R44 ;  /* 0x000000ffff727224 */ /* 0x000fe200078e002c */
[----:B------:R-:W-:Y:S01]  /*6d30*/  LDSM.16.MT88.4 R36, [R218+0xa800] ;  /* 0x00a80000da24783b */ /* 0x000fe20000004200 */
[C---:B------:R-:W-:Y:S01]  /*6d40*/  HMMA.16816.F32.BF16 R68, R4.reuse, R118, R68 ;  /* 0x000000760444723c */ /* 0x040fe20000041844 */
[----:B------:R-:W-:Y:S02]  /*6d50*/  IMAD.MOV.U32 R112, RZ, RZ, R116 ;  /* 0x000000ffff707224 */ /* 0x000fe400078e0074 */
[----:B------:R-:W-:Y:S02]  /*6d60*/  IMAD.MOV.U32 R51, RZ, RZ, R117 ;  /* 0x000000ffff337224 */ /* 0x000fe400078e0075 */
[----:B--2---:R-:W-:Y:S02]  /*6d70*/  FFMA.FTZ R0, R164, c[0x0][0x23c], -R19 ;  /* 0x00008f00a4007a23 */ /* 0x004fe40000010813 */
[----:B------:R-:W-:Y:S01]  /*6d80*/  IMAD.MOV.U32 R100, RZ, RZ, R136 ;  /* 0x000000ffff647224 */ /* 0x000fe200078e0088 */
[----:B------:R-:W-:Y:S01]  /*6d90*/  HMMA.16816.F32.BF16 R76, R4, R126, R76 ;  /* 0x0000007e044c723c */ /* 0x000fe2000004184c */
[----:B------:R2:W-:Y:S01]  /*6da0*/  MUFU.EX2 R252, R0 ;  /* 0x0000000000fc7308 */ /* 0x0005e20000000800 */
[----:B------:R-:W-:-:S02]  /*6db0*/  IMAD.MOV.U32 R65, RZ, RZ, R137 ;  /* 0x000000ffff417224 */ /* 0x000fc400078e0089 */
[----:B------:R-:W-:Y:S02]  /*6dc0*/  IMAD.MOV.U32 R50, RZ, RZ, R108 ;  /* 0x000000ffff327224 */ /* 0x000fe400078e006c */
[----:B------:R-:W-:Y:S02]  /*6dd0*/  IMAD.MOV.U32 R64, RZ, RZ, R109 ;  /* 0x000000ffff407224 */ /* 0x000fe400078e006d */
[----:B------:R-:W-:Y:S02]  /*6de0*/  IMAD.MOV.U32 R43, RZ, RZ, R120 ;  /* 0x000000ffff2b7224 */ /* 0x000fe400078e0078 */
[----:B------:R-:W-:Y:S02]  /*6df0*/  IMAD.MOV.U32 R115, RZ, RZ, R121 ;  /* 0x000000ffff737224 */ /* 0x000fe400078e0079 */
[----:B------:R-:W-:Y:S02]  /*6e00*/  IMAD.MOV.U32 R124, RZ, RZ, R149 ;  /* 0x000000ffff7c7224 */ /* 0x000fe400078e0095 */
[----:B------:R-:W-:-:S02]  /*6e10*/  IMAD.MOV.U32 R127, RZ, RZ, R99 ;  /* 0x000000ffff7f7224 */ /* 0x000fc400078e0063 */
[----:B------:R-:W-:Y:S01]  /*6e20*/  IMAD.MOV.U32 R126, RZ, RZ, R96 ;  /* 0x000000ffff7e7224 */ /* 0x000fe200078e0060 */
[----:B--2---:R-:W-:Y:S01]  /*6e30*/  LOP3.LUT R0, R3, UR17, R22, 0x96, !PT ;  /* 0x0000001103007c12 */ /* 0x004fe2000f8e9616 */
[----:B------:R-:W-:-:S03]  /*6e40*/  FFMA.FTZ R3, R166, c[0x0][0x23c], -R19 ;  /* 0x00008f00a6037a23 */ /* 0x000fc60000010813 */
[C---:B------:R-:W-:Y:S01]  /*6e50*/  LOP3.LUT R2, R0.reuse, 0xffff, RZ, 0xc0, !PT ;  /* 0x0000ffff00027812 */ /* 0x040fe200078ec0ff */
[----:B------:R2:W-:Y:S01]  /*6e60*/  MUFU.EX2 R251, R3 ;  /* 0x0000000300fb7308 */ /* 0x0005e20000000800 */
[----:B------:R-:W-:Y:S02]  /*6e70*/  LOP3.LUT R15, R0, 0xff, RZ, 0xc0, !PT ;  /* 0x000000ff000f7812 */ /* 0x000fe400078ec0ff */
[--C-:B------:R-:W-:Y:S02]  /*6e80*/  SHF.R.U32.HI R10, RZ, 0x10, R0.reuse ;  /* 0x00000010ff0a7819 */ /* 0x100fe40000011600 */
[----:B------:R-:W-:Y:S02]  /*6e90*/  SHF.R.U32.HI R12, RZ, 0x18, R0 ;  /* 0x00000018ff0c7819 */ /* 0x000fe40000011600 */
[----:B------:R-:W-:Y:S01]  /*6ea0*/  SHF.R.U32.HI R0, RZ, 0x8, R2 ;  /* 0x00000008ff007819 */ /* 0x000fe20000011602 */
[----:B------:R-:W-:Y:S01]  /*6eb0*/  FFMA.FTZ R2, R201, c[0x0][0x23c], -R18 ;  /* 0x00008f00c9027a23 */ /* 0x000fe20000010812 */
[----:B------:R-:W-:-:S02]  /*6ec0*/  LOP3.LUT R8, R10, 0xff, RZ, 0xc0, !PT ;  /* 0x000000ff0a087812 */ /* 0x000fc400078ec0ff */
[----:B------:R-:W-:Y:S01]  /*6ed0*/  PRMT R0, R15, 0x5410, R0 ;  /* 0x000054100f007816 */ /* 0x000fe20000000000 */
[----:B------:R1:W1:Y:S01]  /*6ee0*/  MUFU.EX2 R201, R2 ;  /* 0x0000000200c97308 */ /* 0x0002620000000800 */
[----:B------:R-:W-:Y:S01]  /*6ef0*/  PRMT R8, R8, 0x5410, R12 ;  /* 0x0000541008087816 */ /* 0x000fe2000000000c */
[----:B------:R-:W-:Y:S01]  /*6f00*/  IMAD.MOV.U32 R15, RZ, RZ, R151 ;  /* 0x000000ffff0f7224 */ /* 0x000fe200078e0097 */
[----:B--2---:R-:W-:Y:S01]  /*6f10*/  SHF.R.U32.HI R3, RZ, 0x8, R9 ;  /* 0x00000008ff037819 */ /* 0x004fe20000011609 */
[----:B------:R-:W-:Y:S01]  /*6f20*/  HSET2.LE.AND R0, R0, R101, PT ;  /* 0x0000006500007233 */ /* 0x000fe20003803000 */
[----:B------:R-:W-:Y:S01]  /*6f30*/  LOP3.LUT R9, R11, 0xff, RZ, 0xc0, !PT ;  /* 0x000000ff0b097812 */ /* 0x000fe200078ec0ff */
[----:B------:R-:W-:Y:S01]  /*6f40*/  IMAD.MOV.U32 R11, RZ, RZ, R45 ;  /* 0x000000ffff0b7224 */ /* 0x000fe200078e002d */
[----:B------:R-:W-:Y:S01]  /*6f50*/  PRMT R10, R17, 0x5410, R3 ;  /* 0x00005410110a7816 */ /* 0x000fe20000000003 */
[----:B------:R-:W-:Y:S01]  /*6f60*/  FFMA.FTZ R3, R200, c[0x0][0x23c], -R18 ;  /* 0x00008f00c8037a23 */ /* 0x000fe20000010812 */
[----:B------:R-:W-:Y:S01]  /*6f70*/  PRMT R9, R9, 0x5410, R16 ;  /* 0x0000541009097816 */ /* 0x000fe20000000010 */
[----:B---3--:R-:W-:-:S02]  /*6f80*/  IMAD.MOV.U32 R200, RZ, RZ, R113 ;  /* 0x000000ffffc87224 */ /* 0x008fc400078e0071 */
[----:B------:R-:W-:Y:S01]  /*6f90*/  IMAD.MOV.U32 R17, RZ, RZ, R46 ;  /* 0x000000ffff117224 */ /* 0x000fe200078e002e */
[----:B------:R2:W-:Y:S01]  /*6fa0*/  MUFU.EX2 R107, R3 ;  /* 0x00000003006b7308 */ /* 0x0005e20000000800 */
[----:B------:R-:W-:Y:S02]  /*6fb0*/  IMAD.MOV.U32 R113, RZ, RZ, R47 ;  /* 0x000000ffff717224 */ /* 0x000fe400078e002f */
[----:B-1----:R-:W-:Y:S01]  /*6fc0*/  FFMA.FTZ R2, R202, c[0x0][0x23c], -R18 ;  /* 0x00008f00ca027a23 */ /* 0x002fe20000010812 */
[----:B------:R-:W-:Y:S01]  /*6fd0*/  LDSM.16.MT88.4 R44, [R216+0xb800] ;  /* 0x00b80000d82c783b */ /* 0x000fe20000004200 */
[----:B----4-:R-:W-:Y:S02]  /*6fe0*/  IMAD.MOV.U32 R202, RZ, RZ, R24 ;  /* 0x000000ffffca7224 */ /* 0x010fe400078e0018 */
[----:B------:R-:W-:Y:S01]  /*6ff0*/  IMAD.MOV.U32 R16, RZ, RZ, R150 ;  /* 0x000000ffff107224 */ /* 0x000fe200078e0096 */
[----:B------:R-:W1:Y:S01]  /*7000*/  LDSM.16.MT88.4 R24, [R218+0x9800] ;  /* 0x00980000da18783b */ /* 0x000e620000004200 */
[----:B------:R3:W4:Y:S01]  /*7010*/  MUFU.EX2 R106, R2 ;  /* 0x00000002006a7308 */ /* 0x0007220000000800 */
[----:B------:R-:W-:-:S02]  /*7020*/  IMAD.MOV.U32 R12, RZ, RZ, R98 ;  /* 0x000000ffff0c7224 */ /* 0x000fc400078e0062 */
[----:B--2---:R-:W-:Y:S01]  /*7030*/  IMAD.MOV.U32 R3, RZ, RZ, R97 ;  /* 0x000000ffff037224 */ /* 0x004fe200078e0061 */
[----:B---3--:R-:W-:-:S04]  /*7040*/  F2FP.BF16.PACK_AB R2, R202, R200 ;  /* 0x000000c8ca02723e */ /* 0x008fc800000010ff */
[----:B------:R-:W-:Y:S01]  /*7050*/  LOP3.LUT R4, R0, R2, RZ, 0xc0, !PT ;  /* 0x0000000200047212 */ /* 0x000fe200078ec0ff */
[----:B------:R-:W-:Y:S01]  /*7060*/  HSET2.LE.AND R0, R8, R101, PT ;  /* 0x0000006508007233 */ /* 0x000fe20003803000 */
[----:B------:R-:W-:Y:S01]  /*7070*/  F2FP.BF16.PACK_AB R2, R201, R203 ;  /* 0x000000cbc902723e */ /* 0x000fe200000010ff */
[----:B------:R-:W-:-:S03]  /*7080*/  IMAD.MOV.U32 R8, RZ, RZ, R139 ;  /* 0x000000ffff087224 */ /* 0x000fc600078e008b */
[----:B------:R-:W-:Y:S01]  /*7090*/  LOP3.LUT R5, R0, R2, RZ, 0xc0, !PT ;  /* 0x0000000200057212 */ /* 0x000fe200078ec0ff */
[----:B------:R-:W-:Y:S01]  /*70a0*/  HSET2.LE.AND R0, R10, R101, PT ;  /* 0x000000650a007233 */ /* 0x000fe20003803000 */
[----:B------:R-:W-:Y:S01]  /*70b0*/  F2FP.BF16.PACK_AB R2, R251, R252 ;  /* 0x000000fcfb02723e */ /* 0x000fe200000010ff */
[----:B------:R-:W-:-:S03]  /*70c0*/  IMAD.MOV.U32 R10, RZ, RZ, R135 ;  /* 0x000000ffff0a7224 */ /* 0x000fc600078e0087 */
[----:B------:R-:W-:Y:S01]  /*70d0*/  LOP3.LUT R6, R0, R2, RZ, 0xc0, !PT ;  /* 0x0000000200067212 */ /* 0x000fe200078ec0ff */
[----:B------:R-:W-:Y:S01]  /*70e0*/  HSET2.LE.AND R0, R9, R101, PT ;  /* 0x0000006509007233 */ /* 0x000fe20003803000 */
[----:B----4-:R-:W-:Y:S01]  /*70f0*/  F2FP.BF16.PACK_AB R2, R107, R106 ;  /* 0x0000006a6b02723e */ /* 0x010fe200000010ff */
[----:B------:R-:W-:-:S03]  /*7100*/  IMAD.MOV.U32 R9, RZ, RZ, R138 ;  /* 0x000000ffff097224 */ /* 0x000fc600078e008a */
[----:B------:R-:W-:Y:S01]  /*7110*/  LOP3.LUT R7, R0, R2, RZ, 0xc0, !PT ;  /* 0x0000000200077212 */ /* 0x000fe200078ec0ff */
[----:B------:R-:W-:-:S06]  /*7120*/  IMAD.MOV.U32 R2, RZ, RZ, R134 ;  /* 0x000000ffff027224 */ /* 0x000fcc00078e0086 */
[C---:B------:R-:W-:Y:S07]  /*7130*/  HMMA.16816.F32.BF16 R116, R4.reuse, R28, R208 ;  /* 0x0000001c0474723c */ /* 0x040fee00000418d0 */
[----:B------:R-:W-:Y:S01]  /*7140*/  IMAD.MOV.U32 R208, RZ, RZ, R132 ;  /* 0x000000ffffd07224 */ /* 0x000fe200078e0084 */
[----:B-1----:R-:W-:Y:S01]  /*7150*/  HMMA.16816.F32.BF16 R136, R4, R26, R176 ;  /* 0x0000001a0488723c */ /* 0x002fe200000418b0 */
[----:B------:R-:W-:Y:S01]  /*7160*/  IMAD.MOV.U32 R210, RZ, RZ, R2 ;  /* 0x000000ffffd27224 */ /* 0x000fe200078e0002 */
[----:B------:R-:W-:Y:S01]  /*7170*/  LOP3.LUT R2, R41, UR14, R20, 0x96, !PT ;  /* 0x0000000e29027c12 */ /* 0x000fe2000f8e9614 */
[----:B------:R-:W-:Y:S01]  /*7180*/  IMAD.MOV.U32 R209, RZ, RZ, R133 ;  /* 0x000000ffffd17224 */ /* 0x000fe200078e0085 */
[----:B------:R-:W-:Y:S01]  /*7190*/  LOP3.LUT R0, R21, UR16, R208, 0x96, !PT ;  /* 0x0000001015007c12 */ /* 0x000fe2000f8e96d0 */
[----:B------:R-:W-:-:S02]  /*71a0*/  IMAD.MOV.U32 R211, RZ, RZ, R148 ;  /* 0x000000ffffd37224 */ /* 0x000fc400078e0094 */
[----:B------:R-:W-:Y:S01]  /*71b0*/  IMAD.MOV.U32 R209, RZ, RZ, R9 ;  /* 0x000000ffffd17224 */ /* 0x000fe200078e0009 */
[----:B------:R-:W-:Y:S01]  /*71c0*/  HMMA.16816.F32.BF16 R132, R4, R24, R204 ;  /* 0x000000180484723c */ /* 0x000fe200000418cc */
[----:B------:R-:W-:-:S06]  /*71d0*/  IMAD.MOV.U32 R208, RZ, RZ, R10 ;  /* 0x000000ffffd07224 */ /* 0x000fcc00078e000a */
[----:B------:R-:W-:Y:S01]  /*71e0*/  IMAD.MOV.U32 R206, RZ, RZ, R3 ;  /* 0x000000ffffce7224 */ /* 0x000fe200078e0003 */
[----:B------:R-:W-:Y:S01]  /*71f0*/  HMMA.16816.F32.BF16 R148, R4, R32, R196 ;  /* 0x000000200494723c */ /* 0x000fe200000418c4 */
[----:B------:R-:W-:-:S04]  /*7200*/  IMAD.WIDE.U32 R2, R2, -0x2daee0ad, RZ ;  /* 0xd2511f5302027825 */ /* 0x000fc800078e00ff */
[----:B------:R-:W-:Y:S02]  /*7210*/  IMAD.MOV.U32 R207, RZ, RZ, R8 ;  /* 0x000000ffffcf7224 */ /* 0x000fe400078e0008 */
[----:B------:R-:W-:Y:S01]  /*7220*/  IMAD.MOV.U32 R197, RZ, RZ, R16 ;  /* 0x000000ffffc57224 */ /* 0x000fe200078e0010 */
[----:B------:R-:W-:Y:S01]  /*7230*/  HMMA.16816.F32.BF16 R164, R4, R36, R192 ;  /* 0x0000002404a4723c */ /* 0x000fe200000418c0 */
[----:B------:R-:W-:-:S07]  /*7240*/  IMAD.MOV.U32 R196, RZ, RZ, R17 ;  /* 0x000000ffffc47224 */ /* 0x000fce00078e0011 */
[----:B------:R-:W-:Y:S01]  /*7250*/  HMMA.16816.F32.BF16 R96, R4, R44, R188 ;  /* 0x0000002c0460723c */ /* 0x000fe200000418bc */
[----:B------:R-:W-:-:S07]  /*7260*/  IMAD.MOV.U32 R192, RZ, RZ, R43 ;  /* 0x000000ffffc07224 */ /* 0x000fce00078e002b */
[----:B------:R-:W-:Y:S01]  /*7270*/  HMMA.16816.F32.BF16 R180, R4, R52, R180 ;  /* 0x0000003404b4723c */ /* 0x000fe200000418b4 */
[----:B------:R-:W-:Y:S02]  /*7280*/  IMAD.MOV.U32 R188, RZ, RZ, R64 ;  /* 0x000000ffffbc7224 */ /* 0x000fe400078e0040 */
[----:B------:R-:W-:-:S05]  /*7290*/  IMAD.MOV.U32 R189, RZ, RZ, R49 ;  /* 0x000000ffffbd7224 */ /* 0x000fca00078e0031 */
[C---:B------:R-:W-:Y:S08]  /*72a0*/  HMMA.16816.F32.BF16 R120, R4.reuse, R30, R184 ;  /* 0x0000001e0478723c */ /* 0x040ff000000418b8 */
[----:B------:R-:W-:Y:S01]  /*72b0*/  HMMA.16816.F32.BF16 R152, R4, R34, R152 ;  /* 0x000000220498723c */ /* 0x000fe20000041898 */
[----:B------:R-:W-:Y:S02]  /*72c0*/  IMAD.MOV.U32 R186, RZ, RZ, R100 ;  /* 0x000000ffffba7224 */ /* 0x000fe400078e0064 */
[----:B------:R-:W-:-:S02]  /*72d0*/  IMAD.MOV.U32 R187, RZ, RZ, R65 ;  /* 0x000000ffffbb7224 */ /* 0x000fc400078e0041 */
[----:B------:R-:W-:-:S03]  /*72e0*/  IMAD.MOV.U32 R185, RZ, RZ, R51 ;  /* 0x000000ffffb97224 */ /* 0x000fc600078e0033 */
[C---:B------:R-:W-:Y:S08]  /*72f0*/  HMMA.16816.F32.BF16 R168, R4.reuse, R38, R168 ;  /* 0x0000002604a8723c */ /* 0x040ff000000418a8 */
[C---:B------:R-:W-:Y:S08]  /*7300*/  HMMA.16816.F32.BF16 R108, R4.reuse, R46, R156 ;  /* 0x0000002e046c723c */ /* 0x040ff0000004189c */
[----:B------:R-:W-:Y:S01]  /*7310*/  HMMA.16816.F32.BF16 R176, R4, R54, R140 ;  /* 0x0000003604b0723c */ /* 0x000fe2000004188c */
[----:B------:R-:W-:Y:S01]  /*7320*/  IMAD.MOV.U32 R51, RZ, RZ, R217 ;  /* 0x000000ffff337224 */ /* 0x000fe200078e00d9 */
[----:B------:R-:W-:Y:S01]  /*7330*/  LDSM.16.MT88.4 R140, [R218+0x9c00] ;  /* 0x009c0000da8c783b */ /* 0x000fe20000004200 */
[----:B------:R-:W-:-:S02]  /*7340*/  FFMA.FTZ R9, R237, c[0x0][0x23c], -R18 ;  /* 0x00008f00ed097a23 */ /* 0x000fc40000010812 */
[----:B------:R-:W-:Y:S01]  /*7350*/  IMAD.MOV.U32 R198, RZ, RZ, R15 ;  /* 0x000000ffffc67224 */ /* 0x000fe200078e000f */
[----:B------:R-:W-:Y:S01]  /*7360*/  LDSM.16.MT88.4 R156, [R216+0xac00] ;  /* 0x00ac0000d89c783b */ /* 0x000fe20000004200 */
[----:B------:R-:W-:-:S04]  /*7370*/  IMAD.WIDE.U32 R4, R0, -0x2daee0ad, RZ ;  /* 0xd2511f5300047825 */ /* 0x000fc800078e00ff */
[----:B------:R-:W-:Y:S01]  /*7380*/  IMAD.MOV.U32 R195, RZ, RZ, R11 ;  /* 0x000000ffffc37224 */ /* 0x000fe200078e000b */
[----:B------:R-:W-:Y:S01]  /*7390*/  LOP3.LUT R5, R5, UR13, R66, 0x96, !PT ;  /* 0x0000000d05057c12 */ /* 0x000fe2000f8e9642 */
[----:B------:R-:W-:Y:S01]  /*73a0*/  IMAD.MOV.U32 R191, RZ, RZ, R130 ;  /* 0x000000ffffbf7224 */ /* 0x000fe200078e0082 */
[----:B------:R-:W-:Y:S01]  /*73b0*/  LOP3.LUT R0, R3, UR11, R4, 0x96, !PT ;  /* 0x0000000b03007c12 */ /* 0x000fe2000f8e9604 */
[----:B------:R-:W-:Y:S02]  /*73c0*/  IMAD.MOV.U32 R190, RZ, RZ, R131 ;  /* 0x000000ffffbe7224 */ /* 0x000fe400078e0083 */
[----:B------:R-:W-:-:S04]  /*73d0*/  IMAD.WIDE.U32 R4, R5, -0x326172a9, RZ ;  /* 0xcd9e8d5705047825 */ /* 0x000fc800078e00ff */
[----:B------:R-:W-:Y:S01]  /*73e0*/  IMAD.WIDE.U32 R20, R0, -0x326172a9, RZ ;  /* 0xcd9e8d5700147825 */ /* 0x000fe200078e00ff */
[----:B------:R-:W-:-:S03]  /*73f0*/  LOP3.LUT R3, R5, UR12, R40, 0x96, !PT ;  /* 0x0000000c05037c12 */ /* 0x000fc6000f8e9628 */
[----:B------:R-:W-:Y:S01]  /*7400*/  IMAD.MOV.U32 R199, RZ, RZ, R12 ;  /* 0x000000ffffc77224 */ /* 0x000fe200078e000c */
[----:B------:R-:W-:Y:S01]  /*7410*/  LOP3.LUT R0, R21, UR10, R4, 0x96, !PT ;  /* 0x0000000a15007c12 */ /* 0x000fe2000f8e9604 */
[----:B------:R-:W-:Y:S02]  /*7420*/  FFMA.FTZ R6, R236, c[0x0][0x23c], -R13 ;  /* 0x00008f00ec067a23 */ /* 0x000fe4000001080d */
[----:B------:R-:W-:-:S04]  /*7430*/  IMAD.WIDE.U32 R4, R3, -0x2daee0ad, RZ ;  /* 0xd2511f5303047825 */ /* 0x000fc800078e00ff */
[----:B------:R-:W-:Y:S01]  /*7440*/  IMAD.WIDE.U32 R40, R0, -0x2daee0ad, RZ ;  /* 0xd2511f5300287825 */ /* 0x000fe200078e00ff */
[----:B------:R1:W-:Y:S03]  /*7450*/  MUFU.EX2 R100, R6 ;  /* 0x0000000600647308 */ /* 0x0003e60000000800 */
[----:B------:R-:W-:Y:S02]  /*7460*/  FFMA.FTZ R0, R234, c[0x0][0x23c], -R13 ;  /* 0x00008f00ea007a23 */ /* 0x000fe4000001080d */
[----:B------:R-:W-:Y:S02]  /*7470*/  IMAD.MOV.U32 R184, RZ, RZ, R112 ;  /* 0x000000ffffb87224 */ /* 0x000fe400078e0070 */
[----:B------:R-:W-:Y:S02]  /*7480*/  IMAD.MOV.U32 R112, RZ, RZ, R219 ;  /* 0x000000ffff707224 */ /* 0x000fe400078e00db */
[----:B------:R-:W-:-:S02]  /*7490*/  IMAD.MOV.U32 R194, RZ, RZ, R114 ;  /* 0x000000ffffc27224 */ /* 0x000fc400078e0072 */
[----:B------:R-:W-:Y:S02]  /*74a0*/  IMAD.MOV.U32 R193, RZ, RZ, R115 ;  /* 0x000000ffffc17224 */ /* 0x000fe400078e0073 */
[----:B------:R-:W-:Y:S02]  /*74b0*/  IMAD.MOV.U32 R204, RZ, RZ, R127 ;  /* 0x000000ffffcc7224 */ /* 0x000fe400078e007f */
[----:B------:R-:W-:Y:S01]  /*74c0*/  IMAD.MOV.U32 R205, RZ, RZ, R126 ;  /* 0x000000ffffcd7224 */ /* 0x000fe200078e007e */
[----:B-1----:R-:W-:Y:S01]  /*74d0*/  LOP3.LUT R6, R5, UR9, R2, 0x96, !PT ;  /* 0x0000000905067c12 */ /* 0x002fe2000f8e9602 */
[----:B------:R1:W-:Y:S01]  /*74e0*/  MUFU.EX2 R66, R0 ;  /* 0x0000000000427308 */ /* 0x0003e20000000800 */
[----:B------:R-:W-:Y:S01]  /*74f0*/  LOP3.LUT R2, R41, UR7, R4, 0x96, !PT ;  /* 0x0000000729027c12 */ /* 0x000fe2000f8e9604 */
[--C-:B------:R-:W-:Y:S01]  /*7500*/  FFMA.FTZ R4, R215, c[0x0][0x23c], -R13.reuse ;  /* 0x00008f00d7047a23 */ /* 0x100fe2000001080d */
[----:B------:R2:W5:Y:S03]  /*7510*/  LDL.LU R219, [R1+0x84] ;  /* 0x0000840001db7983 */ /* 0x0005660000300800 */
[----:B------:R-:W-:Y:S01]  /*7520*/  IMAD.WIDE.U32 R2, R2, -0x326172a9, RZ ;  /* 0xcd9e8d5702027825 */ /* 0x000fe200078e00ff */
[----:B------:R2:W5:Y:S01]  /*7530*/  LDL.LU R217, [R1+0x80] ;  /* 0x0000800001d97983 */ /* 0x0005620000300800 */
[----:B------:R3:W-:Y:S02]  /*7540*/  MUFU.EX2 R67, R4 ;  /* 0x0000000400437308 */ /* 0x0007e40000000800 */
[----:B------:R-:W-:-:S02]  /*7550*/  FFMA.FTZ R5, R212, c[0x0][0x23c], -R13 ;  /* 0x00008f00d4057a23 */ /* 0x000fc4000001080d */
[----:B------:R-:W-:Y:S01]  /*7560*/  IMAD.WIDE.U32 R16, R6, -0x326172a9, RZ ;  /* 0xcd9e8d5706107825 */ /* 0x000fe200078e00ff */
[----:B-1----:R-:W-:-:S03]  /*7570*/  LOP3.LUT R0, R2, 0xffff, RZ, 0xc0, !PT ;  /* 0x0000ffff02007812 */ /* 0x002fc600078ec0ff */
[----:B------:R1:W4:Y:S01]  /*7580*/  MUFU.EX2 R65, R5 ;  /* 0x0000000500417308 */ /* 0x0003220000000800 */
[----:B------:R-:W-:Y:S02]  /*7590*/  IMAD.MOV.U32 R212, RZ, RZ, R51 ;  /* 0x000000ffffd47224 */ /* 0x000fe400078e0033 */
[----:B------:R-:W-:Y:S02]  /*75a0*/  IMAD.MOV.U32 R215, RZ, RZ, R50 ;  /* 0x000000ffffd77224 */ /* 0x000fe400078e0032 */
[----:B------:R-:W-:Y:S01]  /*75b0*/  IMAD.MOV.U32 R236, RZ, RZ, R124 ;  /* 0x000000ffffec7224 */ /* 0x000fe200078e007c */
[----:B---3--:R-:W-:Y:S01]  /*75c0*/  SHF.R.U32.HI R4, RZ, 0x8, R0 ;  /* 0x00000008ff047819 */ /* 0x008fe20000011600 */
[----:B------:R-:W-:Y:S01]  /*75d0*/  IMAD.MOV.U32 R234, RZ, RZ, R125 ;  /* 0x000000ffffea7224 */ /* 0x000fe200078e007d */
[----:B------:R-:W-:Y:S01]  /*75e0*/  LOP3.LUT R0, R2, 0xff, RZ, 0xc0, !PT ;  /* 0x000000ff02007812 */ /* 0x000fe200078ec0ff */
[----:B------:R-:W-:Y:S03]  /*75f0*/  LDSM.16.MT88.4 R124, [R216+0x9c00] ;  /* 0x009c0000d87c783b */ /* 0x000fe60000004200 */
[----:B------:R-:W-:Y:S01]  /*7600*/  PRMT R8, R0, 0x5410, R4 ;  /* 0x0000541000087816 */ /* 0x000fe20000000004 */
[----:B------:R-:W-:Y:S01]  /*7610*/  FFMA.FTZ R4, R214, c[0x0][0x23c], -R14 ;  /* 0x00008f00d6047a23 */ /* 0x000fe2000001080e */
[----:B------:R-:W-:Y:S01]  /*7620*/  SHF.R.U32.HI R0, RZ, 0x10, R2 ;  /* 0x00000010ff007819 */ /* 0x000fe20000011602 */
[----:B------:R-:W-:Y:S01]  /*7630*/  IMAD.MOV.U32 R214, RZ, RZ, R112 ;  /* 0x000000ffffd67224 */ /* 0x000fe200078e0070 */
[----:B-1----:R-:W-:Y:S01]  /*7640*/  SHF.R.U32.HI R5, RZ, 0x18, R2 ;  /* 0x00000018ff057819 */ /* 0x002fe20000011602 */
[----:B------:R1:W-:Y:S01]  /*7650*/  MUFU.EX2 R64, R4 ;  /* 0x0000000400407308 */ /* 0x0003e20000000800 */
[----:B------:R-:W-:Y:S01]  /*7660*/  LOP3.LUT R2, R3, UR17, R16, 0x96, !PT ;  /* 0x0000001103027c12 */ /* 0x000fe2000f8e9610 */
[----:B------:R-:W-:Y:S01]  /*7670*/  FFMA.FTZ R3, R213, c[0x0][0x23c], -R14 ;  /* 0x00008f00d5037a23 */ /* 0x000fe2000001080e */
[----:B------:R-:W-:Y:S01]  /*7680*/  LOP3.LUT R0, R0, 0xff, RZ, 0xc0, !PT ;  /* 0x000000ff00007812 */ /* 0x000fe200078ec0ff */
[----:B------:R-:W-:Y:S01]  /*7690*/  IMAD.MOV.U32 R213, RZ, RZ, R113 ;  /* 0x000000ffffd57224 */ /* 0x000fe200078e0071 */
[----:B------:R-:W-:-:S02]  /*76a0*/  LOP3.LUT R6, R2, 0xff, RZ, 0xc0, !PT ;  /* 0x000000ff02067812 */ /* 0x000fc400078ec0ff */
[----:B------:R-:W-:Y:S01]  /*76b0*/  PRMT R7, R0, 0x5410, R5 ;  /* 0x0000541000077816 */ /* 0x000fe20000000005 */
[----:B------:R3:W2:Y:S01]  /*76c0*/  MUFU.EX2 R51, R3 ;  /* 0x0000000300337308 */ /* 0x0006a20000000800 */
[----:B------:R-:W-:Y:S02]  /*76d0*/  LOP3.LUT R0, R2, 0xffff, RZ, 0xc0, !PT ;  /* 0x0000ffff02007812 */ /* 0x000fe400078ec0ff */
[----:B------:R-:W-:Y:S02]  /*76e0*/  SHF.R.U32.HI R5, RZ, 0x18, R2 ;  /* 0x00000018ff057819 */ /* 0x000fe40000011602 */
[----:B-1----:R-:W-:-:S04]  /*76f0*/  SHF.R.U32.HI R4, RZ, 0x8, R0 ;  /* 0x00000008ff047819 */ /* 0x002fc80000011600 */
[----:B------:R-:W-:Y:S02]  /*7700*/  PRMT R4, R6, 0x5410, R4 ;  /* 0x0000541006047816 */ /* 0x000fe40000000004 */
[----:B---3--:R-:W-:Y:S01]  /*7710*/  SHF.R.U32.HI R3, RZ, 0x10, R2 ;  /* 0x00000010ff037819 */ /* 0x008fe20000011602 */
[----:B------:R-:W-:Y:S02]  /*7720*/  FFMA.FTZ R2, R242, c[0x0][0x23c], -R14 ;  /* 0x00008f00f2027a23 */ /* 0x000fe4000001080e */
[----:B------:R-:W-:Y:S01]  /*7730*/  IMAD.MOV.U32 R242, RZ, RZ, R128 ;  /* 0x000000fffff27224 */ /* 0x000fe200078e0080 */
[----:B------:R-:W-:Y:S01]  /*7740*/  LOP3.LUT R0, R3, 0xff, RZ, 0xc0, !PT ;  /* 0x000000ff03007812 */ /* 0x000fe200078ec0ff */
[----:B------:R-:W-:Y:S01]  /*7750*/  FFMA.FTZ R3, R238, c[0x0][0x23c], -R14 ;  /* 0x00008f00ee037a23 */ /* 0x000fe2000001080e */
[----:B------:R4:W-:Y:S01]  /*7760*/  MUFU.EX2 R50, R2 ;  /* 0x0000000200327308 */ /* 0x0009e20000000800 */
[----:B------:R-:W-:Y:S01]  /*7770*/  IMAD.MOV.U32 R238, RZ, RZ, R129 ;  /* 0x000000ffffee7224 */ /* 0x000fe200078e0081 */
[----:B------:R-:W-:Y:S01]  /*7780*/  PRMT R5, R0, 0x5410, R5 ;  /* 0x0000541000057816 */ /* 0x000fe20000000005 */
[----:B------:R-:W-:-:S05]  /*7790*/  HSET2.LE.AND R0, R8, R101, PT ;  /* 0x0000006508007233 */ /* 0x000fca0003803000 */
[----:B------:R-:W1:Y:S01]  /*77a0*/  MUFU.EX2 R49, R3 ;  /* 0x0000000300317308 */ /* 0x000e620000000800 */
[----:B----4-:R-:W-:-:S04]  /*77b0*/  F2FP.BF16.PACK_AB R2, R65, R67 ;  /* 0x000000434102723e */ /* 0x010fc800000010ff */
[----:B------:R-:W-:Y:S01]  /*77c0*/  LOP3.LUT R6, R0, R2, RZ, 0xc0, !PT ;  /* 0x0000000200067212 */ /* 0x000fe200078ec0ff */
[----:B------:R-:W-:Y:S01]  /*77d0*/  HSET2.LE.AND R0, R7, R101, PT ;  /* 0x0000006507007233 */ /* 0x000fe20003803000 */
[----:B--2---:R-:W-:-:S04]  /*77e0*/  F2FP.BF16.PACK_AB R2, R51, R64 ;  /* 0x000000403302723e */ /* 0x004fc800000010ff */
[----:B------:R-:W-:Y:S01]  /*77f0*/  LOP3.LUT R7, R0, R2, RZ, 0xc0, !PT ;  /* 0x0000000200077212 */ /* 0x000fe200078ec0ff */
[----:B------:R-:W-:Y:S01]  /*7800*/  HSET2.LE.AND R0, R4, R101, PT ;  /* 0x0000006504007233 */ /* 0x000fe20003803000 */
[----:B------:R-:W-:-:S04]  /*7810*/  F2FP.BF16.PACK_AB R2, R66, R100 ;  /* 0x000000644202723e */ /* 0x000fc800000010ff */
[----:B------:R-:W-:Y:S01]  /*7820*/  LOP3.LUT R4, R0, R2, RZ, 0xc0, !PT ;  /* 0x0000000200047212 */ /* 0x000fe200078ec0ff */
[----:B------:R-:W-:Y:S01]  /*7830*/  HSET2.LE.AND R0, R5, R101, PT ;  /* 0x0000006505007233 */ /* 0x000fe20003803000 */
[----:B-1----:R-:W-:-:S04]  /*7840*/  F2FP.BF16.PACK_AB R2, R49, R50 ;  /* 0x000000323102723e */ /* 0x002fc800000010ff */
[----:B------:R-:W-:Y:S01]  /*7850*/  LOP3.LUT R5, R0, R2, RZ, 0xc0, !PT ;  /* 0x0000000200057212 */ /* 0x000fe200078ec0ff */
[----:B------:R-:W-:Y:S01]  /*7860*/  FFMA.FTZ R0, R235, c[0x0][0x23c], -R19 ;  /* 0x00008f00eb007a23 */ /* 0x000fe20000010813 */
[----:B------:R-:W-:-:S03]  /*7870*/  LOP3.LUT R2, R23, UR8, R48, 0x96, !PT ;  /* 0x0000000817027c12 */ /* 0x000fc6000f8e9630 */
[----:B------:R1:W-:Y:S02]  /*7880*/  MUFU.EX2 R43, R0 ;  /* 0x00000000002b7308 */ /* 0x0003e40000000800 */
[----:B------:R-:W-:Y:S01]  /*7890*/  HMMA.16816.F32.BF16 R60, R4, R34, R60 ;  /* 0x00000022043c723c */ /* 0x000fe2000004183c */
[----:B------:R-:W-:-:S05]  /*78a0*/  IMAD.WIDE.U32 R2, R2, -0x2daee0ad, RZ ;  /* 0xd2511f5302027825 */ /* 0x000fca00078e00ff */
[C---:B------:R-:W-:Y:S02]  /*78b0*/  LOP3.LUT R10, R2.reuse, 0xffff, RZ, 0xc0, !PT ;  /* 0x0000ffff020a7812 */ /* 0x040fe400078ec0ff */
[C---:B------:R-:W-:Y:S01]  /*78c0*/  HMMA.16816.F32.BF16 R144, R4.reuse, R32, R144 ;  /* 0x000000200490723c */ /* 0x040fe20000041890 */
[----:B------:R-:W-:Y:S02]  /*78d0*/  LOP3.LUT R16, R2, 0xff, RZ, 0xc0, !PT ;  /* 0x000000ff02107812 */ /* 0x000fe400078ec0ff */
[--C-:B------:R-:W-:Y:S02]  /*78e0*/  SHF.R.U32.HI R11, RZ, 0x10, R2.reuse ;  /* 0x00000010ff0b7819 */ /* 0x100fe40000011602 */
[----:B------:R-:W-:Y:S01]  /*78f0*/  SHF.R.U32.HI R15, RZ, 0x18, R2 ;  /* 0x00000018ff0f7819 */ /* 0x000fe20000011602 */
[--C-:B-1----:R-:W-:Y:S01]  /*7900*/  FFMA.FTZ R0, R231, c[0x0][0x23c], -R19.reuse ;  /* 0x00008f00e7007a23 */ /* 0x102fe20000010813 */
[----:B------:R-:W-:Y:S01]  /*7910*/  SHF.R.U32.HI R10, RZ, 0x8, R10 ;  /* 0x00000008ff0a7819 */ /* 0x000fe2000001160a */
[C---:B------:R-:W-:Y:S01]  /*7920*/  HMMA.16816.F32.BF16 R56, R4.reuse, R26, R56 ;  /* 0x0000001a0438723c */ /* 0x040fe20000041838 */
[----:B------:R-:W-:Y:S07]  /*7930*/  MUFU.EX2 R27, R9 ;  /* 0x00000009001b7308 */ /* 0x000fee0000000800 */
        /* <DEDUP_REMOVED lines=11> */
[----:B------:R-:W3:Y:S06]  /*79f0*/  LDSM.16.MT88.4 R80, [R216+0xbc00] ;  /* 0x00bc0000d850783b */ /* 0x000eec0000004200 */
[C---:B------:R-:W-:Y:S01]  /*7a00*/  HMMA.16816.F32.BF16 R84, R4.reuse, R52, R172 ;  /* 0x000000340454723c */ /* 0x040fe200000418ac */
[----:B------:R-:W4:Y:S07]  /*7a10*/  LDSM.16.MT88.4 R172, [R218+0xac00] ;  /* 0x00ac0000daac783b */ /* 0x000f2e0000004200 */
[----:B------:R-:W-:Y:S01]  /*7a20*/  HMMA.16816.F32.BF16 R44, R4, R46, R72 ;  /* 0x0000002e042c723c */ /* 0x000fe20000041848 */
[----:B-1----:R-:W-:-:S04]  /*7a30*/  FFMA.FTZ R0, R241, c[0x0][0x23c], -R18 ;  /* 0x00008f00f1007a23 */ /* 0x002fc80000010812 */
[----:B------:R1:W1:Y:S03]  /*7a40*/  MUFU.EX2 R32, R0 ;  /* 0x0000000000207308 */ /* 0x0002660000000800 */
[----:B------:R-:W-:Y:S07]  /*7a50*/  HMMA.16816.F32.BF16 R52, R4, R54, R76 ;  /* 0x000000360434723c */ /* 0x000fee000004184c */
[----:B------:R-:W-:-:S02]  /*7a60*/  FFMA.FTZ R4, R247, c[0x0][0x23c], -R14 ;  /* 0x00008f00f7047a23 */ /* 0x000fc4000001080e */
[----:B------:R-:W-:Y:S01]  /*7a70*/  FFMA.FTZ R6, R250, c[0x0][0x23c], -R14 ;  /* 0x00008f00fa067a23 */ /* 0x000fe2000001080e */
[----:B-1----:R-:W-:-:S04]  /*7a80*/  LOP3.LUT R0, R3, UR18, R42, 0x96, !PT ;  /* 0x0000001203007c12 */ /* 0x002fc8000f8e962a */
[C---:B------:R-:W-:Y:S02]  /*7a90*/  LOP3.LUT R8, R0.reuse, 0xffff, RZ, 0xc0, !PT ;  /* 0x0000ffff00087812 */ /* 0x040fe400078ec0ff */
[----:B------:R-:W-:Y:S02]  /*7aa0*/  LOP3.LUT R9, R0, 0xff, RZ, 0xc0, !PT ;  /* 0x000000ff00097812 */ /* 0x000fe400078ec0ff */
[----:B------:R-:W-:Y:S01]  /*7ab0*/  SHF.R.U32.HI R3, RZ, 0x8, R8 ;  /* 0x00000008ff037819 */ /* 0x000fe20000011608 */
[----:B------:R-:W-:Y:S01]  /*7ac0*/  FFMA.FTZ R8, R239, c[0x0][0x23c], -R18 ;  /* 0x00008f00ef087a23 */ /* 0x000fe20000010812 */
[--C-:B------:R-:W-:Y:S02]  /*7ad0*/  SHF.R.U32.HI R12, RZ, 0x18, R0.reuse ;  /* 0x00000018ff0c7819 */ /* 0x100fe40000011600 */
[----:B------:R-:W-:Y:S01]  /*7ae0*/  PRMT R2, R9, 0x5410, R3 ;  /* 0x0000541009027816 */ /* 0x000fe20000000003 */
[----:B------:R1:W-:Y:S01]  /*7af0*/  MUFU.EX2 R26, R8 ;  /* 0x00000008001a7308 */ /* 0x0003e20000000800 */
[----:B------:R-:W-:-:S02]  /*7b00*/  SHF.R.U32.HI R3, RZ, 0x10, R0 ;  /* 0x00000010ff037819 */ /* 0x000fc40000011600 */
[----:B------:R-:W-:Y:S01]  /*7b10*/  LOP3.LUT R9, R11, 0xff, RZ, 0xc0, !PT ;  /* 0x000000ff0b097812 */ /* 0x000fe200078ec0ff */
[--C-:B------:R-:W-:Y:S01]  /*7b20*/  HSET2.LE.AND R0, R2, R101.reuse, PT ;  /* 0x0000006502007233 */ /* 0x100fe20003803000 */
[----:B--2---:R-:W-:Y:S02]  /*7b30*/  F2FP.BF16.PACK_AB R2, R41, R43 ;  /* 0x0000002b2902723e */ /* 0x004fe400000010ff */
[----:B------:R-:W-:Y:S02]  /*7b40*/  PRMT R9, R9, 0x5410, R15 ;  /* 0x0000541009097816 */ /* 0x000fe4000000000f */
[----:B------:R-:W-:Y:S01]  /*7b50*/  LOP3.LUT R92, R0, R2, RZ, 0xc0, !PT ;  /* 0x00000002005c7212 */ /* 0x000fe200078ec0ff */
[----:B------:R2:W-:Y:S01]  /*7b60*/  MUFU.EX2 R15, R4 ;  /* 0x00000004000f7308 */ /* 0x0005e20000000800 */
[----:B------:R-:W-:Y:S01]  /*7b70*/  F2FP.BF16.PACK_AB R2, R27, R32 ;  /* 0x000000201b02723e */ /* 0x000fe200000010ff */
[----:B------:R-:W-:Y:S01]  /*7b80*/  HSET2.LE.AND R9, R9, R101, PT ;  /* 0x0000006509097233 */ /* 0x000fe20003803000 */
[----:B-1----:R-:W-:-:S05]  /*7b90*/  FFMA.FTZ R8, R240, c[0x0][0x23c], -R18 ;  /* 0x00008f00f0087a23 */ /* 0x002fca0000010812 */
[----:B------:R1:W1:Y:S01]  /*7ba0*/  MUFU.EX2 R25, R8 ;  /* 0x0000000800197308 */ /* 0x0002620000000800 */
[----:B--2---:R-:W-:Y:S01]  /*7bb0*/  FFMA.FTZ R4, R248, c[0x0][0x23c], -R14 ;  /* 0x00008f00f8047a23 */ /* 0x004fe2000001080e */
[----:B-1----:R-:W-:Y:S02]  /*7bc0*/  LOP3.LUT R8, R3, 0xff, RZ, 0xc0, !PT ;  /* 0x000000ff03087812 */ /* 0x002fe400078ec0ff */
[----:B------:R-:W-:Y:S02]  /*7bd0*/  PRMT R3, R16, 0x5410, R10 ;  /* 0x0000541010037816 */ /* 0x000fe4000000000a */
[----:B------:R-:W-:Y:S02]  /*7be0*/  PRMT R8, R8, 0x5410, R12 ;  /* 0x0000541008087816 */ /* 0x000fe4000000000c */
[----:B------:R-:W-:Y:S01]  /*7bf0*/  F2FP.BF16.PACK_AB R10, R25, R26 ;  /* 0x0000001a190a723e */ /* 0x000fe200000010ff */
[--C-:B------:R-:W-:Y:S01]  /*7c00*/  HSET2.LE.AND R3, R3, R101.reuse, PT ;  /* 0x0000006503037233 */ /* 0x100fe20003803000 */
[----:B------:R-:W-:Y:S01]  /*7c10*/  MUFU.EX2 R12, R6 ;  /* 0x00000006000c7308 */ /* 0x000fe20000000800 */
[----:B------:R-:W-:Y:S01]  /*7c20*/  HSET2.LE.AND R0, R8, R101, PT ;  /* 0x0000006508007233 */ /* 0x000fe20003803000 */
[----:B------:R-:W-:-:S02]  /*7c30*/  F2FP.BF16.PACK_AB R8, R33, R34 ;  /* 0x000000222108723e */ /* 0x000fc400000010ff */
[----:B------:R-:W-:Y:S02]  /*7c40*/  LOP3.LUT R95, R9, R10, RZ, 0xc0, !PT ;  /* 0x0000000a095f7212 */ /* 0x000fe400078ec0ff */
[----:B------:R-:W-:Y:S01]  /*7c50*/  LOP3.LUT R93, R0, R2, RZ, 0xc0, !PT ;  /* 0x00000002005d7212 */ /* 0x000fe200078ec0ff */
[----:B------:R-:W-:Y:S01]  /*7c60*/  FFMA.FTZ R0, R246, c[0x0][0x23c], -R13 ;  /* 0x00008f00f6007a23 */ /* 0x000fe2000001080d */
[----:B------:R-:W-:Y:S02]  /*7c70*/  LOP3.LUT R2, R17, UR8, R20, 0x96, !PT ;  /* 0x0000000811027c12 */ /* 0x000fe4000f8e9614 */
[----:B------:R-:W-:Y:S01]  /*7c80*/  LOP3.LUT R94, R3, R8, RZ, 0xc0, !PT ;  /* 0x00000008035e7212 */ /* 0x000fe200078ec0ff */
[----:B------:R1:W-:Y:S01]  /*7c90*/  MUFU.EX2 R24, R0 ;  /* 0x0000000000187308 */ /* 0x0003e20000000800 */
[----:B------:R-:W2:Y:S01]  /*7ca0*/  LDSM.16.MT88.4 R16, [R218+0xbc00] ;  /* 0x00bc0000da10783b */ /* 0x000ea20000004200 */
[----:B------:R-:W-:-:S04]  /*7cb0*/  IMAD.WIDE.U32 R2, R2, -0x2daee0ad, RZ ;  /* 0xd2511f5302027825 */ /* 0x000fc800078e00ff */
[C---:B---3--:R-:W-:Y:S01]  /*7cc0*/  HMMA.16816.F32.BF16 R72, R92.reuse, R80, R96 ;  /* 0x000000505c48723c */ /* 0x048fe20000041860 */
[C---:B------:R-:W-:Y:S02]  /*7cd0*/  LOP3.LUT R5, R2.reuse, 0xffff, RZ, 0xc0, !PT ;  /* 0x0000ffff02057812 */ /* 0x040fe400078ec0ff */
[----:B------:R-:W-:Y:S02]  /*7ce0*/  LOP3.LUT R8, R2, 0xff, RZ, 0xc0, !PT ;  /* 0x000000ff02087812 */ /* 0x000fe400078ec0ff */
[----:B------:R-:W-:Y:S02]  /*7cf0*/  SHF.R.U32.HI R11, RZ, 0x18, R2 ;  /* 0x00000018ff0b7819 */ /* 0x000fe40000011602 */
[----:B------:R-:W-:Y:S01]  /*7d00*/  SHF.R.U32.HI R5, RZ, 0x8, R5 ;  /* 0x00000008ff057819 */ /* 0x000fe20000011605 */
[----:B------:R-:W-:Y:S01]  /*7d10*/  HMMA.16816.F32.BF16 R116, R92, R124, R116 ;  /* 0x0000007c5c74723c */ /* 0x000fe20000041874 */
[----:B-1----:R-:W-:-:S04]  /*7d20*/  FFMA.FTZ R0, R245, c[0x0][0x23c], -R13 ;  /* 0x00008f00f5007a23 */ /* 0x002fc8000001080d */
[----:B------:R1:W3:Y:S03]  /*7d30*/  MUFU.EX2 R23, R0 ;  /* 0x0000000000177308 */ /* 0x0002e60000000800 */
[C---:B------:R-:W-:Y:S08]  /*7d40*/  HMMA.16816.F32.BF16 R120, R92.reuse, R126, R120 ;  /* 0x0000007e5c78723c */ /* 0x040ff00000041878 */
[----:B------:R-:W-:Y:S01]  /*7d50*/  HMMA.16816.F32.BF16 R132, R92, R140, R132 ;  /* 0x0000008c5c84723c */ /* 0x000fe20000041884 */
[----:B-1----:R-:W-:Y:S01]  /*7d60*/  FFMA.FTZ R0, R243, c[0x0][0x23c], -R13 ;  /* 0x00008f00f3007a23 */ /* 0x002fe2000001080d */
[----:B---3--:R-:W-:-:S06]  /*7d70*/  F2FP.BF16.PACK_AB R6, R23, R24 ;  /* 0x000000181706723e */ /* 0x008fcc00000010ff */
[C---:B------:R-:W-:Y:S01]  /*7d80*/  HMMA.16816.F32.BF16 R136, R92.reuse, R142, R136 ;  /* 0x0000008e5c88723c */ /* 0x040fe20000041888 */
[----:B------:R1:W-:Y:S07]  /*7d90*/  MUFU.EX2 R22, R0 ;  /* 0x0000000000167308 */ /* 0x0003ee0000000800 */
[C---:B------:R-:W-:Y:S08]  /*7da0*/  HMMA.16816.F32.BF16 R148, R92.reuse, R156, R148 ;  /* 0x0000009c5c94723c */ /* 0x040ff00000041894 */
[----:B------:R-:W-:Y:S01]  /*7db0*/  HMMA.16816.F32.BF16 R152, R92, R158, R152 ;  /* 0x0000009e5c98723c */ /* 0x000fe20000041898 */
[----:B-1----:R-:W-:-:S02]  /*7dc0*/  FFMA.FTZ R0, R244, c[0x0][0x23c], -R13 ;  /* 0x00008f00f4007a23 */ /* 0x002fc4000001080d */
[----:B------:R-:W-:Y:S05]  /*7dd0*/  MUFU.EX2 R13, R4 ;  /* 0x00000004000d7308 */ /* 0x000fea0000000800 */
[C---:B----4-:R-:W-:Y:S03]  /*7de0*/  HMMA.16816.F32.BF16 R164, R92.reuse, R172, R164 ;  /* 0x000000ac5ca4723c */ /* 0x050fe600000418a4 */
[----:B------:R1:W3:Y:S05]  /*7df0*/  MUFU.EX2 R21, R0 ;  /* 0x0000000000157308 */ /* 0x0002ea0000000800 */
[C---:B------:R-:W-:Y:S08]  /*7e00*/  HMMA.16816.F32.BF16 R168, R92.reuse, R174, R168 ;  /* 0x000000ae5ca8723c */ /* 0x040ff000000418a8 */
[----:B------:R-:W-:Y:S01]  /*7e10*/  HMMA.16816.F32.BF16 R76, R92, R82, R108 ;  /* 0x000000525c4c723c */ /* 0x000fe2000004186c */
[----:B-1----:R-:W-:-:S04]  /*7e20*/  FFMA.FTZ R0, R249, c[0x0][0x23c], -R14 ;  /* 0x00008f00f9007a23 */ /* 0x002fc8000001080e */
[----:B------:R1:W4:Y:S03]  /*7e30*/  MUFU.EX2 R20, R0 ;  /* 0x0000000000147308 */ /* 0x0003260000000800 */
[C---:B--2---:R-:W-:Y:S08]  /*7e40*/  HMMA.16816.F32.BF16 R88, R92.reuse, R16, R180 ;  /* 0x000000105c58723c */ /* 0x044ff000000418b4 */
[----:B------:R-:W-:Y:S01]  /*7e50*/  HMMA.16816.F32.BF16 R92, R92, R18, R176 ;  /* 0x000000125c5c723c */ /* 0x000fe200000418b0 */
[----:B-1----:R-:W-:-:S02]  /*7e60*/  LOP3.LUT R0, R3, UR18, R40, 0x96, !PT ;  /* 0x0000001203007c12 */ /* 0x002fc4000f8e9628 */
[----:B------:R-:W-:Y:S02]  /*7e70*/  SHF.R.U32.HI R3, RZ, 0x10, R2 ;  /* 0x00000010ff037819 */ /* 0x000fe40000011602 */
[C---:B------:R-:W-:Y:S02]  /*7e80*/  LOP3.LUT R2, R0.reuse, 0xffff, RZ, 0xc0, !PT ;  /* 0x0000ffff00027812 */ /* 0x040fe400078ec0ff */
[----:B------:R-:W-:Y:S02]  /*7e90*/  LOP3.LUT R7, R3, 0xff, RZ, 0xc0, !PT ;  /* 0x000000ff03077812 */ /* 0x000fe400078ec0ff */
[--C-:B------:R-:W-:Y:S02]  /*7ea0*/  SHF.R.U32.HI R3, RZ, 0x10, R0.reuse ;  /* 0x00000010ff037819 */ /* 0x100fe40000011600 */
[----:B------:R-:W-:Y:S02]  /*7eb0*/  LOP3.LUT R10, R0, 0xff, RZ, 0xc0, !PT ;  /* 0x000000ff000a7812 */ /* 0x000fe400078ec0ff */
[----:B------:R-:W-:-:S02]  /*7ec0*/  SHF.R.U32.HI R9, RZ, 0x18, R0 ;  /* 0x00000018ff097819 */ /* 0x000fc40000011600 */
[----:B------:R-:W-:Y:S02]  /*7ed0*/  SHF.R.U32.HI R4, RZ, 0x8, R2 ;  /* 0x00000008ff047819 */ /* 0x000fe40000011602 */
[----:B------:R-:W-:Y:S02]  /*7ee0*/  PRMT R0, R8, 0x5410, R5 ;  /* 0x0000541008007816 */ /* 0x000fe40000000005 */
[----:B------:R-:W-:Y:S02]  /*7ef0*/  LOP3.LUT R2, R3, 0xff, RZ, 0xc0, !PT ;  /* 0x000000ff03027812 */ /* 0x000fe400078ec0ff */
[----:B------:R-:W-:Y:S01]  /*7f00*/  PRMT R3, R7, 0x5410, R11 ;  /* 0x0000541007037816 */ /* 0x000fe2000000000b */
[--C-:B------:R-:W-:Y:S01]  /*7f10*/  HSET2.LE.AND R0, R0, R101.reuse, PT ;  /* 0x0000006500007233 */ /* 0x100fe20003803000 */
[----:B------:R-:W-:Y:S02]  /*7f20*/  PRMT R7, R2, 0x5410, R9 ;  /* 0x0000541002077816 */ /* 0x000fe40000000009 */
[----:B---3--:R-:W-:Y:S01]  /*7f30*/  F2FP.BF16.PACK_AB R2, R21, R22 ;  /* 0x000000161502723e */ /* 0x008fe200000010ff */
[--C-:B------:R-:W-:Y:S01]  /*7f40*/  HSET2.LE.AND R3, R3, R101.reuse, PT ;  /* 0x0000006503037233 */ /* 0x100fe20003803000 */
[----:B------:R-:W-:Y:S01]  /*7f50*/  PRMT R5, R10, 0x5410, R4 ;  /* 0x000054100a057816 */ /* 0x000fe20000000004 */
[----:B------:R-:W-:Y:S01]  /*7f60*/  HSET2.LE.AND R7, R7, R101, PT ;  /* 0x0000006507077233 */ /* 0x000fe20003803000 */
[----:B------:R-:W-:-:S02]  /*7f70*/  F2FP.BF16.PACK_AB R4, R13, R15 ;  /* 0x0000000f0d04723e */ /* 0x000fc400000010ff */
[----:B------:R-:W-:Y:S01]  /*7f80*/  LOP3.LUT R98, R0, R2, RZ, 0xc0, !PT ;  /* 0x0000000200627212 */ /* 0x000fe200078ec0ff */
[----:B------:R-:W-:Y:S01]  /*7f90*/  FADD.FTZ R2, R214, R213 ;  /* 0x000000d5d6027221 */ /* 0x000fe20000010000 */
[----:B----4-:R-:W-:Y:S01]  /*7fa0*/  F2FP.BF16.PACK_AB R0, R12, R20 ;  /* 0x000000140c00723e */ /* 0x010fe200000010ff */
[----:B------:R-:W-:Y:S01]  /*7fb0*/  HSET2.LE.AND R5, R5, R101, PT ;  /* 0x0000006505057233 */ /* 0x000fe20003803000 */
[----:B------:R-:W-:Y:S01]  /*7fc0*/  LOP3.LUT R99, R3, R4, RZ, 0xc0, !PT ;  /* 0x0000000403637212 */ /* 0x000fe200078ec0ff */
[----:B------:R-:W-:Y:S01]  /*7fd0*/  FADD.FTZ R3, R242, R238 ;  /* 0x000000eef2037221 */ /* 0x000fe20000010000 */
[----:B------:R-:W-:Y:S01]  /*7fe0*/  LOP3.LUT R97, R7, R0, RZ, 0xc0, !PT ;  /* 0x0000000007617212 */ /* 0x000fe200078ec0ff */
        /* <DEDUP_REMOVED lines=76> */
[----:B------:R-:W2:Y:S01]  /*84b0*/  LDL.64 R208, [R1+0x60] ;  /* 0x0000600001d07983 */ /* 0x000ea20000100a00 */
[----:B------:R-:W-:-:S04]  /*84c0*/  DEPBAR.LE SB0, 0x0 ;  /* 0x000080000000791a */ /* 0x000fc80000000000 */
[----:B------:R-:W3:Y:S04]  /*84d0*/  LDL R202, [R1+0x78] ;  /* 0x0000780001ca7983 */ /* 0x000ee80000100800 */
[----:B------:R-:W4:Y:S04]  /*84e0*/  LDL R200, [R1+0x7c] ;  /* 0x00007c0001c87983 */ /* 0x000f280000100800 */
[----:B------:R-:W4:Y:S01]  /*84f0*/  LDL.64 R210, [R1+0x10] ;  /* 0x0000100001d27983 */ /* 0x000f220000100a00 */
[----:B------:R-:W-:-:S03]  /*8500*/  UIADD3 UR29, UR34, -0x2, URZ ;  /* 0xfffffffe221d7890 */ /* 0x000fc6000fffe03f */
[----:B------:R-:W1:Y:S01]  /*8510*/  S2R R101, SR_TID.X ;  /* 0x0000000000657919 */ /* 0x000e620000002100 */
[----:B------:R-:W-:Y:S02]  /*8520*/  USHF.R.S32.HI UR5, URZ, 0x1f, UR29 ;  /* 0x0000001f3f057899 */ /* 0x000fe4000801141d */
[----:B------:R-:W-:Y:S02]  /*8530*/  UIMAD UR4, UR20, UR29, URZ ;  /* 0x0000001d140472a4 */ /* 0x000fe4000f8e023f */
[----:B------:R-:W-:Y:S02]  /*8540*/  UISETP.GT.AND UP0, UPT, UR29, UR19, UPT ;  /* 0x000000131d00728c */ /* 0x000fe4000bf04270 */
[----:B------:R-:W-:Y:S01]  /*8550*/  UIMAD UR4, UR5, UR21, UR4 ;  /* 0x00000015050472a4 */ /* 0x000fe2000f8e0204 */
[----:B-1----:R-:W-:-:S05]  /*8560*/  IMAD.SHL.U32 R101, R101, 0x2, RZ ;  /* 0x0000000265657824 */ /* 0x002fca00078e00ff */
[----:B------:R-:W-:Y:S01]  /*8570*/  LOP3.LUT R101, R101, 0x6, RZ, 0xc0, !PT ;  /* 0x0000000665657812 */ /* 0x000fe200078ec0ff */
[----:B------:R-:W-:Y:S01]  /*8580*/  BAR.SYNC.DEFER_BLOCKING 0x0 ;  /* 0x0000000000007b1d */ /* 0x000fe20000010000 */
[----:B--2---:R-:W-:Y:S02]  /*8590*/  ISETP.GE.AND P4, PT, R208, c[0x0][0x220], PT ;  /* 0x00008800d0007a0c */ /* 0x004fe40003f86270 */
[----:B---3--:R-:W-:Y:S01]  /*85a0*/  ISETP.GE.AND P3, PT, R202, c[0x0][0x220], PT ;  /* 0x00008800ca007a0c */ /* 0x008fe20003f66270 */
[----:B------:R-:W-:Y:S01]  /*85b0*/  IMAD.U32 R202, RZ, RZ, UR21 ;  /* 0x00000015ffca7e24 */ /* 0x000fe2000f8e00ff */
[----:B----4-:R-:W-:-:S03]  /*85c0*/  ISETP.GE.AND P2, PT, R200, c[0x0][0x220], PT ;  /* 0x00008800c8007a0c */ /* 0x010fc60003f46270 */
[----:B------:R-:W-:-:S06]  /*85d0*/  IMAD.WIDE.U32 R2, R202, UR29, R210 ;  /* 0x0000001dca027c25 */ /* 0x000fcc000f8e00d2 */
[----:B------:R-:W-:Y:S01]  /*85e0*/  @P4 STS [R222+0x9000], RZ ;  /* 0x009000ffde004388 */ /* 0x000fe20000000800 */
[----:B------:R-:W-:-:S03]  /*85f0*/  @!P4 LEA R12, P6, R2, c[0x0][0x170], 0x1 ;  /* 0x00005c00020cca11 */ /* 0x000fc600078c08ff */
[----:B------:R-:W-:Y:S01]  /*8600*/  @P4 STS [R222+0x9004], RZ ;  /* 0x009004ffde004388 */ /* 0x000fe20000000800 */
[----:B------:R-:W-:Y:S02]  /*8610*/  IADD3 R3, R3, UR4, RZ ;  /* 0x0000000403037c10 */ /* 0x000fe4000fffe0ff */
[C---:B------:R-:W-:Y:S01]  /*8620*/  @!P3 LEA R10, P1, R2.reuse, c[0x0][0x170], 0x1 ;  /* 0x00005c00020aba11 */ /* 0x040fe200078208ff */
[----:B------:R-:W-:Y:S01]  /*8630*/  @P4 STS.64 [R222+0x9008], RZ ;  /* 0x009008ffde004388 */ /* 0x000fe20000000a00 */
[C---:B------:R-:W-:Y:S02]  /*8640*/  @!P2 LEA R8, P0, R2.reuse, c[0x0][0x170], 0x1 ;  /* 0x00005c000208aa11 */ /* 0x040fe400078008ff */
[C---:B------:R-:W-:Y:S02]  /*8650*/  IADD3 R0, P5, R2.reuse, UR25, RZ ;  /* 0x0000001902007c10 */ /* 0x040fe4000ffbe0ff */
[C-C-:B------:R-:W-:Y:S02]  /*8660*/  @!P4 LEA.HI.X R13, R2.reuse, c[0x0][0x174], R3.reuse, 0x1, P6 ;  /* 0x00005d00020dca11 */ /* 0x140fe400030f0c03 */
        /* <DEDUP_REMOVED lines=8> */
[----:B------:R-:W-:Y:S01]  /*86f0*/  @P3 STS.128 [R222+0xa000], RZ ;  /* 0x00a000ffde003388 */ /* 0x000fe20000000c00 */
[C---:B------:R-:W-:Y:S02]  /*8700*/  @!P3 LEA R4, P5, R0.reuse, c[0x0][0x170], 0x1 ;  /* 0x00005c000004ba11 */ /* 0x040fe400078a08ff */
[C---:B------:R-:W-:Y:S01]  /*8710*/  @!P2 LEA R2, P1, R0.reuse, c[0x0][0x170], 0x1 ;  /* 0x00005c000002aa11 */ /* 0x040fe200078208ff */
[----:B------:R-:W-:Y:S01]  /*8720*/  @!PT LDS RZ, [RZ] ;  /* 0x00000000fffff984 */ /* 0x000fe20000000800 */
[----:B------:R-:W-:Y:S01]  /*8730*/  @!PT LDS RZ, [RZ] ;  /* 0x00000000fffff984 */ /* 0x000fe20000000800 */
[----:B------:R-:W-:Y:S01]  /*8740*/  @!PT LDS RZ, [RZ] ;  /* 0x00000000fffff984 */ /* 0x000fe20000000800 */
[----:B------:R2:W-:Y:S01]  /*8750*/  @!P3 LDGSTS.E.BYPASS.LTC128B.128 [R222+0xa000], [R10.64+0x40] ;  /* 0x0a0000400adebfae */ /* 0x0005e2000b901d5e */
[----:B------:R-:W-:-:S02]  /*8760*/  @!P4 LEA.HI.X R7, R0, c[0x0][0x174], R3, 0x1, P0 ;  /* 0x00005d000007ca11 */ /* 0x000fc400000f0c03 */
[C-C-:B------:R-:W-:Y:S01]  /*8770*/  @!P3 LEA.HI.X R5, R0.reuse, c[0x0][0x174], R3.reuse, 0x1, P5 ;  /* 0x00005d000005ba11 */ /* 0x140fe200028f0c03 */
[----:B------:R-:W-:Y:S01]  /*8780*/  @P2 STS.128 [R222+0xb000], RZ ;  /* 0x00b000ffde002388 */ /* 0x000fe20000000c00 */
[----:B------:R-:W-:Y:S01]  /*8790*/  @!P2 LEA.HI.X R3, R0, c[0x0][0x174], R3, 0x1, P1 ;  /* 0x00005d000003aa11 */ /* 0x000fe200008f0c03 */
[----:B------:R-:W-:Y:S02]  /*87a0*/  IMAD.U32 R0, RZ, RZ, UR29 ;  /* 0x0000001dff007e24 */ /* 0x000fe4000f8e00ff */
[----:B------:R-:W-:Y:S01]  /*87b0*/  @!PT LDS RZ, [RZ] ;  /* 0x00000000fffff984 */ /* 0x000fe20000000800 */
[----:B------:R-:W-:Y:S01]  /*87c0*/  @!PT LDS RZ, [RZ] ;  /* 0x00000000fffff984 */ /* 0x000fe20000000800 */
[----:B------:R-:W-:Y:S01]  /*87d0*/  @!PT LDS RZ, [RZ] ;  /* 0x00000000fffff984 */ /* 0x000fe20000000800 */
[----:B------:R2:W-:Y:S02]  /*87e0*/  @!P2 LDGSTS.E.BYPASS.LTC128B.128 [R222+0xb000], [R8.64+0x80] ;  /* 0x0b00008008deafae */ /* 0x0005e4000b901d5e */
[----:B------:R-:W-:Y:S02]  /*87f0*/  IMAD R0, R0, 0x40, R101 ;  /* 0x0000004000007824 */ /* 0x000fe400078e0265 */
[----:B------:R-:W-:Y:S03]  /*8800*/  @P4 STS.128 [R222+0x9800], RZ ;  /* 0x009800ffde004388 */ /* 0x000fe60000000c00 */
[C---:B------:R-:W-:Y:S01]  /*8810*/  ISETP.GE.AND P0, PT, R0.reuse, R227, PT ;  /* 0x000000e30000720c */ /* 0x040fe20003f06270 */
[----:B------:R-:W-:Y:S01]  /*8820*/  @!PT LDS RZ, [RZ] ;  /* 0x00000000fffff984 */ /* 0x000fe20000000800 */
[----:B------:R-:W-:Y:S01]  /*8830*/  @!PT LDS RZ, [RZ] ;  /* 0x00000000fffff984 */ /* 0x000fe20000000800 */
[----:B------:R-:W-:Y:S01]  /*8840*/  @!PT LDS RZ, [RZ] ;  /* 0x00000000fffff984 */ /* 0x000fe20000000800 */
[----:B------:R3:W-:Y:S01]  /*8850*/  @!P4 LDGSTS.E.BYPASS.LTC128B.128 [R222+0x9800], [R6.64] ;  /* 0x0980000006decfae */ /* 0x0007e2000b901d5e */
[----:B------:R-:W-:-:S02]  /*8860*/  ISETP.GE.AND P1, PT, R0, R228, PT ;  /* 0x000000e40000720c */ /* 0x000fc40003f26270 */
[C---:B------:R-:W-:Y:S01]  /*8870*/  ISETP.LT.OR P0, PT, R0.reuse, R223, P0 ;  /* 0x000000df0000720c */ /* 0x040fe20000701670 */
[----:B------:R-:W-:Y:S01]  /*8880*/  @P3 STS.128 [R222+0xa800], RZ ;  /* 0x00a800ffde003388 */ /* 0x000fe20000000c00 */
[C---:B------:R-:W-:Y:S02]  /*8890*/  ISETP.LT.OR P1, PT, R0.reuse, R224, P1 ;  /* 0x000000e00000720c */ /* 0x040fe40000f21670 */
[C---:B------:R-:W-:Y:S01]  /*88a0*/  ISETP.GE.AND P6, PT, R0.reuse, R230, PT ;  /* 0x000000e60000720c */ /* 0x040fe20003fc6270 */
[----:B------:R-:W-:Y:S01]  /*88b0*/  @!PT LDS RZ, [RZ] ;  /* 0x00000000fffff984 */ /* 0x000fe20000000800 */
[----:B------:R-:W-:Y:S01]  /*88c0*/  @!PT LDS RZ, [RZ] ;  /* 0x00000000fffff984 */ /* 0x000fe20000000800 */
[----:B------:R-:W-:Y:S01]  /*88d0*/  @!PT LDS RZ, [RZ] ;  /* 0x00000000fffff984 */ /* 0x000fe20000000800 */
[----:B------:R3:W-:Y:S03]  /*88e0*/  @!P3 LDGSTS.E.BYPASS.LTC128B.128 [R222+0xa800], [R4.64+0x40] ;  /* 0x0a80004004debfae */ /* 0x0007e6000b901d5e */
[C---:B------:R-:W-:Y:S01]  /*88f0*/  ISETP.LT.OR P6, PT, R0.reuse, R226, P6 ;  /* 0x000000e20000720c */ /* 0x040fe200037c1670 */
[----:B------:R-:W-:Y:S04]  /*8900*/  @P2 STS.128 [R222+0xb800], RZ ;  /* 0x00b800ffde002388 */ /* 0x000fe80000000c00 */
[----:B------:R-:W-:Y:S01]  /*8910*/  @!PT LDS RZ, [RZ] ;  /* 0x00000000fffff984 */ /* 0x000fe20000000800 */
[----:B------:R-:W-:Y:S01]  /*8920*/  @!PT LDS RZ, [RZ] ;  /* 0x00000000fffff984 */ /* 0x000fe20000000800 */
[----:B------:R-:W-:Y:S01]  /*8930*/  @!PT LDS RZ, [RZ] ;  /* 0x00000000fffff984 */ /* 0x000fe20000000800 */
[----:B------:R4:W-:Y:S04]  /*8940*/  @!P2 LDGSTS.E.BYPASS.LTC128B.128 [R222+0xb800], [R2.64+0x80] ;  /* 0x0b80008002deafae */ /* 0x0009e8000b901d5e */
[----:B-1----:R-:W-:Y:S04]  /*8950*/  LDSM.16.M88.4 R12, [R220] ;  /* 0x00000000dc0c783b */ /* 0x002fe80000000200 */
[----:B-----5:R-:W1:Y:S04]  /*8960*/  LDSM.16.M88.4 R32, [R217+0x6000] ;  /* 0x00600000d920783b */ /* 0x020e680000000200 */
[----:B------:R-:W1:Y:S04]  /*8970*/  LDSM.16.M88.4 R28, [R217+0x6400] ;  /* 0x00640000d91c783b */ /* 0x000e680000000200 */
[----:B------:R-:W1:Y:S04]  /*8980*/  LDSM.16.M88.4 R24, [R217+0x6800] ;  /* 0x00680000d918783b */ /* 0x000e680000000200 */
[----:B------:R-:W1:Y:S04]  /*8990*/  LDSM.16.M88.4 R20, [R217+0x6c00] ;  /* 0x006c0000d914783b */ /* 0x000e680000000200 */
[----:B--2---:R-:W2:Y:S01]  /*89a0*/  LDSM.16.M88.4 R8, [R220+0x1000] ;  /* 0x00100000dc08783b */ /* 0x004ea20000000200 */
[----:B----4-:R-:W-:-:S03]  /*89b0*/  IADD3 R2, R0, 0x1, RZ ;  /* 0x0000000100027810 */ /* 0x010fc60007ffe0ff */
[----:B---3--:R-:W-:Y:S01]  /*89c0*/  LDSM.16.M88.4 R4, [R221] ;  /* 0x00000000dd04783b */ /* 0x008fe20000000200 */
[----:B------:R-:W-:Y:S02]  /*89d0*/  IADD3 R3, R0, 0x8, RZ ;  /* 0x0000000800037810 */ /* 0x000fe40007ffe0ff */
[C---:B------:R-:W-:Y:S01]  /*89e0*/  ISETP.GE.AND P5, PT, R2.reuse, R228, PT ;  /* 0x000000e40200720c */ /* 0x040fe20003fa6270 */
[----:B------:R-:W3:Y:S03]  /*89f0*/  LDSM.16.M88.4 R36, [R219+0x6000] ;  /* 0x00600000db24783b */ /* 0x000ee60000000200 */
[----:B------:R-:W-:Y:S01]  /*8a00*/  ISETP.LT.OR P5, PT, R2, R224, P5 ;  /* 0x000000e00200720c */ /* 0x000fe20002fa1670 */
[----:B------:R-:W4:Y:S04]  /*8a10*/  LDSM.16.M88.4 R40, [R219+0x6400] ;  /* 0x00640000db28783b */ /* 0x000f280000000200 */
[----:B------:R-:W2:Y:S04]  /*8a20*/  LDSM.16.M88.4 R48, [R219+0x6800] ;  /* 0x00680000db30783b */ /* 0x000ea80000000200 */
[----:B------:R-:W2:Y:S01]  /*8a30*/  LDSM.16.M88.4 R44, [R219+0x6c00] ;  /* 0x006c0000db2c783b */ /* 0x000ea20000000200 */
[C---:B-1----:R-:W-:Y:S03]  /*8a40*/  HMMA.16816.F32.BF16 R64, R12.reuse, R32, RZ ;  /* 0x000000200c40723c */ /* 0x042fe600000418ff */
[----:B------:R-:W1:Y:S04]  /*8a50*/  LDSM.16.M88.4 R16, [R221+0x1000] ;  /* 0x00100000dd10783b */ /* 0x000e680000000200 */
[----:B------:R-:W0:Y:S01]  /*8a60*/  LDGDEPBAR ;  /* 0x00000000000079af */ /* 0x000e220000000000 */
[C---:B------:R-:W-:Y:S08]  /*8a70*/  HMMA.16816.F32.BF16 R60, R12.reuse, R28, RZ ;  /* 0x0000001c0c3c723c */ /* 0x040ff000000418ff */
[C---:B------:R-:W-:Y:S08]  /*8a80*/  HMMA.16816.F32.BF16 R56, R12.reuse, R24, RZ ;  /* 0x000000180c38723c */ /* 0x040ff000000418ff */
[C---:B------:R-:W-:Y:S08]  /*8a90*/  HMMA.16816.F32.BF16 R52, R12.reuse, R20, RZ ;  /* 0x000000140c34723c */ /* 0x040ff000000418ff */
[C---:B------:R-:W-:Y:S08]  /*8aa0*/  HMMA.16816.F32.BF16 R108, R12.reuse, R34, RZ ;  /* 0x000000220c6c723c */ /* 0x040ff000000418ff */
[C---:B------:R-:W-:Y:S08]  /*8ab0*/  HMMA.16816.F32.BF16 R180, R12.reuse, R30, RZ ;  /* 0x0000001e0cb4723c */ /* 0x040ff000000418ff */
[C---:B------:R-:W-:Y:S08]  /*8ac0*/  HMMA.16816.F32.BF16 R188, R12.reuse, R26, RZ ;  /* 0x0000001a0cbc723c */ /* 0x040ff000000418ff */
[----:B------:R-:W-:Y:S08]  /*8ad0*/  HMMA.16816.F32.BF16 R12, R12, R22, RZ ;  /* 0x000000160c0c723c */ /* 0x000ff000000418ff */
[C---:B--2---:R-:W-:Y:S08]  /*8ae0*/  HMMA.16816.F32.BF16 R192, R8.reuse, R32, RZ ;  /* 0x0000002008c0723c */ /* 0x044ff000000418ff */
[----:B------:R-:W-:Y:S08]  /*8af0*/  HMMA.16816.F32.BF16 R240, R8, R34, RZ ;  /* 0x0000002208f0723c */ /* 0x000ff000000418ff */
[C---:B---3--:R-:W-:Y:S08]  /*8b00*/  HMMA.16816.F32.BF16 R196, R4.reuse, R36, R64 ;  /* 0x0000002404c4723c */ /* 0x048ff00000041840 */
[C---:B----4-:R-:W-:Y:S08]  /*8b10*/  HMMA.16816.F32.BF16 R184, R4.reuse, R40, R60 ;  /* 0x0000002804b8723c */ /* 0x050ff0000004183c */
[----:B------:R-:W-:Y:S08]  /*8b20*/  HMMA.16816.F32.BF16 R176, R4, R48, R56 ;  /* 0x0000003004b0723c */ /* 0x000ff00000041838 */
        /* <DEDUP_REMOVED lines=8> */
[----:B------:R-:W-:Y:S04]  /*8bb0*/  LDSM.16.M88.4 R8, [R217+0x7000] ;  /* 0x00700000d908783b */ /* 0x000fe80000000200 */
[----:B------:R-:W-:Y:S03]  /*8bc0*/  LDSM.16.M88.4 R20, [R217+0x7c00] ;  /* 0x007c0000d914783b */ /* 0x000fe60000000200 */
[C---:B------:R-:W-:Y:S08]  /*8bd0*/  HMMA.16816.F32.BF16 R52, R4.reuse, R44, R52 ;  /* 0x0000002c0434723c */ /* 0x040ff00000041834 */
[C---:B------:R-:W-:Y:S08]  /*8be0*/  HMMA.16816.F32.BF16 R64, R4.reuse, R38, R108 ;  /* 0x000000260440723c */ /* 0x040ff0000004186c */
[C---:B------:R-:W-:Y:S08]  /*8bf0*/  HMMA.16816.F32.BF16 R60, R4.reuse, R42, R180 ;  /* 0x0000002a043c723c */ /* 0x040ff000000418b4 */
[C---:B------:R-:W-:Y:S08]  /*8c00*/  HMMA.16816.F32.BF16 R56, R4.reuse, R50, R188 ;  /* 0x000000320438723c */ /* 0x040ff000000418bc */
[----:B------:R-:W-:Y:S01]  /*8c10*/  HMMA.16816.F32.BF16 R32, R4, R46, R12 ;  /* 0x0000002e0420723c */ /* 0x000fe2000004180c */
[----:B------:R-:W2:Y:S04]  /*8c20*/  LDSM.16.M88.4 R4, [R220+0x2000] ;  /* 0x00200000dc04783b */ /* 0x000ea80000000200 */
[----:B------:R-:W3:Y:S03]  /*8c30*/  LDSM.16.M88.4 R12, [R220+0x3000] ;  /* 0x00300000dc0c783b */ /* 0x000ee60000000200 */
[C---:B-1----:R-:W-:Y:S08]  /*8c40*/  HMMA.16816.F32.BF16 R192, R16.reuse, R36, R192 ;  /* 0x0000002410c0723c */ /* 0x042ff000000418c0 */
[C---:B------:R-:W-:Y:S08]  /*8c50*/  HMMA.16816.F32.BF16 R36, R16.reuse, R38, R240 ;  /* 0x000000261024723c */ /* 0x040ff000000418f0 */
[C---:B------:R-:W-:Y:S08]  /*8c60*/  HMMA.16816.F32.BF16 R244, R16.reuse, R48, R208 ;  /* 0x0000003010f4723c */ /* 0x040ff000000418d0 */
[C---:B------:R-:W-:Y:S08]  /*8c70*/  HMMA.16816.F32.BF16 R212, R16.reuse, R40, R212 ;  /* 0x0000002810d4723c */ /* 0x040ff000000418d4 */
[----:B------:R-:W-:Y:S08]  /*8c80*/  HMMA.16816.F32.BF16 R204, R16, R44, R204 ;  /* 0x0000002c10cc723c */ /* 0x000ff000000418cc */
[C---:B--2---:R-:W-:Y:S08]  /*8c90*/  HMMA.16816.F32.BF16 R180, R4.reuse, R24, R176 ;  /* 0x0000001804b4723c */ /* 0x044ff000000418b0 */
[----:B------:R-:W-:Y:S08]  /*8ca0*/  HMMA.16816.F32.BF16 R108, R4, R10, R64 ;  /* 0x0000000a046c723c */ /* 0x000ff00000041840 */
[C---:B------:R-:W-:Y:S01]  /*8cb0*/  HMMA.16816.F32.BF16 R208, R16.reuse, R42, R236 ;  /* 0x0000002a10d0723c */ /* 0x040fe200000418ec */
[----:B------:R-:W-:Y:S07]  /*8cc0*/  LDSM.16.M88.4 R40, [R219+0x7400] ;  /* 0x00740000db28783b */ /* 0x000fee0000000200 */
[C---:B------:R-:W-:Y:S01]  /*8cd0*/  HMMA.16816.F32.BF16 R188, R16.reuse, R50, R232 ;  /* 0x0000003210bc723c */ /* 0x040fe200000418e8 */
[----:B------:R-:W-:Y:S07]  /*8ce0*/  LDSM.16.M88.4 R48, [R219+0x7800] ;  /* 0x00780000db30783b */ /* 0x000fee0000000200 */
[----:B------:R-:W-:Y:S01]  /*8cf0*/  HMMA.16816.F32.BF16 R200, R16, R46, R200 ;  /* 0x0000002e10c8723c */ /* 0x000fe200000418c8 */
[----:B------:R-:W-:Y:S04]  /*8d00*/  LDSM.16.M88.4 R44, [R219+0x7c00] ;  /* 0x007c0000db2c783b */ /* 0x000fe80000000200 */
[----:B------:R-:W-:Y:S03]  /*8d10*/  LDSM.16.M88.4 R16, [R219+0x7000] ;  /* 0x00700000db10783b */ /* 0x000fe60000000200 */
[C---:B------:R-:W-:Y:S08]  /*8d20*/  HMMA.16816.F32.BF16 R196, R4.reuse, R8, R196 ;  /* 0x0000000804c4723c */ /* 0x040ff000000418c4 */
[C---:B------:R-:W-:Y:S08]  /*8d30*/  HMMA.16816.F32.BF16 R184, R4.reuse, R28, R184 ;  /* 0x0000001c04b8723c */ /* 0x040ff000000418b8 */
[C---:B------:R-:W-:Y:S08]  /*8d40*/  HMMA.16816.F32.BF16 R176, R4.reuse, R20, R52 ;  /* 0x0000001404b0723c */ /* 0x040ff00000041834 */
[C---:B------:R-:W-:Y:S08]  /*8d50*/  HMMA.16816.F32.BF16 R64, R4.reuse, R30, R60 ;  /* 0x0000001e0440723c */ /* 0x040ff0000004183c */
[C---:B------:R-:W-:Y:S08]  /*8d60*/  HMMA.16816.F32.BF16 R56, R4.reuse, R26, R56 ;  /* 0x0000001a0438723c */ /* 0x040ff00000041838 */
[----:B------:R-:W-:Y:S01]  /*8d70*/  HMMA.16816.F32.BF16 R32, R4, R22, R32 ;  /* 0x000000160420723c */ /* 0x000fe20000041820 */
[----:B------:R-:W1:Y:S07]  /*8d80*/  LDSM.16.M88.4 R4, [R221+0x2000] ;  /* 0x00200000dd04783b */ /* 0x000e6e0000000200 */
[C---:B---3--:R-:W-:Y:S08]  /*8d90*/  HMMA.16816.F32.BF16 R52, R12.reuse, R8, R192 ;  /* 0x000000080c34723c */ /* 0x048ff000000418c0 */
[C---:B------:R-:W-:Y:S01]  /*8da0*/  HMMA.16816.F32.BF16 R36, R12.reuse, R10, R36 ;  /* 0x0000000a0c24723c */ /* 0x040fe20000041824 */
[----:B------:R-:W2:Y:S07]  /*8db0*/  LDSM.16.M88.4 R8, [R221+0x3000] ;  /* 0x00300000dd08783b */ /* 0x000eae0000000200 */
[C---:B------:R-:W-:Y:S08]  /*8dc0*/  HMMA.16816.F32.BF16 R60, R12.reuse, R28, R212 ;  /* 0x0000001c0c3c723c */ /* 0x040ff000000418d4 */
[C---:B------:R-:W-:Y:S08]  /*8dd0*/  HMMA.16816.F32.BF16 R208, R12.reuse, R30, R208 ;  /* 0x0000001e0cd0723c */ /* 0x040ff000000418d0 */
[C---:B------:R-:W-:Y:S08]  /*8de0*/  HMMA.16816.F32.BF16 R232, R12.reuse, R24, R244 ;  /* 0x000000180ce8723c */ /* 0x040ff000000418f4 */
[C---:B------:R-:W-:Y:S01]  /*8df0*/  HMMA.16816.F32.BF16 R28, R12.reuse, R26, R188 ;  /* 0x0000001a0c1c723c */ /* 0x040fe200000418bc */
[----:B------:R-:W-:Y:S07]  /*8e00*/  LDSM.16.M88.4 R24, [R217+0x8400] ;  /* 0x00840000d918783b */ /* 0x000fee0000000200 */
[----:B------:R-:W-:Y:S08]  /*8e10*/  HMMA.16816.F32.BF16 R212, R12, R20, R204 ;  /* 0x000000140cd4723c */ /* 0x000ff000000418cc */
[C---:B-1----:R-:W-:Y:S08]  /*8e20*/  HMMA.16816.F32.BF16 R240, R4.reuse, R40, R184 ;  /* 0x0000002804f0723c */ /* 0x042ff000000418b8 */
[C---:B------:R-:W-:Y:S08]  /*8e30*/  HMMA.16816.F32.BF16 R204, R4.reuse, R48, R180 ;  /* 0x0000003004cc723c */ /* 0x040ff000000418b4 */
[----:B------:R-:W-:Y:S08]  /*8e40*/  HMMA.16816.F32.BF16 R188, R4, R44, R176 ;  /* 0x0000002c04bc723c */ /* 0x000ff000000418b0 */
[----:B------:R-:W-:Y:S01]  /*8e50*/  HMMA.16816.F32.BF16 R200, R12, R22, R200 ;  /* 0x000000160cc8723c */ /* 0x000fe200000418c8 */
[----:B------:R-:W-:Y:S04]  /*8e60*/  LDSM.16.M88.4 R20, [R217+0x8800] ;  /* 0x00880000d914783b */ /* 0x000fe80000000200 */
[----:B------:R-:W-:Y:S03]  /*8e70*/  LDSM.16.M88.4 R12, [R221+0x4000] ;  /* 0x00400000dd0c783b */ /* 0x000fe60000000200 */
[C---:B------:R-:W-:Y:S08]  /*8e80*/  HMMA.16816.F32.BF16 R196, R4.reuse, R16, R196 ;  /* 0x0000001004c4723c */ /* 0x040ff000000418c4 */
[C---:B------:R-:W-:Y:S08]  /*8e90*/  HMMA.16816.F32.BF16 R244, R4.reuse, R18, R108 ;  /* 0x0000001204f4723c */ /* 0x040ff0000004186c */
[----:B------:R-:W-:Y:S01]  /*8ea0*/  HMMA.16816.F32.BF16 R184, R4, R46, R32 ;  /* 0x0000002e04b8723c */ /* 0x000fe20000041820 */
[----:B------:R-:W-:Y:S07]  /*8eb0*/  LDSM.16.M88.4 R32, [R217+0x8000] ;  /* 0x00800000d920783b */ /* 0x000fee0000000200 */
[C---:B--2---:R-:W-:Y:S08]  /*8ec0*/  HMMA.16816.F32.BF16 R180, R8.reuse, R16, R52 ;  /* 0x0000001008b4723c */ /* 0x044ff00000041834 */
[----:B------:R-:W-:Y:S01]  /*8ed0*/  HMMA.16816.F32.BF16 R176, R8, R18, R36 ;  /* 0x0000001208b0723c */ /* 0x000fe20000041824 */
[----:B------:R-:W1:Y:S04]  /*8ee0*/  LDSM.16.M88.4 R16, [R220+0x5000] ;  /* 0x00500000dc10783b */ /* 0x000e680000000200 */
[----:B------:R-:W-:Y:S03]  /*8ef0*/  LDSM.16.M88.4 R36, [R217+0x8c00] ;  /* 0x008c0000d924783b */ /* 0x000fe60000000200 */
[C---:B------:R-:W-:Y:S08]  /*8f00*/  HMMA.16816.F32.BF16 R236, R4.reuse, R42, R64 ;  /* 0x0000002a04ec723c */ /* 0x040ff00000041840 */
[----:B------:R-:W-:Y:S01]  /*8f10*/  HMMA.16816.F32.BF16 R192, R4, R50, R56 ;  /* 0x0000003204c0723c */ /* 0x000fe20000041838 */
[----:B------:R-:W2:Y:S07]  /*8f20*/  LDSM.16.M88.4 R4, [R220+0x4000] ;  /* 0x00400000dc04783b */ /* 0x000eae0000000200 */
[C---:B------:R-:W-:Y:S08]  /*8f30*/  HMMA.16816.F32.BF16 R108, R8.reuse, R40, R60 ;  /* 0x00000028086c723c */ /* 0x040ff0000004183c */
[C---:B------:R-:W-:Y:S08]  /*8f40*/  HMMA.16816.F32.BF16 R60, R8.reuse, R48, R232 ;  /* 0x00000030083c723c */ /* 0x040ff000000418e8 */
[C---:B------:R-:W-:Y:S01]  /*8f50*/  HMMA.16816.F32.BF16 R56, R8.reuse, R50, R28 ;  /* 0x000000320838723c */ /* 0x040fe2000004181c */
[----:B------:R-:W-:Y:S07]  /*8f60*/  LDSM.16.M88.4 R28, [R219+0x8000] ;  /* 0x00800000db1c783b */ /* 0x000fee0000000200 */
[C---:B------:R-:W-:Y:S08]  /*8f70*/  HMMA.16816.F32.BF16 R48, R8.reuse, R44, R212 ;  /* 0x0000002c0830723c */ /* 0x040ff000000418d4 */
[C---:B------:R-:W-:Y:S08]  /*8f80*/  HMMA.16816.F32.BF16 R64, R8.reuse, R42, R208 ;  /* 0x0000002a0840723c */ /* 0x040ff000000418d0 */
[----:B------:R-:W-:Y:S01]  /*8f90*/  HMMA.16816.F32.BF16 R212, R8, R46, R200 ;  /* 0x0000002e08d4723c */ /* 0x000fe200000418c8 */
[----:B------:R-:W3:Y:S07]  /*8fa0*/  LDSM.16.M88.4 R8, [R221+0x5000] ;  /* 0x00500000dd08783b */ /* 0x000eee0000000200 */
[-C--:B-1----:R-:W-:Y:S08]  /*8fb0*/  HMMA.16816.F32.BF16 R40, R16, R32.reuse, R180 ;  /* 0x000000201028723c */ /* 0x082ff000000418b4 */
[C---:B--2---:R-:W-:Y:S08]  /*8fc0*/  HMMA.16816.F32.BF16 R52, R4.reuse, R32, R196 ;  /* 0x000000200434723c */ /* 0x044ff000000418c4 */
[C---:B------:R-:W-:Y:S08]  /*8fd0*/  HMMA.16816.F32.BF16 R196, R4.reuse, R34, R244 ;  /* 0x0000002204c4723c */ /* 0x040ff000000418f4 */
[C---:B------:R-:W-:Y:S08]  /*8fe0*/  HMMA.16816.F32.BF16 R200, R4.reuse, R24, R240 ;  /* 0x0000001804c8723c */ /* 0x040ff000000418f0 */
        /* <DEDUP_REMOVED lines=8> */
[----:B------:R-:W-:Y:S08]  /*9070*/  HMMA.16816.F32.BF16 R56, R16, R22, R56 ;  /* 0x000000161038723c */ /* 0x000ff00000041838 */
[----:B---3--:R-:W-:Y:S08]  /*9080*/  HMMA.16816.F32.BF16 R20, R8, R28, R40 ;  /* 0x0000001c0814723c */ /* 0x008ff00000041828 */
[----:B------:R-:W-:Y:S08]  /*9090*/  HMMA.16816.F32.BF16 R108, R16, R24, R108 ;  /* 0x00000018106c723c */ /* 0x000ff0000004186c */
[----:B------:R-:W-:Y:S08]  /*90a0*/  HMMA.16816.F32.BF16 R32, R12, R28, R52 ;  /* 0x0000001c0c20723c */ /* 0x000ff00000041834 */
[----:B------:R-:W-:Y:S01]  /*90b0*/  HMMA.16816.F32.BF16 R44, R8, R30, R44 ;  /* 0x0000001e082c723c */ /* 0x000fe2000004182c */
[----:B------:R-:W-:-:S02]  /*90c0*/  FSEL R181, R22, -INF , !P0 ;  /* 0xff80000016b57808 */ /* 0x000fc40004000000 */
[----:B------:R-:W-:Y:S02]  /*90d0*/  ISETP.GE.AND P0, PT, R2, R227, PT ;  /* 0x000000e30200720c */ /* 0x000fe40003f06270 */
[----:B------:R-:W-:Y:S02]  /*90e0*/  FSEL R107, R20, -INF , !P1 ;  /* 0xff800000146b7808 */ /* 0x000fe40004800000 */
[C---:B------:R-:W-:Y:S01]  /*90f0*/  ISETP.GE.AND P1, PT, R2.reuse, R229, PT ;  /* 0x000000e50200720c */ /* 0x040fe20003f26270 */
[----:B------:R-:W-:Y:S01]  /*9100*/  HMMA.16816.F32.BF16 R28, R12, R30, R196 ;  /* 0x0000001e0c1c723c */ /* 0x000fe200000418c4 */
[C---:B------:R-:W-:Y:S02]  /*9110*/  ISETP.LT.OR P0, PT, R2.reuse, R223, P0 ;  /* 0x000000df0200720c */ /* 0x040fe40000701670 */
[----:B------:R-:W-:Y:S02]  /*9120*/  ISETP.LT.OR P1, PT, R2, R225, P1 ;  /* 0x000000e10200720c */ /* 0x000fe40000f21670 */
[----:B------:R-:W-:-:S02]  /*9130*/  FSEL R180, R21, -INF , !P5 ;  /* 0xff80000015b47808 */ /* 0x000fc40006800000 */
[----:B------:R-:W-:Y:S01]  /*9140*/  ISETP.GE.AND P5, PT, R0, R229, PT ;  /* 0x000000e50000720c */ /* 0x000fe20003fa6270 */
[----:B------:R-:W-:Y:S01]  /*9150*/  HMMA.16816.F32.BF16 R64, R16, R26, R64 ;  /* 0x0000001a1040723c */ /* 0x000fe20000041840 */
[----:B------:R-:W-:Y:S02]  /*9160*/  FSEL R101, R35, -INF , !P1 ;  /* 0xff80000023657808 */ /* 0x000fe40004800000 */
[----:B------:R-:W-:Y:S02]  /*9170*/  FSEL R100, R32, -INF , !P6 ;  /* 0xff80000020647808 */ /* 0x000fe40007000000 */
[----:B------:R-:W-:Y:S02]  /*9180*/  ISETP.GE.AND P6, PT, R2, R230, PT ;  /* 0x000000e60200720c */ /* 0x000fe40003fc6270 */
[----:B------:R-:W-:Y:S01]  /*9190*/  ISETP.LT.OR P5, PT, R0, R225, P5 ;  /* 0x000000e10000720c */ /* 0x000fe20002fa1670 */
[----:B-1----:R-:W-:Y:S01]  /*91a0*/  HMMA.16816.F32.BF16 R24, R8, R4, R108 ;  /* 0x000000040818723c */ /* 0x002fe2000004186c */
[----:B------:R-:W-:-:S02]  /*91b0*/  ISETP.LT.OR P6, PT, R2, R226, P6 ;  /* 0x000000e20200720c */ /* 0x000fc400037c1670 */
[----:B------:R-:W-:Y:S02]  /*91c0*/  IADD3 R2, R0, 0x9, RZ ;  /* 0x0000000900027810 */ /* 0x000fe40007ffe0ff */
[----:B------:R-:W-:Y:S02]  /*91d0*/  FSEL R55, R34, -INF , !P5 ;  /* 0xff80000022377808 */ /* 0x000fe40006800000 */
[----:B------:R-:W-:Y:S01]  /*91e0*/  FSEL R109, R23, -INF , !P0 ;  /* 0xff800000176d7808 */ /* 0x000fe20004000000 */
[----:B------:R-:W-:Y:S01]  /*91f0*/  HMMA.16816.F32.BF16 R40, R12, R4, R200 ;  /* 0x000000040c28723c */ /* 0x000fe200000418c8 */
[C---:B------:R-:W-:Y:S01]  /*9200*/  ISETP.GE.AND P0, PT, R3.reuse, R230, PT ;  /* 0x000000e60300720c */ /* 0x040fe20003f06270 */
[----:B------:R-:W1:Y:S01]  /*9210*/  LDSM.16.M88.4 R20, [R219+0x8800] ;  /* 0x00880000db14783b */ /* 0x000e620000000200 */
[C---:B------:R-:W-:Y:S02]  /*9220*/  ISETP.GE.AND P5, PT, R3.reuse, R229, PT ;  /* 0x000000e50300720c */ /* 0x040fe40003fa6270 */
[----:B------:R-:W-:-:S02]  /*9230*/  ISETP.LT.OR P1, PT, R3, R226, P0 ;  /* 0x000000e20300720c */ /* 0x000fc40000721670 */
[C---:B------:R-:W-:Y:S01]  /*9240*/  ISETP.GE.AND P0, PT, R3.reuse, R227, PT ;  /* 0x000000e30300720c */ /* 0x040fe20003f06270 */
[----:B------:R-:W-:Y:S01]  /*9250*/  HMMA.16816.F32.BF16 R176, R16, R36, R48 ;  /* 0x0000002410b0723c */ /* 0x000fe20000041830 */
[----:B------:R-:W-:Y:S02]  /*9260*/  FSEL R54, R28, -INF , !P1 ;  /* 0xff8000001c367808 */ /* 0x000fe40004800000 */
[----:B------:R-:W-:Y:S02]  /*9270*/  ISETP.LT.OR P0, PT, R3, R223, P0 ;  /* 0x000000df0300720c */ /* 0x000fe40000701670 */
[----:B------:R-:W-:Y:S02]  /*9280*/  ISETP.GE.AND P1, PT, R2, R228, PT ;  /* 0x000000e40200720c */ /* 0x000fe40003f26270 */
[----:B------:R-:W-:Y:S01]  /*9290*/  FSEL R37, R33, -INF , !P6 ;  /* 0xff80000021257808 */ /* 0x000fe20007000000 */
[----:B------:R-:W-:Y:S01]  /*92a0*/  HMMA.16816.F32.BF16 R48, R8, R6, R64 ;  /* 0x000000060830723c */ /* 0x000fe20000041840 */
[----:B------:R-:W-:-:S02]  /*92b0*/  FSEL R108, R46, -INF , !P0 ;  /* 0xff8000002e6c7808 */ /* 0x000fc40004000000 */
[C---:B------:R-:W-:Y:S02]  /*92c0*/  ISETP.GE.AND P6, PT, R3.reuse, R228, PT ;  /* 0x000000e40300720c */ /* 0x040fe40003fc6270 */
[C---:B------:R-:W-:Y:S02]  /*92d0*/  ISETP.GE.AND P0, PT, R2.reuse, R227, PT ;  /* 0x000000e30200720c */ /* 0x040fe40003f06270 */
[CC--:B------:R-:W-:Y:S01]  /*92e0*/  ISETP.LT.OR P6, PT, R3.reuse, R224.reuse, P6 ;  /* 0x000000e00300720c */ /* 0x0c0fe200037c1670 */
[----:B------:R-:W-:Y:S01]  /*92f0*/  HMMA.16816.F32.BF16 R32, R12, R6, R208 ;  /* 0x000000060c20723c */ /* 0x000fe200000418d0 */
[----:B------:R-:W-:Y:S01]  /*9300*/  ISETP.LT.OR P1, PT, R2, R224, P1 ;  /* 0x000000e00200720c */ /* 0x000fe20000f21670 */
[----:B------:R-:W2:Y:S01]  /*9310*/  LDSM.16.M88.4 R4, [R219+0x8c00] ;  /* 0x008c0000db04783b */ /* 0x000ea20000000200 */
[----:B------:R-:W-:Y:S01]  /*9320*/  ISETP.LT.OR P5, PT, R3, R225, P5 ;  /* 0x000000e10300720c */ /* 0x000fe20002fa1670 */
[----:B------:R-:W-:-:S04]  /*9330*/  DEPBAR.LE SB0, 0x0 ;  /* 0x000080000000791a */ /* 0x000fc80000000000 */
[----:B------:R-:W-:Y:S01]  /*9340*/  BAR.SYNC.DEFER_BLOCKING 0x0 ;  /* 0x0000000000007b1d */ /* 0x000fe20000010000 */
[----:B------:R-:W-:Y:S01]  /*9350*/  ISETP.LT.OR P0, PT, R2, R223, P0 ;  /* 0x000000df0200720c */ /* 0x000fe20000701670 */
[----:B------:R-:W-:Y:S01]  /*9360*/  HMMA.16816.F32.BF16 R16, R16, R38, R212 ;  /* 0x000000261010723c */ /* 0x000fe200000418d4 */
[----:B------:R-:W-:Y:S02]  /*9370*/  IADD3 R3, R0, 0x10, RZ ;  /* 0x0000001000037810 */ /* 0x000fe40007ffe0ff */
[----:B------:R-:W-:Y:S02]  /*9380*/  FSEL R106, R44, -INF , !P6 ;  /* 0xff8000002c6a7808 */ /* 0x000fe40007000000 */
[----:B------:R-:W-:Y:S02]  /*9390*/  FSEL R64, R45, -INF , !P1 ;  /* 0xff8000002d407808 */ /* 0x000fe40004800000 */
[----:B------:R-:W-:Y:S02]  /*93a0*/  FSEL R65, R47, -INF , !P0 ;  /* 0xff8000002f417808 */ /* 0x000fe40004000000 */
[C---:B------:R-:W-:Y:S01]  /*93b0*/  ISETP.GE.AND P6, PT, R2.reuse, R230, PT ;  /* 0x000000e60200720c */ /* 0x040fe20003fc6270 */
[----:B-1----:R-:W-:Y:S01]  /*93c0*/  HMMA.16816.F32.BF16 R44, R12, R20, R204 ;  /* 0x000000140c2c723c */ /* 0x002fe200000418cc */
[----:B------:R-:W-:-:S02]  /*93d0*/  ISETP.GE.AND P1, PT, R2, R229, PT ;  /* 0x000000e50200720c */ /* 0x000fc40003f26270 */
[C---:B------:R-:W-:Y:S02]  /*93e0*/  ISETP.GE.AND P0, PT, R3.reuse, R230, PT ;  /* 0x000000e60300720c */ /* 0x040fe40003f06270 */
[CC--:B------:R-:W-:Y:S02]  /*93f0*/  ISETP.LT.OR P6, PT, R2.reuse, R226.reuse, P6 ;  /* 0x000000e20200720c */ /* 0x0c0fe400037c1670 */
        /* <DEDUP_REMOVED lines=9> */
[----:B------:R-:W-:Y:S01]  /*9490*/  FSEL R198, R41, -INF , !P0 ;  /* 0xff80000029c67808 */ /* 0x000fe20004000000 */
[----:B------:R-:W-:Y:S01]  /*94a0*/  HMMA.16816.F32.BF16 R28, R8, R20, R60 ;  /* 0x00000014081c723c */ /* 0x000fe2000004183c */
[----:B------:R-:W-:-:S02]  /*94b0*/  ISETP.GE.AND P6, PT, R3, R229, PT ;  /* 0x000000e50300720c */ /* 0x000fc40003fc6270 */
[C---:B------:R-:W-:Y:S02]  /*94c0*/  ISETP.GE.AND P5, PT, R3.reuse, R228, PT ;  /* 0x000000e40300720c */ /* 0x040fe40003fa6270 */
[CC--:B------:R-:W-:Y:S02]  /*94d0*/  ISETP.GE.AND P1, PT, R3.reuse, R227.reuse, PT ;  /* 0x000000e30300720c */ /* 0x0c0fe40003f26270 */
[----:B------:R-:W-:Y:S02]  /*94e0*/  ISETP.GE.AND P0, PT, R2, R227, PT ;  /* 0x000000e30200720c */ /* 0x000fe40003f06270 */
        /* <DEDUP_REMOVED lines=15> */
[C---:B------:R-:W-:Y:S02]  /*95e0*/  ISETP.LT.OR P1, PT, R3.reuse, R226, P1 ;  /* 0x000000e20300720c */ /* 0x040fe40000f21670 */
[----:B------:R-:W-:Y:S02]  /*95f0*/  ISETP.LT.OR P0, PT, R3, R223, P0 ;  /* 0x000000df0300720c */ /* 0x000fe40000701670 */
[----:B------:R-:W-:Y:S02]  /*9600*/  IADD3 R2, R0, 0x19, RZ ;  /* 0x0000001900027810 */ /* 0x000fe40007ffe0ff */
[----:B------:R-:W-:Y:S02]  /*9610*/  FSEL R197, R43, -INF , !P6 ;  /* 0xff8000002bc57808 */ /* 0x000fe40007000000 */
[----:B------:R-:W-:Y:S01]  /*9620*/  FSEL R201, R25, -INF , !P5 ;  /* 0xff80000019c97808 */ /* 0x000fe20006800000 */
[----:B--2---:R-:W-:Y:S01]  /*9630*/  HMMA.16816.F32.BF16 R40, R12, R4, R188 ;  /* 0x000000040c28723c */ /* 0x004fe200000418bc */
[----:B------:R-:W-:-:S02]  /*9640*/  FSEL R196, R32, -INF , !P1 ;  /* 0xff80000020c47808 */ /* 0x000fc40004800000 */
[----:B------:R-:W-:Y:S02]  /*9650*/  FSEL R204, R50, -INF , !P0 ;  /* 0xff80000032cc7808 */ /* 0x000fe40004000000 */
[CC--:B------:R-:W-:Y:S02]  /*9660*/  ISETP.GE.AND P6, PT, R3.reuse, R228.reuse, PT ;  /* 0x000000e40300720c */ /* 0x0c0fe40003fc6270 */
[C---:B------:R-:W-:Y:S01]  /*9670*/  ISETP.GE.AND P5, PT, R3.reuse, R229, PT ;  /* 0x000000e50300720c */ /* 0x040fe20003fa6270 */
[----:B------:R-:W-:Y:S01]  /*9680*/  HMMA.16816.F32.BF16 R24, R8, R22, R56 ;  /* 0x000000160818723c */ /* 0x000fe20000041838 */
[C---:B------:R-:W-:Y:S02]  /*9690*/  ISETP.GE.AND P1, PT, R2.reuse, R228, PT ;  /* 0x000000e40200720c */ /* 0x040fe40003f26270 */
[----:B------:R-:W-:Y:S02]  /*96a0*/  ISETP.GE.AND P0, PT, R2, R227, PT ;  /* 0x000000e30200720c */ /* 0x000fe40003f06270 */
[----:B------:R-:W-:-:S02]  /*96b0*/  ISETP.LT.OR P6, PT, R3, R224, P6 ;  /* 0x000000e00300720c */ /* 0x000fc400037c1670 */
[C---:B------:R-:W-:Y:S01]  /*96c0*/  ISETP.LT.OR P1, PT, R2.reuse, R224, P1 ;  /* 0x000000e00200720c */ /* 0x040fe20000f21670 */
[C---:B------:R-:W-:Y:S01]  /*96d0*/  HMMA.16816.F32.BF16 R20, R12.reuse, R22, R192 ;  /* 0x000000160c14723c */ /* 0x040fe200000418c0 */
[----:B------:R-:W-:Y:S02]  /*96e0*/  ISETP.LT.OR P5, PT, R3, R225, P5 ;  /* 0x000000e10300720c */ /* 0x000fe40002fa1670 */
[----:B------:R-:W-:Y:S02]  /*96f0*/  ISETP.LT.OR P0, PT, R2, R223, P0 ;  /* 0x000000df0200720c */ /* 0x000fe40000701670 */
[----:B------:R-:W-:Y:S02]  /*9700*/  IADD3 R3, R0, 0x20, RZ ;  /* 0x0000002000037810 */ /* 0x000fe40007ffe0ff */
[----:B------:R-:W-:Y:S01]  /*9710*/  FSEL R202, R48, -INF , !P6 ;  /* 0xff80000030ca7808 */ /* 0x000fe20007000000 */
[----:B------:R-:W-:Y:S01]  /*9720*/  HMMA.16816.F32.BF16 R12, R12, R6, R184 ;  /* 0x000000060c0c723c */ /* 0x000fe200000418b8 */
[----:B------:R-:W-:-:S02]  /*9730*/  FSEL R203, R49, -INF , !P1 ;  /* 0xff80000031cb7808 */ /* 0x000fc40004800000 */
[----:B------:R-:W-:Y:S02]  /*9740*/  FSEL R195, R51, -INF , !P0 ;  /* 0xff80000033c37808 */ /* 0x000fe40004000000 */
[CC--:B------:R-:W-:Y:S02]  /*9750*/  ISETP.GE.AND P6, PT, R2.reuse, R230.reuse, PT ;  /* 0x000000e60200720c */ /* 0x0c0fe40003fc6270 */
[C---:B------:R-:W-:Y:S02]  /*9760*/  ISETP.GE.AND P1, PT, R2.reuse, R229, PT ;  /* 0x000000e50200720c */ /* 0x040fe40003f26270 */
[----:B------:R-:W-:Y:S02]  /*9770*/  ISETP.GE.AND P0, PT, R3, R230, PT ;  /* 0x000000e60300720c */ /* 0x000fe40003f06270 */
[C---:B------:R-:W-:Y:S02]  /*9780*/  ISETP.LT.OR P6, PT, R2.reuse, R226, P6 ;  /* 0x000000e20200720c */ /* 0x040fe400037c1670 */
[----:B------:R-:W-:-:S02]  /*9790*/  ISETP.LT.OR P1, PT, R2, R225, P1 ;  /* 0x000000e10200720c */ /* 0x000fc40000f21670 */
[C---:B------:R-:W-:Y:S02]  /*97a0*/  ISETP.LT.OR P0, PT, R3.reuse, R226, P0 ;  /* 0x000000e20300720c */ /* 0x040fe40000701670 */
[----:B------:R-:W-:Y:S02]  /*97b0*/  IADD3 R2, R0, 0x21, RZ ;  /* 0x0000002100027810 */ /* 0x000fe40007ffe0ff */
[----:B------:R-:W-:Y:S02]  /*97c0*/  FSEL R237, R44, -INF , !P0 ;  /* 0xff8000002ced7808 */ /* 0x000fe40004000000 */
[----:B------:R-:W-:Y:S02]  /*97d0*/  ISETP.GE.AND P0, PT, R2, R230, PT ;  /* 0x000000e60200720c */ /* 0x000fe40003f06270 */
[----:B------:R-:W-:Y:S02]  /*97e0*/  FSEL R193, R34, -INF , !P5 ;  /* 0xff80000022c17808 */ /* 0x000fe40006800000 */
[----:B------:R-:W-:-:S02]  /*97f0*/  ISETP.GE.AND P5, PT, R3, R228, PT ;  /* 0x000000e40300720c */ /* 0x000fc40003fa6270 */
[----:B------:R-:W-:Y:S02]  /*9800*/  ISETP.LT.OR P0, PT, R2, R226, P0 ;  /* 0x000000e20200720c */ /* 0x000fe40000701670 */
[----:B------:R-:W-:Y:S02]  /*9810*/  FSEL R192, R33, -INF , !P6 ;  /* 0xff80000021c07808 */ /* 0x000fe40007000000 */
[----:B------:R-:W-:Y:S02]  /*9820*/  FSEL R194, R35, -INF , !P1 ;  /* 0xff80000023c27808 */ /* 0x000fe40004800000 */
[----:B------:R-:W-:Y:S01]  /*9830*/  ISETP.LT.OR P5, PT, R3, R224, P5 ;  /* 0x000000e00300720c */ /* 0x000fe20002fa1670 */
[----:B------:R-:W-:Y:S01]  /*9840*/  HMMA.16816.F32.BF16 R32, R8, R4, R176 ;  /* 0x000000040820723c */ /* 0x000fe200000418b0 */
[----:B------:R-:W-:Y:S02]  /*9850*/  FSEL R235, R45, -INF , !P0 ;  /* 0xff8000002deb7808 */ /* 0x000fe40004000000 */
[----:B------:R-:W-:-:S02]  /*9860*/  ISETP.GE.AND P6, PT, R3, R229, PT ;  /* 0x000000e50300720c */ /* 0x000fc40003fc6270 */
[CC--:B------:R-:W-:Y:S02]  /*9870*/  ISETP.GE.AND P1, PT, R3.reuse, R227.reuse, PT ;  /* 0x000000e30300720c */ /* 0x0c0fe40003f26270 */
[----:B------:R-:W-:Y:S01]  /*9880*/  ISETP.GE.AND P0, PT, R2, R227, PT ;  /* 0x000000e30200720c */ /* 0x000fe20003f06270 */
[----:B------:R-:W-:Y:S01]  /*9890*/  HMMA.16816.F32.BF16 R8, R8, R6, R16 ;  /* 0x000000060808723c */ /* 0x000fe20000041810 */
        /* <DEDUP_REMOVED lines=24> */
[C---:B------:R-:W-:Y:S02]  /*9a20*/  ISETP.GE.AND P0, PT, R2.reuse, R227, PT ;  /* 0x000000e30200720c */ /* 0x040fe40003f06270 */
        /* <DEDUP_REMOVED lines=19> */
[----:B------:R-:W-:Y:S02]  /*9b60*/  ISETP.GE.AND P5, PT, R3, R228, PT ;  /* 0x000000e40300720c */ /* 0x000fe40003fa6270 */
[----:B------:R-:W-:-:S02]  /*9b70*/  ISETP.GE.AND P0, PT, R2, R230, PT ;  /* 0x000000e60200720c */ /* 0x000fc40003f06270 */
[C---:B------:R-:W-:Y:S02]  /*9b80*/  ISETP.LT.OR P6, PT, R3.reuse, R225, P6 ;  /* 0x000000e10300720c */ /* 0x040fe400037c1670 */
[----:B------:R-:W-:Y:S02]  /*9b90*/  ISETP.LT.OR P5, PT, R3, R224, P5 ;  /* 0x000000e00300720c */ /* 0x000fe40002fa1670 */
[----:B------:R-:W-:Y:S02]  /*9ba0*/  ISETP.LT.OR P0, PT, R2, R226, P0 ;  /* 0x000000e20200720c */ /* 0x000fe40000701670 */
[----:B------:R-:W-:Y:S02]  /*9bb0*/  FSEL R67, R42, -INF , !P6 ;  /* 0xff8000002a437808 */ /* 0x000fe40007000000 */
[----:B------:R-:W-:Y:S02]  /*9bc0*/  FSEL R241, R32, -INF , !P5 ;  /* 0xff80000020f17808 */ /* 0x000fe40006800000 */
[----:B------:R-:W-:-:S02]  /*9bd0*/  FSEL R252, R41, -INF , !P0 ;  /* 0xff80000029fc7808 */ /* 0x000fc40004000000 */
[C---:B------:R-:W-:Y:S02]  /*9be0*/  ISETP.GE.AND P6, PT, R2.reuse, R229, PT ;  /* 0x000000e50200720c */ /* 0x040fe40003fc6270 */
[C---:B------:R-:W-:Y:S02]  /*9bf0*/  ISETP.GE.AND P5, PT, R2.reuse, R228, PT ;  /* 0x000000e40200720c */ /* 0x040fe40003fa6270 */
[C---:B------:R-:W-:Y:S02]  /*9c00*/  ISETP.GE.AND P0, PT, R2.reuse, R227, PT ;  /* 0x000000e30200720c */ /* 0x040fe40003f06270 */
[C---:B------:R-:W-:Y:S02]  /*9c10*/  ISETP.LT.OR P6, PT, R2.reuse, R225, P6 ;  /* 0x000000e10200720c */ /* 0x040fe400037c1670 */
[C---:B------:R-:W-:Y:S02]  /*9c20*/  ISETP.LT.OR P5, PT, R2.reuse, R224, P5 ;  /* 0x000000e00200720c */ /* 0x040fe40002fa1670 */
[----:B------:R-:W-:-:S02]  /*9c30*/  ISETP.LT.OR P0, PT, R2, R223, P0 ;  /* 0x000000df0200720c */ /* 0x000fc40000701670 */
[----:B------:R-:W-:Y:S02]  /*9c40*/  IADD3 R2, R0, 0x38, RZ ;  /* 0x0000003800027810 */ /* 0x000fe40007ffe0ff */
[----:B------:R-:W-:Y:S02]  /*9c50*/  FSEL R242, R35, -INF , !P0 ;  /* 0xff80000023f27808 */ /* 0x000fe40004000000 */
[----:B------:R-:W-:Y:S02]  /*9c60*/  ISETP.GE.AND P0, PT, R2, R229, PT ;  /* 0x000000e50200720c */ /* 0x000fe40003f06270 */
[----:B------:R-:W-:Y:S02]  /*9c70*/  IADD3 R0, R0, 0x39, RZ ;  /* 0x0000003900007810 */ /* 0x000fe40007ffe0ff */
[----:B------:R-:W-:Y:S02]  /*9c80*/  ISETP.LT.OR P0, PT, R2, R225, P0 ;  /* 0x000000e10200720c */ /* 0x000fe40000701670 */
[----:B------:R-:W-:-:S02]  /*9c90*/  FSEL R214, R23, -INF , !P1 ;  /* 0xff80000017d67808 */ /* 0x000fc40004800000 */
[C---:B------:R-:W-:Y:S02]  /*9ca0*/  ISETP.GE.AND P1, PT, R3.reuse, R227, PT ;  /* 0x000000e30300720c */ /* 0x040fe40003f26270 */
[----:B------:R-:W-:Y:S02]  /*9cb0*/  FSEL R62, R14, -INF , !P0 ;  /* 0xff8000000e3e7808 */ /* 0x000fe40004000000 */
[C---:B------:R-:W-:Y:S02]  /*9cc0*/  ISETP.GE.AND P0, PT, R0.reuse, R228, PT ;  /* 0x000000e40000720c */ /* 0x040fe40003f06270 */
[----:B------:R-:W-:Y:S02]  /*9cd0*/  ISETP.LT.OR P1, PT, R3, R223, P1 ;  /* 0x000000df0300720c */ /* 0x000fe40000f21670 */
[----:B------:R-:W-:Y:S02]  /*9ce0*/  ISETP.LT.OR P0, PT, R0, R224, P0 ;  /* 0x000000e00000720c */ /* 0x000fe40000701670 */
[----:B------:R-:W-:-:S02]  /*9cf0*/  FSEL R111, R43, -INF , !P6 ;  /* 0xff8000002b6f7808 */ /* 0x000fc40007000000 */
[----:B------:R-:W-:Y:S02]  /*9d00*/  FSEL R240, R34, -INF , !P1 ;  /* 0xff80000022f07808 */ /* 0x000fe40004800000 */
[----:B------:R-:W-:Y:S02]  /*9d10*/  FSEL R238, R33, -INF , !P5 ;  /* 0xff80000021ee7808 */ /* 0x000fe40006800000 */
[C---:B------:R-:W-:Y:S02]  /*9d20*/  ISETP.GE.AND P6, PT, R2.reuse, R230, PT ;  /* 0x000000e60200720c */ /* 0x040fe40003fc6270 */
[C---:B------:R-:W-:Y:S02]  /*9d30*/  ISETP.GE.AND P5, PT, R2.reuse, R228, PT ;  /* 0x000000e40200720c */ /* 0x040fe40003fa6270 */
[----:B------:R-:W-:Y:S02]  /*9d40*/  ISETP.GE.AND P1, PT, R2, R227, PT ;  /* 0x000000e30200720c */ /* 0x000fe40003f26270 */
[----:B------:R-:W-:-:S02]  /*9d50*/  FSEL R215, R9, -INF , !P0 ;  /* 0xff80000009d77808 */ /* 0x000fc40004000000 */
[----:B------:R-:W-:Y:S02]  /*9d60*/  PLOP3.LUT P0, PT, PT, PT, UP0, 0x40, 0x0 ;  /* 0x000000000000781c */ /* 0x000fe40003f0e808 */
[C---:B------:R-:W-:Y:S02]  /*9d70*/  ISETP.LT.OR P6, PT, R2.reuse, R226, P6 ;  /* 0x000000e20200720c */ /* 0x040fe400037c1670 */
[C---:B------:R-:W-:Y:S02]  /*9d80*/  ISETP.LT.OR P5, PT, R2.reuse, R224, P5 ;  /* 0x000000e00200720c */ /* 0x040fe40002fa1670 */
[----:B------:R-:W-:Y:S02]  /*9d90*/  ISETP.LT.OR P1, PT, R2, R223, P1 ;  /* 0x000000df0200720c */ /* 0x000fe40000f21670 */
[----:B------:R-:W-:Y:S02]  /*9da0*/  FSEL R247, R12, -INF , !P6 ;  /* 0xff8000000cf77808 */ /* 0x000fe40007000000 */
[----:B------:R-:W-:-:S02]  /*9db0*/  FSEL R236, R8, -INF , !P5 ;  /* 0xff80000008ec7808 */ /* 0x000fc40006800000 */
[----:B------:R-:W-:Y:S02]  /*9dc0*/  FSEL R244, R10, -INF , !P1 ;  /* 0xff8000000af47808 */ /* 0x000fe40004800000 */
[C---:B------:R-:W-:Y:S02]  /*9dd0*/  ISETP.GE.AND P6, PT, R0.reuse, R230, PT ;  /* 0x000000e60000720c */ /* 0x040fe40003fc6270 */
[C---:B------:R-:W-:Y:S02]  /*9de0*/  ISETP.GE.AND P5, PT, R0.reuse, R229, PT ;  /* 0x000000e50000720c */ /* 0x040fe40003fa6270 */
[C---:B------:R-:W-:Y:S02]  /*9df0*/  ISETP.GE.AND P1, PT, R0.reuse, R227, PT ;  /* 0x000000e30000720c */ /* 0x040fe40003f26270 */
[C---:B------:R-:W-:Y:S02]  /*9e00*/  ISETP.LT.OR P6, PT, R0.reuse, R226, P6 ;  /* 0x000000e20000720c */ /* 0x040fe400037c1670 */
[----:B------:R-:W-:-:S02]  /*9e10*/  ISETP.LT.OR P5, PT, R0, R225, P5 ;  /* 0x000000e10000720c */ /* 0x000fc40002fa1670 */
[----:B------:R-:W-:Y:S02]  /*9e20*/  ISETP.LT.OR P1, PT, R0, R223, P1 ;  /* 0x000000df0000720c */ /* 0x000fe40000f21670 */
[----:B------:R-:W-:Y:S02]  /*9e30*/  FSEL R246, R13, -INF , !P6 ;  /* 0xff8000000df67808 */ /* 0x000fe40007000000 */
[----:B------:R-:W-:Y:S02]  /*9e40*/  FSEL R245, R11, -INF , !P1 ;  /* 0xff8000000bf57808 */ /* 0x000fe40004800000 */
[----:B------:R-:W-:Y:S01]  /*9e50*/  FSEL R66, R15, -INF , !P5 ;  /* 0xff8000000f427808 */ /* 0x000fe20006800000 */
[----:B------:R-:W-:Y:S05]  /*9e60*/  @P0 BRA `(.L_x_391) ;  /* 0x0000040000000947 */ /* 0x000fea0003800000 */
[----:B------:R-:W2:Y:S04]  /*9e70*/  LDL.64 R60, [R1+0x70] ;  /* 0x00007000013c7983 */ /* 0x000ea80000100a00 */
[----:B------:R-:W3:Y:S01]  /*9e80*/  LDL.64 R182, [R1+0x68] ;  /* 0x0000680001b67983 */ /* 0x000ee20000100a00 */
[----:B------:R-:W-:Y:S01]  /*9e90*/  UIADD3 UR36, UR34, -0x3, URZ ;  /* 0xfffffffd22247890 */ /* 0x000fe2000fffe03f */
[----:B------:R-:W-:Y:S01]  /*9ea0*/  BSSY B0, `(.L_x_392) ;  /* 0x000003b000007945 */ /* 0x000fe20003800000 */
[----:B------:R-:W-:Y:S01]  /*9eb0*/  ULDC.64 UR4, c[0x0][0x198] ;  /* 0x0000660000047ab9 */ /* 0x000fe20000000a00 */
[----:B------:R1:W-:Y:S01]  /*9ec0*/  @P4 STS [R222+0x6000], RZ ;  /* 0x006000ffde004388 */ /* 0x0003e20000000800 */
[----:B------:R-:W-:-:S02]  /*9ed0*/  USHF.R.S32.HI UR35, URZ, 0x1f, UR36 ;  /* 0x0000001f3f237899 */ /* 0x000fc40008011424 */
[----:B------:R-:W-:Y:S01]  /*9ee0*/  UIMAD.WIDE.U32 UR38, UR36, UR4, URZ ;  /* 0x00000004242672a5 */ /* 0x000fe2000f8e003f */
[----:B------:R1:W-:Y:S01]  /*9ef0*/  @P4 STS [R222+0x6004], RZ ;  /* 0x006004ffde004388 */ /* 0x0003e20000000800 */
[----:B------:R-:W-:-:S03]  /*9f00*/  UIMAD UR35, UR35, UR4, URZ ;  /* 0x00000004232372a4 */ /* 0x000fc6000f8e023f */
[----:B------:R1:W-:Y:S01]  /*9f10*/  @P4 STS.64 [R222+0x6008], RZ ;  /* 0x006008ffde004388 */ /* 0x0003e20000000a00 */
[----:B------:R-:W-:Y:S01]  /*9f20*/  UIMAD UR5, UR36, UR5, UR35 ;  /* 0x00000005240572a4 */ /* 0x000fe2000f8e0223 */
[----:B------:R-:W-:Y:S02]  /*9f30*/  IMAD.U32 R0, RZ, RZ, UR38 ;  /* 0x00000026ff007e24 */ /* 0x000fe4000f8e00ff */
[----:B------:R-:W-:Y:S01]  /*9f40*/  IMAD.U32 R2, RZ, RZ, UR38 ;  /* 0x00000026ff027e24 */ /* 0x000fe2000f8e00ff */
[----:B------:R-:W-:-:S06]  /*9f50*/  UIADD3 UR5, UR39, UR5, URZ ;  /* 0x0000000527057290 */ /* 0x000fcc000fffe03f */
[----:B------:R-:W-:Y:S01]  /*9f60*/  IMAD.U32 R3, RZ, RZ, UR5 ;  /* 0x00000005ff037e24 */ /* 0x000fe2000f8e00ff */
[----:B--2---:R-:W-:-:S04]  /*9f70*/  LEA R0, P0, R0, R60, 0x6 ;  /* 0x0000003c00007211 */ /* 0x004fc800078030ff */
[----:B---3--:R-:W-:Y:S02]  /*9f80*/  LEA.HI.X R3, R2, R183, R3, 0x6, P0 ;  /* 0x000000b702037211 */ /* 0x008fe400000f3403 */
[C---:B------:R-:W-:Y:S02]  /*9f90*/  @!P4 LEA R12, P5, R0.reuse, c[0x0][0x168], 0x1 ;  /* 0x00005a00000cca11 */ /* 0x040fe400078a08ff */
[C---:B------:R-:W-:Y:S02]  /*9fa0*/  @!P3 LEA R8, P0, R0.reuse, c[0x0][0x168], 0x1 ;  /* 0x00005a000008ba11 */ /* 0x040fe400078008ff */
        /* <DEDUP_REMOVED lines=42> */
.L_x_393:
[----:B------:R-:W-:Y:S05]  /*a250*/  BSYNC B0 ;  /* 0x0000000000007941 */ /* 0x000fea0003800000 */
.L_x_392:
[----:B------:R-:W0:Y:S02]  /*a260*/  LDGDEPBAR ;  /* 0x00000000000079af */ /* 0x000e240000000000 */
.L_x_391:
[----:B------:R-:W2:Y:S04]  /*a270*/  LDL R0, [R1+0x18] ;  /* 0x0000180001007983 */ /* 0x000ea80000100800 */
[----:B------:R-:W3:Y:S04]  /*a280*/  LDL R3, [R1+0x8] ;  /* 0x0000080001037983 */ /* 0x000ee80000100800 */
[----:B------:R-:W4:Y:S04]  /*a290*/  LDL R2, [R1+0x20] ;  /* 0x0000200001027983 */ /* 0x000f280000100800 */
[----:B-1----:R-:W5:Y:S01]  /*a2a0*/  LDL R5, [R1+0x4] ;  /* 0x0000040001057983 */ /* 0x002f620000100800 */
[----:B------:R-:W-:Y:S01]  /*a2b0*/  USHF.L.U32 UR4, UR29, 0x1, URZ ;  /* 0x000000011d047899 */ /* 0x000fe2000800063f */
[----:B------:R-:W-:Y:S01]  /*a2c0*/  IMAD.MOV.U32 R42, RZ, RZ, R250 ;  /* 0x000000ffff2a7224 */ /* 0x000fe200078e00fa */
[----:B------:R-:W-:Y:S01]  /*a2d0*/  MOV R56, R249 ;  /* 0x000000f900387202 */ /* 0x000fe20000000f00 */
[----:B------:R-:W-:Y:S01]  /*a2e0*/  IMAD.MOV.U32 R23, RZ, RZ, R248 ;  /* 0x000000ffff177224 */ /* 0x000fe200078e00f8 */
[----:B------:R-:W1:Y:S01]  /*a2f0*/  LDC.U8 R251, c[0x0][0x2d8] ;  /* 0x0000b600fffb7b82 */ /* 0x000e620000000000 */
[----:B------:R-:W-:-:S02]  /*a300*/  IMAD.MOV.U32 R22, RZ, RZ, R231 ;  /* 0x000000ffff167224 */ /* 0x000fc400078e00e7 */
[----:B------:R-:W-:Y:S02]  /*a310*/  IMAD.MOV.U32 R110, RZ, RZ, R56 ;  /* 0x000000ffff6e7224 */ /* 0x000fe400078e0038 */
[----:B--2---:R-:W-:-:S04]  /*a320*/  IMAD.WIDE.U32 R188, R0, -0x2daee0ad, RZ ;  /* 0xd2511f5300bc7825 */ /* 0x004fc800078e00ff */
[----:B------:R-:W-:Y:S02]  /*a330*/  IMAD.U32 R0, RZ, RZ, UR33 ;  /* 0x00000021ff007e24 */ /* 0x000fe4000f8e00ff */
[----:B---3--:R-:W-:-:S03]  /*a340*/  IMAD.WIDE.U32 R46, R3, -0x326172a9, RZ ;  /* 0xcd9e8d57032e7825 */ /* 0x008fc600078e00ff */
[----:B------:R-:W-:Y:S01]  /*a350*/  LOP3.LUT R0, R189, UR4, R0, 0x96, !PT ;  /* 0x00000004bd007c12 */ /* 0x000fe2000f8e9600 */
[----:B----4-:R-:W-:Y:S01]  /*a360*/  IMAD.WIDE.U32 R20, R2, -0x326172a9, RZ ;  /* 0xcd9e8d5702147825 */ /* 0x010fe200078e00ff */
[----:B------:R-:W-:Y:S01]  /*a370*/  UIADD3 UR4, UR4, 0x1, URZ ;  /* 0x0000000104047890 */ /* 0x000fe2000fffe03f */
[-C--:B-----5:R-:W-:Y:S02]  /*a380*/  LOP3.LUT R4, R47, R5.reuse, RZ, 0x3c, !PT ;  /* 0x000000052f047212 */ /* 0x0a0fe400078e3cff */
[----:B------:R-:W-:Y:S01]  /*a390*/  IMAD.WIDE.U32 R2, R0, -0x326172a9, RZ ;  /* 0xcd9e8d5700027825 */ /* 0x000fe200078e00ff */
[----:B------:R-:W-:Y:S02]  /*a3a0*/  LOP3.LUT R0, R21, R5, RZ, 0x3c, !PT ;  /* 0x0000000515007212 */ /* 0x000fe400078e3cff */
[----:B------:R-:W-:Y:S01]  /*a3b0*/  FMNMX.FTZ R5, R105, R100, !PT ;  /* 0x0000006469057209 */ /* 0x000fe20007810000 */
[----:B------:R-:W-:Y:S01]  /*a3c0*/  IMAD.WIDE.U32 R182, R4, -0x2daee0ad, RZ ;  /* 0xd2511f5304b67825 */ /* 0x000fe200078e00ff */
[----:B------:R-:W-:-:S02]  /*a3d0*/  LOP3.LUT R4, R3, UR16, R46, 0x96, !PT ;  /* 0x0000001003047c12 */ /* 0x000fc4000f8e962e */
[----:B------:R-:W-:Y:S01]  /*a3e0*/  LOP3.LUT R3, R3, UR16, R20, 0x96, !PT ;  /* 0x0000001003037c12 */ /* 0x000fe2000f8e9614 */
[----:B------:R-:W-:Y:S01]  /*a3f0*/  IMAD.WIDE.U32 R178, R0, -0x2daee0ad, RZ ;  /* 0xd2511f5300b27825 */ /* 0x000fe200078e00ff */
[--C-:B------:R-:W-:Y:S02]  /*a400*/  LOP3.LUT R6, R183, UR15, R188.reuse, 0x96, !PT ;  /* 0x0000000fb7067c12 */ /* 0x100fe4000f8e96bc */
[----:B------:R-:W-:Y:S01]  /*a410*/  FMNMX.FTZ R0, R37, R5, !PT ;  /* 0x0000000525007209 */ /* 0x000fe20007810000 */
[----:B------:R-:W-:Y:S01]  /*a420*/  IMAD.WIDE.U32 R4, R4, -0x2daee0ad, RZ ;  /* 0xd2511f5304047825 */ /* 0x000fe200078e00ff */
[----:B------:R-:W-:Y:S02]  /*a430*/  LOP3.LUT R7, R179, UR15, R188, 0x96, !PT ;  /* 0x0000000fb3077c12 */ /* 0x000fe4000f8e96bc */
[----:B------:R-:W-:Y:S01]  /*a440*/  FMNMX.FTZ R0, R54, R0, !PT ;  /* 0x0000000036007209 */ /* 0x000fe20007810000 */
[----:B------:R-:W-:Y:S01]  /*a450*/  IMAD.WIDE.U32 R176, R6, -0x326172a9, RZ ;  /* 0xcd9e8d5706b07825 */ /* 0x000fe200078e00ff */
[----:B------:R-:W-:-:S02]  /*a460*/  LOP3.LUT R6, R5, UR13, R182, 0x96, !PT ;  /* 0x0000000d05067c12 */ /* 0x000fc4000f8e96b6 */
[----:B------:R-:W-:Y:S01]  /*a470*/  FMNMX.FTZ R0, R36, R0, !PT ;  /* 0x0000000024007209 */ /* 0x000fe20007810000 */
[----:B------:R-:W-:Y:S01]  /*a480*/  IMAD.WIDE.U32 R48, R7, -0x326172a9, RZ ;  /* 0xcd9e8d5707307825 */ /* 0x000fe200078e00ff */
[--C-:B------:R-:W-:Y:S02]  /*a490*/  LOP3.LUT R8, R177, UR14, R2.reuse, 0x96, !PT ;  /* 0x0000000eb1087c12 */ /* 0x100fe4000f8e9602 */
[----:B------:R-:W-:Y:S01]  /*a4a0*/  FMNMX.FTZ R5, R199, R0, !PT ;  /* 0x00000000c7057209 */ /* 0x000fe20007810000 */
[----:B------:R-:W-:Y:S01]  /*a4b0*/  IMAD.WIDE.U32 R6, R6, -0x326172a9, RZ ;  /* 0xcd9e8d5706067825 */ /* 0x000fe200078e00ff */
[----:B------:R-:W-:Y:S02]  /*a4c0*/  LOP3.LUT R10, R49, UR14, R2, 0x96, !PT ;  /* 0x0000000e310a7c12 */ /* 0x000fe4000f8e9602 */
[----:B-1----:R-:W-:Y:S01]  /*a4d0*/  PRMT R179, R251, 0x7054, R251 ;  /* 0x00007054fbb37816 */ /* 0x002fe200000000fb */
[----:B------:R-:W-:Y:S01]  /*a4e0*/  IMAD.WIDE.U32 R8, R8, -0x2daee0ad, RZ ;  /* 0xd2511f5308087825 */ /* 0x000fe200078e00ff */
[----:B------:R-:W-:-:S02]  /*a4f0*/  LOP3.LUT R12, R7, UR12, R176, 0x96, !PT ;  /* 0x0000000c070c7c12 */ /* 0x000fc4000f8e96b0 */
[----:B------:R-:W-:Y:S01]  /*a500*/  FMNMX.FTZ R7, R198, R5, !PT ;  /* 0x00000005c6077209 */ /* 0x000fe20007810000 */
[----:B------:R-:W-:Y:S01]  /*a510*/  IMAD.WIDE.U32 R2, R3, -0x2daee0ad, RZ ;  /* 0xd2511f5303027825 */ /* 0x000fe200078e00ff */
[----:B------:R-:W-:-:S03]  /*a520*/  LOP3.LUT R0, R9, UR11, R4, 0x96, !PT ;  /* 0x0000000b09007c12 */ /* 0x000fc6000f8e9604 */
[----:B------:R-:W-:Y:S01]  /*a530*/  IMAD.WIDE.U32 R4, R12, -0x2daee0ad, RZ ;  /* 0xd2511f530c047825 */ /* 0x000fe200078e00ff */
[----:B------:R-:W-:-:S03]  /*a540*/  LOP3.LUT R3, R3, UR13, R178, 0x96, !PT ;  /* 0x0000000d03037c12 */ /* 0x000fc6000f8e96b2 */
[----:B------:R-:W-:Y:S01]  /*a550*/  IMAD.WIDE.U32 R50, R0, -0x326172a9, RZ ;  /* 0xcd9e8d5700327825 */ /* 0x000fe200078e00ff */
[----:B------:R-:W-:Y:S02]  /*a560*/  FMNMX.FTZ R0, R104, R55, !PT ;  /* 0x0000003768007209 */ /* 0x000fe40007810000 */
[----:B------:R-:W-:Y:S01]  /*a570*/  LOP3.LUT R8, R5, UR9, R8, 0x96, !PT ;  /* 0x0000000905087c12 */ /* 0x000fe2000f8e9608 */
[----:B------:R-:W-:Y:S01]  /*a580*/  IMAD.WIDE.U32 R10, R10, -0x2daee0ad, RZ ;  /* 0xd2511f530a0a7825 */ /* 0x000fe200078e00ff */
[----:B------:R-:W-:Y:S02]  /*a590*/  FMNMX.FTZ R5, R196, R7, !PT ;  /* 0x00000007c4057209 */ /* 0x000fe40007810000 */
[----:B------:R-:W-:Y:S01]  /*a5a0*/  LOP3.LUT R6, R51, UR10, R6, 0x96, !PT ;  /* 0x0000000a33067c12 */ /* 0x000fe2000f8e9606 */
[----:B------:R-:W-:Y:S01]  /*a5b0*/  IMAD.WIDE.U32 R26, R8, -0x326172a9, RZ ;  /* 0xcd9e8d57081a7825 */ /* 0x000fe200078e00ff */
[----:B------:R-:W-:Y:S02]  /*a5c0*/  LOP3.LUT R9, R11, UR11, R2, 0x96, !PT ;  /* 0x0000000b0b097c12 */ /* 0x000fe4000f8e9602 */
[----:B------:R-:W-:Y:S01]  /*a5d0*/  FMNMX.FTZ R0, R101, R0, !PT ;  /* 0x0000000065007209 */ /* 0x000fe20007810000 */
[----:B------:R-:W-:Y:S01]  /*a5e0*/  IMAD.WIDE.U32 R2, R3, -0x326172a9, RZ ;  /* 0xcd9e8d5703027825 */ /* 0x000fe200078e00ff */
[----:B------:R-:W-:-:S02]  /*a5f0*/  FMNMX.FTZ R5, R192, R5, !PT ;  /* 0x00000005c0057209 */ /* 0x000fc40007810000 */
[----:B------:R-:W-:Y:S01]  /*a600*/  FMNMX.FTZ R0, R53, R0, !PT ;  /* 0x0000000035007209 */ /* 0x000fe20007810000 */
[----:B------:R-:W-:Y:S01]  /*a610*/  IMAD.WIDE.U32 R38, R6, -0x2daee0ad, RZ ;  /* 0xd2511f5306267825 */ /* 0x000fe200078e00ff */
[----:B------:R-:W-:Y:S02]  /*a620*/  FMNMX.FTZ R5, R237, R5, !PT ;  /* 0x00000005ed057209 */ /* 0x000fe40007810000 */
[----:B------:R-:W-:Y:S01]  /*a630*/  LOP3.LUT R3, R3, UR12, R48, 0x96, !PT ;  /* 0x0000000c03037c12 */ /* 0x000fe2000f8e9630 */
[----:B------:R-:W-:Y:S01]  /*a640*/  IMAD.WIDE.U32 R30, R9, -0x326172a9, RZ ;  /* 0xcd9e8d57091e7825 */ /* 0x000fe200078e00ff */
[----:B------:R-:W-:Y:S02]  /*a650*/  FMNMX.FTZ R0, R52, R0, !PT ;  /* 0x0000000034007209 */ /* 0x000fe40007810000 */
[----:B------:R-:W-:Y:S02]  /*a660*/  LOP3.LUT R4, R39, UR7, R4, 0x96, !PT ;  /* 0x0000000727047c12 */ /* 0x000fe4000f8e9604 */
[----:B------:R-:W-:-:S02]  /*a670*/  FMNMX.FTZ R5, R235, R5, !PT ;  /* 0x00000005eb057209 */ /* 0x000fc40007810000 */
[----:B------:R-:W-:Y:S01]  /*a680*/  LOP3.LUT R6, R31, UR10, R2, 0x96, !PT ;  /* 0x0000000a1f067c12 */ /* 0x000fe2000f8e9602 */
[----:B------:R-:W-:Y:S01]  /*a690*/  IMAD.WIDE.U32 R2, R3, -0x2daee0ad, RZ ;  /* 0xd2511f5303027825 */ /* 0x000fe200078e00ff */
[----:B------:R-:W-:Y:S02]  /*a6a0*/  FMNMX.FTZ R9, R200, R0, !PT ;  /* 0x00000000c8097209 */ /* 0x000fe40007810000 */
[----:B------:R-:W-:Y:S01]  /*a6b0*/  FMNMX.FTZ R0, R234, R5, !PT ;  /* 0x00000005ea007209 */ /* 0x000fe20007810000 */
[----:B------:R-:W-:Y:S01]  /*a6c0*/  IMAD.WIDE.U32 R4, R4, -0x326172a9, RZ ;  /* 0xcd9e8d5704047825 */ /* 0x000fe200078e00ff */
[----:B------:R-:W-:Y:S02]  /*a6d0*/  LOP3.LUT R13, R3, UR9, R10, 0x96, !PT ;  /* 0x00000009030d7c12 */ /* 0x000fe4000f8e960a */
[----:B------:R-:W-:Y:S01]  /*a6e0*/  FMNMX.FTZ R3, R212, R0, !PT ;  /* 0x00000000d4037209 */ /* 0x000fe20007810000 */
[----:B------:R-:W-:Y:S01]  /*a6f0*/  IMAD.WIDE.U32 R28, R6, -0x2daee0ad, RZ ;  /* 0xd2511f53061c7825 */ /* 0x000fe200078e00ff */
[----:B------:R-:W-:-:S02]  /*a700*/  LOP3.LUT R0, R4, 0xffff, RZ, 0xc0, !PT ;  /* 0x0000ffff04007812 */ /* 0x000fc400078ec0ff */
[----:B------:R-:W-:Y:S01]  /*a710*/  LOP3.LUT R7, R4, 0xff, RZ, 0xc0, !PT ;  /* 0x000000ff04077812 */ /* 0x000fe200078ec0ff */
[----:B------:R-:W-:Y:S01]  /*a720*/  IMAD.WIDE.U32 R24, R13, -0x326172a9, RZ ;  /* 0xcd9e8d570d187825 */ /* 0x000fe200078e00ff */
[----:B------:R-:W-:Y:S02]  /*a730*/  LOP3.LUT R2, R29, UR7, R2, 0x96, !PT ;  /* 0x000000071d027c12 */ /* 0x000fe4000f8e9602 */
[----:B------:R-:W-:Y:S02]  /*a740*/  SHF.R.U32.HI R6, RZ, 0x8, R0 ;  /* 0x00000008ff067819 */ /* 0x000fe40000011600 */
[----:B------:R-:W-:Y:S02]  /*a750*/  FMNMX.FTZ R9, R197, R9, !PT ;  /* 0x00000009c5097209 */ /* 0x000fe40007810000 */
[----:B------:R-:W-:Y:S01]  /*a760*/  FMNMX.FTZ R10, R63, R3, !PT ;  /* 0x000000033f0a7209 */ /* 0x000fe20007810000 */
[----:B------:R-:W-:Y:S01]  /*a770*/  IMAD.WIDE.U32 R2, R2, -0x326172a9, RZ ;  /* 0xcd9e8d5702027825 */ /* 0x000fe200078e00ff */
[----:B------:R-:W-:-:S02]  /*a780*/  LOP3.LUT R0, R5, UR17, R26, 0x96, !PT ;  /* 0x0000001105007c12 */ /* 0x000fc4000f8e961a */
[----:B------:R-:W-:Y:S02]  /*a790*/  PRMT R15, R7, 0x5410, R6 ;  /* 0x00005410070f7816 */ /* 0x000fe40000000006 */
[--C-:B------:R-:W-:Y:S02]  /*a7a0*/  SHF.R.U32.HI R8, RZ, 0x10, R4.reuse ;  /* 0x00000010ff087819 */ /* 0x100fe40000011604 */
[----:B------:R-:W-:Y:S02]  /*a7b0*/  FMNMX.FTZ R5, R193, R9, !PT ;  /* 0x00000009c1057209 */ /* 0x000fe40007810000 */
[----:B------:R-:W-:Y:S02]  /*a7c0*/  FMNMX.FTZ R7, R252, R10, !PT ;  /* 0x0000000afc077209 */ /* 0x000fe40007810000 */
[----:B------:R-:W-:Y:S02]  /*a7d0*/  SHF.R.U32.HI R11, RZ, 0x18, R4 ;  /* 0x00000018ff0b7819 */ /* 0x000fe40000011604 */
[----:B------:R-:W-:-:S02]  /*a7e0*/  LOP3.LUT R4, R2, 0xffff, RZ, 0xc0, !PT ;  /* 0x0000ffff02047812 */ /* 0x000fc400078ec0ff */
[----:B------:R-:W-:Y:S02]  /*a7f0*/  LOP3.LUT R8, R8, 0xff, RZ, 0xc0, !PT ;  /* 0x000000ff08087812 */ /* 0x000fe400078ec0ff */
[----:B------:R-:W-:Y:S02]  /*a800*/  FMNMX.FTZ R6, R194, R5, !PT ;  /* 0x00000005c2067209 */ /* 0x000fe40007810000 */
[----:B------:R-:W-:Y:S02]  /*a810*/  FMNMX.FTZ R7, R247, R7, !PT ;  /* 0x00000007f7077209 */ /* 0x000fe40007810000 */
[----:B------:R-:W-:Y:S02]  /*a820*/  LOP3.LUT R9, R2, 0xff, RZ, 0xc0, !PT ;  /* 0x000000ff02097812 */ /* 0x000fe400078ec0ff */
[----:B------:R-:W-:Y:S02]  /*a830*/  SHF.R.U32.HI R5, RZ, 0x8, R4 ;  /* 0x00000008ff057819 */ /* 0x000fe40000011604 */
[----:B------:R-:W-:-:S02]  /*a840*/  PRMT R14, R8, 0x5410, R11 ;  /* 0x00005410080e7816 */ /* 0x000fc4000000000b */
[----:B------:R-:W-:Y:S02]  /*a850*/  FMNMX.FTZ R6, R243, R6, !PT ;  /* 0x00000006f3067209 */ /* 0x000fe40007810000 */
[----:B------:R-:W-:Y:S02]  /*a860*/  FMNMX.FTZ R4, R246, R7, !PT ;  /* 0x00000007f6047209 */ /* 0x000fe40007810000 */
[----:B------:R-:W-:Y:S02]  /*a870*/  FMNMX.FTZ R8, R103, R107, !PT ;  /* 0x0000006b67087209 */ /* 0x000fe40007810000 */
[----:B------:R-:W-:Y:S02]  /*a880*/  PRMT R19, R9, 0x5410, R5 ;  /* 0x0000541009137816 */ /* 0x000fe40000000005 */
[----:B------:R-:W-:Y:S01]  /*a890*/  FMNMX.FTZ R5, R102, R181, !PT ;  /* 0x000000b566057209 */ /* 0x000fe20007810000 */
[----:B------:R-:W1:Y:S01]  /*a8a0*/  SHFL.BFLY PT, R9, R4, 0x2, 0x1f ;  /* 0x0c401f0004097f89 */ /* 0x000e6200000e0000 */
        /* <DEDUP_REMOVED lines=21> */
[----:B------:R-:W1:Y:S01]  /*aa00*/  SHFL.BFLY PT, R10, R4, 0x1, 0x1f ;  /* 0x0c201f00040a7f89 */ /* 0x000e6200000e0000 */
[----:B------:R-:W-:Y:S02]  /*aa10*/  FMNMX.FTZ R6, R195, R8, !PT ;  /* 0x00000008c3067209 */ /* 0x000fe40007810000 */
[----:B------:R-:W-:Y:S01]  /*aa20*/  FMNMX.FTZ R7, R209, R7, !PT ;  /* 0x00000007d1077209 */ /* 0x000fe20007810000 */
[----:B------:R-:W2:Y:S01]  /*aa30*/  SHFL.BFLY PT, R9, R5, 0x2, 0x1f ;  /* 0x0c401f0005097f89 */ /* 0x000ea200000e0000 */
[----:B------:R-:W-:Y:S02]  /*aa40*/  FMNMX.FTZ R6, R210, R6, !PT ;  /* 0x00000006d2067209 */ /* 0x000fe40007810000 */
[----:B------:R-:W-:-:S02]  /*aa50*/  FMNMX.FTZ R8, R190, R7, !PT ;  /* 0x00000007be087209 */ /* 0x000fc40007810000 */
[----:B------:R-:W-:Y:S02]  /*aa60*/  FMNMX.FTZ R7, R232, R6, !PT ;  /* 0x00000006e8077209 */ /* 0x000fe40007810000 */
[--C-:B------:R-:W-:Y:S02]  /*aa70*/  SHF.R.U32.HI R6, RZ, 0x10, R2.reuse ;  /* 0x00000010ff067819 */ /* 0x100fe40000011602 */
[----:B------:R-:W-:Y:S02]  /*aa80*/  FMNMX.FTZ R8, R191, R8, !PT ;  /* 0x00000008bf087209 */ /* 0x000fe40007810000 */
[----:B------:R-:W-:Y:S02]  /*aa90*/  FMNMX.FTZ R7, R233, R7, !PT ;  /* 0x00000007e9077209 */ /* 0x000fe40007810000 */
[----:B------:R-:W-:Y:S02]  /*aaa0*/  LOP3.LUT R6, R6, 0xff, RZ, 0xc0, !PT ;  /* 0x000000ff06067812 */ /* 0x000fe400078ec0ff */
[----:B------:R-:W-:-:S02]  /*aab0*/  SHF.R.U32.HI R2, RZ, 0x18, R2 ;  /* 0x00000018ff027819 */ /* 0x000fc40000011602 */
[----:B------:R-:W-:Y:S02]  /*aac0*/  FMNMX.FTZ R8, R207, R8, !PT ;  /* 0x00000008cf087209 */ /* 0x000fe40007810000 */
[----:B------:R-:W-:Y:S02]  /*aad0*/  FMNMX.FTZ R7, R211, R7, !PT ;  /* 0x00000007d3077209 */ /* 0x000fe40007810000 */
[----:B------:R-:W-:Y:S02]  /*aae0*/  PRMT R18, R6, 0x5410, R2 ;  /* 0x0000541006127816 */ /* 0x000fe40000000002 */
[----:B------:R-:W-:Y:S02]  /*aaf0*/  FMNMX.FTZ R6, R241, R8, !PT ;  /* 0x00000008f1067209 */ /* 0x000fe40007810000 */
[----:B------:R-:W-:Y:S02]  /*ab00*/  FMNMX.FTZ R2, R240, R7, !PT ;  /* 0x00000007f0027209 */ /* 0x000fe40007810000 */
[----:B------:R-:W-:-:S02]  /*ab10*/  FMNMX.FTZ R6, R238, R6, !PT ;  /* 0x00000006ee067209 */ /* 0x000fc40007810000 */
[----:B------:R-:W-:Y:S02]  /*ab20*/  FMNMX.FTZ R2, R242, R2, !PT ;  /* 0x00000002f2027209 */ /* 0x000fe40007810000 */
[----:B------:R-:W-:Y:S02]  /*ab30*/  FMNMX.FTZ R6, R236, R6, !PT ;  /* 0x00000006ec067209 */ /* 0x000fe40007810000 */
[----:B-1----:R-:W-:Y:S02]  /*ab40*/  FMNMX.FTZ R250, R4, R10, !PT ;  /* 0x0000000a04fa7209 */ /* 0x002fe40007810000 */
[----:B--2---:R-:W-:Y:S02]  /*ab50*/  FMNMX.FTZ R5, R5, R9, !PT ;  /* 0x0000000905057209 */ /* 0x004fe40007810000 */
[----:B------:R-:W-:Y:S01]  /*ab60*/  FMNMX.FTZ R4, R244, R2, !PT ;  /* 0x00000002f4047209 */ /* 0x000fe20007810000 */
[----:B------:R-:W-:Y:S01]  /*ab70*/  FMUL.FTZ R35, R250, c[0x0][0x23c] ;  /* 0x00008f00fa237a20 */ /* 0x000fe20000410000 */
[C---:B------:R-:W-:Y:S01]  /*ab80*/  LOP3.LUT R2, R0.reuse, 0xffff, RZ, 0xc0, !PT ;  /* 0x0000ffff00027812 */ /* 0x040fe200078ec0ff */
[----:B------:R-:W1:Y:S01]  /*ab90*/  SHFL.BFLY PT, R12, R5, 0x1, 0x1f ;  /* 0x0c201f00050c7f89 */ /* 0x000e6200000e0000 */
[----:B------:R-:W-:-:S02]  /*aba0*/  LOP3.LUT R10, R0, 0xff, RZ, 0xc0, !PT ;  /* 0x000000ff000a7812 */ /* 0x000fc400078ec0ff */
[--C-:B------:R-:W-:Y:S02]  /*abb0*/  SHF.R.U32.HI R7, RZ, 0x10, R0.reuse ;  /* 0x00000010ff077819 */ /* 0x100fe40000011600 */
[----:B------:R-:W-:Y:S02]  /*abc0*/  SHF.R.U32.HI R9, RZ, 0x18, R0 ;  /* 0x00000018ff097819 */ /* 0x000fe40000011600 */
[----:B------:R-:W-:Y:S02]  /*abd0*/  FMNMX.FTZ R0, R215, R6, !PT ;  /* 0x00000006d7007209 */ /* 0x000fe40007810000 */
[----:B------:R-:W-:Y:S02]  /*abe0*/  FMNMX.FTZ R4, R245, R4, !PT ;  /* 0x00000004f5047209 */ /* 0x000fe40007810000 */
[----:B------:R-:W-:Y:S01]  /*abf0*/  FSETP.NEU.FTZ.AND P5, PT, R250, -INF , PT ;  /* 0xff800000fa00780b */ /* 0x000fe20003fbd000 */
[----:B------:R-:W2:Y:S01]  /*ac00*/  SHFL.BFLY PT, R11, R0, 0x2, 0x1f ;  /* 0x0c401f00000b7f89 */ /* 0x000ea200000e0000 */
[----:B------:R-:W-:-:S02]  /*ac10*/  LOP3.LUT R6, R7, 0xff, RZ, 0xc0, !PT ;  /* 0x000000ff07067812 */ /* 0x000fc400078ec0ff */
[----:B------:R-:W-:Y:S01]  /*ac20*/  FSEL R35, R35, RZ, P5 ;  /* 0x000000ff23237208 */ /* 0x000fe20002800000 */
[----:B------:R-:W3:Y:S01]  /*ac30*/  SHFL.BFLY PT, R13, R4, 0x2, 0x1f ;  /* 0x0c401f00040d7f89 */ /* 0x000ee200000e0000 */
[----:B------:R-:W-:Y:S02]  /*ac40*/  SHF.R.U32.HI R8, RZ, 0x8, R2 ;  /* 0x00000008ff087819 */ /* 0x000fe40000011602 */
[----:B------:R-:W-:Y:S01]  /*ac50*/  LOP3.LUT R2, R3, UR17, R24, 0x96, !PT ;  /* 0x0000001103027c12 */ /* 0x000fe2000f8e9618 */
[----:B------:R-:W-:Y:S01]  /*ac60*/  FFMA.FTZ R7, R37, c[0x0][0x23c], -R35 ;  /* 0x00008f0025077a23 */ /* 0x000fe20000010823 */
[----:B------:R-:W-:Y:S01]  /*ac70*/  PRMT R9, R6, 0x5410, R9 ;  /* 0x0000541006097816 */ /* 0x000fe20000000009 */
[--C-:B------:R-:W-:Y:S01]  /*ac80*/  FFMA.FTZ R6, R100, c[0x0][0x23c], -R35.reuse ;  /* 0x00008f0064067a23 */ /* 0x100fe20000010823 */
[----:B------:R-:W-:Y:S01]  /*ac90*/  LOP3.LUT R3, R2, 0xffff, RZ, 0xc0, !PT ;  /* 0x0000ffff02037812 */ /* 0x000fe200078ec0ff */
[----:B------:R-:W-:Y:S01]  /*aca0*/  MUFU.EX2 R45, R7 ;  /* 0x00000007002d7308 */ /* 0x000fe20000000800 */
[----:B-1----:R-:W-:Y:S01]  /*acb0*/  FMNMX.FTZ R249, R5, R12, !PT ;  /* 0x0000000c05f97209 */ /* 0x002fe20007810000 */
[----:B------:R-:W-:Y:S01]  /*acc0*/  FFMA.FTZ R5, R54, c[0x0][0x23c], -R35 ;  /* 0x00008f0036057a23 */ /* 0x000fe20000010823 */
[----:B------:R-:W-:Y:S01]  /*acd0*/  PRMT R8, R10, 0x5410, R8 ;  /* 0x000054100a087816 */ /* 0x000fe20000000008 */
[--C-:B------:R-:W-:Y:S01]  /*ace0*/  HSET2.LE.AND R10, R15, R179.reuse, PT ;  /* 0x000000b30f0a7233 */ /* 0x100fe20003803000 */
[C---:B------:R-:W-:Y:S01]  /*acf0*/  FSETP.NEU.FTZ.AND P1, PT, R249.reuse, -INF , PT ;  /* 0xff800000f900780b */ /* 0x040fe20003f3d000 */
[----:B------:R-:W-:Y:S01]  /*ad00*/  FMUL.FTZ R34, R249, c[0x0][0x23c] ;  /* 0x00008f00f9227a20 */ /* 0x000fe20000410000 */
[--C-:B------:R-:W-:Y:S01]  /*ad10*/  HSET2.LE.AND R9, R9, R179.reuse, PT ;  /* 0x000000b309097233 */ /* 0x100fe20003803000 */
[----:B------:R1:W-:Y:S01]  /*ad20*/  MUFU.EX2 R57, R6 ;  /* 0x0000000600397308 */ /* 0x0003e20000000800 */
[----:B------:R-:W-:Y:S01]  /*ad30*/  HSET2.LE.AND R8, R8, R179, PT ;  /* 0x000000b308087233 */ /* 0x000fe20003803000 */
[----:B------:R-:W-:-:S02]  /*ad40*/  MOV R54, R63 ;  /* 0x0000003f00367202 */ /* 0x000fc40000000f00 */
[----:B--2---:R-:W-:Y:S01]  /*ad50*/  FMNMX.FTZ R0, R0, R11, !PT ;  /* 0x0000000b00007209 */ /* 0x004fe20007810000 */
[----:B------:R-:W-:Y:S01]  /*ad60*/  HSET2.LE.AND R11, R14, R179, PT ;  /* 0x000000b30e0b7233 */ /* 0x000fe20003803000 */
[----:B------:R-:W-:Y:S02]  /*ad70*/  FSEL R34, R34, RZ, P1 ;  /* 0x000000ff22227208 */ /* 0x000fe40000800000 */
[----:B------:R2:W-:Y:S01]  /*ad80*/  MUFU.EX2 R43, R5 ;  /* 0x00000005002b7308 */ /* 0x0005e20000000800 */
[----:B-1----:R-:W-:Y:S02]  /*ad90*/  SHF.R.U32.HI R6, RZ, 0x8, R3 ;  /* 0x00000008ff067819 */ /* 0x002fe40000011603 */
[----:B------:R-:W-:-:S04]  /*ada0*/  LOP3.LUT R3, R2, 0xff, RZ, 0xc0, !PT ;  /* 0x000000ff02037812 */ /* 0x000fc800078ec0ff */
[----:B------:R-:W-:Y:S02]  /*adb0*/  PRMT R17, R3, 0x5410, R6 ;  /* 0x0000541003117816 */ /* 0x000fe40000000006 */
[----:B------:R-:W1:Y:S01]  /*adc0*/  SHFL.BFLY PT, R6, R0, 0x1, 0x1f ;  /* 0x0c201f0000067f89 */ /* 0x000e6200000e0000 */
[----:B--2---:R-:W-:Y:S01]  /*add0*/  FFMA.FTZ R5, R36, c[0x0][0x23c], -R35 ;  /* 0x00008f0024057a23 */ /* 0x004fe20000010823 */
[----:B---3--:R-:W-:Y:S02]  /*ade0*/  FMNMX.FTZ R3, R4, R13, !PT ;  /* 0x0000000d04037209 */ /* 0x008fe40007810000 */
[--C-:B------:R-:W-:Y:S01]  /*adf0*/  SHF.R.U32.HI R4, RZ, 0x10, R2.reuse ;  /* 0x00000010ff047819 */ /* 0x100fe20000011602 */
[----:B------:R2:W-:Y:S01]  /*ae00*/  MUFU.EX2 R58, R5 ;  /* 0x00000005003a7308 */ /* 0x0005e20000000800 */
[----:B------:R-:W-:Y:S01]  /*ae10*/  LDSM.16.MT88.4 R12, [R216+0x9000] ;  /* 0x00900000d80c783b */ /* 0x000fe20000004200 */
[----:B--2---:R-:W-:Y:S02]  /*ae20*/  SHF.R.U32.HI R5, RZ, 0x18, R2 ;  /* 0x00000018ff057819 */ /* 0x004fe40000011602 */
[----:B------:R-:W-:Y:S01]  /*ae30*/  LOP3.LUT R2, R4, 0xff, RZ, 0xc0, !PT ;  /* 0x000000ff04027812 */ /* 0x000fe200078ec0ff */
[--C-:B------:R-:W-:Y:S01]  /*ae40*/  FFMA.FTZ R4, R55, c[0x0][0x23c], -R34.reuse ;  /* 0x00008f0037047a23 */ /* 0x100fe20000010822 */
[----:B-1----:R-:W-:Y:S01]  /*ae50*/  FMNMX.FTZ R248, R0, R6, !PT ;  /* 0x0000000600f87209 */ /* 0x002fe20007810000 */
[----:B------:R-:W-:Y:S01]  /*ae60*/  FFMA.FTZ R0, R53, c[0x0][0x23c], -R34 ;  /* 0x00008f0035007a23 */ /* 0x000fe20000010822 */
[----:B------:R-:W-:Y:S01]  /*ae70*/  PRMT R16, R2, 0x5410, R5 ;  /* 0x0000541002107816 */ /* 0x000fe20000000005 */
[----:B------:R1:W2:Y:S01]  /*ae80*/  MUFU.EX2 R33, R4 ;  /* 0x0000000400217308 */ /* 0x0002a20000000800 */
[C---:B------:R-:W-:Y:S01]  /*ae90*/  FSETP.NEU.FTZ.AND P0, PT, R248.reuse, -INF , PT ;  /* 0xff800000f800780b */ /* 0x040fe20003f1d000 */
[----:B------:R-:W-:-:S02]  /*aea0*/  FMUL.FTZ R32, R248, c[0x0][0x23c] ;  /* 0x00008f00f8207a20 */ /* 0x000fc40000410000 */
[--C-:B------:R-:W-:Y:S02]  /*aeb0*/  FFMA.FTZ R2, R101, c[0x0][0x23c], -R34.reuse ;  /* 0x00008f0065027a23 */ /* 0x100fe40000010822 */
[----:B------:R-:W-:Y:S01]  /*aec0*/  IMAD.MOV.U32 R53, RZ, RZ, R21 ;  /* 0x000000ffff357224 */ /* 0x000fe200078e0015 */
[----:B------:R-:W-:Y:S01]  /*aed0*/  FSEL R32, R32, RZ, P0 ;  /* 0x000000ff20207208 */ /* 0x000fe20000000000 */
[----:B------:R3:W4:Y:S01]  /*aee0*/  MUFU.EX2 R44, R0 ;  /* 0x00000000002c7308 */ /* 0x0007220000000800 */
[----:B------:R-:W-:Y:S01]  /*aef0*/  IMAD.MOV.U32 R55, RZ, RZ, R67 ;  /* 0x000000ffff377224 */ /* 0x000fe200078e0043 */
[----:B-1----:R-:W1:Y:S06]  /*af00*/  SHFL.BFLY PT, R4, R3, 0x1, 0x1f ;  /* 0x0c201f0003047f89 */ /* 0x002e6c00000e0000 */
[----:B------:R5:W-:Y:S01]  /*af10*/  MUFU.EX2 R41, R2 ;  /* 0x0000000200297308 */ /* 0x000be20000000800 */
[----:B---3--:R-:W-:-:S07]  /*af20*/  FFMA.FTZ R0, R52, c[0x0][0x23c], -R34 ;  /* 0x00008f0034007a23 */ /* 0x008fce0000010822 */
[----:B------:R3:W-:Y:S01]  /*af30*/  MUFU.EX2 R40, R0 ;  /* 0x0000000000287308 */ /* 0x0007e20000000800 */
[----:B-----5:R-:W-:Y:S02]  /*af40*/  FSEL R2, R250, RZ, P5 ;  /* 0x000000fffa027208 */ /* 0x020fe40002800000 */
[----:B-1----:R-:W-:-:S03]  /*af50*/  FMNMX.FTZ R231, R3, R4, !PT ;  /* 0x0000000403e77209 */ /* 0x002fc60007810000 */
[----:B------:R-:W-:Y:S01]  /*af60*/  FADD.FTZ R4, R105, -R2 ;  /* 0x8000000269047221 */ /* 0x000fe20000010000 */
[----:B------:R-:W-:Y:S01]  /*af70*/  FSEL R2, R249, RZ, P1 ;  /* 0x000000fff9027208 */ /* 0x000fe20000800000 */
[----:B--2---:R-:W-:Y:S01]  /*af80*/  IMAD.MOV.U32 R105, RZ, RZ, R33 ;  /* 0x000000ffff697224 */ /* 0x004fe200078e0021 */
[----:B------:R-:W-:Y:S01]  /*af90*/  FSETP.NEU.FTZ.AND P1, PT, R231, -INF , PT ;  /* 0xff800000e700780b */ /* 0x000fe20003f3d000 */
[----:B---3--:R-:W-:Y:S01]  /*afa0*/  FFMA.FTZ R0, R107, c[0x0][0x23c], -R32 ;  /* 0x00008f006b007a23 */ /* 0x008fe20000010820 */
[----:B----4-:R-:W-:Y:S01]  /*afb0*/  MOV R107, R44 ;  /* 0x0000002c006b7202 */ /* 0x010fe20000000f00 */
[----:B------:R-:W-:Y:S02]  /*afc0*/  FMUL.FTZ R33, R231, c[0x0][0x23c] ;  /* 0x00008f00e7217a20 */ /* 0x000fe40000410000 */
[----:B------:R1:W2:Y:S01]  /*afd0*/  MUFU.EX2 R5, R0 ;  /* 0x0000000000057308 */ /* 0x0002a20000000800 */
[----:B------:R-:W-:Y:S01]  /*afe0*/  FADD.FTZ R6, R104, -R2 ;  /* 0x8000000268067221 */ /* 0x000fe20000010000 */
[----:B------:R-:W-:Y:S01]  /*aff0*/  FSEL R2, R248, RZ, P0 ;  /* 0x000000fff8027208 */ /* 0x000fe20000000000 */
[----:B------:R-:W-:Y:S01]  /*b000*/  FMUL.FTZ R4, R4, c[0x0][0x23c] ;  /* 0x00008f0004047a20 */ /* 0x000fe20000410000 */
[----:B------:R-:W-:Y:S01]  /*b010*/  FSEL R33, R33, RZ, P1 ;  /* 0x000000ff21217208 */ /* 0x000fe20000800000 */
[----:B------:R-:W-:Y:S01]  /*b020*/  FMUL.FTZ R6, R6, c[0x0][0x23c] ;  /* 0x00008f0006067a20 */ /* 0x000fe20000410000 */
[----:B------:R-:W-:Y:S01]  /*b030*/  PLOP3.LUT P0, PT, PT, PT, UP0, 0x40, 0x0 ;  /* 0x000000000000781c */ /* 0x000fe20003f0e808 */
[----:B------:R-:W-:Y:S01]  /*b040*/  FADD.FTZ R3, R103, -R2 ;  /* 0x8000000267037221 */ /* 0x000fe20000010000 */
[----:B------:R-:W-:Y:S01]  /*b050*/  FSEL R2, R231, RZ, P1 ;  /* 0x000000ffe7027208 */ /* 0x000fe20000800000 */
[----:B------:R-:W3:Y:S02]  /*b060*/  MUFU.EX2 R101, R6 ;  /* 0x0000000600657308 */ /* 0x000ee40000000800 */
[----:B------:R-:W-:-:S02]  /*b070*/  FMUL.FTZ R3, R3, c[0x0][0x23c] ;  /* 0x00008f0003037a20 */ /* 0x000fc40000410000 */
[----:B-1----:R-:W-:-:S04]  /*b080*/  FFMA.FTZ R0, R180, c[0x0][0x23c], -R32 ;  /* 0x00008f00b4007a23 */ /* 0x002fc80000010820 */
[----:B------:R-:W1:Y:S01]  /*b090*/  MUFU.EX2 R100, R4 ;  /* 0x0000000400647308 */ /* 0x000e620000000800 */
[----:B--2---:R-:W-:Y:S02]  /*b0a0*/  IMAD.MOV.U32 R180, RZ, RZ, R5 ;  /* 0x000000ffffb47224 */ /* 0x004fe400078e0005 */
[----:B------:R-:W-:Y:S02]  /*b0b0*/  FADD.FTZ R5, R102, -R2 ;  /* 0x8000000266057221 */ /* 0x000fe40000010000 */
[----:B------:R-:W-:Y:S02]  /*b0c0*/  FFMA.FTZ R2, R108, c[0x0][0x23c], -R33 ;  /* 0x00008f006c027a23 */ /* 0x000fe40000010821 */
[----:B------:R-:W-:Y:S01]  /*b0d0*/  FMUL.FTZ R5, R5, c[0x0][0x23c] ;  /* 0x00008f0005057a20 */ /* 0x000fe20000410000 */
[----:B------:R2:W-:Y:S01]  /*b0e0*/  MUFU.EX2 R36, R0 ;  /* 0x0000000000247308 */ /* 0x0005e20000000800 */
[-C--:B---3--:R-:W-:Y:S02]  /*b0f0*/  FMUL.FTZ R114, R114, R101.reuse ;  /* 0x0000006572727220 */ /* 0x088fe40000410000 */
[----:B------:R-:W-:-:S02]  /*b100*/  FMUL.FTZ R115, R115, R101 ;  /* 0x0000006573737220 */ /* 0x000fc40000410000 */
[-C--:B------:R-:W-:Y:S02]  /*b110*/  FMUL.FTZ R126, R126, R101.reuse ;  /* 0x000000657e7e7220 */ /* 0x080fe40000410000 */
[----:B------:R-:W-:Y:S01]  /*b120*/  FMUL.FTZ R127, R127, R101 ;  /* 0x000000657f7f7220 */ /* 0x000fe20000410000 */
[----:B------:R3:W-:Y:S01]  /*b130*/  MUFU.EX2 R37, R2 ;  /* 0x0000000200257308 */ /* 0x0007e20000000800 */
[-C--:B-1----:R-:W-:Y:S02]  /*b140*/  FMUL.FTZ R112, R112, R100.reuse ;  /* 0x0000006470707220 */ /* 0x082fe40000410000 */
[-C--:B------:R-:W-:Y:S02]  /*b150*/  FMUL.FTZ R113, R113, R100.reuse ;  /* 0x0000006471717220 */ /* 0x080fe40000410000 */
[-C--:B------:R-:W-:Y:S02]  /*b160*/  FMUL.FTZ R124, R124, R100.reuse ;  /* 0x000000647c7c7220 */ /* 0x080fe40000410000 */
[----:B------:R-:W-:Y:S01]  /*b170*/  FMUL.FTZ R125, R125, R100 ;  /* 0x000000647d7d7220 */ /* 0x000fe20000410000 */
[----:B------:R-:W1:Y:S01]  /*b180*/  MUFU.EX2 R103, R3 ;  /* 0x0000000300677308 */ /* 0x000e620000000800 */
[----:B--2---:R-:W-:-:S02]  /*b190*/  FFMA.FTZ R0, R106, c[0x0][0x23c], -R32 ;  /* 0x00008f006a007a23 */ /* 0x004fc40000010820 */
[-C--:B------:R-:W-:Y:S02]  /*b1a0*/  FMUL.FTZ R128, R128, R100.reuse ;  /* 0x0000006480807220 */ /* 0x080fe40000410000 */
[-C--:B------:R-:W-:Y:S02]  /*b1b0*/  FMUL.FTZ R129, R129, R100.reuse ;  /* 0x0000006481817220 */ /* 0x080fe40000410000 */
[-C--:B------:R-:W-:Y:S01]  /*b1c0*/  FMUL.FTZ R130, R130, R101.reuse ;  /* 0x0000006582827220 */ /* 0x080fe20000410000 */
[----:B------:R2:W-:Y:S01]  /*b1d0*/  MUFU.EX2 R44, R0 ;  /* 0x00000000002c7308 */ /* 0x0005e20000000800 */
[----:B---3--:R-:W-:Y:S02]  /*b1e0*/  FFMA.FTZ R2, R65, c[0x0][0x23c], -R33 ;  /* 0x00008f0041027a23 */ /* 0x008fe40000010821 */
[----:B------:R-:W-:Y:S02]  /*b1f0*/  FMUL.FTZ R131, R131, R101 ;  /* 0x0000006583837220 */ /* 0x000fe40000410000 */
[----:B------:R-:W-:-:S02]  /*b200*/  FMUL.FTZ R140, R140, R100 ;  /* 0x000000648c8c7220 */ /* 0x000fc40000410000 */
[----:B------:R-:W-:Y:S01]  /*b210*/  FMUL.FTZ R141, R141, R100 ;  /* 0x000000648d8d7220 */ /* 0x000fe20000410000 */
[----:B------:R-:W-:Y:S01]  /*b220*/  MUFU.EX2 R52, R2 ;  /* 0x0000000200347308 */ /* 0x000fe20000000800 */
[----:B-1----:R-:W-:Y:S01]  /*b230*/  FMUL.FTZ R116, R116, R103 ;  /* 0x0000006774747220 */ /* 0x002fe20000410000 */
[----:B------:R-:W-:Y:S01]  /*b240*/  MOV R3, R23 ;  /* 0x0000001700037202 */ /* 0x000fe20000000f00 */
        /* <DEDUP_REMOVED lines=8> */
[----:B------:R-:W2:Y:S01]  /*b2d0*/  MUFU.EX2 R104, R0 ;  /* 0x0000000000687308 */ /* 0x000ea20000000800 */
[----:B------:R-:W-:Y:S02]  /*b2e0*/  FMUL.FTZ R137, R137, R103 ;  /* 0x0000006789897220 */ /* 0x000fe40000410000 */
[-C--:B------:R-:W-:Y:S02]  /*b2f0*/  FMUL.FTZ R142, R142, R101.reuse ;  /* 0x000000658e8e7220 */ /* 0x080fe40000410000 */
[----:B------:R-:W-:-:S02]  /*b300*/  FMUL.FTZ R143, R143, R101 ;  /* 0x000000658f8f7220 */ /* 0x000fc40000410000 */
[----:B------:R-:W-:Y:S02]  /*b310*/  FMUL.FTZ R144, R144, R100 ;  /* 0x0000006490907220 */ /* 0x000fe40000410000 */
[-C--:B-1----:R-:W-:Y:S02]  /*b320*/  FMUL.FTZ R118, R118, R102.reuse ;  /* 0x0000006676767220 */ /* 0x082fe40000410000 */
[-C--:B------:R-:W-:Y:S02]  /*b330*/  FMUL.FTZ R119, R119, R102.reuse ;  /* 0x0000006677777220 */ /* 0x080fe40000410000 */
[-C--:B------:R-:W-:Y:S02]  /*b340*/  FMUL.FTZ R122, R122, R102.reuse ;  /* 0x000000667a7a7220 */ /* 0x080fe40000410000 */
[----:B------:R-:W-:Y:S01]  /*b350*/  FMUL.FTZ R123, R123, R102 ;  /* 0x000000667b7b7220 */ /* 0x000fe20000410000 */
[----:B--2---:R-:W-:Y:S01]  /*b360*/  F2FP.BF16.PACK_AB R2, R104, R44 ;  /* 0x0000002c6802723e */ /* 0x004fe200000010ff */
[----:B------:R-:W-:Y:S01]  /*b370*/  FFMA.FTZ R0, R181, c[0x0][0x23c], -R33 ;  /* 0x00008f00b5007a23 */ /* 0x000fe20000010821 */
[----:B------:R-:W-:Y:S01]  /*b380*/  MOV R181, R57 ;  /* 0x0000003900b57202 */ /* 0x000fe20000000f00 */
[----:B------:R-:W-:-:S02]  /*b390*/  IMAD.MOV.U32 R57, RZ, RZ, R42 ;  /* 0x000000ffff397224 */ /* 0x000fc400078e002a */
[----:B------:R1:W-:Y:S01]  /*b3a0*/  MUFU.EX2 R42, R0 ;  /* 0x00000000002a7308 */ /* 0x0003e20000000800 */
[-C--:B------:R-:W-:Y:S02]  /*b3b0*/  FMUL.FTZ R134, R134, R102.reuse ;  /* 0x0000006686867220 */ /* 0x080fe40000410000 */
[-C--:B------:R-:W-:Y:S02]  /*b3c0*/  FMUL.FTZ R135, R135, R102.reuse ;  /* 0x0000006687877220 */ /* 0x080fe40000410000 */
[-C--:B------:R-:W-:Y:S02]  /*b3d0*/  FMUL.FTZ R138, R138, R102.reuse ;  /* 0x000000668a8a7220 */ /* 0x080fe40000410000 */
[----:B------:R-:W-:Y:S02]  /*b3e0*/  FMUL.FTZ R139, R139, R102 ;  /* 0x000000668b8b7220 */ /* 0x000fe40000410000 */
[----:B------:R-:W-:Y:S02]  /*b3f0*/  FMUL.FTZ R145, R145, R100 ;  /* 0x0000006491917220 */ /* 0x000fe40000410000 */
[----:B------:R-:W-:-:S02]  /*b400*/  FMUL.FTZ R146, R146, R101 ;  /* 0x0000006592927220 */ /* 0x000fc40000410000 */
[----:B------:R-:W-:Y:S02]  /*b410*/  FMUL.FTZ R147, R147, R101 ;  /* 0x0000006593937220 */ /* 0x000fe40000410000 */
[-C--:B------:R-:W-:Y:S02]  /*b420*/  FMUL.FTZ R148, R148, R103.reuse ;  /* 0x0000006794947220 */ /* 0x080fe40000410000 */
[----:B-1----:R-:W-:Y:S02]  /*b430*/  FFMA.FTZ R0, R109, c[0x0][0x23c], -R33 ;  /* 0x00008f006d007a23 */ /* 0x002fe40000010821 */
[----:B------:R-:W-:Y:S02]  /*b440*/  FMUL.FTZ R149, R149, R103 ;  /* 0x0000006795957220 */ /* 0x000fe40000410000 */
[----:B------:R1:W2:Y:S01]  /*b450*/  MUFU.EX2 R109, R0 ;  /* 0x00000000006d7308 */ /* 0x0002a20000000800 */
[-C--:B------:R-:W-:Y:S02]  /*b460*/  FMUL.FTZ R150, R150, R102.reuse ;  /* 0x0000006696967220 */ /* 0x080fe40000410000 */
[----:B------:R-:W-:-:S02]  /*b470*/  FMUL.FTZ R151, R151, R102 ;  /* 0x0000006697977220 */ /* 0x000fc40000410000 */
[-C--:B------:R-:W-:Y:S02]  /*b480*/  FMUL.FTZ R152, R152, R103.reuse ;  /* 0x0000006798987220 */ /* 0x080fe40000410000 */
[----:B------:R-:W-:Y:S02]  /*b490*/  FMUL.FTZ R153, R153, R103 ;  /* 0x0000006799997220 */ /* 0x000fe40000410000 */
[-C--:B------:R-:W-:Y:S02]  /*b4a0*/  FMUL.FTZ R154, R154, R102.reuse ;  /* 0x000000669a9a7220 */ /* 0x080fe40000410000 */
[----:B------:R-:W-:Y:S02]  /*b4b0*/  FMUL.FTZ R155, R155, R102 ;  /* 0x000000669b9b7220 */ /* 0x000fe40000410000 */
[-C--:B------:R-:W-:Y:S02]  /*b4c0*/  FMUL.FTZ R156, R156, R100.reuse ;  /* 0x000000649c9c7220 */ /* 0x080fe40000410000 */
[----:B------:R-:W-:Y:S01]  /*b4d0*/  FMUL.FTZ R157, R157, R100 ;  /* 0x000000649d9d7220 */ /* 0x000fe20000410000 */
[----:B-1----:R-:W-:Y:S01]  /*b4e0*/  F2FP.BF16.PACK_AB R0, R58, R43 ;  /* 0x0000002b3a00723e */ /* 0x002fe200000010ff */
[----:B------:R-:W-:-:S02]  /*b4f0*/  FMUL.FTZ R158, R158, R101 ;  /* 0x000000659e9e7220 */ /* 0x000fc40000410000 */
[----:B------:R-:W-:Y:S01]  /*b500*/  FMUL.FTZ R159, R159, R101 ;  /* 0x000000659f9f7220 */ /* 0x000fe20000410000 */
[----:B------:R-:W-:Y:S01]  /*b510*/  LOP3.LUT R10, R10, R0, RZ, 0xc0, !PT ;  /* 0x000000000a0a7212 */ /* 0x000fe200078ec0ff */
[----:B------:R-:W-:Y:S01]  /*b520*/  IMAD.MOV.U32 R108, RZ, RZ, R22 ;  /* 0x000000ffff6c7224 */ /* 0x000fe200078e0016 */
[----:B------:R-:W-:Y:S01]  /*b530*/  F2FP.BF16.PACK_AB R0, R40, R107 ;  /* 0x0000006b2800723e */ /* 0x000fe200000010ff */
[-C--:B------:R-:W-:Y:S02]  /*b540*/  FMUL.FTZ R160, R160, R100.reuse ;  /* 0x00000064a0a07220 */ /* 0x080fe40000410000 */
[----:B------:R-:W-:Y:S01]  /*b550*/  FMUL.FTZ R161, R161, R100 ;  /* 0x00000064a1a17220 */ /* 0x000fe20000410000 */
[----:B------:R-:W-:Y:S01]  /*b560*/  LOP3.LUT R11, R11, R0, RZ, 0xc0, !PT ;  /* 0x000000000b0b7212 */ /* 0x000fe200078ec0ff */
[----:B------:R-:W-:Y:S01]  /*b570*/  FMUL.FTZ R162, R162, R101 ;  /* 0x00000065a2a27220 */ /* 0x000fe20000410000 */
[----:B------:R-:W-:Y:S01]  /*b580*/  F2FP.BF16.PACK_AB R0, R45, R181 ;  /* 0x000000b52d00723e */ /* 0x000fe200000010ff */
[----:B------:R-:W-:-:S02]  /*b590*/  FMUL.FTZ R163, R163, R101 ;  /* 0x00000065a3a37220 */ /* 0x000fc40000410000 */
[-C--:B------:R-:W-:Y:S01]  /*b5a0*/  FMUL.FTZ R164, R164, R103.reuse ;  /* 0x00000067a4a47220 */ /* 0x080fe20000410000 */
[----:B------:R-:W-:Y:S01]  /*b5b0*/  LOP3.LUT R8, R8, R0, RZ, 0xc0, !PT ;  /* 0x0000000008087212 */ /* 0x000fe200078ec0ff */
[----:B------:R-:W-:Y:S01]  /*b5c0*/  FMUL.FTZ R165, R165, R103 ;  /* 0x00000067a5a57220 */ /* 0x000fe20000410000 */
[----:B------:R-:W-:Y:S01]  /*b5d0*/  F2FP.BF16.PACK_AB R0, R41, R105 ;  /* 0x000000692900723e */ /* 0x000fe200000010ff */
[-C--:B------:R-:W-:Y:S02]  /*b5e0*/  FMUL.FTZ R166, R166, R102.reuse ;  /* 0x00000066a6a67220 */ /* 0x080fe40000410000 */
[----:B------:R-:W-:Y:S01]  /*b5f0*/  FMUL.FTZ R167, R167, R102 ;  /* 0x00000066a7a77220 */ /* 0x000fe20000410000 */
[----:B------:R-:W-:Y:S01]  /*b600*/  LOP3.LUT R9, R9, R0, RZ, 0xc0, !PT ;  /* 0x0000000009097212 */ /* 0x000fe200078ec0ff */
[----:B------:R-:W-:Y:S01]  /*b610*/  HSET2.LE.AND R0, R19, R179, PT ;  /* 0x000000b313007233 */ /* 0x000fe20003803000 */
[-C--:B------:R-:W-:Y:S02]  /*b620*/  FMUL.FTZ R88, R88, R103.reuse ;  /* 0x0000006758587220 */ /* 0x080fe40000410000 */
[----:B------:R-:W-:-:S02]  /*b630*/  FMUL.FTZ R89, R89, R103 ;  /* 0x0000006759597220 */ /* 0x000fc40000410000 */
[----:B------:R-:W-:Y:S01]  /*b640*/  LOP3.LUT R6, R0, R2, RZ, 0xc0, !PT ;  /* 0x0000000200067212 */ /* 0x000fe200078ec0ff */
[--C-:B------:R-:W-:Y:S01]  /*b650*/  HSET2.LE.AND R0, R18, R179.reuse, PT ;  /* 0x000000b312007233 */ /* 0x100fe20003803000 */
[----:B------:R-:W-:Y:S01]  /*b660*/  F2FP.BF16.PACK_AB R2, R52, R37 ;  /* 0x000000253402723e */ /* 0x000fe200000010ff */
[C---:B------:R-:W-:Y:S01]  /*b670*/  HMMA.16816.F32.BF16 R112, R8.reuse, R12, R112 ;  /* 0x0000000c0870723c */ /* 0x040fe20000041870 */
[----:B------:R-:W-:Y:S02]  /*b680*/  FMUL.FTZ R90, R90, R102 ;  /* 0x000000665a5a7220 */ /* 0x000fe40000410000 */
[----:B------:R-:W-:Y:S01]  /*b690*/  LOP3.LUT R7, R0, R2, RZ, 0xc0, !PT ;  /* 0x0000000200077212 */ /* 0x000fe200078ec0ff */
[--C-:B------:R-:W-:Y:S01]  /*b6a0*/  HSET2.LE.AND R0, R17, R179.reuse, PT ;  /* 0x000000b311007233 */ /* 0x100fe20003803000 */
[----:B------:R-:W-:Y:S01]  /*b6b0*/  F2FP.BF16.PACK_AB R2, R36, R180 ;  /* 0x000000b42402723e */ /* 0x000fe200000010ff */
[----:B------:R-:W-:Y:S02]  /*b6c0*/  FMUL.FTZ R91, R91, R102 ;  /* 0x000000665b5b7220 */ /* 0x000fe40000410000 */
[----:B------:R-:W-:Y:S01]  /*b6d0*/  HMMA.16816.F32.BF16 R184, R8, R14, R124 ;  /* 0x0000000e08b8723c */ /* 0x000fe2000004187c */
[----:B------:R-:W-:Y:S01]  /*b6e0*/  LOP3.LUT R4, R0, R2, RZ, 0xc0, !PT ;  /* 0x0000000200047212 */ /* 0x000fe200078ec0ff */
[----:B------:R-:W-:Y:S01]  /*b6f0*/  HSET2.LE.AND R2, R16, R179, PT ;  /* 0x000000b310027233 */ /* 0x000fe20003803000 */
[----:B--2---:R-:W-:Y:S01]  /*b700*/  F2FP.BF16.PACK_AB R0, R109, R42 ;  /* 0x0000002a6d00723e */ /* 0x004fe200000010ff */
[----:B------:R-:W1:Y:S01]  /*b710*/  LDSM.16.MT88.4 R16, [R218+0x9000] ;  /* 0x00900000da10783b */ /* 0x000e620000004200 */
[----:B------:R-:W-:-:S02]  /*b720*/  FMUL.FTZ R72, R72, R103 ;  /* 0x0000006748487220 */ /* 0x000fc40000410000 */
[----:B------:R-:W-:Y:S01]  /*b730*/  LOP3.LUT R5, R2, R0, RZ, 0xc0, !PT ;  /* 0x0000000002057212 */ /* 0x000fe200078ec0ff */
[----:B------:R-:W-:Y:S01]  /*b740*/  IMAD.MOV.U32 R0, RZ, RZ, R52 ;  /* 0x000000ffff007224 */ /* 0x000fe200078e0034 */
[----:B------:R-:W-:Y:S01]  /*b750*/  MOV R52, R20 ;  /* 0x0000001400347202 */ /* 0x000fe20000000f00 */
[-C--:B------:R-:W-:Y:S01]  /*b760*/  FMUL.FTZ R73, R73, R103.reuse ;  /* 0x0000006749497220 */ /* 0x080fe20000410000 */
[----:B------:R-:W-:Y:S01]  /*b770*/  LDSM.16.MT88.4 R20, [R218+0xb000] ;  /* 0x00b00000da14783b */ /* 0x000fe20000004200 */
[-C--:B------:R-:W-:Y:S02]  /*b780*/  FMUL.FTZ R74, R74, R102.reuse ;  /* 0x000000664a4a7220 */ /* 0x080fe40000410000 */
[----:B------:R-:W-:Y:S01]  /*b790*/  HMMA.16816.F32.BF16 R116, R4, R12, R116 ;  /* 0x0000000c0474723c */ /* 0x000fe20000041874 */
[----:B------:R-:W-:Y:S02]  /*b7a0*/  FMUL.FTZ R75, R75, R102 ;  /* 0x000000664b4b7220 */ /* 0x000fe40000410000 */
[----:B------:R-:W-:-:S02]  /*b7b0*/  FMUL.FTZ R76, R76, R103 ;  /* 0x000000674c4c7220 */ /* 0x000fc40000410000 */
[-C--:B------:R-:W-:Y:S02]  /*b7c0*/  FMUL.FTZ R77, R77, R103.reuse ;  /* 0x000000674d4d7220 */ /* 0x080fe40000410000 */
[-C--:B------:R-:W-:Y:S01]  /*b7d0*/  FMUL.FTZ R78, R78, R102.reuse ;  /* 0x000000664e4e7220 */ /* 0x080fe20000410000 */
[----:B------:R-:W-:Y:S01]  /*b7e0*/  HMMA.16816.F32.BF16 R120, R4, R14, R120 ;  /* 0x0000000e0478723c */ /* 0x000fe20000041878 */
[----:B------:R-:W2:Y:S01]  /*b7f0*/  LDSM.16.MT88.4 R12, [R216+0xa000] ;  /* 0x00a00000d80c783b */ /* 0x000ea20000004200 */
[-C--:B------:R-:W-:Y:S02]  /*b800*/  FMUL.FTZ R79, R79, R102.reuse ;  /* 0x000000664f4f7220 */ /* 0x080fe40000410000 */
[-C--:B------:R-:W-:Y:S02]  /*b810*/  FMUL.FTZ R92, R92, R103.reuse ;  /* 0x000000675c5c7220 */ /* 0x080fe40000410000 */
[----:B------:R-:W-:Y:S02]  /*b820*/  FMUL.FTZ R93, R93, R103 ;  /* 0x000000675d5d7220 */ /* 0x000fe40000410000 */
[----:B------:R-:W-:-:S02]  /*b830*/  FMUL.FTZ R94, R94, R102 ;  /* 0x000000665e5e7220 */ /* 0x000fc40000410000 */
[----:B------:R-:W-:Y:S02]  /*b840*/  FMUL.FTZ R95, R95, R102 ;  /* 0x000000665f5f7220 */ /* 0x000fe40000410000 */
[-C--:B------:R-:W-:Y:S02]  /*b850*/  FMUL.FTZ R68, R68, R100.reuse ;  /* 0x0000006444447220 */ /* 0x080fe40000410000 */
[----:B------:R-:W-:Y:S02]  /*b860*/  FMUL.FTZ R69, R69, R100 ;  /* 0x0000006445457220 */ /* 0x000fe40000410000 */
[-C--:B------:R-:W-:Y:S02]  /*b870*/  FMUL.FTZ R70, R70, R101.reuse ;  /* 0x0000006546467220 */ /* 0x080fe40000410000 */
[----:B------:R-:W-:Y:S02]  /*b880*/  FMUL.FTZ R71, R71, R101 ;  /* 0x0000006547477220 */ /* 0x000fe40000410000 */
[----:B------:R-:W-:Y:S01]  /*b890*/  IMAD.MOV.U32 R2, RZ, RZ, R66 ;  /* 0x000000ffff027224 */ /* 0x000fe200078e0042 */
[----:B-1----:R-:W-:Y:S01]  /*b8a0*/  HMMA.16816.F32.BF16 R128, R8, R16, R128 ;  /* 0x000000100880723c */ /* 0x002fe20000041880 */
[----:B------:R-:W-:-:S02]  /*b8b0*/  IMAD.MOV.U32 R106, RZ, RZ, R62 ;  /* 0x000000ffff6a7224 */ /* 0x000fc400078e003e */
[-C--:B------:R-:W-:Y:S02]  /*b8c0*/  FMUL.FTZ R168, R168, R103.reuse ;  /* 0x00000067a8a87220 */ /* 0x080fe40000410000 */
[----:B------:R-:W-:Y:S02]  /*b8d0*/  FMUL.FTZ R169, R169, R103 ;  /* 0x00000067a9a97220 */ /* 0x000fe40000410000 */
[-C--:B------:R-:W-:Y:S01]  /*b8e0*/  FMUL.FTZ R170, R170, R102.reuse ;  /* 0x00000066aaaa7220 */ /* 0x080fe20000410000 */
[----:B------:R-:W-:Y:S01]  /*b8f0*/  HMMA.16816.F32.BF16 R132, R4, R16, R132 ;  /* 0x000000100484723c */ /* 0x000fe20000041884 */
[----:B------:R-:W-:Y:S02]  /*b900*/  FMUL.FTZ R171, R171, R102 ;  /* 0x00000066abab7220 */ /* 0x000fe40000410000 */
[-C--:B------:R-:W-:Y:S02]  /*b910*/  FMUL.FTZ R172, R172, R100.reuse ;  /* 0x00000064acac7220 */ /* 0x080fe40000410000 */
[----:B------:R-:W-:-:S02]  /*b920*/  FMUL.FTZ R173, R173, R100 ;  /* 0x00000064adad7220 */ /* 0x000fc40000410000 */
[-C--:B------:R-:W-:Y:S01]  /*b930*/  FMUL.FTZ R174, R174, R101.reuse ;  /* 0x00000065aeae7220 */ /* 0x080fe20000410000 */
[-C--:B------:R-:W-:Y:S01]  /*b940*/  HMMA.16816.F32.BF16 R136, R4, R18.reuse, R136 ;  /* 0x000000120488723c */ /* 0x080fe20000041888 */
[-C--:B------:R-:W-:Y:S02]  /*b950*/  FMUL.FTZ R175, R175, R101.reuse ;  /* 0x00000065afaf7220 */ /* 0x080fe40000410000 */
[-C--:B------:R-:W-:Y:S02]  /*b960*/  FMUL.FTZ R80, R80, R100.reuse ;  /* 0x0000006450507220 */ /* 0x080fe40000410000 */
[----:B------:R-:W-:Y:S02]  /*b970*/  FMUL.FTZ R81, R81, R100 ;  /* 0x0000006451517220 */ /* 0x000fe40000410000 */
[-C--:B------:R-:W-:Y:S01]  /*b980*/  FMUL.FTZ R82, R82, R101.reuse ;  /* 0x0000006552527220 */ /* 0x080fe20000410000 */
[----:B------:R-:W-:Y:S01]  /*b990*/  HMMA.16816.F32.BF16 R124, R8, R18, R140 ;  /* 0x00000012087c723c */ /* 0x000fe2000004188c */
[----:B------:R-:W1:Y:S01]  /*b9a0*/  LDSM.16.MT88.4 R16, [R218+0xa000] ;  /* 0x00a00000da10783b */ /* 0x000e620000004200 */
[----:B------:R-:W-:-:S02]  /*b9b0*/  FMUL.FTZ R83, R83, R101 ;  /* 0x0000006553537220 */ /* 0x000fc40000410000 */
[-C--:B------:R-:W-:Y:S02]  /*b9c0*/  FMUL.FTZ R84, R84, R100.reuse ;  /* 0x0000006454547220 */ /* 0x080fe40000410000 */
[----:B------:R-:W-:Y:S01]  /*b9d0*/  FMUL.FTZ R85, R85, R100 ;  /* 0x0000006455557220 */ /* 0x000fe20000410000 */
[----:B------:R-:W-:Y:S01]  /*b9e0*/  MOV R141, R44 ;  /* 0x0000002c008d7202 */ /* 0x000fe20000000f00 */
[-C--:B--2---:R-:W-:Y:S01]  /*b9f0*/  HMMA.16816.F32.BF16 R144, R8, R12.reuse, R144 ;  /* 0x0000000c0890723c */ /* 0x084fe20000041890 */
[-C--:B------:R-:W-:Y:S02]  /*ba00*/  FMUL.FTZ R86, R86, R101.reuse ;  /* 0x0000006556567220 */ /* 0x080fe40000410000 */
[----:B------:R-:W-:Y:S02]  /*ba10*/  FMUL.FTZ R87, R87, R101 ;  /* 0x0000006557577220 */ /* 0x000fe40000410000 */
[----:B------:R-:W-:Y:S02]  /*ba20*/  IMAD.MOV.U32 R142, RZ, RZ, R46 ;  /* 0x000000ffff8e7224 */ /* 0x000fe400078e002e */
[----:B------:R-:W-:Y:S01]  /*ba30*/  IMAD.MOV.U32 R143, RZ, RZ, R47 ;  /* 0x000000ffff8f7224 */ /* 0x000fe200078e002f */
[----:B------:R-:W-:Y:S01]  /*ba40*/  HMMA.16816.F32.BF16 R148, R4, R12, R148 ;  /* 0x0000000c0494723c */ /* 0x000fe20000041894 */
[----:B------:R-:W-:-:S02]  /*ba50*/  FMUL.FTZ R96, R96, R100 ;  /* 0x0000006460607220 */ /* 0x000fc40000410000 */
[----:B------:R-:W-:Y:S02]  /*ba60*/  FMUL.FTZ R97, R97, R100 ;  /* 0x0000006461617220 */ /* 0x000fe40000410000 */
[-C--:B------:R-:W-:Y:S02]  /*ba70*/  FMUL.FTZ R98, R98, R101.reuse ;  /* 0x0000006562627220 */ /* 0x080fe40000410000 */
[----:B------:R-:W-:Y:S01]  /*ba80*/  FMUL.FTZ R99, R99, R101 ;  /* 0x0000006563637220 */ /* 0x000fe20000410000 */
[----:B------:R-:W-:Y:S01]  /*ba90*/  HMMA.16816.F32.BF16 R152, R4, R14, R152 ;  /* 0x0000000e0498723c */ /* 0x000fe20000041898 */
[----:B------:R-:W-:-:S07]  /*baa0*/  IMAD.MOV.U32 R140, RZ, RZ, R3 ;  /* 0x000000ffff8c7224 */ /* 0x000fce00078e0003 */
[C---:B------:R-:W-:Y:S01]  /*bab0*/  HMMA.16816.F32.BF16 R156, R8.reuse, R14, R156 ;  /* 0x0000000e089c723c */ /* 0x040fe2000004189c */
[----:B------:R-:W2:Y:S07]  /*bac0*/  LDSM.16.MT88.4 R12, [R216+0xb000] ;  /* 0x00b00000d80c783b */ /* 0x000eae0000004200 */
[-C--:B-1----:R-:W-:Y:S08]  /*bad0*/  HMMA.16816.F32.BF16 R160, R8, R16.reuse, R160 ;  /* 0x0000001008a0723c */ /* 0x082ff000000418a0 */
[C---:B------:R-:W-:Y:S07]  /*bae0*/  HMMA.16816.F32.BF16 R164, R4.reuse, R16, R164 ;  /* 0x0000001004a4723c */ /* 0x040fee00000418a4 */
[----:B------:R-:W-:Y:S01]  /*baf0*/  IMAD.MOV.U32 R17, RZ, RZ, R58 ;  /* 0x000000ffff117224 */ /* 0x000fe200078e003a */
[----:B------:R-:W-:Y:S01]  /*bb00*/  MOV R16, R57 ;  /* 0x0000003900107202 */ /* 0x000fe20000000f00 */
[C---:B------:R-:W-:Y:S08]  /*bb10*/  HMMA.16816.F32.BF16 R168, R4.reuse, R18, R168 ;  /* 0x0000001204a8723c */ /* 0x040ff000000418a8 */
[C---:B------:R-:W-:Y:S07]  /*bb20*/  HMMA.16816.F32.BF16 R56, R4.reuse, R20, R88 ;  /* 0x000000140438723c */ /* 0x040fee0000041858 */
[----:B------:R-:W-:Y:S01]  /*bb30*/  MOV R90, R0 ;  /* 0x00000000005a7202 */ /* 0x000fe20000000f00 */
[----:B--2---:R-:W-:Y:S01]  /*bb40*/  HMMA.16816.F32.BF16 R64, R4, R12, R72 ;  /* 0x0000000c0440723c */ /* 0x004fe20000041848 */
[----:B------:R-:W-:Y:S01]  /*bb50*/  MOV R89, R55 ;  /* 0x0000003700597202 */ /* 0x000fe20000000f00 */
[----:B------:R-:W-:-:S02]  /*bb60*/  IMAD.MOV.U32 R88, RZ, RZ, R54 ;  /* 0x000000ffff587224 */ /* 0x000fc400078e0036 */
[----:B------:R-:W-:Y:S02]  /*bb70*/  FFMA.FTZ R0, R199, c[0x0][0x23c], -R35 ;  /* 0x00008f00c7007a23 */ /* 0x000fe40000010823 */
[----:B------:R-:W-:Y:S02]  /*bb80*/  IMAD.MOV.U32 R91, RZ, RZ, R2 ;  /* 0x000000ffff5b7224 */ /* 0x000fe400078e0002 */
[----:B------:R-:W-:Y:S01]  /*bb90*/  IMAD.MOV.U32 R74, RZ, RZ, R52 ;  /* 0x000000ffff4a7224 */ /* 0x000fe200078e0034 */
[----:B------:R-:W-:Y:S01]  /*bba0*/  HMMA.16816.F32.BF16 R60, R4, R14, R76 ;  /* 0x0000000e043c723c */ /* 0x000fe2000004184c */
[----:B------:R-:W-:Y:S02]  /*bbb0*/  IMAD.MOV.U32 R75, RZ, RZ, R53 ;  /* 0x000000ffff4b7224 */ /* 0x000fe400078e0035 */
[----:B------:R-:W-:-:S04]  /*bbc0*/  FFMA.FTZ R2, R197, c[0x0][0x23c], -R34 ;  /* 0x00008f00c5027a23 */ /* 0x000fc80000010822 */
[----:B------:R-:W-:Y:S01]  /*bbd0*/  IMAD.MOV.U32 R77, RZ, RZ, R42 ;  /* 0x000000ffff4d7224 */ /* 0x000fe200078e002a */
[----:B------:R-:W-:Y:S01]  /*bbe0*/  HMMA.16816.F32.BF16 R52, R4, R22, R92 ;  /* 0x000000160434723c */ /* 0x000fe2000004185c */
[----:B------:R-:W-:Y:S01]  /*bbf0*/  MOV R76, R40 ;  /* 0x00000028004c7202 */ /* 0x000fe20000000f00 */
[----:B------:R-:W-:Y:S01]  /*bc00*/  IMAD.MOV.U32 R78, RZ, RZ, R108 ;  /* 0x000000ffff4e7224 */ /* 0x000fe200078e006c */
[----:B------:R-:W-:-:S04]  /*bc10*/  MOV R79, R109 ;  /* 0x0000006d004f7202 */ /* 0x000fc80000000f00 */
[----:B------:R-:W-:Y:S01]  /*bc20*/  MOV R94, R43 ;  /* 0x0000002b005e7202 */ /* 0x000fe20000000f00 */
[----:B------:R-:W-:Y:S01]  /*bc30*/  IMAD.MOV.U32 R95, RZ, RZ, R41 ;  /* 0x000000ffff5f7224 */ /* 0x000fe200078e0029 */
[----:B------:R-:W-:Y:S01]  /*bc40*/  HMMA.16816.F32.BF16 R172, R8, R18, R172 ;  /* 0x0000001208ac723c */ /* 0x000fe200000418ac */
[----:B------:R-:W-:Y:S02]  /*bc50*/  IMAD.MOV.U32 R92, RZ, RZ, R106 ;  /* 0x000000ffff5c7224 */ /* 0x000fe400078e006a */
[----:B------:R-:W-:-:S04]  /*bc60*/  IMAD.MOV.U32 R93, RZ, RZ, R107 ;  /* 0x000000ffff5d7224 */ /* 0x000fc800078e006b */
[----:B------:R-:W-:Y:S01]  /*bc70*/  MOV R19, R104 ;  /* 0x0000006800137202 */ /* 0x000fe20000000f00 */
[----:B------:R-:W-:Y:S01]  /*bc80*/  HMMA.16816.F32.BF16 R40, R8, R12, R68 ;  /* 0x0000000c0828723c */ /* 0x000fe20000041844 */
[----:B------:R1:W-:Y:S01]  /*bc90*/  MUFU.EX2 R68, R0 ;  /* 0x0000000000447308 */ /* 0x0003e20000000800 */
[----:B------:R-:W-:-:S05]  /*bca0*/  IMAD.MOV.U32 R18, RZ, RZ, R105 ;  /* 0x000000ffff127224 */ /* 0x000fca00078e0069 */
[----:B------:R-:W-:Y:S01]  /*bcb0*/  MOV R70, R45 ;  /* 0x0000002d00467202 */ /* 0x000fe20000000f00 */
[----:B------:R-:W-:Y:S01]  /*bcc0*/  HMMA.16816.F32.BF16 R104, R8, R14, R80 ;  /* 0x0000000e0868723c */ /* 0x000fe20000041850 */
[----:B------:R2:W-:Y:S01]  /*bcd0*/  MUFU.EX2 R81, R2 ;  /* 0x0000000200517308 */ /* 0x0005e20000000800 */
[----:B------:R-:W-:Y:S02]  /*bce0*/  IMAD.MOV.U32 R71, RZ, RZ, R110 ;  /* 0x000000ffff477224 */ /* 0x000fe400078e006e */
[----:B------:R-:W-:-:S03]  /*bcf0*/  IMAD.MOV.U32 R69, RZ, RZ, R111 ;  /* 0x000000ffff457224 */ /* 0x000fc600078e006f */
[----:B------:R-:W-:Y:S01]  /*bd00*/  MOV R82, R18 ;  /* 0x0000001200527202 */ /* 0x000fe20000000f00 */
[C---:B------:R-:W-:Y:S01]  /*bd10*/  HMMA.16816.F32.BF16 R44, R8.reuse, R20, R84 ;  /* 0x00000014082c723c */ /* 0x040fe20000041854 */
[----:B-1----:R-:W-:Y:S02]  /*bd20*/  FFMA.FTZ R0, R198, c[0x0][0x23c], -R35 ;  /* 0x00008f00c6007a23 */ /* 0x002fe40000010823 */
[----:B------:R-:W-:Y:S02]  /*bd30*/  IMAD.MOV.U32 R18, RZ, RZ, R92 ;  /* 0x000000ffff127224 */ /* 0x000fe400078e005c */
[----:B------:R1:W-:Y:S01]  /*bd40*/  MUFU.EX2 R73, R0 ;  /* 0x0000000000497308 */ /* 0x0003e20000000800 */
[----:B------:R-:W-:Y:S01]  /*bd50*/  IMAD.MOV.U32 R92, RZ, RZ, R89 ;  /* 0x000000ffff5c7224 */ /* 0x000fe200078e0059 */
[----:B------:R-:W-:Y:S01]  /*bd60*/  MOV R89, R91 ;  /* 0x0000005b00597202 */ /* 0x000fe20000000f00 */
[----:B------:R-:W-:Y:S01]  /*bd70*/  HMMA.16816.F32.BF16 R108, R8, R22, R96 ;  /* 0x00000016086c723c */ /* 0x000fe20000041860 */
[----:B--2---:R-:W-:Y:S01]  /*bd80*/  LOP3.LUT R2, R25, UR8, R30, 0x96, !PT ;  /* 0x0000000819027c12 */ /* 0x004fe2000f8e961e */
[----:B------:R-:W-:Y:S01]  /*bd90*/  IMAD.MOV.U32 R91, RZ, RZ, R17 ;  /* 0x000000ffff5b7224 */ /* 0x000fe200078e0011 */
[----:B------:R-:W-:Y:S03]  /*bda0*/  LDSM.16.MT88.4 R20, [R218+0xa400] ;  /* 0x00a40000da14783b */ /* 0x000fe60000004200 */
[----:B------:R-:W-:-:S05]  /*bdb0*/  IMAD.WIDE.U32 R2, R2, -0x2daee0ad, RZ ;  /* 0xd2511f5302027825 */ /* 0x000fca00078e00ff */
[----:B------:R-:W-:Y:S01]  /*bdc0*/  LOP3.LUT R12, R2, 0xff, RZ, 0xc0, !PT ;  /* 0x000000ff020c7812 */ /* 0x000fe200078ec0ff */
[--C-:B-1----:R-:W-:Y:S01]  /*bdd0*/  FFMA.FTZ R0, R196, c[0x0][0x23c], -R35.reuse ;  /* 0x00008f00c4007a23 */ /* 0x102fe20000010823 */
[--C-:B------:R-:W-:Y:S02]  /*bde0*/  SHF.R.U32.HI R9, RZ, 0x10, R2.reuse ;  /* 0x00000010ff097819 */ /* 0x100fe40000011602 */
[----:B------:R-:W-:Y:S01]  /*bdf0*/  SHF.R.U32.HI R11, RZ, 0x18, R2 ;  /* 0x00000018ff0b7819 */ /* 0x000fe20000011602 */
[----:B------:R1:W-:Y:S02]  /*be00*/  MUFU.EX2 R80, R0 ;  /* 0x0000000000507308 */ /* 0x0003e40000000800 */
[----:B-1----:R-:W-:Y:S02]  /*be10*/  FFMA.FTZ R0, R192, c[0x0][0x23c], -R35 ;  /* 0x00008f00c0007a23 */ /* 0x002fe40000010823 */
[----:B------:R-:W-:Y:S01]  /*be20*/  IMAD.MOV.U32 R192, RZ, RZ, R82 ;  /* 0x000000ffffc07224 */ /* 0x000fe200078e0052 */
[----:B------:R-:W-:-:S03]  /*be30*/  MOV R82, R93 ;  /* 0x0000005d00527202 */ /* 0x000fc60000000f00 */
[----:B------:R1:W-:Y:S02]  /*be40*/  MUFU.EX2 R87, R0 ;  /* 0x0000000000577308 */ /* 0x0003e40000000800 */
[----:B-1----:R-:W-:-:S06]  /*be50*/  FFMA.FTZ R0, R200, c[0x0][0x23c], -R34 ;  /* 0x00008f00c8007a23 */ /* 0x002fcc0000010822 */
[----:B------:R1:W-:Y:S02]  /*be60*/  MUFU.EX2 R72, R0 ;  /* 0x0000000000487308 */ /* 0x0003e40000000800 */
[----:B-1----:R-:W-:Y:S02]  /*be70*/  LOP3.LUT R0, R27, UR8, R50, 0x96, !PT ;  /* 0x000000081b007c12 */ /* 0x002fe4000f8e9632 */
[----:B------:R-:W1:Y:S01]  /*be80*/  LDSM.16.MT88.4 R24, [R216+0x9400] ;  /* 0x00940000d818783b */ /* 0x000e620000004200 */
[----:B------:R-:W-:Y:S01]  /*be90*/  MOV R50, R69 ;  /* 0x0000004500327202 */ /* 0x000fe20000000f00 */
[----:B------:R-:W-:Y:S02]  /*bea0*/  IMAD.MOV.U32 R69, RZ, RZ, R92 ;  /* 0x000000ffff457224 */ /* 0x000fe400078e005c */
[----:B------:R-:W-:-:S04]  /*beb0*/  IMAD.WIDE.U32 R4, R0, -0x2daee0ad, RZ ;  /* 0xd2511f5300047825 */ /* 0x000fc800078e00ff */
[----:B------:R-:W-:Y:S01]  /*bec0*/  FFMA.FTZ R0, R193, c[0x0][0x23c], -R34 ;  /* 0x00008f00c1007a23 */ /* 0x000fe20000010822 */
[----:B------:R-:W-:Y:S01]  /*bed0*/  LOP3.LUT R6, R5, UR18, R38, 0x96, !PT ;  /* 0x0000001205067c12 */ /* 0x000fe2000f8e9626 */
[----:B------:R-:W-:Y:S01]  /*bee0*/  IMAD.MOV.U32 R193, RZ, RZ, R70 ;  /* 0x000000ffffc17224 */ /* 0x000fe200078e0046 */
[----:B------:R-:W-:Y:S01]  /*bef0*/  LOP3.LUT R7, R4, 0xffff, RZ, 0xc0, !PT ;  /* 0x0000ffff04077812 */ /* 0x000fe200078ec0ff */
[----:B------:R-:W-:Y:S01]  /*bf00*/  FFMA.FTZ R5, R194, c[0x0][0x23c], -R34 ;  /* 0x00008f00c2057a23 */ /* 0x000fe20000010822 */
[----:B------:R2:W-:Y:S01]  /*bf10*/  MUFU.EX2 R15, R0 ;  /* 0x00000000000f7308 */ /* 0x0005e20000000800 */
[----:B------:R-:W-:Y:S02]  /*bf20*/  LOP3.LUT R10, R4, 0xff, RZ, 0xc0, !PT ;  /* 0x000000ff040a7812 */ /* 0x000fe400078ec0ff */
[--C-:B------:R-:W-:Y:S02]  /*bf30*/  SHF.R.U32.HI R8, RZ, 0x10, R4.reuse ;  /* 0x00000010ff087819 */ /* 0x100fe40000011604 */
[----:B------:R-:W-:-:S02]  /*bf40*/  SHF.R.U32.HI R13, RZ, 0x18, R4 ;  /* 0x00000018ff0d7819 */ /* 0x000fc40000011604 */
[----:B------:R-:W-:Y:S01]  /*bf50*/  SHF.R.U32.HI R4, RZ, 0x8, R7 ;  /* 0x00000008ff047819 */ /* 0x000fe20000011607 */
[----:B------:R3:W4:Y:S01]  /*bf60*/  MUFU.EX2 R83, R5 ;  /* 0x0000000500537308 */ /* 0x0007220000000800 */
[----:B------:R-:W-:Y:S01]  /*bf70*/  FFMA.FTZ R7, R201, c[0x0][0x23c], -R32 ;  /* 0x00008f00c9077a23 */ /* 0x000fe20000010820 */
[----:B------:R-:W-:Y:S02]  /*bf80*/  LOP3.LUT R8, R8, 0xff, RZ, 0xc0, !PT ;  /* 0x000000ff08087812 */ /* 0x000fe400078ec0ff */
[----:B------:R-:W-:Y:S02]  /*bf90*/  PRMT R14, R10, 0x5410, R4 ;  /* 0x000054100a0e7816 */ /* 0x000fe40000000004 */
[----:B------:R-:W-:Y:S02]  /*bfa0*/  PRMT R10, R8, 0x5410, R13 ;  /* 0x00005410080a7816 */ /* 0x000fe4000000000d */
[----:B--2---:R-:W-:Y:S01]  /*bfb0*/  LOP3.LUT R0, R3, UR18, R28, 0x96, !PT ;  /* 0x0000001203007c12 */ /* 0x004fe2000f8e961c */
[----:B------:R2:W-:Y:S01]  /*bfc0*/  MUFU.EX2 R200, R7 ;  /* 0x0000000700c87308 */ /* 0x0005e20000000800 */
[----:B------:R-:W-:Y:S01]  /*bfd0*/  LOP3.LUT R3, R2, 0xffff, RZ, 0xc0, !PT ;  /* 0x0000ffff02037812 */ /* 0x000fe200078ec0ff */
[----:B------:R-:W-:Y:S01]  /*bfe0*/  LDSM.16.MT88.4 R28, [R216+0xb400] ;  /* 0x00b40000d81c783b */ /* 0x000fe20000004200 */
[----:B------:R-:W-:-:S02]  /*bff0*/  LOP3.LUT R2, R6, 0xffff, RZ, 0xc0, !PT ;  /* 0x0000ffff06027812 */ /* 0x000fc400078ec0ff */
[----:B------:R-:W-:Y:S01]  /*c000*/  SHF.R.U32.HI R4, RZ, 0x8, R3 ;  /* 0x00000008ff047819 */ /* 0x000fe20000011603 */
[----:B---3--:R-:W-:Y:S01]  /*c010*/  FFMA.FTZ R5, R208, c[0x0][0x23c], -R32 ;  /* 0x00008f00d0057a23 */ /* 0x008fe20000010820 */
[----:B------:R-:W-:Y:S01]  /*c020*/  LOP3.LUT R3, R9, 0xff, RZ, 0xc0, !PT ;  /* 0x000000ff09037812 */ /* 0x000fe200078ec0ff */
[----:B----4-:R-:W-:Y:S01]  /*c030*/  IMAD.MOV.U32 R201, RZ, RZ, R83 ;  /* 0x000000ffffc97224 */ /* 0x010fe200078e0053 */
[----:B------:R-:W-:Y:S01]  /*c040*/  LOP3.LUT R9, R6, 0xff, RZ, 0xc0, !PT ;  /* 0x000000ff06097812 */ /* 0x000fe200078ec0ff */
[----:B------:R3:W-:Y:S01]  /*c050*/  MUFU.EX2 R208, R5 ;  /* 0x0000000500d07308 */ /* 0x0007e20000000800 */
[----:B------:R-:W-:Y:S01]  /*c060*/  IMAD.MOV.U32 R83, RZ, RZ, R71 ;  /* 0x000000ffff537224 */ /* 0x000fe200078e0047 */
[----:B------:R-:W-:Y:S01]  /*c070*/  PRMT R17, R3, 0x5410, R11 ;  /* 0x0000541003117816 */ /* 0x000fe2000000000b */
[----:B------:R-:W-:Y:S01]  /*c080*/  IMAD.MOV.U32 R71, RZ, RZ, R19 ;  /* 0x000000ffff477224 */ /* 0x000fe200078e0013 */
[----:B------:R-:W-:Y:S01]  /*c090*/  MOV R19, R88 ;  /* 0x0000005800137202 */ /* 0x000fe20000000f00 */
[----:B------:R-:W-:Y:S01]  /*c0a0*/  IMAD.MOV.U32 R88, RZ, RZ, R90 ;  /* 0x000000ffff587224 */ /* 0x000fe200078e005a */
[----:B------:R-:W-:Y:S01]  /*c0b0*/  SHF.R.U32.HI R3, RZ, 0x10, R0 ;  /* 0x00000010ff037819 */ /* 0x000fe20000011600 */
[----:B------:R-:W-:Y:S01]  /*c0c0*/  IMAD.MOV.U32 R90, RZ, RZ, R16 ;  /* 0x000000ffff5a7224 */ /* 0x000fe200078e0010 */
[----:B------:R-:W-:Y:S01]  /*c0d0*/  PRMT R16, R12, 0x5410, R4 ;  /* 0x000054100c107816 */ /* 0x000fe20000000004 */
[----:B------:R-:W-:Y:S01]  /*c0e0*/  IMAD.MOV.U32 R70, RZ, RZ, R19 ;  /* 0x000000ffff467224 */ /* 0x000fe200078e0013 */
[--C-:B------:R-:W-:Y:S01]  /*c0f0*/  SHF.R.U32.HI R4, RZ, 0x10, R6.reuse ;  /* 0x00000010ff047819 */ /* 0x100fe20000011606 */
[----:B------:R-:W-:Y:S01]  /*c100*/  IMAD.MOV.U32 R51, RZ, RZ, R83 ;  /* 0x000000ffff337224 */ /* 0x000fe200078e0053 */
[----:B------:R-:W-:Y:S01]  /*c110*/  SHF.R.U32.HI R8, RZ, 0x18, R6 ;  /* 0x00000018ff087819 */ /* 0x000fe20000011606 */
[----:B------:R-:W-:Y:S01]  /*c120*/  IMAD.MOV.U32 R83, RZ, RZ, R94 ;  /* 0x000000ffff537224 */ /* 0x000fe200078e005e */
[----:B--2---:R-:W-:-:S02]  /*c130*/  LOP3.LUT R7, R0, 0xff, RZ, 0xc0, !PT ;  /* 0x000000ff00077812 */ /* 0x004fc400078ec0ff */
[----:B---3--:R-:W-:Y:S01]  /*c140*/  SHF.R.U32.HI R5, RZ, 0x8, R2 ;  /* 0x00000008ff057819 */ /* 0x008fe20000011602 */
[----:B------:R-:W-:Y:S01]  /*c150*/  FFMA.FTZ R2, R202, c[0x0][0x23c], -R32 ;  /* 0x00008f00ca027a23 */ /* 0x000fe20000010820 */
[----:B------:R-:W-:Y:S02]  /*c160*/  SHF.R.U32.HI R6, RZ, 0x18, R0 ;  /* 0x00000018ff067819 */ /* 0x000fe40000011600 */
[----:B------:R-:W-:Y:S01]  /*c170*/  PRMT R9, R9, 0x5410, R5 ;  /* 0x0000541009097816 */ /* 0x000fe20000000005 */
[----:B------:R2:W-:Y:S01]  /*c180*/  MUFU.EX2 R199, R2 ;  /* 0x0000000200c77308 */ /* 0x0005e20000000800 */
[----:B------:R-:W-:Y:S01]  /*c190*/  MOV R202, R87 ;  /* 0x0000005700ca7202 */ /* 0x000fe20000000f00 */
[----:B------:R-:W-:Y:S01]  /*c1a0*/  FFMA.FTZ R5, R203, c[0x0][0x23c], -R32 ;  /* 0x00008f00cb057a23 */ /* 0x000fe20000010820 */
[----:B------:R-:W-:Y:S01]  /*c1b0*/  LOP3.LUT R4, R4, 0xff, RZ, 0xc0, !PT ;  /* 0x000000ff04047812 */ /* 0x000fe200078ec0ff */
[----:B------:R-:W-:-:S03]  /*c1c0*/  IMAD.MOV.U32 R203, RZ, RZ, R15 ;  /* 0x000000ffffcb7224 */ /* 0x000fc600078e000f */
[----:B------:R-:W-:Y:S01]  /*c1d0*/  PRMT R12, R4, 0x5410, R8 ;  /* 0x00005410040c7816 */ /* 0x000fe20000000008 */
[----:B------:R3:W4:Y:S01]  /*c1e0*/  MUFU.EX2 R198, R5 ;  /* 0x0000000500c67308 */ /* 0x0007220000000800 */
[----:B------:R-:W-:Y:S02]  /*c1f0*/  F2FP.BF16.PACK_AB R4, R201, R203 ;  /* 0x000000cbc904723e */ /* 0x000fe400000010ff */
[----:B--2---:R-:W-:Y:S02]  /*c200*/  LOP3.LUT R2, R0, 0xffff, RZ, 0xc0, !PT ;  /* 0x0000ffff00027812 */ /* 0x004fe400078ec0ff */
[----:B------:R-:W-:Y:S01]  /*c210*/  LOP3.LUT R0, R3, 0xff, RZ, 0xc0, !PT ;  /* 0x000000ff03007812 */ /* 0x000fe200078ec0ff */
[--C-:B------:R-:W-:Y:S01]  /*c220*/  FFMA.FTZ R3, R204, c[0x0][0x23c], -R33.reuse ;  /* 0x00008f00cc037a23 */ /* 0x100fe20000010821 */
[----:B------:R-:W-:Y:S01]  /*c230*/  SHF.R.U32.HI R2, RZ, 0x8, R2 ;  /* 0x00000008ff027819 */ /* 0x000fe20000011602 */
[----:B------:R-:W-:Y:S01]  /*c240*/  IMAD.MOV.U32 R204, RZ, RZ, R80 ;  /* 0x000000ffffcc7224 */ /* 0x000fe200078e0050 */
[----:B------:R-:W-:Y:S01]  /*c250*/  PRMT R15, R0, 0x5410, R6 ;  /* 0x00005410000f7816 */ /* 0x000fe20000000006 */
[--C-:B------:R-:W-:Y:S01]  /*c260*/  HSET2.LE.AND R0, R14, R179.reuse, PT ;  /* 0x000000b30e007233 */ /* 0x100fe20003803000 */
[----:B------:R-:W-:Y:S01]  /*c270*/  PRMT R13, R7, 0x5410, R2 ;  /* 0x00005410070d7816 */ /* 0x000fe20000000002 */
[----:B------:R2:W-:Y:S01]  /*c280*/  MUFU.EX2 R196, R3 ;  /* 0x0000000300c47308 */ /* 0x0005e20000000800 */
[----:B------:R-:W-:Y:S01]  /*c290*/  F2FP.BF16.PACK_AB R2, R202, R204 ;  /* 0x000000ccca02723e */ /* 0x000fe200000010ff */
[----:B------:R-:W-:Y:S01]  /*c2a0*/  FFMA.FTZ R7, R195, c[0x0][0x23c], -R33 ;  /* 0x00008f00c3077a23 */ /* 0x000fe20000010821 */
[----:B---3--:R-:W-:Y:S01]  /*c2b0*/  HSET2.LE.AND R5, R9, R179, PT ;  /* 0x000000b309057233 */ /* 0x008fe20003803000 */
[----:B------:R-:W-:-:S04]  /*c2c0*/  F2FP.BF16.PACK_AB R6, R73, R68 ;  /* 0x000000444906723e */ /* 0x000fc800000010ff */
[----:B------:R-:W3:Y:S01]  /*c2d0*/  MUFU.EX2 R197, R7 ;  /* 0x0000000700c57308 */ /* 0x000ee20000000800 */
[----:B------:R-:W-:Y:S01]  /*c2e0*/  LOP3.LUT R8, R5, R6, RZ, 0xc0, !PT ;  /* 0x0000000605087212 */ /* 0x000fe200078ec0ff */
[--C-:B--2---:R-:W-:Y:S01]  /*c2f0*/  HSET2.LE.AND R3, R10, R179.reuse, PT ;  /* 0x000000b30a037233 */ /* 0x104fe20003803000 */
[----:B------:R-:W-:Y:S01]  /*c300*/  LOP3.LUT R10, R0, R2, RZ, 0xc0, !PT ;  /* 0x00000002000a7212 */ /* 0x000fe200078ec0ff */
[--C-:B------:R-:W-:Y:S01]  /*c310*/  FFMA.FTZ R2, R205, c[0x0][0x23c], -R33.reuse ;  /* 0x00008f00cd027a23 */ /* 0x100fe20000010821 */
[----:B------:R-:W-:Y:S01]  /*c320*/  MOV R205, R81 ;  /* 0x0000005100cd7202 */ /* 0x000fe20000000f00 */
[----:B------:R-:W-:Y:S01]  /*c330*/  HSET2.LE.AND R0, R12, R179, PT ;  /* 0x000000b30c007233 */ /* 0x000fe20003803000 */
[----:B------:R-:W-:Y:S01]  /*c340*/  LOP3.LUT R11, R3, R4, RZ, 0xc0, !PT ;  /* 0x00000004030b7212 */ /* 0x000fe200078ec0ff */
[----:B------:R2:W-:Y:S01]  /*c350*/  MUFU.EX2 R195, R2 ;  /* 0x0000000200c37308 */ /* 0x0005e20000000800 */
[----:B------:R-:W-:Y:S02]  /*c360*/  FFMA.FTZ R3, R206, c[0x0][0x23c], -R33 ;  /* 0x00008f00ce037a23 */ /* 0x000fe40000010821 */
[----:B------:R-:W-:-:S05]  /*c370*/  IMAD.MOV.U32 R206, RZ, RZ, R95 ;  /* 0x000000ffffce7224 */ /* 0x000fca00078e005f */
[----:B------:R5:W1:Y:S01]  /*c380*/  MUFU.EX2 R194, R3 ;  /* 0x0000000300c27308 */ /* 0x000a620000000800 */
[----:B--2---:R-:W-:-:S04]  /*c390*/  F2FP.BF16.PACK_AB R2, R205, R72 ;  /* 0x00000048cd02723e */ /* 0x004fc800000010ff */
[----:B------:R-:W-:Y:S01]  /*c3a0*/  LOP3.LUT R9, R0, R2, RZ, 0xc0, !PT ;  /* 0x0000000200097212 */ /* 0x000fe200078ec0ff */
[--C-:B------:R-:W-:Y:S01]  /*c3b0*/  HSET2.LE.AND R0, R16, R179.reuse, PT ;  /* 0x000000b310007233 */ /* 0x100fe20003803000 */
[----:B----4-:R-:W-:Y:S01]  /*c3c0*/  F2FP.BF16.PACK_AB R2, R198, R199 ;  /* 0x000000c7c602723e */ /* 0x010fe200000010ff */
[----:B-----5:R-:W-:Y:S01]  /*c3d0*/  IMAD.MOV.U32 R3, RZ, RZ, R71 ;  /* 0x000000ffff037224 */ /* 0x020fe200078e0047 */
[----:B------:R-:W-:Y:S02]  /*c3e0*/  MOV R71, R18 ;  /* 0x0000001200477202 */ /* 0x000fe40000000f00 */
[----:B------:R-:W-:Y:S01]  /*c3f0*/  LOP3.LUT R6, R0, R2, RZ, 0xc0, !PT ;  /* 0x0000000200067212 */ /* 0x000fe200078ec0ff */
[--C-:B------:R-:W-:Y:S01]  /*c400*/  HSET2.LE.AND R0, R17, R179.reuse, PT ;  /* 0x000000b311007233 */ /* 0x100fe20003803000 */
[----:B---3--:R-:W-:Y:S01]  /*c410*/  F2FP.BF16.PACK_AB R2, R197, R196 ;  /* 0x000000c4c502723e */ /* 0x008fe200000010ff */
[----:B------:R-:W2:Y:S01]  /*c420*/  LDSM.16.MT88.4 R16, [R218+0x9400] ;  /* 0x00940000da10783b */ /* 0x000ea20000004200 */
[----:B-1----:R-:W-:Y:S02]  /*c430*/  HMMA.16816.F32.BF16 R112, R8, R24, R112 ;  /* 0x000000180870723c */ /* 0x002fe40000041870 */
[----:B------:R-:W-:Y:S01]  /*c440*/  LOP3.LUT R7, R0, R2, RZ, 0xc0, !PT ;  /* 0x0000000200077212 */ /* 0x000fe200078ec0ff */
[----:B------:R-:W-:Y:S01]  /*c450*/  HSET2.LE.AND R0, R13, R179, PT ;  /* 0x000000b30d007233 */ /* 0x000fe20003803000 */
[----:B------:R-:W-:-:S04]  /*c460*/  F2FP.BF16.PACK_AB R2, R200, R208 ;  /* 0x000000d0c802723e */ /* 0x000fc800000010ff */
[----:B------:R-:W-:Y:S01]  /*c470*/  LOP3.LUT R4, R0, R2, RZ, 0xc0, !PT ;  /* 0x0000000200047212 */ /* 0x000fe200078ec0ff */
[----:B------:R-:W-:Y:S01]  /*c480*/  HSET2.LE.AND R0, R15, R179, PT ;  /* 0x000000b30f007233 */ /* 0x000fe20003803000 */
[----:B------:R-:W-:Y:S01]  /*c490*/  F2FP.BF16.PACK_AB R2, R194, R195 ;  /* 0x000000c3c202723e */ /* 0x000fe200000010ff */
[----:B------:R-:W1:Y:S01]  /*c4a0*/  LDSM.16.MT88.4 R12, [R216+0xa400] ;  /* 0x00a40000d80c783b */ /* 0x000e620000004200 */
[C---:B------:R-:W-:Y:S02]  /*c4b0*/  HMMA.16816.F32.BF16 R160, R8.reuse, R20, R160 ;  /* 0x0000001408a0723c */ /* 0x040fe400000418a0 */
[----:B------:R-:W-:Y:S01]  /*c4c0*/  LOP3.LUT R5, R0, R2, RZ, 0xc0, !PT ;  /* 0x0000000200057212 */ /* 0x000fe200078ec0ff */
[----:B------:R-:W-:Y:S01]  /*c4d0*/  IMAD.MOV.U32 R2, RZ, RZ, R36 ;  /* 0x000000ffff027224 */ /* 0x000fe200078e0024 */
[----:B------:R-:W-:Y:S02]  /*c4e0*/  MOV R0, R37 ;  /* 0x0000002500007202 */ /* 0x000fe40000000f00 */
[----:B------:R-:W3:Y:S02]  /*c4f0*/  LDSM.16.MT88.4 R36, [R218+0xb400] ;  /* 0x00b40000da24783b */ /* 0x000ee40000004200 */
[----:B------:R-:W-:Y:S08]  /*c500*/  HMMA.16816.F32.BF16 R172, R8, R22, R172 ;  /* 0x0000001608ac723c */ /* 0x000ff000000418ac */
[C---:B------:R-:W-:Y:S07]  /*c510*/  HMMA.16816.F32.BF16 R96, R4.reuse, R24, R116 ;  /* 0x000000180460723c */ /* 0x040fee0000041874 */
[----:B------:R-:W-:Y:S01]  /*c520*/  IMAD.MOV.U32 R24, RZ, RZ, R206 ;  /* 0x000000ffff187224 */ /* 0x000fe200078e00ce */
[----:B------:R-:W-:Y:S01]  /*c530*/  HMMA.16816.F32.BF16 R92, R4, R26, R120 ;  /* 0x0000001a045c723c */ /* 0x000fe20000041878 */
[----:B------:R-:W-:Y:S01]  /*c540*/  IMAD.MOV.U32 R206, RZ, RZ, R73 ;  /* 0x000000ffffce7224 */ /* 0x000fe200078e0049 */
[----:B------:R-:W-:-:S05]  /*c550*/  MOV R25, R2 ;  /* 0x0000000200197202 */ /* 0x000fca0000000f00 */
[----:B------:R-:W-:Y:S01]  /*c560*/  IMAD.MOV.U32 R121, RZ, RZ, R90 ;  /* 0x000000ffff797224 */ /* 0x000fe200078e005a */
[----:B--2---:R-:W-:Y:S01]  /*c570*/  HMMA.16816.F32.BF16 R84, R4, R18, R136 ;  /* 0x000000120454723c */ /* 0x004fe20000041888 */
[----:B------:R-:W-:Y:S01]  /*c580*/  IMAD.MOV.U32 R122, RZ, RZ, R88 ;  /* 0x000000ffff7a7224 */ /* 0x000fe200078e0058 */
[----:B------:R-:W-:Y:S01]  /*c590*/  MOV R123, R89 ;  /* 0x00000059007b7202 */ /* 0x000fe20000000f00 */
[----:B------:R-:W-:-:S04]  /*c5a0*/  IMAD.MOV.U32 R120, RZ, RZ, R91 ;  /* 0x000000ffff787224 */ /* 0x000fc800078e005b */
[----:B------:R-:W-:Y:S01]  /*c5b0*/  MOV R137, R82 ;  /* 0x0000005200897202 */ /* 0x000fe20000000f00 */
[----:B------:R-:W-:Y:S01]  /*c5c0*/  IMAD.MOV.U32 R136, RZ, RZ, R83 ;  /* 0x000000ffff887224 */ /* 0x000fe200078e0053 */
[----:B-1----:R-:W-:Y:S01]  /*c5d0*/  HMMA.16816.F32.BF16 R144, R8, R12, R144 ;  /* 0x0000000c0890723c */ /* 0x002fe20000041890 */
[----:B------:R-:W-:Y:S02]  /*c5e0*/  IMAD.MOV.U32 R139, RZ, RZ, R78 ;  /* 0x000000ffff8b7224 */ /* 0x000fe400078e004e */
[----:B------:R-:W-:-:S05]  /*c5f0*/  IMAD.MOV.U32 R138, RZ, RZ, R79 ;  /* 0x000000ffff8a7224 */ /* 0x000fca00078e004f */
[C---:B------:R-:W-:Y:S07]  /*c600*/  HMMA.16816.F32.BF16 R80, R4.reuse, R12, R148 ;  /* 0x0000000c0450723c */ /* 0x040fee0000041894 */
[----:B------:R-:W-:Y:S01]  /*c610*/  IMAD.MOV.U32 R151, RZ, RZ, R0 ;  /* 0x000000ffff977224 */ /* 0x000fe200078e0000 */
[----:B------:R-:W-:Y:S01]  /*c620*/  MOV R148, R77 ;  /* 0x0000004d00947202 */ /* 0x000fe20000000f00 */
[----:B------:R-:W-:Y:S01]  /*c630*/  IMAD.U32 R0, RZ, RZ, UR33 ;  /* 0x00000021ff007e24 */ /* 0x000fe2000f8e00ff */
[----:B------:R-:W-:Y:S01]  /*c640*/  MOV R150, R72 ;  /* 0x0000004800967202 */ /* 0x000fe20000000f00 */
[----:B------:R-:W-:Y:S01]  /*c650*/  IMAD.MOV.U32 R149, RZ, RZ, R76 ;  /* 0x000000ffff957224 */ /* 0x000fe200078e004c */
[----:B------:R-:W-:Y:S02]  /*c660*/  HMMA.16816.F32.BF16 R88, R4, R16, R132 ;  /* 0x000000100458723c */ /* 0x000fe40000041884 */
[----:B------:R-:W-:Y:S01]  /*c670*/  LOP3.LUT R0, R189, UR4, R0, 0x96, !PT ;  /* 0x00000004bd007c12 */ /* 0x000fe2000f8e9600 */
[----:B------:R-:W-:-:S04]  /*c680*/  UMOV UR4, UR29 ;  /* 0x0000001d00047c82 */ /* 0x000fc80008000000 */
[----:B------:R-:W-:Y:S01]  /*c690*/  IMAD.WIDE.U32 R12, R0, -0x326172a9, RZ ;  /* 0xcd9e8d57000c7825 */ /* 0x000fe200078e00ff */
[----:B------:R-:W-:Y:S04]  /*c6a0*/  HMMA.16816.F32.BF16 R76, R4, R14, R152 ;  /* 0x0000000e044c723c */ /* 0x000fe80000041898 */
[----:B------:R-:W-:-:S03]  /*c6b0*/  LOP3.LUT R0, R49, UR14, R12, 0x96, !PT ;  /* 0x0000000e31007c12 */ /* 0x000fc6000f8e960c */
[----:B------:R-:W-:Y:S01]  /*c6c0*/  IMAD.MOV.U32 R154, RZ, RZ, R74 ;  /* 0x000000ffff9a7224 */ /* 0x000fe200078e004a */
[----:B------:R-:W-:Y:S01]  /*c6d0*/  MOV R155, R75 ;  /* 0x0000004b009b7202 */ /* 0x000fe20000000f00 */
[----:B------:R-:W-:Y:S03]  /*c6e0*/  HMMA.16816.F32.BF16 R64, R4, R28, R64 ;  /* 0x0000001c0440723c */ /* 0x000fe60000041840 */
[----:B------:R-:W-:-:S05]  /*c6f0*/  LOP3.LUT R2, R13, UR16, R154, 0x96, !PT ;  /* 0x000000100d027c12 */ /* 0x000fca000f8e969a */
[C---:B------:R-:W-:Y:S07]  /*c700*/  HMMA.16816.F32.BF16 R72, R4.reuse, R20, R164 ;  /* 0x000000140448723c */ /* 0x040fee00000418a4 */
[----:B------:R-:W-:Y:S01]  /*c710*/  IMAD.MOV.U32 R164, RZ, RZ, R68 ;  /* 0x000000ffffa47224 */ /* 0x000fe200078e0044 */
[----:B------:R-:W-:Y:S01]  /*c720*/  MOV R166, R70 ;  /* 0x0000004600a67202 */ /* 0x000fe20000000f00 */
[----:B------:R-:W-:Y:S01]  /*c730*/  IMAD.MOV.U32 R165, RZ, RZ, R69 ;  /* 0x000000ffffa57224 */ /* 0x000fe200078e0045 */
[----:B------:R-:W-:Y:S01]  /*c740*/  HMMA.16816.F32.BF16 R60, R4, R30, R60 ;  /* 0x0000001e043c723c */ /* 0x000fe2000004183c */
[----:B------:R-:W-:-:S07]  /*c750*/  IMAD.MOV.U32 R167, RZ, RZ, R71 ;  /* 0x000000ffffa77224 */ /* 0x000fce00078e0047 */
[C---:B------:R-:W-:Y:S01]  /*c760*/  HMMA.16816.F32.BF16 R68, R4.reuse, R22, R168 ;  /* 0x000000160444723c */ /* 0x040fe200000418a8 */
[----:B------:R-:W-:Y:S06]  /*c770*/  LDSM.16.MT88.4 R20, [R218+0x9800] ;  /* 0x00980000da14783b */ /* 0x000fec0000004200 */
[----:B------:R-:W-:Y:S01]  /*c780*/  IMAD.MOV.U32 R170, RZ, RZ, R149 ;  /* 0x000000ffffaa7224 */ /* 0x000fe200078e0095 */
[----:B------:R-:W-:Y:S01]  /*c790*/  MOV R149, R121 ;  /* 0x0000007900957202 */ /* 0x000fe20000000f00 */
[----:B---3--:R-:W-:Y:S01]  /*c7a0*/  HMMA.16816.F32.BF16 R56, R4, R36, R56 ;  /* 0x000000240438723c */ /* 0x008fe20000041838 */
[----:B------:R-:W-:-:S02]  /*c7b0*/  IMAD.MOV.U32 R121, RZ, RZ, R3 ;  /* 0x000000ffff797224 */ /* 0x000fc400078e0003 */
[----:B------:R-:W-:-:S04]  /*c7c0*/  IMAD.WIDE.U32 R2, R2, -0x2daee0ad, RZ ;  /* 0xd2511f5302027825 */ /* 0x000fc800078e00ff */
[----:B------:R-:W-:Y:S01]  /*c7d0*/  IMAD.MOV.U32 R169, RZ, RZ, R166 ;  /* 0x000000ffffa97224 */ /* 0x000fe200078e00a6 */
[----:B------:R-:W-:Y:S01]  /*c7e0*/  HMMA.16816.F32.BF16 R52, R4, R38, R52 ;  /* 0x000000260434723c */ /* 0x000fe20000041834 */
[----:B------:R-:W-:Y:S01]  /*c7f0*/  LOP3.LUT R3, R3, UR13, R178, 0x96, !PT ;  /* 0x0000000d03037c12 */ /* 0x000fe2000f8e96b2 */
[----:B------:R-:W-:Y:S01]  /*c800*/  IMAD.MOV.U32 R171, RZ, RZ, R151 ;  /* 0x000000ffffab7224 */ /* 0x000fe200078e0097 */
[----:B------:R-:W-:Y:S01]  /*c810*/  MOV R166, R148 ;  /* 0x0000009400a67202 */ /* 0x000fe20000000f00 */
[----:B------:R-:W-:Y:S02]  /*c820*/  IMAD.MOV.U32 R148, RZ, RZ, R120 ;  /* 0x000000ffff947224 */ /* 0x000fe400078e0078 */
[----:B------:R-:W-:Y:S02]  /*c830*/  IMAD.MOV.U32 R120, RZ, RZ, R193 ;  /* 0x000000ffff787224 */ /* 0x000fe400078e00c1 */
[----:B------:R-:W-:Y:S01]  /*c840*/  IMAD.WIDE.U32 R4, R0, -0x2daee0ad, RZ ;  /* 0xd2511f5300047825 */ /* 0x000fe200078e00ff */
[----:B------:R-:W-:Y:S03]  /*c850*/  HMMA.16816.F32.BF16 R152, R8, R28, R40 ;  /* 0x0000001c0898723c */ /* 0x000fe60000041828 */
[----:B------:R-:W-:Y:S01]  /*c860*/  IMAD.MOV.U32 R7, RZ, RZ, R149 ;  /* 0x000000ffff077224 */ /* 0x000fe200078e0095 */
[----:B------:R-:W-:Y:S01]  /*c870*/  LOP3.LUT R0, R5, UR11, R2, 0x96, !PT ;  /* 0x0000000b05007c12 */ /* 0x000fe2000f8e9602 */
[----:B------:R-:W-:-:S02]  /*c880*/  FFMA.FTZ R5, R190, c[0x0][0x23c], -R32 ;  /* 0x00008f00be057a23 */ /* 0x000fc40000010820 */
[----:B------:R-:W-:Y:S01]  /*c890*/  MOV R43, R164 ;  /* 0x000000a4002b7202 */ /* 0x000fe20000000f00 */
[----:B------:R-:W-:Y:S01]  /*c8a0*/  IMAD.MOV.U32 R42, RZ, RZ, R165 ;  /* 0x000000ffff2a7224 */ /* 0x000fe200078e00a5 */
[----:B------:R-:W-:Y:S01]  /*c8b0*/  MOV R165, R136 ;  /* 0x0000008800a57202 */ /* 0x000fe20000000f00 */
[----:B------:R-:W-:Y:S01]  /*c8c0*/  IMAD.MOV.U32 R164, RZ, RZ, R137 ;  /* 0x000000ffffa47224 */ /* 0x000fe200078e0089 */
[----:B------:R-:W-:Y:S01]  /*c8d0*/  MOV R137, R50 ;  /* 0x0000003200897202 */ /* 0x000fe20000000f00 */
[----:B------:R-:W-:Y:S01]  /*c8e0*/  IMAD.MOV.U32 R136, RZ, RZ, R51 ;  /* 0x000000ffff887224 */ /* 0x000fe200078e0033 */
[----:B------:R1:W-:Y:S01]  /*c8f0*/  MUFU.EX2 R193, R5 ;  /* 0x0000000500c17308 */ /* 0x0003e20000000800 */
[----:B------:R-:W-:Y:S01]  /*c900*/  IMAD.WIDE.U32 R2, R3, -0x326172a9, RZ ;  /* 0xcd9e8d5703027825 */ /* 0x000fe200078e00ff */
[----:B------:R-:W-:Y:S01]  /*c910*/  HMMA.16816.F32.BF16 R116, R8, R26, R184 ;  /* 0x0000001a0874723c */ /* 0x000fe200000418b8 */
[----:B------:R-:W-:Y:S02]  /*c920*/  MOV R178, R165 ;  /* 0x000000a500b27202 */ /* 0x000fe40000000f00 */
[----:B------:R-:W-:Y:S01]  /*c930*/  IMAD.WIDE.U32 R50, R0, -0x326172a9, RZ ;  /* 0xcd9e8d5700327825 */ /* 0x000fe200078e00ff */
[----:B------:R-:W-:-:S02]  /*c940*/  LOP3.LUT R3, R3, UR12, R48, 0x96, !PT ;  /* 0x0000000c03037c12 */ /* 0x000fc4000f8e9630 */
[----:B------:R-:W-:Y:S01]  /*c950*/  MOV R165, R25 ;  /* 0x0000001900a57202 */ /* 0x000fe20000000f00 */
[----:B------:R-:W-:Y:S01]  /*c960*/  FFMA.FTZ R0, R191, c[0x0][0x23c], -R32 ;  /* 0x00008f00bf007a23 */ /* 0x000fe20000010820 */
[C---:B------:R-:W-:Y:S01]  /*c970*/  HMMA.16816.F32.BF16 R132, R8.reuse, R14, R156 ;  /* 0x0000000e0884723c */ /* 0x040fe2000004189c */
[----:B------:R-:W-:Y:S01]  /*c980*/  IMAD.MOV.U32 R187, RZ, RZ, R170 ;  /* 0x000000ffffbb7224 */ /* 0x000fe200078e00aa */
[----:B------:R-:W-:Y:S01]  /*c990*/  MOV R191, R169 ;  /* 0x000000a900bf7202 */ /* 0x000fe20000000f00 */
[----:B------:R2:W-:Y:S01]  /*c9a0*/  MUFU.EX2 R190, R0 ;  /* 0x0000000000be7308 */ /* 0x0005e20000000800 */
[----:B------:R-:W-:Y:S01]  /*c9b0*/  MOV R169, R148 ;  /* 0x0000009400a97202 */ /* 0x000fe20000000f00 */
[----:B------:R-:W-:Y:S01]  /*c9c0*/  FFMA.FTZ R6, R209, c[0x0][0x23c], -R32 ;  /* 0x00008f00d1067a23 */ /* 0x000fe20000010820 */
[----:B-1----:R-:W-:Y:S01]  /*c9d0*/  LOP3.LUT R5, R51, UR10, R2, 0x96, !PT ;  /* 0x0000000a33057c12 */ /* 0x002fe2000f8e9602 */
[----:B------:R-:W-:Y:S01]  /*c9e0*/  IMAD.WIDE.U32 R2, R3, -0x2daee0ad, RZ ;  /* 0xd2511f5303027825 */ /* 0x000fe200078e00ff */
[----:B------:R-:W-:Y:S01]  /*c9f0*/  MOV R148, R139 ;  /* 0x0000008b00947202 */ /* 0x000fe20000000f00 */
[----:B------:R-:W-:Y:S01]  /*ca00*/  HMMA.16816.F32.BF16 R128, R8, R16, R128 ;  /* 0x000000100880723c */ /* 0x000fe20000041880 */
[----:B------:R-:W-:Y:S01]  /*ca10*/  MOV R184, R121 ;  /* 0x0000007900b87202 */ /* 0x000fe20000000f00 */
[----:B------:R-:W-:-:S04]  /*ca20*/  IMAD.WIDE.U32 R48, R5, -0x2daee0ad, RZ ;  /* 0xd2511f5305307825 */ /* 0x000fc800078e00ff */
[----:B------:R-:W-:Y:S01]  /*ca30*/  FFMA.FTZ R5, R210, c[0x0][0x23c], -R33 ;  /* 0x00008f00d2057a23 */ /* 0x000fe20000010821 */
[----:B------:R-:W-:Y:S01]  /*ca40*/  LOP3.LUT R2, R49, UR7, R2, 0x96, !PT ;  /* 0x0000000731027c12 */ /* 0x000fe2000f8e9602 */
[----:B------:R-:W-:Y:S01]  /*ca50*/  IMAD.MOV.U32 R210, RZ, RZ, R187 ;  /* 0x000000ffffd27224 */ /* 0x000fe200078e00bb */
[C---:B------:R-:W-:Y:S01]  /*ca60*/  HMMA.16816.F32.BF16 R124, R8.reuse, R18, R124 ;  /* 0x00000012087c723c */ /* 0x040fe2000004187c */
[----:B--2---:R-:W-:Y:S01]  /*ca70*/  FFMA.FTZ R0, R207, c[0x0][0x23c], -R32 ;  /* 0x00008f00cf007a23 */ /* 0x004fe20000010820 */
[----:B------:R-:W-:Y:S01]  /*ca80*/  MUFU.EX2 R188, R5 ;  /* 0x0000000500bc7308 */ /* 0x000fe20000000800 */
[----:B------:R-:W-:Y:S02]  /*ca90*/  IMAD.MOV.U32 R170, RZ, RZ, R171 ;  /* 0x000000ffffaa7224 */ /* 0x000fe400078e00ab */
[----:B------:R-:W-:Y:S01]  /*caa0*/  IMAD.MOV.U32 R149, RZ, RZ, R138 ;  /* 0x000000ffff957224 */ /* 0x000fe200078e008a */
[----:B------:R-:W-:Y:S01]  /*cab0*/  MOV R138, R142 ;  /* 0x0000008e008a7202 */ /* 0x000fe20000000f00 */
[----:B------:R-:W-:Y:S01]  /*cac0*/  IMAD.MOV.U32 R168, RZ, RZ, R140 ;  /* 0x000000ffffa87224 */ /* 0x000fe200078e008c */
[----:B------:R-:W-:Y:S01]  /*cad0*/  HMMA.16816.F32.BF16 R156, R8, R36, R44 ;  /* 0x00000024089c723c */ /* 0x000fe2000004182c */
[----:B------:R-:W-:Y:S01]  /*cae0*/  IMAD.MOV.U32 R171, RZ, RZ, R141 ;  /* 0x000000ffffab7224 */ /* 0x000fe200078e008d */
[----:B------:R1:W-:Y:S01]  /*caf0*/  MUFU.EX2 R189, R0 ;  /* 0x0000000000bd7308 */ /* 0x0003e20000000800 */
[----:B------:R-:W-:Y:S01]  /*cb00*/  IMAD.MOV.U32 R139, RZ, RZ, R143 ;  /* 0x000000ffff8b7224 */ /* 0x000fe200078e008f */
[----:B------:R-:W-:Y:S01]  /*cb10*/  LDSM.16.MT88.4 R44, [R218+0xb800] ;  /* 0x00b80000da2c783b */ /* 0x000fe20000004200 */
[----:B------:R-:W-:-:S02]  /*cb20*/  IMAD.MOV.U32 R151, RZ, RZ, R192 ;  /* 0x000000ffff977224 */ /* 0x000fc400078e00c0 */
[----:B------:R-:W-:Y:S01]  /*cb30*/  IMAD.MOV.U32 R207, RZ, RZ, R122 ;  /* 0x000000ffffcf7224 */ /* 0x000fe200078e007a */
[----:B------:R-:W-:Y:S01]  /*cb40*/  HMMA.16816.F32.BF16 R140, R8, R30, R104 ;  /* 0x0000001e088c723c */ /* 0x000fe20000041868 */
[----:B------:R-:W-:Y:S01]  /*cb50*/  LDSM.16.MT88.4 R28, [R218+0xa800] ;  /* 0x00a80000da1c783b */ /* 0x000fe20000004200 */
[----:B------:R2:W3:Y:S01]  /*cb60*/  MUFU.EX2 R192, R6 ;  /* 0x0000000600c07308 */ /* 0x0004e20000000800 */
[----:B------:R-:W-:-:S05]  /*cb70*/  IMAD.MOV.U32 R209, RZ, RZ, R150 ;  /* 0x000000ffffd17224 */ /* 0x000fca00078e0096 */
[----:B------:R-:W-:Y:S01]  /*cb80*/  HMMA.16816.F32.BF16 R104, R8, R38, R108 ;  /* 0x000000260868723c */ /* 0x000fe2000004186c */
[----:B------:R-:W-:Y:S01]  /*cb90*/  LDSM.16.MT88.4 R36, [R216+0xb800] ;  /* 0x00b80000d824783b */ /* 0x000fe20000004200 */
[----:B-1----:R-:W-:Y:S01]  /*cba0*/  LOP3.LUT R0, R3, UR9, R4, 0x96, !PT ;  /* 0x0000000903007c12 */ /* 0x002fe2000f8e9604 */
[----:B------:R-:W-:-:S04]  /*cbb0*/  IMAD.WIDE.U32 R2, R2, -0x326172a9, RZ ;  /* 0xcd9e8d5702027825 */ /* 0x000fc800078e00ff */
[----:B------:R-:W-:Y:S01]  /*cbc0*/  IMAD.WIDE.U32 R40, R0, -0x326172a9, RZ ;  /* 0xcd9e8d5700287825 */ /* 0x000fe200078e00ff */
[C---:B------:R-:W-:Y:S02]  /*cbd0*/  LOP3.LUT R0, R2.reuse, 0xffff, RZ, 0xc0, !PT ;  /* 0x0000ffff02007812 */ /* 0x040fe400078ec0ff */
[----:B------:R-:W-:Y:S01]  /*cbe0*/  LOP3.LUT R5, R2, 0xff, RZ, 0xc0, !PT ;  /* 0x000000ff02057812 */ /* 0x000fe200078ec0ff */
[----:B------:R-:W-:Y:S01]  /*cbf0*/  FFMA.FTZ R4, R232, c[0x0][0x23c], -R33 ;  /* 0x00008f00e8047a23 */ /* 0x000fe20000010821 */
[----:B------:R-:W-:Y:S01]  /*cc00*/  SHF.R.U32.HI R14, RZ, 0x10, R2 ;  /* 0x00000010ff0e7819 */ /* 0x000fe20000011602 */
[----:B------:R-:W-:Y:S01]  /*cc10*/  IMAD.MOV.U32 R111, RZ, RZ, R166 ;  /* 0x000000ffff6f7224 */ /* 0x000fe200078e00a6 */
[----:B------:R-:W-:Y:S01]  /*cc20*/  SHF.R.U32.HI R15, RZ, 0x18, R2 ;  /* 0x00000018ff0f7819 */ /* 0x000fe20000011602 */
[----:B------:R1:W4:Y:S01]  /*cc30*/  MUFU.EX2 R187, R4 ;  /* 0x0000000400bb7308 */ /* 0x0003220000000800 */
[----:B------:R-:W-:Y:S01]  /*cc40*/  LOP3.LUT R2, R3, UR17, R40, 0x96, !PT ;  /* 0x0000001103027c12 */ /* 0x000fe2000f8e9628 */
[----:B------:R-:W-:Y:S01]  /*cc50*/  IMAD.MOV.U32 R166, RZ, RZ, R24 ;  /* 0x000000ffffa67224 */ /* 0x000fe200078e0018 */
[----:B------:R-:W-:Y:S01]  /*cc60*/  MOV R232, R7 ;  /* 0x0000000700e87202 */ /* 0x000fe20000000f00 */
[----:B------:R-:W5:Y:S01]  /*cc70*/  LDSM.16.MT88.4 R24, [R216+0x9800] ;  /* 0x00980000d818783b */ /* 0x000f620000004200 */
[C---:B------:R-:W-:Y:S01]  /*cc80*/  LOP3.LUT R3, R2.reuse, 0xffff, RZ, 0xc0, !PT ;  /* 0x0000ffff02037812 */ /* 0x040fe200078ec0ff */
[----:B------:R-:W-:Y:S01]  /*cc90*/  IMAD.MOV.U32 R108, RZ, RZ, R120 ;  /* 0x000000ffff6c7224 */ /* 0x000fe200078e0078 */
[----:B------:R-:W-:Y:S01]  /*cca0*/  LOP3.LUT R7, R2, 0xff, RZ, 0xc0, !PT ;  /* 0x000000ff02077812 */ /* 0x000fe200078ec0ff */
[----:B------:R-:W-:Y:S01]  /*ccb0*/  IMAD.MOV.U32 R110, RZ, RZ, R148 ;  /* 0x000000ffff6e7224 */ /* 0x000fe200078e0094 */
[----:B--2---:R-:W-:Y:S01]  /*ccc0*/  SHF.R.U32.HI R6, RZ, 0x18, R2 ;  /* 0x00000018ff067819 */ /* 0x004fe20000011602 */
[----:B------:R-:W-:Y:S01]  /*ccd0*/  IMAD.MOV.U32 R10, RZ, RZ, R136 ;  /* 0x000000ffff0a7224 */ /* 0x000fe200078e0088 */
[----:B------:R-:W-:-:S02]  /*cce0*/  MOV R109, R123 ;  /* 0x0000007b006d7202 */ /* 0x000fc40000000f00 */
[----:B------:R-:W-:Y:S02]  /*ccf0*/  MOV R9, R151 ;  /* 0x0000009700097202 */ /* 0x000fe40000000f00 */
[----:B------:R-:W-:Y:S02]  /*cd00*/  MOV R11, R137 ;  /* 0x00000089000b7202 */ /* 0x000fe40000000f00 */
[----:B-1----:R-:W-:Y:S01]  /*cd10*/  SHF.R.U32.HI R4, RZ, 0x8, R0 ;  /* 0x00000008ff047819 */ /* 0x002fe20000011600 */
[----:B------:R-:W-:Y:S02]  /*cd20*/  FFMA.FTZ R0, R233, c[0x0][0x23c], -R33 ;  /* 0x00008f00e9007a23 */ /* 0x000fe40000010821 */
[----:B------:R-:W-:Y:S01]  /*cd30*/  IMAD.MOV.U32 R233, RZ, RZ, R169 ;  /* 0x000000ffffe97224 */ /* 0x000fe200078e00a9 */
[----:B------:R-:W-:Y:S01]  /*cd40*/  PRMT R16, R5, 0x5410, R4 ;  /* 0x0000541005107816 */ /* 0x000fe20000000004 */
[----:B------:R-:W-:Y:S01]  /*cd50*/  FFMA.FTZ R5, R211, c[0x0][0x23c], -R33 ;  /* 0x00008f00d3057a23 */ /* 0x000fe20000010821 */
[----:B------:R-:W-:Y:S01]  /*cd60*/  SHF.R.U32.HI R4, RZ, 0x10, R2 ;  /* 0x00000010ff047819 */ /* 0x000fe20000011602 */
[----:B------:R1:W-:Y:S01]  /*cd70*/  MUFU.EX2 R185, R0 ;  /* 0x0000000000b97308 */ /* 0x0003e20000000800 */
[----:B------:R-:W-:-:S02]  /*cd80*/  SHF.R.U32.HI R2, RZ, 0x8, R3 ;  /* 0x00000008ff027819 */ /* 0x000fc40000011603 */
[----:B------:R-:W-:Y:S02]  /*cd90*/  LOP3.LUT R3, R4, 0xff, RZ, 0xc0, !PT ;  /* 0x000000ff04037812 */ /* 0x000fe400078ec0ff */
[----:B------:R-:W-:Y:S02]  /*cda0*/  MOV R211, R170 ;  /* 0x000000aa00d37202 */ /* 0x000fe40000000f00 */
[----:B------:R-:W-:Y:S01]  /*cdb0*/  PRMT R3, R3, 0x5410, R6 ;  /* 0x0000541003037816 */ /* 0x000fe20000000006 */
[--C-:B------:R-:W-:Y:S01]  /*cdc0*/  HSET2.LE.AND R6, R16, R179.reuse, PT ;  /* 0x000000b310067233 */ /* 0x100fe20003803000 */
[----:B------:R4:W2:Y:S01]  /*cdd0*/  MUFU.EX2 R186, R5 ;  /* 0x0000000500ba7308 */ /* 0x0008a20000000800 */
[----:B------:R-:W5:Y:S02]  /*cde0*/  LDSM.16.MT88.4 R16, [R216+0xa800] ;  /* 0x00a80000d810783b */ /* 0x000f640000004200 */
[----:B------:R-:W-:Y:S01]  /*cdf0*/  HSET2.LE.AND R3, R3, R179, PT ;  /* 0x000000b303037233 */ /* 0x000fe20003803000 */
[----:B-1----:R-:W-:-:S04]  /*ce00*/  LOP3.LUT R0, R14, 0xff, RZ, 0xc0, !PT ;  /* 0x000000ff0e007812 */ /* 0x002fc800078ec0ff */
[----:B------:R-:W-:Y:S01]  /*ce10*/  PRMT R14, R0, 0x5410, R15 ;  /* 0x00005410000e7816 */ /* 0x000fe2000000000f */
[----:B------:R-:W-:Y:S01]  /*ce20*/  IMAD.MOV.U32 R15, RZ, RZ, R168 ;  /* 0x000000ffff0f7224 */ /* 0x000fe200078e00a8 */
[----:B------:R-:W-:Y:S02]  /*ce30*/  PRMT R0, R7, 0x5410, R2 ;  /* 0x0000541007007816 */ /* 0x000fe40000000002 */
[----:B---3--:R-:W-:Y:S02]  /*ce40*/  F2FP.BF16.PACK_AB R2, R193, R192 ;  /* 0x000000c0c102723e */ /* 0x008fe400000010ff */
[----:B------:R-:W-:Y:S01]  /*ce50*/  F2FP.BF16.PACK_AB R7, R189, R190 ;  /* 0x000000bebd07723e */ /* 0x000fe200000010ff */
[----:B------:R-:W-:Y:S01]  /*ce60*/  HSET2.LE.AND R0, R0, R179, PT ;  /* 0x000000b300007233 */ /* 0x000fe20003803000 */
[----:B----4-:R-:W-:Y:S02]  /*ce70*/  F2FP.BF16.PACK_AB R5, R187, R188 ;  /* 0x000000bcbb05723e */ /* 0x010fe400000010ff */
[----:B------:R-:W-:-:S02]  /*ce80*/  LOP3.LUT R6, R6, R7, RZ, 0xc0, !PT ;  /* 0x0000000706067212 */ /* 0x000fc400078ec0ff */
[----:B------:R-:W-:Y:S01]  /*ce90*/  LOP3.LUT R4, R0, R2, RZ, 0xc0, !PT ;  /* 0x0000000200047212 */ /* 0x000fe200078ec0ff */
[----:B------:R-:W-:Y:S01]  /*cea0*/  HSET2.LE.AND R0, R14, R179, PT ;  /* 0x000000b30e007233 */ /* 0x000fe20003803000 */
[----:B--2---:R-:W-:Y:S01]  /*ceb0*/  F2FP.BF16.PACK_AB R2, R186, R185 ;  /* 0x000000b9ba02723e */ /* 0x004fe200000010ff */
[----:B------:R-:W-:Y:S01]  /*cec0*/  IMAD.MOV.U32 R14, RZ, RZ, R164 ;  /* 0x000000ffff0e7224 */ /* 0x000fe200078e00a4 */
[----:B------:R-:W-:Y:S01]  /*ced0*/  LOP3.LUT R5, R3, R5, RZ, 0xc0, !PT ;  /* 0x0000000503057212 */ /* 0x000fe200078ec0ff */
[----:B------:R-:W-:Y:S01]  /*cee0*/  IMAD.MOV.U32 R3, RZ, RZ, R171 ;  /* 0x000000ffff037224 */ /* 0x000fe200078e00ab */
[----:B------:R-:W-:Y:S02]  /*cef0*/  LOP3.LUT R7, R0, R2, RZ, 0xc0, !PT ;  /* 0x0000000200077212 */ /* 0x000fe400078ec0ff */
[----:B------:R-:W-:Y:S02]  /*cf00*/  MOV R164, R149 ;  /* 0x0000009500a47202 */ /* 0x000fe40000000f00 */
[----:B------:R-:W-:-:S03]  /*cf10*/  LOP3.LUT R0, R177, UR14, R12, 0x96, !PT ;  /* 0x0000000eb1007c12 */ /* 0x000fc6000f8e960c */
[C---:B-----5:R-:W-:Y:S07]  /*cf20*/  HMMA.16816.F32.BF16 R120, R4.reuse, R26, R92 ;  /* 0x0000001a0478723c */ /* 0x060fee000004185c */
[----:B------:R-:W-:Y:S01]  /*cf30*/  IMAD.MOV.U32 R94, RZ, RZ, R138 ;  /* 0x000000ffff5e7224 */ /* 0x000fe200078e008a */
[----:B------:R-:W-:Y:S01]  /*cf40*/  HMMA.16816.F32.BF16 R148, R4, R16, R80 ;  /* 0x000000100494723c */ /* 0x000fe20000041850 */
[----:B------:R-:W-:-:S03]  /*cf50*/  MOV R95, R139 ;  /* 0x0000008b005f7202 */ /* 0x000fc60000000f00 */
[----:B------:R-:W-:-:S03]  /*cf60*/  LOP3.LUT R2, R13, UR16, R94, 0x96, !PT ;  /* 0x000000100d027c12 */ /* 0x000fc6000f8e965e */
[----:B------:R-:W-:Y:S01]  /*cf70*/  MOV R80, R108 ;  /* 0x0000006c00507202 */ /* 0x000fe20000000f00 */
[----:B------:R-:W-:Y:S01]  /*cf80*/  IMAD.MOV.U32 R108, RZ, RZ, R111 ;  /* 0x000000ffff6c7224 */ /* 0x000fe200078e006f */
[----:B------:R-:W-:Y:S01]  /*cf90*/  HMMA.16816.F32.BF16 R96, R4, R24, R96 ;  /* 0x000000180460723c */ /* 0x000fe20000041860 */
[----:B------:R-:W-:Y:S01]  /*cfa0*/  MOV R111, R3 ;  /* 0x00000003006f7202 */ /* 0x000fe20000000f00 */
[----:B------:R-:W-:Y:S01]  /*cfb0*/  IMAD.WIDE.U32 R2, R2, -0x2daee0ad, RZ ;  /* 0xd2511f5302027825 */ /* 0x000fe200078e00ff */
[----:B------:R-:W-:-:S03]  /*cfc0*/  MOV R82, R10 ;  /* 0x0000000a00527202 */ /* 0x000fc60000000f00 */
[----:B------:R-:W-:Y:S01]  /*cfd0*/  IMAD.MOV.U32 R81, RZ, RZ, R11 ;  /* 0x000000ffff517224 */ /* 0x000fe200078e000b */
[----:B------:R-:W-:Y:S01]  /*cfe0*/  LOP3.LUT R3, R3, UR13, R182, 0x96, !PT ;  /* 0x0000000d03037c12 */ /* 0x000fe2000f8e96b6 */
[C---:B------:R-:W-:Y:S01]  /*cff0*/  HMMA.16816.F32.BF16 R88, R4.reuse, R20, R88 ;  /* 0x000000140458723c */ /* 0x040fe20000041858 */
[----:B------:R-:W-:Y:S01]  /*d000*/  IMAD.MOV.U32 R10, RZ, RZ, R109 ;  /* 0x000000ffff0a7224 */ /* 0x000fe200078e006d */
[----:B------:R-:W-:Y:S01]  /*d010*/  MOV R11, R110 ;  /* 0x0000006e000b7202 */ /* 0x000fe20000000f00 */
[----:B------:R-:W-:Y:S01]  /*d020*/  IMAD.MOV.U32 R110, RZ, RZ, R15 ;  /* 0x000000ffff6e7224 */ /* 0x000fe200078e000f */
[----:B------:R-:W-:Y:S01]  /*d030*/  MOV R109, R232 ;  /* 0x000000e8006d7202 */ /* 0x000fe20000000f00 */
[----:B------:R-:W-:Y:S01]  /*d040*/  IMAD.MOV.U32 R232, RZ, RZ, R210 ;  /* 0x000000ffffe87224 */ /* 0x000fe200078e00d2 */
[----:B------:R-:W-:Y:S01]  /*d050*/  MOV R15, R191 ;  /* 0x000000bf000f7202 */ /* 0x000fe20000000f00 */
[----:B------:R-:W-:Y:S01]  /*d060*/  IMAD.MOV.U32 R210, RZ, RZ, R42 ;  /* 0x000000ffffd27224 */ /* 0x000fe200078e002a */
        /* <DEDUP_REMOVED lines=9> */
[----:B------:R-:W-:-:S02]  /*d100*/  IMAD.MOV.U32 R95, RZ, RZ, R9 ;  /* 0x000000ffff5f7224 */ /* 0x000fc400078e0009 */
[----:B------:R-:W-:-:S05]  /*d110*/  IMAD.MOV.U32 R109, RZ, RZ, R181 ;  /* 0x000000ffff6d7224 */ /* 0x000fca00078e00b5 */
[C---:B------:R-:W-:Y:S08]  /*d120*/  HMMA.16816.F32.BF16 R72, R4.reuse, R28, R72 ;  /* 0x0000001c0448723c */ /* 0x040ff00000041848 */
[C---:B------:R-:W-:Y:S08]  /*d130*/  HMMA.16816.F32.BF16 R168, R4.reuse, R30, R68 ;  /* 0x0000001e04a8723c */ /* 0x040ff00000041844 */
[C---:B------:R-:W-:Y:S08]  /*d140*/  HMMA.16816.F32.BF16 R64, R4.reuse, R36, R64 ;  /* 0x000000240440723c */ /* 0x040ff00000041840 */
[C---:B------:R-:W-:Y:S08]  /*d150*/  HMMA.16816.F32.BF16 R60, R4.reuse, R38, R60 ;  /* 0x00000026043c723c */ /* 0x040ff0000004183c */
[C---:B------:R-:W-:Y:S08]  /*d160*/  HMMA.16816.F32.BF16 R56, R4.reuse, R44, R56 ;  /* 0x0000002c0438723c */ /* 0x040ff00000041838 */
[----:B------:R-:W-:Y:S07]  /*d170*/  HMMA.16816.F32.BF16 R52, R4, R46, R52 ;  /* 0x0000002e0434723c */ /* 0x000fee0000041834 */
[----:B------:R-:W-:-:S05]  /*d180*/  IMAD.WIDE.U32 R4, R0, -0x2daee0ad, RZ ;  /* 0xd2511f5300047825 */ /* 0x000fca00078e00ff */
[----:B------:R-:W-:Y:S01]  /*d190*/  LOP3.LUT R0, R5, UR11, R2, 0x96, !PT ;  /* 0x0000000b05007c12 */ /* 0x000fe2000f8e9602 */
[----:B------:R-:W-:-:S04]  /*d1a0*/  IMAD.WIDE.U32 R2, R3, -0x326172a9, RZ ;  /* 0xcd9e8d5703027825 */ /* 0x000fc800078e00ff */
[----:B------:R-:W-:Y:S01]  /*d1b0*/  IMAD.WIDE.U32 R12, R0, -0x326172a9, RZ ;  /* 0xcd9e8d57000c7825 */ /* 0x000fe200078e00ff */
[----:B------:R-:W-:-:S03]  /*d1c0*/  LOP3.LUT R3, R3, UR12, R176, 0x96, !PT ;  /* 0x0000000c03037c12 */ /* 0x000fc6000f8e96b0 */
[----:B------:R-:W-:Y:S01]  /*d1d0*/  FFMA.FTZ R5, R235, c[0x0][0x23c], -R35 ;  /* 0x00008f00eb057a23 */ /* 0x000fe20000010823 */
[----:B------:R-:W-:Y:S01]  /*d1e0*/  LOP3.LUT R0, R13, UR10, R2, 0x96, !PT ;  /* 0x0000000a0d007c12 */ /* 0x000fe2000f8e9602 */
[----:B------:R-:W-:Y:S02]  /*d1f0*/  IMAD.WIDE.U32 R2, R3, -0x2daee0ad, RZ ;  /* 0xd2511f5303027825 */ /* 0x000fe400078e00ff */
[----:B------:R-:W-:Y:S02]  /*d200*/  MUFU.EX2 R181, R5 ;  /* 0x0000000500b57308 */ /* 0x000fe40000000800 */
[----:B------:R-:W-:Y:S01]  /*d210*/  IMAD.WIDE.U32 R42, R0, -0x2daee0ad, RZ ;  /* 0xd2511f53002a7825 */ /* 0x000fe200078e00ff */
[----:B------:R-:W-:-:S03]  /*d220*/  LOP3.LUT R6, R3, UR9, R4, 0x96, !PT ;  /* 0x0000000903067c12 */ /* 0x000fc6000f8e9604 */
[----:B------:R-:W-:Y:S01]  /*d230*/  FFMA.FTZ R4, R237, c[0x0][0x23c], -R35 ;  /* 0x00008f00ed047a23 */ /* 0x000fe20000010823 */
[----:B------:R-:W-:Y:S01]  /*d240*/  LOP3.LUT R2, R43, UR7, R2, 0x96, !PT ;  /* 0x000000072b027c12 */ /* 0x000fe2000f8e9602 */
[----:B------:R-:W-:Y:S02]  /*d250*/  IMAD.MOV.U32 R43, RZ, RZ, R10 ;  /* 0x000000ffff2b7224 */ /* 0x000fe400078e000a */
[----:B------:R1:W-:Y:S02]  /*d260*/  MUFU.EX2 R182, R4 ;  /* 0x0000000400b67308 */ /* 0x0003e40000000800 */
[----:B------:R-:W-:-:S05]  /*d270*/  IMAD.WIDE.U32 R2, R2, -0x326172a9, RZ ;  /* 0xcd9e8d5702027825 */ /* 0x000fca00078e00ff */
[----:B------:R-:W-:-:S04]  /*d280*/  LOP3.LUT R0, R2, 0xffff, RZ, 0xc0, !PT ;  /* 0x0000ffff02007812 */ /* 0x000fc800078ec0ff */
[----:B-1----:R-:W-:Y:S02]  /*d290*/  SHF.R.U32.HI R4, RZ, 0x8, R0 ;  /* 0x00000008ff047819 */ /* 0x002fe40000011600 */
[----:B------:R-:W-:-:S04]  /*d2a0*/  LOP3.LUT R0, R2, 0xff, RZ, 0xc0, !PT ;  /* 0x000000ff02007812 */ /* 0x000fc800078ec0ff */
[----:B------:R-:W-:Y:S01]  /*d2b0*/  PRMT R10, R0, 0x5410, R4 ;  /* 0x00005410000a7816 */ /* 0x000fe20000000004 */
[----:B------:R-:W-:Y:S01]  /*d2c0*/  FFMA.FTZ R4, R234, c[0x0][0x23c], -R35 ;  /* 0x00008f00ea047a23 */ /* 0x000fe20000010823 */
[----:B------:R-:W-:-:S03]  /*d2d0*/  SHF.R.U32.HI R0, RZ, 0x10, R2 ;  /* 0x00000010ff007819 */ /* 0x000fc60000011602 */
[----:B------:R1:W-:Y:S01]  /*d2e0*/  MUFU.EX2 R184, R4 ;  /* 0x0000000400b87308 */ /* 0x0003e20000000800 */
[----:B------:R-:W-:Y:S02]  /*d2f0*/  LOP3.LUT R5, R0, 0xff, RZ, 0xc0, !PT ;  /* 0x000000ff00057812 */ /* 0x000fe400078ec0ff */
[----:B------:R-:W-:-:S04]  /*d300*/  SHF.R.U32.HI R0, RZ, 0x18, R2 ;  /* 0x00000018ff007819 */ /* 0x000fc80000011602 */
[----:B------:R-:W-:Y:S01]  /*d310*/  PRMT R7, R5, 0x5410, R0 ;  /* 0x0000541005077816 */ /* 0x000fe20000000000 */
[----:B-1----:R-:W-:Y:S01]  /*d320*/  FFMA.FTZ R4, R212, c[0x0][0x23c], -R35 ;  /* 0x00008f00d4047a23 */ /* 0x002fe20000010823 */
[----:B------:R-:W-:Y:S01]  /*d330*/  MOV R212, R8 ;  /* 0x0000000800d47202 */ /* 0x000fe20000000f00 */
[----:B------:R-:W-:Y:S02]  /*d340*/  IMAD.WIDE.U32 R8, R6, -0x326172a9, RZ ;  /* 0xcd9e8d5706087825 */ /* 0x000fe400078e00ff */
[----:B------:R1:W2:Y:S03]  /*d350*/  MUFU.EX2 R183, R4 ;  /* 0x0000000400b77308 */ /* 0x0002a60000000800 */
[----:B------:R-:W-:Y:S01]  /*d360*/  LOP3.LUT R2, R3, UR17, R8, 0x96, !PT ;  /* 0x0000001103027c12 */ /* 0x000fe2000f8e9608 */
[----:B------:R-:W-:Y:S01]  /*d370*/  FFMA.FTZ R3, R213, c[0x0][0x23c], -R34 ;  /* 0x00008f00d5037a23 */ /* 0x000fe20000010822 */
[----:B------:R-:W-:Y:S01]  /*d380*/  MOV R213, R11 ;  /* 0x0000000b00d57202 */ /* 0x000fe20000000f00 */
[----:B------:R-:W-:Y:S01]  /*d390*/  IMAD.MOV.U32 R11, RZ, RZ, R108 ;  /* 0x000000ffff0b7224 */ /* 0x000fe200078e006c */
[----:B------:R-:W-:Y:S01]  /*d3a0*/  MOV R108, R109 ;  /* 0x0000006d006c7202 */ /* 0x000fe20000000f00 */
[----:B------:R-:W-:Y:S01]  /*d3b0*/  IMAD.MOV.U32 R109, RZ, RZ, R110 ;  /* 0x000000ffff6d7224 */ /* 0x000fe200078e006e */
[----:B------:R-:W-:Y:S01]  /*d3c0*/  MOV R110, R111 ;  /* 0x0000006f006e7202 */ /* 0x000fe20000000f00 */
[----:B------:R-:W-:Y:S01]  /*d3d0*/  IMAD.MOV.U32 R111, RZ, RZ, R14 ;  /* 0x000000ffff6f7224 */ /* 0x000fe200078e000e */
[----:B------:R-:W-:-:S02]  /*d3e0*/  LOP3.LUT R0, R2, 0xffff, RZ, 0xc0, !PT ;  /* 0x0000ffff02007812 */ /* 0x000fc400078ec0ff */
[----:B------:R-:W-:Y:S01]  /*d3f0*/  MOV R14, R178 ;  /* 0x000000b2000e7202 */ /* 0x000fe20000000f00 */
[----:B------:R-:W-:Y:S01]  /*d400*/  IMAD.MOV.U32 R235, RZ, RZ, R111 ;  /* 0x000000ffffeb7224 */ /* 0x000fe200078e006f */
[----:B------:R3:W-:Y:S01]  /*d410*/  MUFU.EX2 R178, R3 ;  /* 0x0000000300b27308 */ /* 0x0007e20000000800 */
[----:B-1----:R-:W-:Y:S01]  /*d420*/  FFMA.FTZ R4, R214, c[0x0][0x23c], -R34 ;  /* 0x00008f00d6047a23 */ /* 0x002fe20000010822 */
[----:B------:R-:W-:Y:S01]  /*d430*/  MOV R237, R110 ;  /* 0x0000006e00ed7202 */ /* 0x000fe20000000f00 */
[----:B------:R-:W-:Y:S01]  /*d440*/  IMAD.MOV.U32 R214, RZ, RZ, R180 ;  /* 0x000000ffffd67224 */ /* 0x000fe200078e00b4 */
[----:B------:R-:W-:-:S04]  /*d450*/  MOV R234, R14 ;  /* 0x0000000e00ea7202 */ /* 0x000fc80000000f00 */
[----:B------:R-:W1:Y:S01]  /*d460*/  MUFU.EX2 R180, R4 ;  /* 0x0000000400b47308 */ /* 0x000e620000000800 */
[----:B---3--:R-:W-:Y:S02]  /*d470*/  SHF.R.U32.HI R3, RZ, 0x8, R0 ;  /* 0x00000008ff037819 */ /* 0x008fe40000011600 */
[----:B------:R-:W-:-:S04]  /*d480*/  LOP3.LUT R0, R2, 0xff, RZ, 0xc0, !PT ;  /* 0x000000ff02007812 */ /* 0x000fc800078ec0ff */
[----:B------:R-:W-:Y:S02]  /*d490*/  PRMT R8, R0, 0x5410, R3 ;  /* 0x0000541000087816 */ /* 0x000fe40000000003 */
[--C-:B------:R-:W-:Y:S02]  /*d4a0*/  SHF.R.U32.HI R0, RZ, 0x10, R2.reuse ;  /* 0x00000010ff007819 */ /* 0x100fe40000011602 */
[----:B------:R-:W-:Y:S01]  /*d4b0*/  SHF.R.U32.HI R3, RZ, 0x18, R2 ;  /* 0x00000018ff037819 */ /* 0x000fe20000011602 */
[--C-:B------:R-:W-:Y:S01]  /*d4c0*/  FFMA.FTZ R2, R243, c[0x0][0x23c], -R34.reuse ;  /* 0x00008f00f3027a23 */ /* 0x100fe20000010822 */
[----:B------:R-:W-:Y:S02]  /*d4d0*/  LOP3.LUT R0, R0, 0xff, RZ, 0xc0, !PT ;  /* 0x000000ff00007812 */ /* 0x000fe400078ec0ff */
[----:B------:R-:W-:Y:S01]  /*d4e0*/  MOV R243, R95 ;  /* 0x0000005f00f37202 */ /* 0x000fe20000000f00 */
[----:B------:R2:W-:Y:S01]  /*d4f0*/  MUFU.EX2 R177, R2 ;  /* 0x0000000200b17308 */ /* 0x0005e20000000800 */
[----:B------:R-:W-:Y:S01]  /*d500*/  PRMT R5, R0, 0x5410, R3 ;  /* 0x0000541000057816 */ /* 0x000fe20000000003 */
[----:B------:R-:W-:Y:S01]  /*d510*/  FFMA.FTZ R3, R239, c[0x0][0x23c], -R34 ;  /* 0x00008f00ef037a23 */ /* 0x000fe20000010822 */
[----:B------:R-:W-:Y:S01]  /*d520*/  HSET2.LE.AND R0, R10, R179, PT ;  /* 0x000000b30a007233 */ /* 0x000fe20003803000 */
[----:B------:R-:W-:-:S04]  /*d530*/  IMAD.MOV.U32 R239, RZ, RZ, R11 ;  /* 0x000000ffffef7224 */ /* 0x000fc800078e000b */
[----:B------:R-:W3:Y:S01]  /*d540*/  MUFU.EX2 R176, R3 ;  /* 0x0000000300b07308 */ /* 0x000ee20000000800 */
[----:B--2---:R-:W-:-:S04]  /*d550*/  F2FP.BF16.PACK_AB R2, R183, R184 ;  /* 0x000000b8b702723e */ /* 0x004fc800000010ff */
[----:B------:R-:W-:Y:S01]  /*d560*/  LOP3.LUT R6, R0, R2, RZ, 0xc0, !PT ;  /* 0x0000000200067212 */ /* 0x000fe200078ec0ff */
[----:B------:R-:W-:Y:S01]  /*d570*/  HSET2.LE.AND R0, R7, R179, PT ;  /* 0x000000b307007233 */ /* 0x000fe20003803000 */
[----:B-1----:R-:W-:-:S04]  /*d580*/  F2FP.BF16.PACK_AB R2, R180, R178 ;  /* 0x000000b2b402723e */ /* 0x002fc800000010ff */
[----:B------:R-:W-:Y:S01]  /*d590*/  LOP3.LUT R7, R0, R2, RZ, 0xc0, !PT ;  /* 0x0000000200077212 */ /* 0x000fe200078ec0ff */
[----:B------:R-:W-:Y:S01]  /*d5a0*/  HSET2.LE.AND R0, R8, R179, PT ;  /* 0x000000b308007233 */ /* 0x000fe20003803000 */
[----:B------:R-:W-:-:S04]  /*d5b0*/  F2FP.BF16.PACK_AB R2, R181, R182 ;  /* 0x000000b6b502723e */ /* 0x000fc800000010ff */
[----:B------:R-:W-:Y:S01]  /*d5c0*/  LOP3.LUT R4, R0, R2, RZ, 0xc0, !PT ;  /* 0x0000000200047212 */ /* 0x000fe200078ec0ff */
[----:B------:R-:W-:Y:S01]  /*d5d0*/  HSET2.LE.AND R0, R5, R179, PT ;  /* 0x000000b305007233 */ /* 0x000fe20003803000 */
[----:B---3--:R-:W-:-:S04]  /*d5e0*/  F2FP.BF16.PACK_AB R2, R176, R177 ;  /* 0x000000b1b002723e */ /* 0x008fc800000010ff */
[----:B------:R-:W-:Y:S01]  /*d5f0*/  LOP3.LUT R5, R0, R2, RZ, 0xc0, !PT ;  /* 0x0000000200057212 */ /* 0x000fe200078ec0ff */
[----:B------:R-:W-:Y:S01]  /*d600*/  FFMA.FTZ R0, R241, c[0x0][0x23c], -R32 ;  /* 0x00008f00f1007a23 */ /* 0x000fe20000010820 */
[----:B------:R-:W-:Y:S01]  /*d610*/  LOP3.LUT R2, R41, UR8, R50, 0x96, !PT ;  /* 0x0000000829027c12 */ /* 0x000fe2000f8e9632 */
[----:B------:R-:W-:Y:S01]  /*d620*/  IMAD.MOV.U32 R241, RZ, RZ, R243 ;  /* 0x000000fffff17224 */ /* 0x000fe200078e00f3 */
[----:B------:R-:W-:-:S03]  /*d630*/  MOV R243, R80 ;  /* 0x0000005000f37202 */ /* 0x000fc60000000f00 */
[----:B------:R-:W-:Y:S01]  /*d640*/  HMMA.16816.F32.BF16 R144, R4, R16, R144 ;  /* 0x000000100490723c */ /* 0x000fe20000041890 */
[----:B------:R-:W-:-:S05]  /*d650*/  IMAD.WIDE.U32 R2, R2, -0x2daee0ad, RZ ;  /* 0xd2511f5302027825 */ /* 0x000fca00078e00ff */
[C---:B------:R-:W-:Y:S02]  /*d660*/  LOP3.LUT R10, R2.reuse, 0xffff, RZ, 0xc0, !PT ;  /* 0x0000ffff020a7812 */ /* 0x040fe400078ec0ff */
[C---:B------:R-:W-:Y:S01]  /*d670*/  HMMA.16816.F32.BF16 R16, R4.reuse, R18, R132 ;  /* 0x000000120410723c */ /* 0x040fe20000041884 */
[----:B------:R-:W-:Y:S02]  /*d680*/  LOP3.LUT R14, R2, 0xff, RZ, 0xc0, !PT ;  /* 0x000000ff020e7812 */ /* 0x000fe400078ec0ff */
[--C-:B------:R-:W-:Y:S02]  /*d690*/  SHF.R.U32.HI R11, RZ, 0x10, R2.reuse ;  /* 0x00000010ff0b7819 */ /* 0x100fe40000011602 */
[----:B------:R-:W-:Y:S02]  /*d6a0*/  SHF.R.U32.HI R13, RZ, 0x18, R2 ;  /* 0x00000018ff0d7819 */ /* 0x000fe40000011602 */
[----:B------:R-:W-:Y:S01]  /*d6b0*/  MOV R135, R108 ;  /* 0x0000006c00877202 */ /* 0x000fe20000000f00 */
[----:B------:R-:W-:Y:S01]  /*d6c0*/  IMAD.MOV.U32 R134, RZ, RZ, R109 ;  /* 0x000000ffff867224 */ /* 0x000fe200078e006d */
[----:B------:R1:W-:Y:S01]  /*d6d0*/  MUFU.EX2 R108, R0 ;  /* 0x00000000006c7308 */ /* 0x0003e20000000800 */
[----:B------:R-:W-:Y:S01]  /*d6e0*/  IMAD.MOV.U32 R133, RZ, RZ, R15 ;  /* 0x000000ffff857224 */ /* 0x000fe200078e000f */
[----:B------:R-:W-:Y:S01]  /*d6f0*/  LOP3.LUT R15, R9, UR8, R12, 0x96, !PT ;  /* 0x00000008090f7c12 */ /* 0x000fe2000f8e960c */
[----:B------:R-:W-:Y:S01]  /*d700*/  FFMA.FTZ R9, R242, c[0x0][0x23c], -R33 ;  /* 0x00008f00f2097a23 */ /* 0x000fe20000010821 */
[----:B------:R-:W-:Y:S01]  /*d710*/  SHF.R.U32.HI R10, RZ, 0x8, R10 ;  /* 0x00000008ff0a7819 */ /* 0x000fe2000001160a */
[----:B------:R-:W-:Y:S01]  /*d720*/  HMMA.16816.F32.BF16 R128, R4, R20, R128 ;  /* 0x000000140480723c */ /* 0x000fe20000041880 */
[----:B------:R-:W-:-:S02]  /*d730*/  MOV R40, R134 ;  /* 0x0000008600287202 */ /* 0x000fc40000000f00 */
[----:B------:R-:W-:Y:S05]  /*d740*/  MUFU.EX2 R50, R9 ;  /* 0x0000000900327308 */ /* 0x000fea0000000800 */
[C---:B------:R-:W-:Y:S01]  /*d750*/  HMMA.16816.F32.BF16 R20, R4.reuse, R22, R124 ;  /* 0x000000160414723c */ /* 0x040fe2000004187c */
[----:B------:R-:W2:Y:S01]  /*d760*/  LDSM.16.MT88.4 R124, [R216+0x9c00] ;  /* 0x009c0000d87c783b */ /* 0x000ea20000004200 */
[--C-:B-1----:R-:W-:Y:S02]  /*d770*/  FFMA.FTZ R0, R238, c[0x0][0x23c], -R32.reuse ;  /* 0x00008f00ee007a23 */ /* 0x102fe40000010820 */
[----:B------:R-:W-:Y:S01]  /*d780*/  IMAD.MOV.U32 R238, RZ, RZ, R213 ;  /* 0x000000ffffee7224 */ /* 0x000fe200078e00d5 */
[----:B------:R-:W-:Y:S01]  /*d790*/  MOV R213, R82 ;  /* 0x0000005200d57202 */ /* 0x000fe20000000f00 */
[----:B------:R1:W3:Y:S02]  /*d7a0*/  MUFU.EX2 R110, R0 ;  /* 0x00000000006e7308 */ /* 0x0002e40000000800 */
[C---:B------:R-:W-:Y:S08]  /*d7b0*/  HMMA.16816.F32.BF16 R112, R4.reuse, R24, R112 ;  /* 0x000000180470723c */ /* 0x040ff00000041870 */
[----:B------:R-:W-:Y:S01]  /*d7c0*/  HMMA.16816.F32.BF16 R160, R4, R28, R160 ;  /* 0x0000001c04a0723c */ /* 0x000fe200000418a0 */
[----:B-1----:R-:W-:-:S07]  /*d7d0*/  FFMA.FTZ R0, R236, c[0x0][0x23c], -R32 ;  /* 0x00008f00ec007a23 */ /* 0x002fce0000010820 */
[C---:B------:R-:W-:Y:S01]  /*d7e0*/  HMMA.16816.F32.BF16 R68, R4.reuse, R36, R152 ;  /* 0x000000240444723c */ /* 0x040fe20000041898 */
[----:B------:R-:W-:Y:S01]  /*d7f0*/  MOV R236, R214 ;  /* 0x000000d600ec7202 */ /* 0x000fe20000000f00 */
[----:B------:R-:W-:Y:S01]  /*d800*/  IMAD.MOV.U32 R214, RZ, RZ, R81 ;  /* 0x000000ffffd67224 */ /* 0x000fe200078e0051 */
[----:B------:R1:W-:Y:S05]  /*d810*/  MUFU.EX2 R111, R0 ;  /* 0x00000000006f7308 */ /* 0x0003ea0000000800 */
[C---:B------:R-:W-:Y:S08]  /*d820*/  HMMA.16816.F32.BF16 R24, R4.reuse, R26, R116 ;  /* 0x0000001a0418723c */ /* 0x040ff00000041874 */
[C---:B------:R-:W-:Y:S01]  /*d830*/  HMMA.16816.F32.BF16 R28, R4.reuse, R30, R172 ;  /* 0x0000001e041c723c */ /* 0x040fe200000418ac */
[----:B------:R-:W-:Y:S01]  /*d840*/  LDSM.16.MT88.4 R172, [R218+0xac00] ;  /* 0x00ac0000daac783b */ /* 0x000fe20000004200 */
[----:B-1----:R-:W-:Y:S01]  /*d850*/  FFMA.FTZ R0, R215, c[0x0][0x23c], -R32 ;  /* 0x00008f00d7007a23 */ /* 0x002fe20000010820 */
[----:B------:R-:W-:Y:S01]  /*d860*/  MOV R215, R239 ;  /* 0x000000ef00d77202 */ /* 0x000fe20000000f00 */
[----:B------:R-:W-:Y:S01]  /*d870*/  IMAD.MOV.U32 R32, RZ, RZ, R43 ;  /* 0x000000ffff207224 */ /* 0x000fe200078e002b */
[----:B------:R-:W-:Y:S01]  /*d880*/  MOV R239, R212 ;  /* 0x000000d400ef7202 */ /* 0x000fe20000000f00 */
[----:B------:R1:W-:Y:S02]  /*d890*/  MUFU.EX2 R109, R0 ;  /* 0x00000000006d7308 */ /* 0x0003e40000000800 */
[C---:B------:R-:W-:Y:S01]  /*d8a0*/  HMMA.16816.F32.BF16 R36, R4.reuse, R38, R140 ;  /* 0x000000260424723c */ /* 0x040fe2000004188c */
[----:B------:R-:W-:Y:S01]  /*d8b0*/  IMAD.MOV.U32 R212, RZ, RZ, R83 ;  /* 0x000000ffffd47224 */ /* 0x000fe200078e0053 */
[----:B------:R-:W-:Y:S01]  /*d8c0*/  MOV R242, R32 ;  /* 0x0000002000f27202 */ /* 0x000fe20000000f00 */
[----:B------:R-:W-:Y:S01]  /*d8d0*/  IMAD.MOV.U32 R32, RZ, RZ, R214 ;  /* 0x000000ffff207224 */ /* 0x000fe200078e00d6 */
[----:B------:R-:W-:Y:S01]  /*d8e0*/  MOV R214, R166 ;  /* 0x000000a600d67202 */ /* 0x000fe20000000f00 */
[----:B------:R-:W-:Y:S03]  /*d8f0*/  LDSM.16.MT88.4 R140, [R218+0x9c00] ;  /* 0x009c0000da8c783b */ /* 0x000fe60000004200 */
[----:B------:R-:W-:Y:S01]  /*d900*/  HMMA.16816.F32.BF16 R84, R4, R44, R156 ;  /* 0x0000002c0454723c */ /* 0x000fe2000004189c */
[----:B------:R-:W4:Y:S04]  /*d910*/  LDSM.16.MT88.4 R156, [R216+0xac00] ;  /* 0x00ac0000d89c783b */ /* 0x000f280000004200 */
[----:B------:R-:W5:Y:S01]  /*d920*/  LDSM.16.MT88.4 R80, [R216+0xbc00] ;  /* 0x00bc0000d850783b */ /* 0x000f620000004200 */
[----:B-1----:R-:W-:-:S02]  /*d930*/  FFMA.FTZ R0, R240, c[0x0][0x23c], -R33 ;  /* 0x00008f00f0007a23 */ /* 0x002fc40000010821 */
[----:B------:R-:W-:Y:S01]  /*d940*/  HMMA.16816.F32.BF16 R104, R4, R46, R104 ;  /* 0x0000002e0468723c */ /* 0x000fe20000041868 */
[----:B------:R-:W-:Y:S01]  /*d950*/  IMAD.MOV.U32 R240, RZ, RZ, R135 ;  /* 0x000000fffff07224 */ /* 0x000fe200078e0087 */
[----:B------:R1:W1:Y:S05]  /*d960*/  MUFU.EX2 R51, R0 ;  /* 0x0000000000337308 */ /* 0x00026a0000000800 */
[--C-:B------:R-:W-:Y:S02]  /*d970*/  FFMA.FTZ R4, R247, c[0x0][0x23c], -R35.reuse ;  /* 0x00008f00f7047a23 */ /* 0x100fe40000010823 */
[----:B------:R-:W-:Y:S02]  /*d980*/  FFMA.FTZ R5, R246, c[0x0][0x23c], -R35 ;  /* 0x00008f00f6057a23 */ /* 0x000fe40000010823 */
[----:B------:R-:W-:Y:S01]  /*d990*/  MUFU.EX2 R41, R4 ;  /* 0x0000000400297308 */ /* 0x000fe20000000800 */
        /* <DEDUP_REMOVED lines=11> */
[----:B---3--:R-:W-:Y:S02]  /*da50*/  F2FP.BF16.PACK_AB R2, R110, R108 ;  /* 0x0000006c6e02723e */ /* 0x008fe400000010ff */
[----:B------:R-:W-:Y:S02]  /*da60*/  PRMT R9, R9, 0x5410, R13 ;  /* 0x0000541009097816 */ /* 0x000fe4000000000d */
[----:B------:R-:W-:Y:S02]  /*da70*/  LOP3.LUT R92, R0, R2, RZ, 0xc0, !PT ;  /* 0x00000002005c7212 */ /* 0x000fe400078ec0ff */
[----:B------:R-:W-:Y:S01]  /*da80*/  F2FP.BF16.PACK_AB R2, R50, R51 ;  /* 0x000000333202723e */ /* 0x000fe200000010ff */
[----:B------:R-:W-:Y:S01]  /*da90*/  HSET2.LE.AND R9, R9, R179, PT ;  /* 0x000000b309097233 */ /* 0x000fe20003803000 */
[----:B-1----:R-:W-:-:S04]  /*daa0*/  FFMA.FTZ R8, R245, c[0x0][0x23c], -R33 ;  /* 0x00008f00f5087a23 */ /* 0x002fc80000010821 */
[----:B------:R1:W3:Y:S02]  /*dab0*/  MUFU.EX2 R48, R8 ;  /* 0x0000000800307308 */ /* 0x0002e40000000800 */
[----:B-1----:R-:W-:Y:S02]  /*dac0*/  LOP3.LUT R8, R3, 0xff, RZ, 0xc0, !PT ;  /* 0x000000ff03087812 */ /* 0x002fe400078ec0ff */
[----:B------:R-:W-:Y:S02]  /*dad0*/  PRMT R3, R14, 0x5410, R10 ;  /* 0x000054100e037816 */ /* 0x000fe4000000000a */
[----:B------:R-:W-:Y:S02]  /*dae0*/  PRMT R8, R8, 0x5410, R12 ;  /* 0x0000541008087816 */ /* 0x000fe4000000000c */
[----:B---3--:R-:W-:Y:S01]  /*daf0*/  F2FP.BF16.PACK_AB R10, R48, R49 ;  /* 0x00000031300a723e */ /* 0x008fe200000010ff */
[--C-:B------:R-:W-:Y:S02]  /*db00*/  HSET2.LE.AND R3, R3, R179.reuse, PT ;  /* 0x000000b303037233 */ /* 0x100fe40003803000 */
[----:B------:R-:W-:Y:S01]  /*db10*/  HSET2.LE.AND R0, R8, R179, PT ;  /* 0x000000b308007233 */ /* 0x000fe20003803000 */
[----:B------:R-:W-:-:S02]  /*db20*/  F2FP.BF16.PACK_AB R8, R109, R111 ;  /* 0x0000006f6d08723e */ /* 0x000fc400000010ff */
[----:B------:R-:W-:Y:S01]  /*db30*/  LOP3.LUT R95, R9, R10, RZ, 0xc0, !PT ;  /* 0x0000000a095f7212 */ /* 0x000fe200078ec0ff */
[----:B------:R-:W-:Y:S01]  /*db40*/  FFMA.FTZ R10, R40, R100, R240 ;  /* 0x00000064280a7223 */ /* 0x000fe200000100f0 */
[----:B------:R-:W-:Y:S01]  /*db50*/  LOP3.LUT R93, R0, R2, RZ, 0xc0, !PT ;  /* 0x00000002005d7212 */ /* 0x000fe200078ec0ff */
[----:B------:R-:W-:Y:S01]  /*db60*/  FFMA.FTZ R0, R133, c[0x0][0x23c], -R35 ;  /* 0x00008f0085007a23 */ /* 0x000fe20000010823 */
[----:B------:R-:W-:Y:S01]  /*db70*/  LOP3.LUT R94, R3, R8, RZ, 0xc0, !PT ;  /* 0x00000008035e7212 */ /* 0x000fe200078ec0ff */
[----:B------:R-:W-:Y:S01]  /*db80*/  IMAD.WIDE.U32 R2, R15, -0x2daee0ad, RZ ;  /* 0xd2511f530f027825 */ /* 0x000fe200078e00ff */
[----:B------:R-:W-:Y:S01]  /*db90*/  MUFU.EX2 R40, R5 ;  /* 0x0000000500287308 */ /* 0x000fe20000000800 */
[----:B------:R-:W1:Y:S02]  /*dba0*/  LDSM.16.MT88.4 R12, [R218+0xbc00] ;  /* 0x00bc0000da0c783b */ /* 0x000e640000004200 */
[----:B------:R-:W-:Y:S01]  /*dbb0*/  IMAD.MOV.U32 R240, RZ, RZ, R212 ;  /* 0x000000fffff07224 */ /* 0x000fe200078e00d4 */
[----:B------:R-:W-:Y:S01]  /*dbc0*/  LOP3.LUT R7, R2, 0xff, RZ, 0xc0, !PT ;  /* 0x000000ff02077812 */ /* 0x000fe200078ec0ff */
[----:B--2---:R-:W-:Y:S01]  /*dbd0*/  HMMA.16816.F32.BF16 R116, R92, R124, R96 ;  /* 0x0000007c5c74723c */ /* 0x004fe20000041860 */
[----:B------:R-:W-:-:S02]  /*dbe0*/  SHF.R.U32.HI R4, RZ, 0x10, R2 ;  /* 0x00000010ff047819 */ /* 0x000fc40000011602 */
[----:B------:R2:W-:Y:S01]  /*dbf0*/  MUFU.EX2 R43, R0 ;  /* 0x00000000002b7308 */ /* 0x0005e20000000800 */
[----:B------:R-:W-:Y:S02]  /*dc00*/  SHF.R.U32.HI R6, RZ, 0x18, R2 ;  /* 0x00000018ff067819 */ /* 0x000fe40000011602 */
[----:B------:R-:W-:Y:S02]  /*dc10*/  MOV R212, R164 ;  /* 0x000000a400d47202 */ /* 0x000fe40000000f00 */
[C---:B----4-:R-:W-:Y:S08]  /*dc20*/  HMMA.16816.F32.BF16 R152, R92.reuse, R158, R76 ;  /* 0x0000009e5c98723c */ /* 0x050ff0000004184c */
[----:B------:R-:W-:Y:S01]  /*dc30*/  HMMA.16816.F32.BF16 R120, R92, R126, R120 ;  /* 0x0000007e5c78723c */ /* 0x000fe20000041878 */
[----:B--2---:R-:W-:-:S04]  /*dc40*/  FFMA.FTZ R0, R252, c[0x0][0x23c], -R35 ;  /* 0x00008f00fc007a23 */ /* 0x004fc80000010823 */
[----:B------:R2:W-:Y:S03]  /*dc50*/  MUFU.EX2 R44, R0 ;  /* 0x00000000002c7308 */ /* 0x0005e60000000800 */
[C---:B------:R-:W-:Y:S08]  /*dc60*/  HMMA.16816.F32.BF16 R132, R92.reuse, R140, R88 ;  /* 0x0000008c5c84723c */ /* 0x040ff00000041858 */
[----:B------:R-:W-:Y:S01]  /*dc70*/  HMMA.16816.F32.BF16 R136, R92, R142, R136 ;  /* 0x0000008e5c88723c */ /* 0x000fe20000041888 */
[----:B--2---:R-:W-:-:S07]  /*dc80*/  LOP3.LUT R0, R3, UR18, R42, 0x96, !PT ;  /* 0x0000001203007c12 */ /* 0x004fce000f8e962a */
[C---:B------:R-:W-:Y:S01]  /*dc90*/  HMMA.16816.F32.BF16 R148, R92.reuse, R156, R148 ;  /* 0x0000009c5c94723c */ /* 0x040fe20000041894 */
[----:B------:R-:W-:Y:S01]  /*dca0*/  LOP3.LUT R3, R2, 0xffff, RZ, 0xc0, !PT ;  /* 0x0000ffff02037812 */ /* 0x000fe200078ec0ff */
[--C-:B------:R-:W-:Y:S01]  /*dcb0*/  FFMA.FTZ R2, R215, c[0x0][0x23c], -R34.reuse ;  /* 0x00008f00d7027a23 */ /* 0x100fe20000010822 */
[----:B------:R-:W-:Y:S01]  /*dcc0*/  MOV R215, R213 ;  /* 0x000000d500d77202 */ /* 0x000fe20000000f00 */
[----:B------:R-:W-:Y:S01]  /*dcd0*/  IMAD.MOV.U32 R213, RZ, RZ, R165 ;  /* 0x000000ffffd57224 */ /* 0x000fe200078e00a5 */
[----:B------:R-:W-:Y:S01]  /*dce0*/  SHF.R.U32.HI R5, RZ, 0x8, R3 ;  /* 0x00000008ff057819 */ /* 0x000fe20000011603 */
[----:B------:R2:W-:Y:S01]  /*dcf0*/  MUFU.EX2 R33, R2 ;  /* 0x0000000200217308 */ /* 0x0005e20000000800 */
[----:B------:R-:W-:Y:S01]  /*dd00*/  FFMA.FTZ R3, R167, c[0x0][0x23c], -R34 ;  /* 0x00008f00a7037a23 */ /* 0x000fe20000010822 */
[----:B------:R-:W-:Y:S01]  /*dd10*/  HMMA.16816.F32.BF16 R168, R92, R174, R168 ;  /* 0x000000ae5ca8723c */ /* 0x000fe200000418a8 */
[----:B------:R-:W-:Y:S01]  /*dd20*/  PRMT R8, R7, 0x5410, R5 ;  /* 0x0000541007087816 */ /* 0x000fe20000000005 */
[----:B------:R-:W-:Y:S01]  /*dd30*/  FFMA.FTZ R9, R215, R101, R240 ;  /* 0x00000065d7097223 */ /* 0x000fe200000100f0 */
[----:B------:R-:W-:-:S03]  /*dd40*/  LOP3.LUT R5, R0, 0xff, RZ, 0xc0, !PT ;  /* 0x000000ff00057812 */ /* 0x000fc600078ec0ff */
[----:B------:R3:W-:Y:S02]  /*dd50*/  MUFU.EX2 R35, R3 ;  /* 0x0000000300237308 */ /* 0x0007e40000000800 */
[----:B------:R-:W-:Y:S01]  /*dd60*/  HMMA.16816.F32.BF16 R164, R92, R172, R72 ;  /* 0x000000ac5ca4723c */ /* 0x000fe20000041848 */
[----:B--2---:R-:W-:Y:S01]  /*dd70*/  LOP3.LUT R2, R4, 0xff, RZ, 0xc0, !PT ;  /* 0x000000ff04027812 */ /* 0x004fe200078ec0ff */
[----:B------:R-:W-:-:S06]  /*dd80*/  FFMA.FTZ R4, R32, c[0x0][0x23c], -R34 ;  /* 0x00008f0020047a23 */ /* 0x000fcc0000010822 */
[----:B-----5:R-:W-:Y:S01]  /*dd90*/  HMMA.16816.F32.BF16 R72, R92, R80, R64 ;  /* 0x000000505c48723c */ /* 0x020fe20000041840 */
[----:B------:R-:W-:Y:S01]  /*dda0*/  PRMT R6, R2, 0x5410, R6 ;  /* 0x0000541002067816 */ /* 0x000fe20000000006 */
[----:B------:R-:W-:Y:S01]  /*ddb0*/  FFMA.FTZ R2, R242, c[0x0][0x23c], -R34 ;  /* 0x00008f00f2027a23 */ /* 0x000fe20000010822 */
[----:B------:R-:W-:Y:S01]  /*ddc0*/  MUFU.EX2 R11, R4 ;  /* 0x00000004000b7308 */ /* 0x000fe20000000800 */
[----:B---3--:R-:W-:-:S04]  /*ddd0*/  SHF.R.U32.HI R3, RZ, 0x10, R0 ;  /* 0x00000010ff037819 */ /* 0x008fc80000011600 */
[C---:B------:R-:W-:Y:S01]  /*dde0*/  HMMA.16816.F32.BF16 R76, R92.reuse, R82, R60 ;  /* 0x000000525c4c723c */ /* 0x040fe2000004183c */
[----:B------:R-:W-:Y:S02]  /*ddf0*/  LOP3.LUT R3, R3, 0xff, RZ, 0xc0, !PT ;  /* 0x000000ff03037812 */ /* 0x000fe400078ec0ff */
[----:B------:R2:W3:Y:S05]  /*de00*/  MUFU.EX2 R32, R2 ;  /* 0x0000000200207308 */ /* 0x0004ea0000000800 */
[C---:B-1----:R-:W-:Y:S08]  /*de10*/  HMMA.16816.F32.BF16 R88, R92.reuse, R12, R56 ;  /* 0x0000000c5c58723c */ /* 0x042ff00000041838 */
[----:B------:R-:W-:Y:S01]  /*de20*/  HMMA.16816.F32.BF16 R92, R92, R14, R52 ;  /* 0x0000000e5c5c723c */ /* 0x000fe20000041834 */
[----:B--2---:R-:W-:-:S02]  /*de30*/  LOP3.LUT R2, R0, 0xffff, RZ, 0xc0, !PT ;  /* 0x0000ffff00027812 */ /* 0x004fc400078ec0ff */
[----:B------:R-:W-:Y:S02]  /*de40*/  SHF.R.U32.HI R0, RZ, 0x18, R0 ;  /* 0x00000018ff007819 */ /* 0x000fe40000011600 */
[----:B------:R-:W-:Y:S02]  /*de50*/  SHF.R.U32.HI R2, RZ, 0x8, R2 ;  /* 0x00000008ff027819 */ /* 0x000fe40000011602 */
[----:B------:R-:W-:Y:S01]  /*de60*/  PRMT R7, R3, 0x5410, R0 ;  /* 0x0000541003077816 */ /* 0x000fe20000000000 */
[--C-:B------:R-:W-:Y:S01]  /*de70*/  HSET2.LE.AND R0, R8, R179.reuse, PT ;  /* 0x000000b308007233 */ /* 0x100fe20003803000 */
[----:B------:R-:W-:Y:S01]  /*de80*/  PRMT R2, R5, 0x5410, R2 ;  /* 0x0000541005027816 */ /* 0x000fe20000000002 */
[--C-:B------:R-:W-:Y:S01]  /*de90*/  HSET2.LE.AND R3, R6, R179.reuse, PT ;  /* 0x000000b306037233 */ /* 0x100fe20003803000 */
[----:B---3--:R-:W-:Y:S01]  /*dea0*/  F2FP.BF16.PACK_AB R4, R32, R35 ;  /* 0x000000232004723e */ /* 0x008fe200000010ff */
[--C-:B------:R-:W-:Y:S01]  /*deb0*/  HSET2.LE.AND R7, R7, R179.reuse, PT ;  /* 0x000000b307077233 */ /* 0x100fe20003803000 */
[----:B------:R-:W-:Y:S01]  /*dec0*/  F2FP.BF16.PACK_AB R6, R44, R43 ;  /* 0x0000002b2c06723e */ /* 0x000fe200000010ff */
[----:B------:R-:W-:Y:S01]  /*ded0*/  HSET2.LE.AND R5, R2, R179, PT ;  /* 0x000000b302057233 */ /* 0x000fe20003803000 */
[----:B------:R-:W-:-:S02]  /*dee0*/  F2FP.BF16.PACK_AB R2, R40, R41 ;  /* 0x000000292802723e */ /* 0x000fc400000010ff */
[----:B------:R-:W-:Y:S01]  /*def0*/  LOP3.LUT R99, R3, R4, RZ, 0xc0, !PT ;  /* 0x0000000403637212 */ /* 0x000fe200078ec0ff */
[----:B------:R-:W-:Y:S01]  /*df00*/  FADD.FTZ R3, R243, R10 ;  /* 0x0000000af3037221 */ /* 0x000fe20000010000 */
[----:B------:R-:W-:Y:S01]  /*df10*/  LOP3.LUT R98, R0, R2, RZ, 0xc0, !PT ;  /* 0x0000000200627212 */ /* 0x000fe200078ec0ff */
[----:B------:R-:W-:Y:S01]  /*df20*/  FFMA.FTZ R2, R238, R103, R236 ;  /* 0x00000067ee027223 */ /* 0x000fe200000100ec */
[----:B------:R-:W-:Y:S01]  /*df30*/  F2FP.BF16.PACK_AB R0, R11, R33 ;  /* 0x000000210b00723e */ /* 0x000fe200000010ff */
[----:B------:R-:W-:Y:S01]  /*df40*/  FADD.FTZ R4, R214, R9 ;  /* 0x00000009d6047221 */ /* 0x000fe20000010000 */
[----:B------:R-:W-:Y:S01]  /*df50*/  LOP3.LUT R96, R5, R6, RZ, 0xc0, !PT ;  /* 0x0000000605607212 */ /* 0x000fe200078ec0ff */
[----:B------:R-:W-:Y:S01]  /*df60*/  FADD.FTZ R6, R213, R2 ;  /* 0x00000002d5067221 */ /* 0x000fe20000010000 */
[----:B------:R-:W-:Y:S01]  /*df70*/  LOP3.LUT R97, R7, R0, RZ, 0xc0, !PT ;  /* 0x0000000007617212 */ /* 0x000fe200078ec0ff */
[----:B------:R-:W-:Y:S01]  /*df80*/  FFMA.FTZ R0, R239, R102, R241 ;  /* 0x00000066ef007223 */ /* 0x000fe200000100f1 */
[----:B------:R-:W-:Y:S01]  /*df90*/  MOV R103, R248 ;  /* 0x000000f800677202 */ /* 0x000fe20000000f00 */
        /* <DEDUP_REMOVED lines=63> */
[----:B------:R-:W-:Y:S01]  /*e390*/  MOV R105, R250 ;  /* 0x000000fa00697202 */ /* 0x000fe20000000f00 */
[----:B------:R-:W-:Y:S02]  /*e3a0*/  FADD.FTZ R2, R111, R0 ;  /* 0x000000006f027221 */ /* 0x000fe40000010000 */
[----:B------:R-:W-:Y:S02]  /*e3b0*/  FADD.FTZ R0, R49, R4 ;  /* 0x0000000431007221 */ /* 0x000fe40000010000 */
[----:B------:R-:W-:Y:S02]  /*e3c0*/  FADD.FTZ R4, R40, R5 ;  /* 0x0000000528047221 */ /* 0x000fe40000010000 */
[----:B------:R-:W-:Y:S02]  /*e3d0*/  FADD.FTZ R3, R32, R3 ;  /* 0x0000000320037221 */ /* 0x000fe40000010000 */
[----:B------:R-:W-:Y:S01]  /*e3e0*/  FADD.FTZ R2, R109, R2 ;  /* 0x000000026d027221 */ /* 0x000fe20000010000 */
[----:B------:R1:W-:Y:S01]  /*e3f0*/  STL [R1+0x48], R4 ;  /* 0x0000480401007387 */ /* 0x0003e20000100800 */
[----:B------:R-:W-:-:S02]  /*e400*/  FADD.FTZ R252, R48, R0 ;  /* 0x0000000030fc7221 */ /* 0x000fc40000010000 */
[----:B------:R-:W-:Y:S01]  /*e410*/  IMAD.MOV.U32 R104, RZ, RZ, R249 ;  /* 0x000000ffff687224 */ /* 0x000fe200078e00f9 */
[----:B------:R1:W-:Y:S01]  /*e420*/  STL [R1+0x4c], R3 ;  /* 0x00004c0301007387 */ /* 0x0003e20000100800 */
[----:B------:R-:W-:-:S03]  /*e430*/  IMAD.MOV.U32 R102, RZ, RZ, R231 ;  /* 0x000000ffff667224 */ /* 0x000fc600078e00e7 */
[----:B------:R1:W-:Y:S04]  /*e440*/  STL [R1+0x50], R2 ;  /* 0x0000500201007387 */ /* 0x0003e80000100800 */
[----:B------:R1:W-:Y:S01]  /*e450*/  STL [R1+0x54], R252 ;  /* 0x000054fc01007387 */ /* 0x0003e20000100800 */
[----:B------:R-:W-:Y:S05]  /*e460*/  @P0 BRA `(.L_x_390) ;  /* 0x0000648000000947 */ /* 0x000fea0003800000 */
[----:B------:R-:W2:Y:S04]  /*e470*/  LDL.64 R204, [R1+0x58] ;  /* 0x0000580001cc7983 */ /* 0x000ea80000100a00 */
[----:B------:R-:W3:Y:S01]  /*e480*/  LDL.64 R202, [R1+0x10] ;  /* 0x0000100001ca7983 */ /* 0x000ee20000100a00 */
[----:B------:R-:W-:Y:S01]  /*e490*/  UIADD3 UR29, UR34, -0x3, URZ ;  /* 0xfffffffd221d7890 */ /* 0x000fe2000fffe03f */
[----:B------:R-:W-:-:S04]  /*e4a0*/  DEPBAR.LE SB0, 0x0 ;  /* 0x000080000000791a */ /* 0x000fc80000000000 */
[----:B------:R-:W-:Y:S01]  /*e4b0*/  USHF.R.S32.HI UR35, URZ, 0x1f, UR29 ;  /* 0x0000001f3f237899 */ /* 0x000fe2000801141d */
[----:B------:R-:W-:Y:S01]  /*e4c0*/  BAR.SYNC.DEFER_BLOCKING 0x0 ;  /* 0x0000000000007b1d */ /* 0x000fe20000010000 */
[----:B------:R-:W-:-:S05]  /*e4d0*/  UISETP.GT.AND UP0, UPT, UR29, UR19, UPT ;  /* 0x000000131d00728c */ /* 0x000fca000bf04270 */
[----:B------:R-:W-:Y:S02]  /*e4e0*/  ULDC.64 UR4, c[0x0][0x1a0] ;  /* 0x0000680000047ab9 */ /* 0x000fe40000000a00 */
[----:B------:R-:W-:Y:S02]  /*e4f0*/  UIMAD UR35, UR35, UR4, URZ ;  /* 0x00000004232372a4 */ /* 0x000fe4000f8e023f */
[----:B------:R-:W-:Y:S02]  /*e500*/  UIMAD.WIDE.U32 UR36, UR29, UR4, URZ ;  /* 0x000000041d2472a5 */ /* 0x000fe4000f8e003f */
[----:B------:R-:W-:-:S04]  /*e510*/  UIMAD UR5, UR29, UR5, UR35 ;  /* 0x000000051d0572a4 */ /* 0x000fc8000f8e0223 */
[----:B------:R-:W-:Y:S01]  /*e520*/  UIADD3 UR5, UR37, UR5, URZ ;  /* 0x0000000525057290 */ /* 0x000fe2000fffe03f */
[----:B-1----:R-:W-:Y:S02]  /*e530*/  IMAD.U32 R2, RZ, RZ, UR36 ;  /* 0x00000024ff027e24 */ /* 0x002fe4000f8e00ff */
[----:B------:R-:W-:-:S03]  /*e540*/  IMAD.U32 R3, RZ, RZ, UR37 ;  /* 0x00000025ff037e24 */ /* 0x000fc6000f8e00ff */
[----:B------:R-:W-:Y:S01]  /*e550*/  IMAD.U32 R3, RZ, RZ, UR5 ;  /* 0x00000005ff037e24 */ /* 0x000fe2000f8e00ff */
[----:B------:R-:W-:Y:S04]  /*e560*/  @P4 STS [R222+0x9000], RZ ;  /* 0x009000ffde004388 */ /* 0x000fe80000000800 */
[----:B------:R-:W-:Y:S04]  /*e570*/  @P4 STS [R222+0x9004], RZ ;  /* 0x009004ffde004388 */ /* 0x000fe80000000800 */
[----:B------:R-:W-:Y:S01]  /*e580*/  @P4 STS.64 [R222+0x9008], RZ ;  /* 0x009008ffde004388 */ /* 0x000fe20000000a00 */
[----:B--2---:R-:W-:-:S04]  /*e590*/  LEA R0, P0, R2, R204, 0x6 ;  /* 0x000000cc02007211 */ /* 0x004fc800078030ff */
[----:B------:R-:W-:Y:S02]  /*e5a0*/  @!P4 LEA R14, P5, R0, c[0x0][0x170], 0x1 ;  /* 0x00005c00000eca11 */ /* 0x000fe400078a08ff */
[----:B---3--:R-:W-:Y:S02]  /*e5b0*/  LEA.HI.X R3, R2, R203, R3, 0x6, P0 ;  /* 0x000000cb02037211 */ /* 0x008fe400000f3403 */
        /* <DEDUP_REMOVED lines=22> */
[----:B------:R-:W-:Y:S02]  /*e720*/  @!P2 LEA.HI.X R5, R2, c[0x0][0x174], R3, 0x1, P0 ;  /* 0x00005d000205aa11 */ /* 0x000fe400000f0c03 */
[----:B------:R-:W-:Y:S01]  /*e730*/  PLOP3.LUT P0, PT, PT, PT, UP0, 0x80, 0x0 ;  /* 0x000000000000781c */ /* 0x000fe20003f0f008 */
        /* <DEDUP_REMOVED lines=23> */
[----:B------:R-:W4:Y:S04]  /*e8b0*/  LDSM.16.M88.4 R24, [R217+0x6400] ;  /* 0x00640000d918783b */ /* 0x000f280000000200 */
[----:B-1----:R-:W-:Y:S04]  /*e8c0*/  LDSM.16.M88.4 R12, [R221+0x1000] ;  /* 0x00100000dd0c783b */ /* 0x002fe80000000200 */
[----:B---3--:R-:W1:Y:S04]  /*e8d0*/  LDSM.16.M88.4 R4, [R220+0x1000] ;  /* 0x00100000dc04783b */ /* 0x008e680000000200 */
[----:B------:R-:W3:Y:S04]  /*e8e0*/  LDSM.16.M88.4 R32, [R219+0x6c00] ;  /* 0x006c0000db20783b */ /* 0x000ee80000000200 */
[----:B------:R-:W5:Y:S04]  /*e8f0*/  LDSM.16.M88.4 R36, [R219+0x6800] ;  /* 0x00680000db24783b */ /* 0x000f680000000200 */
[----:B------:R-:W3:Y:S04]  /*e900*/  LDSM.16.M88.4 R44, [R219+0x6000] ;  /* 0x00600000db2c783b */ /* 0x000ee80000000200 */
[----:B------:R-:W3:Y:S01]  /*e910*/  LDSM.16.M88.4 R40, [R219+0x6400] ;  /* 0x00640000db28783b */ /* 0x000ee20000000200 */
[C---:B--2---:R-:W-:Y:S03]  /*e920*/  HMMA.16816.F32.BF16 R232, R8.reuse, R28, RZ ;  /* 0x0000001c08e8723c */ /* 0x044fe600000418ff */
[----:B------:R-:W0:Y:S05]  /*e930*/  LDGDEPBAR ;  /* 0x00000000000079af */ /* 0x000e2a0000000000 */
[C---:B------:R-:W-:Y:S08]  /*e940*/  HMMA.16816.F32.BF16 R212, R8.reuse, R30, RZ ;  /* 0x0000001e08d4723c */ /* 0x040ff000000418ff */
[----:B----4-:R-:W-:Y:S08]  /*e950*/  HMMA.16816.F32.BF16 R184, R8, R24, RZ ;  /* 0x0000001808b8723c */ /* 0x010ff000000418ff */
[C---:B-1----:R-:W-:Y:S08]  /*e960*/  HMMA.16816.F32.BF16 R104, R4.reuse, R28, RZ ;  /* 0x0000001c0468723c */ /* 0x042ff000000418ff */
[C---:B------:R-:W-:Y:S08]  /*e970*/  HMMA.16816.F32.BF16 R100, R4.reuse, R30, RZ ;  /* 0x0000001e0464723c */ /* 0x040ff000000418ff */
[C---:B------:R-:W-:Y:S08]  /*e980*/  HMMA.16816.F32.BF16 R28, R4.reuse, R18, RZ ;  /* 0x00000012041c723c */ /* 0x040ff000000418ff */
[C---:B------:R-:W-:Y:S08]  /*e990*/  HMMA.16816.F32.BF16 R56, R4.reuse, R20, RZ ;  /* 0x000000140438723c */ /* 0x040ff000000418ff */
        /* <DEDUP_REMOVED lines=13> */
[----:B------:R-:W2:Y:S03]  /*ea70*/  LDSM.16.M88.4 R16, [R217+0x7c00] ;  /* 0x007c0000d910783b */ /* 0x000ea60000000200 */
[C---:B---3--:R-:W-:Y:S01]  /*ea80*/  HMMA.16816.F32.BF16 R208, R12.reuse, R34, R28 ;  /* 0x000000220cd0723c */ /* 0x048fe2000004181c */
[----:B------:R-:W3:Y:S07]  /*ea90*/  LDSM.16.M88.4 R28, [R217+0x7000] ;  /* 0x00700000d91c783b */ /* 0x000eee0000000200 */
[C---:B-----5:R-:W-:Y:S08]  /*eaa0*/  HMMA.16816.F32.BF16 R196, R12.reuse, R36, R56 ;  /* 0x000000240cc4723c */ /* 0x060ff00000041838 */
[C---:B------:R-:W-:Y:S08]  /*eab0*/  HMMA.16816.F32.BF16 R56, R12.reuse, R32, R48 ;  /* 0x000000200c38723c */ /* 0x040ff00000041830 */
[C---:B------:R-:W-:Y:S08]  /*eac0*/  HMMA.16816.F32.BF16 R48, R12.reuse, R46, R100 ;  /* 0x0000002e0c30723c */ /* 0x040ff00000041864 */
        /* <DEDUP_REMOVED lines=9> */
[C---:B------:R-:W-:Y:S01]  /*eb60*/  HMMA.16816.F32.BF16 R104, R4.reuse, R46, R212 ;  /* 0x0000002e0468723c */ /* 0x040fe200000418d4 */
[----:B------:R-:W-:Y:S07]  /*eb70*/  LDSM.16.M88.4 R44, [R219+0x7c00] ;  /* 0x007c0000db2c783b */ /* 0x000fee0000000200 */
[C---:B------:R-:W-:Y:S08]  /*eb80*/  HMMA.16816.F32.BF16 R64, R4.reuse, R42, R204 ;  /* 0x0000002a0440723c */ /* 0x040ff000000418cc */
[C---:B------:R-:W-:Y:S08]  /*eb90*/  HMMA.16816.F32.BF16 R60, R4.reuse, R38, R200 ;  /* 0x00000026043c723c */ /* 0x040ff000000418c8 */
[----:B------:R-:W-:Y:S01]  /*eba0*/  HMMA.16816.F32.BF16 R32, R4, R34, R180 ;  /* 0x000000220420723c */ /* 0x000fe200000418b4 */
[----:B------:R-:W1:Y:S07]  /*ebb0*/  LDSM.16.M88.4 R4, [R220+0x2000] ;  /* 0x00200000dc04783b */ /* 0x000e6e0000000200 */
[C---:B--2---:R-:W-:Y:S01]  /*ebc0*/  HMMA.16816.F32.BF16 R204, R8.reuse, R16, R56 ;  /* 0x0000001008cc723c */ /* 0x044fe20000041838 */
[----:B------:R-:W2:Y:S07]  /*ebd0*/  LDSM.16.M88.4 R56, [R219+0x7000] ;  /* 0x00700000db38783b */ /* 0x000eae0000000200 */
[C---:B---3--:R-:W-:Y:S01]  /*ebe0*/  HMMA.16816.F32.BF16 R36, R8.reuse, R30, R48 ;  /* 0x0000001e0824723c */ /* 0x048fe20000041830 */
[----:B------:R-:W-:Y:S07]  /*ebf0*/  LDSM.16.M88.4 R48, [R219+0x7800] ;  /* 0x00780000db30783b */ /* 0x000fee0000000200 */
[C---:B------:R-:W-:Y:S01]  /*ec00*/  HMMA.16816.F32.BF16 R180, R8.reuse, R22, R52 ;  /* 0x0000001608b4723c */ /* 0x040fe20000041834 */
[----:B------:R-:W3:Y:S07]  /*ec10*/  LDSM.16.M88.4 R52, [R219+0x7400] ;  /* 0x00740000db34783b */ /* 0x000eee0000000200 */
[C---:B------:R-:W-:Y:S08]  /*ec20*/  HMMA.16816.F32.BF16 R40, R8.reuse, R28, R192 ;  /* 0x0000001c0828723c */ /* 0x040ff000000418c0 */
[C---:B------:R-:W-:Y:S08]  /*ec30*/  HMMA.16816.F32.BF16 R184, R8.reuse, R24, R188 ;  /* 0x0000001808b8723c */ /* 0x040ff000000418bc */
[C---:B------:R-:W-:Y:S08]  /*ec40*/  HMMA.16816.F32.BF16 R196, R8.reuse, R20, R196 ;  /* 0x0000001408c4723c */ /* 0x040ff000000418c4 */
[C---:B------:R-:W-:Y:S08]  /*ec50*/  HMMA.16816.F32.BF16 R100, R8.reuse, R26, R100 ;  /* 0x0000001a0864723c */ /* 0x040ff00000041864 */
[----:B------:R-:W-:Y:S01]  /*ec60*/  HMMA.16816.F32.BF16 R192, R8, R18, R208 ;  /* 0x0000001208c0723c */ /* 0x000fe200000418d0 */
[----:B------:R-:W4:Y:S07]  /*ec70*/  LDSM.16.M88.4 R8, [R221+0x2000] ;  /* 0x00200000dd08783b */ /* 0x000f2e0000000200 */
        /* <DEDUP_REMOVED lines=9> */
[----:B------:R-:W1:Y:S03]  /*ed10*/  LDSM.16.M88.4 R16, [R217+0x8000] ;  /* 0x00800000d910783b */ /* 0x000e660000000200 */
[C---:B--2---:R-:W-:Y:S01]  /*ed20*/  HMMA.16816.F32.BF16 R176, R12.reuse, R56, R40 ;  /* 0x000000380cb0723c */ /* 0x044fe20000041828 */
[----:B------:R-:W2:Y:S04]  /*ed30*/  LDSM.16.M88.4 R32, [R217+0x8400] ;  /* 0x00840000d920783b */ /* 0x000ea80000000200 */
[----:B------:R-:W5:Y:S03]  /*ed40*/  LDSM.16.M88.4 R40, [R217+0x8800] ;  /* 0x00880000d928783b */ /* 0x000f660000000200 */
[C---:B------:R-:W-:Y:S01]  /*ed50*/  HMMA.16816.F32.BF16 R108, R12.reuse, R58, R36 ;  /* 0x0000003a0c6c723c */ /* 0x040fe20000041824 */
[----:B------:R-:W1:Y:S07]  /*ed60*/  LDSM.16.M88.4 R36, [R217+0x8c00] ;  /* 0x008c0000d924783b */ /* 0x000e6e0000000200 */
[C---:B---3--:R-:W-:Y:S08]  /*ed70*/  HMMA.16816.F32.BF16 R104, R12.reuse, R52, R184 ;  /* 0x000000340c68723c */ /* 0x048ff000000418b8 */
[C---:B------:R-:W-:Y:S08]  /*ed80*/  HMMA.16816.F32.BF16 R100, R12.reuse, R54, R100 ;  /* 0x000000360c64723c */ /* 0x040ff00000041864 */
[C---:B------:R-:W-:Y:S08]  /*ed90*/  HMMA.16816.F32.BF16 R64, R12.reuse, R48, R196 ;  /* 0x000000300c40723c */ /* 0x040ff000000418c4 */
[C---:B------:R-:W-:Y:S08]  /*eda0*/  HMMA.16816.F32.BF16 R60, R12.reuse, R50, R180 ;  /* 0x000000320c3c723c */ /* 0x040ff000000418b4 */
[C---:B------:R-:W-:Y:S08]  /*edb0*/  HMMA.16816.F32.BF16 R28, R12.reuse, R44, R204 ;  /* 0x0000002c0c1c723c */ /* 0x040ff000000418cc */
[----:B------:R-:W-:Y:S01]  /*edc0*/  HMMA.16816.F32.BF16 R24, R12, R46, R192 ;  /* 0x0000002e0c18723c */ /* 0x000fe200000418c0 */
[----:B------:R-:W3:Y:S07]  /*edd0*/  LDSM.16.M88.4 R12, [R220+0x4000] ;  /* 0x00400000dc0c783b */ /* 0x000eee0000000200 */
        /* <DEDUP_REMOVED lines=11> */
[C---:B--2---:R-:W-:Y:S08]  /*ee90*/  HMMA.16816.F32.BF16 R180, R4.reuse, R32, R104 ;  /* 0x0000002004b4723c */ /* 0x044ff00000041868 */
[C---:B------:R-:W-:Y:S08]  /*eea0*/  HMMA.16816.F32.BF16 R176, R4.reuse, R34, R100 ;  /* 0x0000002204b0723c */ /* 0x040ff00000041864 */
[C---:B-----5:R-:W-:Y:S08]  /*eeb0*/  HMMA.16816.F32.BF16 R108, R4.reuse, R40, R64 ;  /* 0x00000028046c723c */ /* 0x060ff00000041840 */
[C---:B------:R-:W-:Y:S08]  /*eec0*/  HMMA.16816.F32.BF16 R104, R4.reuse, R42, R60 ;  /* 0x0000002a0468723c */ /* 0x040ff0000004183c */
[C---:B------:R-:W-:Y:S01]  /*eed0*/  HMMA.16816.F32.BF16 R100, R4.reuse, R36, R28 ;  /* 0x000000240464723c */ /* 0x040fe2000004181c */
[----:B------:R-:W-:Y:S07]  /*eee0*/  LDSM.16.M88.4 R28, [R219+0x8000] ;  /* 0x00800000db1c783b */ /* 0x000fee0000000200 */
[----:B------:R-:W-:Y:S01]  /*eef0*/  HMMA.16816.F32.BF16 R64, R4, R38, R24 ;  /* 0x000000260440723c */ /* 0x000fe20000041818 */
[----:B------:R-:W-:Y:S04]  /*ef00*/  LDSM.16.M88.4 R4, [R221+0x5000] ;  /* 0x00500000dd04783b */ /* 0x000fe80000000200 */
[----:B------:R-:W-:Y:S03]  /*ef10*/  LDSM.16.M88.4 R24, [R219+0x8400] ;  /* 0x00840000db18783b */ /* 0x000fe60000000200 */
[C---:B---3--:R-:W-:Y:S01]  /*ef20*/  HMMA.16816.F32.BF16 R60, R12.reuse, R16, R20 ;  /* 0x000000100c3c723c */ /* 0x048fe20000041814 */
[----:B------:R-:W1:Y:S07]  /*ef30*/  LDSM.16.M88.4 R20, [R219+0x8800] ;  /* 0x00880000db14783b */ /* 0x000e6e0000000200 */
[----:B------:R-:W-:Y:S01]  /*ef40*/  HMMA.16816.F32.BF16 R56, R12, R18, R56 ;  /* 0x000000120c38723c */ /* 0x000fe20000041838 */
[----:B------:R-:W2:Y:S01]  /*ef50*/  LDSM.16.M88.4 R16, [R219+0x8c00] ;  /* 0x008c0000db10783b */ /* 0x000ea20000000200 */
[----:B------:R-:W-:-:S06]  /*ef60*/  DEPBAR.LE SB0, 0x0 ;  /* 0x000080000000791a */ /* 0x000fcc0000000000 */
        /* <DEDUP_REMOVED lines=8> */
[----:B------:R-:W-:Y:S08]  /*eff0*/  HMMA.16816.F32.BF16 R64, R4, R18, R64 ;  /* 0x000000120440723c */ /* 0x000ff00000041840 */
[----:B------:R-:W-:Y:S08]  /*f000*/  HMMA.16816.F32.BF16 R32, R8, R16, R32 ;  /* 0x000000100820723c */ /* 0x000ff00000041820 */
        /* <DEDUP_REMOVED lines=76> */
.L_x_396:
[----:B------:R-:W-:Y:S05]  /*f4d0*/  BSYNC B0 ;  /* 0x0000000000007941 */ /* 0x000fea0003800000 */
.L_x_395:
[----:B------:R-:W0:Y:S02]  /*f4e0*/  LDGDEPBAR ;  /* 0x00000000000079af */ /* 0x000e240000000000 */
.L_x_394:
[----:B-1----:R-:W2:Y:S04]  /*f4f0*/  LDL R4, [R1+0x20] ;  /* 0x0000200001047983 */ /* 0x002ea80000100800 */
[----:B------:R-:W3:Y:S04]  /*f500*/  LDL.LU R6, [R1+0x4c] ;  /* 0x00004c0001067983 */ /* 0x000ee80000300800 */
[----:B------:R-:W4:Y:S04]  /*f510*/  LDL.LU R7, [R1+0x48] ;  /* 0x0000480001077983 */ /* 0x000f280000300800 */
[----:B------:R-:W2:Y:S04]  /*f520*/  LDL.LU R5, [R1+0x50] ;  /* 0x0000500001057983 */ /* 0x000ea80000300800 */
[----:B------:R-:W3:Y:S04]  /*f530*/  LDL R2, [R1+0x18] ;  /* 0x0000180001027983 */ /* 0x000ee80000100800 */
[----:B------:R-:W4:Y:S04]  /*f540*/  LDL R3, [R1+0x8] ;  /* 0x0000080001037983 */ /* 0x000f280000100800 */
[----:B------:R-:W1:Y:S01]  /*f550*/  S2R R8, SR_TID.X ;  /* 0x0000000000087919 */ /* 0x000e620000002100 */
[----:B------:R-:W-:-:S03]  /*f560*/  IMAD.U32 R0, RZ, RZ, UR29 ;  /* 0x0000001dff007e24 */ /* 0x000fc6000f8e00ff */
[----:B------:R2:W-:Y:S01]  /*f570*/  STL [R1+0x90], R222 ;  /* 0x000090de01007387 */ /* 0x0005e20000100800 */
[----:B-1----:R-:W-:-:S05]  /*f580*/  IMAD.SHL.U32 R8, R8, 0x2, RZ ;  /* 0x0000000208087824 */ /* 0x002fca00078e00ff */
[----:B------:R-:W-:-:S05]  /*f590*/  LOP3.LUT R8, R8, 0x6, RZ, 0xc0, !PT ;  /* 0x0000000608087812 */ /* 0x000fca00078ec0ff */
[----:B------:R-:W-:Y:S01]  /*f5a0*/  IMAD R0, R0, 0x40, R8 ;  /* 0x0000004000007824 */ /* 0x000fe200078e0208 */
[----:B------:R-:W-:Y:S04]  /*f5b0*/  STL [R1+0x8c], R221 ;  /* 0x00008cdd01007387 */ /* 0x000fe80000100800 */
[C---:B------:R-:W-:Y:S01]  /*f5c0*/  ISETP.GE.AND P1, PT, R0.reuse, R230, PT ;  /* 0x000000e60000720c */ /* 0x040fe20003f26270 */
[----:B------:R-:W-:Y:S03]  /*f5d0*/  STL [R1+0x88], R220 ;  /* 0x000088dc01007387 */ /* 0x000fe60000100800 */
[----:B------:R-:W-:Y:S01]  /*f5e0*/  ISETP.LT.OR P1, PT, R0, R226, P1 ;  /* 0x000000e20000720c */ /* 0x000fe20000f21670 */
[----:B------:R-:W-:Y:S04]  /*f5f0*/  STL [R1+0x84], R219 ;  /* 0x000084db01007387 */ /* 0x000fe80000100800 */
[----:B------:R-:W-:Y:S01]  /*f600*/  STL [R1+0x80], R217 ;  /* 0x000080d901007387 */ /* 0x000fe20000100800 */
[----:B------:R-:W-:-:S02]  /*f610*/  FSEL R20, R60, -INF , !P1 ;  /* 0xff8000003c147808 */ /* 0x000fc40004800000 */
[C---:B------:R-:W-:Y:S02]  /*f620*/  ISETP.GE.AND P0, PT, R0.reuse, R229, PT ;  /* 0x000000e50000720c */ /* 0x040fe40003f06270 */
[C---:B------:R-:W-:Y:S02]  /*f630*/  ISETP.GE.AND P2, PT, R0.reuse, R228, PT ;  /* 0x000000e40000720c */ /* 0x040fe40003f46270 */
[C---:B------:R-:W-:Y:S02]  /*f640*/  ISETP.GE.AND P1, PT, R0.reuse, R227, PT ;  /* 0x000000e30000720c */ /* 0x040fe40003f26270 */
[C---:B------:R-:W-:Y:S02]  /*f650*/  ISETP.LT.OR P0, PT, R0.reuse, R225, P0 ;  /* 0x000000e10000720c */ /* 0x040fe40000701670 */
[C---:B------:R-:W-:Y:S02]  /*f660*/  ISETP.LT.OR P2, PT, R0.reuse, R224, P2 ;  /* 0x000000e00000720c */ /* 0x040fe40001741670 */
[----:B------:R-:W-:-:S02]  /*f670*/  ISETP.LT.OR P1, PT, R0, R223, P1 ;  /* 0x000000df0000720c */ /* 0x000fc40000f21670 */
[----:B------:R-:W-:Y:S02]  /*f680*/  FSEL R23, R62, -INF , !P0 ;  /* 0xff8000003e177808 */ /* 0x000fe40004000000 */
[----:B------:R-:W-:Y:S02]  /*f690*/  FSEL R29, R188, -INF , !P2 ;  /* 0xff800000bc1d7808 */ /* 0x000fe40005000000 */
[----:B------:R-:W-:Y:S01]  /*f6a0*/  FSEL R39, R190, -INF , !P1 ;  /* 0xff800000be277808 */ /* 0x000fe20004800000 */
[----:B--2---:R-:W-:Y:S02]  /*f6b0*/  IMAD.MOV.U32 R8, RZ, RZ, R5 ;  /* 0x000000ffff087224 */ /* 0x004fe400078e0005 */
[----:B------:R-:W2:Y:S01]  /*f6c0*/  LDL R5, [R1+0x4] ;  /* 0x0000040001057983 */ /* 0x000ea20000100800 */
[----:B---3--:R-:W-:Y:S01]  /*f6d0*/  IMAD.MOV.U32 R10, RZ, RZ, R2 ;  /* 0x000000ffff0a7224 */ /* 0x008fe200078e0002 */
        /* <DEDUP_REMOVED lines=9> */
[----:B------:R-:W-:Y:S02]  /*f770*/  IADD3 R2, R0, 0x8, RZ ;  /* 0x0000000800027810 */ /* 0x000fe40007ffe0ff */
[----:B------:R-:W-:Y:S02]  /*f780*/  FSEL R21, R61, -INF , !P6 ;  /* 0xff8000003d157808 */ /* 0x000fe40007000000 */
[C---:B------:R-:W-:Y:S02]  /*f790*/  ISETP.GE.AND P0, PT, R2.reuse, R230, PT ;  /* 0x000000e60200720c */ /* 0x040fe40003f06270 */
[----:B------:R-:W-:-:S02]  /*f7a0*/  ISETP.GE.AND P2, PT, R2, R229, PT ;  /* 0x000000e50200720c */ /* 0x000fc40003f46270 */
[C---:B------:R-:W-:Y:S02]  /*f7b0*/  ISETP.GE.AND P1, PT, R2.reuse, R228, PT ;  /* 0x000000e40200720c */ /* 0x040fe40003f26270 */
[C---:B------:R-:W-:Y:S01]  /*f7c0*/  ISETP.GE.AND P6, PT, R2.reuse, R227, PT ;  /* 0x000000e30200720c */ /* 0x040fe20003fc6270 */
[----:B----4-:R-:W-:Y:S01]  /*f7d0*/  IMAD.MOV.U32 R9, RZ, RZ, R3 ;  /* 0x000000ffff097224 */ /* 0x010fe200078e0003 */
[C---:B------:R-:W-:Y:S02]  /*f7e0*/  ISETP.LT.OR P0, PT, R2.reuse, R226, P0 ;  /* 0x000000e20200720c */ /* 0x040fe40000701670 */
[C---:B------:R-:W-:Y:S02]  /*f7f0*/  ISETP.LT.OR P2, PT, R2.reuse, R225, P2 ;  /* 0x000000e10200720c */ /* 0x040fe40001741670 */
[C---:B------:R-:W-:Y:S02]  /*f800*/  ISETP.LT.OR P1, PT, R2.reuse, R224, P1 ;  /* 0x000000e00200720c */ /* 0x040fe40000f21670 */
[----:B------:R-:W-:-:S02]  /*f810*/  ISETP.LT.OR P6, PT, R2, R223, P6 ;  /* 0x000000df0200720c */ /* 0x000fc400037c1670 */
[C---:B------:R-:W-:Y:S02]  /*f820*/  IADD3 R3, R0.reuse, 0x9, RZ ;  /* 0x0000000900037810 */ /* 0x040fe40007ffe0ff */
        /* <DEDUP_REMOVED lines=8> */
[C---:B------:R-:W-:Y:S02]  /*f8b0*/  ISETP.GE.AND P4, PT, R3.reuse, R228, PT ;  /* 0x000000e40300720c */ /* 0x040fe40003f86270 */
[----:B------:R-:W-:Y:S02]  /*f8c0*/  ISETP.GE.AND P0, PT, R3, R227, PT ;  /* 0x000000e30300720c */ /* 0x000fe40003f06270 */
[----:B------:R-:W-:-:S02]  /*f8d0*/  ISETP.GE.AND P2, PT, R2, R230, PT ;  /* 0x000000e60200720c */ /* 0x000fc40003f46270 */
[C---:B------:R-:W-:Y:S02]  /*f8e0*/  ISETP.LT.OR P3, PT, R3.reuse, R226, P3 ;  /* 0x000000e20300720c */ /* 0x040fe40001f61670 */
[C---:B------:R-:W-:Y:S02]  /*f8f0*/  ISETP.LT.OR P5, PT, R3.reuse, R225, P5 ;  /* 0x000000e10300720c */ /* 0x040fe40002fa1670 */
[C---:B------:R-:W-:Y:S02]  /*f900*/  ISETP.LT.OR P4, PT, R3.reuse, R224, P4 ;  /* 0x000000e00300720c */ /* 0x040fe40002781670 */
        /* <DEDUP_REMOVED lines=12> */
[----:B------:R-:W-:Y:S02]  /*f9d0*/  ISETP.GE.AND P3, PT, R2, R227, PT ;  /* 0x000000e30200720c */ /* 0x000fe40003f66270 */
[C---:B------:R-:W-:Y:S02]  /*f9e0*/  ISETP.GE.AND P0, PT, R3.reuse, R230, PT ;  /* 0x000000e60300720c */ /* 0x040fe40003f06270 */
[----:B------:R-:W-:-:S02]  /*f9f0*/  ISETP.GE.AND P5, PT, R3, R229, PT ;  /* 0x000000e50300720c */ /* 0x000fc40003fa6270 */
[C---:B------:R-:W-:Y:S02]  /*fa00*/  ISETP.GE.AND P4, PT, R3.reuse, R228, PT ;  /* 0x000000e40300720c */ /* 0x040fe40003f86270 */
[C---:B------:R-:W-:Y:S02]  /*fa10*/  ISETP.GE.AND P2, PT, R3.reuse, R227, PT ;  /* 0x000000e30300720c */ /* 0x040fe40003f46270 */
[C---:B------:R-:W-:Y:S02]  /*fa20*/  ISETP.LT.OR P1, PT, R2.reuse, R225, P1 ;  /* 0x000000e10200720c */ /* 0x040fe40000f21670 */
[C---:B------:R-:W-:Y:S02]  /*fa30*/  ISETP.LT.OR P6, PT, R2.reuse, R224, P6 ;  /* 0x000000e00200720c */ /* 0x040fe400037c1670 */
[----:B------:R-:W-:Y:S02]  /*fa40*/  ISETP.LT.OR P3, PT, R2, R223, P3 ;  /* 0x000000df0200720c */ /* 0x000fe40001f61670 */
[----:B------:R-:W-:-:S02]  /*fa50*/  ISETP.LT.OR P0, PT, R3, R226, P0 ;  /* 0x000000e20300720c */ /* 0x000fc40000701670 */
[C---:B------:R-:W-:Y:S02]  /*fa60*/  ISETP.LT.OR P5, PT, R3.reuse, R225, P5 ;  /* 0x000000e10300720c */ /* 0x040fe40002fa1670 */
[C---:B------:R-:W-:Y:S02]  /*fa70*/  ISETP.LT.OR P4, PT, R3.reuse, R224, P4 ;  /* 0x000000e00300720c */ /* 0x040fe40002781670 */
[----:B------:R-:W-:Y:S02]  /*fa80*/  ISETP.LT.OR P2, PT, R3, R223, P2 ;  /* 0x000000df0300720c */ /* 0x000fe40001741670 */
[C---:B------:R-:W-:Y:S02]  /*fa90*/  IADD3 R2, R0.reuse, 0x18, RZ ;  /* 0x0000001800027810 */ /* 0x040fe40007ffe0ff */
[----:B------:R-:W-:Y:S02]  /*faa0*/  IADD3 R3, R0, 0x19, RZ ;  /* 0x0000001900037810 */ /* 0x000fe40007ffe0ff */
[----:B------:R-:W-:-:S02]  /*fab0*/  FSEL R187, R54, -INF , !P1 ;  /* 0xff80000036bb7808 */ /* 0x000fc40004800000 */
[----:B------:R-:W-:Y:S02]  /*fac0*/  FSEL R188, R180, -INF , !P6 ;  /* 0xff800000b4bc7808 */ /* 0x000fe40007000000 */
[----:B------:R-:W-:Y:S02]  /*fad0*/  FSEL R198, R182, -INF , !P3 ;  /* 0xff800000b6c67808 */ /* 0x000fe40005800000 */
[----:B------:R-:W-:Y:S02]  /*fae0*/  FSEL R184, R53, -INF , !P0 ;  /* 0xff80000035b87808 */ /* 0x000fe40004000000 */
[----:B------:R-:W-:Y:S02]  /*faf0*/  FSEL R189, R181, -INF , !P4 ;  /* 0xff800000b5bd7808 */ /* 0x000fe40006000000 */
[C---:B------:R-:W-:Y:S02]  /*fb00*/  ISETP.GE.AND P1, PT, R2.reuse, R230, PT ;  /* 0x000000e60200720c */ /* 0x040fe40003f26270 */
[----:B------:R-:W-:-:S02]  /*fb10*/  ISETP.GE.AND P6, PT, R2, R229, PT ;  /* 0x000000e50200720c */ /* 0x000fc40003fc6270 */
[C---:B------:R-:W-:Y:S02]  /*fb20*/  ISETP.GE.AND P3, PT, R2.reuse, R228, PT ;  /* 0x000000e40200720c */ /* 0x040fe40003f66270 */
[C---:B------:R-:W-:Y:S02]  /*fb30*/  ISETP.GE.AND P0, PT, R2.reuse, R227, PT ;  /* 0x000000e30200720c */ /* 0x040fe40003f06270 */
[----:B------:R-:W-:Y:S02]  /*fb40*/  ISETP.GE.AND P4, PT, R3, R230, PT ;  /* 0x000000e60300720c */ /* 0x000fe40003f86270 */
[C---:B------:R-:W-:Y:S02]  /*fb50*/  ISETP.LT.OR P1, PT, R2.reuse, R226, P1 ;  /* 0x000000e20200720c */ /* 0x040fe40000f21670 */
[C---:B------:R-:W-:Y:S02]  /*fb60*/  ISETP.LT.OR P6, PT, R2.reuse, R225, P6 ;  /* 0x000000e10200720c */ /* 0x040fe400037c1670 */
[----:B------:R-:W-:-:S02]  /*fb70*/  ISETP.LT.OR P3, PT, R2, R224, P3 ;  /* 0x000000e00200720c */ /* 0x000fc40001f61670 */
[----:B------:R-:W-:Y:S02]  /*fb80*/  ISETP.LT.OR P0, PT, R2, R223, P0 ;  /* 0x000000df0200720c */ /* 0x000fe40000701670 */
[----:B------:R-:W-:Y:S02]  /*fb90*/  ISETP.LT.OR P4, PT, R3, R226, P4 ;  /* 0x000000e20300720c */ /* 0x000fe40002781670 */
[----:B------:R-:W-:Y:S02]  /*fba0*/  IADD3 R2, R0, 0x20, RZ ;  /* 0x0000002000027810 */ /* 0x000fe40007ffe0ff */
[----:B------:R-:W-:Y:S02]  /*fbb0*/  FSEL R199, R183, -INF , !P2 ;  /* 0xff800000b7c77808 */ /* 0x000fe40005000000 */
[----:B------:R-:W-:Y:S02]  /*fbc0*/  FSEL R185, R55, -INF , !P5 ;  /* 0xff80000037b97808 */ /* 0x000fe40006800000 */
        /* <DEDUP_REMOVED lines=9> */
[C---:B------:R-:W-:Y:S02]  /*fc60*/  ISETP.GE.AND P3, PT, R2.reuse, R229, PT ;  /* 0x000000e50200720c */ /* 0x040fe40003f66270 */
[C---:B------:R-:W-:Y:S02]  /*fc70*/  ISETP.GE.AND P0, PT, R2.reuse, R228, PT ;  /* 0x000000e40200720c */ /* 0x040fe40003f06270 */
[----:B------:R-:W-:Y:S02]  /*fc80*/  ISETP.GE.AND P4, PT, R2, R227, PT ;  /* 0x000000e30200720c */ /* 0x000fe40003f86270 */
[----:B------:R-:W-:-:S02]  /*fc90*/  ISETP.LT.OR P5, PT, R3, R225, P5 ;  /* 0x000000e10300720c */ /* 0x000fc40002fa1670 */
[C---:B------:R-:W-:Y:S02]  /*fca0*/  ISETP.LT.OR P2, PT, R3.reuse, R224, P2 ;  /* 0x000000e00300720c */ /* 0x040fe40001741670 */
[----:B------:R-:W-:Y:S02]  /*fcb0*/  ISETP.LT.OR P1, PT, R3, R223, P1 ;  /* 0x000000df0300720c */ /* 0x000fe40000f21670 */
        /* <DEDUP_REMOVED lines=39> */
[----:B------:R-:W-:-:S02]  /*ff30*/  ISETP.GE.AND P2, PT, R3, R229, PT ;  /* 0x000000e50300720c */ /* 0x000fc40003f46270 */
[CC--:B------:R-:W-:Y:S02]  /*ff40*/  ISETP.GE.AND P3, PT, R3.reuse, R228.reuse, PT ;  /* 0x000000e40300720c */ /* 0x0c0fe40003f66270 */
[C---:B------:R-:W-:Y:S02]  /*ff50*/  ISETP.GE.AND P4, PT, R3.reuse, R227, PT ;  /* 0x000000e30300720c */ /* 0x040fe40003f86270 */
        /* <DEDUP_REMOVED lines=17> */
[----:B------:R-:W-:Y:S02]  /*10070*/  ISETP.LT.OR P0, PT, R3, R224, P0 ;  /* 0x000000e00300720c */ /* 0x000fe40000701670 */
[----:B------:R-:W-:Y:S02]  /*10080*/  IADD3 R2, R0, 0x38, RZ ;  /* 0x0000003800027810 */ /* 0x000fe40007ffe0ff */
[----:B------:R-:W-:Y:S02]  /*10090*/  FSEL R222, R105, -INF , !P0 ;  /* 0xff80000069de7808 */ /* 0x000fe40004000000 */
[----:B------:R-:W-:Y:S02]  /*100a0*/  ISETP.GE.AND P0, PT, R2, R229, PT ;  /* 0x000000e50200720c */ /* 0x000fe40003f06270 */
[----:B------:R-:W-:-:S02]  /*100b0*/  FSEL R34, R34, -INF , !P1 ;  /* 0xff80000022227808 */ /* 0x000fc40004800000 */
[----:B------:R-:W-:Y:S02]  /*100c0*/  ISETP.LT.OR P0, PT, R2, R225, P0 ;  /* 0x000000e10200720c */ /* 0x000fe40000701670 */
[C---:B------:R-:W-:Y:S01]  /*100d0*/  ISETP.GE.AND P1, PT, R3.reuse, R229, PT ;  /* 0x000000e50300720c */ /* 0x040fe20003f26270 */
[----:B------:R-:W-:Y:S01]  /*100e0*/  IMAD.WIDE.U32 R244, R10, -0x2daee0ad, RZ ;  /* 0xd2511f530af47825 */ /* 0x000fe200078e00ff */
[----:B------:R-:W-:Y:S02]  /*100f0*/  FSEL R10, R18, -INF , !P0 ;  /* 0xff800000120a7808 */ /* 0x000fe40004000000 */
[----:B------:R-:W-:Y:S02]  /*10100*/  ISETP.LT.OR P1, PT, R3, R225, P1 ;  /* 0x000000e10300720c */ /* 0x000fe40000f21670 */
[----:B------:R-:W-:Y:S01]  /*10110*/  IADD3 R0, R0, 0x39, RZ ;  /* 0x0000003900007810 */ /* 0x000fe20007ffe0ff */
[----:B------:R1:W-:Y:S01]  /*10120*/  STL [R1+0x94], R230 ;  /* 0x000094e601007387 */ /* 0x0003e20000100800 */
[----:B------:R-:W-:-:S02]  /*10130*/  FSEL R236, R32, -INF , !P2 ;  /* 0xff80000020ec7808 */ /* 0x000fc40005000000 */
[----:B------:R-:W-:Y:S01]  /*10140*/  FSEL R35, R35, -INF , !P1 ;  /* 0xff80000023237808 */ /* 0x000fe20004800000 */
[----:B------:R-:W-:Y:S01]  /*10150*/  STL [R1], R10 ;  /* 0x0000000a01007387 */ /* 0x000fe20000100800 */
[-C--:B------:R-:W-:Y:S02]  /*10160*/  ISETP.GE.AND P2, PT, R3, R230.reuse, PT ;  /* 0x000000e60300720c */ /* 0x080fe40003f46270 */
[-C--:B------:R-:W-:Y:S01]  /*10170*/  ISETP.GE.AND P1, PT, R2, R230.reuse, PT ;  /* 0x000000e60200720c */ /* 0x080fe20003f26270 */
[----:B------:R3:W-:Y:S01]  /*10180*/  STL [R1+0x98], R229 ;  /* 0x000098e501007387 */ /* 0x0007e20000100800 */
[----:B------:R-:W-:-:S03]  /*10190*/  ISETP.GE.AND P0, PT, R0, R230, PT ;  /* 0x000000e60000720c */ /* 0x000fc60003f06270 */
[----:B-1----:R-:W4:Y:S01]  /*101a0*/  LDL.LU R230, [R1] ;  /* 0x0000000001e67983 */ /* 0x002f220000300800 */
[----:B------:R-:W-:-:S04]  /*101b0*/  ISETP.LT.OR P2, PT, R3, R226, P2 ;  /* 0x000000e20300720c */ /* 0x000fc80001741670 */
[----:B------:R-:W-:Y:S02]  /*101c0*/  FSEL R33, R33, -INF , !P2 ;  /* 0xff80000021217808 */ /* 0x000fe40005000000 */
[C---:B------:R-:W-:Y:S01]  /*101d0*/  ISETP.GE.AND P2, PT, R3.reuse, R227, PT ;  /* 0x000000e30300720c */ /* 0x040fe20003f46270 */
[----:B------:R-:W-:Y:S01]  /*101e0*/  USHF.L.U32 UR4, UR29, 0x1, URZ ;  /* 0x000000011d047899 */ /* 0x000fe2000800063f */
[----:B------:R-:W-:Y:S02]  /*101f0*/  ISETP.LT.OR P1, PT, R2, R226, P1 ;  /* 0x000000e20200720c */ /* 0x000fe40000f21670 */
[----:B------:R-:W-:Y:S01]  /*10200*/  ISETP.LT.OR P2, PT, R3, R223, P2 ;  /* 0x000000df0300720c */ /* 0x000fe20001741670 */
[----:B------:R-:W-:Y:S02]  /*10210*/  IMAD.U32 R3, RZ, RZ, UR33 ;  /* 0x00000021ff037e24 */ /* 0x000fe4000f8e00ff */
[----:B------:R-:W-:Y:S01]  /*10220*/  IMAD.WIDE.U32 R240, R9, -0x326172a9, RZ ;  /* 0xcd9e8d5709f07825 */ /* 0x000fe200078e00ff */
[----:B------:R-:W-:-:S02]  /*10230*/  FSEL R234, R16, -INF , !P1 ;  /* 0xff80000010ea7808 */ /* 0x000fc40004800000 */
[----:B------:R-:W-:Y:S01]  /*10240*/  ISETP.GE.AND P1, PT, R2, R228, PT ;  /* 0x000000e40200720c */ /* 0x000fe20003f26270 */
[----:B------:R-:W-:Y:S01]  /*10250*/  IMAD.WIDE.U32 R232, R4, -0x326172a9, RZ ;  /* 0xcd9e8d5704e87825 */ /* 0x000fe200078e00ff */
[----:B------:R-:W-:Y:S02]  /*10260*/  ISETP.LT.OR P0, PT, R0, R226, P0 ;  /* 0x000000e20000720c */ /* 0x000fe40000701670 */
[----:B------:R-:W-:Y:S02]  /*10270*/  LOP3.LUT R4, R245, UR4, R3, 0x96, !PT ;  /* 0x00000004f5047c12 */ /* 0x000fe4000f8e9603 */
[----:B--2---:R-:W-:Y:S02]  /*10280*/  LOP3.LUT R3, R241, R5, RZ, 0x3c, !PT ;  /* 0x00000005f1037212 */ /* 0x004fe400078e3cff */
[----:B------:R-:W-:Y:S02]  /*10290*/  ISETP.LT.OR P1, PT, R2, R224, P1 ;  /* 0x000000e00200720c */ /* 0x000fe40000f21670 */
[----:B------:R-:W-:Y:S01]  /*102a0*/  FSEL R44, R17, -INF , !P0 ;  /* 0xff800000112c7808 */ /* 0x000fe20004000000 */
[----:B------:R-:W-:Y:S01]  /*102b0*/  IMAD.WIDE.U32 R212, R3, -0x2daee0ad, RZ ;  /* 0xd2511f5303d47825 */ /* 0x000fe200078e00ff */
[----:B------:R-:W-:-:S02]  /*102c0*/  ISETP.GE.AND P0, PT, R0, R228, PT ;  /* 0x000000e40000720c */ /* 0x000fc40003f06270 */
[----:B------:R-:W-:Y:S01]  /*102d0*/  FSEL R46, R64, -INF , !P1 ;  /* 0xff800000402e7808 */ /* 0x000fe20004800000 */
[----:B------:R-:W-:Y:S01]  /*102e0*/  IMAD.MOV.U32 R11, RZ, RZ, R7 ;  /* 0x000000ffff0b7224 */ /* 0x000fe200078e0007 */
[C---:B------:R-:W-:Y:S01]  /*102f0*/  ISETP.GE.AND P1, PT, R0.reuse, R229, PT ;  /* 0x000000e50000720c */ /* 0x040fe20003f26270 */
[----:B------:R-:W-:Y:S01]  /*10300*/  IMAD.MOV.U32 R12, RZ, RZ, R6 ;  /* 0x000000ffff0c7224 */ /* 0x000fe200078e0006 */
[----:B------:R-:W-:Y:S02]  /*10310*/  LOP3.LUT R7, R233, R5, RZ, 0x3c, !PT ;  /* 0x00000005e9077212 */ /* 0x000fe400078e3cff */
[----:B------:R-:W-:Y:S02]  /*10320*/  ISETP.LT.OR P0, PT, R0, R224, P0 ;  /* 0x000000e00000720c */ /* 0x000fe40000701670 */
[----:B------:R-:W-:Y:S01]  /*10330*/  LOP3.LUT R6, R213, UR15, R244, 0x96, !PT ;  /* 0x0000000fd5067c12 */ /* 0x000fe2000f8e96f4 */
[----:B------:R-:W-:Y:S01]  /*10340*/  IMAD.WIDE.U32 R4, R4, -0x326172a9, RZ ;  /* 0xcd9e8d5704047825 */ /* 0x000fe200078e00ff */
[----:B------:R-:W-:-:S02]  /*10350*/  ISETP.LT.OR P1, PT, R0, R225, P1 ;  /* 0x000000e10000720c */ /* 0x000fc40000f21670 */
[----:B---3--:R-:W-:Y:S01]  /*10360*/  FSEL R229, R65, -INF , !P0 ;  /* 0xff80000041e57808 */ /* 0x008fe20004000000 */
[----:B------:R-:W-:Y:S01]  /*10370*/  IMAD.WIDE.U32 R178, R7, -0x2daee0ad, RZ ;  /* 0xd2511f5307b27825 */ /* 0x000fe200078e00ff */
[-C--:B------:R-:W-:Y:S02]  /*10380*/  ISETP.GE.AND P0, PT, R0, R227.reuse, PT ;  /* 0x000000e30000720c */ /* 0x080fe40003f06270 */
[----:B------:R-:W-:Y:S01]  /*10390*/  FSEL R43, R19, -INF , !P1 ;  /* 0xff800000132b7808 */ /* 0x000fe20004800000 */
[----:B------:R-:W-:Y:S01]  /*103a0*/  IMAD.WIDE.U32 R176, R6, -0x326172a9, RZ ;  /* 0xcd9e8d5706b07825 */ /* 0x000fe200078e00ff */
[----:B------:R-:W-:Y:S02]  /*103b0*/  FMNMX.FTZ R6, R250, R20, !PT ;  /* 0x00000014fa067209 */ /* 0x000fe40007810000 */
[----:B------:R-:W-:Y:S01]  /*103c0*/  ISETP.GE.AND P1, PT, R2, R227, PT ;  /* 0x000000e30200720c */ /* 0x000fe20003f26270 */
[----:B------:R-:W-:Y:S01]  /*103d0*/  IMAD.MOV.U32 R9, RZ, RZ, R8 ;  /* 0x000000ffff097224 */ /* 0x000fe200078e0008 */
[----:B------:R-:W-:-:S02]  /*103e0*/  LOP3.LUT R3, R5, UR16, R240, 0x96, !PT ;  /* 0x0000001005037c12 */ /* 0x000fc4000f8e96f0 */
[-C--:B------:R-:W-:Y:S02]  /*103f0*/  ISETP.LT.OR P0, PT, R0, R223.reuse, P0 ;  /* 0x000000df0000720c */ /* 0x080fe40000701670 */
[----:B------:R-:W-:Y:S02]  /*10400*/  LOP3.LUT R0, R179, UR15, R244, 0x96, !PT ;  /* 0x0000000fb3007c12 */ /* 0x000fe4000f8e96f4 */
[----:B------:R-:W-:Y:S02]  /*10410*/  LOP3.LUT R8, R5, UR16, R232, 0x96, !PT ;  /* 0x0000001005087c12 */ /* 0x000fe4000f8e96e8 */
[----:B------:R-:W-:Y:S01]  /*10420*/  FMNMX.FTZ R6, R21, R6, !PT ;  /* 0x0000000615067209 */ /* 0x000fe20007810000 */
[----:B------:R-:W-:Y:S01]  /*10430*/  IMAD.MOV.U32 R213, RZ, RZ, R12 ;  /* 0x000000ffffd57224 */ /* 0x000fe200078e000c */
[----:B------:R-:W-:Y:S01]  /*10440*/  ISETP.LT.OR P1, PT, R2, R223, P1 ;  /* 0x000000df0200720c */ /* 0x000fe20000f21670 */
[----:B------:R-:W-:Y:S01]  /*10450*/  IMAD.WIDE.U32 R2, R3, -0x2daee0ad, RZ ;  /* 0xd2511f5303027825 */ /* 0x000fe200078e00ff */
[----:B------:R-:W-:-:S03]  /*10460*/  LOP3.LUT R12, R177, UR14, R4, 0x96, !PT ;  /* 0x0000000eb10c7c12 */ /* 0x000fc6000f8e9604 */
[----:B------:R-:W-:Y:S02]  /*10470*/  IMAD.MOV.U32 R101, RZ, RZ, R9 ;  /* 0x000000ffff657224 */ /* 0x000fe400078e0009 */
[----:B------:R-:W-:Y:S01]  /*10480*/  IMAD.WIDE.U32 R48, R0, -0x326172a9, RZ ;  /* 0xcd9e8d5700307825 */ /* 0x000fe200078e00ff */
[----:B------:R-:W-:-:S03]  /*10490*/  FMNMX.FTZ R0, R22, R6, !PT ;  /* 0x0000000616007209 */ /* 0x000fc60007810000 */
[----:B------:R-:W-:Y:S01]  /*104a0*/  IMAD.WIDE.U32 R8, R8, -0x2daee0ad, RZ ;  /* 0xd2511f5308087825 */ /* 0x000fe200078e00ff */
[----:B------:R-:W-:Y:S02]  /*104b0*/  LOP3.LUT R10, R3, UR13, R212, 0x96, !PT ;  /* 0x0000000d030a7c12 */ /* 0x000fe4000f8e96d4 */
[----:B------:R-:W-:Y:S01]  /*104c0*/  LOP3.LUT R4, R49, UR14, R4, 0x96, !PT ;  /* 0x0000000e31047c12 */ /* 0x000fe2000f8e9604 */
[----:B------:R-:W-:Y:S01]  /*104d0*/  IMAD.WIDE.U32 R12, R12, -0x2daee0ad, RZ ;  /* 0xd2511f530c0c7825 */ /* 0x000fe200078e00ff */
[----:B------:R-:W-:Y:S02]  /*104e0*/  FMNMX.FTZ R0, R24, R0, !PT ;  /* 0x0000000018007209 */ /* 0x000fe40007810000 */
[----:B------:R-:W-:Y:S01]  /*104f0*/  LOP3.LUT R3, R9, UR13, R178, 0x96, !PT ;  /* 0x0000000d09037c12 */ /* 0x000fe2000f8e96b2 */
[----:B------:R-:W-:Y:S01]  /*10500*/  IMAD.MOV.U32 R100, RZ, RZ, R11 ;  /* 0x000000ffff647224 */ /* 0x000fe200078e000b */
[----:B------:R-:W-:Y:S01]  /*10510*/  FMNMX.FTZ R0, R186, R0, !PT ;  /* 0x00000000ba007209 */ /* 0x000fe20007810000 */
[----:B------:R-:W-:Y:S01]  /*10520*/  IMAD.WIDE.U32 R10, R10, -0x326172a9, RZ ;  /* 0xcd9e8d570a0a7825 */ /* 0x000fe200078e00ff */
[----:B------:R-:W-:-:S03]  /*10530*/  LOP3.LUT R14, R13, UR11, R2, 0x96, !PT ;  /* 0x0000000b0d0e7c12 */ /* 0x000fc6000f8e9602 */
[----:B------:R-:W-:Y:S01]  /*10540*/  IMAD.WIDE.U32 R4, R4, -0x2daee0ad, RZ ;  /* 0xd2511f5304047825 */ /* 0x000fe200078e00ff */
[----:B------:R-:W-:-:S03]  /*10550*/  FMNMX.FTZ R0, R184, R0, !PT ;  /* 0x00000000b8007209 */ /* 0x000fc60007810000 */
[----:B------:R-:W-:Y:S01]  /*10560*/  IMAD.WIDE.U32 R2, R3, -0x326172a9, RZ ;  /* 0xcd9e8d5703027825 */ /* 0x000fe200078e00ff */
[----:B------:R-:W-:Y:S02]  /*10570*/  LOP3.LUT R6, R11, UR12, R176, 0x96, !PT ;  /* 0x0000000c0b067c12 */ /* 0x000fe4000f8e96b0 */
[----:B------:R-:W-:Y:S02]  /*10580*/  LOP3.LUT R11, R5, UR11, R8, 0x96, !PT ;  /* 0x0000000b050b7c12 */ /* 0x000fe4000f8e9608 */
[----:B------:R-:W-:Y:S02]  /*10590*/  LOP3.LUT R8, R3, UR12, R48, 0x96, !PT ;  /* 0x0000000c03087c12 */ /* 0x000fe4000f8e9630 */
[----:B------:R-:W-:Y:S01]  /*105a0*/  FMNMX.FTZ R3, R182, R0, !PT ;  /* 0x00000000b6037209 */ /* 0x000fe20007810000 */
[----:B------:R-:W-:Y:S01]  /*105b0*/  IMAD.WIDE.U32 R14, R14, -0x326172a9, RZ ;  /* 0xcd9e8d570e0e7825 */ /* 0x000fe200078e00ff */
[----:B------:R-:W-:Y:S02]  /*105c0*/  FMNMX.FTZ R0, R249, R23, !PT ;  /* 0x00000017f9007209 */ /* 0x000fe40007810000 */
[----:B------:R-:W-:-:S02]  /*105d0*/  FMNMX.FTZ R3, R180, R3, !PT ;  /* 0x00000003b4037209 */ /* 0x000fc40007810000 */
[----:B------:R-:W-:Y:S01]  /*105e0*/  FMNMX.FTZ R0, R25, R0, !PT ;  /* 0x0000000019007209 */ /* 0x000fe20007810000 */
[----:B------:R-:W-:Y:S01]  /*105f0*/  IMAD.WIDE.U32 R8, R8, -0x2daee0ad, RZ ;  /* 0xd2511f5308087825 */ /* 0x000fe200078e00ff */
[----:B------:R-:W-:Y:S02]  /*10600*/  LOP3.LUT R5, R15, UR10, R10, 0x96, !PT ;  /* 0x0000000a0f057c12 */ /* 0x000fe4000f8e960a */
[----:B------:R-:W-:Y:S01]  /*10610*/  FMNMX.FTZ R0, R26, R0, !PT ;  /* 0x000000001a007209 */ /* 0x000fe20007810000 */
[----:B------:R-:W-:Y:S01]  /*10620*/  IMAD.WIDE.U32 R10, R11, -0x326172a9, RZ ;  /* 0xcd9e8d570b0a7825 */ /* 0x000fe200078e00ff */
[----:B------:R-:W-:Y:S02]  /*10630*/  FMNMX.FTZ R3, R242, R3, !PT ;  /* 0x00000003f2037209 */ /* 0x000fe40007810000 */
[----:B------:R-:W-:Y:S01]  /*10640*/  LOP3.LUT R9, R9, UR9, R4, 0x96, !PT ;  /* 0x0000000909097c12 */ /* 0x000fe2000f8e9604 */
[----:B------:R-:W-:Y:S01]  /*10650*/  IMAD.WIDE.U32 R6, R6, -0x2daee0ad, RZ ;  /* 0xd2511f5306067825 */ /* 0x000fe200078e00ff */
[----:B------:R-:W-:-:S02]  /*10660*/  LOP3.LUT R4, R11, UR10, R2, 0x96, !PT ;  /* 0x0000000a0b047c12 */ /* 0x000fc4000f8e9602 */
[----:B------:R-:W-:Y:S02]  /*10670*/  FMNMX.FTZ R0, R27, R0, !PT ;  /* 0x000000001b007209 */ /* 0x000fe40007810000 */
[----:B------:R-:W-:Y:S01]  /*10680*/  FMNMX.FTZ R2, R45, R3, !PT ;  /* 0x000000032d027209 */ /* 0x000fe20007810000 */
[----:B------:R-:W-:Y:S01]  /*10690*/  IMAD.WIDE.U32 R58, R5, -0x2daee0ad, RZ ;  /* 0xd2511f53053a7825 */ /* 0x000fe200078e00ff */
[----:B------:R-:W-:Y:S02]  /*106a0*/  FMNMX.FTZ R3, R248, R29, !PT ;  /* 0x0000001df8037209 */ /* 0x000fe40007810000 */
[----:B------:R-:W-:Y:S02]  /*106b0*/  FMNMX.FTZ R0, R187, R0, !PT ;  /* 0x00000000bb007209 */ /* 0x000fe40007810000 */
[----:B------:R-:W-:Y:S02]  /*106c0*/  LOP3.LUT R7, R7, UR9, R12, 0x96, !PT ;  /* 0x0000000907077c12 */ /* 0x000fe4000f8e960c */
[----:B------:R-:W-:-:S02]  /*106d0*/  FMNMX.FTZ R2, R238, R2, !PT ;  /* 0x00000002ee027209 */ /* 0x000fc40007810000 */
[----:B------:R-:W-:Y:S02]  /*106e0*/  FMNMX.FTZ R3, R38, R3, !PT ;  /* 0x0000000326037209 */ /* 0x000fe40007810000 */
[----:B------:R-:W-:Y:S02]  /*106f0*/  FMNMX.FTZ R0, R185, R0, !PT ;  /* 0x00000000b9007209 */ /* 0x000fe40007810000 */
[----:B------:R-:W-:Y:S01]  /*10700*/  LOP3.LUT R5, R59, UR7, R6, 0x96, !PT ;  /* 0x000000073b057c12 */ /* 0x000fe2000f8e9606 */
[----:B------:R-:W-:Y:S01]  /*10710*/  IMAD.WIDE.U32 R6, R7, -0x326172a9, RZ ;  /* 0xcd9e8d5707067825 */ /* 0x000fe200078e00ff */
[----:B------:R-:W-:Y:S02]  /*10720*/  FMNMX.FTZ R2, R41, R2, !PT ;  /* 0x0000000229027209 */ /* 0x000fe40007810000 */
[----:B------:R-:W-:Y:S02]  /*10730*/  FMNMX.FTZ R3, R37, R3, !PT ;  /* 0x0000000325037209 */ /* 0x000fe40007810000 */
[----:B------:R-:W-:-:S02]  /*10740*/  FMNMX.FTZ R0, R183, R0, !PT ;  /* 0x00000000b7007209 */ /* 0x000fc40007810000 */
[----:B------:R-:W-:Y:S01]  /*10750*/  FMNMX.FTZ R2, R236, R2, !PT ;  /* 0x00000002ec027209 */ /* 0x000fe20007810000 */
[----:B------:R-:W-:Y:S01]  /*10760*/  IMAD.WIDE.U32 R50, R4, -0x2daee0ad, RZ ;  /* 0xd2511f5304327825 */ /* 0x000fe200078e00ff */
[----:B------:R-:W-:Y:S02]  /*10770*/  LOP3.LUT R59, R7, UR8, R14, 0x96, !PT ;  /* 0x00000008073b7c12 */ /* 0x000fe4000f8e960e */
[----:B------:R-:W-:Y:S02]  /*10780*/  FMNMX.FTZ R3, R36, R3, !PT ;  /* 0x0000000324037209 */ /* 0x000fe40007810000 */
[----:B------:R-:W-:Y:S02]  /*10790*/  FMNMX.FTZ R7, R181, R0, !PT ;  /* 0x00000000b5077209 */ /* 0x000fe40007810000 */
[----:B------:R-:W-:Y:S02]  /*107a0*/  FMNMX.FTZ R2, R33, R2, !PT ;  /* 0x0000000221027209 */ /* 0x000fe40007810000 */
[----:B------:R-:W-:-:S02]  /*107b0*/  FMNMX.FTZ R0, R188, R3, !PT ;  /* 0x00000003bc007209 */ /* 0x000fc40007810000 */
[----:B------:R-:W-:Y:S01]  /*107c0*/  LOP3.LUT R11, R51, UR7, R8, 0x96, !PT ;  /* 0x00000007330b7c12 */ /* 0x000fe2000f8e9608 */
[----:B------:R-:W-:Y:S01]  /*107d0*/  IMAD.WIDE.U32 R8, R9, -0x326172a9, RZ ;  /* 0xcd9e8d5709087825 */ /* 0x000fe200078e00ff */
[----:B------:R-:W-:Y:S02]  /*107e0*/  FMNMX.FTZ R3, R211, R7, !PT ;  /* 0x00000007d3037209 */ /* 0x000fe40007810000 */
[----:B------:R-:W-:Y:S01]  /*107f0*/  FMNMX.FTZ R2, R234, R2, !PT ;  /* 0x00000002ea027209 */ /* 0x000fe20007810000 */
[----:B------:R-:W-:Y:S01]  /*10800*/  IMAD.WIDE.U32 R4, R5, -0x326172a9, RZ ;  /* 0xcd9e8d5705047825 */ /* 0x000fe200078e00ff */
[----:B------:R-:W-:Y:S02]  /*10810*/  FMNMX.FTZ R7, R189, R0, !PT ;  /* 0x00000000bd077209 */ /* 0x000fe40007810000 */
[----:B------:R-:W-:Y:S02]  /*10820*/  FMNMX.FTZ R0, R47, R3, !PT ;  /* 0x000000032f007209 */ /* 0x000fe40007810000 */
[----:B------:R-:W-:-:S02]  /*10830*/  FMNMX.FTZ R105, R44, R2, !PT ;  /* 0x000000022c697209 */ /* 0x000fc40007810000 */
[----:B------:R-:W-:Y:S02]  /*10840*/  LOP3.LUT R51, R9, UR8, R10, 0x96, !PT ;  /* 0x0000000809337c12 */ /* 0x000fe4000f8e960a */
[----:B------:R-:W-:Y:S02]  /*10850*/  LOP3.LUT R6, R5, UR17, R6, 0x96, !PT ;  /* 0x0000001105067c12 */ /* 0x000fe4000f8e9606 */
[----:B------:R-:W-:Y:S01]  /*10860*/  LOP3.LUT R9, R4, 0xffff, RZ, 0xc0, !PT ;  /* 0x0000ffff04097812 */ /* 0x000fe200078ec0ff */
[----:B------:R-:W-:Y:S01]  /*10870*/  IMAD.WIDE.U32 R2, R11, -0x326172a9, RZ ;  /* 0xcd9e8d570b027825 */ /* 0x000fe200078e00ff */
[----:B------:R-:W-:Y:S01]  /*10880*/  FMNMX.FTZ R5, R235, R0, !PT ;  /* 0x00000000eb057209 */ /* 0x000fe20007810000 */
[----:B------:R-:W1:Y:S03]  /*10890*/  SHFL.BFLY PT, R12, R105, 0x2, 0x1f ;  /* 0x0c401f00690c7f89 */ /* 0x000e6600000e0000 */
[----:B------:R-:W-:-:S02]  /*108a0*/  FMNMX.FTZ R5, R201, R5, !PT ;  /* 0x00000005c9057209 */ /* 0x000fc40007810000 */
[----:B------:R-:W-:Y:S02]  /*108b0*/  LOP3.LUT R0, R3, UR17, R8, 0x96, !PT ;  /* 0x0000001103007c12 */ /* 0x000fe4000f8e9608 */
[----:B------:R-:W-:Y:S02]  /*108c0*/  LOP3.LUT R8, R2, 0xffff, RZ, 0xc0, !PT ;  /* 0x0000ffff02087812 */ /* 0x000fe400078ec0ff */
[----:B------:R-:W-:Y:S02]  /*108d0*/  FMNMX.FTZ R3, R34, R5, !PT ;  /* 0x0000000522037209 */ /* 0x000fe40007810000 */
[----:B------:R-:W-:Y:S02]  /*108e0*/  LOP3.LUT R14, R2, 0xff, RZ, 0xc0, !PT ;  /* 0x000000ff020e7812 */ /* 0x000fe400078ec0ff */
[--C-:B------:R-:W-:Y:S02]  /*108f0*/  SHF.R.U32.HI R15, RZ, 0x10, R2.reuse ;  /* 0x00000010ff0f7819 */ /* 0x100fe40000011602 */
[----:B------:R-:W-:-:S02]  /*10900*/  SHF.R.U32.HI R16, RZ, 0x18, R2 ;  /* 0x00000018ff107819 */ /* 0x000fc40000011602 */
[----:B------:R-:W-:Y:S02]  /*10910*/  FMNMX.FTZ R2, R35, R3, !PT ;  /* 0x0000000323027209 */ /* 0x000fe40007810000 */
[----:B------:R-:W-:Y:S02]  /*10920*/  FMNMX.FTZ R3, R231, R39, !PT ;  /* 0x00000027e7037209 */ /* 0x000fe40007810000 */
[----:B------:R-:W-:Y:S02]  /*10930*/  LOP3.LUT R10, R4, 0xff, RZ, 0xc0, !PT ;  /* 0x000000ff040a7812 */ /* 0x000fe400078ec0ff */
[--C-:B------:R-:W-:Y:S02]  /*10940*/  SHF.R.U32.HI R11, RZ, 0x10, R4.reuse ;  /* 0x00000010ff0b7819 */ /* 0x100fe40000011604 */
[----:B------:R-:W-:Y:S02]  /*10950*/  SHF.R.U32.HI R13, RZ, 0x18, R4 ;  /* 0x00000018ff0d7819 */ /* 0x000fe40000011604 */
        /* <DEDUP_REMOVED lines=10> */
[----:B------:R-:W-:Y:S02]  /*10a00*/  SHF.R.U32.HI R5, RZ, 0x8, R9 ;  /* 0x00000008ff057819 */ /* 0x000fe40000011609 */
[----:B------:R-:W-:Y:S02]  /*10a10*/  FMNMX.FTZ R4, R192, R4, !PT ;  /* 0x00000004c0047209 */ /* 0x000fe40007810000 */
[----:B------:R-:W-:Y:S02]  /*10a20*/  FMNMX.FTZ R3, R199, R3, !PT ;  /* 0x00000003c7037209 */ /* 0x000fe40007810000 */
[----:B------:R-:W-:-:S02]  /*10a30*/  PRMT R10, R10, 0x5410, R5 ;  /* 0x000054100a0a7816 */ /* 0x000fc40000000005 */
[----:B------:R-:W-:Y:S02]  /*10a40*/  FMNMX.FTZ R103, R193, R4, !PT ;  /* 0x00000004c1677209 */ /* 0x000fe40007810000 */
[----:B------:R-:W-:Y:S02]  /*10a50*/  FMNMX.FTZ R3, R196, R3, !PT ;  /* 0x00000003c4037209 */ /* 0x000fe40007810000 */
[----:B------:R-:W-:Y:S02]  /*10a60*/  FMNMX.FTZ R103, R215, R103, !PT ;  /* 0x00000067d7677209 */ /* 0x000fe40007810000 */
[----:B------:R-:W-:Y:S02]  /*10a70*/  FMNMX.FTZ R3, R197, R3, !PT ;  /* 0x00000003c5037209 */ /* 0x000fe40007810000 */
[----:B------:R-:W-:Y:S02]  /*10a80*/  FMNMX.FTZ R103, R222, R103, !PT ;  /* 0x00000067de677209 */ /* 0x000fe40007810000 */
[----:B------:R-:W-:-:S02]  /*10a90*/  FSEL R179, R111, -INF , !P6 ;  /* 0xff8000006fb37808 */ /* 0x000fc40007000000 */
[----:B------:R-:W-:Y:S02]  /*10aa0*/  FMNMX.FTZ R3, R210, R3, !PT ;  /* 0x00000003d2037209 */ /* 0x000fe40007810000 */
[----:B------:R-:W-:Y:S02]  /*10ab0*/  FMNMX.FTZ R103, R46, R103, !PT ;  /* 0x000000672e677209 */ /* 0x000fe40007810000 */
[----:B------:R-:W-:Y:S02]  /*10ac0*/  FSEL R194, R194, -INF , !P5 ;  /* 0xff800000c2c27808 */ /* 0x000fe40006800000 */
[----:B------:R-:W-:Y:S02]  /*10ad0*/  FMNMX.FTZ R3, R179, R3, !PT ;  /* 0x00000003b3037209 */ /* 0x000fe40007810000 */
[----:B------:R-:W-:Y:S02]  /*10ae0*/  FMNMX.FTZ R103, R229, R103, !PT ;  /* 0x00000067e5677209 */ /* 0x000fe40007810000 */
[----:B------:R-:W-:-:S02]  /*10af0*/  FSEL R195, R195, -INF , !P4 ;  /* 0xff800000c3c37808 */ /* 0x000fc40006000000 */
[----:B------:R-:W-:Y:S02]  /*10b00*/  FMNMX.FTZ R3, R194, R3, !PT ;  /* 0x00000003c2037209 */ /* 0x000fe40007810000 */
[----:B-1----:R-:W-:Y:S02]  /*10b10*/  FMNMX.FTZ R105, R105, R7, !PT ;  /* 0x0000000769697209 */ /* 0x002fe40007810000 */
[----:B------:R-:W-:Y:S01]  /*10b20*/  SHFL.BFLY PT, R7, R103, 0x2, 0x1f ;  /* 0x0c401f0067077f89 */ /* 0x000fe200000e0000 */
[----:B------:R-:W-:Y:S02]  /*10b30*/  FSEL R246, R106, -INF , !P3 ;  /* 0xff8000006af67808 */ /* 0x000fe40005800000 */
[----:B------:R-:W-:Y:S02]  /*10b40*/  FMNMX.FTZ R3, R195, R3, !PT ;  /* 0x00000003c3037209 */ /* 0x000fe40007810000 */
[----:B------:R-:W-:Y:S02]  /*10b50*/  FSEL R244, R107, -INF , !P2 ;  /* 0xff8000006bf47808 */ /* 0x000fe40005000000 */
[----:B------:R-:W-:Y:S01]  /*10b60*/  FMNMX.FTZ R3, R246, R3, !PT ;  /* 0x00000003f6037209 */ /* 0x000fe20007810000 */
[----:B------:R-:W-:Y:S01]  /*10b70*/  IMAD.MOV.U32 R200, RZ, RZ, R252 ;  /* 0x000000ffffc87224 */ /* 0x000fe200078e00fc */
[----:B------:R-:W-:-:S02]  /*10b80*/  FSEL R252, R66, -INF , !P1 ;  /* 0xff80000042fc7808 */ /* 0x000fc40004800000 */
[----:B----4-:R-:W-:-:S04]  /*10b90*/  FMNMX.FTZ R2, R230, R2, !PT ;  /* 0x00000002e6027209 */ /* 0x010fc80007810000 */
[----:B------:R-:W-:-:S05]  /*10ba0*/  FMNMX.FTZ R2, R43, R2, !PT ;  /* 0x000000022b027209 */ /* 0x000fca0007810000 */
[----:B------:R-:W1:Y:S01]  /*10bb0*/  SHFL.BFLY PT, R5, R2, 0x2, 0x1f ;  /* 0x0c401f0002057f89 */ /* 0x000e6200000e0000 */
[----:B------:R-:W-:Y:S02]  /*10bc0*/  FMNMX.FTZ R3, R244, R3, !PT ;  /* 0x00000003f4037209 */ /* 0x000fe40007810000 */
[----:B------:R-:W-:Y:S02]  /*10bd0*/  FSEL R247, R67, -INF , !P0 ;  /* 0xff80000043f77808 */ /* 0x000fe40004000000 */
[----:B------:R-:W-:-:S04]  /*10be0*/  FMNMX.FTZ R102, R252, R3, !PT ;  /* 0x00000003fc667209 */ /* 0x000fc80007810000 */
[----:B------:R-:W-:Y:S02]  /*10bf0*/  FMNMX.FTZ R102, R247, R102, !PT ;  /* 0x00000066f7667209 */ /* 0x000fe40007810000 */
[----:B-1----:R-:W-:-:S05]  /*10c00*/  FMNMX.FTZ R2, R2, R5, !PT ;  /* 0x0000000502027209 */ /* 0x002fca0007810000 */
[----:B------:R-:W1:Y:S01]  /*10c10*/  SHFL.BFLY PT, R104, R2, 0x1, 0x1f ;  /* 0x0c201f0002687f89 */ /* 0x000e6200000e0000 */
[----:B------:R-:W-:Y:S01]  /*10c20*/  LOP3.LUT R5, R15, 0xff, RZ, 0xc0, !PT ;  /* 0x000000ff0f057812 */ /* 0x000fe200078ec0ff */
[----:B------:R-:W-:Y:S01]  /*10c30*/  FMUL.FTZ R31, R105, c[0x0][0x23c] ;  /* 0x00008f00691f7a20 */ /* 0x000fe20000410000 */
[----:B------:R-:W-:Y:S02]  /*10c40*/  LOP3.LUT R4, R11, 0xff, RZ, 0xc0, !PT ;  /* 0x000000ff0b047812 */ /* 0x000fe400078ec0ff */
[----:B------:R-:W-:Y:S02]  /*10c50*/  PRMT R18, R5, 0x5410, R16 ;  /* 0x0000541005127816 */ /* 0x000fe40000000010 */
[----:B------:R-:W2:Y:S01]  /*10c60*/  SHFL.BFLY PT, R5, R102, 0x2, 0x1f ;  /* 0x0c401f0066057f89 */ /* 0x000ea200000e0000 */
[----:B------:R-:W-:Y:S02]  /*10c70*/  FSETP.NEU.FTZ.AND P5, PT, R105, -INF , PT ;  /* 0xff8000006900780b */ /* 0x000fe40003fbd000 */
[----:B------:R-:W-:-:S02]  /*10c80*/  FMNMX.FTZ R103, R103, R7, !PT ;  /* 0x0000000767677209 */ /* 0x000fc40007810000 */
[----:B------:R-:W-:Y:S02]  /*10c90*/  PRMT R11, R4, 0x5410, R13 ;  /* 0x00005410040b7816 */ /* 0x000fe4000000000d */
[----:B------:R-:W-:Y:S01]  /*10ca0*/  SHF.R.U32.HI R4, RZ, 0x8, R8 ;  /* 0x00000008ff047819 */ /* 0x000fe20000011608 */
[----:B------:R-:W3:Y:S01]  /*10cb0*/  SHFL.BFLY PT, R7, R103, 0x1, 0x1f ;  /* 0x0c201f0067077f89 */ /* 0x000ee200000e0000 */
[----:B------:R-:W-:Y:S02]  /*10cc0*/  FSEL R31, R31, RZ, P5 ;  /* 0x000000ff1f1f7208 */ /* 0x000fe40002800000 */
[----:B------:R-:W-:-:S03]  /*10cd0*/  PRMT R14, R14, 0x5410, R4 ;  /* 0x000054100e0e7816 */ /* 0x000fc60000000004 */
[----:B------:R-:W-:Y:S01]  /*10ce0*/  FFMA.FTZ R4, R20, c[0x0][0x23c], -R31 ;  /* 0x00008f0014047a23 */ /* 0x000fe2000001081f */
[----:B-1----:R-:W-:-:S03]  /*10cf0*/  FMNMX.FTZ R104, R2, R104, !PT ;  /* 0x0000006802687209 */ /* 0x002fc60007810000 */
[----:B------:R1:W-:Y:S01]  /*10d00*/  MUFU.EX2 R19, R4 ;  /* 0x0000000400137308 */ /* 0x0003e20000000800 */
[----:B------:R-:W-:Y:S01]  /*10d10*/  FFMA.FTZ R2, R22, c[0x0][0x23c], -R31 ;  /* 0x00008f0016027a23 */ /* 0x000fe2000001081f */
[----:B------:R-:W-:Y:S01]  /*10d20*/  LOP3.LUT R3, R6, 0xffff, RZ, 0xc0, !PT ;  /* 0x0000ffff06037812 */ /* 0x000fe200078ec0ff */
[C---:B------:R-:W-:Y:S01]  /*10d30*/  FMUL.FTZ R30, R104.reuse, c[0x0][0x23c] ;  /* 0x00008f00681e7a20 */ /* 0x040fe20000410000 */
[----:B------:R-:W-:-:S04]  /*10d40*/  FSETP.NEU.FTZ.AND P2, PT, R104, -INF , PT ;  /* 0xff8000006800780b */ /* 0x000fc80003f5d000 */
[----:B------:R4:W-:Y:S01]  /*10d50*/  MUFU.EX2 R110, R2 ;  /* 0x00000002006e7308 */ /* 0x0009e20000000800 */
[----:B------:R-:W-:Y:S01]  /*10d60*/  FSEL R30, R30, RZ, P2 ;  /* 0x000000ff1e1e7208 */ /* 0x000fe20001000000 */
[----:B-1----:R-:W-:-:S06]  /*10d70*/  FFMA.FTZ R4, R21, c[0x0][0x23c], -R31 ;  /* 0x00008f0015047a23 */ /* 0x002fcc000001081f */
[----:B------:R1:W-:Y:S01]  /*10d80*/  MUFU.EX2 R32, R4 ;  /* 0x0000000400207308 */ /* 0x0003e20000000800 */
[----:B--2---:R-:W-:Y:S02]  /*10d90*/  FMNMX.FTZ R102, R102, R5, !PT ;  /* 0x0000000566667209 */ /* 0x004fe40007810000 */
[----:B----4-:R-:W-:-:S03]  /*10da0*/  LOP3.LUT R2, R6, 0xff, RZ, 0xc0, !PT ;  /* 0x000000ff06027812 */ /* 0x010fc600078ec0ff */
[----:B------:R-:W2:Y:S01]  /*10db0*/  SHFL.BFLY PT, R5, R102, 0x1, 0x1f ;  /* 0x0c201f0066057f89 */ /* 0x000ea200000e0000 */
[----:B-1----:R-:W-:Y:S01]  /*10dc0*/  SHF.R.U32.HI R4, RZ, 0x8, R3 ;  /* 0x00000008ff047819 */ /* 0x002fe20000011603 */
[----:B------:R-:W-:-:S03]  /*10dd0*/  FFMA.FTZ R3, R24, c[0x0][0x23c], -R31 ;  /* 0x00008f0018037a23 */ /* 0x000fc6000001081f */
[----:B------:R-:W-:Y:S01]  /*10de0*/  PRMT R8, R2, 0x5410, R4 ;  /* 0x0000541002087816 */ /* 0x000fe20000000004 */
[----:B------:R1:W4:Y:S01]  /*10df0*/  MUFU.EX2 R239, R3 ;  /* 0x0000000300ef7308 */ /* 0x0003220000000800 */
[----:B------:R-:W-:Y:S01]  /*10e00*/  FFMA.FTZ R2, R23, c[0x0][0x23c], -R30 ;  /* 0x00008f0017027a23 */ /* 0x000fe2000001081e */
[----:B---3--:R-:W-:Y:S01]  /*10e10*/  FMNMX.FTZ R103, R103, R7, !PT ;  /* 0x0000000767677209 */ /* 0x008fe20007810000 */
[----:B------:R-:W-:Y:S05]  /*10e20*/  LDSM.16.MT88.4 R20, [R218+0x9000] ;  /* 0x00900000da14783b */ /* 0x000fea0000004200 */
[----:B------:R3:W-:Y:S01]  /*10e30*/  MUFU.EX2 R108, R2 ;  /* 0x00000002006c7308 */ /* 0x0007e20000000800 */
[----:B-1----:R-:W-:-:S02]  /*10e40*/  SHF.R.U32.HI R3, RZ, 0x10, R6 ;  /* 0x00000010ff037819 */ /* 0x002fc40000011606 */
[----:B------:R-:W-:Y:S01]  /*10e50*/  SHF.R.U32.HI R6, RZ, 0x18, R6 ;  /* 0x00000018ff067819 */ /* 0x000fe20000011606 */
[----:B------:R-:W-:Y:S01]  /*10e60*/  FMUL.FTZ R28, R103, c[0x0][0x23c] ;  /* 0x00008f00671c7a20 */ /* 0x000fe20000410000 */
[----:B---3--:R-:W-:Y:S01]  /*10e70*/  LOP3.LUT R2, R3, 0xff, RZ, 0xc0, !PT ;  /* 0x000000ff03027812 */ /* 0x008fe200078ec0ff */
[----:B------:R-:W-:Y:S01]  /*10e80*/  FFMA.FTZ R3, R25, c[0x0][0x23c], -R30 ;  /* 0x00008f0019037a23 */ /* 0x000fe2000001081e */
[----:B------:R-:W-:Y:S02]  /*10e90*/  FSETP.NEU.FTZ.AND P1, PT, R103, -INF , PT ;  /* 0xff8000006700780b */ /* 0x000fe40003f3d000 */
[----:B------:R-:W-:Y:S01]  /*10ea0*/  PRMT R6, R2, 0x5410, R6 ;  /* 0x0000541002067816 */ /* 0x000fe20000000006 */
[----:B------:R1:W-:Y:S01]  /*10eb0*/  MUFU.EX2 R214, R3 ;  /* 0x0000000300d67308 */ /* 0x0003e20000000800 */
[----:B------:R-:W-:Y:S02]  /*10ec0*/  LOP3.LUT R2, R0, 0xffff, RZ, 0xc0, !PT ;  /* 0x0000ffff00027812 */ /* 0x000fe400078ec0ff */
[----:B------:R-:W-:-:S02]  /*10ed0*/  FSEL R28, R28, RZ, P1 ;  /* 0x000000ff1c1c7208 */ /* 0x000fc40000800000 */
[----:B------:R-:W-:Y:S02]  /*10ee0*/  SHF.R.U32.HI R4, RZ, 0x8, R2 ;  /* 0x00000008ff047819 */ /* 0x000fe40000011602 */
[----:B------:R-:W-:Y:S01]  /*10ef0*/  LOP3.LUT R2, R0, 0xff, RZ, 0xc0, !PT ;  /* 0x000000ff00027812 */ /* 0x000fe200078ec0ff */
[----:B-1----:R-:W-:-:S03]  /*10f00*/  FFMA.FTZ R3, R26, c[0x0][0x23c], -R30 ;  /* 0x00008f001a037a23 */ /* 0x002fc6000001081e */
[----:B------:R-:W-:Y:S01]  /*10f10*/  PRMT R17, R2, 0x5410, R4 ;  /* 0x0000541002117816 */ /* 0x000fe20000000004 */
[----:B------:R1:W-:Y:S01]  /*10f20*/  MUFU.EX2 R217, R3 ;  /* 0x0000000300d97308 */ /* 0x0003e20000000800 */
[----:B------:R-:W-:Y:S01]  /*10f30*/  FFMA.FTZ R2, R29, c[0x0][0x23c], -R28 ;  /* 0x00008f001d027a23 */ /* 0x000fe2000001081c */
[----:B--2---:R-:W-:-:S06]  /*10f40*/  FMNMX.FTZ R102, R102, R5, !PT ;  /* 0x0000000566667209 */ /* 0x004fcc0007810000 */
[----:B------:R2:W-:Y:S01]  /*10f50*/  MUFU.EX2 R219, R2 ;  /* 0x0000000200db7308 */ /* 0x0005e20000000800 */
[----:B-1----:R-:W-:Y:S01]  /*10f60*/  FFMA.FTZ R3, R27, c[0x0][0x23c], -R30 ;  /* 0x00008f001b037a23 */ /* 0x002fe2000001081e */
[C---:B------:R-:W-:Y:S01]  /*10f70*/  FSETP.NEU.FTZ.AND P0, PT, R102.reuse, -INF , PT ;  /* 0xff8000006600780b */ /* 0x040fe20003f1d000 */
[----:B------:R-:W-:Y:S01]  /*10f80*/  FMUL.FTZ R29, R102, c[0x0][0x23c] ;  /* 0x00008f00661d7a20 */ /* 0x000fe20000410000 */
[----:B------:R-:W-:-:S04]  /*10f90*/  PRMT R42, R251, 0x7054, R251 ;  /* 0x00007054fb2a7816 */ /* 0x000fc800000000fb */
[----:B------:R1:W3:Y:S01]  /*10fa0*/  MUFU.EX2 R221, R3 ;  /* 0x0000000300dd7308 */ /* 0x0002e20000000800 */
[----:B------:R-:W-:Y:S01]  /*10fb0*/  IMAD.MOV.U32 R237, RZ, RZ, R101 ;  /* 0x000000ffffed7224 */ /* 0x000fe200078e0065 */
[----:B------:R-:W-:Y:S01]  /*10fc0*/  LDSM.16.MT88.4 R24, [R218+0xa000] ;  /* 0x00a00000da18783b */ /* 0x000fe20000004200 */
[--C-:B--2---:R-:W-:Y:S02]  /*10fd0*/  SHF.R.U32.HI R2, RZ, 0x18, R0.reuse ;  /* 0x00000018ff027819 */ /* 0x104fe40000011600 */
[----:B-1----:R-:W-:-:S04]  /*10fe0*/  SHF.R.U32.HI R3, RZ, 0x10, R0 ;  /* 0x00000010ff037819 */ /* 0x002fc80000011600 */
[----:B------:R-:W-:-:S04]  /*10ff0*/  LOP3.LUT R0, R3, 0xff, RZ, 0xc0, !PT ;  /* 0x000000ff03007812 */ /* 0x000fc800078ec0ff */
[----:B------:R-:W-:Y:S01]  /*11000*/  PRMT R16, R0, 0x5410, R2 ;  /* 0x0000541000107816 */ /* 0x000fe20000000002 */
[----:B------:R-:W-:Y:S01]  /*11010*/  FFMA.FTZ R0, R37, c[0x0][0x23c], -R28 ;  /* 0x00008f0025007a23 */ /* 0x000fe2000001081c */
[----:B------:R-:W-:-:S03]  /*11020*/  FSEL R29, R29, RZ, P0 ;  /* 0x000000ff1d1d7208 */ /* 0x000fc60000000000 */
[----:B------:R1:W-:Y:S01]  /*11030*/  MUFU.EX2 R220, R0 ;  /* 0x0000000000dc7308 */ /* 0x0003e20000000800 */
[----:B------:R-:W-:Y:S01]  /*11040*/  FFMA.FTZ R2, R36, c[0x0][0x23c], -R28 ;  /* 0x00008f0024027a23 */ /* 0x000fe2000001081c */
[----:B-1----:R-:W-:-:S05]  /*11050*/  FSEL R0, R105, RZ, P5 ;  /* 0x000000ff69007208 */ /* 0x002fca0002800000 */
[----:B------:R-:W-:Y:S02]  /*11060*/  FADD.FTZ R4, R250, -R0 ;  /* 0x80000000fa047221 */ /* 0x000fe40000010000 */
[----:B------:R-:W-:-:S04]  /*11070*/  FFMA.FTZ R0, R39, c[0x0][0x23c], -R29 ;  /* 0x00008f0027007a23 */ /* 0x000fc8000001081d */
[----:B------:R1:W-:Y:S01]  /*11080*/  MUFU.EX2 R251, R0 ;  /* 0x0000000000fb7308 */ /* 0x0003e20000000800 */
[--C-:B------:R-:W-:Y:S02]  /*11090*/  HSET2.LE.AND R10, R10, R42.reuse, PT ;  /* 0x0000002a0a0a7233 */ /* 0x100fe40003803000 */
[----:B------:R-:W-:-:S05]  /*110a0*/  HSET2.LE.AND R11, R11, R42, PT ;  /* 0x0000002a0b0b7233 */ /* 0x000fca0003803000 */
[----:B------:R2:W2:Y:S01]  /*110b0*/  MUFU.EX2 R40, R2 ;  /* 0x0000000200287308 */ /* 0x0004a20000000800 */
[----:B-1----:R-:W-:-:S07]  /*110c0*/  FFMA.FTZ R0, R60, c[0x0][0x23c], -R29 ;  /* 0x00008f003c007a23 */ /* 0x002fce000001081d */
[----:B------:R4:W-:Y:S01]  /*110d0*/  MUFU.EX2 R250, R0 ;  /* 0x0000000000fa7308 */ /* 0x0009e20000000800 */
[----:B--2---:R-:W-:Y:S01]  /*110e0*/  FSEL R2, R104, RZ, P2 ;  /* 0x000000ff68027208 */ /* 0x004fe20001000000 */
[----:B------:R-:W-:-:S04]  /*110f0*/  HSET2.LE.AND R8, R8, R42, PT ;  /* 0x0000002a08087233 */ /* 0x000fc80003803000 */
[----:B------:R-:W-:Y:S01]  /*11100*/  FADD.FTZ R5, R249, -R2 ;  /* 0x80000002f9057221 */ /* 0x000fe20000010000 */
[----:B----4-:R-:W-:-:S04]  /*11110*/  F2FP.BF16.PACK_AB R0, R239, R110 ;  /* 0x0000006eef00723e */ /* 0x010fc800000010ff */
[----:B------:R-:W-:Y:S02]  /*11120*/  LOP3.LUT R10, R10, R0, RZ, 0xc0, !PT ;  /* 0x000000000a0a7212 */ /* 0x000fe400078ec0ff */
[----:B---3--:R-:W-:Y:S02]  /*11130*/  F2FP.BF16.PACK_AB R0, R221, R217 ;  /* 0x000000d9dd00723e */ /* 0x008fe400000010ff */
[----:B------:R-:W-:Y:S02]  /*11140*/  FSEL R2, R102, RZ, P0 ;  /* 0x000000ff66027208 */ /* 0x000fe40000000000 */
[----:B------:R-:W-:Y:S01]  /*11150*/  LOP3.LUT R11, R11, R0, RZ, 0xc0, !PT ;  /* 0x000000000b0b7212 */ /* 0x000fe200078ec0ff */
[----:B------:R-:W-:Y:S01]  /*11160*/  FFMA.FTZ R3, R38, c[0x0][0x23c], -R28 ;  /* 0x00008f0026037a23 */ /* 0x000fe2000001081c */
[----:B------:R-:W-:Y:S01]  /*11170*/  F2FP.BF16.PACK_AB R0, R32, R19 ;  /* 0x000000132000723e */ /* 0x000fe200000010ff */
[----:B------:R-:W-:Y:S01]  /*11180*/  FADD.FTZ R7, R231, -R2 ;  /* 0x80000002e7077221 */ /* 0x000fe20000010000 */
[----:B------:R-:W-:Y:S01]  /*11190*/  HSET2.LE.AND R9, R6, R42, PT ;  /* 0x0000002a06097233 */ /* 0x000fe20003803000 */
[----:B------:R-:W-:Y:S01]  /*111a0*/  FFMA.FTZ R2, R56, c[0x0][0x23c], -R29 ;  /* 0x00008f0038027a23 */ /* 0x000fe2000001081d */
[----:B------:R-:W-:Y:S01]  /*111b0*/  LOP3.LUT R8, R8, R0, RZ, 0xc0, !PT ;  /* 0x0000000008087212 */ /* 0x000fe200078ec0ff */
[----:B------:R1:W-:Y:S01]  /*111c0*/  MUFU.EX2 R109, R3 ;  /* 0x00000003006d7308 */ /* 0x0003e20000000800 */
[----:B------:R-:W-:-:S04]  /*111d0*/  F2FP.BF16.PACK_AB R0, R214, R108 ;  /* 0x0000006cd600723e */ /* 0x000fc800000010ff */
[----:B------:R-:W-:-:S03]  /*111e0*/  LOP3.LUT R9, R9, R0, RZ, 0xc0, !PT ;  /* 0x0000000009097212 */ /* 0x000fc600078ec0ff */
[----:B------:R2:W-:Y:S01]  /*111f0*/  MUFU.EX2 R249, R2 ;  /* 0x0000000200f97308 */ /* 0x0005e20000000800 */
[----:B------:R-:W-:Y:S02]  /*11200*/  HSET2.LE.AND R0, R14, R42, PT ;  /* 0x0000002a0e007233 */ /* 0x000fe40003803000 */
[----:B------:R-:W3:Y:S01]  /*11210*/  LDSM.16.MT88.4 R12, [R216+0x9000] ;  /* 0x00900000d80c783b */ /* 0x000ee20000004200 */
[----:B-1----:R-:W-:-:S05]  /*11220*/  FSEL R3, R103, RZ, P1 ;  /* 0x000000ff67037208 */ /* 0x002fca0000800000 */
[----:B------:R-:W-:Y:S02]  /*11230*/  FADD.FTZ R3, R248, -R3 ;  /* 0x80000003f8037221 */ /* 0x000fe40000010000 */
[----:B--2---:R-:W-:-:S04]  /*11240*/  FFMA.FTZ R2, R57, c[0x0][0x23c], -R29 ;  /* 0x00008f0039027a23 */ /* 0x004fc8000001081d */
[----:B------:R1:W2:Y:S01]  /*11250*/  MUFU.EX2 R248, R2 ;  /* 0x0000000200f87308 */ /* 0x0002a20000000800 */
[----:B------:R-:W-:Y:S02]  /*11260*/  FMUL.FTZ R106, R7, c[0x0][0x23c] ;  /* 0x00008f00076a7a20 */ /* 0x000fe40000410000 */
[----:B------:R-:W-:Y:S02]  /*11270*/  FMUL.FTZ R4, R4, c[0x0][0x23c] ;  /* 0x00008f0004047a20 */ /* 0x000fe40000410000 */
[----:B------:R-:W-:Y:S02]  /*11280*/  FMUL.FTZ R5, R5, c[0x0][0x23c] ;  /* 0x00008f0005057a20 */ /* 0x000fe40000410000 */
[----:B------:R-:W-:Y:S01]  /*11290*/  FMUL.FTZ R3, R3, c[0x0][0x23c] ;  /* 0x00008f0003037a20 */ /* 0x000fe20000410000 */
[----:B------:R-:W-:Y:S01]  /*112a0*/  MUFU.EX2 R106, R106 ;  /* 0x0000006a006a7308 */ /* 0x000fe20000000800 */
[----:B------:R-:W-:Y:S01]  /*112b0*/  IMAD.MOV.U32 R62, RZ, RZ, R100 ;  /* 0x000000ffff3e7224 */ /* 0x000fe200078e0064 */
[----:B-1----:R-:W-:-:S06]  /*112c0*/  F2FP.BF16.PACK_AB R2, R40, R220 ;  /* 0x000000dc2802723e */ /* 0x002fcc00000010ff */
[----:B------:R1:W4:Y:S01]  /*112d0*/  MUFU.EX2 R100, R4 ;  /* 0x0000000400647308 */ /* 0x0003220000000800 */
[----:B------:R-:W-:Y:S01]  /*112e0*/  LOP3.LUT R6, R0, R2, RZ, 0xc0, !PT ;  /* 0x0000000200067212 */ /* 0x000fe200078ec0ff */
[----:B------:R-:W-:Y:S01]  /*112f0*/  HSET2.LE.AND R0, R18, R42, PT ;  /* 0x0000002a12007233 */ /* 0x000fe20003803000 */
[----:B--2---:R-:W-:-:S05]  /*11300*/  F2FP.BF16.PACK_AB R2, R248, R249 ;  /* 0x000000f9f802723e */ /* 0x004fca00000010ff */
[----:B------:R2:W2:Y:S01]  /*11310*/  MUFU.EX2 R101, R5 ;  /* 0x0000000500657308 */ /* 0x0004a20000000800 */
[----:B------:R-:W-:Y:S01]  /*11320*/  LOP3.LUT R7, R0, R2, RZ, 0xc0, !PT ;  /* 0x0000000200077212 */ /* 0x000fe200078ec0ff */
[----:B------:R-:W-:-:S06]  /*11330*/  HSET2.LE.AND R0, R17, R42, PT ;  /* 0x0000002a11007233 */ /* 0x000fcc0003803000 */
[----:B------:R-:W3:Y:S01]  /*11340*/  MUFU.EX2 R107, R3 ;  /* 0x00000003006b7308 */ /* 0x000ee20000000800 */
[----:B------:R-:W-:-:S04]  /*11350*/  F2FP.BF16.PACK_AB R2, R109, R219 ;  /* 0x000000db6d02723e */ /* 0x000fc800000010ff */
[----:B-1----:R-:W-:Y:S01]  /*11360*/  LOP3.LUT R4, R0, R2, RZ, 0xc0, !PT ;  /* 0x0000000200047212 */ /* 0x002fe200078ec0ff */
[----:B------:R-:W-:Y:S01]  /*11370*/  HSET2.LE.AND R2, R16, R42, PT ;  /* 0x0000002a10027233 */ /* 0x000fe20003803000 */
[----:B------:R-:W-:Y:S01]  /*11380*/  F2FP.BF16.PACK_AB R0, R250, R251 ;  /* 0x000000fbfa00723e */ /* 0x000fe200000010ff */
[-C--:B----4-:R-:W-:Y:S02]  /*11390*/  FMUL.FTZ R112, R112, R100.reuse ;  /* 0x0000006470707220 */ /* 0x090fe40000410000 */
[----:B------:R-:W-:Y:S01]  /*113a0*/  FMUL.FTZ R113, R113, R100 ;  /* 0x0000006471717220 */ /* 0x000fe20000410000 */
[----:B--2---:R-:W-:Y:S01]  /*113b0*/  LOP3.LUT R5, R2, R0, RZ, 0xc0, !PT ;  /* 0x0000000002057212 */ /* 0x004fe200078ec0ff */
[-C--:B------:R-:W-:Y:S02]  /*113c0*/  FMUL.FTZ R114, R114, R101.reuse ;  /* 0x0000006572727220 */ /* 0x080fe40000410000 */
[----:B------:R-:W-:Y:S02]  /*113d0*/  FMUL.FTZ R115, R115, R101 ;  /* 0x0000006573737220 */ /* 0x000fe40000410000 */
[----:B---3--:R-:W-:-:S02]  /*113e0*/  FMUL.FTZ R116, R116, R107 ;  /* 0x0000006b74747220 */ /* 0x008fc40000410000 */
        /* <DEDUP_REMOVED lines=10> */
[----:B------:R-:W-:Y:S01]  /*11490*/  FMUL.FTZ R127, R127, R101 ;  /* 0x000000657f7f7220 */ /* 0x000fe20000410000 */
[----:B------:R-:W-:Y:S01]  /*114a0*/  HMMA.16816.F32.BF16 R204, R8, R12, R112 ;  /* 0x0000000c08cc723c */ /* 0x000fe20000041870 */
[----:B------:R-:W-:-:S02]  /*114b0*/  IMAD.MOV.U32 R56, RZ, RZ, R201 ;  /* 0x000000ffff387224 */ /* 0x000fc400078e00c9 */
[----:B------:R-:W-:-:S05]  /*114c0*/  IMAD.MOV.U32 R243, RZ, RZ, R200 ;  /* 0x000000fffff37224 */ /* 0x000fca00078e00c8 */
[----:B------:R-:W-:Y:S01]  /*114d0*/  HMMA.16816.F32.BF16 R36, R4, R12, R116 ;  /* 0x0000000c0424723c */ /* 0x000fe20000041874 */
[----:B------:R-:W-:-:S07]  /*114e0*/  FMUL.FTZ R128, R128, R100 ;  /* 0x0000006480807220 */ /* 0x000fce0000410000 */
[----:B------:R-:W-:Y:S01]  /*114f0*/  HMMA.16816.F32.BF16 R120, R4, R14, R120 ;  /* 0x0000000e0478723c */ /* 0x000fe20000041878 */
[----:B------:R-:W-:-:S07]  /*11500*/  FMUL.FTZ R129, R129, R100 ;  /* 0x0000006481817220 */ /* 0x000fce0000410000 */
[----:B------:R-:W-:Y:S01]  /*11510*/  HMMA.16816.F32.BF16 R200, R8, R14, R124 ;  /* 0x0000000e08c8723c */ /* 0x000fe2000004187c */
[----:B------:R-:W1:Y:S01]  /*11520*/  LDSM.16.MT88.4 R12, [R218+0xb000] ;  /* 0x00b00000da0c783b */ /* 0x000e620000004200 */
[-C--:B------:R-:W-:Y:S02]  /*11530*/  FMUL.FTZ R130, R130, R101.reuse ;  /* 0x0000006582827220 */ /* 0x080fe40000410000 */
[----:B------:R-:W-:Y:S02]  /*11540*/  FMUL.FTZ R131, R131, R101 ;  /* 0x0000006583837220 */ /* 0x000fe40000410000 */
[----:B------:R-:W-:Y:S02]  /*11550*/  IMAD.MOV.U32 R231, RZ, RZ, R35 ;  /* 0x000000ffffe77224 */ /* 0x000fe400078e0023 */
[----:B------:R-:W-:-:S03]  /*11560*/  IMAD.MOV.U32 R57, RZ, RZ, R33 ;  /* 0x000000ffff397224 */ /* 0x000fc600078e0021 */
[----:B------:R-:W-:Y:S07]  /*11570*/  HMMA.16816.F32.BF16 R124, R8, R20, R128 ;  /* 0x00000014087c723c */ /* 0x000fee0000041880 */
[----:B------:R-:W-:Y:S02]  /*11580*/  IMAD.MOV.U32 R131, RZ, RZ, R32 ;  /* 0x000000ffff837224 */ /* 0x000fe400078e0020 */
[----:B------:R-:W-:Y:S02]  /*11590*/  IMAD.MOV.U32 R130, RZ, RZ, R34 ;  /* 0x000000ffff827224 */ /* 0x000fe400078e0022 */
[----:B------:R-:W2:Y:S01]  /*115a0*/  LDSM.16.MT88.4 R32, [R216+0xb000] ;  /* 0x00b00000d820783b */ /* 0x000ea20000004200 */
[----:B------:R-:W-:-:S02]  /*115b0*/  FMUL.FTZ R92, R92, R107 ;  /* 0x0000006b5c5c7220 */ /* 0x000fc40000410000 */
[----:B------:R-:W-:Y:S02]  /*115c0*/  FMUL.FTZ R93, R93, R107 ;  /* 0x0000006b5d5d7220 */ /* 0x000fe40000410000 */
[-C--:B------:R-:W-:Y:S02]  /*115d0*/  FMUL.FTZ R94, R94, R106.reuse ;  /* 0x0000006a5e5e7220 */ /* 0x080fe40000410000 */
[----:B------:R-:W-:Y:S02]  /*115e0*/  FMUL.FTZ R95, R95, R106 ;  /* 0x0000006a5f5f7220 */ /* 0x000fe40000410000 */
[----:B------:R-:W-:Y:S02]  /*115f0*/  IMAD.MOV.U32 R128, RZ, RZ, R19 ;  /* 0x000000ffff807224 */ /* 0x000fe400078e0013 */
[----:B------:R-:W3:Y:S01]  /*11600*/  LDSM.16.MT88.4 R16, [R216+0xa000] ;  /* 0x00a00000d810783b */ /* 0x000ee20000004200 */
[----:B------:R-:W-:Y:S02]  /*11610*/  FFMA.FTZ R0, R186, c[0x0][0x23c], -R31 ;  /* 0x00008f00ba007a23 */ /* 0x000fe4000001081f */
[----:B-1----:R-:W-:Y:S07]  /*11620*/  HMMA.16816.F32.BF16 R52, R4, R14, R92 ;  /* 0x0000000e0434723c */ /* 0x002fee000004185c */
[----:B------:R-:W-:-:S02]  /*11630*/  IMAD.MOV.U32 R92, RZ, RZ, R240 ;  /* 0x000000ffff5c7224 */ /* 0x000fc400078e00f0 */
[----:B------:R1:W-:Y:S01]  /*11640*/  MUFU.EX2 R240, R0 ;  /* 0x0000000000f07308 */ /* 0x0003e20000000800 */
[----:B------:R-:W-:Y:S02]  /*11650*/  IMAD.MOV.U32 R93, RZ, RZ, R241 ;  /* 0x000000ffff5d7224 */ /* 0x000fe400078e00f1 */
[-C--:B------:R-:W-:Y:S02]  /*11660*/  FMUL.FTZ R72, R72, R107.reuse ;  /* 0x0000006b48487220 */ /* 0x080fe40000410000 */
[----:B------:R-:W-:Y:S02]  /*11670*/  FMUL.FTZ R73, R73, R107 ;  /* 0x0000006b49497220 */ /* 0x000fe40000410000 */
[-C--:B------:R-:W-:Y:S02]  /*11680*/  FMUL.FTZ R74, R74, R106.reuse ;  /* 0x0000006a4a4a7220 */ /* 0x080fe40000410000 */
[----:B------:R-:W-:Y:S02]  /*11690*/  FMUL.FTZ R75, R75, R106 ;  /* 0x0000006a4b4b7220 */ /* 0x000fe40000410000 */
[----:B-1----:R-:W-:-:S04]  /*116a0*/  FFMA.FTZ R0, R184, c[0x0][0x23c], -R31 ;  /* 0x00008f00b8007a23 */ /* 0x002fc8000001081f */
[----:B------:R1:W-:Y:S01]  /*116b0*/  MUFU.EX2 R241, R0 ;  /* 0x0000000000f17308 */ /* 0x0003e20000000800 */
[----:B------:R-:W-:Y:S02]  /*116c0*/  IMAD.MOV.U32 R94, RZ, RZ, R242 ;  /* 0x000000ffff5e7224 */ /* 0x000fe400078e00f2 */
[-C--:B------:R-:W-:Y:S02]  /*116d0*/  FMUL.FTZ R76, R76, R107.reuse ;  /* 0x0000006b4c4c7220 */ /* 0x080fe40000410000 */
[-C--:B------:R-:W-:Y:S02]  /*116e0*/  FMUL.FTZ R77, R77, R107.reuse ;  /* 0x0000006b4d4d7220 */ /* 0x080fe40000410000 */
[-C--:B------:R-:W-:Y:S02]  /*116f0*/  FMUL.FTZ R78, R78, R106.reuse ;  /* 0x0000006a4e4e7220 */ /* 0x080fe40000410000 */
[----:B------:R-:W-:Y:S02]  /*11700*/  FMUL.FTZ R79, R79, R106 ;  /* 0x0000006a4f4f7220 */ /* 0x000fe40000410000 */
[----:B-1----:R-:W-:Y:S01]  /*11710*/  FFMA.FTZ R0, R182, c[0x0][0x23c], -R31 ;  /* 0x00008f00b6007a23 */ /* 0x002fe2000001081f */
[----:B--2---:R-:W-:Y:S03]  /*11720*/  HMMA.16816.F32.BF16 R64, R4, R32, R72 ;  /* 0x000000200440723c */ /* 0x004fe60000041848 */
[----:B------:R1:W-:Y:S01]  /*11730*/  MUFU.EX2 R242, R0 ;  /* 0x0000000000f27308 */ /* 0x0003e20000000800 */
[----:B------:R-:W-:-:S03]  /*11740*/  FMUL.FTZ R88, R88, R107 ;  /* 0x0000006b58587220 */ /* 0x000fc60000410000 */
[----:B------:R-:W-:Y:S02]  /*11750*/  IMAD.MOV.U32 R74, RZ, RZ, R243 ;  /* 0x000000ffff4a7224 */ /* 0x000fe400078e00f3 */
[----:B------:R-:W-:Y:S02]  /*11760*/  FMUL.FTZ R89, R89, R107 ;  /* 0x0000006b59597220 */ /* 0x000fe40000410000 */
[-C--:B------:R-:W-:Y:S02]  /*11770*/  FMUL.FTZ R90, R90, R106.reuse ;  /* 0x0000006a5a5a7220 */ /* 0x080fe40000410000 */
[----:B------:R-:W-:Y:S02]  /*11780*/  FMUL.FTZ R91, R91, R106 ;  /* 0x0000006a5b5b7220 */ /* 0x000fe40000410000 */
[----:B-1----:R-:W-:Y:S02]  /*11790*/  FFMA.FTZ R0, R180, c[0x0][0x23c], -R31 ;  /* 0x00008f00b4007a23 */ /* 0x002fe4000001081f */
[----:B------:R-:W-:-:S02]  /*117a0*/  IMAD.MOV.U32 R129, RZ, RZ, R62 ;  /* 0x000000ffff817224 */ /* 0x000fc400078e003e */
[----:B------:R1:W-:Y:S01]  /*117b0*/  MUFU.EX2 R243, R0 ;  /* 0x0000000000f37308 */ /* 0x0003e20000000800 */
[C---:B------:R-:W-:Y:S07]  /*117c0*/  HMMA.16816.F32.BF16 R60, R4.reuse, R34, R76 ;  /* 0x00000022043c723c */ /* 0x040fee000004184c */
[----:B------:R-:W-:Y:S01]  /*117d0*/  IMAD.MOV.U32 R79, RZ, RZ, R236 ;  /* 0x000000ffff4f7224 */ /* 0x000fe200078e00ec */
[----:B------:R-:W-:Y:S01]  /*117e0*/  HMMA.16816.F32.BF16 R116, R4, R12, R88 ;  /* 0x0000000c0474723c */ /* 0x000fe20000041858 */
[----:B-1----:R-:W-:-:S04]  /*117f0*/  FFMA.FTZ R0, R187, c[0x0][0x23c], -R30 ;  /* 0x00008f00bb007a23 */ /* 0x002fc8000001081e */
[----:B------:R1:W-:Y:S02]  /*11800*/  MUFU.EX2 R236, R0 ;  /* 0x0000000000ec7308 */ /* 0x0003e40000000800 */
[----:B------:R-:W-:Y:S01]  /*11810*/  IMAD.MOV.U32 R89, RZ, RZ, R237 ;  /* 0x000000ffff597224 */ /* 0x000fe200078e00ed */
[----:B------:R-:W-:Y:S01]  /*11820*/  MOV R88, R238 ;  /* 0x000000ee00587202 */ /* 0x000fe20000000f00 */
[-C--:B------:R-:W-:Y:S02]  /*11830*/  FMUL.FTZ R132, R132, R107.reuse ;  /* 0x0000006b84847220 */ /* 0x080fe40000410000 */
[----:B------:R-:W-:Y:S02]  /*11840*/  FMUL.FTZ R133, R133, R107 ;  /* 0x0000006b85857220 */ /* 0x000fe40000410000 */
[-C--:B------:R-:W-:Y:S02]  /*11850*/  FMUL.FTZ R134, R134, R106.reuse ;  /* 0x0000006a86867220 */ /* 0x080fe40000410000 */
[----:B------:R-:W-:-:S02]  /*11860*/  FMUL.FTZ R135, R135, R106 ;  /* 0x0000006a87877220 */ /* 0x000fc40000410000 */
[----:B-1----:R-:W-:-:S04]  /*11870*/  FFMA.FTZ R0, R185, c[0x0][0x23c], -R30 ;  /* 0x00008f00b9007a23 */ /* 0x002fc8000001081e */
[----:B------:R1:W2:Y:S01]  /*11880*/  MUFU.EX2 R237, R0 ;  /* 0x0000000000ed7308 */ /* 0x0002a20000000800 */
[-C--:B------:R-:W-:Y:S02]  /*11890*/  FMUL.FTZ R136, R136, R107.reuse ;  /* 0x0000006b88887220 */ /* 0x080fe40000410000 */
[-C--:B------:R-:W-:Y:S02]  /*118a0*/  FMUL.FTZ R137, R137, R107.reuse ;  /* 0x0000006b89897220 */ /* 0x080fe40000410000 */
[-C--:B------:R-:W-:Y:S02]  /*118b0*/  FMUL.FTZ R148, R148, R107.reuse ;  /* 0x0000006b94947220 */ /* 0x080fe40000410000 */
[-C--:B------:R-:W-:Y:S02]  /*118c0*/  FMUL.FTZ R138, R138, R106.reuse ;  /* 0x0000006a8a8a7220 */ /* 0x080fe40000410000 */
[----:B------:R-:W-:Y:S02]  /*118d0*/  FMUL.FTZ R139, R139, R106 ;  /* 0x0000006a8b8b7220 */ /* 0x000fe40000410000 */
[----:B------:R-:W-:-:S02]  /*118e0*/  FMUL.FTZ R149, R149, R107 ;  /* 0x0000006b95957220 */ /* 0x000fc40000410000 */
[-C--:B------:R-:W-:Y:S02]  /*118f0*/  FMUL.FTZ R152, R152, R107.reuse ;  /* 0x0000006b98987220 */ /* 0x080fe40000410000 */
[----:B-1----:R-:W-:Y:S02]  /*11900*/  FFMA.FTZ R0, R183, c[0x0][0x23c], -R30 ;  /* 0x00008f00b7007a23 */ /* 0x002fe4000001081e */
        /* <DEDUP_REMOVED lines=22> */
[----:B-1----:R-:W-:-:S02]  /*11a70*/  FFMA.FTZ R0, R181, c[0x0][0x23c], -R30 ;  /* 0x00008f00b5007a23 */ /* 0x002fc4000001081e */
[----:B------:R-:W-:Y:S02]  /*11a80*/  FFMA.FTZ R2, R188, c[0x0][0x23c], -R28 ;  /* 0x00008f00bc027a23 */ /* 0x000fe4000001081c */
        /* <DEDUP_REMOVED lines=25> */
[----:B------:R-:W-:Y:S02]  /*11c20*/  FMUL.FTZ R97, R97, R100 ;  /* 0x0000006461617220 */ /* 0x000fe40000410000 */
[-C--:B------:R-:W-:Y:S02]  /*11c30*/  FMUL.FTZ R98, R98, R101.reuse ;  /* 0x0000006562627220 */ /* 0x080fe40000410000 */
[----:B------:R-:W-:Y:S01]  /*11c40*/  FMUL.FTZ R99, R99, R101 ;  /* 0x0000006563637220 */ /* 0x000fe20000410000 */
[----:B------:R-:W-:Y:S01]  /*11c50*/  HMMA.16816.F32.BF16 R132, R4, R20, R132 ;  /* 0x000000140484723c */ /* 0x000fe20000041884 */
[----:B------:R-:W-:-:S02]  /*11c60*/  IMAD.MOV.U32 R95, RZ, RZ, R239 ;  /* 0x000000ffff5f7224 */ /* 0x000fc400078e00ef */
[----:B------:R-:W-:Y:S01]  /*11c70*/  IMAD.MOV.U32 R72, RZ, RZ, R235 ;  /* 0x000000ffff487224 */ /* 0x000fe200078e00eb */
[----:B------:R1:W-:Y:S04]  /*11c80*/  MUFU.EX2 R239, R0 ;  /* 0x0000000000ef7308 */ /* 0x0003e80000000800 */
[C---:B------:R-:W-:Y:S04]  /*11c90*/  HMMA.16816.F32.BF16 R136, R4.reuse, R22, R136 ;  /* 0x000000160488723c */ /* 0x040fe80000041888 */
[----:B------:R4:W-:Y:S04]  /*11ca0*/  MUFU.EX2 R235, R2 ;  /* 0x0000000200eb7308 */ /* 0x0009e80000000800 */
[----:B---3--:R-:W-:Y:S01]  /*11cb0*/  HMMA.16816.F32.BF16 R148, R4, R16, R148 ;  /* 0x000000100494723c */ /* 0x008fe20000041894 */
[----:B------:R-:W-:-:S02]  /*11cc0*/  IMAD.MOV.U32 R90, RZ, RZ, R110 ;  /* 0x000000ffff5a7224 */ /* 0x000fc400078e006e */
[----:B-1----:R-:W-:-:S05]  /*11cd0*/  FFMA.FTZ R0, R189, c[0x0][0x23c], -R28 ;  /* 0x00008f00bd007a23 */ /* 0x002fca000001081c */
[----:B------:R-:W-:Y:S01]  /*11ce0*/  HMMA.16816.F32.BF16 R152, R4, R18, R152 ;  /* 0x000000120498723c */ /* 0x000fe20000041898 */
[----:B------:R-:W-:Y:S02]  /*11cf0*/  IMAD.MOV.U32 R91, RZ, RZ, R109 ;  /* 0x000000ffff5b7224 */ /* 0x000fe400078e006d */
[----:B----4-:R-:W-:-:S05]  /*11d00*/  IMAD.WIDE.U32 R2, R51, -0x2daee0ad, RZ ;  /* 0xd2511f5333027825 */ /* 0x010fca00078e00ff */
[----:B------:R-:W-:Y:S01]  /*11d10*/  HMMA.16816.F32.BF16 R164, R4, R24, R164 ;  /* 0x0000001804a4723c */ /* 0x000fe200000418a4 */
[----:B------:R-:W-:Y:S02]  /*11d20*/  IMAD.MOV.U32 R76, RZ, RZ, R108 ;  /* 0x000000ffff4c7224 */ /* 0x000fe400078e006c */
[----:B------:R-:W-:-:S05]  /*11d30*/  IMAD.MOV.U32 R77, RZ, RZ, R47 ;  /* 0x000000ffff4d7224 */ /* 0x000fca00078e002f */
[----:B------:R-:W-:Y:S01]  /*11d40*/  HMMA.16816.F32.BF16 R168, R4, R26, R168 ;  /* 0x0000001a04a8723c */ /* 0x000fe200000418a8 */
[----:B------:R-:W-:Y:S02]  /*11d50*/  IMAD.MOV.U32 R78, RZ, RZ, R46 ;  /* 0x000000ffff4e7224 */ /* 0x000fe400078e002e */
[----:B------:R-:W-:-:S04]  /*11d60*/  IMAD.MOV.U32 R73, RZ, RZ, R44 ;  /* 0x000000ffff497224 */ /* 0x000fc800078e002c */
[----:B------:R-:W-:Y:S01]  /*11d70*/  IMAD.WIDE.U32 R4, R59, -0x2daee0ad, RZ ;  /* 0xd2511f533b047825 */ /* 0x000fe200078e00ff */
[C---:B------:R-:W-:Y:S03]  /*11d80*/  HMMA.16816.F32.BF16 R140, R8.reuse, R22, R140 ;  /* 0x00000016088c723c */ /* 0x040fe6000004188c */
[----:B------:R-:W-:Y:S02]  /*11d90*/  IMAD.MOV.U32 R20, RZ, RZ, R45 ;  /* 0x000000ffff147224 */ /* 0x000fe400078e002d */
[----:B------:R-:W-:Y:S02]  /*11da0*/  IMAD.MOV.U32 R21, RZ, RZ, R43 ;  /* 0x000000ffff157224 */ /* 0x000fe400078e002b */
[----:B------:R-:W-:Y:S01]  /*11db0*/  IMAD.MOV.U32 R22, RZ, RZ, R41 ;  /* 0x000000ffff167224 */ /* 0x000fe200078e0029 */
[----:B------:R-:W-:Y:S01]  /*11dc0*/  HMMA.16816.F32.BF16 R144, R8, R16, R144 ;  /* 0x000000100890723c */ /* 0x000fe20000041890 */
[----:B------:R-:W-:-:S02]  /*11dd0*/  IMAD.MOV.U32 R75, RZ, RZ, R42 ;  /* 0x000000ffff4b7224 */ /* 0x000fc400078e002a */
[----:B------:R-:W-:Y:S01]  /*11de0*/  IMAD.MOV.U32 R23, RZ, RZ, R234 ;  /* 0x000000ffff177224 */ /* 0x000fe200078e00ea */
[----:B------:R-:W-:Y:S01]  /*11df0*/  LOP3.LUT R6, R5, UR18, R58, 0x96, !PT ;  /* 0x0000001205067c12 */ /* 0x000fe2000f8e963a */
[----:B------:R1:W-:Y:S02]  /*11e00*/  MUFU.EX2 R234, R0 ;  /* 0x0000000000ea7308 */ /* 0x0003e40000000800 */
[----:B------:R-:W-:Y:S01]  /*11e10*/  IMAD.MOV.U32 R17, RZ, RZ, R40 ;  /* 0x000000ffff117224 */ /* 0x000fe200078e0028 */
[----:B------:R-:W-:Y:S01]  /*11e20*/  HMMA.16816.F32.BF16 R156, R8, R18, R156 ;  /* 0x00000012089c723c */ /* 0x000fe2000004189c */
[----:B------:R-:W-:Y:S02]  /*11e30*/  LOP3.LUT R5, R4, 0xffff, RZ, 0xc0, !PT ;  /* 0x0000ffff04057812 */ /* 0x000fe400078ec0ff */
[----:B------:R-:W-:-:S05]  /*11e40*/  SHF.R.U32.HI R7, RZ, 0x18, R4 ;  /* 0x00000018ff077819 */ /* 0x000fca0000011604 */
[----:B------:R-:W-:Y:S01]  /*11e50*/  HMMA.16816.F32.BF16 R160, R8, R24, R160 ;  /* 0x0000001808a0723c */ /* 0x000fe200000418a0 */
[----:B-1----:R-:W-:Y:S01]  /*11e60*/  LOP3.LUT R0, R3, UR18, R50, 0x96, !PT ;  /* 0x0000001203007c12 */ /* 0x002fe2000f8e9632 */
[----:B------:R-:W-:-:S06]  /*11e70*/  IMAD.MOV.U32 R50, RZ, RZ, R22 ;  /* 0x000000ffff327224 */ /* 0x000fcc00078e0016 */
[----:B------:R-:W-:Y:S01]  /*11e80*/  HMMA.16816.F32.BF16 R172, R8, R26, R172 ;  /* 0x0000001a08ac723c */ /* 0x000fe200000418ac */
[----:B------:R-:W-:Y:S02]  /*11e90*/  IMAD.MOV.U32 R22, RZ, RZ, R128 ;  /* 0x000000ffff167224 */ /* 0x000fe400078e0080 */
[----:B------:R-:W-:-:S05]  /*11ea0*/  IMAD.MOV.U32 R128, RZ, RZ, R56 ;  /* 0x000000ffff807224 */ /* 0x000fca00078e0038 */
[----:B------:R-:W-:Y:S01]  /*11eb0*/  HMMA.16816.F32.BF16 R112, R8, R32, R68 ;  /* 0x000000200870723c */ /* 0x000fe20000041844 */
[----:B------:R-:W-:Y:S01]  /*11ec0*/  IMAD.MOV.U32 R56, RZ, RZ, R232 ;  /* 0x000000ffff387224 */ /* 0x000fe200078e00e8 */
[----:B------:R-:W-:-:S06]  /*11ed0*/  SHF.R.U32.HI R5, RZ, 0x8, R5 ;  /* 0x00000008ff057819 */ /* 0x000fcc0000011605 */
[C---:B------:R-:W-:Y:S01]  /*11ee0*/  HMMA.16816.F32.BF16 R44, R8.reuse, R34, R80 ;  /* 0x00000022082c723c */ /* 0x040fe20000041850 */
[----:B------:R-:W-:Y:S01]  /*11ef0*/  IMAD.MOV.U32 R18, RZ, RZ, R57 ;  /* 0x000000ffff127224 */ /* 0x000fe200078e0039 */
[----:B------:R-:W-:Y:S06]  /*11f00*/  LDSM.16.MT88.4 R32, [R216+0xb400] ;  /* 0x00b40000d820783b */ /* 0x000fec0000004200 */
[C---:B------:R-:W-:Y:S07]  /*11f10*/  HMMA.16816.F32.BF16 R40, R8.reuse, R12, R84 ;  /* 0x0000000c0828723c */ /* 0x040fee0000041854 */
[C---:B------:R-:W-:Y:S01]  /*11f20*/  LOP3.LUT R12, R2.reuse, 0xffff, RZ, 0xc0, !PT ;  /* 0x0000ffff020c7812 */ /* 0x040fe200078ec0ff */
[----:B------:R-:W-:Y:S01]  /*11f30*/  HMMA.16816.F32.BF16 R108, R8, R14, R96 ;  /* 0x0000000e086c723c */ /* 0x000fe20000041860 */
[----:B------:R-:W-:-:S06]  /*11f40*/  LOP3.LUT R13, R2, 0xff, RZ, 0xc0, !PT ;  /* 0x000000ff020d7812 */ /* 0x000fcc00078ec0ff */
[----:B------:R-:W-:Y:S02]  /*11f50*/  SHF.R.U32.HI R8, RZ, 0x10, R4 ;  /* 0x00000010ff087819 */ /* 0x000fe40000011604 */
[--C-:B------:R-:W-:Y:S02]  /*11f60*/  SHF.R.U32.HI R9, RZ, 0x10, R2.reuse ;  /* 0x00000010ff097819 */ /* 0x100fe40000011602 */
[----:B------:R-:W-:Y:S01]  /*11f70*/  SHF.R.U32.HI R11, RZ, 0x18, R2 ;  /* 0x00000018ff0b7819 */ /* 0x000fe20000011602 */
[--C-:B------:R-:W-:Y:S01]  /*11f80*/  FFMA.FTZ R2, R191, c[0x0][0x23c], -R28.reuse ;  /* 0x00008f00bf027a23 */ /* 0x100fe2000001081c */
[----:B------:R-:W-:Y:S01]  /*11f90*/  LOP3.LUT R10, R4, 0xff, RZ, 0xc0, !PT ;  /* 0x000000ff040a7812 */ /* 0x000fe200078ec0ff */
[----:B------:R-:W-:Y:S01]  /*11fa0*/  FFMA.FTZ R4, R190, c[0x0][0x23c], -R28 ;  /* 0x00008f00be047a23 */ /* 0x000fe2000001081c */
[----:B------:R-:W-:Y:S01]  /*11fb0*/  LOP3.LUT R3, R8, 0xff, RZ, 0xc0, !PT ;  /* 0x000000ff08037812 */ /* 0x000fe200078ec0ff */
[----:B------:R1:W-:Y:S01]  /*11fc0*/  MUFU.EX2 R232, R2 ;  /* 0x0000000200e87308 */ /* 0x0003e20000000800 */
[----:B------:R-:W-:Y:S01]  /*11fd0*/  IMAD.MOV.U32 R57, RZ, RZ, R233 ;  /* 0x000000ffff397224 */ /* 0x000fe200078e00e9 */
[----:B------:R-:W-:-:S02]  /*11fe0*/  PRMT R10, R10, 0x5410, R5 ;  /* 0x000054100a0a7816 */ /* 0x000fc40000000005 */
[----:B------:R-:W-:Y:S01]  /*11ff0*/  PRMT R15, R3, 0x5410, R7 ;  /* 0x00005410030f7816 */ /* 0x000fe20000000007 */
[----:B------:R-:W-:Y:S01]  /*12000*/  IMAD.MOV.U32 R51, RZ, RZ, R17 ;  /* 0x000000ffff337224 */ /* 0x000fe200078e0011 */
[----:B------:R-:W-:Y:S02]  /*12010*/  LOP3.LUT R7, R6, 0xffff, RZ, 0xc0, !PT ;  /* 0x0000ffff06077812 */ /* 0x000fe400078ec0ff */
[----:B------:R3:W4:Y:S01]  /*12020*/  MUFU.EX2 R233, R4 ;  /* 0x0000000400e97308 */ /* 0x0007220000000800 */
[----:B------:R-:W-:Y:S01]  /*12030*/  SHF.R.U32.HI R5, RZ, 0x10, R6 ;  /* 0x00000010ff057819 */ /* 0x000fe20000011606 */
[----:B------:R-:W-:Y:S01]  /*12040*/  IMAD.MOV.U32 R188, RZ, RZ, R23 ;  /* 0x000000ffffbc7224 */ /* 0x000fe200078e0017 */
[----:B------:R-:W-:Y:S02]  /*12050*/  SHF.R.U32.HI R3, RZ, 0x8, R12 ;  /* 0x00000008ff037819 */ /* 0x000fe4000001160c */
[----:B-1----:R-:W-:Y:S01]  /*12060*/  LOP3.LUT R2, R9, 0xff, RZ, 0xc0, !PT ;  /* 0x000000ff09027812 */ /* 0x002fe200078ec0ff */
[----:B------:R-:W-:-:S03]  /*12070*/  IMAD.MOV.U32 R17, RZ, RZ, R129 ;  /* 0x000000ffff117224 */ /* 0x000fc600078e0081 */
[----:B------:R-:W-:Y:S01]  /*12080*/  PRMT R16, R2, 0x5410, R11 ;  /* 0x0000541002107816 */ /* 0x000fe2000000000b */
[--C-:B------:R-:W-:Y:S02]  /*12090*/  FFMA.FTZ R2, R196, c[0x0][0x23c], -R29.reuse ;  /* 0x00008f00c4027a23 */ /* 0x100fe4000001081d */
[----:B---3--:R-:W-:Y:S01]  /*120a0*/  FFMA.FTZ R4, R198, c[0x0][0x23c], -R29 ;  /* 0x00008f00c6047a23 */ /* 0x008fe2000001081d */
[----:B------:R-:W-:Y:S01]  /*120b0*/  LOP3.LUT R8, R6, 0xff, RZ, 0xc0, !PT ;  /* 0x000000ff06087812 */ /* 0x000fe200078ec0ff */
[----:B------:R-:W-:Y:S01]  /*120c0*/  IMAD.MOV.U32 R23, RZ, RZ, R74 ;  /* 0x000000ffff177224 */ /* 0x000fe200078e004a */
[----:B------:R-:W-:Y:S01]  /*120d0*/  SHF.R.U32.HI R7, RZ, 0x8, R7 ;  /* 0x00000008ff077819 */ /* 0x000fe20000011607 */
[----:B------:R-:W-:Y:S01]  /*120e0*/  IMAD.MOV.U32 R129, RZ, RZ, R231 ;  /* 0x000000ffff817224 */ /* 0x000fe200078e00e7 */
[----:B------:R-:W-:Y:S01]  /*120f0*/  SHF.R.U32.HI R6, RZ, 0x18, R6 ;  /* 0x00000018ff067819 */ /* 0x000fe20000011606 */
[----:B------:R-:W-:Y:S01]  /*12100*/  IMAD.MOV.U32 R74, RZ, RZ, R131 ;  /* 0x000000ffff4a7224 */ /* 0x000fe200078e0083 */
[----:B------:R1:W-:Y:S01]  /*12110*/  MUFU.EX2 R231, R4 ;  /* 0x0000000400e77308 */ /* 0x0003e20000000800 */
[----:B------:R-:W-:Y:S01]  /*12120*/  IMAD.MOV.U32 R131, RZ, RZ, R215 ;  /* 0x000000ffff837224 */ /* 0x000fe200078e00d7 */
[----:B------:R-:W-:-:S02]  /*12130*/  PRMT R12, R13, 0x5410, R3 ;  /* 0x000054100d0c7816 */ /* 0x000fc40000000003 */
[----:B------:R-:W-:Y:S02]  /*12140*/  LOP3.LUT R3, R0, 0xffff, RZ, 0xc0, !PT ;  /* 0x0000ffff00037812 */ /* 0x000fe400078ec0ff */
[----:B------:R-:W-:Y:S02]  /*12150*/  PRMT R9, R8, 0x5410, R7 ;  /* 0x0000541008097816 */ /* 0x000fe40000000007 */
[----:B------:R3:W-:Y:S01]  /*12160*/  MUFU.EX2 R215, R2 ;  /* 0x0000000200d77308 */ /* 0x0007e20000000800 */
[----:B-1----:R-:W-:-:S04]  /*12170*/  LOP3.LUT R4, R5, 0xff, RZ, 0xc0, !PT ;  /* 0x000000ff05047812 */ /* 0x002fc800078ec0ff */
[----:B------:R-:W-:Y:S02]  /*12180*/  PRMT R8, R4, 0x5410, R6 ;  /* 0x0000541004087816 */ /* 0x000fe40000000006 */
[--C-:B---3--:R-:W-:Y:S02]  /*12190*/  SHF.R.U32.HI R2, RZ, 0x10, R0.reuse ;  /* 0x00000010ff027819 */ /* 0x108fe40000011600 */
[----:B------:R-:W-:Y:S02]  /*121a0*/  SHF.R.U32.HI R4, RZ, 0x8, R3 ;  /* 0x00000008ff047819 */ /* 0x000fe40000011603 */
[----:B------:R-:W-:Y:S02]  /*121b0*/  SHF.R.U32.HI R6, RZ, 0x18, R0 ;  /* 0x00000018ff067819 */ /* 0x000fe40000011600 */
[----:B------:R-:W-:Y:S01]  /*121c0*/  LOP3.LUT R3, R2, 0xff, RZ, 0xc0, !PT ;  /* 0x000000ff02037812 */ /* 0x000fe200078ec0ff */
[----:B------:R-:W-:-:S03]  /*121d0*/  IMAD.MOV.U32 R68, RZ, RZ, R22 ;  /* 0x000000ffff447224 */ /* 0x000fc600078e0016 */
[----:B------:R-:W-:Y:S01]  /*121e0*/  PRMT R14, R3, 0x5410, R6 ;  /* 0x00005410030e7816 */ /* 0x000fe20000000006 */
[----:B------:R-:W-:Y:S02]  /*121f0*/  FFMA.FTZ R3, R199, c[0x0][0x23c], -R29 ;  /* 0x00008f00c7037a23 */ /* 0x000fe4000001081d */
[----:B------:R-:W-:Y:S02]  /*12200*/  IMAD.MOV.U32 R199, RZ, RZ, R23 ;  /* 0x000000ffffc77224 */ /* 0x000fe400078e0017 */
[----:B------:R-:W-:Y:S02]  /*12210*/  IMAD.MOV.U32 R184, RZ, RZ, R20 ;  /* 0x000000ffffb87224 */ /* 0x000fe400078e0014 */
[----:B------:R-:W-:Y:S02]  /*12220*/  IMAD.MOV.U32 R186, RZ, RZ, R21 ;  /* 0x000000ffffba7224 */ /* 0x000fe400078e0015 */
[----:B------:R-:W-:Y:S01]  /*12230*/  IMAD.MOV.U32 R19, RZ, RZ, R130 ;  /* 0x000000ffff137224 */ /* 0x000fe200078e0082 */
[----:B------:R-:W1:Y:S01]  /*12240*/  LDSM.16.MT88.4 R20, [R216+0x9400] ;  /* 0x00940000d814783b */ /* 0x000e620000004200 */
[----:B------:R-:W-:-:S02]  /*12250*/  MOV R130, R213 ;  /* 0x000000d500827202 */ /* 0x000fc40000000f00 */
[----:B------:R3:W3:Y:S01]  /*12260*/  MUFU.EX2 R213, R3 ;  /* 0x0000000300d57308 */ /* 0x0006e20000000800 */
[----:B------:R-:W-:Y:S01]  /*12270*/  FFMA.FTZ R5, R197, c[0x0][0x23c], -R29 ;  /* 0x00008f00c5057a23 */ /* 0x000fe2000001081d */
[----:B------:R-:W-:Y:S01]  /*12280*/  LOP3.LUT R7, R0, 0xff, RZ, 0xc0, !PT ;  /* 0x000000ff00077812 */ /* 0x000fe200078ec0ff */
[----:B------:R-:W-:Y:S01]  /*12290*/  IMAD.MOV.U32 R25, RZ, RZ, R214 ;  /* 0x000000ffff197224 */ /* 0x000fe200078e00d6 */
[----:B--2---:R-:W-:Y:S02]  /*122a0*/  F2FP.BF16.PACK_AB R6, R237, R236 ;  /* 0x000000eced06723e */ /* 0x004fe400000010ff */
[----:B------:R-:W-:Y:S02]  /*122b0*/  PRMT R13, R7, 0x5410, R4 ;  /* 0x00005410070d7816 */ /* 0x000fe40000000004 */
[----:B------:R2:W1:Y:S01]  /*122c0*/  MUFU.EX2 R214, R5 ;  /* 0x0000000500d67308 */ /* 0x0004620000000800 */
[--C-:B------:R-:W-:Y:S01]  /*122d0*/  HSET2.LE.AND R7, R12, R75.reuse, PT ;  /* 0x0000004b0c077233 */ /* 0x100fe20003803000 */
[----:B----4-:R-:W-:Y:S01]  /*122e0*/  F2FP.BF16.PACK_AB R12, R232, R233 ;  /* 0x000000e9e80c723e */ /* 0x010fe200000010ff */
[--C-:B------:R-:W-:Y:S01]  /*122f0*/  HSET2.LE.AND R0, R10, R75.reuse, PT ;  /* 0x0000004b0a007233 */ /* 0x100fe20003803000 */
[----:B------:R-:W-:Y:S01]  /*12300*/  F2FP.BF16.PACK_AB R4, R241, R240 ;  /* 0x000000f0f104723e */ /* 0x000fe200000010ff */
[--C-:B---3--:R-:W-:Y:S01]  /*12310*/  HSET2.LE.AND R3, R9, R75.reuse, PT ;  /* 0x0000004b09037233 */ /* 0x108fe20003803000 */
[----:B------:R-:W-:Y:S01]  /*12320*/  F2FP.BF16.PACK_AB R2, R243, R242 ;  /* 0x000000f2f302723e */ /* 0x000fe200000010ff */
[----:B--2---:R-:W-:-:S03]  /*12330*/  HSET2.LE.AND R5, R8, R75, PT ;  /* 0x0000004b08057233 */ /* 0x004fc60003803000 */
[----:B------:R-:W-:Y:S01]  /*12340*/  LOP3.LUT R8, R3, R4, RZ, 0xc0, !PT ;  /* 0x0000000403087212 */ /* 0x000fe200078ec0ff */
[--C-:B------:R-:W-:Y:S01]  /*12350*/  HSET2.LE.AND R3, R13, R75.reuse, PT ;  /* 0x0000004b0d037233 */ /* 0x100fe20003803000 */
[----:B------:R-:W-:Y:S01]  /*12360*/  LOP3.LUT R9, R5, R6, RZ, 0xc0, !PT ;  /* 0x0000000605097212 */ /* 0x000fe200078ec0ff */
[--C-:B------:R-:W-:Y:S01]  /*12370*/  HSET2.LE.AND R5, R14, R75.reuse, PT ;  /* 0x0000004b0e057233 */ /* 0x100fe20003803000 */
[----:B------:R-:W-:Y:S02]  /*12380*/  LOP3.LUT R6, R7, R12, RZ, 0xc0, !PT ;  /* 0x0000000c07067212 */ /* 0x000fe400078ec0ff */
[----:B------:R-:W-:Y:S02]  /*12390*/  F2FP.BF16.PACK_AB R12, R213, R231 ;  /* 0x000000e7d50c723e */ /* 0x000fe400000010ff */
[----:B------:R-:W-:Y:S01]  /*123a0*/  LOP3.LUT R10, R0, R2, RZ, 0xc0, !PT ;  /* 0x00000002000a7212 */ /* 0x000fe200078ec0ff */
[----:B------:R-:W-:Y:S01]  /*123b0*/  HSET2.LE.AND R0, R15, R75, PT ;  /* 0x0000004b0f007233 */ /* 0x000fe20003803000 */
[----:B------:R-:W-:-:S02]  /*123c0*/  F2FP.BF16.PACK_AB R4, R234, R235 ;  /* 0x000000ebea04723e */ /* 0x000fc400000010ff */
[----:B------:R-:W-:Y:S02]  /*123d0*/  F2FP.BF16.PACK_AB R2, R239, R238 ;  /* 0x000000eeef02723e */ /* 0x000fe400000010ff */
[----:B------:R-:W-:Y:S02]  /*123e0*/  LOP3.LUT R5, R5, R12, RZ, 0xc0, !PT ;  /* 0x0000000c05057212 */ /* 0x000fe400078ec0ff */
[----:B------:R-:W-:Y:S01]  /*123f0*/  LOP3.LUT R4, R3, R4, RZ, 0xc0, !PT ;  /* 0x0000000403047212 */ /* 0x000fe200078ec0ff */
[----:B------:R-:W2:Y:S01]  /*12400*/  LDSM.16.MT88.4 R12, [R216+0xa400] ;  /* 0x00a40000d80c783b */ /* 0x000ea20000004200 */
[----:B------:R-:W-:Y:S01]  /*12410*/  IMAD.MOV.U32 R3, RZ, RZ, R25 ;  /* 0x000000ffff037224 */ /* 0x000fe200078e0019 */
[----:B------:R-:W-:Y:S01]  /*12420*/  LOP3.LUT R11, R0, R2, RZ, 0xc0, !PT ;  /* 0x00000002000b7212 */ /* 0x000fe200078ec0ff */
[----:B------:R-:W-:Y:S01]  /*12430*/  HSET2.LE.AND R0, R16, R75, PT ;  /* 0x0000004b10007233 */ /* 0x000fe20003803000 */
[----:B------:R-:W3:Y:S01]  /*12440*/  LDSM.16.MT88.4 R24, [R218+0xa400] ;  /* 0x00a40000da18783b */ /* 0x000ee20000004200 */
[----:B------:R-:W-:-:S02]  /*12450*/  IMAD.MOV.U32 R71, RZ, RZ, R18 ;  /* 0x000000ffff477224 */ /* 0x000fc400078e0012 */
[----:B------:R-:W-:Y:S02]  /*12460*/  IMAD.MOV.U32 R70, RZ, RZ, R19 ;  /* 0x000000ffff467224 */ /* 0x000fe400078e0013 */
[----:B------:R-:W-:Y:S01]  /*12470*/  IMAD.MOV.U32 R69, RZ, RZ, R17 ;  /* 0x000000ffff457224 */ /* 0x000fe200078e0011 */
[----:B-1----:R-:W-:Y:S01]  /*12480*/  F2FP.BF16.PACK_AB R2, R214, R215 ;  /* 0x000000d7d602723e */ /* 0x002fe200000010ff */
[----:B------:R-:W1:Y:S03]  /*12490*/  LDSM.16.MT88.4 R16, [R218+0x9400] ;  /* 0x00940000da10783b */ /* 0x000e660000004200 */
[----:B------:R-:W-:-:S07]  /*124a0*/  LOP3.LUT R7, R0, R2, RZ, 0xc0, !PT ;  /* 0x0000000200077212 */ /* 0x000fce00078ec0ff */
[----:B------:R-:W-:Y:S01]  /*124b0*/  HMMA.16816.F32.BF16 R96, R4, R20, R36 ;  /* 0x000000140460723c */ /* 0x000fe20000041824 */
[----:B------:R-:W4:Y:S01]  /*124c0*/  LDSM.16.MT88.4 R36, [R218+0xb400] ;  /* 0x00b40000da24783b */ /* 0x000f220000004200 */
[----:B------:R-:W-:Y:S01]  /*124d0*/  UIADD3 UR4, UR4, 0x1, URZ ;  /* 0x0000000104047890 */ /* 0x000fe2000fffe03f */
[----:B------:R-:W-:Y:S02]  /*124e0*/  IMAD.U32 R0, RZ, RZ, UR33 ;  /* 0x00000021ff007e24 */ /* 0x000fe4000f8e00ff */
[----:B------:R-:W-:Y:S02]  /*124f0*/  IMAD.MOV.U32 R189, RZ, RZ, R89 ;  /* 0x000000ffffbd7224 */ /* 0x000fe400078e0059 */
[----:B------:R-:W-:Y:S02]  /*12500*/  IMAD.MOV.U32 R191, RZ, RZ, R95 ;  /* 0x000000ffffbf7224 */ /* 0x000fe400078e005f */
[----:B------:R-:W-:Y:S02]  /*12510*/  IMAD.MOV.U32 R190, RZ, RZ, R88 ;  /* 0x000000ffffbe7224 */ /* 0x000fe400078e0058 */
[----:B------:R-:W-:-:S02]  /*12520*/  IMAD.MOV.U32 R181, RZ, RZ, R77 ;  /* 0x000000ffffb57224 */ /* 0x000fc400078e004d */
[----:B------:R-:W-:Y:S02]  /*12530*/  IMAD.MOV.U32 R183, RZ, RZ, R78 ;  /* 0x000000ffffb77224 */ /* 0x000fe400078e004e */
[----:B------:R-:W-:Y:S01]  /*12540*/  IMAD.MOV.U32 R180, RZ, RZ, R73 ;  /* 0x000000ffffb47224 */ /* 0x000fe200078e0049 */
[----:B------:R-:W-:Y:S01]  /*12550*/  LOP3.LUT R0, R245, UR4, R0, 0x96, !PT ;  /* 0x00000004f5007c12 */ /* 0x000fe2000f8e9600 */
[----:B------:R-:W-:Y:S01]  /*12560*/  IMAD.MOV.U32 R185, RZ, RZ, R79 ;  /* 0x000000ffffb97224 */ /* 0x000fe200078e004f */
[----:B--2---:R-:W-:Y:S01]  /*12570*/  HMMA.16816.F32.BF16 R80, R4, R12, R148 ;  /* 0x0000000c0450723c */ /* 0x004fe20000041894 */
[----:B------:R-:W-:Y:S02]  /*12580*/  IMAD.MOV.U32 R187, RZ, RZ, R72 ;  /* 0x000000ffffbb7224 */ /* 0x000fe400078e0048 */
[----:B------:R-:W-:Y:S02]  /*12590*/  IMAD.MOV.U32 R198, RZ, RZ, R94 ;  /* 0x000000ffffc67224 */ /* 0x000fe400078e005e */
[----:B------:R-:W-:-:S02]  /*125a0*/  IMAD.MOV.U32 R196, RZ, RZ, R92 ;  /* 0x000000ffffc47224 */ /* 0x000fc400078e005c */
[----:B------:R-:W-:Y:S01]  /*125b0*/  MOV R149, R74 ;  /* 0x0000004a00957202 */ /* 0x000fe20000000f00 */
[----:B------:R-:W-:Y:S02]  /*125c0*/  IMAD.MOV.U32 R150, RZ, RZ, R75 ;  /* 0x000000ffff967224 */ /* 0x000fe400078e004b */
[----:B------:R-:W-:Y:S01]  /*125d0*/  IMAD.MOV.U32 R197, RZ, RZ, R93 ;  /* 0x000000ffffc57224 */ /* 0x000fe200078e005d */
[C---:B---3--:R-:W-:Y:S01]  /*125e0*/  HMMA.16816.F32.BF16 R72, R4.reuse, R24, R164 ;  /* 0x000000180448723c */ /* 0x048fe200000418a4 */
        /* <DEDUP_REMOVED lines=9> */
[----:B-1----:R-:W-:Y:S01]  /*12680*/  HMMA.16816.F32.BF16 R84, R4, R18, R136 ;  /* 0x000000120454723c */ /* 0x002fe20000041888 */
[----:B------:R-:W-:Y:S02]  /*12690*/  IMAD.MOV.U32 R165, RZ, RZ, R187 ;  /* 0x000000ffffa57224 */ /* 0x000fe400078e00bb */
[----:B------:R-:W-:Y:S02]  /*126a0*/  IMAD.MOV.U32 R190, RZ, RZ, R184 ;  /* 0x000000ffffbe7224 */ /* 0x000fe400078e00b8 */
[----:B------:R-:W-:-:S02]  /*126b0*/  IMAD.MOV.U32 R191, RZ, RZ, R186 ;  /* 0x000000ffffbf7224 */ /* 0x000fc400078e00ba */
[----:B------:R-:W-:Y:S01]  /*126c0*/  IMAD.MOV.U32 R138, RZ, RZ, R68 ;  /* 0x000000ffff8a7224 */ /* 0x000fe200078e0044 */
[----:B------:R-:W-:Y:S01]  /*126d0*/  HMMA.16816.F32.BF16 R184, R8, R12, R144 ;  /* 0x0000000c08b8723c */ /* 0x000fe20000041890 */
[----:B------:R-:W-:Y:S02]  /*126e0*/  IMAD.MOV.U32 R181, RZ, RZ, R69 ;  /* 0x000000ffffb57224 */ /* 0x000fe400078e0045 */
[----:B------:R-:W-:Y:S02]  /*126f0*/  IMAD.MOV.U32 R183, RZ, RZ, R70 ;  /* 0x000000ffffb77224 */ /* 0x000fe400078e0046 */
[----:B------:R-:W-:Y:S02]  /*12700*/  IMAD.MOV.U32 R180, RZ, RZ, R71 ;  /* 0x000000ffffb47224 */ /* 0x000fe400078e0047 */
[----:B------:R-:W-:Y:S01]  /*12710*/  IMAD.WIDE.U32 R12, R0, -0x326172a9, RZ ;  /* 0xcd9e8d57000c7825 */ /* 0x000fe200078e00ff */
[----:B------:R-:W-:Y:S07]  /*12720*/  HMMA.16816.F32.BF16 R68, R4, R26, R168 ;  /* 0x0000001a0444723c */ /* 0x000fee00000418a8 */
[----:B------:R-:W-:Y:S01]  /*12730*/  IMAD.MOV.U32 R170, RZ, RZ, R56 ;  /* 0x000000ffffaa7224 */ /* 0x000fe200078e0038 */
[----:B------:R-:W-:Y:S01]  /*12740*/  LOP3.LUT R0, R49, UR14, R12, 0x96, !PT ;  /* 0x0000000e31007c12 */ /* 0x000fe2000f8e960c */
[----:B------:R-:W-:-:S02]  /*12750*/  IMAD.MOV.U32 R58, RZ, RZ, R90 ;  /* 0x000000ffff3a7224 */ /* 0x000fc400078e005a */
[----:B------:R-:W-:Y:S01]  /*12760*/  IMAD.MOV.U32 R59, RZ, RZ, R91 ;  /* 0x000000ffff3b7224 */ /* 0x000fe200078e005b */
[----:B------:R-:W-:Y:S01]  /*12770*/  LOP3.LUT R2, R13, UR16, R170, 0x96, !PT ;  /* 0x000000100d027c12 */ /* 0x000fe2000f8e96aa */
[----:B------:R-:W-:Y:S01]  /*12780*/  IMAD.MOV.U32 R182, RZ, RZ, R76 ;  /* 0x000000ffffb67224 */ /* 0x000fe200078e004c */
[----:B------:R-:W-:Y:S01]  /*12790*/  MOV R146, R165 ;  /* 0x000000a500927202 */ /* 0x000fe20000000f00 */
[----:B------:R-:W-:Y:S01]  /*127a0*/  IMAD.MOV.U32 R136, RZ, RZ, R58 ;  /* 0x000000ffff887224 */ /* 0x000fe200078e003a */
[----:B------:R-:W-:Y:S01]  /*127b0*/  HMMA.16816.F32.BF16 R88, R4, R16, R132 ;  /* 0x000000100458723c */ /* 0x000fe20000041884 */
[----:B------:R-:W-:Y:S02]  /*127c0*/  IMAD.MOV.U32 R137, RZ, RZ, R59 ;  /* 0x000000ffff897224 */ /* 0x000fe400078e003b */
[----:B------:R-:W-:Y:S02]  /*127d0*/  IMAD.MOV.U32 R171, RZ, RZ, R57 ;  /* 0x000000ffffab7224 */ /* 0x000fe400078e0039 */
[----:B------:R-:W-:-:S02]  /*127e0*/  IMAD.MOV.U32 R165, RZ, RZ, R3 ;  /* 0x000000ffffa57224 */ /* 0x000fc400078e0003 */
[----:B------:R-:W-:Y:S01]  /*127f0*/  IMAD.WIDE.U32 R2, R2, -0x2daee0ad, RZ ;  /* 0xd2511f5302027825 */ /* 0x000fe200078e00ff */
[C---:B------:R-:W-:Y:S08]  /*12800*/  HMMA.16816.F32.BF16 R76, R4.reuse, R14, R152 ;  /* 0x0000000e044c723c */ /* 0x040ff00000041898 */
[C---:B------:R-:W-:Y:S08]  /*12810*/  HMMA.16816.F32.BF16 R64, R4.reuse, R32, R64 ;  /* 0x000000200440723c */ /* 0x040ff00000041840 */
[C---:B------:R-:W-:Y:S08]  /*12820*/  HMMA.16816.F32.BF16 R60, R4.reuse, R34, R60 ;  /* 0x00000022043c723c */ /* 0x040ff0000004183c */
[C---:B----4-:R-:W-:Y:S08]  /*12830*/  HMMA.16816.F32.BF16 R56, R4.reuse, R36, R116 ;  /* 0x000000240438723c */ /* 0x050ff00000041874 */
[----:B------:R-:W-:Y:S07]  /*12840*/  HMMA.16816.F32.BF16 R52, R4, R38, R52 ;  /* 0x000000260434723c */ /* 0x000fee0000041834 */
[----:B------:R-:W-:Y:S01]  /*12850*/  IMAD.WIDE.U32 R4, R0, -0x2daee0ad, RZ ;  /* 0xd2511f5300047825 */ /* 0x000fe200078e00ff */
[----:B------:R-:W-:-:S03]  /*12860*/  LOP3.LUT R6, R3, UR13, R178, 0x96, !PT ;  /* 0x0000000d03067c12 */ /* 0x000fc6000f8e96b2 */
[----:B------:R-:W-:Y:S01]  /*12870*/  FFMA.FTZ R3, R209, c[0x0][0x23c], -R28 ;  /* 0x00008f00d1037a23 */ /* 0x000fe2000001081c */
[----:B------:R-:W-:Y:S01]  /*12880*/  LOP3.LUT R0, R5, UR11, R2, 0x96, !PT ;  /* 0x0000000b05007c12 */ /* 0x000fe2000f8e9602 */
[----:B------:R-:W-:Y:S01]  /*12890*/  IMAD.MOV.U32 R147, RZ, RZ, R164 ;  /* 0x000000ffff937224 */ /* 0x000fe200078e00a4 */
[----:B------:R-:W-:Y:S01]  /*128a0*/  HMMA.16816.F32.BF16 R132, R8, R22, R200 ;  /* 0x000000160884723c */ /* 0x000fe200000418c8 */
[----:B------:R-:W-:Y:S01]  /*128b0*/  IMAD.MOV.U32 R171, RZ, RZ, R166 ;  /* 0x000000ffffab7224 */ /* 0x000fe200078e00a6 */
[----:B------:R1:W-:Y:S01]  /*128c0*/  MUFU.EX2 R203, R3 ;  /* 0x0000000300cb7308 */ /* 0x0003e20000000800 */
[----:B------:R-:W-:Y:S02]  /*128d0*/  IMAD.MOV.U32 R164, RZ, RZ, R149 ;  /* 0x000000ffffa47224 */ /* 0x000fe400078e0095 */
[----:B------:R-:W-:Y:S02]  /*128e0*/  IMAD.MOV.U32 R166, RZ, RZ, R50 ;  /* 0x000000ffffa67224 */ /* 0x000fe400078e0032 */
[----:B------:R-:W-:-:S02]  /*128f0*/  IMAD.MOV.U32 R149, RZ, RZ, R51 ;  /* 0x000000ffff957224 */ /* 0x000fc400078e0033 */
[----:B------:R-:W-:Y:S02]  /*12900*/  FFMA.FTZ R5, R208, c[0x0][0x23c], -R28 ;  /* 0x00008f00d0057a23 */ /* 0x000fe4000001081c */
[----:B------:R-:W-:Y:S02]  /*12910*/  IMAD.WIDE.U32 R50, R0, -0x326172a9, RZ ;  /* 0xcd9e8d5700327825 */ /* 0x000fe400078e00ff */
[----:B------:R2:W3:Y:S02]  /*12920*/  MUFU.EX2 R202, R5 ;  /* 0x0000000500ca7308 */ /* 0x0004e40000000800 */
[----:B-1----:R-:W-:-:S05]  /*12930*/  IMAD.WIDE.U32 R2, R6, -0x326172a9, RZ ;  /* 0xcd9e8d5706027825 */ /* 0x002fca00078e00ff */
[----:B------:R-:W-:Y:S02]  /*12940*/  LOP3.LUT R3, R3, UR12, R48, 0x96, !PT ;  /* 0x0000000c03037c12 */ /* 0x000fe4000f8e9630 */
[----:B--2---:R-:W-:-:S03]  /*12950*/  LOP3.LUT R5, R51, UR10, R2, 0x96, !PT ;  /* 0x0000000a33057c12 */ /* 0x004fc6000f8e9602 */
[----:B------:R-:W-:-:S04]  /*12960*/  IMAD.WIDE.U32 R2, R3, -0x2daee0ad, RZ ;  /* 0xd2511f5303027825 */ /* 0x000fc800078e00ff */
[----:B------:R-:W-:-:S04]  /*12970*/  IMAD.WIDE.U32 R48, R5, -0x2daee0ad, RZ ;  /* 0xd2511f5305307825 */ /* 0x000fc800078e00ff */
[----:B------:R-:W-:Y:S01]  /*12980*/  FFMA.FTZ R0, R192, c[0x0][0x23c], -R28 ;  /* 0x00008f00c0007a23 */ /* 0x000fe2000001081c */
[----:B------:R-:W-:Y:S02]  /*12990*/  LOP3.LUT R2, R49, UR7, R2, 0x96, !PT ;  /* 0x0000000731027c12 */ /* 0x000fe4000f8e9602 */
[----:B------:R-:W-:Y:S01]  /*129a0*/  LOP3.LUT R4, R3, UR9, R4, 0x96, !PT ;  /* 0x0000000903047c12 */ /* 0x000fe2000f8e9604 */
[----:B------:R1:W-:Y:S01]  /*129b0*/  MUFU.EX2 R201, R0 ;  /* 0x0000000000c97308 */ /* 0x0003e20000000800 */
[----:B------:R-:W-:Y:S01]  /*129c0*/  HMMA.16816.F32.BF16 R152, R8, R16, R124 ;  /* 0x000000100898723c */ /* 0x000fe2000004187c */
[----:B------:R-:W-:-:S04]  /*129d0*/  IMAD.WIDE.U32 R2, R2, -0x326172a9, RZ ;  /* 0xcd9e8d5702027825 */ /* 0x000fc800078e00ff */
[----:B------:R-:W-:Y:S02]  /*129e0*/  IMAD.MOV.U32 R51, RZ, RZ, R165 ;  /* 0x000000ffff337224 */ /* 0x000fe400078e00a5 */
[----:B------:R-:W-:Y:S01]  /*129f0*/  IMAD.MOV.U32 R165, RZ, RZ, R166 ;  /* 0x000000ffffa57224 */ /* 0x000fe200078e00a6 */
[----:B------:R-:W-:Y:S01]  /*12a00*/  HMMA.16816.F32.BF16 R124, R8, R32, R112 ;  /* 0x00000020087c723c */ /* 0x000fe20000041870 */
[----:B------:R-:W-:Y:S02]  /*12a10*/  IMAD.MOV.U32 R166, RZ, RZ, R151 ;  /* 0x000000ffffa67224 */ /* 0x000fe400078e0097 */
[----:B-1----:R-:W-:-:S05]  /*12a20*/  FFMA.FTZ R0, R193, c[0x0][0x23c], -R28 ;  /* 0x00008f00c1007a23 */ /* 0x002fca000001081c */
[----:B------:R-:W-:Y:S01]  /*12a30*/  HMMA.16816.F32.BF16 R112, R8, R34, R44 ;  /* 0x000000220870723c */ /* 0x000fe2000004182c */
[----:B------:R-:W-:Y:S01]  /*12a40*/  IMAD.MOV.U32 R151, RZ, RZ, R136 ;  /* 0x000000ffff977224 */ /* 0x000fe200078e0088 */
[----:B------:R-:W1:Y:S01]  /*12a50*/  LDSM.16.MT88.4 R32, [R216+0x9800] ;  /* 0x00980000d820783b */ /* 0x000e620000004200 */
[----:B------:R2:W-:Y:S01]  /*12a60*/  MUFU.EX2 R200, R0 ;  /* 0x0000000000c87308 */ /* 0x0005e20000000800 */
[----:B------:R-:W-:-:S03]  /*12a70*/  IMAD.MOV.U32 R136, RZ, RZ, R137 ;  /* 0x000000ffff887224 */ /* 0x000fc600078e0089 */
[----:B------:R-:W-:Y:S01]  /*12a80*/  IMAD.WIDE.U32 R44, R4, -0x326172a9, RZ ;  /* 0xcd9e8d57042c7825 */ /* 0x000fe200078e00ff */
[C---:B------:R-:W-:Y:S01]  /*12a90*/  LOP3.LUT R4, R2.reuse, 0xffff, RZ, 0xc0, !PT ;  /* 0x0000ffff02047812 */ /* 0x040fe200078ec0ff */
[C---:B------:R-:W-:Y:S02]  /*12aa0*/  HMMA.16816.F32.BF16 R160, R8.reuse, R24, R160 ;  /* 0x0000001808a0723c */ /* 0x040fe400000418a0 */
[----:B------:R-:W-:Y:S01]  /*12ab0*/  IMAD.MOV.U32 R137, RZ, RZ, R191 ;  /* 0x000000ffff897224 */ /* 0x000fe200078e00bf */
[----:B------:R-:W-:Y:S01]  /*12ac0*/  LOP3.LUT R6, R2, 0xff, RZ, 0xc0, !PT ;  /* 0x000000ff02067812 */ /* 0x000fe200078ec0ff */
[--C-:B------:R-:W-:Y:S02]  /*12ad0*/  FFMA.FTZ R5, R179, c[0x0][0x23c], -R29.reuse ;  /* 0x00008f00b3057a23 */ /* 0x100fe4000001081d */
[----:B--2---:R-:W-:Y:S02]  /*12ae0*/  FFMA.FTZ R0, R210, c[0x0][0x23c], -R29 ;  /* 0x00008f00d2007a23 */ /* 0x004fe4000001081d */
[----:B------:R-:W-:Y:S01]  /*12af0*/  HMMA.16816.F32.BF16 R172, R8, R26, R172 ;  /* 0x0000001a08ac723c */ /* 0x000fe200000418ac */
[----:B------:R-:W-:Y:S01]  /*12b00*/  SHF.R.U32.HI R4, RZ, 0x8, R4 ;  /* 0x00000008ff047819 */ /* 0x000fe20000011604 */
[----:B------:R-:W2:Y:S01]  /*12b10*/  LDSM.16.MT88.4 R24, [R218+0x9800] ;  /* 0x00980000da18783b */ /* 0x000ea20000004200 */
[----:B------:R4:W-:Y:S01]  /*12b20*/  MUFU.EX2 R191, R0 ;  /* 0x0000000000bf7308 */ /* 0x0009e20000000800 */
[----:B------:R-:W-:Y:S01]  /*12b30*/  SHF.R.U32.HI R7, RZ, 0x10, R2 ;  /* 0x00000010ff077819 */ /* 0x000fe20000011602 */
[----:B------:R-:W-:-:S03]  /*12b40*/  IMAD.MOV.U32 R139, RZ, RZ, R128 ;  /* 0x000000ffff8b7224 */ /* 0x000fc600078e0080 */
[----:B------:R-:W-:Y:S01]  /*12b50*/  HMMA.16816.F32.BF16 R156, R8, R14, R156 ;  /* 0x0000000e089c723c */ /* 0x000fe2000004189c */
[----:B------:R-:W-:Y:S02]  /*12b60*/  IMAD.MOV.U32 R120, RZ, RZ, R129 ;  /* 0x000000ffff787224 */ /* 0x000fe400078e0081 */
[----:B------:R-:W-:Y:S02]  /*12b70*/  IMAD.MOV.U32 R121, RZ, RZ, R130 ;  /* 0x000000ffff797224 */ /* 0x000fe400078e0082 */
[----:B------:R-:W-:Y:S02]  /*12b80*/  IMAD.MOV.U32 R122, RZ, RZ, R131 ;  /* 0x000000ffff7a7224 */ /* 0x000fe400078e0083 */
[----:B------:R-:W-:Y:S02]  /*12b90*/  SHF.R.U32.HI R14, RZ, 0x18, R2 ;  /* 0x00000018ff0e7819 */ /* 0x000fe40000011602 */
[----:B----4-:R-:W-:Y:S01]  /*12ba0*/  LOP3.LUT R0, R3, UR17, R44, 0x96, !PT ;  /* 0x0000001103007c12 */ /* 0x010fe2000f8e962c */
[----:B------:R-:W-:-:S02]  /*12bb0*/  IMAD.MOV.U32 R44, RZ, RZ, R165 ;  /* 0x000000ffff2c7224 */ /* 0x000fc400078e00a5 */
[----:B------:R-:W-:Y:S01]  /*12bc0*/  IMAD.MOV.U32 R165, RZ, RZ, R151 ;  /* 0x000000ffffa57224 */ /* 0x000fe200078e0097 */
[----:B------:R-:W-:Y:S01]  /*12bd0*/  LOP3.LUT R2, R0, 0xffff, RZ, 0xc0, !PT ;  /* 0x0000ffff00027812 */ /* 0x000fe200078ec0ff */
[----:B------:R-:W-:Y:S01]  /*12be0*/  IMAD.MOV.U32 R151, RZ, RZ, R190 ;  /* 0x000000ffff977224 */ /* 0x000fe200078e00be */
[----:B------:R-:W-:Y:S01]  /*12bf0*/  PRMT R15, R6, 0x5410, R4 ;  /* 0x00005410060f7816 */ /* 0x000fe20000000004 */
[----:B------:R4:W1:Y:S01]  /*12c00*/  MUFU.EX2 R190, R5 ;  /* 0x0000000500be7308 */ /* 0x0008620000000800 */
[----:B------:R-:W-:Y:S01]  /*12c10*/  FFMA.FTZ R3, R194, c[0x0][0x23c], -R29 ;  /* 0x00008f00c2037a23 */ /* 0x000fe2000001081d */
[C---:B------:R-:W-:Y:S01]  /*12c20*/  HMMA.16816.F32.BF16 R128, R8.reuse, R20, R204 ;  /* 0x000000140880723c */ /* 0x040fe200000418cc */
[----:B------:R-:W-:Y:S01]  /*12c30*/  IMAD.MOV.U32 R46, RZ, RZ, R164 ;  /* 0x000000ffff2e7224 */ /* 0x000fe200078e00a4 */
[----:B------:R-:W-:Y:S01]  /*12c40*/  SHF.R.U32.HI R6, RZ, 0x10, R0 ;  /* 0x00000010ff067819 */ /* 0x000fe20000011600 */
[----:B------:R-:W-:Y:S01]  /*12c50*/  IMAD.MOV.U32 R164, RZ, RZ, R136 ;  /* 0x000000ffffa47224 */ /* 0x000fe200078e0088 */
[----:B------:R-:W-:Y:S01]  /*12c60*/  LDSM.16.MT88.4 R20, [R218+0xa800] ;  /* 0x00a80000da14783b */ /* 0x000fe20000004200 */
[----:B------:R-:W-:Y:S01]  /*12c70*/  IMAD.MOV.U32 R47, RZ, RZ, R171 ;  /* 0x000000ffff2f7224 */ /* 0x000fe200078e00ab */
[----:B------:R-:W-:Y:S01]  /*12c80*/  SHF.R.U32.HI R4, RZ, 0x8, R2 ;  /* 0x00000008ff047819 */ /* 0x000fe20000011602 */
[----:B------:R-:W-:Y:S01]  /*12c90*/  IMAD.MOV.U32 R136, RZ, RZ, R189 ;  /* 0x000000ffff887224 */ /* 0x000fe200078e00bd */
[----:B------:R-:W-:Y:S01]  /*12ca0*/  HMMA.16816.F32.BF16 R140, R8, R18, R140 ;  /* 0x00000012088c723c */ /* 0x000fe2000004188c */
[----:B------:R-:W2:Y:S01]  /*12cb0*/  LDSM.16.MT88.4 R16, [R216+0xa800] ;  /* 0x00a80000d810783b */ /* 0x000ea20000004200 */
[----:B------:R-:W-:Y:S01]  /*12cc0*/  IMAD.MOV.U32 R171, RZ, RZ, R137 ;  /* 0x000000ffffab7224 */ /* 0x000fe200078e0089 */
[----:B------:R1:W-:Y:S01]  /*12cd0*/  MUFU.EX2 R189, R3 ;  /* 0x0000000300bd7308 */ /* 0x0003e20000000800 */
[----:B----4-:R-:W-:-:S04]  /*12ce0*/  FFMA.FTZ R5, R195, c[0x0][0x23c], -R29 ;  /* 0x00008f00c3057a23 */ /* 0x010fc8000001081d */
[C---:B------:R-:W-:Y:S01]  /*12cf0*/  HMMA.16816.F32.BF16 R116, R8.reuse, R36, R40 ;  /* 0x000000240874723c */ /* 0x040fe20000041828 */
[----:B------:R-:W-:Y:S01]  /*12d00*/  LDSM.16.MT88.4 R40, [R218+0xb800] ;  /* 0x00b80000da28783b */ /* 0x000fe20000004200 */
[----:B------:R-:W-:Y:S01]  /*12d10*/  IMAD.MOV.U32 R137, RZ, RZ, R188 ;  /* 0x000000ffff897224 */ /* 0x000fe200078e00bc */
[----:B------:R-:W-:Y:S01]  /*12d20*/  LOP3.LUT R2, R0, 0xff, RZ, 0xc0, !PT ;  /* 0x000000ff00027812 */ /* 0x000fe200078ec0ff */
[----:B------:R4:W2:Y:S04]  /*12d30*/  MUFU.EX2 R188, R5 ;  /* 0x0000000500bc7308 */ /* 0x0008a80000000800 */
[----:B------:R-:W-:Y:S01]  /*12d40*/  HMMA.16816.F32.BF16 R108, R8, R38, R108 ;  /* 0x00000026086c723c */ /* 0x000fe2000004186c */
[----:B------:R-:W2:Y:S01]  /*12d50*/  LDSM.16.MT88.4 R36, [R216+0xb800] ;  /* 0x00b80000d824783b */ /* 0x000ea20000004200 */
[----:B-1----:R-:W-:-:S02]  /*12d60*/  SHF.R.U32.HI R3, RZ, 0x18, R0 ;  /* 0x00000018ff037819 */ /* 0x002fc40000011600 */
[----:B------:R-:W-:Y:S02]  /*12d70*/  LOP3.LUT R0, R6, 0xff, RZ, 0xc0, !PT ;  /* 0x000000ff06007812 */ /* 0x000fe400078ec0ff */
[----:B------:R-:W-:Y:S02]  /*12d80*/  PRMT R2, R2, 0x5410, R4 ;  /* 0x0000541002027816 */ /* 0x000fe40000000004 */
[----:B------:R-:W-:Y:S02]  /*12d90*/  PRMT R3, R0, 0x5410, R3 ;  /* 0x0000541000037816 */ /* 0x000fe40000000003 */
[----:B------:R-:W-:Y:S01]  /*12da0*/  LOP3.LUT R4, R7, 0xff, RZ, 0xc0, !PT ;  /* 0x000000ff07047812 */ /* 0x000fe200078ec0ff */
[--C-:B------:R-:W-:Y:S01]  /*12db0*/  HSET2.LE.AND R0, R2, R150.reuse, PT ;  /* 0x0000009602007233 */ /* 0x100fe20003803000 */
[----:B---3--:R-:W-:Y:S01]  /*12dc0*/  F2FP.BF16.PACK_AB R2, R202, R203 ;  /* 0x000000cbca02723e */ /* 0x008fe200000010ff */
[----:B------:R-:W-:Y:S01]  /*12dd0*/  HSET2.LE.AND R3, R3, R150, PT ;  /* 0x0000009603037233 */ /* 0x000fe20003803000 */
[----:B----4-:R-:W-:-:S02]  /*12de0*/  F2FP.BF16.PACK_AB R5, R190, R191 ;  /* 0x000000bfbe05723e */ /* 0x010fc400000010ff */
[----:B------:R-:W-:Y:S02]  /*12df0*/  PRMT R6, R4, 0x5410, R14 ;  /* 0x0000541004067816 */ /* 0x000fe4000000000e */
[----:B------:R-:W-:Y:S01]  /*12e00*/  LOP3.LUT R4, R0, R2, RZ, 0xc0, !PT ;  /* 0x0000000200047212 */ /* 0x000fe200078ec0ff */
[--C-:B------:R-:W-:Y:S01]  /*12e10*/  HSET2.LE.AND R0, R15, R150.reuse, PT ;  /* 0x000000960f007233 */ /* 0x100fe20003803000 */
[----:B------:R-:W-:Y:S01]  /*12e20*/  LOP3.LUT R5, R3, R5, RZ, 0xc0, !PT ;  /* 0x0000000503057212 */ /* 0x000fe200078ec0ff */
[----:B------:R-:W-:Y:S01]  /*12e30*/  HSET2.LE.AND R3, R6, R150, PT ;  /* 0x0000009606037233 */ /* 0x000fe20003803000 */
[----:B------:R-:W-:Y:S02]  /*12e40*/  F2FP.BF16.PACK_AB R2, R200, R201 ;  /* 0x000000c9c802723e */ /* 0x000fe400000010ff */
[----:B--2---:R-:W-:Y:S02]  /*12e50*/  F2FP.BF16.PACK_AB R7, R188, R189 ;  /* 0x000000bdbc07723e */ /* 0x004fe400000010ff */
[----:B------:R-:W-:-:S02]  /*12e60*/  LOP3.LUT R6, R0, R2, RZ, 0xc0, !PT ;  /* 0x0000000200067212 */ /* 0x000fc400078ec0ff */
[----:B------:R-:W-:Y:S01]  /*12e70*/  LOP3.LUT R7, R3, R7, RZ, 0xc0, !PT ;  /* 0x0000000703077212 */ /* 0x000fe200078ec0ff */
[----:B------:R-:W-:Y:S02]  /*12e80*/  IMAD.MOV.U32 R49, RZ, RZ, R120 ;  /* 0x000000ffff317224 */ /* 0x000fe400078e0078 */
[----:B------:R-:W-:Y:S02]  /*12e90*/  IMAD.MOV.U32 R144, RZ, RZ, R121 ;  /* 0x000000ffff907224 */ /* 0x000fe400078e0079 */
[----:B------:R-:W-:Y:S02]  /*12ea0*/  IMAD.MOV.U32 R145, RZ, RZ, R122 ;  /* 0x000000ffff917224 */ /* 0x000fe400078e007a */
[----:B------:R-:W-:Y:S02]  /*12eb0*/  IMAD.MOV.U32 R178, RZ, RZ, R123 ;  /* 0x000000ffffb27224 */ /* 0x000fe400078e007b */
[----:B------:R-:W-:Y:S01]  /*12ec0*/  HMMA.16816.F32.BF16 R120, R4, R34, R92 ;  /* 0x000000220478723c */ /* 0x000fe2000004185c */
[----:B------:R-:W-:-:S02]  /*12ed0*/  IMAD.MOV.U32 R0, RZ, RZ, R150 ;  /* 0x000000ffff007224 */ /* 0x000fc400078e0096 */
[----:B------:R-:W-:Y:S02]  /*12ee0*/  IMAD.MOV.U32 R9, RZ, RZ, R164 ;  /* 0x000000ffff097224 */ /* 0x000fe400078e00a4 */
[----:B------:R-:W-:Y:S02]  /*12ef0*/  IMAD.MOV.U32 R10, RZ, RZ, R165 ;  /* 0x000000ffff0a7224 */ /* 0x000fe400078e00a5 */
[----:B------:R-:W-:Y:S02]  /*12f00*/  IMAD.MOV.U32 R92, RZ, RZ, R196 ;  /* 0x000000ffff5c7224 */ /* 0x000fe400078e00c4 */
[----:B------:R-:W-:Y:S02]  /*12f10*/  IMAD.MOV.U32 R14, RZ, RZ, R166 ;  /* 0x000000ffff0e7224 */ /* 0x000fe400078e00a6 */
[----:B------:R-:W-:Y:S02]  /*12f20*/  IMAD.MOV.U32 R8, RZ, RZ, R167 ;  /* 0x000000ffff087224 */ /* 0x000fe400078e00a7 */
[----:B------:R-:W-:-:S02]  /*12f30*/  IMAD.MOV.U32 R164, RZ, RZ, R136 ;  /* 0x000000ffffa47224 */ /* 0x000fc400078e0088 */
[----:B------:R-:W-:Y:S02]  /*12f40*/  IMAD.MOV.U32 R166, RZ, RZ, R137 ;  /* 0x000000ffffa67224 */ /* 0x000fe400078e0089 */
[----:B------:R-:W-:Y:S02]  /*12f50*/  IMAD.MOV.U32 R167, RZ, RZ, R138 ;  /* 0x000000ffffa77224 */ /* 0x000fe400078e008a */
[----:B------:R-:W-:Y:S02]  /*12f60*/  IMAD.MOV.U32 R165, RZ, RZ, R139 ;  /* 0x000000ffffa57224 */ /* 0x000fe400078e008b */
[----:B------:R-:W-:Y:S01]  /*12f70*/  HMMA.16816.F32.BF16 R136, R4, R26, R84 ;  /* 0x0000001a0488723c */ /* 0x000fe20000041854 */
[----:B------:R-:W-:Y:S01]  /*12f80*/  IMAD.MOV.U32 R3, RZ, RZ, R151 ;  /* 0x000000ffff037224 */ /* 0x000fe200078e0097 */
[----:B------:R-:W-:Y:S01]  /*12f90*/  LOP3.LUT R2, R13, UR16, R92, 0x96, !PT ;  /* 0x000000100d027c12 */ /* 0x000fe2000f8e965c */
[----:B------:R-:W-:-:S04]  /*12fa0*/  IMAD.MOV.U32 R11, RZ, RZ, R171 ;  /* 0x000000ffff0b7224 */ /* 0x000fc800078e00ab */
        /* <DEDUP_REMOVED lines=9> */
[----:B------:R-:W-:Y:S01]  /*13040*/  IMAD.MOV.U32 R86, RZ, RZ, R3 ;  /* 0x000000ffff567224 */ /* 0x000fe200078e0003 */
[----:B------:R-:W-:Y:S01]  /*13050*/  HMMA.16816.F32.BF16 R88, R4, R24, R88 ;  /* 0x000000180458723c */ /* 0x000fe20000041858 */
[----:B------:R-:W-:-:S07]  /*13060*/  IMAD.WIDE.U32 R2, R2, -0x2daee0ad, RZ ;  /* 0xd2511f5302027825 */ /* 0x000fce00078e00ff */
[----:B------:R-:W-:Y:S01]  /*13070*/  HMMA.16816.F32.BF16 R148, R4, R16, R80 ;  /* 0x000000100494723c */ /* 0x000fe20000041850 */
[----:B------:R-:W-:-:S07]  /*13080*/  LOP3.LUT R3, R3, UR13, R212, 0x96, !PT ;  /* 0x0000000d03037c12 */ /* 0x000fce000f8e96d4 */
[C---:B------:R-:W-:Y:S08]  /*13090*/  HMMA.16816.F32.BF16 R76, R4.reuse, R18, R76 ;  /* 0x00000012044c723c */ /* 0x040ff0000004184c */
        /* <DEDUP_REMOVED lines=8> */
[----:B------:R-:W-:Y:S02]  /*13120*/  IMAD.MOV.U32 R92, RZ, RZ, R8 ;  /* 0x000000ffff5c7224 */ /* 0x000fe400078e0008 */
[----:B------:R-:W-:Y:S02]  /*13130*/  IMAD.MOV.U32 R8, RZ, RZ, R11 ;  /* 0x000000ffff087224 */ /* 0x000fe400078e000b */
[----:B------:R-:W-:Y:S02]  /*13140*/  IMAD.MOV.U32 R93, RZ, RZ, R44 ;  /* 0x000000ffff5d7224 */ /* 0x000fe400078e002c */
[----:B------:R-:W-:Y:S02]  /*13150*/  IMAD.MOV.U32 R44, RZ, RZ, R46 ;  /* 0x000000ffff2c7224 */ /* 0x000fe400078e002e */
[----:B------:R-:W-:Y:S02]  /*13160*/  IMAD.MOV.U32 R11, RZ, RZ, R47 ;  /* 0x000000ffff0b7224 */ /* 0x000fe400078e002f */
[----:B------:R-:W-:-:S04]  /*13170*/  IMAD.WIDE.U32 R2, R3, -0x326172a9, RZ ;  /* 0xcd9e8d5703027825 */ /* 0x000fc800078e00ff */
[----:B------:R-:W-:Y:S01]  /*13180*/  IMAD.WIDE.U32 R46, R0, -0x326172a9, RZ ;  /* 0xcd9e8d57002e7825 */ /* 0x000fe200078e00ff */
[----:B------:R-:W-:-:S03]  /*13190*/  LOP3.LUT R3, R3, UR12, R176, 0x96, !PT ;  /* 0x0000000c03037c12 */ /* 0x000fc6000f8e96b0 */
[----:B------:R-:W-:Y:S01]  /*131a0*/  IMAD.MOV.U32 R85, RZ, RZ, R94 ;  /* 0x000000ffff557224 */ /* 0x000fe200078e005e */
[----:B------:R-:W-:Y:S01]  /*131b0*/  LOP3.LUT R0, R47, UR10, R2, 0x96, !PT ;  /* 0x0000000a2f007c12 */ /* 0x000fe2000f8e9602 */
[----:B------:R-:W-:-:S04]  /*131c0*/  IMAD.WIDE.U32 R2, R3, -0x2daee0ad, RZ ;  /* 0xd2511f5303027825 */ /* 0x000fc800078e00ff */
[----:B------:R-:W-:Y:S02]  /*131d0*/  FFMA.FTZ R5, R85, c[0x0][0x23c], -R31 ;  /* 0x00008f0055057a23 */ /* 0x000fe4000001081f */
[----:B------:R-:W-:-:S04]  /*131e0*/  IMAD.WIDE.U32 R52, R0, -0x2daee0ad, RZ ;  /* 0xd2511f5300347825 */ /* 0x000fc800078e00ff */
[----:B------:R-:W-:Y:S02]  /*131f0*/  IMAD.MOV.U32 R94, RZ, RZ, R146 ;  /* 0x000000ffff5e7224 */ /* 0x000fe400078e0092 */
[----:B------:R-:W-:Y:S01]  /*13200*/  IMAD.MOV.U32 R85, RZ, RZ, R86 ;  /* 0x000000ffff557224 */ /* 0x000fe200078e0056 */
[----:B------:R-:W-:Y:S01]  /*13210*/  MOV R86, R87 ;  /* 0x0000005700567202 */ /* 0x000fe20000000f00 */
[----:B------:R-:W-:Y:S01]  /*13220*/  IMAD.MOV.U32 R87, RZ, RZ, R92 ;  /* 0x000000ffff577224 */ /* 0x000fe200078e005c */
[----:B------:R-:W-:Y:S01]  /*13230*/  LOP3.LUT R2, R53, UR7, R2, 0x96, !PT ;  /* 0x0000000735027c12 */ /* 0x000fe2000f8e9602 */
[----:B------:R-:W-:Y:S02]  /*13240*/  IMAD.MOV.U32 R92, RZ, RZ, R93 ;  /* 0x000000ffff5c7224 */ /* 0x000fe400078e005d */
[----:B------:R-:W-:Y:S02]  /*13250*/  IMAD.MOV.U32 R93, RZ, RZ, R94 ;  /* 0x000000ffff5d7224 */ /* 0x000fe400078e005e */
[----:B------:R-:W-:-:S02]  /*13260*/  IMAD.MOV.U32 R94, RZ, RZ, R165 ;  /* 0x000000ffff5e7224 */ /* 0x000fc400078e00a5 */
[----:B------:R-:W-:Y:S02]  /*13270*/  FFMA.FTZ R0, R85, c[0x0][0x23c], -R31 ;  /* 0x00008f0055007a23 */ /* 0x000fe4000001081f */
[----:B------:R-:W-:Y:S02]  /*13280*/  IMAD.MOV.U32 R12, RZ, RZ, R86 ;  /* 0x000000ffff0c7224 */ /* 0x000fe400078e0056 */
[----:B------:R-:W-:Y:S01]  /*13290*/  IMAD.MOV.U32 R85, RZ, RZ, R87 ;  /* 0x000000ffff557224 */ /* 0x000fe200078e0057 */
[----:B------:R-:W-:Y:S01]  /*132a0*/  LOP3.LUT R6, R3, UR9, R4, 0x96, !PT ;  /* 0x0000000903067c12 */ /* 0x000fe2000f8e9604 */
[----:B------:R-:W-:Y:S02]  /*132b0*/  IMAD.MOV.U32 R86, RZ, RZ, R92 ;  /* 0x000000ffff567224 */ /* 0x000fe400078e005c */
[----:B------:R-:W-:Y:S02]  /*132c0*/  IMAD.MOV.U32 R87, RZ, RZ, R93 ;  /* 0x000000ffff577224 */ /* 0x000fe400078e005d */
[----:B------:R-:W-:-:S02]  /*132d0*/  IMAD.MOV.U32 R92, RZ, RZ, R94 ;  /* 0x000000ffff5c7224 */ /* 0x000fc400078e005e */
[----:B------:R-:W-:Y:S01]  /*132e0*/  IMAD.WIDE.U32 R2, R2, -0x326172a9, RZ ;  /* 0xcd9e8d5702027825 */ /* 0x000fe200078e00ff */
[----:B------:R1:W-:Y:S03]  /*132f0*/  MUFU.EX2 R53, R0 ;  /* 0x0000000000357308 */ /* 0x0003e60000000800 */
[----:B------:R-:W-:Y:S02]  /*13300*/  IMAD.MOV.U32 R93, RZ, RZ, R95 ;  /* 0x000000ffff5d7224 */ /* 0x000fe400078e005f */
[----:B------:R-:W-:Y:S02]  /*13310*/  FFMA.FTZ R4, R85, c[0x0][0x23c], -R31 ;  /* 0x00008f0055047a23 */ /* 0x000fe4000001081f */
[----:B------:R-:W-:Y:S02]  /*13320*/  IMAD.MOV.U32 R94, RZ, RZ, R179 ;  /* 0x000000ffff5e7224 */ /* 0x000fe400078e00b3 */
[----:B------:R-:W-:-:S02]  /*13330*/  IMAD.MOV.U32 R85, RZ, RZ, R86 ;  /* 0x000000ffff557224 */ /* 0x000fc400078e0056 */
[----:B------:R-:W-:Y:S02]  /*13340*/  IMAD.MOV.U32 R86, RZ, RZ, R87 ;  /* 0x000000ffff567224 */ /* 0x000fe400078e0057 */
[----:B------:R-:W-:Y:S02]  /*13350*/  IMAD.MOV.U32 R87, RZ, RZ, R92 ;  /* 0x000000ffff577224 */ /* 0x000fe400078e005c */
[----:B------:R-:W-:Y:S01]  /*13360*/  IMAD.MOV.U32 R92, RZ, RZ, R93 ;  /* 0x000000ffff5c7224 */ /* 0x000fe200078e005d */
[----:B-1----:R-:W-:Y:S01]  /*13370*/  LOP3.LUT R0, R2, 0xffff, RZ, 0xc0, !PT ;  /* 0x0000ffff02007812 */ /* 0x002fe200078ec0ff */
[----:B------:R-:W-:Y:S01]  /*13380*/  IMAD.MOV.U32 R93, RZ, RZ, R94 ;  /* 0x000000ffff5d7224 */ /* 0x000fe200078e005e */
[----:B------:R1:W-:Y:S01]  /*13390*/  MUFU.EX2 R56, R4 ;  /* 0x0000000400387308 */ /* 0x0003e20000000800 */
[----:B------:R-:W-:Y:S02]  /*133a0*/  IMAD.MOV.U32 R94, RZ, RZ, R15 ;  /* 0x000000ffff5e7224 */ /* 0x000fe400078e000f */
[----:B------:R-:W-:-:S02]  /*133b0*/  IMAD.MOV.U32 R15, RZ, RZ, R220 ;  /* 0x000000ffff0f7224 */ /* 0x000fc400078e00dc */
[----:B------:R-:W-:-:S03]  /*133c0*/  IMAD.MOV.U32 R83, RZ, RZ, R87 ;  /* 0x000000ffff537224 */ /* 0x000fc600078e0057 */
[----:B------:R2:W-:Y:S01]  /*133d0*/  MUFU.EX2 R54, R5 ;  /* 0x0000000500367308 */ /* 0x0005e20000000800 */
[----:B------:R-:W-:Y:S02]  /*133e0*/  IMAD.MOV.U32 R82, RZ, RZ, R86 ;  /* 0x000000ffff527224 */ /* 0x000fe400078e0056 */
[----:B------:R-:W-:Y:S02]  /*133f0*/  IMAD.MOV.U32 R87, RZ, RZ, R9 ;  /* 0x000000ffff577224 */ /* 0x000fe400078e0009 */
[----:B------:R-:W-:Y:S01]  /*13400*/  IMAD.MOV.U32 R84, RZ, RZ, R92 ;  /* 0x000000ffff547224 */ /* 0x000fe200078e005c */
[----:B-1----:R-:W-:Y:S02]  /*13410*/  SHF.R.U32.HI R4, RZ, 0x8, R0 ;  /* 0x00000008ff047819 */ /* 0x002fe40000011600 */
[----:B------:R-:W-:Y:S01]  /*13420*/  LOP3.LUT R0, R2, 0xff, RZ, 0xc0, !PT ;  /* 0x000000ff02007812 */ /* 0x000fe200078ec0ff */
[----:B------:R-:W-:Y:S01]  /*13430*/  IMAD.MOV.U32 R9, RZ, RZ, R14 ;  /* 0x000000ffff097224 */ /* 0x000fe200078e000e */
[----:B------:R-:W-:Y:S01]  /*13440*/  MOV R92, R8 ;  /* 0x00000008005c7202 */ /* 0x000fe20000000f00 */
[----:B------:R-:W-:-:S02]  /*13450*/  IMAD.MOV.U32 R86, RZ, RZ, R10 ;  /* 0x000000ffff567224 */ /* 0x000fc400078e000a */
[----:B--2---:R-:W-:Y:S02]  /*13460*/  FFMA.FTZ R5, R85, c[0x0][0x23c], -R31 ;  /* 0x00008f0055057a23 */ /* 0x004fe4000001081f */
[----:B------:R-:W-:Y:S02]  /*13470*/  IMAD.MOV.U32 R85, RZ, RZ, R93 ;  /* 0x000000ffff557224 */ /* 0x000fe400078e005d */
[----:B------:R-:W-:Y:S01]  /*13480*/  IMAD.MOV.U32 R93, RZ, RZ, R15 ;  /* 0x000000ffff5d7224 */ /* 0x000fe200078e000f */
[----:B------:R-:W-:Y:S01]  /*13490*/  PRMT R8, R0, 0x5410, R4 ;  /* 0x0000541000087816 */ /* 0x000fe20000000004 */
[----:B------:R-:W-:Y:S01]  /*134a0*/  IMAD.WIDE.U32 R14, R6, -0x326172a9, RZ ;  /* 0xcd9e8d57060e7825 */ /* 0x000fe200078e00ff */
[----:B------:R1:W2:Y:S03]  /*134b0*/  MUFU.EX2 R55, R5 ;  /* 0x0000000500377308 */ /* 0x0002a60000000800 */
[----:B------:R-:W-:-:S02]  /*134c0*/  IMAD.MOV.U32 R10, RZ, RZ, R219 ;  /* 0x000000ffff0a7224 */ /* 0x000fc400078e00db */
[----:B------:R-:W-:Y:S02]  /*134d0*/  FFMA.FTZ R4, R82, c[0x0][0x23c], -R30 ;  /* 0x00008f0052047a23 */ /* 0x000fe4000001081e */
[----:B------:R-:W-:Y:S01]  /*134e0*/  IMAD.MOV.U32 R81, RZ, RZ, R83 ;  /* 0x000000ffff517224 */ /* 0x000fe200078e0053 */
[----:B------:R-:W-:Y:S01]  /*134f0*/  SHF.R.U32.HI R0, RZ, 0x10, R2 ;  /* 0x00000010ff007819 */ /* 0x000fe20000011602 */
[----:B------:R-:W-:Y:S02]  /*13500*/  IMAD.MOV.U32 R82, RZ, RZ, R84 ;  /* 0x000000ffff527224 */ /* 0x000fe400078e0054 */
[----:B------:R-:W-:Y:S02]  /*13510*/  IMAD.MOV.U32 R83, RZ, RZ, R85 ;  /* 0x000000ffff537224 */ /* 0x000fe400078e0055 */
[----:B------:R-:W-:Y:S02]  /*13520*/  IMAD.MOV.U32 R85, RZ, RZ, R9 ;  /* 0x000000ffff557224 */ /* 0x000fe400078e0009 */
[----:B------:R-:W-:Y:S01]  /*13530*/  IMAD.MOV.U32 R84, RZ, RZ, R10 ;  /* 0x000000ffff547224 */ /* 0x000fe200078e000a */
[----:B-1----:R-:W-:Y:S01]  /*13540*/  SHF.R.U32.HI R5, RZ, 0x18, R2 ;  /* 0x00000018ff057819 */ /* 0x002fe20000011602 */
[----:B------:R-:W-:Y:S01]  /*13550*/  IMAD.MOV.U32 R9, RZ, RZ, R11 ;  /* 0x000000ffff097224 */ /* 0x000fe200078e000b */
[----:B------:R-:W-:Y:S01]  /*13560*/  LOP3.LUT R2, R3, UR17, R14, 0x96, !PT ;  /* 0x0000001103027c12 */ /* 0x000fe2000f8e960e */
[----:B------:R-:W-:-:S02]  /*13570*/  IMAD.MOV.U32 R10, RZ, RZ, R44 ;  /* 0x000000ffff0a7224 */ /* 0x000fc400078e002c */
[----:B------:R-:W-:Y:S02]  /*13580*/  FFMA.FTZ R3, R81, c[0x0][0x23c], -R30 ;  /* 0x00008f0051037a23 */ /* 0x000fe4000001081e */
[----:B------:R-:W-:Y:S02]  /*13590*/  IMAD.MOV.U32 R11, RZ, RZ, R51 ;  /* 0x000000ffff0b7224 */ /* 0x000fe400078e0033 */
[----:B------:R-:W-:Y:S01]  /*135a0*/  IMAD.MOV.U32 R81, RZ, RZ, R82 ;  /* 0x000000ffff517224 */ /* 0x000fe200078e0052 */
[----:B------:R-:W-:Y:S01]  /*135b0*/  LOP3.LUT R0, R0, 0xff, RZ, 0xc0, !PT ;  /* 0x000000ff00007812 */ /* 0x000fe200078ec0ff */
[----:B------:R-:W-:Y:S02]  /*135c0*/  IMAD.MOV.U32 R44, RZ, RZ, R217 ;  /* 0x000000ffff2c7224 */ /* 0x000fe400078e00d9 */
[----:B------:R-:W-:Y:S02]  /*135d0*/  IMAD.MOV.U32 R82, RZ, RZ, R83 ;  /* 0x000000ffff527224 */ /* 0x000fe400078e0053 */
[----:B------:R-:W-:-:S02]  /*135e0*/  IMAD.MOV.U32 R83, RZ, RZ, R9 ;  /* 0x000000ffff537224 */ /* 0x000fc400078e0009 */
[----:B------:R-:W-:Y:S02]  /*135f0*/  IMAD.MOV.U32 R9, RZ, RZ, R10 ;  /* 0x000000ffff097224 */ /* 0x000fe400078e000a */
[----:B------:R-:W-:Y:S01]  /*13600*/  IMAD.MOV.U32 R10, RZ, RZ, R11 ;  /* 0x000000ffff0a7224 */ /* 0x000fe200078e000b */
[----:B------:R-:W-:Y:S01]  /*13610*/  PRMT R7, R0, 0x5410, R5 ;  /* 0x0000541000077816 */ /* 0x000fe20000000005 */
[----:B------:R-:W-:Y:S01]  /*13620*/  IMAD.MOV.U32 R11, RZ, RZ, R44 ;  /* 0x000000ffff0b7224 */ /* 0x000fe200078e002c */
[C---:B------:R-:W-:Y:S01]  /*13630*/  LOP3.LUT R0, R2.reuse, 0xffff, RZ, 0xc0, !PT ;  /* 0x0000ffff02007812 */ /* 0x040fe200078ec0ff */
[----:B------:R-:W-:Y:S01]  /*13640*/  IMAD.MOV.U32 R44, RZ, RZ, R49 ;  /* 0x000000ffff2c7224 */ /* 0x000fe200078e0031 */
[----:B------:R1:W-:Y:S01]  /*13650*/  MUFU.EX2 R51, R4 ;  /* 0x0000000400337308 */ /* 0x0003e20000000800 */
[----:B------:R-:W-:Y:S02]  /*13660*/  LOP3.LUT R6, R2, 0xff, RZ, 0xc0, !PT ;  /* 0x000000ff02067812 */ /* 0x000fe400078ec0ff */
[----:B------:R-:W-:-:S05]  /*13670*/  SHF.R.U32.HI R5, RZ, 0x18, R2 ;  /* 0x00000018ff057819 */ /* 0x000fca0000011602 */
[----:B------:R3:W4:Y:S01]  /*13680*/  MUFU.EX2 R49, R3 ;  /* 0x0000000300317308 */ /* 0x0007220000000800 */
[----:B-1----:R-:W-:Y:S02]  /*13690*/  SHF.R.U32.HI R4, RZ, 0x8, R0 ;  /* 0x00000008ff047819 */ /* 0x002fe40000011600 */
[----:B---3--:R-:W-:Y:S01]  /*136a0*/  SHF.R.U32.HI R3, RZ, 0x10, R2 ;  /* 0x00000010ff037819 */ /* 0x008fe20000011602 */
[----:B------:R-:W-:-:S03]  /*136b0*/  FFMA.FTZ R2, R81, c[0x0][0x23c], -R30 ;  /* 0x00008f0051027a23 */ /* 0x000fc6000001081e */
[----:B------:R-:W-:Y:S01]  /*136c0*/  LOP3.LUT R0, R3, 0xff, RZ, 0xc0, !PT ;  /* 0x000000ff03007812 */ /* 0x000fe200078ec0ff */
[----:B------:R-:W-:Y:S01]  /*136d0*/  FFMA.FTZ R3, R82, c[0x0][0x23c], -R30 ;  /* 0x00008f0052037a23 */ /* 0x000fe2000001081e */
[----:B------:R2:W-:Y:S02]  /*136e0*/  MUFU.EX2 R47, R2 ;  /* 0x00000002002f7308 */ /* 0x0005e40000000800 */
[----:B------:R-:W-:Y:S01]  /*136f0*/  PRMT R5, R0, 0x5410, R5 ;  /* 0x0000541000057816 */ /* 0x000fe20000000005 */
[----:B------:R-:W-:Y:S01]  /*13700*/  HSET2.LE.AND R0, R8, R12, PT ;  /* 0x0000000c08007233 */ /* 0x000fe20003803000 */
[----:B------:R-:W-:Y:S01]  /*13710*/  IMAD.MOV.U32 R81, RZ, RZ, R44 ;  /* 0x000000ffff517224 */ /* 0x000fe200078e002c */
[----:B------:R-:W-:-:S03]  /*13720*/  PRMT R4, R6, 0x5410, R4 ;  /* 0x0000541006047816 */ /* 0x000fc60000000004 */
[----:B------:R-:W1:Y:S01]  /*13730*/  MUFU.EX2 R44, R3 ;  /* 0x00000003002c7308 */ /* 0x000e620000000800 */
[----:B--2---:R-:W-:-:S04]  /*13740*/  F2FP.BF16.PACK_AB R2, R55, R56 ;  /* 0x000000383702723e */ /* 0x004fc800000010ff */
[----:B------:R-:W-:Y:S01]  /*13750*/  LOP3.LUT R6, R0, R2, RZ, 0xc0, !PT ;  /* 0x0000000200067212 */ /* 0x000fe200078ec0ff */
[----:B------:R-:W-:Y:S01]  /*13760*/  HSET2.LE.AND R0, R7, R12, PT ;  /* 0x0000000c07007233 */ /* 0x000fe20003803000 */
[----:B----4-:R-:W-:-:S04]  /*13770*/  F2FP.BF16.PACK_AB R2, R49, R51 ;  /* 0x000000333102723e */ /* 0x010fc800000010ff */
[----:B------:R-:W-:Y:S01]  /*13780*/  LOP3.LUT R7, R0, R2, RZ, 0xc0, !PT ;  /* 0x0000000200077212 */ /* 0x000fe200078ec0ff */
[----:B------:R-:W-:Y:S01]  /*13790*/  HSET2.LE.AND R0, R4, R12, PT ;  /* 0x0000000c04007233 */ /* 0x000fe20003803000 */
[----:B------:R-:W-:-:S04]  /*137a0*/  F2FP.BF16.PACK_AB R2, R53, R54 ;  /* 0x000000363502723e */ /* 0x000fc800000010ff */
[----:B------:R-:W-:Y:S01]  /*137b0*/  LOP3.LUT R4, R0, R2, RZ, 0xc0, !PT ;  /* 0x0000000200047212 */ /* 0x000fe200078ec0ff */
[----:B------:R-:W-:Y:S01]  /*137c0*/  HSET2.LE.AND R0, R5, R12, PT ;  /* 0x0000000c05007233 */ /* 0x000fe20003803000 */
[----:B-1----:R-:W-:Y:S02]  /*137d0*/  F2FP.BF16.PACK_AB R2, R44, R47 ;  /* 0x0000002f2c02723e */ /* 0x002fe400000010ff */
[----:B------:R-:W-:Y:S02]  /*137e0*/  MOV R58, R145 ;  /* 0x00000091003a7202 */ /* 0x000fe40000000f00 */
[----:B------:R-:W-:Y:S01]  /*137f0*/  LOP3.LUT R5, R0, R2, RZ, 0xc0, !PT ;  /* 0x0000000200057212 */ /* 0x000fe200078ec0ff */
[----:B------:R-:W-:Y:S02]  /*13800*/  IMAD.MOV.U32 R146, RZ, RZ, R229 ;  /* 0x000000ffff927224 */ /* 0x000fe400078e00e5 */
[----:B------:R-:W-:Y:S02]  /*13810*/  FFMA.FTZ R0, R58, c[0x0][0x23c], -R28 ;  /* 0x00008f003a007a23 */ /* 0x000fe4000001081c */
[----:B------:R-:W-:-:S02]  /*13820*/  IMAD.MOV.U32 R179, RZ, RZ, R222 ;  /* 0x000000ffffb37224 */ /* 0x000fc400078e00de */
[----:B------:R-:W-:Y:S02]  /*13830*/  IMAD.MOV.U32 R80, RZ, RZ, R11 ;  /* 0x000000ffff507224 */ /* 0x000fe400078e000b */
[----:B------:R-:W-:Y:S01]  /*13840*/  IMAD.MOV.U32 R82, RZ, RZ, R144 ;  /* 0x000000ffff527224 */ /* 0x000fe200078e0090 */
[C---:B------:R-:W-:Y:S01]  /*13850*/  HMMA.16816.F32.BF16 R60, R4.reuse, R32, R128 ;  /* 0x00000020043c723c */ /* 0x040fe20000041880 */
[----:B------:R-:W-:Y:S01]  /*13860*/  IMAD.MOV.U32 R59, RZ, RZ, R146 ;  /* 0x000000ffff3b7224 */ /* 0x000fe200078e0092 */
[----:B------:R-:W-:Y:S01]  /*13870*/  LOP3.LUT R2, R45, UR8, R50, 0x96, !PT ;  /* 0x000000082d027c12 */ /* 0x000fe2000f8e9632 */
[----:B------:R-:W-:Y:S01]  /*13880*/  IMAD.MOV.U32 R11, RZ, RZ, R147 ;  /* 0x000000ffff0b7224 */ /* 0x000fe200078e0093 */
[----:B------:R1:W5:Y:S04]  /*13890*/  LDL.LU R229, [R1+0x98] ;  /* 0x0000980001e57983 */ /* 0x0003680000300800 */
[----:B------:R-:W-:Y:S01]  /*138a0*/  HMMA.16816.F32.BF16 R144, R4, R26, R140 ;  /* 0x0000001a0490723c */ /* 0x000fe2000004188c */
[----:B------:R2:W-:Y:S01]  /*138b0*/  MUFU.EX2 R27, R0 ;  /* 0x00000000001b7308 */ /* 0x0005e20000000800 */
[----:B------:R-:W-:Y:S01]  /*138c0*/  IMAD.MOV.U32 R165, RZ, RZ, R230 ;  /* 0x000000ffffa57224 */ /* 0x000fe200078e00e6 */
[----:B------:R-:W-:Y:S01]  /*138d0*/  LDSM.16.MT88.4 R140, [R218+0x9c00] ;  /* 0x009c0000da8c783b */ /* 0x000fe20000004200 */
[----:B------:R-:W-:-:S02]  /*138e0*/  IMAD.MOV.U32 R70, RZ, RZ, R9 ;  /* 0x000000ffff467224 */ /* 0x000fc400078e0009 */
[----:B--2---:R-:W-:Y:S02]  /*138f0*/  FFMA.FTZ R0, R179, c[0x0][0x23c], -R28 ;  /* 0x00008f00b3007a23 */ /* 0x004fe4000001081c */
[----:B------:R-:W-:Y:S01]  /*13900*/  FFMA.FTZ R8, R244, c[0x0][0x23c], -R29 ;  /* 0x00008f00f4087a23 */ /* 0x000fe2000001081d */
[----:B------:R-:W-:Y:S01]  /*13910*/  HMMA.16816.F32.BF16 R128, R4, R24, R152 ;  /* 0x000000180480723c */ /* 0x000fe20000041898 */
[----:B------:R2:W3:Y:S01]  /*13920*/  MUFU.EX2 R32, R0 ;  /* 0x0000000000207308 */ /* 0x0004e20000000800 */
[----:B------:R-:W-:Y:S01]  /*13930*/  IMAD.MOV.U32 R9, RZ, RZ, R165 ;  /* 0x000000ffff097224 */ /* 0x000fe200078e00a5 */
[----:B------:R1:W5:Y:S01]  /*13940*/  LDL.LU R230, [R1+0x94] ;  /* 0x0000940001e67983 */ /* 0x0003620000300800 */
[----:B------:R-:W-:-:S03]  /*13950*/  IMAD.WIDE.U32 R2, R2, -0x2daee0ad, RZ ;  /* 0xd2511f5302027825 */ /* 0x000fc600078e00ff */
[----:B------:R1:W5:Y:S01]  /*13960*/  LDL.LU R222, [R1+0x90] ;  /* 0x0000900001de7983 */ /* 0x0003620000300800 */
[----:B--2---:R-:W-:-:S04]  /*13970*/  FFMA.FTZ R0, R178, c[0x0][0x23c], -R28 ;  /* 0x00008f00b2007a23 */ /* 0x004fc8000001081c */
[----:B------:R2:W-:Y:S01]  /*13980*/  MUFU.EX2 R33, R0 ;  /* 0x0000000000217308 */ /* 0x0005e20000000800 */
[----:B------:R-:W-:Y:S01]  /*13990*/  IMAD.MOV.U32 R68, RZ, RZ, R166 ;  /* 0x000000ffff447224 */ /* 0x000fe200078e00a6 */
[C---:B------:R-:W-:Y:S01]  /*139a0*/  LOP3.LUT R14, R2.reuse, 0xff, RZ, 0xc0, !PT ;  /* 0x000000ff020e7812 */ /* 0x040fe200078ec0ff */
[----:B------:R-:W-:Y:S01]  /*139b0*/  IMAD.MOV.U32 R154, RZ, RZ, R9 ;  /* 0x000000ffff9a7224 */ /* 0x000fe200078e0009 */
[----:B------:R-:W-:Y:S01]  /*139c0*/  LOP3.LUT R9, R2, 0xffff, RZ, 0xc0, !PT ;  /* 0x0000ffff02097812 */ /* 0x000fe200078ec0ff */
[----:B------:R-:W-:Y:S01]  /*139d0*/  IMAD.MOV.U32 R152, RZ, RZ, R11 ;  /* 0x000000ffff987224 */ /* 0x000fe200078e000b */
[----:B------:R-:W-:Y:S01]  /*139e0*/  SHF.R.U32.HI R11, RZ, 0x18, R2 ;  /* 0x00000018ff0b7819 */ /* 0x000fe20000011602 */
[----:B------:R-:W-:Y:S01]  /*139f0*/  IMAD.MOV.U32 R71, RZ, RZ, R83 ;  /* 0x000000ffff477224 */ /* 0x000fe200078e0053 */
[----:B------:R4:W-:Y:S01]  /*13a00*/  MUFU.EX2 R24, R8 ;  /* 0x0000000800187308 */ /* 0x0009e20000000800 */
[----:B--2---:R-:W-:-:S07]  /*13a10*/  FFMA.FTZ R0, R59, c[0x0][0x23c], -R28 ;  /* 0x00008f003b007a23 */ /* 0x004fce000001081c */
[----:B------:R2:W-:Y:S01]  /*13a20*/  MUFU.EX2 R26, R0 ;  /* 0x00000000001a7308 */ /* 0x0005e20000000800 */
[----:B------:R-:W-:Y:S01]  /*13a30*/  IMAD.MOV.U32 R69, RZ, RZ, R10 ;  /* 0x000000ffff457224 */ /* 0x000fe200078e000a */
[----:B----4-:R-:W-:Y:S01]  /*13a40*/  SHF.R.U32.HI R8, RZ, 0x10, R2 ;  /* 0x00000010ff087819 */ /* 0x010fe20000011602 */
[----:B------:R-:W-:Y:S01]  /*13a50*/  FFMA.FTZ R2, R252, c[0x0][0x23c], -R29 ;  /* 0x00008f00fc027a23 */ /* 0x000fe2000001081d */
[----:B------:R-:W-:Y:S01]  /*13a60*/  HMMA.16816.F32.BF16 R176, R4, R22, R172 ;  /* 0x0000001604b0723c */ /* 0x000fe200000418ac */
[----:B------:R-:W-:Y:S02]  /*13a70*/  IMAD.MOV.U32 R13, RZ, RZ, R68 ;  /* 0x000000ffff0d7224 */ /* 0x000fe400078e0044 */
[----:B------:R-:W-:Y:S02]  /*13a80*/  IMAD.MOV.U32 R57, RZ, RZ, R69 ;  /* 0x000000ffff397224 */ /* 0x000fe400078e0045 */
[----:B--2---:R-:W-:Y:S01]  /*13a90*/  FFMA.FTZ R0, R246, c[0x0][0x23c], -R29 ;  /* 0x00008f00f6007a23 */ /* 0x004fe2000001081d */
[----:B------:R-:W-:Y:S01]  /*13aa0*/  MUFU.EX2 R23, R2 ;  /* 0x0000000200177308 */ /* 0x000fe20000000800 */
[----:B------:R-:W-:-:S02]  /*13ab0*/  IMAD.MOV.U32 R58, RZ, RZ, R70 ;  /* 0x000000ffff3a7224 */ /* 0x000fc400078e0046 */
[----:B------:R-:W-:Y:S02]  /*13ac0*/  IMAD.MOV.U32 R59, RZ, RZ, R71 ;  /* 0x000000ffff3b7224 */ /* 0x000fe400078e0047 */
[----:B------:R-:W-:Y:S01]  /*13ad0*/  IMAD.MOV.U32 R10, RZ, RZ, R164 ;  /* 0x000000ffff0a7224 */ /* 0x000fe200078e00a4 */
[----:B------:R-:W-:Y:S01]  /*13ae0*/  LOP3.LUT R8, R8, 0xff, RZ, 0xc0, !PT ;  /* 0x000000ff08087812 */ /* 0x000fe200078ec0ff */
[----:B------:R-:W-:Y:S01]  /*13af0*/  IMAD.MOV.U32 R165, RZ, RZ, R167 ;  /* 0x000000ffffa57224 */ /* 0x000fe200078e00a7 */
[----:B------:R2:W4:Y:S01]  /*13b00*/  MUFU.EX2 R25, R0 ;  /* 0x0000000000197308 */ /* 0x0005220000000800 */
[C---:B------:R-:W-:Y:S01]  /*13b10*/  HMMA.16816.F32.BF16 R68, R4.reuse, R36, R124 ;  /* 0x000000240444723c */ /* 0x040fe2000004187c */
[----:B------:R-:W-:Y:S01]  /*13b20*/  IMAD.MOV.U32 R45, RZ, RZ, R13 ;  /* 0x000000ffff2d7224 */ /* 0x000fe200078e000d */
[----:B------:R-:W1:Y:S01]  /*13b30*/  LDSM.16.MT88.4 R124, [R216+0x9c00] ;  /* 0x009c0000d87c783b */ /* 0x000e620000004200 */
[----:B------:R-:W-:Y:S02]  /*13b40*/  IMAD.MOV.U32 R153, RZ, RZ, R10 ;  /* 0x000000ffff997224 */ /* 0x000fe400078e000a */
[----:B------:R-:W-:Y:S01]  /*13b50*/  IMAD.MOV.U32 R166, RZ, RZ, R181 ;  /* 0x000000ffffa67224 */ /* 0x000fe200078e00b5 */
[----:B------:R-:W-:Y:S02]  /*13b60*/  LDSM.16.MT88.4 R172, [R218+0xac00] ;  /* 0x00ac0000daac783b */ /* 0x000fe40000004200 */
[----:B------:R-:W-:Y:S01]  /*13b70*/  HMMA.16816.F32.BF16 R36, R4, R38, R112 ;  /* 0x000000260424723c */ /* 0x000fe20000041870 */
[----:B--2---:R-:W-:-:S06]  /*13b80*/  LOP3.LUT R0, R3, UR18, R48, 0x96, !PT ;  /* 0x0000001203007c12 */ /* 0x004fcc000f8e9630 */
[----:B------:R-:W-:Y:S01]  /*13b90*/  IMAD.MOV.U32 R114, RZ, RZ, R12 ;  /* 0x000000ffff727224 */ /* 0x000fe200078e000c */
[C---:B------:R-:W-:Y:S02]  /*13ba0*/  LOP3.LUT R2, R0.reuse, 0xffff, RZ, 0xc0, !PT ;  /* 0x0000ffff00027812 */ /* 0x040fe400078ec0ff */
[----:B------:R-:W-:Y:S02]  /*13bb0*/  LOP3.LUT R13, R0, 0xff, RZ, 0xc0, !PT ;  /* 0x000000ff000d7812 */ /* 0x000fe400078ec0ff */
[--C-:B------:R-:W-:Y:S02]  /*13bc0*/  SHF.R.U32.HI R3, RZ, 0x10, R0.reuse ;  /* 0x00000010ff037819 */ /* 0x100fe40000011600 */
[----:B------:R-:W-:Y:S02]  /*13bd0*/  SHF.R.U32.HI R12, RZ, 0x18, R0 ;  /* 0x00000018ff0c7819 */ /* 0x000fe40000011600 */
[----:B------:R-:W-:Y:S01]  /*13be0*/  SHF.R.U32.HI R0, RZ, 0x8, R9 ;  /* 0x00000008ff007819 */ /* 0x000fe20000011609 */
[----:B------:R-:W-:Y:S01]  /*13bf0*/  FFMA.FTZ R10, R247, c[0x0][0x23c], -R29 ;  /* 0x00008f00f70a7a23 */ /* 0x000fe2000001081d */
[----:B------:R-:W-:-:S02]  /*13c00*/  SHF.R.U32.HI R9, RZ, 0x8, R2 ;  /* 0x00000008ff097819 */ /* 0x000fc40000011602 */
[----:B------:R-:W-:Y:S02]  /*13c10*/  PRMT R0, R14, 0x5410, R0 ;  /* 0x000054100e007816 */ /* 0x000fe40000000000 */
[----:B------:R-:W-:Y:S01]  /*13c20*/  PRMT R2, R8, 0x5410, R11 ;  /* 0x0000541008027816 */ /* 0x000fe2000000000b */
[C---:B------:R-:W-:Y:S01]  /*13c30*/  HMMA.16816.F32.BF16 R64, R4.reuse, R34, R132 ;  /* 0x000000220440723c */ /* 0x040fe20000041884 */
[----:B------:R-:W-:Y:S01]  /*13c40*/  PRMT R8, R13, 0x5410, R9 ;  /* 0x000054100d087816 */ /* 0x000fe20000000009 */
[----:B------:R-:W2:Y:S01]  /*13c50*/  MUFU.EX2 R22, R10 ;  /* 0x0000000a00167308 */ /* 0x000ea20000000800 */
[----:B------:R-:W-:Y:S01]  /*13c60*/  LOP3.LUT R3, R3, 0xff, RZ, 0xc0, !PT ;  /* 0x000000ff03037812 */ /* 0x000fe200078ec0ff */
        /* <DEDUP_REMOVED lines=8> */
[C---:B------:R-:W-:Y:S01]  /*13cf0*/  HMMA.16816.F32.BF16 R180, R4.reuse, R18, R156 ;  /* 0x0000001204b4723c */ /* 0x040fe2000004189c */
[----:B------:R-:W-:Y:S01]  /*13d00*/  PRMT R3, R3, 0x5410, R12 ;  /* 0x0000541003037816 */ /* 0x000fe2000000000c */
[----:B------:R-:W-:Y:S01]  /*13d10*/  IMAD.MOV.U32 R155, RZ, RZ, R92 ;  /* 0x000000ffff9b7224 */ /* 0x000fe200078e005c */
[----:B------:R-:W1:Y:S05]  /*13d20*/  LDSM.16.MT88.4 R156, [R216+0xac00] ;  /* 0x00ac0000d89c783b */ /* 0x000e6a0000004200 */
[----:B------:R-:W-:Y:S01]  /*13d30*/  HMMA.16816.F32.BF16 R160, R4, R20, R160 ;  /* 0x0000001404a0723c */ /* 0x000fe200000418a0 */
[----:B------:R-:W-:-:S07]  /*13d40*/  HSET2.LE.AND R3, R3, R114, PT ;  /* 0x0000007203037233 */ /* 0x000fce0003803000 */
[C---:B------:R-:W-:Y:S08]  /*13d50*/  HMMA.16816.F32.BF16 R84, R4.reuse, R40, R116 ;  /* 0x000000280454723c */ /* 0x040ff00000041874 */
[----:B------:R-:W-:Y:S07]  /*13d60*/  HMMA.16816.F32.BF16 R108, R4, R42, R108 ;  /* 0x0000002a046c723c */ /* 0x000fee000004186c */
[----:B------:R-:W-:-:S02]  /*13d70*/  HSET2.LE.AND R5, R0, R114, PT ;  /* 0x0000007200057233 */ /* 0x000fc40003803000 */
[--C-:B------:R-:W-:Y:S01]  /*13d80*/  HSET2.LE.AND R7, R2, R114.reuse, PT ;  /* 0x0000007202077233 */ /* 0x100fe20003803000 */
[----:B---3--:R-:W-:Y:S01]  /*13d90*/  F2FP.BF16.PACK_AB R2, R32, R27 ;  /* 0x0000001b2002723e */ /* 0x008fe200000010ff */
[----:B------:R-:W-:Y:S01]  /*13da0*/  HSET2.LE.AND R0, R8, R114, PT ;  /* 0x0000007208007233 */ /* 0x000fe20003803000 */
[----:B------:R-:W-:Y:S01]  /*13db0*/  IMAD.MOV.U32 R134, RZ, RZ, R59 ;  /* 0x000000ffff867224 */ /* 0x000fe200078e003b */
[----:B----4-:R-:W-:-:S03]  /*13dc0*/  F2FP.BF16.PACK_AB R4, R24, R25 ;  /* 0x000000191804723e */ /* 0x010fc600000010ff */
[----:B------:R-:W-:Y:S01]  /*13dd0*/  LOP3.LUT R92, R0, R2, RZ, 0xc0, !PT ;  /* 0x00000002005c7212 */ /* 0x000fe200078ec0ff */
[----:B------:R-:W-:Y:S01]  /*13de0*/  FFMA.FTZ R0, R152, c[0x0][0x23c], -R31 ;  /* 0x00008f0098007a23 */ /* 0x000fe2000001081f */
[----:B------:R-:W-:Y:S01]  /*13df0*/  LOP3.LUT R2, R15, UR8, R46, 0x96, !PT ;  /* 0x000000080f027c12 */ /* 0x000fe2000f8e962e */
[----:B------:R-:W-:Y:S01]  /*13e00*/  IMAD.MOV.U32 R212, RZ, RZ, R57 ;  /* 0x000000ffffd47224 */ /* 0x000fe200078e0039 */
[----:B------:R-:W-:Y:S01]  /*13e10*/  F2FP.BF16.PACK_AB R6, R26, R33 ;  /* 0x000000211a06723e */ /* 0x000fe200000010ff */
[----:B------:R-:W-:Y:S01]  /*13e20*/  IMAD.MOV.U32 R57, RZ, RZ, R93 ;  /* 0x000000ffff397224 */ /* 0x000fe200078e005d */
[----:B------:R-:W-:Y:S01]  /*13e30*/  LOP3.LUT R93, R3, R4, RZ, 0xc0, !PT ;  /* 0x00000004035d7212 */ /* 0x000fe200078ec0ff */
[----:B------:R-:W-:Y:S01]  /*13e40*/  IMAD.MOV.U32 R17, RZ, RZ, R134 ;  /* 0x000000ffff117224 */ /* 0x000fe200078e0086 */
[----:B------:R3:W-:Y:S01]  /*13e50*/  MUFU.EX2 R20, R0 ;  /* 0x0000000000147308 */ /* 0x0007e20000000800 */
[----:B------:R-:W-:Y:S01]  /*13e60*/  IMAD.MOV.U32 R95, RZ, RZ, R221 ;  /* 0x000000ffff5f7224 */ /* 0x000fe200078e00dd */
[----:B--2---:R-:W-:Y:S01]  /*13e70*/  F2FP.BF16.PACK_AB R8, R22, R23 ;  /* 0x000000171608723e */ /* 0x004fe200000010ff */
[----:B------:R-:W-:Y:S01]  /*13e80*/  IMAD.WIDE.U32 R2, R2, -0x2daee0ad, RZ ;  /* 0xd2511f5302027825 */ /* 0x000fe200078e00ff */
[----:B------:R-:W-:Y:S03]  /*13e90*/  LDSM.16.MT88.4 R12, [R218+0xbc00] ;  /* 0x00bc0000da0c783b */ /* 0x000fe60000004200 */
[----:B------:R-:W-:Y:S01]  /*13ea0*/  FFMA.FTZ R4, R45, c[0x0][0x23c], -R31 ;  /* 0x00008f002d047a23 */ /* 0x000fe2000001081f */
[----:B------:R2:W5:Y:S01]  /*13eb0*/  LDL.LU R221, [R1+0x8c] ;  /* 0x00008c0001dd7983 */ /* 0x0005620000300800 */
[----:B------:R-:W-:Y:S01]  /*13ec0*/  IMAD.MOV.U32 R135, RZ, RZ, R58 ;  /* 0x000000ffff877224 */ /* 0x000fe200078e003a */
[----:B------:R-:W-:Y:S01]  /*13ed0*/  MOV R58, R94 ;  /* 0x0000005e003a7202 */ /* 0x000fe20000000f00 */
[----:B------:R-:W-:-:S02]  /*13ee0*/  IMAD.MOV.U32 R59, RZ, RZ, R95 ;  /* 0x000000ffff3b7224 */ /* 0x000fc400078e005f */
[----:B---3--:R-:W-:Y:S01]  /*13ef0*/  FFMA.FTZ R0, R83, c[0x0][0x23c], -R31 ;  /* 0x00008f0053007a23 */ /* 0x008fe2000001081f */
[----:B------:R-:W-:Y:S01]  /*13f00*/  LOP3.LUT R94, R5, R6, RZ, 0xc0, !PT ;  /* 0x00000006055e7212 */ /* 0x000fe200078ec0ff */
[----:B------:R-:W-:Y:S01]  /*13f10*/  IMAD.MOV.U32 R45, RZ, RZ, R17 ;  /* 0x000000ffff2d7224 */ /* 0x000fe200078e0011 */
[----:B------:R-:W-:Y:S01]  /*13f20*/  LOP3.LUT R95, R7, R8, RZ, 0xc0, !PT ;  /* 0x00000008075f7212 */ /* 0x000fe200078ec0ff */
[----:B------:R3:W-:Y:S01]  /*13f30*/  MUFU.EX2 R19, R0 ;  /* 0x0000000000137308 */ /* 0x0007e20000000800 */
[----:B------:R-:W-:Y:S01]  /*13f40*/  LOP3.LUT R6, R2, 0xff, RZ, 0xc0, !PT ;  /* 0x000000ff02067812 */ /* 0x000fe200078ec0ff */
[----:B------:R-:W-:Y:S01]  /*13f50*/  IMAD.MOV.U32 R16, RZ, RZ, R154 ;  /* 0x000000ffff107224 */ /* 0x000fe200078e009a */
[----:B------:R-:W-:Y:S01]  /*13f60*/  SHF.R.U32.HI R7, RZ, 0x18, R2 ;  /* 0x00000018ff077819 */ /* 0x000fe20000011602 */
[----:B------:R-:W-:Y:S01]  /*13f70*/  IMAD.MOV.U32 R50, RZ, RZ, R153 ;  /* 0x000000ffff327224 */ /* 0x000fe200078e0099 */
[----:B------:R2:W5:Y:S03]  /*13f80*/  LDL.LU R220, [R1+0x88] ;  /* 0x0000880001dc7983 */ /* 0x0005660000300800 */
[----:B------:R4:W-:Y:S01]  /*13f90*/  MUFU.EX2 R17, R4 ;  /* 0x0000000400117308 */ /* 0x0009e20000000800 */
[----:B------:R-:W-:-:S02]  /*13fa0*/  IMAD.MOV.U32 R28, RZ, RZ, R155 ;  /* 0x000000ffff1c7224 */ /* 0x000fc400078e009b */
[----:B------:R-:W-:Y:S02]  /*13fb0*/  IMAD.MOV.U32 R18, RZ, RZ, R133 ;  /* 0x000000ffff127224 */ /* 0x000fe400078e0085 */
[----:B------:R-:W-:Y:S01]  /*13fc0*/  IMAD.MOV.U32 R21, RZ, RZ, R132 ;  /* 0x000000ffff157224 */ /* 0x000fe200078e0084 */
[----:B-1----:R-:W-:Y:S01]  /*13fd0*/  HMMA.16816.F32.BF16 R116, R92, R124, R96 ;  /* 0x0000007c5c74723c */ /* 0x002fe20000041860 */
[----:B---3--:R-:W-:Y:S01]  /*13fe0*/  LOP3.LUT R0, R3, UR18, R52, 0x96, !PT ;  /* 0x0000001203007c12 */ /* 0x008fe2000f8e9634 */
[----:B------:R-:W-:Y:S01]  /*13ff0*/  IMAD.MOV.U32 R154, RZ, RZ, R81 ;  /* 0x000000ffff9a7224 */ /* 0x000fe200078e0051 */
[----:B------:R-:W-:Y:S01]  /*14000*/  LOP3.LUT R3, R2, 0xffff, RZ, 0xc0, !PT ;  /* 0x0000ffff02037812 */ /* 0x000fe200078ec0ff */
[----:B------:R-:W-:Y:S01]  /*14010*/  FFMA.FTZ R5, R50, c[0x0][0x23c], -R31 ;  /* 0x00008f0032057a23 */ /* 0x000fe2000001081f */
[----:B------:R2:W5:Y:S01]  /*14020*/  LDL.LU R219, [R1+0x84] ;  /* 0x0000840001db7983 */ /* 0x0005620000300800 */
[----:B----4-:R-:W-:Y:S01]  /*14030*/  SHF.R.U32.HI R4, RZ, 0x10, R2 ;  /* 0x00000010ff047819 */ /* 0x010fe20000011602 */
[----:B------:R-:W-:Y:S01]  /*14040*/  FFMA.FTZ R2, R167, c[0x0][0x23c], -R30 ;  /* 0x00008f00a7027a23 */ /* 0x000fe2000001081e */
[----:B------:R-:W-:Y:S01]  /*14050*/  SHF.R.U32.HI R3, RZ, 0x8, R3 ;  /* 0x00000008ff037819 */ /* 0x000fe20000011603 */
[----:B------:R-:W-:Y:S01]  /*14060*/  IMAD.MOV.U32 R112, RZ, RZ, R28 ;  /* 0x000000ffff707224 */ /* 0x000fe200078e001c */
[----:B------:R2:W5:Y:S01]  /*14070*/  LDL.LU R217, [R1+0x80] ;  /* 0x0000800001d97983 */ /* 0x0005620000300800 */
[----:B------:R1:W-:Y:S01]  /*14080*/  MUFU.EX2 R10, R2 ;  /* 0x00000002000a7308 */ /* 0x0003e20000000800 */
[----:B------:R-:W-:Y:S01]  /*14090*/  IMAD.MOV.U32 R113, RZ, RZ, R154 ;  /* 0x000000ffff717224 */ /* 0x000fe200078e009a */
[----:B------:R-:W-:Y:S01]  /*140a0*/  PRMT R8, R6, 0x5410, R3 ;  /* 0x0000541006087816 */ /* 0x000fe20000000003 */
[----:B------:R-:W-:-:S02]  /*140b0*/  IMAD.MOV.U32 R48, RZ, RZ, R18 ;  /* 0x000000ffff307224 */ /* 0x000fc400078e0012 */
[----:B------:R-:W-:-:S03]  /*140c0*/  FFMA.FTZ R3, R112, c[0x0][0x23c], -R30 ;  /* 0x00008f0070037a23 */ /* 0x000fc6000001081e */
[----:B------:R3:W4:Y:S01]  /*140d0*/  MUFU.EX2 R18, R5 ;  /* 0x0000000500127308 */ /* 0x0007220000000800 */
[----:B-1----:R-:W-:-:S07]  /*140e0*/  FFMA.FTZ R2, R16, c[0x0][0x23c], -R30 ;  /* 0x00008f0010027a23 */ /* 0x002fce000001081e */
[----:B------:R1:W-:Y:S01]  /*140f0*/  MUFU.EX2 R16, R2 ;  /* 0x0000000200107308 */ /* 0x0003e20000000800 */
[----:B---3--:R-:W-:-:S07]  /*14100*/  FFMA.FTZ R5, R113, c[0x0][0x23c], -R30 ;  /* 0x00008f0071057a23 */ /* 0x008fce000001081e */
[----:B------:R3:W-:Y:S01]  /*14110*/  MUFU.EX2 R11, R3 ;  /* 0x00000003000b7308 */ /* 0x0007e20000000800 */
[----:B-1----:R-:W-:-:S04]  /*14120*/  LOP3.LUT R2, R4, 0xff, RZ, 0xc0, !PT ;  /* 0x000000ff04027812 */ /* 0x002fc800078ec0ff */
[----:B------:R-:W-:Y:S02]  /*14130*/  PRMT R6, R2, 0x5410, R7 ;  /* 0x0000541002067816 */ /* 0x000fe40000000007 */
[C---:B------:R-:W-:Y:S01]  /*14140*/  LOP3.LUT R2, R0.reuse, 0xffff, RZ, 0xc0, !PT ;  /* 0x0000ffff00027812 */ /* 0x040fe200078ec0ff */
[----:B------:R1:W1:Y:S01]  /*14150*/  MUFU.EX2 R9, R5 ;  /* 0x0000000500097308 */ /* 0x0002620000000800 */
[--C-:B---3--:R-:W-:Y:S02]  /*14160*/  SHF.R.U32.HI R3, RZ, 0x10, R0.reuse ;  /* 0x00000010ff037819 */ /* 0x108fe40000011600 */
[----:B------:R-:W-:Y:S02]  /*14170*/  LOP3.LUT R4, R0, 0xff, RZ, 0xc0, !PT ;  /* 0x000000ff00047812 */ /* 0x000fe400078ec0ff */
[----:B------:R-:W-:Y:S02]  /*14180*/  SHF.R.U32.HI R7, RZ, 0x18, R0 ;  /* 0x00000018ff077819 */ /* 0x000fe40000011600 */
[----:B------:R-:W-:-:S02]  /*14190*/  SHF.R.U32.HI R0, RZ, 0x8, R2 ;  /* 0x00000008ff007819 */ /* 0x000fc40000011602 */
[----:B------:R-:W-:Y:S02]  /*141a0*/  LOP3.LUT R3, R3, 0xff, RZ, 0xc0, !PT ;  /* 0x000000ff03037812 */ /* 0x000fe400078ec0ff */
[----:B------:R-:W-:Y:S01]  /*141b0*/  PRMT R2, R4, 0x5410, R0 ;  /* 0x0000541004027816 */ /* 0x000fe20000000000 */
[--C-:B------:R-:W-:Y:S01]  /*141c0*/  HSET2.LE.AND R0, R8, R114.reuse, PT ;  /* 0x0000007208007233 */ /* 0x100fe20003803000 */
[----:B------:R-:W-:Y:S01]  /*141d0*/  PRMT R7, R3, 0x5410, R7 ;  /* 0x0000541003077816 */ /* 0x000fe20000000007 */
[----:B------:R-:W-:Y:S02]  /*141e0*/  IMAD.MOV.U32 R155, RZ, RZ, R82 ;  /* 0x000000ffff9b7224 */ /* 0x000fe400078e0052 */
[--C-:B-1----:R-:W-:Y:S01]  /*141f0*/  HSET2.LE.AND R5, R2, R114.reuse, PT ;  /* 0x0000007202057233 */ /* 0x102fe20003803000 */
[----:B----4-:R-:W-:Y:S01]  /*14200*/  F2FP.BF16.PACK_AB R2, R18, R17 ;  /* 0x000000111202723e */ /* 0x010fe200000010ff */
[----:B------:R-:W-:Y:S01]  /*14210*/  IMAD.MOV.U32 R152, RZ, RZ, R135 ;  /* 0x000000ffff987224 */ /* 0x000fe200078e0087 */
[--C-:B------:R-:W-:Y:S01]  /*14220*/  HSET2.LE.AND R7, R7, R114.reuse, PT ;  /* 0x0000007207077233 */ /* 0x100fe20003803000 */
[----:B------:R-:W-:Y:S01]  /*14230*/  IMAD.MOV.U32 R153, RZ, RZ, R212 ;  /* 0x000000ffff997224 */ /* 0x000fe200078e00d4 */
[----:B------:R-:W-:Y:S01]  /*14240*/  LOP3.LUT R98, R0, R2, RZ, 0xc0, !PT ;  /* 0x0000000200627212 */ /* 0x000fe200078ec0ff */
[----:B------:R-:W-:Y:S01]  /*14250*/  IMAD.MOV.U32 R244, RZ, RZ, R155 ;  /* 0x000000fffff47224 */ /* 0x000fe200078e009b */
[----:B------:R-:W-:Y:S01]  /*14260*/  HSET2.LE.AND R3, R6, R114, PT ;  /* 0x0000007206037233 */ /* 0x000fe20003803000 */
[----:B------:R-:W-:Y:S01]  /*14270*/  IMAD.MOV.U32 R115, RZ, RZ, R164 ;  /* 0x000000ffff737224 */ /* 0x000fe200078e00a4 */
[----:B------:R-:W-:Y:S01]  /*14280*/  F2FP.BF16.PACK_AB R0, R9, R10 ;  /* 0x0000000a0900723e */ /* 0x000fe200000010ff */
[----:B------:R-:W-:Y:S01]  /*14290*/  IMAD.MOV.U32 R246, RZ, RZ, R21 ;  /* 0x000000fffff67224 */ /* 0x000fe200078e0015 */
[----:B------:R-:W-:Y:S01]  /*142a0*/  F2FP.BF16.PACK_AB R4, R11, R16 ;  /* 0x000000100b04723e */ /* 0x000fe200000010ff */
[----:B------:R-:W-:-:S02]  /*142b0*/  IMAD.MOV.U32 R50, RZ, RZ, R152 ;  /* 0x000000ffff327224 */ /* 0x000fc400078e0098 */
[----:B------:R-:W-:Y:S01]  /*142c0*/  FFMA.FTZ R21, R166, R100, R165 ;  /* 0x00000064a6157223 */ /* 0x000fe200000100a5 */
[----:B------:R-:W-:Y:S01]  /*142d0*/  LOP3.LUT R97, R7, R0, RZ, 0xc0, !PT ;  /* 0x0000000007617212 */ /* 0x000fe200078ec0ff */
[----:B------:R-:W-:Y:S02]  /*142e0*/  IMAD.MOV.U32 R28, RZ, RZ, R153 ;  /* 0x000000ffff1c7224 */ /* 0x000fe400078e0099 */
[----:B------:R-:W-:Y:S01]  /*142f0*/  FFMA.FTZ R8, R244, R101, R115 ;  /* 0x00000065f4087223 */ /* 0x000fe20000010073 */
[----:B------:R-:W-:Y:S01]  /*14300*/  F2FP.BF16.PACK_AB R6, R19, R20 ;  /* 0x000000141306723e */ /* 0x000fe200000010ff */
[----:B------:R-:W-:Y:S01]  /*14310*/  FFMA.FTZ R2, R246, R107, R48 ;  /* 0x0000006bf6027223 */ /* 0x000fe20000010030 */
[----:B------:R-:W-:Y:S01]  /*14320*/  LOP3.LUT R99, R3, R4, RZ, 0xc0, !PT ;  /* 0x0000000403637212 */ /* 0x000fe200078ec0ff */
[----:B------:R-:W-:Y:S02]  /*14330*/  FFMA.FTZ R0, R45, R106, R251 ;  /* 0x0000006a2d007223 */ /* 0x000fe400000100fb */
[----:B------:R-:W-:-:S02]  /*14340*/  FADD.FTZ R3, R50, R21 ;  /* 0x0000001532037221 */ /* 0x000fc40000010000 */
[----:B------:R-:W-:Y:S02]  /*14350*/  IMAD.MOV.U32 R212, RZ, RZ, R80 ;  /* 0x000000ffffd47224 */ /* 0x000fe400078e0050 */
[----:B------:R-:W-:Y:S01]  /*14360*/  FADD.FTZ R4, R28, R8 ;  /* 0x000000081c047221 */ /* 0x000fe20000010000 */
[----:B------:R-:W-:Y:S01]  /*14370*/  LOP3.LUT R96, R5, R6, RZ, 0xc0, !PT ;  /* 0x0000000605607212 */ /* 0x000fe200078ec0ff */
[----:B------:R-:W-:Y:S01]  /*14380*/  FADD.FTZ R2, R34, R2 ;  /* 0x0000000222027221 */ /* 0x000fe20000010000 */
[----:B------:R-:W1:Y:S01]  /*14390*/  LDSM.16.MT88.4 R80, [R216+0xbc00] ;  /* 0x00bc0000d850783b */ /* 0x000e620000004200 */
        /* <DEDUP_REMOVED lines=61> */
[----:B------:R-:W-:Y:S03]  /*14770*/  HMMA.16816.F32.BF16 R136, R92, R142, R136 ;  /* 0x0000008e5c88723c */ /* 0x000fe60000041888 */
[----:B------:R2:W-:Y:S05]  /*14780*/  STL [R1+0x54], R0 ;  /* 0x0000540001007387 */ /* 0x0005ea0000100800 */
[----:B------:R-:W-:Y:S08]  /*14790*/  HMMA.16816.F32.BF16 R128, R96, R140, R128 ;  /* 0x0000008c6080723c */ /* 0x000ff00000041880 */
[C---:B------:R-:W-:Y:S08]  /*147a0*/  HMMA.16816.F32.BF16 R152, R92.reuse, R158, R76 ;  /* 0x0000009e5c98723c */ /* 0x040ff0000004184c */
[----:B------:R-:W-:Y:S08]  /*147b0*/  HMMA.16816.F32.BF16 R164, R92, R172, R72 ;  /* 0x000000ac5ca4723c */ /* 0x000ff00000041848 */
[----:B------:R-:W-:Y:S08]  /*147c0*/  HMMA.16816.F32.BF16 R140, R96, R142, R144 ;  /* 0x0000008e608c723c */ /* 0x000ff00000041890 */
[C---:B------:R-:W-:Y:S08]  /*147d0*/  HMMA.16816.F32.BF16 R120, R92.reuse, R126, R120 ;  /* 0x0000007e5c78723c */ /* 0x040ff00000041878 */
[C---:B------:R-:W-:Y:S08]  /*147e0*/  HMMA.16816.F32.BF16 R148, R92.reuse, R156, R148 ;  /* 0x0000009c5c94723c */ /* 0x040ff00000041894 */
[C---:B------:R-:W-:Y:S08]  /*147f0*/  HMMA.16816.F32.BF16 R168, R92.reuse, R174, R168 ;  /* 0x000000ae5ca8723c */ /* 0x040ff000000418a8 */
[C---:B-1----:R-:W-:Y:S08]  /*14800*/  HMMA.16816.F32.BF16 R72, R92.reuse, R80, R192 ;  /* 0x000000505c48723c */ /* 0x042ff000000418c0 */
        /* <DEDUP_REMOVED lines=13> */
[----:B------:R-:W-:-:S07]  /*148e0*/  UMOV UR4, UR29 ;  /* 0x0000001d00047c82 */ /* 0x000fce0008000000 */
.L_x_390:
[----:B--2---:R-:W-:-:S06]  /*148f0*/  UISETP.GT.AND UP0, UPT, UR4, UR19, UPT ;  /* 0x000000130400728c */ /* 0x004fcc000bf04270 */
[----:B------:R-:W-:-:S13]  /*14900*/  PLOP3.LUT P0, PT, PT, PT, UP0, 0x80, 0x0 ;  /* 0x000000000000781c */ /* 0x000fda0003f0f008 */
[----:B------:R-:W-:Y:S05]  /*14910*/  @!P0 BRA `(.L_x_397) ;  /* 0x0000631000008947 */ /* 0x000fea0003800000 */
[----:B------:R-:W2:Y:S01]  /*14920*/  LDL.LU R10, [R1+0x20] ;  /* 0x00002000010a7983 */ /* 0x000ea20000300800 */
[----:B------:R-:W3:Y:S01]  /*14930*/  LDC.U8 R0, c[0x0][0x2d8] ;  /* 0x0000b600ff007b82 */ /* 0x000ee20000000000 */
[----:B------:R-:W-:Y:S01]  /*14940*/  IMAD.MOV.U32 R100, RZ, RZ, R104 ;  /* 0x000000ffff647224 */ /* 0x000fe200078e0068 */
[----:B------:R-:W-:Y:S01]  /*14950*/  MOV R107, R102 ;  /* 0x00000066006b7202 */ /* 0x000fe20000000f00 */
[----:B------:R-:W4:Y:S01]  /*14960*/  LDL.64 R14, [R1+0x60] ;  /* 0x00006000010e7983 */ /* 0x000f220000100a00 */
[----:B-1----:R-:W-:Y:S02]  /*14970*/  IMAD.MOV.U32 R3, RZ, RZ, R105 ;  /* 0x000000ffff037224 */ /* 0x002fe400078e0069 */
[----:B------:R-:W-:Y:S01]  /*14980*/  IMAD.MOV.U32 R106, RZ, RZ, R103 ;  /* 0x000000ffff6a7224 */ /* 0x000fe200078e0067 */
[----:B------:R-:W2:Y:S04]  /*14990*/  LDL R12, [R1+0x78] ;  /* 0x00007800010c7983 */ /* 0x000ea80000100800 */
[----:B------:R-:W2:Y:S04]  /*149a0*/  LDL R9, [R1+0x7c] ;  /* 0x00007c0001097983 */ /* 0x000ea80000100800 */
[----:B------:R-:W2:Y:S04]  /*149b0*/  LDL.LU R2, [R1+0x4] ;  /* 0x0000040001027983 */ /* 0x000ea80000300800 */
[----:B------:R-:W2:Y:S04]  /*149c0*/  LDL.LU R8, [R1+0x18] ;  /* 0x0000180001087983 */ /* 0x000ea80000300800 */
[----:B------:R-:W2:Y:S01]  /*149d0*/  LDL.LU.64 R6, [R1+0x10] ;  /* 0x0000100001067983 */ /* 0x000ea20000300a00 */
[----:B---3--:R-:W-:-:S03]  /*149e0*/  PRMT R0, R0, 0x7054, R0 ;  /* 0x0000705400007816 */ /* 0x008fc60000000000 */
[----:B------:R-:W3:Y:S04]  /*149f0*/  LDL.LU.64 R4, [R1+0x58] ;  /* 0x0000580001047983 */ /* 0x000ee80000300a00 */
[----:B------:R-:W3:Y:S01]  /*14a00*/  LDL.LU R11, [R1+0x8] ;  /* 0x00000800010b7983 */ /* 0x000ee20000300800 */
[----:B----4-:R-:W-:Y:S02]  /*14a10*/  MOV R16, R14 ;  /* 0x0000000e00107202 */ /* 0x010fe40000000f00 */
[----:B--2---:R-:W-:Y:S02]  /*14a20*/  MOV R14, R12 ;  /* 0x0000000c000e7202 */ /* 0x004fe40000000f00 */
[----:B------:R-:W-:Y:S01]  /*14a30*/  ISETP.GE.AND P4, PT, R9, c[0x0][0x220], PT ;  /* 0x0000880009007a0c */ /* 0x000fe20003f86270 */
[----:B---3--:R-:W-:-:S04]  /*14a40*/  IMAD.WIDE.U32 R12, R11, -0x326172a9, RZ ;  /* 0xcd9e8d570b0c7825 */ /* 0x008fc800078e00ff */
[----:B------:R-:W-:Y:S01]  /*14a50*/  IMAD.WIDE.U32 R10, R10, -0x326172a9, RZ ;  /* 0xcd9e8d570a0a7825 */ /* 0x000fe200078e00ff */
[-C--:B------:R-:W-:Y:S01]  /*14a60*/  LOP3.LUT R0, R13, R2.reuse, RZ, 0x3c, !PT ;  /* 0x000000020d007212 */ /* 0x080fe200078e3cff */
[----:B------:R1:W-:Y:S03]  /*14a70*/  STL.64 [R1+0x40], R12 ;  /* 0x0000400c01007387 */ /* 0x0003e60000100a00 */
[----:B------:R-:W-:Y:S01]  /*14a80*/  LOP3.LUT R2, R11, R2, RZ, 0x3c, !PT ;  /* 0x000000020b027212 */ /* 0x000fe200078e3cff */
[----:B------:R2:W-:Y:S01]  /*14a90*/  STL.64 [R1+0x38], R10 ;  /* 0x0000380a01007387 */ /* 0x0005e20000100a00 */
[----:B------:R-:W-:Y:S01]  /*14aa0*/  MOV R5, R7 ;  /* 0x0000000700057202 */ /* 0x000fe20000000f00 */
[----:B-1----:R-:W-:-:S04]  /*14ab0*/  IMAD.WIDE.U32 R12, R8, -0x2daee0ad, RZ ;  /* 0xd2511f53080c7825 */ /* 0x002fc800078e00ff */
[----:B--2---:R-:W-:Y:S01]  /*14ac0*/  IMAD.WIDE.U32 R10, R0, -0x2daee0ad, RZ ;  /* 0xd2511f53000a7825 */ /* 0x004fe200078e00ff */
[----:B------:R1:W-:Y:S03]  /*14ad0*/  STL.64 [R1+0x20], R12 ;  /* 0x0000200c01007387 */ /* 0x0003e60000100a00 */
[----:B------:R-:W-:Y:S01]  /*14ae0*/  IMAD.WIDE.U32 R8, R2, -0x2daee0ad, RZ ;  /* 0xd2511f5302087825 */ /* 0x000fe200078e00ff */
[----:B------:R1:W-:Y:S04]  /*14af0*/  STL.64 [R1+0x30], R10 ;  /* 0x0000300a01007387 */ /* 0x0003e80000100a00 */
[----:B------:R1:W-:Y:S04]  /*14b00*/  STL.64 [R1+0x58], R4 ;  /* 0x0000580401007387 */ /* 0x0003e80000100a00 */
[----:B------:R1:W-:Y:S01]  /*14b10*/  STL.64 [R1+0x28], R8 ;  /* 0x0000280801007387 */ /* 0x0003e20000100a00 */
[----:B------:R-:W-:Y:S01]  /*14b20*/  IMAD.MOV.U32 R17, RZ, RZ, R15 ;  /* 0x000000ffff117224 */ /* 0x000fe200078e000f */
[----:B------:R-:W-:-:S02]  /*14b30*/  ISETP.GE.AND P6, PT, R16, c[0x0][0x220], PT ;  /* 0x0000880010007a0c */ /* 0x000fc40003fc6270 */
[----:B------:R-:W-:Y:S01]  /*14b40*/  ISETP.GE.AND P5, PT, R14, c[0x0][0x220], PT ;  /* 0x000088000e007a0c */ /* 0x000fe20003fa6270 */
[----:B------:R-:W-:Y:S05]  /*14b50*/  BRA `(.L_x_398) ;  /* 0x000003e000007947 */ /* 0x000fea0003800000 */
.L_x_400:
[----:B------:R-:W2:Y:S01]  /*14b60*/  LDL.64 R232, [R1+0x70] ;  /* 0x0000700001e87983 */ /* 0x000ea20000100a00 */
[----:B------:R-:W-:Y:S03]  /*14b70*/  UIADD3 UR35, UR4, -0x2, URZ ;  /* 0xfffffffe04237890 */ /* 0x000fe6000fffe03f */
[----:B------:R-:W3:Y:S01]  /*14b80*/  LDL.64 R104, [R1+0x68] ;  /* 0x0000680001687983 */ /* 0x000ee20000100a00 */
[----:B------:R-:W-:Y:S02]  /*14b90*/  USHF.R.S32.HI UR34, URZ, 0x1f, UR35 ;  /* 0x0000001f3f227899 */ /* 0x000fe40008011423 */
[----:B------:R-:W-:Y:S01]  /*14ba0*/  ULDC.64 UR4, c[0x0][0x198] ;  /* 0x0000660000047ab9 */ /* 0x000fe20000000a00 */
[----:B------:R1:W-:Y:S01]  /*14bb0*/  @P6 STS [R222+0x6000], RZ ;  /* 0x006000ffde006388 */ /* 0x0003e20000000800 */
[----:B------:R-:W-:Y:S02]  /*14bc0*/  UIMAD UR34, UR34, UR4, URZ ;  /* 0x00000004222272a4 */ /* 0x000fe4000f8e023f */
[----:B------:R-:W-:Y:S01]  /*14bd0*/  UIMAD.WIDE.U32 UR36, UR35, UR4, URZ ;  /* 0x00000004232472a5 */ /* 0x000fe2000f8e003f */
[----:B------:R1:W-:Y:S01]  /*14be0*/  @P6 STS [R222+0x6004], RZ ;  /* 0x006004ffde006388 */ /* 0x0003e20000000800 */
[----:B------:R-:W-:Y:S03]  /*14bf0*/  UIMAD UR34, UR35, UR5, UR34 ;  /* 0x00000005232272a4 */ /* 0x000fe6000f8e0222 */
[----:B------:R1:W-:Y:S01]  /*14c00*/  @P6 STS.64 [R222+0x6008], RZ ;  /* 0x006008ffde006388 */ /* 0x0003e20000000a00 */
[----:B------:R-:W-:Y:S01]  /*14c10*/  UIADD3 UR34, UR37, UR34, URZ ;  /* 0x0000002225227290 */ /* 0x000fe2000fffe03f */
[----:B------:R-:W-:Y:S02]  /*14c20*/  IMAD.U32 R0, RZ, RZ, UR36 ;  /* 0x00000024ff007e24 */ /* 0x000fe4000f8e00ff */
[----:B------:R-:W-:Y:S03]  /*14c30*/  IMAD.U32 R102, RZ, RZ, UR36 ;  /* 0x00000024ff667e24 */ /* 0x000fe6000f8e00ff */
[----:B------:R-:W-:Y:S01]  /*14c40*/  IMAD.U32 R101, RZ, RZ, UR34 ;  /* 0x00000022ff657e24 */ /* 0x000fe2000f8e00ff */
        /* <DEDUP_REMOVED lines=47> */
.L_x_398:
[----:B-1----:R-:W2:Y:S01]  /*14f40*/  LDL.64 R4, [R1+0x58] ;  /* 0x0000580001047983 */ /* 0x002ea20000100a00 */
[----:B------:R-:W-:Y:S04]  /*14f50*/  DEPBAR.LE SB0, 0x0 ;  /* 0x000080000000791a */ /* 0x000fe80000000000 */
[----:B------:R-:W-:Y:S01]  /*14f60*/  UIADD3 UR29, UR4, -0x1, URZ ;  /* 0xffffffff041d7890 */ /* 0x000fe2000fffe03f */
[----:B------:R-:W-:Y:S01]  /*14f70*/  BAR.SYNC.DEFER_BLOCKING 0x0 ;  /* 0x0000000000007b1d */ /* 0x000fe20000010000 */
[----:B------:R-:W-:Y:S02]  /*14f80*/  IMAD.U32 R0, RZ, RZ, UR21 ;  /* 0x00000015ff007e24 */ /* 0x000fe4000f8e00ff */
[----:B------:R-:W-:Y:S02]  /*14f90*/  USHF.R.S32.HI UR34, URZ, 0x1f, UR29 ;  /* 0x0000001f3f227899 */ /* 0x000fe4000801141d */
[----:B------:R-:W-:Y:S02]  /*14fa0*/  UIMAD UR5, UR20, UR29, URZ ;  /* 0x0000001d140572a4 */ /* 0x000fe4000f8e023f */
[----:B------:R-:W-:Y:S02]  /*14fb0*/  UISETP.GT.AND UP0, UPT, UR29, UR19, UPT ;  /* 0x000000131d00728c */ /* 0x000fe4000bf04270 */
[----:B------:R-:W-:Y:S01]  /*14fc0*/  UIMAD UR5, UR34, UR21, UR5 ;  /* 0x00000015220572a4 */ /* 0x000fe2000f8e0205 */
[----:B-----5:R-:W-:Y:S06]  /*14fd0*/  @P6 STS [R222+0x9000], RZ ;  /* 0x009000ffde006388 */ /* 0x020fec0000000800 */
[----:B------:R-:W-:Y:S06]  /*14fe0*/  @P6 STS [R222+0x9004], RZ ;  /* 0x009004ffde006388 */ /* 0x000fec0000000800 */
[----:B------:R-:W-:Y:S01]  /*14ff0*/  @P6 STS.64 [R222+0x9008], RZ ;  /* 0x009008ffde006388 */ /* 0x000fe20000000a00 */
[----:B--2---:R-:W-:Y:S05]  /*15000*/  IMAD.WIDE.U32 R4, R0, UR29, R4 ;  /* 0x0000001d00047c25 */ /* 0x004fea000f8e0004 */
[C---:B------:R-:W-:Y:S02]  /*15010*/  @!P6 LEA R16, P1, R4.reuse, c[0x0][0x170], 0x1 ;  /* 0x00005c000410ea11 */ /* 0x040fe400078208ff */
[----:B------:R-:W-:Y:S02]  /*15020*/  IADD3 R2, R5, UR5, RZ ;  /* 0x0000000505027c10 */ /* 0x000fe4000fffe0ff */
        /* <DEDUP_REMOVED lines=22> */
[----:B------:R-:W-:Y:S02]  /*15190*/  @!P4 LEA.HI.X R7, R0, c[0x0][0x174], R5, 0x1, P0 ;  /* 0x00005d000007ca11 */ /* 0x000fe400000f0c05 */
[----:B------:R-:W-:Y:S03]  /*151a0*/  PLOP3.LUT P0, PT, PT, PT, UP0, 0x80, 0x0 ;  /* 0x000000000000781c */ /* 0x000fe60003f0f008 */
        /* <DEDUP_REMOVED lines=24> */
[----:B------:R-:W1:Y:S06]  /*15330*/  LDSM.16.M88.4 R48, [R217+0x6800] ;  /* 0x00680000d930783b */ /* 0x000e6c0000000200 */
        /* <DEDUP_REMOVED lines=130> */
.L_x_399:
[----:B------:R-:W2:Y:S01]  /*15b60*/  S2R R2, SR_TID.X ;  /* 0x0000000000027919 */ /* 0x000ea20000002100 */
[----:B------:R-:W-:Y:S01]  /*15b70*/  IMAD.U32 R0, RZ, RZ, UR29 ;  /* 0x0000001dff007e24 */ /* 0x000fe2000f8e00ff */
[----:B------:R-:W-:Y:S02]  /*15b80*/  USHF.L.U32 UR4, UR29, 0x1, URZ ;  /* 0x000000011d047899 */ /* 0x000fe4000800063f */
[----:B------:R-:W-:Y:S04]  /*15b90*/  UISETP.GT.AND UP0, UPT, UR29, UR19, UPT ;  /* 0x000000131d00728c */ /* 0x000fe8000bf04270 */
[----:B------:R-:W-:Y:S04]  /*15ba0*/  STL [R1+0x90], R222 ;  /* 0x000090de01007387 */ /* 0x000fe80000100800 */
[----:B------:R-:W-:Y:S04]  /*15bb0*/  STL [R1+0x8c], R221 ;  /* 0x00008cdd01007387 */ /* 0x000fe80000100800 */
[----:B------:R-:W-:Y:S04]  /*15bc0*/  STL [R1+0x88], R220 ;  /* 0x000088dc01007387 */ /* 0x000fe80000100800 */
[----:B------:R-:W-:Y:S01]  /*15bd0*/  STL [R1+0x84], R219 ;  /* 0x000084db01007387 */ /* 0x000fe20000100800 */
[----:B--2---:R-:W-:Y:S03]  /*15be0*/  IMAD.SHL.U32 R2, R2, 0x2, RZ ;  /* 0x0000000202027824 */ /* 0x004fe600078e00ff */
[----:B------:R2:W-:Y:S02]  /*15bf0*/  STL [R1+0x80], R217 ;  /* 0x000080d901007387 */ /* 0x0005e40000100800 */
[----:B------:R-:W-:Y:S02]  /*15c00*/  LOP3.LUT R2, R2, 0x6, RZ, 0xc0, !PT ;  /* 0x0000000602027812 */ /* 0x000fe400078ec0ff */
[----:B------:R-:W3:Y:S03]  /*15c10*/  LDL.64 R234, [R1+0x20] ;  /* 0x0000200001ea7983 */ /* 0x000ee60000100a00 */
[----:B------:R-:W-:Y:S03]  /*15c20*/  IMAD R0, R0, 0x40, R2 ;  /* 0x0000004000007824 */ /* 0x000fe600078e0202 */
[----:B------:R-:W-:Y:S02]  /*15c30*/  STL [R1+0x94], R226 ;  /* 0x000094e201007387 */ /* 0x000fe40000100800 */
[C---:B------:R-:W-:Y:S02]  /*15c40*/  IADD3 R2, R0.reuse, 0x1, RZ ;  /* 0x0000000100027810 */ /* 0x040fe40007ffe0ff */
[----:B------:R4:W-:Y:S01]  /*15c50*/  STL [R1+0x98], R225 ;  /* 0x000098e101007387 */ /* 0x0009e20000100800 */
[-C--:B------:R-:W-:Y:S02]  /*15c60*/  ISETP.GE.AND P3, PT, R0, R226.reuse, PT ;  /* 0x000000e20000720c */ /* 0x080fe40003f66270 */
[C---:B------:R-:W-:Y:S01]  /*15c70*/  ISETP.GE.AND P2, PT, R2.reuse, R226, PT ;  /* 0x000000e20200720c */ /* 0x040fe20003f46270 */
[----:B------:R-:W-:Y:S01]  /*15c80*/  STL [R1+0x9c], R230 ;  /* 0x00009ce601007387 */ /* 0x000fe20000100800 */
[-C--:B------:R-:W-:Y:S02]  /*15c90*/  ISETP.GE.AND P0, PT, R2, R225.reuse, PT ;  /* 0x000000e10200720c */ /* 0x080fe40003f06270 */
[C---:B------:R-:W-:Y:S02]  /*15ca0*/  ISETP.GE.AND P1, PT, R0.reuse, R225, PT ;  /* 0x000000e10000720c */ /* 0x040fe40003f26270 */
[-C--:B------:R-:W-:Y:S02]  /*15cb0*/  ISETP.GE.OR P3, PT, R0, R230.reuse, !P3 ;  /* 0x000000e60000720c */ /* 0x080fe40005f66670 */
[C---:B------:R-:W-:Y:S02]  /*15cc0*/  ISETP.GE.OR P2, PT, R2.reuse, R230, !P2 ;  /* 0x000000e60200720c */ /* 0x040fe40005746670 */
[-C--:B------:R-:W-:Y:S02]  /*15cd0*/  ISETP.GE.OR P0, PT, R2, R229.reuse, !P0 ;  /* 0x000000e50200720c */ /* 0x080fe40004706670 */
[C---:B-1----:R-:W-:Y:S02]  /*15ce0*/  IADD3 R104, R0.reuse, 0x8, RZ ;  /* 0x0000000800687810 */ /* 0x042fe40007ffe0ff */
[C---:B------:R-:W-:Y:S02]  /*15cf0*/  IADD3 R103, R0.reuse, 0x9, RZ ;  /* 0x0000000900677810 */ /* 0x040fe40007ffe0ff */
[----:B------:R-:W-:Y:S02]  /*15d00*/  ISETP.GE.OR P1, PT, R0, R229, !P1 ;  /* 0x000000e50000720c */ /* 0x000fe40004f26670 */
[----:B------:R-:W-:Y:S02]  /*15d10*/  FSEL R177, R4, -INF , !P3 ;  /* 0xff80000004b17808 */ /* 0x000fe40005800000 */
[CC--:B------:R-:W-:Y:S02]  /*15d20*/  ISETP.GE.AND P3, PT, R104.reuse, R226.reuse, PT ;  /* 0x000000e26800720c */ /* 0x0c0fe40003f66270 */
[----:B------:R-:W-:Y:S02]  /*15d30*/  FSEL R179, R5, -INF , !P2 ;  /* 0xff80000005b37808 */ /* 0x000fe40005000000 */
[----:B------:R-:W-:Y:S02]  /*15d40*/  ISETP.GE.AND P2, PT, R103, R226, PT ;  /* 0x000000e26700720c */ /* 0x000fe40003f46270 */
[----:B------:R-:W-:Y:S02]  /*15d50*/  FSEL R180, R7, -INF , !P0 ;  /* 0xff80000007b47808 */ /* 0x000fe40004000000 */
[CC--:B------:R-:W-:Y:S02]  /*15d60*/  ISETP.GE.AND P0, PT, R103.reuse, R225.reuse, PT ;  /* 0x000000e16700720c */ /* 0x0c0fe40003f06270 */
[-C--:B------:R-:W-:Y:S02]  /*15d70*/  ISETP.GE.OR P3, PT, R104, R230.reuse, !P3 ;  /* 0x000000e66800720c */ /* 0x080fe40005f66670 */
[C---:B------:R-:W-:Y:S02]  /*15d80*/  ISETP.GE.OR P2, PT, R103.reuse, R230, !P2 ;  /* 0x000000e66700720c */ /* 0x040fe40005746670 */
[----:B------:R-:W-:Y:S02]  /*15d90*/  FSEL R178, R6, -INF , !P1 ;  /* 0xff80000006b27808 */ /* 0x000fe40004800000 */
[----:B------:R-:W-:Y:S02]  /*15da0*/  ISETP.GE.AND P1, PT, R104, R225, PT ;  /* 0x000000e16800720c */ /* 0x000fe40003f26270 */
[C---:B------:R-:W-:Y:S02]  /*15db0*/  IADD3 R102, R0.reuse, 0x10, RZ ;  /* 0x0000001000667810 */ /* 0x040fe40007ffe0ff */
[----:B------:R-:W-:Y:S02]  /*15dc0*/  IADD3 R101, R0, 0x11, RZ ;  /* 0x0000001100657810 */ /* 0x000fe40007ffe0ff */
[-C--:B------:R-:W-:Y:S02]  /*15dd0*/  ISETP.GE.OR P0, PT, R103, R229.reuse, !P0 ;  /* 0x000000e56700720c */ /* 0x080fe40004706670 */
[----:B------:R-:W-:Y:S02]  /*15de0*/  ISETP.GE.OR P1, PT, R104, R229, !P1 ;  /* 0x000000e56800720c */ /* 0x000fe40004f26670 */
[----:B------:R-:W-:Y:S02]  /*15df0*/  FSEL R109, R16, -INF , !P3 ;  /* 0xff800000106d7808 */ /* 0x000fe40005800000 */
[-C--:B------:R-:W-:Y:S02]  /*15e00*/  ISETP.GE.AND P3, PT, R102, R226.reuse, PT ;  /* 0x000000e26600720c */ /* 0x080fe40003f66270 */
[----:B------:R-:W-:Y:S02]  /*15e10*/  FSEL R110, R17, -INF , !P2 ;  /* 0xff800000116e7808 */ /* 0x000fe40005000000 */
[----:B------:R-:W-:Y:S02]  /*15e20*/  ISETP.GE.AND P2, PT, R101, R226, PT ;  /* 0x000000e26500720c */ /* 0x000fe40003f46270 */
[----:B------:R-:W-:Y:S02]  /*15e30*/  FSEL R111, R19, -INF , !P0 ;  /* 0xff800000136f7808 */ /* 0x000fe40004000000 */
[C---:B------:R-:W-:Y:S02]  /*15e40*/  ISETP.GE.AND P0, PT, R101.reuse, R225, PT ;  /* 0x000000e16500720c */ /* 0x040fe40003f06270 */
[----:B------:R-:W-:Y:S02]  /*15e50*/  FSEL R176, R18, -INF , !P1 ;  /* 0xff80000012b07808 */ /* 0x000fe40004800000 */
[-C--:B------:R-:W-:Y:S02]  /*15e60*/  ISETP.GE.OR P3, PT, R102, R230.reuse, !P3 ;  /* 0x000000e66600720c */ /* 0x080fe40005f66670 */
[C---:B------:R-:W-:Y:S02]  /*15e70*/  ISETP.GE.OR P2, PT, R101.reuse, R230, !P2 ;  /* 0x000000e66500720c */ /* 0x040fe40005746670 */
[----:B------:R-:W-:Y:S02]  /*15e80*/  ISETP.GE.OR P0, PT, R101, R229, !P0 ;  /* 0x000000e56500720c */ /* 0x000fe40004706670 */
[C---:B------:R-:W-:Y:S02]  /*15e90*/  IADD3 R19, R0.reuse, 0x18, RZ ;  /* 0x0000001800137810 */ /* 0x040fe40007ffe0ff */
[----:B------:R-:W-:Y:S02]  /*15ea0*/  IADD3 R18, R0, 0x19, RZ ;  /* 0x0000001900127810 */ /* 0x000fe40007ffe0ff */
[----:B------:R-:W-:Y:S02]  /*15eb0*/  FSEL R206, R20, -INF , !P3 ;  /* 0xff80000014ce7808 */ /* 0x000fe40005800000 */
[----:B------:R-:W-:Y:S02]  /*15ec0*/  FSEL R208, R21, -INF , !P2 ;  /* 0xff80000015d07808 */ /* 0x000fe40005000000 */
[----:B------:R-:W-:Y:S02]  /*15ed0*/  FSEL R212, R23, -INF , !P0 ;  /* 0xff80000017d47808 */ /* 0x000fe40004000000 */
[CC--:B------:R-:W-:Y:S02]  /*15ee0*/  ISETP.GE.AND P3, PT, R19.reuse, R226.reuse, PT ;  /* 0x000000e21300720c */ /* 0x0c0fe40003f66270 */
[C---:B------:R-:W-:Y:S02]  /*15ef0*/  ISETP.GE.AND P2, PT, R18.reuse, R226, PT ;  /* 0x000000e21200720c */ /* 0x040fe40003f46270 */
[C---:B------:R-:W-:Y:S02]  /*15f00*/  ISETP.GE.AND P0, PT, R18.reuse, R225, PT ;  /* 0x000000e11200720c */ /* 0x040fe40003f06270 */
[-C--:B------:R-:W-:Y:S02]  /*15f10*/  ISETP.GE.OR P3, PT, R19, R230.reuse, !P3 ;  /* 0x000000e61300720c */ /* 0x080fe40005f66670 */
[----:B------:R-:W-:Y:S02]  /*15f20*/  ISETP.GE.OR P2, PT, R18, R230, !P2 ;  /* 0x000000e61200720c */ /* 0x000fe40005746670 */
[C---:B------:R-:W-:Y:S02]  /*15f30*/  IADD3 R17, R0.reuse, 0x20, RZ ;  /* 0x0000002000117810 */ /* 0x040fe40007ffe0ff */
[----:B------:R-:W-:Y:S02]  /*15f40*/  IADD3 R16, R0, 0x21, RZ ;  /* 0x0000002100107810 */ /* 0x000fe40007ffe0ff */
[----:B------:R-:W-:Y:S02]  /*15f50*/  ISETP.GE.OR P0, PT, R18, R229, !P0 ;  /* 0x000000e51200720c */ /* 0x000fe40004706670 */
[----:B------:R-:W-:Y:S02]  /*15f60*/  FSEL R202, R32, -INF , !P3 ;  /* 0xff80000020ca7808 */ /* 0x000fe40005800000 */
[-C--:B------:R-:W-:Y:S02]  /*15f70*/  ISETP.GE.AND P3, PT, R17, R226.reuse, PT ;  /* 0x000000e21100720c */ /* 0x080fe40003f66270 */
[----:B------:R-:W-:Y:S02]  /*15f80*/  FSEL R203, R33, -INF , !P2 ;  /* 0xff80000021cb7808 */ /* 0x000fe40005000000 */
[C---:B------:R-:W-:Y:S02]  /*15f90*/  ISETP.GE.AND P2, PT, R16.reuse, R226, PT ;  /* 0x000000e21000720c */ /* 0x040fe40003f46270 */
[----:B------:R-:W-:Y:S02]  /*15fa0*/  FSEL R205, R35, -INF , !P0 ;  /* 0xff80000023cd7808 */ /* 0x000fe40004000000 */
[C---:B------:R-:W-:Y:S02]  /*15fb0*/  ISETP.GE.AND P0, PT, R16.reuse, R225, PT ;  /* 0x000000e11000720c */ /* 0x040fe40003f06270 */
        /* <DEDUP_REMOVED lines=8> */
[-C--:B------:R-:W-:Y:S02]  /*16040*/  ISETP.GE.AND P1, PT, R102, R225.reuse, PT ;  /* 0x000000e16600720c */ /* 0x080fe40003f26270 */
[CC--:B------:R-:W-:Y:S02]  /*16050*/  ISETP.GE.AND P3, PT, R7.reuse, R226.reuse, PT ;  /* 0x000000e20700720c */ /* 0x0c0fe40003f66270 */
[C---:B------:R-:W-:Y:S02]  /*16060*/  ISETP.GE.AND P2, PT, R6.reuse, R226, PT ;  /* 0x000000e20600720c */ /* 0x040fe40003f46270 */
[----:B------:R-:W-:Y:S02]  /*16070*/  ISETP.GE.AND P0, PT, R6, R225, PT ;  /* 0x000000e10600720c */ /* 0x000fe40003f06270 */
[----:B------:R-:W-:Y:S02]  /*16080*/  IADD3 R5, R0, 0x30, RZ ;  /* 0x0000003000057810 */ /* 0x000fe40007ffe0ff */
[-C--:B------:R-:W-:Y:S02]  /*16090*/  ISETP.GE.OR P3, PT, R7, R230.reuse, !P3 ;  /* 0x000000e60700720c */ /* 0x080fe40005f66670 */
[C---:B------:R-:W-:Y:S02]  /*160a0*/  ISETP.GE.OR P2, PT, R6.reuse, R230, !P2 ;  /* 0x000000e60600720c */ /* 0x040fe40005746670 */
[-C--:B------:R-:W-:Y:S02]  /*160b0*/  ISETP.GE.OR P0, PT, R6, R229.reuse, !P0 ;  /* 0x000000e50600720c */ /* 0x080fe40004706670 */
[----:B------:R-:W-:Y:S02]  /*160c0*/  ISETP.GE.OR P1, PT, R102, R229, !P1 ;  /* 0x000000e56600720c */ /* 0x000fe40004f26670 */
[----:B------:R-:W-:Y:S02]  /*160d0*/  IADD3 R4, R0, 0x31, RZ ;  /* 0x0000003100047810 */ /* 0x000fe40007ffe0ff */
[----:B------:R-:W-:Y:S02]  /*160e0*/  FSEL R239, R51, -INF , !P0 ;  /* 0xff80000033ef7808 */ /* 0x000fe40004000000 */
[----:B------:R-:W-:Y:S02]  /*160f0*/  FSEL R210, R22, -INF , !P1 ;  /* 0xff80000016d27808 */ /* 0x000fe40004800000 */
[-C--:B------:R-:W-:Y:S02]  /*16100*/  ISETP.GE.AND P1, PT, R19, R225.reuse, PT ;  /* 0x000000e11300720c */ /* 0x080fe40003f26270 */
[----:B------:R-:W-:Y:S02]  /*16110*/  ISETP.GE.AND P0, PT, R4, R225, PT ;  /* 0x000000e10400720c */ /* 0x000fe40003f06270 */
[----:B------:R-:W-:Y:S02]  /*16120*/  FSEL R233, R48, -INF , !P3 ;  /* 0xff80000030e97808 */ /* 0x000fe40005800000 */
[-C--:B------:R-:W-:Y:S01]  /*16130*/  ISETP.GE.AND P3, PT, R5, R226.reuse, PT ;  /* 0x000000e20500720c */ /* 0x080fe20003f66270 */
[----:B------:R-:W1:Y:S01]  /*16140*/  LDC.U8 R48, c[0x0][0x2d8] ;  /* 0x0000b600ff307b82 */ /* 0x000e620000000000 */
[----:B------:R-:W-:Y:S02]  /*16150*/  FSEL R236, R49, -INF , !P2 ;  /* 0xff80000031ec7808 */ /* 0x000fe40005000000 */
[C---:B------:R-:W-:Y:S02]  /*16160*/  ISETP.GE.AND P2, PT, R4.reuse, R226, PT ;  /* 0x000000e20400720c */ /* 0x040fe40003f46270 */
[-C--:B------:R-:W-:Y:S02]  /*16170*/  ISETP.GE.OR P3, PT, R5, R230.reuse, !P3 ;  /* 0x000000e60500720c */ /* 0x080fe40005f66670 */
[C---:B------:R-:W-:Y:S01]  /*16180*/  ISETP.GE.OR P2, PT, R4.reuse, R230, !P2 ;  /* 0x000000e60400720c */ /* 0x040fe20005746670 */
[----:B------:R-:W1:Y:S01]  /*16190*/  LDC.U8 R49, c[0x0][0x2d8] ;  /* 0x0000b600ff317b82 */ /* 0x000e620000000000 */
[-C--:B------:R-:W-:Y:S02]  /*161a0*/  ISETP.GE.OR P0, PT, R4, R229.reuse, !P0 ;  /* 0x000000e50400720c */ /* 0x080fe40004706670 */
[----:B------:R-:W-:Y:S02]  /*161b0*/  ISETP.GE.OR P1, PT, R19, R229, !P1 ;  /* 0x000000e51300720c */ /* 0x000fe40004f26670 */
[----:B------:R-:W-:Y:S02]  /*161c0*/  FSEL R55, R55, -INF , !P0 ;  /* 0xff80000037377808 */ /* 0x000fe40004000000 */
[----:B------:R-:W-:Y:S02]  /*161d0*/  FSEL R246, R52, -INF , !P3 ;  /* 0xff80000034f67808 */ /* 0x000fe40005800000 */
[----:B------:R-:W-:Y:S02]  /*161e0*/  FSEL R53, R53, -INF , !P2 ;  /* 0xff80000035357808 */ /* 0x000fe40005000000 */
[----:B------:R-:W-:Y:S02]  /*161f0*/  FSEL R204, R34, -INF , !P1 ;  /* 0xff80000022cc7808 */ /* 0x000fe40004800000 */
[C---:B------:R-:W-:Y:S02]  /*16200*/  ISETP.GE.AND P1, PT, R17.reuse, R225, PT ;  /* 0x000000e11100720c */ /* 0x040fe40003f26270 */
[-C--:B------:R-:W-:Y:S02]  /*16210*/  ISETP.GE.AND P2, PT, R2, R224.reuse, PT ;  /* 0x000000e00200720c */ /* 0x080fe40003f46270 */
[----:B------:R-:W-:Y:S02]  /*16220*/  ISETP.GE.AND P3, PT, R0, R224, PT ;  /* 0x000000e00000720c */ /* 0x000fe40003f66270 */
[C---:B------:R-:W-:Y:S02]  /*16230*/  ISETP.GE.AND P0, PT, R2.reuse, R223, PT ;  /* 0x000000df0200720c */ /* 0x040fe40003f06270 */
[----:B------:R-:W-:Y:S02]  /*16240*/  ISETP.GE.OR P1, PT, R17, R229, !P1 ;  /* 0x000000e51100720c */ /* 0x000fe40004f26670 */
[-C--:B------:R-:W-:Y:S02]  /*16250*/  ISETP.GE.OR P2, PT, R2, R228.reuse, !P2 ;  /* 0x000000e40200720c */ /* 0x080fe40005746670 */
[----:B------:R-:W-:Y:S02]  /*16260*/  ISETP.GE.OR P3, PT, R0, R228, !P3 ;  /* 0x000000e40000720c */ /* 0x000fe40005f66670 */
[----:B------:R-:W-:Y:S02]  /*16270*/  ISETP.GE.OR P0, PT, R2, R227, !P0 ;  /* 0x000000e30200720c */ /* 0x000fe40004706670 */
[----:B------:R-:W-:Y:S02]  /*16280*/  IADD3 R2, R0, 0x38, RZ ;  /* 0x0000003800027810 */ /* 0x000fe40007ffe0ff */
[----:B------:R-:W-:Y:S02]  /*16290*/  FSEL R244, R38, -INF , !P1 ;  /* 0xff80000026f47808 */ /* 0x000fe40004800000 */
[----:B------:R-:W-:Y:S01]  /*162a0*/  FSEL R20, R8, -INF , !P3 ;  /* 0xff80000008147808 */ /* 0x000fe20005800000 */
[----:B------:R-:W-:Y:S01]  /*162b0*/  LDSM.16.MT88.4 R36, [R218+0x9000] ;  /* 0x00900000da24783b */ /* 0x000fe20000004200 */
[C---:B------:R-:W-:Y:S02]  /*162c0*/  ISETP.GE.AND P1, PT, R7.reuse, R225, PT ;  /* 0x000000e10700720c */ /* 0x040fe40003f26270 */
[C---:B------:R-:W-:Y:S02]  /*162d0*/  ISETP.GE.AND P3, PT, R2.reuse, R226, PT ;  /* 0x000000e20200720c */ /* 0x040fe40003f66270 */
[----:B------:R-:W-:Y:S02]  /*162e0*/  ISETP.GE.OR P1, PT, R7, R229, !P1 ;  /* 0x000000e50700720c */ /* 0x000fe40004f26670 */
[----:B------:R-:W-:Y:S02]  /*162f0*/  ISETP.GE.OR P3, PT, R2, R230, !P3 ;  /* 0x000000e60200720c */ /* 0x000fe40005f66670 */
[----:B------:R-:W-:Y:S02]  /*16300*/  FSEL R238, R50, -INF , !P1 ;  /* 0xff80000032ee7808 */ /* 0x000fe40004800000 */
[----:B--2---:R-:W-:Y:S01]  /*16310*/  FSEL R217, R64, -INF , !P3 ;  /* 0xff80000040d97808 */ /* 0x004fe20005800000 */
[----:B------:R-:W2:Y:S01]  /*16320*/  LDL.64 R50, [R1+0x38] ;  /* 0x0000380001327983 */ /* 0x000ea20000100a00 */
[C---:B------:R-:W-:Y:S02]  /*16330*/  ISETP.GE.AND P1, PT, R5.reuse, R225, PT ;  /* 0x000000e10500720c */ /* 0x040fe40003f26270 */
[C---:B------:R-:W-:Y:S02]  /*16340*/  ISETP.GE.AND P3, PT, R104.reuse, R224, PT ;  /* 0x000000e06800720c */ /* 0x040fe40003f66270 */
[----:B------:R-:W-:Y:S02]  /*16350*/  ISETP.GE.OR P1, PT, R5, R229, !P1 ;  /* 0x000000e50500720c */ /* 0x000fe40004f26670 */
[----:B------:R-:W-:Y:S02]  /*16360*/  ISETP.GE.OR P3, PT, R104, R228, !P3 ;  /* 0x000000e46800720c */ /* 0x000fe40005f66670 */
[----:B------:R-:W-:Y:S02]  /*16370*/  FSEL R250, R54, -INF , !P1 ;  /* 0xff80000036fa7808 */ /* 0x000fe40004800000 */
[----:B------:R-:W-:Y:S02]  /*16380*/  FSEL R23, R12, -INF , !P3 ;  /* 0xff8000000c177808 */ /* 0x000fe40005800000 */
[----:B------:R-:W-:Y:S02]  /*16390*/  ISETP.GE.AND P1, PT, R0, R223, PT ;  /* 0x000000df0000720c */ /* 0x000fe40003f26270 */
[----:B------:R-:W-:Y:S02]  /*163a0*/  ISETP.GE.AND P3, PT, R102, R224, PT ;  /* 0x000000e06600720c */ /* 0x000fe40003f66270 */
[----:B------:R-:W-:Y:S02]  /*163b0*/  ISETP.GE.OR P1, PT, R0, R227, !P1 ;  /* 0x000000e30000720c */ /* 0x000fe40004f26670 */
[----:B------:R-:W-:Y:S02]  /*163c0*/  ISETP.GE.OR P3, PT, R102, R228, !P3 ;  /* 0x000000e46600720c */ /* 0x000fe40005f66670 */
[----:B------:R-:W-:Y:S02]  /*163d0*/  FSEL R22, R10, -INF , !P1 ;  /* 0xff8000000a167808 */ /* 0x000fe40004800000 */
[----:B------:R-:W-:Y:S02]  /*163e0*/  ISETP.GE.AND P1, PT, R2, R225, PT ;  /* 0x000000e10200720c */ /* 0x000fe40003f26270 */
[----:B------:R-:W-:Y:S02]  /*163f0*/  FSEL R214, R24, -INF , !P3 ;  /* 0xff80000018d67808 */ /* 0x000fe40005800000 */
[C---:B------:R-:W-:Y:S02]  /*16400*/  ISETP.GE.AND P3, PT, R19.reuse, R224, PT ;  /* 0x000000e01300720c */ /* 0x040fe40003f66270 */
[----:B------:R-:W-:Y:S02]  /*16410*/  IADD3 R0, R0, 0x39, RZ ;  /* 0x0000003900007810 */ /* 0x000fe40007ffe0ff */
[----:B------:R-:W-:Y:S02]  /*16420*/  ISETP.GE.OR P1, PT, R2, R229, !P1 ;  /* 0x000000e50200720c */ /* 0x000fe40004f26670 */
[----:B------:R-:W-:Y:S02]  /*16430*/  ISETP.GE.OR P3, PT, R19, R228, !P3 ;  /* 0x000000e41300720c */ /* 0x000fe40005f66670 */
[----:B------:R-:W-:Y:S02]  /*16440*/  FSEL R21, R9, -INF , !P2 ;  /* 0xff80000009157808 */ /* 0x000fe40005000000 */
[----:B------:R-:W-:Y:S02]  /*16450*/  ISETP.GE.AND P2, PT, R0, R226, PT ;  /* 0x000000e20000720c */ /* 0x000fe40003f46270 */
[----:B------:R-:W-:Y:S02]  /*16460*/  FSEL R237, R66, -INF , !P1 ;  /* 0xff80000042ed7808 */ /* 0x000fe40004800000 */
[----:B------:R-:W-:Y:S02]  /*16470*/  FSEL R207, R28, -INF , !P3 ;  /* 0xff8000001ccf7808 */ /* 0x000fe40005800000 */
[-C--:B------:R-:W-:Y:S02]  /*16480*/  ISETP.GE.AND P3, PT, R17, R224.reuse, PT ;  /* 0x000000e01100720c */ /* 0x080fe40003f66270 */
[----:B------:R-:W-:Y:S02]  /*16490*/  ISETP.GE.AND P1, PT, R103, R224, PT ;  /* 0x000000e06700720c */ /* 0x000fe40003f26270 */
[C---:B------:R-:W-:Y:S02]  /*164a0*/  ISETP.GE.OR P2, PT, R0.reuse, R230, !P2 ;  /* 0x000000e60000720c */ /* 0x040fe40005746670 */
[-C--:B------:R-:W-:Y:S02]  /*164b0*/  ISETP.GE.OR P3, PT, R17, R228.reuse, !P3 ;  /* 0x000000e41100720c */ /* 0x080fe40005f66670 */
[----:B------:R-:W-:Y:S02]  /*164c0*/  ISETP.GE.OR P1, PT, R103, R228, !P1 ;  /* 0x000000e46700720c */ /* 0x000fe40004f26670 */
[----:B------:R-:W-:Y:S02]  /*164d0*/  FSEL R32, R11, -INF , !P0 ;  /* 0xff8000000b207808 */ /* 0x000fe40004000000 */
[----:B------:R-:W-:Y:S02]  /*164e0*/  ISETP.GE.AND P0, PT, R0, R225, PT ;  /* 0x000000e10000720c */ /* 0x000fe40003f06270 */
[----:B----4-:R-:W-:Y:S01]  /*164f0*/  FSEL R225, R65, -INF , !P2 ;  /* 0xff80000041e17808 */ /* 0x010fe20005000000 */
[----:B------:R-:W-:Y:S01]  /*16500*/  IMAD.MOV.U32 R65, RZ, RZ, R53 ;  /* 0x000000ffff417224 */ /* 0x000fe200078e0035 */
[----:B------:R-:W-:Y:S02]  /*16510*/  FSEL R242, R40, -INF , !P3 ;  /* 0xff80000028f27808 */ /* 0x000fe40005800000 */
[----:B------:R-:W-:Y:S02]  /*16520*/  FSEL R33, R13, -INF , !P1 ;  /* 0xff8000000d217808 */ /* 0x000fe40004800000 */
[-C--:B------:R-:W-:Y:S02]  /*16530*/  ISETP.GE.AND P1, PT, R101, R224.reuse, PT ;  /* 0x000000e06500720c */ /* 0x080fe40003f26270 */
[----:B------:R-:W-:Y:S02]  /*16540*/  ISETP.GE.AND P3, PT, R7, R224, PT ;  /* 0x000000e00700720c */ /* 0x000fe40003f66270 */
[----:B------:R-:W-:Y:S02]  /*16550*/  ISETP.GE.AND P2, PT, R104, R223, PT ;  /* 0x000000df6800720c */ /* 0x000fe40003f46270 */
[----:B------:R-:W-:Y:S02]  /*16560*/  ISETP.GE.OR P0, PT, R0, R229, !P0 ;  /* 0x000000e50000720c */ /* 0x000fe40004706670 */
[-C--:B------:R-:W-:Y:S02]  /*16570*/  ISETP.GE.OR P1, PT, R101, R228.reuse, !P1 ;  /* 0x000000e46500720c */ /* 0x080fe40004f26670 */
[----:B------:R-:W-:Y:S02]  /*16580*/  ISETP.GE.OR P3, PT, R7, R228, !P3 ;  /* 0x000000e40700720c */ /* 0x000fe40005f66670 */
[----:B------:R-:W-:Y:S02]  /*16590*/  ISETP.GE.OR P2, PT, R104, R227, !P2 ;  /* 0x000000e36800720c */ /* 0x000fe40005746670 */
[----:B------:R-:W-:Y:S02]  /*165a0*/  FSEL R220, R67, -INF , !P0 ;  /* 0xff80000043dc7808 */ /* 0x000fe40004000000 */
[-C--:B------:R-:W-:Y:S02]  /*165b0*/  ISETP.GE.AND P0, PT, R103, R223.reuse, PT ;  /* 0x000000df6700720c */ /* 0x080fe40003f06270 */
[----:B------:R-:W-:Y:S02]  /*165c0*/  FSEL R215, R25, -INF , !P1 ;  /* 0xff80000019d77808 */ /* 0x000fe40004800000 */
[----:B------:R-:W-:Y:S02]  /*165d0*/  FSEL R252, R44, -INF , !P3 ;  /* 0xff8000002cfc7808 */ /* 0x000fe40005800000 */
[----:B------:R-:W-:Y:S02]  /*165e0*/  ISETP.GE.AND P3, PT, R5, R224, PT ;  /* 0x000000e00500720c */ /* 0x000fe40003f66270 */
[----:B------:R-:W-:Y:S02]  /*165f0*/  FSEL R34, R14, -INF , !P2 ;  /* 0xff8000000e227808 */ /* 0x000fe40005000000 */
[CC--:B------:R-:W-:Y:S02]  /*16600*/  ISETP.GE.AND P2, PT, R102.reuse, R223.reuse, PT ;  /* 0x000000df6600720c */ /* 0x0c0fe40003f46270 */
[----:B------:R-:W-:Y:S02]  /*16610*/  ISETP.GE.AND P1, PT, R19, R223, PT ;  /* 0x000000df1300720c */ /* 0x000fe40003f26270 */
[-C--:B------:R-:W-:Y:S02]  /*16620*/  ISETP.GE.OR P0, PT, R103, R227.reuse, !P0 ;  /* 0x000000e36700720c */ /* 0x080fe40004706670 */
[----:B------:R-:W-:Y:S02]  /*16630*/  ISETP.GE.OR P3, PT, R5, R228, !P3 ;  /* 0x000000e40500720c */ /* 0x000fe40005f66670 */
[-C--:B------:R-:W-:Y:S02]  /*16640*/  ISETP.GE.OR P2, PT, R102, R227.reuse, !P2 ;  /* 0x000000e36600720c */ /* 0x080fe40005746670 */
[----:B------:R-:W-:Y:S02]  /*16650*/  ISETP.GE.OR P1, PT, R19, R227, !P1 ;  /* 0x000000e31300720c */ /* 0x000fe40004f26670 */
[----:B------:R-:W-:Y:S02]  /*16660*/  FSEL R15, R15, -INF , !P0 ;  /* 0xff8000000f0f7808 */ /* 0x000fe40004000000 */
[C---:B------:R-:W-:Y:S02]  /*16670*/  ISETP.GE.AND P0, PT, R101.reuse, R223, PT ;  /* 0x000000df6500720c */ /* 0x040fe40003f06270 */
[----:B------:R-:W-:Y:S02]  /*16680*/  FSEL R211, R30, -INF , !P1 ;  /* 0xff8000001ed37808 */ /* 0x000fe40004800000 */
[-C--:B------:R-:W-:Y:S02]  /*16690*/  ISETP.GE.AND P1, PT, R16, R224.reuse, PT ;  /* 0x000000e01000720c */ /* 0x080fe40003f26270 */
[----:B------:R-:W-:Y:S02]  /*166a0*/  FSEL R56, R56, -INF , !P3 ;  /* 0xff80000038387808 */ /* 0x000fe40005800000 */
[-C--:B------:R-:W-:Y:S02]  /*166b0*/  ISETP.GE.AND P3, PT, R2, R224.reuse, PT ;  /* 0x000000e00200720c */ /* 0x080fe40003f66270 */
[----:B------:R-:W-:Y:S02]  /*166c0*/  FSEL R231, R26, -INF , !P2 ;  /* 0xff8000001ae77808 */ /* 0x000fe40005000000 */
[----:B------:R-:W-:Y:S02]  /*166d0*/  ISETP.GE.AND P2, PT, R18, R224, PT ;  /* 0x000000e01200720c */ /* 0x000fe40003f46270 */
[----:B------:R-:W-:Y:S02]  /*166e0*/  ISETP.GE.OR P0, PT, R101, R227, !P0 ;  /* 0x000000e36500720c */ /* 0x000fe40004706670 */
[-C--:B------:R-:W-:Y:S02]  /*166f0*/  ISETP.GE.OR P1, PT, R16, R228.reuse, !P1 ;  /* 0x000000e41000720c */ /* 0x080fe40004f26670 */
[-C--:B------:R-:W-:Y:S02]  /*16700*/  ISETP.GE.OR P3, PT, R2, R228.reuse, !P3 ;  /* 0x000000e40200720c */ /* 0x080fe40005f66670 */
[C---:B------:R-:W-:Y:S02]  /*16710*/  ISETP.GE.OR P2, PT, R18.reuse, R228, !P2 ;  /* 0x000000e41200720c */ /* 0x040fe40005746670 */
[----:B------:R-:W-:Y:S02]  /*16720*/  FSEL R232, R27, -INF , !P0 ;  /* 0xff8000001be87808 */ /* 0x000fe40004000000 */
[----:B------:R-:W-:Y:S02]  /*16730*/  ISETP.GE.AND P0, PT, R18, R223, PT ;  /* 0x000000df1200720c */ /* 0x000fe40003f06270 */
[----:B------:R-:W-:Y:S02]  /*16740*/  FSEL R245, R41, -INF , !P1 ;  /* 0xff80000029f57808 */ /* 0x000fe40004800000 */
[----:B------:R-:W-:Y:S01]  /*16750*/  FSEL R209, R29, -INF , !P2 ;  /* 0xff8000001dd17808 */ /* 0x000fe20005000000 */
[----:B------:R-:W4:Y:S01]  /*16760*/  LDL.64 R40, [R1+0x40] ;  /* 0x0000400001287983 */ /* 0x000f220000100a00 */
[----:B------:R-:W-:Y:S02]  /*16770*/  FSEL R29, R60, -INF , !P3 ;  /* 0xff8000003c1d7808 */ /* 0x000fe40005800000 */
[----:B------:R-:W-:Y:S02]  /*16780*/  ISETP.GE.AND P3, PT, R0, R224, PT ;  /* 0x000000e00000720c */ /* 0x000fe40003f66270 */
[----:B------:R-:W-:Y:S02]  /*16790*/  ISETP.GE.OR P0, PT, R18, R227, !P0 ;  /* 0x000000e31200720c */ /* 0x000fe40004706670 */
[----:B------:R-:W-:Y:S02]  /*167a0*/  ISETP.GE.OR P3, PT, R0, R228, !P3 ;  /* 0x000000e40000720c */ /* 0x000fe40005f66670 */
[-C--:B------:R-:W-:Y:S02]  /*167b0*/  ISETP.GE.AND P2, PT, R17, R223.reuse, PT ;  /* 0x000000df1100720c */ /* 0x080fe40003f46270 */
[----:B------:R-:W-:Y:S02]  /*167c0*/  FSEL R213, R31, -INF , !P0 ;  /* 0xff8000001fd57808 */ /* 0x000fe40004000000 */
[C---:B------:R-:W-:Y:S02]  /*167d0*/  ISETP.GE.AND P0, PT, R16.reuse, R223, PT ;  /* 0x000000df1000720c */ /* 0x040fe40003f06270 */
[----:B------:R-:W-:Y:S02]  /*167e0*/  FSEL R67, R61, -INF , !P3 ;  /* 0xff8000003d437808 */ /* 0x000fe40005800000 */
[-C--:B------:R-:W-:Y:S01]  /*167f0*/  ISETP.GE.OR P2, PT, R17, R227.reuse, !P2 ;  /* 0x000000e31100720c */ /* 0x080fe20005746670 */
[----:B------:R-:W2:Y:S01]  /*16800*/  LDL.64 R60, [R1+0x30] ;  /* 0x00003000013c7983 */ /* 0x000ea20000100a00 */
[----:B------:R-:W-:Y:S02]  /*16810*/  ISETP.GE.OR P0, PT, R16, R227, !P0 ;  /* 0x000000e31000720c */ /* 0x000fe40004706670 */
[----:B------:R-:W-:Y:S02]  /*16820*/  FSEL R247, R42, -INF , !P2 ;  /* 0xff8000002af77808 */ /* 0x000fe40005000000 */
[----:B------:R-:W-:Y:S02]  /*16830*/  FSEL R251, R43, -INF , !P0 ;  /* 0xff8000002bfb7808 */ /* 0x000fe40004000000 */
[----:B------:R-:W2:Y:S01]  /*16840*/  LDL.64 R42, [R1+0x28] ;  /* 0x00002800012a7983 */ /* 0x000ea20000100a00 */
        /* <DEDUP_REMOVED lines=12> */
[----:B------:R-:W-:Y:S02]  /*16910*/  FMNMX.FTZ R105, R202, R105, !PT ;  /* 0x00000069ca697209 */ /* 0x000fe40007810000 */
        /* <DEDUP_REMOVED lines=10> */
[----:B------:R-:W-:Y:S02]  /*169c0*/  ISETP.GE.AND P2, PT, R6, R224, PT ;  /* 0x000000e00600720c */ /* 0x000fe40003f46270 */
[----:B------:R-:W-:Y:S02]  /*169d0*/  FMNMX.FTZ R105, R246, R105, !PT ;  /* 0x00000069f6697209 */ /* 0x000fe40007810000 */
[----:B------:R-:W-:Y:S02]  /*169e0*/  ISETP.GE.AND P0, PT, R6, R223, PT ;  /* 0x000000df0600720c */ /* 0x000fe40003f06270 */
[----:B------:R-:W-:Y:S02]  /*169f0*/  FMNMX.FTZ R105, R65, R105, !PT ;  /* 0x0000006941697209 */ /* 0x000fe40007810000 */
[----:B------:R-:W-:Y:S02]  /*16a00*/  FMNMX.FTZ R7, R248, R7, !PT ;  /* 0x00000007f8077209 */ /* 0x000fe40007810000 */
[----:B------:R-:W-:Y:S02]  /*16a10*/  FMNMX.FTZ R105, R217, R105, !PT ;  /* 0x00000069d9697209 */ /* 0x000fe40007810000 */
[C---:B------:R-:W-:Y:S02]  /*16a20*/  ISETP.GE.OR P2, PT, R6.reuse, R228, !P2 ;  /* 0x000000e40600720c */ /* 0x040fe40005746670 */
[----:B------:R-:W-:Y:S02]  /*16a30*/  FMNMX.FTZ R105, R225, R105, !PT ;  /* 0x00000069e1697209 */ /* 0x000fe40007810000 */
[----:B------:R-:W-:Y:S02]  /*16a40*/  ISETP.GE.OR P0, PT, R6, R227, !P0 ;  /* 0x000000e30600720c */ /* 0x000fe40004706670 */
[----:B------:R-:W-:Y:S01]  /*16a50*/  FMNMX.FTZ R6, R20, R106, !PT ;  /* 0x0000006a14067209 */ /* 0x000fe20007810000 */
[----:B------:R-:W1:Y:S01]  /*16a60*/  SHFL.BFLY PT, R9, R105, 0x2, 0x1f ;  /* 0x0c401f0069097f89 */ /* 0x000e6200000e0000 */
[----:B------:R-:W-:Y:S02]  /*16a70*/  FMNMX.FTZ R7, R238, R7, !PT ;  /* 0x00000007ee077209 */ /* 0x000fe40007810000 */
[----:B------:R-:W-:Y:S02]  /*16a80*/  FMNMX.FTZ R6, R21, R6, !PT ;  /* 0x0000000615067209 */ /* 0x000fe40007810000 */
[----:B------:R-:W-:Y:S02]  /*16a90*/  FMNMX.FTZ R7, R239, R7, !PT ;  /* 0x00000007ef077209 */ /* 0x000fe40007810000 */
[----:B------:R-:W-:Y:S02]  /*16aa0*/  FMNMX.FTZ R6, R23, R6, !PT ;  /* 0x0000000617067209 */ /* 0x000fe40007810000 */
[----:B------:R-:W-:Y:S02]  /*16ab0*/  FSEL R221, R45, -INF , !P2 ;  /* 0xff8000002ddd7808 */ /* 0x000fe40005000000 */
[----:B------:R-:W-:Y:S02]  /*16ac0*/  ISETP.GE.AND P2, PT, R5, R223, PT ;  /* 0x000000df0500720c */ /* 0x000fe40003f46270 */
[----:B------:R-:W-:Y:S02]  /*16ad0*/  FMNMX.FTZ R8, R250, R7, !PT ;  /* 0x00000007fa087209 */ /* 0x000fe40007810000 */
[----:B------:R-:W-:Y:S02]  /*16ae0*/  FMNMX.FTZ R6, R33, R6, !PT ;  /* 0x0000000621067209 */ /* 0x000fe40007810000 */
        /* <DEDUP_REMOVED lines=8> */
[----:B------:R-:W-:Y:S02]  /*16b70*/  FSEL R46, R46, -INF , !P1 ;  /* 0xff8000002e2e7808 */ /* 0x000fe40004800000 */
[----:B------:R-:W-:Y:S02]  /*16b80*/  FSEL R47, R47, -INF , !P0 ;  /* 0xff8000002f2f7808 */ /* 0x000fe40004000000 */
[C---:B------:R-:W-:Y:S02]  /*16b90*/  ISETP.GE.AND P1, PT, R4.reuse, R223, PT ;  /* 0x000000df0400720c */ /* 0x040fe40003f26270 */
[----:B------:R-:W-:Y:S02]  /*16ba0*/  ISETP.GE.AND P0, PT, R4, R224, PT ;  /* 0x000000e00400720c */ /* 0x000fe40003f06270 */
[----:B------:R-:W-:Y:S02]  /*16bb0*/  FMNMX.FTZ R6, R34, R6, !PT ;  /* 0x0000000622067209 */ /* 0x000fe40007810000 */
[----:B-1----:R-:W-:Y:S02]  /*16bc0*/  FMNMX.FTZ R105, R105, R9, !PT ;  /* 0x0000000969697209 */ /* 0x002fe40007810000 */
[----:B------:R-:W-:Y:S02]  /*16bd0*/  FMNMX.FTZ R103, R207, R7, !PT ;  /* 0x00000007cf677209 */ /* 0x000fe40007810000 */
[C---:B------:R-:W-:Y:S01]  /*16be0*/  ISETP.GE.OR P1, PT, R4.reuse, R227, !P1 ;  /* 0x000000e30400720c */ /* 0x040fe20004f26670 */
[----:B------:R-:W1:Y:S01]  /*16bf0*/  SHFL.BFLY PT, R7, R5, 0x2, 0x1f ;  /* 0x0c401f0005077f89 */ /* 0x000e6200000e0000 */
[----:B------:R-:W-:Y:S02]  /*16c00*/  ISETP.GE.OR P0, PT, R4, R228, !P0 ;  /* 0x000000e40400720c */ /* 0x000fe40004706670 */
[----:B------:R-:W-:Y:S02]  /*16c10*/  FMNMX.FTZ R4, R15, R6, !PT ;  /* 0x000000060f047209 */ /* 0x000fe40007810000 */
[----:B------:R-:W-:Y:S02]  /*16c20*/  FSEL R64, R57, -INF , !P0 ;  /* 0xff80000039407808 */ /* 0x000fe40004000000 */
[----:B------:R-:W-:Y:S01]  /*16c30*/  FMNMX.FTZ R4, R231, R4, !PT ;  /* 0x00000004e7047209 */ /* 0x000fe20007810000 */
[----:B------:R-:W3:Y:S01]  /*16c40*/  SHFL.BFLY PT, R6, R105, 0x1, 0x1f ;  /* 0x0c201f0069067f89 */ /* 0x000ee200000e0000 */
[----:B------:R-:W-:Y:S02]  /*16c50*/  ISETP.GE.AND P0, PT, R2, R223, PT ;  /* 0x000000df0200720c */ /* 0x000fe40003f06270 */
[----:B------:R-:W-:Y:S02]  /*16c60*/  FMNMX.FTZ R4, R232, R4, !PT ;  /* 0x00000004e8047209 */ /* 0x000fe40007810000 */
[----:B------:R-:W-:Y:S02]  /*16c70*/  ISETP.GE.OR P0, PT, R2, R227, !P0 ;  /* 0x000000e30200720c */ /* 0x000fe40004706670 */
[----:B------:R-:W-:Y:S02]  /*16c80*/  FMNMX.FTZ R4, R211, R4, !PT ;  /* 0x00000004d3047209 */ /* 0x000fe40007810000 */
[----:B------:R-:W-:Y:S02]  /*16c90*/  FSEL R58, R58, -INF , !P2 ;  /* 0xff8000003a3a7808 */ /* 0x000fe40005000000 */
[----:B------:R-:W-:Y:S02]  /*16ca0*/  FMNMX.FTZ R4, R213, R4, !PT ;  /* 0x00000004d5047209 */ /* 0x000fe40007810000 */
[----:B------:R-:W-:Y:S02]  /*16cb0*/  FMNMX.FTZ R103, R209, R103, !PT ;  /* 0x00000067d1677209 */ /* 0x000fe40007810000 */
[----:B------:R-:W-:Y:S02]  /*16cc0*/  FMNMX.FTZ R2, R247, R4, !PT ;  /* 0x00000004f7027209 */ /* 0x000fe40007810000 */
[----:B-1----:R-:W-:Y:S02]  /*16cd0*/  FMNMX.FTZ R5, R5, R7, !PT ;  /* 0x0000000705057209 */ /* 0x002fe40007810000 */
[----:B------:R-:W-:Y:S02]  /*16ce0*/  FMNMX.FTZ R2, R251, R2, !PT ;  /* 0x00000002fb027209 */ /* 0x000fe40007810000 */
[----:B------:R-:W-:Y:S01]  /*16cf0*/  FSEL R219, R59, -INF , !P1 ;  /* 0xff8000003bdb7808 */ /* 0x000fe20004800000 */
[----:B------:R-:W1:Y:S01]  /*16d00*/  SHFL.BFLY PT, R104, R5, 0x1, 0x1f ;  /* 0x0c201f0005687f89 */ /* 0x000e6200000e0000 */
[----:B------:R-:W-:Y:S02]  /*16d10*/  FMNMX.FTZ R2, R46, R2, !PT ;  /* 0x000000022e027209 */ /* 0x000fe40007810000 */
[----:B---3--:R-:W-:Y:S02]  /*16d20*/  FMNMX.FTZ R105, R105, R6, !PT ;  /* 0x0000000669697209 */ /* 0x008fe40007810000 */
[----:B------:R-:W-:Y:S02]  /*16d30*/  FSEL R226, R62, -INF , !P0 ;  /* 0xff8000003ee27808 */ /* 0x000fe40004000000 */
[----:B------:R-:W-:Y:S01]  /*16d40*/  ISETP.GE.AND P1, PT, R0, R223, PT ;  /* 0x000000df0000720c */ /* 0x000fe20003f26270 */
[C---:B------:R-:W-:Y:S01]  /*16d50*/  FMUL.FTZ R184, R105.reuse, c[0x0][0x23c] ;  /* 0x00008f0069b87a20 */ /* 0x040fe20000410000 */
[----:B------:R-:W-:Y:S02]  /*16d60*/  FSETP.NEU.FTZ.AND P3, PT, R105, -INF , PT ;  /* 0xff8000006900780b */ /* 0x000fe40003f7d000 */
[----:B------:R-:W-:Y:S02]  /*16d70*/  FMNMX.FTZ R2, R47, R2, !PT ;  /* 0x000000022f027209 */ /* 0x000fe40007810000 */
[----:B------:R-:W-:Y:S02]  /*16d80*/  FSEL R184, R184, RZ, P3 ;  /* 0x000000ffb8b87208 */ /* 0x000fe40001800000 */
[----:B------:R-:W-:Y:S02]  /*16d90*/  FMNMX.FTZ R2, R58, R2, !PT ;  /* 0x000000023a027209 */ /* 0x000fe40007810000 */
[----:B------:R-:W-:Y:S01]  /*16da0*/  ISETP.GE.OR P1, PT, R0, R227, !P1 ;  /* 0x000000e30000720c */ /* 0x000fe20004f26670 */
[--C-:B------:R-:W-:Y:S01]  /*16db0*/  FFMA.FTZ R4, R110, c[0x0][0x23c], -R184.reuse ;  /* 0x00008f006e047a23 */ /* 0x100fe200000108b8 */
[----:B------:R-:W-:Y:S02]  /*16dc0*/  FMNMX.FTZ R103, R242, R103, !PT ;  /* 0x00000067f2677209 */ /* 0x000fe40007810000 */
[----:B------:R-:W-:Y:S01]  /*16dd0*/  FMNMX.FTZ R0, R219, R2, !PT ;  /* 0x00000002db007209 */ /* 0x000fe20007810000 */
[----:B------:R-:W-:Y:S01]  /*16de0*/  FFMA.FTZ R2, R109, c[0x0][0x23c], -R184 ;  /* 0x00008f006d027a23 */ /* 0x000fe200000108b8 */
[----:B------:R3:W-:Y:S01]  /*16df0*/  MUFU.EX2 R24, R4 ;  /* 0x0000000400187308 */ /* 0x0007e20000000800 */
[----:B------:R-:W-:Y:S01]  /*16e00*/  IMAD.MOV.U32 R109, RZ, RZ, R58 ;  /* 0x000000ffff6d7224 */ /* 0x000fe200078e003a */
[----:B-1----:R-:W-:Y:S02]  /*16e10*/  FMNMX.FTZ R104, R5, R104, !PT ;  /* 0x0000006805687209 */ /* 0x002fe40007810000 */
[----:B------:R-:W-:Y:S02]  /*16e20*/  FMNMX.FTZ R0, R226, R0, !PT ;  /* 0x00000000e2007209 */ /* 0x000fe40007810000 */
[----:B------:R-:W-:Y:S01]  /*16e30*/  FMNMX.FTZ R103, R245, R103, !PT ;  /* 0x00000067f5677209 */ /* 0x000fe20007810000 */
[C---:B------:R-:W-:Y:S01]  /*16e40*/  FMUL.FTZ R185, R104.reuse, c[0x0][0x23c] ;  /* 0x00008f0068b97a20 */ /* 0x040fe20000410000 */
[----:B------:R-:W-:Y:S02]  /*16e50*/  FSETP.NEU.FTZ.AND P2, PT, R104, -INF , PT ;  /* 0xff8000006800780b */ /* 0x000fe40003f5d000 */
[----:B------:R1:W1:Y:S01]  /*16e60*/  MUFU.EX2 R27, R2 ;  /* 0x00000002001b7308 */ /* 0x0002620000000800 */
[----:B------:R-:W-:Y:S02]  /*16e70*/  FMNMX.FTZ R103, R252, R103, !PT ;  /* 0x00000067fc677209 */ /* 0x000fe40007810000 */
[----:B------:R-:W-:Y:S02]  /*16e80*/  FSEL R185, R185, RZ, P2 ;  /* 0x000000ffb9b97208 */ /* 0x000fe40001000000 */
[----:B------:R-:W-:Y:S02]  /*16e90*/  FMNMX.FTZ R103, R221, R103, !PT ;  /* 0x00000067dd677209 */ /* 0x000fe40007810000 */
[----:B------:R-:W-:Y:S02]  /*16ea0*/  PRMT R48, R48, 0x7054, R49 ;  /* 0x0000705430307816 */ /* 0x000fe40000000031 */
[----:B------:R-:W-:Y:S02]  /*16eb0*/  FMNMX.FTZ R103, R56, R103, !PT ;  /* 0x0000006738677209 */ /* 0x000fe40007810000 */
[----:B------:R-:W-:Y:S02]  /*16ec0*/  FSEL R108, R63, -INF , !P1 ;  /* 0xff8000003f6c7808 */ /* 0x000fe40004800000 */
[----:B------:R-:W-:Y:S01]  /*16ed0*/  FMNMX.FTZ R103, R64, R103, !PT ;  /* 0x0000006740677209 */ /* 0x000fe20007810000 */
[--C-:B---3--:R-:W-:Y:S01]  /*16ee0*/  FFMA.FTZ R4, R176, c[0x0][0x23c], -R185.reuse ;  /* 0x00008f00b0047a23 */ /* 0x108fe200000108b9 */
[----:B------:R-:W-:Y:S02]  /*16ef0*/  FMNMX.FTZ R0, R108, R0, !PT ;  /* 0x000000006c007209 */ /* 0x000fe40007810000 */
[----:B------:R-:W-:Y:S01]  /*16f00*/  FMNMX.FTZ R103, R29, R103, !PT ;  /* 0x000000671d677209 */ /* 0x000fe20007810000 */
[----:B------:R3:W-:Y:S03]  /*16f10*/  MUFU.EX2 R28, R4 ;  /* 0x00000004001c7308 */ /* 0x0007e60000000800 */
[----:B------:R-:W-:Y:S01]  /*16f20*/  FMNMX.FTZ R103, R67, R103, !PT ;  /* 0x0000006743677209 */ /* 0x000fe20007810000 */
[----:B-1----:R-:W1:Y:S08]  /*16f30*/  SHFL.BFLY PT, R2, R0, 0x2, 0x1f ;  /* 0x0c401f0000027f89 */ /* 0x002e7000000e0000 */
[----:B------:R-:W1:Y:S01]  /*16f40*/  SHFL.BFLY PT, R6, R103, 0x2, 0x1f ;  /* 0x0c401f0067067f89 */ /* 0x000e6200000e0000 */
[--C-:B---3--:R-:W-:Y:S04]  /*16f50*/  FFMA.FTZ R4, R111, c[0x0][0x23c], -R185.reuse ;  /* 0x00008f006f047a23 */ /* 0x108fe800000108b9 */
[----:B------:R3:W-:Y:S01]  /*16f60*/  MUFU.EX2 R240, R4 ;  /* 0x0000000400f07308 */ /* 0x0007e20000000800 */
[----:B-1----:R-:W-:Y:S01]  /*16f70*/  FMNMX.FTZ R0, R0, R2, !PT ;  /* 0x0000000200007209 */ /* 0x002fe20007810000 */
[--C-:B------:R-:W-:Y:S01]  /*16f80*/  FFMA.FTZ R2, R177, c[0x0][0x23c], -R184.reuse ;  /* 0x00008f00b1027a23 */ /* 0x100fe200000108b8 */
[----:B------:R-:W-:Y:S07]  /*16f90*/  FMNMX.FTZ R103, R103, R6, !PT ;  /* 0x0000000667677209 */ /* 0x000fee0007810000 */
[----:B------:R1:W-:Y:S01]  /*16fa0*/  MUFU.EX2 R53, R2 ;  /* 0x0000000200357308 */ /* 0x0003e20000000800 */
[----:B------:R-:W1:Y:S01]  /*16fb0*/  SHFL.BFLY PT, R5, R103, 0x1, 0x1f ;  /* 0x0c201f0067057f89 */ /* 0x000e6200000e0000 */
[----:B---3--:R-:W-:Y:S08]  /*16fc0*/  FFMA.FTZ R4, R179, c[0x0][0x23c], -R184 ;  /* 0x00008f00b3047a23 */ /* 0x008ff000000108b8 */
[----:B------:R3:W3:Y:S01]  /*16fd0*/  MUFU.EX2 R30, R4 ;  /* 0x00000004001e7308 */ /* 0x0006e20000000800 */
[----:B-1----:R-:W1:Y:S01]  /*16fe0*/  SHFL.BFLY PT, R2, R0, 0x1, 0x1f ;  /* 0x0c201f0000027f89 */ /* 0x002e6200000e0000 */
[----:B------:R-:W-:Y:S01]  /*16ff0*/  FMNMX.FTZ R103, R103, R5, !PT ;  /* 0x0000000567677209 */ /* 0x000fe20007810000 */
[--C-:B------:R-:W-:Y:S01]  /*17000*/  FFMA.FTZ R5, R178, c[0x0][0x23c], -R185.reuse ;  /* 0x00008f00b2057a23 */ /* 0x100fe200000108b9 */
[----:B------:R-:W-:Y:S02]  /*17010*/  F2FP.BF16.PACK_AB R178, R24, R27 ;  /* 0x0000001b18b2723e */ /* 0x000fe400000010ff */
[C---:B------:R-:W-:Y:S01]  /*17020*/  FSETP.NEU.FTZ.AND P1, PT, R103.reuse, -INF , PT ;  /* 0xff8000006700780b */ /* 0x040fe20003f3d000 */
[----:B------:R-:W-:Y:S03]  /*17030*/  FMUL.FTZ R186, R103, c[0x0][0x23c] ;  /* 0x00008f0067ba7a20 */ /* 0x000fe60000410000 */
[----:B------:R2:W-:Y:S02]  /*17040*/  MUFU.EX2 R35, R5 ;  /* 0x0000000500237308 */ /* 0x0005e40000000800 */
[----:B------:R-:W-:Y:S01]  /*17050*/  FSEL R186, R186, RZ, P1 ;  /* 0x000000ffbaba7208 */ /* 0x000fe20000800000 */
[----:B---3--:R-:W-:Y:S01]  /*17060*/  IMAD.U32 R4, RZ, RZ, UR33 ;  /* 0x00000021ff047e24 */ /* 0x008fe2000f8e00ff */
[----:B------:R-:W-:Y:S04]  /*17070*/  F2FP.BF16.PACK_AB R176, R30, R53 ;  /* 0x000000351eb0723e */ /* 0x000fe800000010ff */
[----:B------:R-:W-:Y:S01]  /*17080*/  LOP3.LUT R6, R235, UR4, R4, 0x96, !PT ;  /* 0x00000004eb067c12 */ /* 0x000fe2000f8e9604 */
[----:B------:R-:W-:Y:S01]  /*17090*/  FFMA.FTZ R4, R180, c[0x0][0x23c], -R185 ;  /* 0x00008f00b4047a23 */ /* 0x000fe200000108b9 */
[----:B-1----:R-:W-:Y:S01]  /*170a0*/  FMNMX.FTZ R102, R0, R2, !PT ;  /* 0x0000000200667209 */ /* 0x002fe20007810000 */
[----:B------:R-:W-:Y:S01]  /*170b0*/  FFMA.FTZ R2, R20, c[0x0][0x23c], -R186 ;  /* 0x00008f0014027a23 */ /* 0x000fe200000108ba */
[----:B------:R-:W-:Y:S01]  /*170c0*/  UIADD3 UR4, UR4, 0x1, URZ ;  /* 0x0000000104047890 */ /* 0x000fe2000fffe03f */
[----:B------:R-:W-:Y:S01]  /*170d0*/  IMAD.WIDE.U32 R8, R6, -0x326172a9, RZ ;  /* 0xcd9e8d5706087825 */ /* 0x000fe200078e00ff */
[----:B------:R1:W3:Y:S01]  /*170e0*/  MUFU.EX2 R31, R4 ;  /* 0x00000004001f7308 */ /* 0x0002e20000000800 */
[C---:B------:R-:W-:Y:S02]  /*170f0*/  FSETP.NEU.FTZ.AND P0, PT, R102.reuse, -INF , PT ;  /* 0xff8000006600780b */ /* 0x040fe40003f1d000 */
[----:B------:R-:W-:Y:S01]  /*17100*/  FMUL.FTZ R187, R102, c[0x0][0x23c] ;  /* 0x00008f0066bb7a20 */ /* 0x000fe20000410000 */
[C---:B----4-:R-:W-:Y:S02]  /*17110*/  LOP3.LUT R0, R9.reuse, UR16, R40, 0x96, !PT ;  /* 0x0000001009007c12 */ /* 0x050fe4000f8e9628 */
[----:B--2---:R-:W-:Y:S02]  /*17120*/  LOP3.LUT R6, R9, UR16, R50, 0x96, !PT ;  /* 0x0000001009067c12 */ /* 0x004fe4000f8e9632 */
[----:B------:R-:W-:Y:S01]  /*17130*/  FSEL R187, R187, RZ, P0 ;  /* 0x000000ffbbbb7208 */ /* 0x000fe20000000000 */
[----:B------:R-:W-:Y:S01]  /*17140*/  IMAD.WIDE.U32 R12, R0, -0x2daee0ad, RZ ;  /* 0xd2511f53000c7825 */ /* 0x000fe200078e00ff */
[----:B------:R2:W-:Y:S01]  /*17150*/  MUFU.EX2 R222, R2 ;  /* 0x0000000200de7308 */ /* 0x0005e20000000800 */
[----:B------:R-:W-:Y:S02]  /*17160*/  LOP3.LUT R5, R61, UR15, R234, 0x96, !PT ;  /* 0x0000000f3d057c12 */ /* 0x000fe4000f8e96ea */
[----:B------:R-:W-:Y:S01]  /*17170*/  FFMA.FTZ R0, R21, c[0x0][0x23c], -R186 ;  /* 0x00008f0015007a23 */ /* 0x000fe200000108ba */
[----:B------:R-:W-:Y:S01]  /*17180*/  LOP3.LUT R7, R43, UR15, R234, 0x96, !PT ;  /* 0x0000000f2b077c12 */ /* 0x000fe2000f8e96ea */
[----:B------:R-:W-:Y:S04]  /*17190*/  IMAD.WIDE.U32 R10, R6, -0x2daee0ad, RZ ;  /* 0xd2511f53060a7825 */ /* 0x000fe800078e00ff */
[----:B------:R-:W-:Y:S01]  /*171a0*/  IMAD.WIDE.U32 R194, R5, -0x326172a9, RZ ;  /* 0xcd9e8d5705c27825 */ /* 0x000fe200078e00ff */
[----:B------:R4:W-:Y:S03]  /*171b0*/  MUFU.EX2 R52, R0 ;  /* 0x0000000000347308 */ /* 0x0009e60000000800 */
[----:B------:R-:W-:Y:S01]  /*171c0*/  IMAD.WIDE.U32 R192, R7, -0x326172a9, RZ ;  /* 0xcd9e8d5707c07825 */ /* 0x000fe200078e00ff */
[--C-:B-1----:R-:W-:Y:S02]  /*171d0*/  LOP3.LUT R4, R195, UR14, R8.reuse, 0x96, !PT ;  /* 0x0000000ec3047c12 */ /* 0x102fe4000f8e9608 */
[----:B---3--:R-:W-:Y:S02]  /*171e0*/  F2FP.BF16.PACK_AB R177, R31, R35 ;  /* 0x000000231fb1723e */ /* 0x008fe400000010ff */
[----:B------:R-:W-:Y:S01]  /*171f0*/  LOP3.LUT R7, R193, UR14, R8, 0x96, !PT ;  /* 0x0000000ec1077c12 */ /* 0x000fe2000f8e9608 */
[----:B------:R-:W-:Y:S01]  /*17200*/  IMAD.WIDE.U32 R4, R4, -0x2daee0ad, RZ ;  /* 0xd2511f5304047825 */ /* 0x000fe200078e00ff */
[----:B------:R-:W-:Y:S03]  /*17210*/  LOP3.LUT R8, R13, UR13, R60, 0x96, !PT ;  /* 0x0000000d0d087c12 */ /* 0x000fe6000f8e963c */
[----:B------:R-:W-:Y:S01]  /*17220*/  IMAD.WIDE.U32 R6, R7, -0x2daee0ad, RZ ;  /* 0xd2511f5307067825 */ /* 0x000fe200078e00ff */
[----:B------:R-:W-:Y:S02]  /*17230*/  LOP3.LUT R5, R5, UR11, R12, 0x96, !PT ;  /* 0x0000000b05057c12 */ /* 0x000fe4000f8e960c */
[----:B--2---:R-:W-:Y:S03]  /*17240*/  LOP3.LUT R2, R11, UR13, R42, 0x96, !PT ;  /* 0x0000000d0b027c12 */ /* 0x004fe6000f8e962a */
[----:B------:R-:W-:Y:S04]  /*17250*/  IMAD.WIDE.U32 R188, R5, -0x326172a9, RZ ;  /* 0xcd9e8d5705bc7825 */ /* 0x000fe800078e00ff */
[----:B------:R-:W-:Y:S01]  /*17260*/  IMAD.WIDE.U32 R12, R2, -0x326172a9, RZ ;  /* 0xcd9e8d57020c7825 */ /* 0x000fe200078e00ff */
[----:B----4-:R-:W-:Y:S03]  /*17270*/  LOP3.LUT R0, R7, UR11, R10, 0x96, !PT ;  /* 0x0000000b07007c12 */ /* 0x010fe6000f8e960a */
[----:B------:R-:W-:Y:S04]  /*17280*/  IMAD.WIDE.U32 R10, R8, -0x326172a9, RZ ;  /* 0xcd9e8d57080a7825 */ /* 0x000fe800078e00ff */
[----:B------:R-:W-:Y:S01]  /*17290*/  IMAD.WIDE.U32 R110, R0, -0x326172a9, RZ ;  /* 0xcd9e8d57006e7825 */ /* 0x000fe200078e00ff */
[----:B------:R-:W-:Y:S02]  /*172a0*/  LOP3.LUT R0, R189, UR10, R10, 0x96, !PT ;  /* 0x0000000abd007c12 */ /* 0x000fe4000f8e960a */
[----:B------:R-:W-:Y:S01]  /*172b0*/  LOP3.LUT R10, R13, UR12, R192, 0x96, !PT ;  /* 0x0000000c0d0a7c12 */ /* 0x000fe2000f8e96c0 */
[--C-:B------:R-:W-:Y:S01]  /*172c0*/  FFMA.FTZ R2, R32, c[0x0][0x23c], -R187.reuse ;  /* 0x00008f0020027a23 */ /* 0x100fe200000108bb */
[----:B------:R-:W-:Y:S01]  /*172d0*/  LOP3.LUT R5, R111, UR10, R12, 0x96, !PT ;  /* 0x0000000a6f057c12 */ /* 0x000fe2000f8e960c */
[----:B------:R-:W-:Y:S01]  /*172e0*/  IMAD.WIDE.U32 R190, R0, -0x2daee0ad, RZ ;  /* 0xd2511f5300be7825 */ /* 0x000fe200078e00ff */
[----:B------:R-:W-:Y:S01]  /*172f0*/  LOP3.LUT R8, R11, UR12, R194, 0x96, !PT ;  /* 0x0000000c0b087c12 */ /* 0x000fe2000f8e96c2 */
[----:B------:R1:W-:Y:S02]  /*17300*/  MUFU.EX2 R25, R2 ;  /* 0x0000000200197308 */ /* 0x0003e40000000800 */
[----:B------:R-:W-:Y:S02]  /*17310*/  FFMA.FTZ R0, R23, c[0x0][0x23c], -R186 ;  /* 0x00008f0017007a23 */ /* 0x000fe400000108ba */
[----:B------:R-:W-:Y:S04]  /*17320*/  IMAD.WIDE.U32 R8, R8, -0x2daee0ad, RZ ;  /* 0xd2511f5308087825 */ /* 0x000fe800078e00ff */
[----:B------:R-:W-:Y:S01]  /*17330*/  IMAD.WIDE.U32 R196, R5, -0x2daee0ad, RZ ;  /* 0xd2511f5305c47825 */ /* 0x000fe200078e00ff */
[----:B------:R-:W-:Y:S01]  /*17340*/  LOP3.LUT R5, R191, UR7, R8, 0x96, !PT ;  /* 0x00000007bf057c12 */ /* 0x000fe2000f8e9608 */
[----:B------:R2:W-:Y:S01]  /*17350*/  MUFU.EX2 R249, R0 ;  /* 0x0000000000f97308 */ /* 0x0005e20000000800 */
[----:B------:R-:W-:Y:S01]  /*17360*/  LOP3.LUT R8, R9, UR9, R4, 0x96, !PT ;  /* 0x0000000909087c12 */ /* 0x000fe2000f8e9604 */
[--C-:B------:R-:W-:Y:S02]  /*17370*/  FFMA.FTZ R7, R22, c[0x0][0x23c], -R187.reuse ;  /* 0x00008f0016077a23 */ /* 0x100fe400000108bb */
[----:B------:R-:W-:Y:S01]  /*17380*/  IMAD.WIDE.U32 R4, R5, -0x326172a9, RZ ;  /* 0xcd9e8d5705047825 */ /* 0x000fe200078e00ff */
[----:B------:R-:W3:Y:S03]  /*17390*/  LDSM.16.MT88.4 R20, [R216+0x9000] ;  /* 0x00900000d814783b */ /* 0x000ee60000004200 */
[----:B------:R-:W-:Y:S01]  /*173a0*/  IMAD.WIDE.U32 R200, R8, -0x326172a9, RZ ;  /* 0xcd9e8d5708c87825 */ /* 0x000fe200078e00ff */
[--C-:B------:R-:W-:Y:S01]  /*173b0*/  SHF.R.U32.HI R9, RZ, 0x10, R4.reuse ;  /* 0x00000010ff097819 */ /* 0x100fe20000011604 */
[----:B------:R4:W-:Y:S01]  /*173c0*/  MUFU.EX2 R230, R7 ;  /* 0x0000000700e67308 */ /* 0x0009e20000000800 */
[----:B------:R-:W-:Y:S01]  /*173d0*/  LOP3.LUT R13, R4, 0xff, RZ, 0xc0, !PT ;  /* 0x000000ff040d7812 */ /* 0x000fe200078ec0ff */
[----:B------:R-:W-:Y:S01]  /*173e0*/  FFMA.FTZ R8, R34, c[0x0][0x23c], -R187 ;  /* 0x00008f0022087a23 */ /* 0x000fe200000108bb */
[----:B------:R-:W-:Y:S01]  /*173f0*/  SHF.R.U32.HI R12, RZ, 0x18, R4 ;  /* 0x00000018ff0c7819 */ /* 0x000fe20000011604 */
[----:B------:R-:W-:Y:S01]  /*17400*/  IMAD.WIDE.U32 R10, R10, -0x2daee0ad, RZ ;  /* 0xd2511f530a0a7825 */ /* 0x000fe200078e00ff */
[----:B-1----:R-:W-:Y:S02]  /*17410*/  LOP3.LUT R2, R4, 0xffff, RZ, 0xc0, !PT ;  /* 0x0000ffff04027812 */ /* 0x002fe400078ec0ff */
[----:B------:R-:W-:Y:S01]  /*17420*/  LOP3.LUT R4, R5, UR17, R200, 0x96, !PT ;  /* 0x0000001105047c12 */ /* 0x000fe2000f8e96c8 */
[----:B------:R-:W-:Y:S01]  /*17430*/  IMAD.MOV.U32 R200, RZ, RZ, R234 ;  /* 0x000000ffffc87224 */ /* 0x000fe200078e00ea */
[----:B------:R-:W-:Y:S01]  /*17440*/  SHF.R.U32.HI R5, RZ, 0x8, R2 ;  /* 0x00000008ff057819 */ /* 0x000fe20000011602 */
[----:B------:R-:W-:Y:S01]  /*17450*/  IMAD.MOV.U32 R191, RZ, RZ, R221 ;  /* 0x000000ffffbf7224 */ /* 0x000fe200078e00dd */
[----:B------:R-:W-:Y:S01]  /*17460*/  MUFU.EX2 R26, R8 ;  /* 0x00000008001a7308 */ /* 0x000fe20000000800 */
[----:B------:R-:W-:Y:S01]  /*17470*/  LOP3.LUT R2, R9, 0xff, RZ, 0xc0, !PT ;  /* 0x000000ff09027812 */ /* 0x000fe200078ec0ff */
[----:B--2---:R-:W-:Y:S01]  /*17480*/  FFMA.FTZ R0, R33, c[0x0][0x23c], -R186 ;  /* 0x00008f0021007a23 */ /* 0x004fe200000108ba */
[----:B------:R-:W-:Y:S02]  /*17490*/  PRMT R13, R13, 0x5410, R5 ;  /* 0x000054100d0d7816 */ /* 0x000fe40000000005 */
[----:B------:R-:W-:Y:S05]  /*174a0*/  PRMT R12, R2, 0x5410, R12 ;  /* 0x00005410020c7816 */ /* 0x000fea000000000c */
[----:B------:R1:W-:Y:S01]  /*174b0*/  MUFU.EX2 R54, R0 ;  /* 0x0000000000367308 */ /* 0x0003e20000000800 */
[--C-:B------:R-:W-:Y:S01]  /*174c0*/  HSET2.LE.AND R179, R12, R48.reuse, PT ;  /* 0x000000300cb37233 */ /* 0x100fe20003803000 */
[----:B----4-:R-:W-:Y:S02]  /*174d0*/  LOP3.LUT R7, R197, UR7, R10, 0x96, !PT ;  /* 0x00000007c5077c12 */ /* 0x010fe4000f8e960a */
[----:B------:R-:W-:Y:S03]  /*174e0*/  LOP3.LUT R10, R11, UR9, R6, 0x96, !PT ;  /* 0x000000090b0a7c12 */ /* 0x000fe6000f8e9606 */
[----:B------:R-:W-:Y:S04]  /*174f0*/  IMAD.WIDE.U32 R6, R7, -0x326172a9, RZ ;  /* 0xcd9e8d5707067825 */ /* 0x000fe800078e00ff */
[----:B------:R-:W-:Y:S01]  /*17500*/  IMAD.WIDE.U32 R198, R10, -0x326172a9, RZ ;  /* 0xcd9e8d570ac67825 */ /* 0x000fe200078e00ff */
[--C-:B------:R-:W-:Y:S02]  /*17510*/  SHF.R.U32.HI R11, RZ, 0x10, R6.reuse ;  /* 0x00000010ff0b7819 */ /* 0x100fe40000011606 */
[C---:B------:R-:W-:Y:S02]  /*17520*/  LOP3.LUT R10, R6.reuse, 0xffff, RZ, 0xc0, !PT ;  /* 0x0000ffff060a7812 */ /* 0x040fe400078ec0ff */
[----:B------:R-:W-:Y:S02]  /*17530*/  SHF.R.U32.HI R9, RZ, 0x18, R6 ;  /* 0x00000018ff097819 */ /* 0x000fe40000011606 */
[----:B------:R-:W-:Y:S02]  /*17540*/  LOP3.LUT R14, R6, 0xff, RZ, 0xc0, !PT ;  /* 0x000000ff060e7812 */ /* 0x000fe400078ec0ff */
[----:B------:R-:W-:Y:S02]  /*17550*/  LOP3.LUT R6, R7, UR17, R198, 0x96, !PT ;  /* 0x0000001107067c12 */ /* 0x000fe4000f8e96c6 */
[----:B------:R-:W-:Y:S02]  /*17560*/  SHF.R.U32.HI R7, RZ, 0x8, R10 ;  /* 0x00000008ff077819 */ /* 0x000fe4000001160a */
[----:B-1----:R-:W-:Y:S02]  /*17570*/  FSEL R0, R105, RZ, P3 ;  /* 0x000000ff69007208 */ /* 0x002fe40001800000 */
[----:B------:R-:W-:Y:S02]  /*17580*/  LOP3.LUT R5, R11, 0xff, RZ, 0xc0, !PT ;  /* 0x000000ff0b057812 */ /* 0x000fe400078ec0ff */
[----:B------:R-:W-:Y:S01]  /*17590*/  LOP3.LUT R8, R4, 0xff, RZ, 0xc0, !PT ;  /* 0x000000ff04087812 */ /* 0x000fe200078ec0ff */
[----:B------:R-:W-:Y:S01]  /*175a0*/  FADD.FTZ R2, -R0, R3 ;  /* 0x0000000300027221 */ /* 0x000fe20000010100 */
[----:B------:R-:W-:Y:S01]  /*175b0*/  PRMT R14, R14, 0x5410, R7 ;  /* 0x000054100e0e7816 */ /* 0x000fe20000000007 */
[----:B------:R-:W-:Y:S01]  /*175c0*/  FFMA.FTZ R3, R15, c[0x0][0x23c], -R187 ;  /* 0x00008f000f037a23 */ /* 0x000fe200000108bb */
[----:B------:R-:W-:Y:S01]  /*175d0*/  SHF.R.U32.HI R7, RZ, 0x18, R4 ;  /* 0x00000018ff077819 */ /* 0x000fe20000011604 */
[----:B------:R-:W-:Y:S01]  /*175e0*/  FMUL.FTZ R2, R2, c[0x0][0x23c] ;  /* 0x00008f0002027a20 */ /* 0x000fe20000410000 */
[----:B------:R-:W-:Y:S01]  /*175f0*/  LOP3.LUT R0, R4, 0xffff, RZ, 0xc0, !PT ;  /* 0x0000ffff04007812 */ /* 0x000fe200078ec0ff */
[----:B------:R1:W-:Y:S01]  /*17600*/  MUFU.EX2 R66, R3 ;  /* 0x0000000300427308 */ /* 0x0003e20000000800 */
[----:B------:R-:W-:Y:S01]  /*17610*/  PRMT R183, R5, 0x5410, R9 ;  /* 0x0000541005b77816 */ /* 0x000fe20000000009 */
[--C-:B------:R-:W-:Y:S01]  /*17620*/  HSET2.LE.AND R182, R14, R48.reuse, PT ;  /* 0x000000300eb67233 */ /* 0x100fe20003803000 */
[----:B------:R-:W-:Y:S03]  /*17630*/  LOP3.LUT R110, R199, UR8, R110, 0x96, !PT ;  /* 0x00000008c76e7c12 */ /* 0x000fe6000f8e966e */
[--C-:B------:R-:W-:Y:S02]  /*17640*/  HSET2.LE.AND R183, R183, R48.reuse, PT ;  /* 0x00000030b7b77233 */ /* 0x100fe40003803000 */
[----:B------:R-:W-:Y:S02]  /*17650*/  IMAD.WIDE.U32 R110, R110, -0x2daee0ad, RZ ;  /* 0xd2511f536e6e7825 */ /* 0x000fe400078e00ff */
[----:B------:R-:W2:Y:S01]  /*17660*/  MUFU.EX2 R101, R2 ;  /* 0x0000000200657308 */ /* 0x000ea20000000800 */
[----:B-1----:R-:W-:Y:S02]  /*17670*/  SHF.R.U32.HI R3, RZ, 0x8, R0 ;  /* 0x00000008ff037819 */ /* 0x002fe40000011600 */
[----:B------:R-:W-:Y:S02]  /*17680*/  FSEL R0, R104, RZ, P2 ;  /* 0x000000ff68007208 */ /* 0x000fe40001000000 */
[----:B------:R-:W-:Y:S02]  /*17690*/  PRMT R10, R8, 0x5410, R3 ;  /* 0x00005410080a7816 */ /* 0x000fe40000000003 */
[----:B------:R-:W-:Y:S01]  /*176a0*/  SHF.R.U32.HI R3, RZ, 0x10, R4 ;  /* 0x00000010ff037819 */ /* 0x000fe20000011604 */
[----:B------:R-:W-:Y:S01]  /*176b0*/  FADD.FTZ R0, -R0, R100 ;  /* 0x0000006400007221 */ /* 0x000fe20000010100 */
[C---:B------:R-:W-:Y:S01]  /*176c0*/  LOP3.LUT R8, R6.reuse, 0xff, RZ, 0xc0, !PT ;  /* 0x000000ff06087812 */ /* 0x040fe200078ec0ff */
[C---:B--2---:R-:W-:Y:S01]  /*176d0*/  FMUL.FTZ R16, R101.reuse, R124 ;  /* 0x0000007c65107220 */ /* 0x044fe20000410000 */
[----:B------:R-:W-:Y:S01]  /*176e0*/  LOP3.LUT R2, R6, 0xffff, RZ, 0xc0, !PT ;  /* 0x0000ffff06027812 */ /* 0x000fe200078ec0ff */
[----:B------:R-:W-:Y:S01]  /*176f0*/  FMUL.FTZ R17, R101, R125 ;  /* 0x0000007d65117220 */ /* 0x000fe20000410000 */
[----:B------:R-:W-:Y:S01]  /*17700*/  LOP3.LUT R5, R3, 0xff, RZ, 0xc0, !PT ;  /* 0x000000ff03057812 */ /* 0x000fe200078ec0ff */
[----:B------:R-:W-:Y:S01]  /*17710*/  IMAD.MOV.U32 R124, RZ, RZ, R54 ;  /* 0x000000ffff7c7224 */ /* 0x000fe200078e0036 */
[----:B------:R-:W-:Y:S01]  /*17720*/  SHF.R.U32.HI R4, RZ, 0x8, R2 ;  /* 0x00000008ff047819 */ /* 0x000fe20000011602 */
[----:B------:R-:W-:Y:S01]  /*17730*/  FMUL.FTZ R2, R0, c[0x0][0x23c] ;  /* 0x00008f0000027a20 */ /* 0x000fe20000410000 */
[----:B------:R-:W-:Y:S01]  /*17740*/  FSEL R0, R103, RZ, P1 ;  /* 0x000000ff67007208 */ /* 0x000fe20000800000 */
[----:B------:R-:W-:Y:S01]  /*17750*/  IMAD.MOV.U32 R125, RZ, RZ, R24 ;  /* 0x000000ffff7d7224 */ /* 0x000fe200078e0018 */
[----:B------:R-:W-:Y:S01]  /*17760*/  FSEL R3, R102, RZ, P0 ;  /* 0x000000ff66037208 */ /* 0x000fe20000000000 */
[----:B------:R-:W-:Y:S01]  /*17770*/  FMUL.FTZ R33, R101, R141 ;  /* 0x0000008d65217220 */ /* 0x000fe20000410000 */
[----:B------:R1:W2:Y:S01]  /*17780*/  MUFU.EX2 R100, R2 ;  /* 0x0000000200647308 */ /* 0x0002a20000000800 */
[----:B------:R-:W-:Y:S01]  /*17790*/  FADD.FTZ R0, -R0, R106 ;  /* 0x0000006a00007221 */ /* 0x000fe20000010100 */
[----:B------:R-:W-:Y:S01]  /*177a0*/  PRMT R9, R5, 0x5410, R7 ;  /* 0x0000541005097816 */ /* 0x000fe20000000007 */
[----:B------:R-:W-:Y:S01]  /*177b0*/  FMUL.FTZ R32, R101, R140 ;  /* 0x0000008c65207220 */ /* 0x000fe20000410000 */
[----:B------:R-:W-:Y:S01]  /*177c0*/  SHF.R.U32.HI R7, RZ, 0x18, R6 ;  /* 0x00000018ff077819 */ /* 0x000fe20000011606 */
[----:B------:R-:W-:Y:S01]  /*177d0*/  FMUL.FTZ R0, R0, c[0x0][0x23c] ;  /* 0x00008f0000007a20 */ /* 0x000fe20000410000 */
[----:B------:R-:W-:Y:S01]  /*177e0*/  F2FP.BF16.PACK_AB R5, R240, R28 ;  /* 0x0000001cf005723e */ /* 0x000fe200000010ff */
[----:B------:R-:W-:Y:S01]  /*177f0*/  IMAD.MOV.U32 R106, RZ, RZ, R50 ;  /* 0x000000ffff6a7224 */ /* 0x000fe200078e0032 */
[----:B------:R-:W-:Y:S01]  /*17800*/  PRMT R8, R8, 0x5410, R4 ;  /* 0x0000541008087816 */ /* 0x000fe20000000004 */
[----:B------:R-:W-:Y:S01]  /*17810*/  IMAD.MOV.U32 R140, RZ, RZ, R48 ;  /* 0x000000ffff8c7224 */ /* 0x000fe200078e0030 */
[----:B------:R-:W-:Y:S01]  /*17820*/  LOP3.LUT R179, R179, R5, RZ, 0xc0, !PT ;  /* 0x00000005b3b37212 */ /* 0x000fe200078ec0ff */
[C---:B------:R-:W-:Y:S01]  /*17830*/  FMUL.FTZ R49, R101.reuse, R157 ;  /* 0x0000009d65317220 */ /* 0x040fe20000410000 */
[----:B------:R-:W-:Y:S01]  /*17840*/  F2FP.BF16.PACK_AB R5, R52, R222 ;  /* 0x000000de3405723e */ /* 0x000fe200000010ff */
[C---:B------:R-:W-:Y:S01]  /*17850*/  FMUL.FTZ R68, R101.reuse, R68 ;  /* 0x0000004465447220 */ /* 0x040fe20000410000 */
[--C-:B------:R-:W-:Y:S01]  /*17860*/  HSET2.LE.AND R180, R8, R48.reuse, PT ;  /* 0x0000003008b47233 */ /* 0x100fe20003803000 */
[C---:B------:R-:W-:Y:S01]  /*17870*/  FMUL.FTZ R69, R101.reuse, R69 ;  /* 0x0000004565457220 */ /* 0x040fe20000410000 */
[----:B------:R-:W-:Y:S01]  /*17880*/  F2FP.BF16.PACK_AB R8, R66, R26 ;  /* 0x0000001a4208723e */ /* 0x000fe200000010ff */
[C---:B------:R-:W-:Y:S01]  /*17890*/  FMUL.FTZ R80, R101.reuse, R80 ;  /* 0x0000005065507220 */ /* 0x040fe20000410000 */
[--C-:B------:R-:W-:Y:S01]  /*178a0*/  HSET2.LE.AND R4, R13, R48.reuse, PT ;  /* 0x000000300d047233 */ /* 0x100fe20003803000 */
[C---:B------:R-:W-:Y:S01]  /*178b0*/  FMUL.FTZ R81, R101.reuse, R81 ;  /* 0x0000005165517220 */ /* 0x040fe20000410000 */
[----:B------:R-:W-:Y:S01]  /*178c0*/  LOP3.LUT R180, R180, R5, RZ, 0xc0, !PT ;  /* 0x00000005b4b47212 */ /* 0x000fe200078ec0ff */
[----:B------:R-:W-:Y:S01]  /*178d0*/  FMUL.FTZ R5, R101, R113 ;  /* 0x0000007165057220 */ /* 0x000fe20000410000 */
[----:B------:R-:W-:Y:S01]  /*178e0*/  LOP3.LUT R183, R183, R8, RZ, 0xc0, !PT ;  /* 0x00000008b7b77212 */ /* 0x000fe200078ec0ff */
[----:B------:R-:W-:Y:S01]  /*178f0*/  FMUL.FTZ R84, R101, R84 ;  /* 0x0000005465547220 */ /* 0x000fe20000410000 */
[----:B------:R-:W-:Y:S01]  /*17900*/  LOP3.LUT R178, R4, R178, RZ, 0xc0, !PT ;  /* 0x000000b204b27212 */ /* 0x000fe200078ec0ff */
[----:B-1----:R-:W-:Y:S01]  /*17910*/  FADD.FTZ R2, -R3, R107 ;  /* 0x0000006b03027221 */ /* 0x002fe20000010100 */
[----:B------:R-:W-:Y:S01]  /*17920*/  SHF.R.U32.HI R3, RZ, 0x10, R6 ;  /* 0x00000010ff037819 */ /* 0x000fe20000011606 */
[C---:B--2---:R-:W-:Y:S01]  /*17930*/  FMUL.FTZ R18, R100.reuse, R126 ;  /* 0x0000007e64127220 */ /* 0x044fe20000410000 */
[--C-:B------:R-:W-:Y:S01]  /*17940*/  HSET2.LE.AND R4, R9, R48.reuse, PT ;  /* 0x0000003009047233 */ /* 0x100fe20003803000 */
[C---:B------:R-:W-:Y:S01]  /*17950*/  FMUL.FTZ R19, R100.reuse, R127 ;  /* 0x0000007f64137220 */ /* 0x040fe20000410000 */
[----:B------:R-:W-:Y:S01]  /*17960*/  LOP3.LUT R6, R3, 0xff, RZ, 0xc0, !PT ;  /* 0x000000ff03067812 */ /* 0x000fe200078ec0ff */
[----:B------:R-:W-:Y:S01]  /*17970*/  IMAD.MOV.U32 R126, RZ, RZ, R26 ;  /* 0x000000ffff7e7224 */ /* 0x000fe200078e001a */
[----:B------:R1:W2:Y:S01]  /*17980*/  MUFU.EX2 R3, R0 ;  /* 0x0000000000037308 */ /* 0x0002a20000000800 */
[----:B------:R-:W-:Y:S01]  /*17990*/  FMUL.FTZ R34, R100, R142 ;  /* 0x0000008e64227220 */ /* 0x000fe20000410000 */
[----:B------:R-:W-:Y:S01]  /*179a0*/  PRMT R6, R6, 0x5410, R7 ;  /* 0x0000541006067816 */ /* 0x000fe20000000007 */
[----:B------:R-:W-:Y:S01]  /*179b0*/  FMUL.FTZ R7, R100, R115 ;  /* 0x0000007364077220 */ /* 0x000fe20000410000 */
[----:B------:R-:W-:Y:S01]  /*179c0*/  LOP3.LUT R177, R4, R177, RZ, 0xc0, !PT ;  /* 0x000000b104b17212 */ /* 0x000fe200078ec0ff */
[----:B------:R-:W-:Y:S01]  /*179d0*/  FMUL.FTZ R4, R101, R112 ;  /* 0x0000007065047220 */ /* 0x000fe20000410000 */
[----:B------:R-:W-:Y:S01]  /*179e0*/  PLOP3.LUT P0, PT, PT, PT, UP0, 0x80, 0x0 ;  /* 0x000000000000781c */ /* 0x000fe20003f0f008 */
[----:B------:R-:W-:Y:S01]  /*179f0*/  IMAD.MOV.U32 R127, RZ, RZ, R46 ;  /* 0x000000ffff7f7224 */ /* 0x000fe200078e002e */
[--C-:B------:R-:W-:Y:S01]  /*17a00*/  HSET2.LE.AND R181, R6, R48.reuse, PT ;  /* 0x0000003006b57233 */ /* 0x100fe20003803000 */
[----:B------:R-:W-:Y:S01]  /*17a10*/  IMAD.MOV.U32 R107, RZ, RZ, R51 ;  /* 0x000000ffff6b7224 */ /* 0x000fe200078e0033 */
[----:B------:R-:W-:Y:S01]  /*17a20*/  F2FP.BF16.PACK_AB R6, R25, R230 ;  /* 0x000000e61906723e */ /* 0x000fe200000010ff */
[C---:B------:R-:W-:Y:S02]  /*17a30*/  FMUL.FTZ R50, R100.reuse, R158 ;  /* 0x0000009e64327220 */ /* 0x040fe40000410000 */
[C---:B------:R-:W-:Y:S01]  /*17a40*/  FMUL.FTZ R51, R100.reuse, R159 ;  /* 0x0000009f64337220 */ /* 0x040fe20000410000 */
[----:B------:R-:W-:Y:S01]  /*17a50*/  LOP3.LUT R181, R181, R6, RZ, 0xc0, !PT ;  /* 0x00000006b5b57212 */ /* 0x000fe200078ec0ff */
[C---:B------:R-:W-:Y:S02]  /*17a60*/  FMUL.FTZ R6, R100.reuse, R114 ;  /* 0x0000007264067220 */ /* 0x040fe40000410000 */
[----:B------:R-:W-:Y:S01]  /*17a70*/  IMAD.MOV.U32 R142, RZ, RZ, R140 ;  /* 0x000000ffff8e7224 */ /* 0x000fe200078e008c */
[----:B------:R-:W-:Y:S01]  /*17a80*/  LDSM.16.MT88.4 R112, [R218+0xa000] ;  /* 0x00a00000da70783b */ /* 0x000fe20000004200 */
[----:B------:R-:W-:Y:S02]  /*17a90*/  IMAD.MOV.U32 R158, RZ, RZ, R65 ;  /* 0x000000ffff9e7224 */ /* 0x000fe400078e0041 */
[----:B------:R-:W-:Y:S02]  /*17aa0*/  FMUL.FTZ R65, R101, R173 ;  /* 0x000000ad65417220 */ /* 0x000fe40000410000 */
[----:B------:R-:W-:Y:S02]  /*17ab0*/  FMUL.FTZ R70, R100, R70 ;  /* 0x0000004664467220 */ /* 0x000fe40000410000 */
[----:B-1----:R-:W-:Y:S01]  /*17ac0*/  FMUL.FTZ R0, R2, c[0x0][0x23c] ;  /* 0x00008f0002007a20 */ /* 0x002fe20000410000 */
[----:B------:R-:W-:Y:S01]  /*17ad0*/  HSET2.LE.AND R2, R10, R48, PT ;  /* 0x000000300a027233 */ /* 0x000fe20003803000 */
[C---:B--2---:R-:W-:Y:S02]  /*17ae0*/  FMUL.FTZ R8, R3.reuse, R116 ;  /* 0x0000007403087220 */ /* 0x044fe40000410000 */
[C---:B------:R-:W-:Y:S02]  /*17af0*/  FMUL.FTZ R9, R3.reuse, R117 ;  /* 0x0000007503097220 */ /* 0x040fe40000410000 */
[C---:B------:R-:W-:Y:S01]  /*17b00*/  FMUL.FTZ R12, R3.reuse, R120 ;  /* 0x00000078030c7220 */ /* 0x040fe20000410000 */
[----:B------:R-:W1:Y:S01]  /*17b10*/  MUFU.EX2 R0, R0 ;  /* 0x0000000000007308 */ /* 0x000e620000000800 */
[C---:B------:R-:W-:Y:S01]  /*17b20*/  FMUL.FTZ R13, R3.reuse, R121 ;  /* 0x00000079030d7220 */ /* 0x040fe20000410000 */
[----:B------:R-:W-:Y:S01]  /*17b30*/  LOP3.LUT R176, R2, R176, RZ, 0xc0, !PT ;  /* 0x000000b002b07212 */ /* 0x000fe200078ec0ff */
[C---:B------:R-:W-:Y:S01]  /*17b40*/  FMUL.FTZ R24, R3.reuse, R132 ;  /* 0x0000008403187220 */ /* 0x040fe20000410000 */
[----:B------:R-:W-:Y:S01]  /*17b50*/  F2FP.BF16.PACK_AB R2, R54, R249 ;  /* 0x000000f93602723e */ /* 0x000fe200000010ff */
[----:B------:R-:W-:Y:S02]  /*17b60*/  IMAD.MOV.U32 R132, RZ, RZ, R25 ;  /* 0x000000ffff847224 */ /* 0x000fe400078e0019 */
[C---:B------:R-:W-:Y:S01]  /*17b70*/  FMUL.FTZ R25, R3.reuse, R133 ;  /* 0x0000008503197220 */ /* 0x040fe20000410000 */
[----:B------:R-:W-:Y:S01]  /*17b80*/  LOP3.LUT R182, R182, R2, RZ, 0xc0, !PT ;  /* 0x00000002b6b67212 */ /* 0x000fe200078ec0ff */
[----:B------:R-:W-:Y:S01]  /*17b90*/  FFMA.FTZ R2, R202, c[0x0][0x23c], -R184 ;  /* 0x00008f00ca027a23 */ /* 0x000fe200000108b8 */
[-C--:B---3--:R-:W-:Y:S01]  /*17ba0*/  HMMA.16816.F32.BF16 R4, R176, R20.reuse, R4 ;  /* 0x00000014b004723c */ /* 0x088fe20000041804 */
[----:B------:R-:W-:Y:S02]  /*17bb0*/  IMAD.MOV.U32 R120, RZ, RZ, R40 ;  /* 0x000000ffff787224 */ /* 0x000fe400078e0028 */
[----:B------:R-:W-:Y:S01]  /*17bc0*/  IMAD.MOV.U32 R121, RZ, RZ, R41 ;  /* 0x000000ffff797224 */ /* 0x000fe200078e0029 */
[----:B------:R2:W3:Y:S01]  /*17bd0*/  MUFU.EX2 R59, R2 ;  /* 0x00000002003b7308 */ /* 0x0004e20000000800 */
[C---:B------:R-:W-:Y:S02]  /*17be0*/  FMUL.FTZ R40, R3.reuse, R148 ;  /* 0x0000009403287220 */ /* 0x040fe40000410000 */
[C---:B------:R-:W-:Y:S02]  /*17bf0*/  FMUL.FTZ R41, R3.reuse, R149 ;  /* 0x0000009503297220 */ /* 0x040fe40000410000 */
[C---:B------:R-:W-:Y:S03]  /*17c00*/  FMUL.FTZ R44, R3.reuse, R152 ;  /* 0x00000098032c7220 */ /* 0x040fe60000410000 */
[----:B------:R-:W-:Y:S02]  /*17c10*/  FMUL.FTZ R45, R3, R153 ;  /* 0x00000099032d7220 */ /* 0x000fe40000410000 */
[C---:B-1----:R-:W-:Y:S02]  /*17c20*/  FMUL.FTZ R10, R0.reuse, R118 ;  /* 0x00000076000a7220 */ /* 0x042fe40000410000 */
[C---:B------:R-:W-:Y:S02]  /*17c30*/  FMUL.FTZ R11, R0.reuse, R119 ;  /* 0x00000077000b7220 */ /* 0x040fe40000410000 */
[C---:B------:R-:W-:Y:S01]  /*17c40*/  FMUL.FTZ R14, R0.reuse, R122 ;  /* 0x0000007a000e7220 */ /* 0x040fe20000410000 */
[----:B------:R-:W-:Y:S01]  /*17c50*/  LDSM.16.MT88.4 R116, [R216+0xb000] ;  /* 0x00b00000d874783b */ /* 0x000fe20000004200 */
[C---:B------:R-:W-:Y:S02]  /*17c60*/  FMUL.FTZ R15, R0.reuse, R123 ;  /* 0x0000007b000f7220 */ /* 0x040fe40000410000 */
[----:B------:R-:W-:Y:S01]  /*17c70*/  IMAD.MOV.U32 R123, RZ, RZ, R53 ;  /* 0x000000ffff7b7224 */ /* 0x000fe200078e0035 */
[C---:B------:R-:W-:Y:S01]  /*17c80*/  HMMA.16816.F32.BF16 R8, R180.reuse, R20, R8 ;  /* 0x00000014b408723c */ /* 0x040fe20000041808 */
[C---:B------:R-:W-:Y:S02]  /*17c90*/  FMUL.FTZ R26, R0.reuse, R134 ;  /* 0x00000086001a7220 */ /* 0x040fe40000410000 */
[----:B------:R-:W-:Y:S02]  /*17ca0*/  IMAD.MOV.U32 R134, RZ, RZ, R27 ;  /* 0x000000ffff867224 */ /* 0x000fe400078e001b */
[----:B--2---:R-:W-:Y:S02]  /*17cb0*/  FFMA.FTZ R2, R203, c[0x0][0x23c], -R184 ;  /* 0x00008f00cb027a23 */ /* 0x004fe400000108b8 */
[C---:B------:R-:W-:Y:S01]  /*17cc0*/  FMUL.FTZ R20, R101.reuse, R128 ;  /* 0x0000008065147220 */ /* 0x040fe20000410000 */
[-C--:B------:R-:W-:Y:S01]  /*17cd0*/  HMMA.16816.F32.BF16 R12, R180, R22.reuse, R12 ;  /* 0x00000016b40c723c */ /* 0x080fe2000004180c */
[----:B------:R-:W-:Y:S01]  /*17ce0*/  FMUL.FTZ R21, R101, R129 ;  /* 0x0000008165157220 */ /* 0x000fe20000410000 */
[----:B------:R1:W-:Y:S02]  /*17cf0*/  MUFU.EX2 R62, R2 ;  /* 0x00000002003e7308 */ /* 0x0003e40000000800 */
[----:B------:R-:W-:Y:S02]  /*17d00*/  FMUL.FTZ R27, R0, R135 ;  /* 0x00000087001b7220 */ /* 0x000fe40000410000 */
[----:B------:R-:W-:Y:S02]  /*17d10*/  IMAD.MOV.U32 R135, RZ, RZ, R28 ;  /* 0x000000ffff877224 */ /* 0x000fe400078e001c */
[C---:B------:R-:W-:Y:S01]  /*17d20*/  FMUL.FTZ R28, R3.reuse, R136 ;  /* 0x00000088031c7220 */ /* 0x040fe20000410000 */
[C---:B------:R-:W-:Y:S03]  /*17d30*/  HMMA.16816.F32.BF16 R16, R176.reuse, R22, R16 ;  /* 0x00000016b010723c */ /* 0x040fe60000041810 */
[----:B------:R-:W-:Y:S02]  /*17d40*/  IMAD.MOV.U32 R136, RZ, RZ, R29 ;  /* 0x000000ffff887224 */ /* 0x000fe400078e001d */
[----:B------:R-:W-:Y:S02]  /*17d50*/  FMUL.FTZ R29, R3, R137 ;  /* 0x00000089031d7220 */ /* 0x000fe40000410000 */
[C---:B------:R-:W-:Y:S02]  /*17d60*/  FMUL.FTZ R22, R100.reuse, R130 ;  /* 0x0000008264167220 */ /* 0x040fe40000410000 */
[----:B------:R-:W-:Y:S03]  /*17d70*/  FMUL.FTZ R23, R100, R131 ;  /* 0x0000008364177220 */ /* 0x000fe60000410000 */
[----:B------:R-:W-:Y:S02]  /*17d80*/  IMAD.MOV.U32 R130, RZ, RZ, R55 ;  /* 0x000000ffff827224 */ /* 0x000fe400078e0037 */
[----:B------:R-:W-:Y:S02]  /*17d90*/  IMAD.MOV.U32 R131, RZ, RZ, R52 ;  /* 0x000000ffff837224 */ /* 0x000fe400078e0034 */
[----:B------:R-:W-:Y:S01]  /*17da0*/  IMAD.MOV.U32 R137, RZ, RZ, R30 ;  /* 0x000000ffff897224 */ /* 0x000fe200078e001e */
[----:B------:R-:W2:Y:S01]  /*17db0*/  LDSM.16.MT88.4 R52, [R216+0xa000] ;  /* 0x00a00000d834783b */ /* 0x000ea20000004200 */
[C---:B------:R-:W-:Y:S01]  /*17dc0*/  FMUL.FTZ R30, R0.reuse, R138 ;  /* 0x0000008a001e7220 */ /* 0x040fe20000410000 */
[-C--:B------:R-:W-:Y:S01]  /*17dd0*/  HMMA.16816.F32.BF16 R20, R176, R36.reuse, R20 ;  /* 0x00000024b014723c */ /* 0x080fe20000041814 */
[----:B------:R-:W-:Y:S02]  /*17de0*/  IMAD.MOV.U32 R138, RZ, RZ, R31 ;  /* 0x000000ffff8a7224 */ /* 0x000fe400078e001f */
[----:B------:R-:W-:Y:S02]  /*17df0*/  FMUL.FTZ R31, R0, R139 ;  /* 0x0000008b001f7220 */ /* 0x000fe40000410000 */
[----:B-1----:R-:W-:Y:S02]  /*17e00*/  FFMA.FTZ R2, R204, c[0x0][0x23c], -R185 ;  /* 0x00008f00cc027a23 */ /* 0x002fe400000108b9 */
[----:B------:R-:W-:Y:S01]  /*17e10*/  IMAD.MOV.U32 R122, RZ, RZ, R35 ;  /* 0x000000ffff7a7224 */ /* 0x000fe200078e0023 */
[C---:B------:R-:W-:Y:S01]  /*17e20*/  HMMA.16816.F32.BF16 R24, R180.reuse, R36, R24 ;  /* 0x00000024b418723c */ /* 0x040fe20000041818 */
[----:B------:R-:W-:Y:S01]  /*17e30*/  FMUL.FTZ R35, R100, R143 ;  /* 0x0000008f64237220 */ /* 0x000fe20000410000 */
[----:B------:R1:W4:Y:S02]  /*17e40*/  MUFU.EX2 R141, R2 ;  /* 0x00000002008d7308 */ /* 0x0003240000000800 */
[----:B------:R-:W-:Y:S02]  /*17e50*/  IMAD.MOV.U32 R128, RZ, RZ, R42 ;  /* 0x000000ffff807224 */ /* 0x000fe400078e002a */
[----:B------:R-:W-:Y:S02]  /*17e60*/  IMAD.MOV.U32 R129, RZ, RZ, R43 ;  /* 0x000000ffff817224 */ /* 0x000fe400078e002b */
[C---:B------:R-:W-:Y:S01]  /*17e70*/  FMUL.FTZ R36, R101.reuse, R144 ;  /* 0x0000009065247220 */ /* 0x040fe20000410000 */
[-C--:B------:R-:W-:Y:S03]  /*17e80*/  HMMA.16816.F32.BF16 R28, R180, R38.reuse, R28 ;  /* 0x00000026b41c723c */ /* 0x080fe6000004181c */
[----:B------:R-:W-:Y:S02]  /*17e90*/  FMUL.FTZ R37, R101, R145 ;  /* 0x0000009165257220 */ /* 0x000fe40000410000 */
[C---:B------:R-:W-:Y:S02]  /*17ea0*/  FMUL.FTZ R42, R0.reuse, R150 ;  /* 0x00000096002a7220 */ /* 0x040fe40000410000 */
[C---:B------:R-:W-:Y:S01]  /*17eb0*/  FMUL.FTZ R43, R0.reuse, R151 ;  /* 0x00000097002b7220 */ /* 0x040fe20000410000 */
[C---:B------:R-:W-:Y:S01]  /*17ec0*/  HMMA.16816.F32.BF16 R32, R176.reuse, R38, R32 ;  /* 0x00000026b020723c */ /* 0x040fe20000041820 */
[----:B------:R-:W-:Y:S03]  /*17ed0*/  IMAD.MOV.U32 R139, RZ, RZ, R47 ;  /* 0x000000ffff8b7224 */ /* 0x000fe600078e002f */
[C---:B------:R-:W-:Y:S02]  /*17ee0*/  FMUL.FTZ R46, R0.reuse, R154 ;  /* 0x0000009a002e7220 */ /* 0x040fe40000410000 */
[----:B------:R-:W-:Y:S02]  /*17ef0*/  FMUL.FTZ R47, R0, R155 ;  /* 0x0000009b002f7220 */ /* 0x000fe40000410000 */
[C---:B------:R-:W-:Y:S04]  /*17f00*/  FMUL.FTZ R38, R100.reuse, R146 ;  /* 0x0000009264267220 */ /* 0x040fe80000410000 */
[----:B------:R-:W-:Y:S02]  /*17f10*/  FMUL.FTZ R39, R100, R147 ;  /* 0x0000009364277220 */ /* 0x000fe40000410000 */
[----:B-1----:R-:W-:Y:S02]  /*17f20*/  FFMA.FTZ R2, R205, c[0x0][0x23c], -R185 ;  /* 0x00008f00cd027a23 */ /* 0x002fe400000108b9 */
[----:B------:R-:W-:Y:S02]  /*17f30*/  FMUL.FTZ R48, R101, R156 ;  /* 0x0000009c65307220 */ /* 0x000fe40000410000 */
[----:B------:R-:W-:Y:S01]  /*17f40*/  IMAD.MOV.U32 R133, RZ, RZ, R56 ;  /* 0x000000ffff857224 */ /* 0x000fe200078e0038 */
[-C--:B--2---:R-:W-:Y:S01]  /*17f50*/  HMMA.16816.F32.BF16 R36, R176, R52.reuse, R36 ;  /* 0x00000034b024723c */ /* 0x084fe20000041824 */
[----:B------:R-:W-:Y:S01]  /*17f60*/  FMUL.FTZ R56, R3, R164 ;  /* 0x000000a403387220 */ /* 0x000fe20000410000 */
[----:B------:R1:W2:Y:S01]  /*17f70*/  MUFU.EX2 R63, R2 ;  /* 0x00000002003f7308 */ /* 0x0002a20000000800 */
[----:B------:R-:W-:Y:S02]  /*17f80*/  IMAD.MOV.U32 R145, RZ, RZ, R109 ;  /* 0x000000ffff917224 */ /* 0x000fe400078e006d */
[----:B------:R-:W-:Y:S02]  /*17f90*/  FFMA.FTZ R109, R207, c[0x0][0x23c], -R186 ;  /* 0x00008f00cf6d7a23 */ /* 0x000fe400000108ba */
[C---:B------:R-:W-:Y:S01]  /*17fa0*/  FMUL.FTZ R57, R3.reuse, R165 ;  /* 0x000000a503397220 */ /* 0x040fe20000410000 */
[C---:B------:R-:W-:Y:S01]  /*17fb0*/  HMMA.16816.F32.BF16 R40, R180.reuse, R52, R40 ;  /* 0x00000034b428723c */ /* 0x040fe20000041828 */
[----:B------:R-:W-:Y:S03]  /*17fc0*/  IMAD.MOV.U32 R140, RZ, RZ, R138 ;  /* 0x000000ffff8c7224 */ /* 0x000fe600078e008a */
[----:B------:R-:W-:Y:S02]  /*17fd0*/  IMAD.MOV.U32 R138, RZ, RZ, R136 ;  /* 0x000000ffff8a7224 */ /* 0x000fe400078e0088 */
[----:B------:R-:W-:Y:S02]  /*17fe0*/  IMAD.MOV.U32 R136, RZ, RZ, R134 ;  /* 0x000000ffff887224 */ /* 0x000fe400078e0086 */
[----:B------:R-:W-:Y:S01]  /*17ff0*/  IMAD.MOV.U32 R134, RZ, RZ, R132 ;  /* 0x000000ffff867224 */ /* 0x000fe200078e0084 */
[-C--:B------:R-:W-:Y:S03]  /*18000*/  HMMA.16816.F32.BF16 R44, R180, R54.reuse, R44 ;  /* 0x00000036b42c723c */ /* 0x080fe6000004182c */
[----:B------:R-:W-:Y:S02]  /*18010*/  IMAD.MOV.U32 R132, RZ, RZ, R130 ;  /* 0x000000ffff847224 */ /* 0x000fe400078e0082 */
[----:B------:R-:W-:Y:S02]  /*18020*/  IMAD.MOV.U32 R130, RZ, RZ, R128 ;  /* 0x000000ffff827224 */ /* 0x000fe400078e0080 */
[----:B------:R-:W-:Y:S01]  /*18030*/  IMAD.MOV.U32 R128, RZ, RZ, R60 ;  /* 0x000000ffff807224 */ /* 0x000fe200078e003c */
[C---:B------:R-:W-:Y:S01]  /*18040*/  HMMA.16816.F32.BF16 R48, R176.reuse, R54, R48 ;  /* 0x00000036b030723c */ /* 0x040fe20000041830 */
[----:B-1----:R-:W-:Y:S03]  /*18050*/  FFMA.FTZ R2, R206, c[0x0][0x23c], -R184 ;  /* 0x00008f00ce027a23 */ /* 0x002fe600000108b8 */
[----:B------:R-:W-:Y:S02]  /*18060*/  FMUL.FTZ R60, R3, R168 ;  /* 0x000000a8033c7220 */ /* 0x000fe40000410000 */
[----:B------:R-:W-:Y:S01]  /*18070*/  FMUL.FTZ R58, R0, R166 ;  /* 0x000000a6003a7220 */ /* 0x000fe20000410000 */
[----:B------:R-:W-:Y:S01]  /*18080*/  MUFU.EX2 R168, R109 ;  /* 0x0000006d00a87308 */ /* 0x000fe20000000800 */
[C---:B------:R-:W-:Y:S04]  /*18090*/  FMUL.FTZ R54, R100.reuse, R162 ;  /* 0x000000a264367220 */ /* 0x040fe80000410000 */
[----:B------:R-:W-:Y:S02]  /*180a0*/  FMUL.FTZ R55, R100, R163 ;  /* 0x000000a364377220 */ /* 0x000fe40000410000 */
[----:B---3--:R-:W-:Y:S02]  /*180b0*/  IMAD.MOV.U32 R166, RZ, RZ, R59 ;  /* 0x000000ffffa67224 */ /* 0x008fe400078e003b */
[----:B------:R-:W-:Y:S01]  /*180c0*/  FMUL.FTZ R59, R0, R167 ;  /* 0x000000a7003b7220 */ /* 0x000fe20000410000 */
[----:B------:R1:W-:Y:S01]  /*180d0*/  MUFU.EX2 R162, R2 ;  /* 0x0000000200a27308 */ /* 0x0003e20000000800 */
[----:B----4-:R-:W-:Y:S02]  /*180e0*/  IMAD.MOV.U32 R167, RZ, RZ, R141 ;  /* 0x000000ffffa77224 */ /* 0x010fe400078e008d */
[----:B------:R-:W-:Y:S02]  /*180f0*/  IMAD.MOV.U32 R141, RZ, RZ, R139 ;  /* 0x000000ffff8d7224 */ /* 0x000fe400078e008b */
[----:B------:R-:W-:Y:S02]  /*18100*/  IMAD.MOV.U32 R139, RZ, RZ, R137 ;  /* 0x000000ffff8b7224 */ /* 0x000fe400078e0089 */
[----:B------:R-:W-:Y:S02]  /*18110*/  IMAD.MOV.U32 R137, RZ, RZ, R135 ;  /* 0x000000ffff897224 */ /* 0x000fe400078e0087 */
[----:B------:R-:W-:Y:S02]  /*18120*/  IMAD.MOV.U32 R149, RZ, RZ, R138 ;  /* 0x000000ffff957224 */ /* 0x000fe400078e008a */
[----:B------:R-:W-:Y:S02]  /*18130*/  IMAD.MOV.U32 R146, RZ, RZ, R137 ;  /* 0x000000ffff927224 */ /* 0x000fe400078e0089 */
[----:B------:R-:W-:Y:S02]  /*18140*/  IMAD.MOV.U32 R137, RZ, RZ, R66 ;  /* 0x000000ffff897224 */ /* 0x000fe400078e0042 */
[C---:B------:R-:W-:Y:S02]  /*18150*/  FMUL.FTZ R66, R100.reuse, R174 ;  /* 0x000000ae64427220 */ /* 0x040fe40000410000 */
[----:B------:R-:W-:Y:S01]  /*18160*/  IMAD.MOV.U32 R174, RZ, RZ, R106 ;  /* 0x000000ffffae7224 */ /* 0x000fe200078e006a */
[----:B------:R-:W-:Y:S01]  /*18170*/  LOP3.LUT R106, R201, UR8, R188, 0x96, !PT ;  /* 0x00000008c96a7c12 */ /* 0x000fe2000f8e96bc */
[----:B------:R-:W-:Y:S02]  /*18180*/  IMAD.MOV.U32 R138, RZ, RZ, R67 ;  /* 0x000000ffff8a7224 */ /* 0x000fe400078e0043 */
[----:B------:R-:W-:Y:S02]  /*18190*/  FMUL.FTZ R67, R100, R175 ;  /* 0x000000af64437220 */ /* 0x000fe40000410000 */
[----:B------:R-:W-:Y:S02]  /*181a0*/  IMAD.MOV.U32 R175, RZ, RZ, R107 ;  /* 0x000000ffffaf7224 */ /* 0x000fe400078e006b */
[----:B-1----:R-:W-:Y:S02]  /*181b0*/  FFMA.FTZ R2, R208, c[0x0][0x23c], -R184 ;  /* 0x00008f00d0027a23 */ /* 0x002fe400000108b8 */
[----:B------:R-:W-:Y:S02]  /*181c0*/  IMAD.WIDE.U32 R106, R106, -0x2daee0ad, RZ ;  /* 0xd2511f536a6a7825 */ /* 0x000fe400078e00ff */
[----:B------:R1:W-:Y:S02]  /*181d0*/  MUFU.EX2 R164, R2 ;  /* 0x0000000200a47308 */ /* 0x0003e40000000800 */
[----:B------:R-:W-:Y:S01]  /*181e0*/  IMAD.MOV.U32 R154, RZ, RZ, R250 ;  /* 0x000000ffff9a7224 */ /* 0x000fe200078e00fa */
[----:B------:R-:W-:Y:S01]  /*181f0*/  LOP3.LUT R109, R106, 0xffff, RZ, 0xc0, !PT ;  /* 0x0000ffff6a6d7812 */ /* 0x000fe200078ec0ff */
[----:B------:R-:W-:Y:S01]  /*18200*/  IMAD.MOV.U32 R189, RZ, RZ, R121 ;  /* 0x000000ffffbd7224 */ /* 0x000fe200078e0079 */
[----:B------:R-:W-:Y:S01]  /*18210*/  SHF.R.U32.HI R121, RZ, 0x10, R106 ;  /* 0x00000010ff797819 */ /* 0x000fe2000001166a */
[----:B------:R-:W-:Y:S01]  /*18220*/  IMAD.MOV.U32 R188, RZ, RZ, R120 ;  /* 0x000000ffffbc7224 */ /* 0x000fe200078e0078 */
[----:B------:R-:W-:Y:S01]  /*18230*/  SHF.R.U32.HI R120, RZ, 0x18, R106 ;  /* 0x00000018ff787819 */ /* 0x000fe2000001166a */
[C---:B------:R-:W-:Y:S02]  /*18240*/  FMUL.FTZ R52, R101.reuse, R160 ;  /* 0x000000a065347220 */ /* 0x040fe40000410000 */
[----:B------:R-:W-:Y:S02]  /*18250*/  FMUL.FTZ R53, R101, R161 ;  /* 0x000000a165357220 */ /* 0x000fe40000410000 */
[----:B------:R-:W-:Y:S02]  /*18260*/  IMAD.MOV.U32 R143, RZ, RZ, R126 ;  /* 0x000000ffff8f7224 */ /* 0x000fe400078e007e */
[----:B------:R-:W-:Y:S02]  /*18270*/  IMAD.MOV.U32 R152, RZ, RZ, R246 ;  /* 0x000000ffff987224 */ /* 0x000fe400078e00f6 */
[----:B------:R-:W-:Y:S01]  /*18280*/  IMAD.MOV.U32 R135, RZ, RZ, R133 ;  /* 0x000000ffff877224 */ /* 0x000fe200078e0085 */
[-C--:B------:R-:W-:Y:S01]  /*18290*/  HMMA.16816.F32.BF16 R52, R176, R112.reuse, R52 ;  /* 0x00000070b034723c */ /* 0x080fe20000041834 */
[----:B------:R-:W-:Y:S02]  /*182a0*/  IMAD.MOV.U32 R133, RZ, RZ, R131 ;  /* 0x000000ffff857224 */ /* 0x000fe400078e0083 */
[----:B------:R-:W-:Y:S02]  /*182b0*/  IMAD.MOV.U32 R131, RZ, RZ, R129 ;  /* 0x000000ffff837224 */ /* 0x000fe400078e0081 */
[----:B------:R-:W-:Y:S02]  /*182c0*/  IMAD.MOV.U32 R129, RZ, RZ, R61 ;  /* 0x000000ffff817224 */ /* 0x000fe400078e003d */
[----:B-1----:R-:W-:Y:S01]  /*182d0*/  FFMA.FTZ R2, R210, c[0x0][0x23c], -R185 ;  /* 0x00008f00d2027a23 */ /* 0x002fe200000108b9 */
[C---:B------:R-:W-:Y:S01]  /*182e0*/  HMMA.16816.F32.BF16 R56, R180.reuse, R112, R56 ;  /* 0x00000070b438723c */ /* 0x040fe20000041838 */
[----:B------:R-:W-:Y:S02]  /*182f0*/  FMUL.FTZ R61, R3, R169 ;  /* 0x000000a9033d7220 */ /* 0x000fe40000410000 */
[----:B------:R1:W-:Y:S01]  /*18300*/  MUFU.EX2 R163, R2 ;  /* 0x0000000200a37308 */ /* 0x0003e20000000800 */
[----:B------:R-:W-:Y:S02]  /*18310*/  IMAD.MOV.U32 R169, RZ, RZ, R62 ;  /* 0x000000ffffa97224 */ /* 0x000fe400078e003e */
[C---:B------:R-:W-:Y:S02]  /*18320*/  FMUL.FTZ R62, R0.reuse, R170 ;  /* 0x000000aa003e7220 */ /* 0x040fe40000410000 */
[----:B--2---:R-:W-:Y:S04]  /*18330*/  IMAD.MOV.U32 R170, RZ, RZ, R63 ;  /* 0x000000ffffaa7224 */ /* 0x004fe800078e003f */
[----:B------:R-:W-:Y:S02]  /*18340*/  FMUL.FTZ R63, R0, R171 ;  /* 0x000000ab003f7220 */ /* 0x000fe40000410000 */
[----:B------:R-:W-:Y:S02]  /*18350*/  IMAD.MOV.U32 R160, RZ, RZ, R130 ;  /* 0x000000ffffa07224 */ /* 0x000fe400078e0082 */
[----:B------:R-:W-:Y:S02]  /*18360*/  IMAD.MOV.U32 R161, RZ, RZ, R131 ;  /* 0x000000ffffa17224 */ /* 0x000fe400078e0083 */
[----:B------:R-:W-:Y:S01]  /*18370*/  IMAD.MOV.U32 R173, RZ, RZ, R129 ;  /* 0x000000ffffad7224 */ /* 0x000fe200078e0081 */
[-C--:B------:R-:W-:Y:S01]  /*18380*/  HMMA.16816.F32.BF16 R60, R180, R114.reuse, R60 ;  /* 0x00000072b43c723c */ /* 0x080fe2000004183c */
[----:B------:R-:W-:Y:S02]  /*18390*/  IMAD.MOV.U32 R147, RZ, RZ, R136 ;  /* 0x000000ffff937224 */ /* 0x000fe400078e0088 */
[----:B------:R-:W-:Y:S02]  /*183a0*/  IMAD.MOV.U32 R136, RZ, RZ, R64 ;  /* 0x000000ffff887224 */ /* 0x000fe400078e0040 */
[----:B------:R-:W-:Y:S02]  /*183b0*/  FMUL.FTZ R64, R101, R172 ;  /* 0x000000ac65407220 */ /* 0x000fe40000410000 */
[----:B------:R-:W-:Y:S02]  /*183c0*/  IMAD.MOV.U32 R172, RZ, RZ, R128 ;  /* 0x000000ffffac7224 */ /* 0x000fe400078e0080 */
[----:B-1----:R-:W-:Y:S01]  /*183d0*/  FFMA.FTZ R2, R212, c[0x0][0x23c], -R185 ;  /* 0x00008f00d4027a23 */ /* 0x002fe200000108b9 */
[----:B------:R-:W-:Y:S02]  /*183e0*/  LDSM.16.MT88.4 R128, [R218+0x9400] ;  /* 0x00940000da80783b */ /* 0x000fe40000004200 */
[C---:B------:R-:W-:Y:S01]  /*183f0*/  HMMA.16816.F32.BF16 R64, R176.reuse, R114, R64 ;  /* 0x00000072b040723c */ /* 0x040fe20000041840 */
[----:B------:R1:W-:Y:S01]  /*18400*/  MUFU.EX2 R165, R2 ;  /* 0x0000000200a57308 */ /* 0x0003e20000000800 */
[----:B------:R-:W-:Y:S02]  /*18410*/  IMAD.MOV.U32 R204, RZ, RZ, R240 ;  /* 0x000000ffffcc7224 */ /* 0x000fe400078e00f0 */
[----:B------:R-:W-:Y:S02]  /*18420*/  FMUL.FTZ R71, R100, R71 ;  /* 0x0000004764477220 */ /* 0x000fe40000410000 */
[----:B------:R-:W2:Y:S01]  /*18430*/  LDSM.16.MT88.4 R112, [R218+0xb000] ;  /* 0x00b00000da70783b */ /* 0x000ea20000004200 */
[----:B------:R-:W-:Y:S02]  /*18440*/  IMAD.MOV.U32 R156, RZ, RZ, R135 ;  /* 0x000000ffff9c7224 */ /* 0x000fe400078e0087 */
[----:B------:R-:W-:Y:S02]  /*18450*/  IMAD.MOV.U32 R151, RZ, RZ, R134 ;  /* 0x000000ffff977224 */ /* 0x000fe400078e0086 */
[-C--:B------:R-:W-:Y:S01]  /*18460*/  HMMA.16816.F32.BF16 R68, R176, R116.reuse, R68 ;  /* 0x00000074b044723c */ /* 0x080fe20000041844 */
[C---:B------:R-:W-:Y:S02]  /*18470*/  FMUL.FTZ R72, R3.reuse, R72 ;  /* 0x0000004803487220 */ /* 0x040fe40000410000 */
[----:B------:R-:W-:Y:S02]  /*18480*/  FMUL.FTZ R73, R3, R73 ;  /* 0x0000004903497220 */ /* 0x000fe40000410000 */
[C---:B------:R-:W-:Y:S02]  /*18490*/  FMUL.FTZ R74, R0.reuse, R74 ;  /* 0x0000004a004a7220 */ /* 0x040fe40000410000 */
[----:B------:R-:W-:Y:S02]  /*184a0*/  FMUL.FTZ R75, R0, R75 ;  /* 0x0000004b004b7220 */ /* 0x000fe40000410000 */
[----:B------:R-:W-:Y:S03]  /*184b0*/  IMAD.MOV.U32 R150, RZ, RZ, R133 ;  /* 0x000000ffff967224 */ /* 0x000fe600078e0085 */
[----:B------:R-:W-:Y:S02]  /*184c0*/  IMAD.MOV.U32 R157, RZ, RZ, R132 ;  /* 0x000000ffff9d7224 */ /* 0x000fe400078e0084 */
[C---:B------:R-:W-:Y:S01]  /*184d0*/  HMMA.16816.F32.BF16 R72, R180.reuse, R116, R72 ;  /* 0x00000074b448723c */ /* 0x040fe20000041848 */
[----:B-1----:R-:W-:Y:S01]  /*184e0*/  LOP3.LUT R2, R107, UR18, R190, 0x96, !PT ;  /* 0x000000126b027c12 */ /* 0x002fe2000f8e96be */
[----:B------:R-:W-:Y:S01]  /*184f0*/  FFMA.FTZ R107, R209, c[0x0][0x23c], -R186 ;  /* 0x00008f00d16b7a23 */ /* 0x000fe200000108ba */
[----:B------:R-:W-:Y:S01]  /*18500*/  LDSM.16.MT88.4 R132, [R216+0xa400] ;  /* 0x00a40000d884783b */ /* 0x000fe20000004200 */
[----:B------:R-:W-:Y:S02]  /*18510*/  IMAD.MOV.U32 R148, RZ, RZ, R139 ;  /* 0x000000ffff947224 */ /* 0x000fe400078e008b */
[----:B------:R1:W3:Y:S01]  /*18520*/  MUFU.EX2 R250, R107 ;  /* 0x0000006b00fa7308 */ /* 0x0002e20000000800 */
[----:B------:R-:W-:Y:S01]  /*18530*/  IMAD.MOV.U32 R139, RZ, RZ, R122 ;  /* 0x000000ffff8b7224 */ /* 0x000fe200078e007a */
[----:B------:R-:W-:Y:S01]  /*18540*/  LOP3.LUT R122, R106, 0xff, RZ, 0xc0, !PT ;  /* 0x000000ff6a7a7812 */ /* 0x000fe200078ec0ff */
[----:B------:R-:W-:Y:S03]  /*18550*/  IMAD.MOV.U32 R153, RZ, RZ, R249 ;  /* 0x000000ffff997224 */ /* 0x000fe600078e00f9 */
[----:B------:R-:W-:Y:S01]  /*18560*/  LOP3.LUT R106, R111, UR18, R196, 0x96, !PT ;  /* 0x000000126f6a7c12 */ /* 0x000fe2000f8e96c4 */
[----:B------:R-:W-:Y:S01]  /*18570*/  IMAD.MOV.U32 R203, RZ, RZ, R237 ;  /* 0x000000ffffcb7224 */ /* 0x000fe200078e00ed */
[----:B------:R-:W-:Y:S01]  /*18580*/  LOP3.LUT R116, R110, 0xffff, RZ, 0xc0, !PT ;  /* 0x0000ffff6e747812 */ /* 0x000fe200078ec0ff */
[----:B------:R-:W-:Y:S01]  /*18590*/  FMUL.FTZ R76, R3, R76 ;  /* 0x0000004c034c7220 */ /* 0x000fe20000410000 */
[----:B------:R-:W-:Y:S01]  /*185a0*/  SHF.R.U32.HI R111, RZ, 0x8, R109 ;  /* 0x00000008ff6f7819 */ /* 0x000fe2000001166d */
[----:B------:R-:W-:Y:S01]  /*185b0*/  FFMA.FTZ R109, R211, c[0x0][0x23c], -R187 ;  /* 0x00008f00d36d7a23 */ /* 0x000fe200000108bb */
[--C-:B------:R-:W-:Y:S01]  /*185c0*/  SHF.R.U32.HI R117, RZ, 0x10, R110.reuse ;  /* 0x00000010ff757819 */ /* 0x100fe2000001166e */
[----:B------:R-:W-:Y:S02]  /*185d0*/  FMUL.FTZ R77, R3, R77 ;  /* 0x0000004d034d7220 */ /* 0x000fe40000410000 */
[----:B------:R4:W-:Y:S01]  /*185e0*/  MUFU.EX2 R249, R109 ;  /* 0x0000006d00f97308 */ /* 0x0009e20000000800 */
[C---:B------:R-:W-:Y:S01]  /*185f0*/  FMUL.FTZ R78, R0.reuse, R78 ;  /* 0x0000004e004e7220 */ /* 0x040fe20000410000 */
[----:B------:R-:W-:Y:S01]  /*18600*/  LOP3.LUT R117, R117, 0xff, RZ, 0xc0, !PT ;  /* 0x000000ff75757812 */ /* 0x000fe200078ec0ff */
[----:B------:R-:W-:Y:S02]  /*18610*/  FMUL.FTZ R79, R0, R79 ;  /* 0x0000004f004f7220 */ /* 0x000fe40000410000 */
[----:B------:R-:W-:Y:S02]  /*18620*/  IMAD.MOV.U32 R196, RZ, RZ, R217 ;  /* 0x000000ffffc47224 */ /* 0x000fe400078e00d9 */
[----:B------:R-:W-:Y:S01]  /*18630*/  IMAD.MOV.U32 R155, RZ, RZ, R141 ;  /* 0x000000ffff9b7224 */ /* 0x000fe200078e008d */
[----:B-1----:R-:W-:Y:S02]  /*18640*/  LOP3.LUT R107, R121, 0xff, RZ, 0xc0, !PT ;  /* 0x000000ff796b7812 */ /* 0x002fe400078ec0ff */
[-C--:B------:R-:W-:Y:S01]  /*18650*/  HMMA.16816.F32.BF16 R76, R180, R118.reuse, R76 ;  /* 0x00000076b44c723c */ /* 0x080fe2000004184c */
[C---:B------:R-:W-:Y:S01]  /*18660*/  FMUL.FTZ R82, R100.reuse, R82 ;  /* 0x0000005264527220 */ /* 0x040fe20000410000 */
[----:B------:R-:W-:Y:S01]  /*18670*/  SHF.R.U32.HI R121, RZ, 0x18, R110 ;  /* 0x00000018ff797819 */ /* 0x000fe2000001166e */
[----:B------:R-:W-:Y:S01]  /*18680*/  FMUL.FTZ R83, R100, R83 ;  /* 0x0000005364537220 */ /* 0x000fe20000410000 */
[----:B------:R-:W-:Y:S01]  /*18690*/  PRMT R126, R107, 0x5410, R120 ;  /* 0x000054106b7e7816 */ /* 0x000fe20000000078 */
[----:B------:R-:W-:Y:S02]  /*186a0*/  FFMA.FTZ R107, R213, c[0x0][0x23c], -R187 ;  /* 0x00008f00d56b7a23 */ /* 0x000fe400000108bb */
[----:B------:R-:W-:Y:S01]  /*186b0*/  IMAD.MOV.U32 R144, RZ, RZ, R127 ;  /* 0x000000ffff907224 */ /* 0x000fe200078e007f */
[----:B------:R-:W-:Y:S01]  /*186c0*/  PRMT R127, R117, 0x5410, R121 ;  /* 0x00005410757f7816 */ /* 0x000fe20000000079 */
[----:B------:R1:W1:Y:S01]  /*186d0*/  MUFU.EX2 R246, R107 ;  /* 0x0000006b00f67308 */ /* 0x0002620000000800 */
[C---:B------:R-:W-:Y:S02]  /*186e0*/  HMMA.16816.F32.BF16 R80, R176.reuse, R118, R80 ;  /* 0x00000076b050723c */ /* 0x040fe40000041850 */
[----:B------:R-:W-:Y:S02]  /*186f0*/  IMAD.MOV.U32 R171, RZ, RZ, R142 ;  /* 0x000000ffffab7224 */ /* 0x000fe400078e008e */
[----:B------:R-:W-:Y:S01]  /*18700*/  IMAD.MOV.U32 R142, RZ, RZ, R125 ;  /* 0x000000ffff8e7224 */ /* 0x000fe200078e007d */
[----:B------:R-:W-:Y:S01]  /*18710*/  PRMT R125, R122, 0x5410, R111 ;  /* 0x000054107a7d7816 */ /* 0x000fe2000000006f */
[----:B------:R-:W-:Y:S01]  /*18720*/  IMAD.MOV.U32 R141, RZ, RZ, R124 ;  /* 0x000000ffff8d7224 */ /* 0x000fe200078e007c */
[----:B------:R-:W-:Y:S01]  /*18730*/  SHF.R.U32.HI R111, RZ, 0x10, R2 ;  /* 0x00000010ff6f7819 */ /* 0x000fe20000011602 */
[----:B------:R-:W-:Y:S01]  /*18740*/  IMAD.MOV.U32 R201, RZ, RZ, R235 ;  /* 0x000000ffffc97224 */ /* 0x000fe200078e00eb */
[----:B------:R-:W-:Y:S03]  /*18750*/  SHF.R.U32.HI R118, RZ, 0x8, R116 ;  /* 0x00000008ff767819 */ /* 0x000fe60000011674 */
[----:B------:R-:W-:Y:S01]  /*18760*/  LOP3.LUT R124, R110, 0xff, RZ, 0xc0, !PT ;  /* 0x000000ff6e7c7812 */ /* 0x000fe200078ec0ff */
[--C-:B------:R-:W-:Y:S01]  /*18770*/  HSET2.LE.AND R119, R126, R171.reuse, PT ;  /* 0x000000ab7e777233 */ /* 0x100fe20003803000 */
[C---:B------:R-:W-:Y:S01]  /*18780*/  LOP3.LUT R116, R2.reuse, 0xff, RZ, 0xc0, !PT ;  /* 0x000000ff02747812 */ /* 0x040fe200078ec0ff */
[--C-:B------:R-:W-:Y:S01]  /*18790*/  HSET2.LE.AND R127, R127, R171.reuse, PT ;  /* 0x000000ab7f7f7233 */ /* 0x100fe20003803000 */
[----:B------:R-:W-:Y:S01]  /*187a0*/  SHF.R.U32.HI R110, RZ, 0x18, R2 ;  /* 0x00000018ff6e7819 */ /* 0x000fe20000011602 */
[----:B------:R-:W-:Y:S01]  /*187b0*/  IMAD.MOV.U32 R202, RZ, RZ, R140 ;  /* 0x000000ffffca7224 */ /* 0x000fe200078e008c */
[----:B----4-:R-:W-:Y:S01]  /*187c0*/  LOP3.LUT R109, R2, 0xffff, RZ, 0xc0, !PT ;  /* 0x0000ffff026d7812 */ /* 0x010fe200078ec0ff */
[----:B------:R-:W-:Y:S01]  /*187d0*/  IMAD.MOV.U32 R140, RZ, RZ, R123 ;  /* 0x000000ffff8c7224 */ /* 0x000fe200078e007b */
[----:B------:R-:W-:Y:S01]  /*187e0*/  LOP3.LUT R2, R111, 0xff, RZ, 0xc0, !PT ;  /* 0x000000ff6f027812 */ /* 0x000fe200078ec0ff */
[----:B------:R-:W4:Y:S01]  /*187f0*/  LDSM.16.MT88.4 R120, [R216+0x9400] ;  /* 0x00940000d878783b */ /* 0x000f220000004200 */
[----:B------:R-:W-:Y:S01]  /*18800*/  LOP3.LUT R111, R106, 0xff, RZ, 0xc0, !PT ;  /* 0x000000ff6a6f7812 */ /* 0x000fe200078ec0ff */
[----:B-1----:R-:W-:Y:S01]  /*18810*/  FFMA.FTZ R107, R214, c[0x0][0x23c], -R186 ;  /* 0x00008f00d66b7a23 */ /* 0x002fe200000108ba */
[----:B------:R-:W-:Y:S01]  /*18820*/  PRMT R117, R2, 0x5410, R110 ;  /* 0x0000541002757816 */ /* 0x000fe2000000006e */
[----:B------:R-:W-:Y:S01]  /*18830*/  FMUL.FTZ R85, R101, R85 ;  /* 0x0000005565557220 */ /* 0x000fe20000410000 */
[----:B------:R-:W-:Y:S01]  /*18840*/  LOP3.LUT R2, R106, 0xffff, RZ, 0xc0, !PT ;  /* 0x0000ffff6a027812 */ /* 0x000fe200078ec0ff */
[----:B------:R1:W-:Y:S01]  /*18850*/  MUFU.EX2 R240, R107 ;  /* 0x0000006b00f07308 */ /* 0x0003e20000000800 */
[----:B------:R-:W-:Y:S01]  /*18860*/  SHF.R.U32.HI R110, RZ, 0x18, R106 ;  /* 0x00000018ff6e7819 */ /* 0x000fe2000001166a */
[C---:B------:R-:W-:Y:S01]  /*18870*/  FMUL.FTZ R86, R100.reuse, R86 ;  /* 0x0000005664567220 */ /* 0x040fe20000410000 */
[----:B------:R-:W-:Y:S01]  /*18880*/  SHF.R.U32.HI R109, RZ, 0x8, R109 ;  /* 0x00000008ff6d7819 */ /* 0x000fe2000001166d */
[----:B------:R-:W-:Y:S01]  /*18890*/  FMUL.FTZ R87, R100, R87 ;  /* 0x0000005764577220 */ /* 0x000fe20000410000 */
[----:B------:R-:W-:Y:S01]  /*188a0*/  PRMT R124, R124, 0x5410, R118 ;  /* 0x000054107c7c7816 */ /* 0x000fe20000000076 */
[C---:B------:R-:W-:Y:S01]  /*188b0*/  FMUL.FTZ R88, R3.reuse, R88 ;  /* 0x0000005803587220 */ /* 0x040fe20000410000 */
[----:B------:R-:W-:Y:S01]  /*188c0*/  PRMT R116, R116, 0x5410, R109 ;  /* 0x0000541074747816 */ /* 0x000fe2000000006d */
[----:B------:R-:W-:Y:S01]  /*188d0*/  FMUL.FTZ R89, R3, R89 ;  /* 0x0000005903597220 */ /* 0x000fe20000410000 */
[----:B------:R-:W-:Y:S01]  /*188e0*/  SHF.R.U32.HI R109, RZ, 0x8, R2 ;  /* 0x00000008ff6d7819 */ /* 0x000fe20000011602 */
[--C-:B------:R-:W-:Y:S01]  /*188f0*/  HSET2.LE.AND R2, R125, R171.reuse, PT ;  /* 0x000000ab7d027233 */ /* 0x100fe20003803000 */
[-C--:B--2---:R-:W-:Y:S01]  /*18900*/  HMMA.16816.F32.BF16 R84, R176, R112.reuse, R84 ;  /* 0x00000070b054723c */ /* 0x084fe20000041854 */
[----:B------:R-:W-:Y:S01]  /*18910*/  F2FP.BF16.PACK_AB R118, R169, R166 ;  /* 0x000000a6a976723e */ /* 0x000fe200000010ff */
[C---:B------:R-:W-:Y:S01]  /*18920*/  FMUL.FTZ R90, R0.reuse, R90 ;  /* 0x0000005a005a7220 */ /* 0x040fe20000410000 */
[--C-:B------:R-:W-:Y:S01]  /*18930*/  HSET2.LE.AND R116, R116, R171.reuse, PT ;  /* 0x000000ab74747233 */ /* 0x100fe20003803000 */
[----:B------:R-:W-:Y:S01]  /*18940*/  FMUL.FTZ R91, R0, R91 ;  /* 0x0000005b005b7220 */ /* 0x000fe20000410000 */
[----:B------:R-:W-:Y:S01]  /*18950*/  LOP3.LUT R118, R2, R118, RZ, 0xc0, !PT ;  /* 0x0000007602767212 */ /* 0x000fe200078ec0ff */
[C---:B------:R-:W-:Y:S01]  /*18960*/  FMUL.FTZ R92, R3.reuse, R92 ;  /* 0x0000005c035c7220 */ /* 0x040fe20000410000 */
[----:B------:R-:W-:Y:S01]  /*18970*/  F2FP.BF16.PACK_AB R2, R170, R167 ;  /* 0x000000a7aa02723e */ /* 0x000fe200000010ff */
[----:B------:R-:W-:Y:S01]  /*18980*/  FMUL.FTZ R93, R3, R93 ;  /* 0x0000005d035d7220 */ /* 0x000fe20000410000 */
[----:B---3--:R-:W-:Y:S02]  /*18990*/  F2FP.BF16.PACK_AB R126, R250, R168 ;  /* 0x000000a8fa7e723e */ /* 0x008fe400000010ff */
[C---:B------:R-:W-:Y:S01]  /*189a0*/  HMMA.16816.F32.BF16 R88, R180.reuse, R112, R88 ;  /* 0x00000070b458723c */ /* 0x040fe20000041858 */
[----:B------:R-:W-:Y:S01]  /*189b0*/  LOP3.LUT R119, R119, R2, RZ, 0xc0, !PT ;  /* 0x0000000277777212 */ /* 0x000fe200078ec0ff */
[----:B-1----:R-:W-:Y:S01]  /*189c0*/  FFMA.FTZ R107, R215, c[0x0][0x23c], -R186 ;  /* 0x00008f00d76b7a23 */ /* 0x002fe200000108ba */
[----:B------:R-:W-:Y:S01]  /*189d0*/  F2FP.BF16.PACK_AB R2, R246, R249 ;  /* 0x000000f9f602723e */ /* 0x000fe200000010ff */
[C---:B------:R-:W-:Y:S01]  /*189e0*/  FMUL.FTZ R94, R0.reuse, R94 ;  /* 0x0000005e005e7220 */ /* 0x040fe20000410000 */
[----:B------:R-:W-:Y:S01]  /*189f0*/  PRMT R111, R111, 0x5410, R109 ;  /* 0x000054106f6f7816 */ /* 0x000fe2000000006d */
[----:B------:R1:W-:Y:S01]  /*18a00*/  MUFU.EX2 R237, R107 ;  /* 0x0000006b00ed7308 */ /* 0x0003e20000000800 */
[----:B------:R-:W-:Y:S01]  /*18a10*/  LOP3.LUT R127, R127, R2, RZ, 0xc0, !PT ;  /* 0x000000027f7f7212 */ /* 0x000fe200078ec0ff */
[----:B------:R-:W-:Y:S01]  /*18a20*/  FFMA.FTZ R2, R233, c[0x0][0x23c], -R184 ;  /* 0x00008f00e9027a23 */ /* 0x000fe200000108b8 */
[--C-:B------:R-:W-:Y:S03]  /*18a30*/  HSET2.LE.AND R109, R124, R171.reuse, PT ;  /* 0x000000ab7c6d7233 */ /* 0x100fe60003803000 */
[----:B------:R-:W-:Y:S01]  /*18a40*/  FMUL.FTZ R95, R0, R95 ;  /* 0x0000005f005f7220 */ /* 0x000fe20000410000 */
[--C-:B------:R-:W-:Y:S01]  /*18a50*/  HSET2.LE.AND R124, R111, R171.reuse, PT ;  /* 0x000000ab6f7c7233 */ /* 0x100fe20003803000 */
[----:B------:R-:W-:Y:S01]  /*18a60*/  LOP3.LUT R126, R109, R126, RZ, 0xc0, !PT ;  /* 0x0000007e6d7e7212 */ /* 0x000fe200078ec0ff */
[C---:B------:R-:W-:Y:S01]  /*18a70*/  FMUL.FTZ R96, R101.reuse, R96 ;  /* 0x0000006065607220 */ /* 0x040fe20000410000 */
[----:B------:R2:W-:Y:S01]  /*18a80*/  MUFU.EX2 R233, R2 ;  /* 0x0000000200e97308 */ /* 0x0005e20000000800 */
[----:B------:R-:W-:Y:S02]  /*18a90*/  FMUL.FTZ R97, R101, R97 ;  /* 0x0000006165617220 */ /* 0x000fe40000410000 */
[-C--:B------:R-:W-:Y:S01]  /*18aa0*/  HMMA.16816.F32.BF16 R92, R180, R114.reuse, R92 ;  /* 0x00000072b45c723c */ /* 0x080fe2000004185c */
[C---:B------:R-:W-:Y:S01]  /*18ab0*/  FMUL.FTZ R98, R100.reuse, R98 ;  /* 0x0000006264627220 */ /* 0x040fe20000410000 */
[----:B------:R-:W-:Y:S01]  /*18ac0*/  LDSM.16.MT88.4 R180, [R216+0xbc00] ;  /* 0x00bc0000d8b4783b */ /* 0x000fe20000004200 */
[----:B------:R-:W-:Y:S02]  /*18ad0*/  FMUL.FTZ R99, R100, R99 ;  /* 0x0000006364637220 */ /* 0x000fe40000410000 */
[----:B------:R-:W-:Y:S02]  /*18ae0*/  IMAD.MOV.U32 R173, RZ, RZ, R161 ;  /* 0x000000ffffad7224 */ /* 0x000fe400078e00a1 */
[----:B------:R-:W-:Y:S02]  /*18af0*/  IMAD.MOV.U32 R159, RZ, RZ, R158 ;  /* 0x000000ffff9f7224 */ /* 0x000fe400078e009e */
[----:B------:R-:W-:Y:S01]  /*18b00*/  IMAD.MOV.U32 R158, RZ, RZ, R157 ;  /* 0x000000ffff9e7224 */ /* 0x000fe200078e009d */
[----:B------:R-:W-:Y:S01]  /*18b10*/  HMMA.16816.F32.BF16 R96, R176, R114, R96 ;  /* 0x00000072b060723c */ /* 0x000fe20000041860 */
[----:B------:R-:W3:Y:S01]  /*18b20*/  LDSM.16.MT88.4 R112, [R218+0xa400] ;  /* 0x00a40000da70783b */ /* 0x000ee20000004200 */
[----:B-1----:R-:W-:Y:S01]  /*18b30*/  SHF.R.U32.HI R107, RZ, 0x10, R106 ;  /* 0x00000010ff6b7819 */ /* 0x002fe2000001166a */
[----:B------:R-:W-:Y:S02]  /*18b40*/  FFMA.FTZ R106, R231, c[0x0][0x23c], -R187 ;  /* 0x00008f00e76a7a23 */ /* 0x000fe400000108bb */
[----:B------:R-:W-:Y:S01]  /*18b50*/  IMAD.MOV.U32 R157, RZ, RZ, R156 ;  /* 0x000000ffff9d7224 */ /* 0x000fe200078e009c */
[----:B------:R-:W-:Y:S01]  /*18b60*/  LOP3.LUT R107, R107, 0xff, RZ, 0xc0, !PT ;  /* 0x000000ff6b6b7812 */ /* 0x000fe200078ec0ff */
[----:B------:R1:W-:Y:S01]  /*18b70*/  MUFU.EX2 R235, R106 ;  /* 0x0000006a00eb7308 */ /* 0x0003e20000000800 */
[----:B------:R-:W-:Y:S04]  /*18b80*/  IMAD.MOV.U32 R156, RZ, RZ, R155 ;  /* 0x000000ffff9c7224 */ /* 0x000fe800078e009b */
[----:B------:R-:W-:Y:S01]  /*18b90*/  PRMT R110, R107, 0x5410, R110 ;  /* 0x000054106b6e7816 */ /* 0x000fe2000000006e */
[--C-:B------:R-:W-:Y:S01]  /*18ba0*/  HSET2.LE.AND R107, R117, R171.reuse, PT ;  /* 0x000000ab756b7233 */ /* 0x100fe20003803000 */
[----:B------:R-:W-:Y:S01]  /*18bb0*/  F2FP.BF16.PACK_AB R117, R165, R163 ;  /* 0x000000a3a575723e */ /* 0x000fe200000010ff */
[----:B--2---:R-:W-:Y:S02]  /*18bc0*/  FFMA.FTZ R2, R236, c[0x0][0x23c], -R184 ;  /* 0x00008f00ec027a23 */ /* 0x004fe400000108b8 */
[--C-:B------:R-:W-:Y:S01]  /*18bd0*/  HSET2.LE.AND R125, R110, R171.reuse, PT ;  /* 0x000000ab6e7d7233 */ /* 0x100fe20003803000 */
[----:B------:R-:W-:Y:S01]  /*18be0*/  LOP3.LUT R117, R107, R117, RZ, 0xc0, !PT ;  /* 0x000000756b757212 */ /* 0x000fe200078ec0ff */
[----:B------:R-:W-:Y:S02]  /*18bf0*/  IMAD.MOV.U32 R155, RZ, RZ, R230 ;  /* 0x000000ffff9b7224 */ /* 0x000fe400078e00e6 */
[----:B------:R-:W-:Y:S01]  /*18c00*/  IMAD.MOV.U32 R205, RZ, RZ, R159 ;  /* 0x000000ffffcd7224 */ /* 0x000fe200078e009f */
[----:B------:R2:W5:Y:S01]  /*18c10*/  LDL.LU R230, [R1+0x9c] ;  /* 0x00009c0001e67983 */ /* 0x0005620000300800 */
[----:B------:R-:W-:Y:S02]  /*18c20*/  IMAD.MOV.U32 R159, RZ, RZ, R158 ;  /* 0x000000ffff9f7224 */ /* 0x000fe400078e009e */
[----:B------:R-:W-:Y:S02]  /*18c30*/  IMAD.MOV.U32 R158, RZ, RZ, R157 ;  /* 0x000000ffff9e7224 */ /* 0x000fe400078e009d */
[----:B------:R-:W-:Y:S02]  /*18c40*/  IMAD.MOV.U32 R157, RZ, RZ, R156 ;  /* 0x000000ffff9d7224 */ /* 0x000fe400078e009c */
[----:B------:R-:W-:Y:S02]  /*18c50*/  IMAD.MOV.U32 R156, RZ, RZ, R155 ;  /* 0x000000ffff9c7224 */ /* 0x000fe400078e009b */
[----:B-1----:R-:W-:Y:S02]  /*18c60*/  FFMA.FTZ R106, R232, c[0x0][0x23c], -R187 ;  /* 0x00008f00e86a7a23 */ /* 0x002fe400000108bb */
[----:B------:R1:W-:Y:S01]  /*18c70*/  MUFU.EX2 R232, R2 ;  /* 0x0000000200e87308 */ /* 0x0003e20000000800 */
[----:B------:R-:W-:Y:S02]  /*18c80*/  IMAD.MOV.U32 R155, RZ, RZ, R154 ;  /* 0x000000ffff9b7224 */ /* 0x000fe400078e009a */
[----:B------:R-:W-:Y:S02]  /*18c90*/  IMAD.MOV.U32 R154, RZ, RZ, R153 ;  /* 0x000000ffff9a7224 */ /* 0x000fe400078e0099 */
[----:B------:R-:W-:Y:S02]  /*18ca0*/  IMAD.MOV.U32 R153, RZ, RZ, R152 ;  /* 0x000000ffff997224 */ /* 0x000fe400078e0098 */
[----:B------:R-:W-:Y:S02]  /*18cb0*/  IMAD.MOV.U32 R152, RZ, RZ, R204 ;  /* 0x000000ffff987224 */ /* 0x000fe400078e00cc */
[----:B------:R-:W-:Y:S01]  /*18cc0*/  IMAD.MOV.U32 R204, RZ, RZ, R203 ;  /* 0x000000ffffcc7224 */ /* 0x000fe200078e00cb */
[----:B------:R2:W2:Y:S01]  /*18cd0*/  MUFU.EX2 R234, R106 ;  /* 0x0000006a00ea7308 */ /* 0x0004a20000000800 */
[----:B------:R-:W-:Y:S02]  /*18ce0*/  IMAD.MOV.U32 R203, RZ, RZ, R225 ;  /* 0x000000ffffcb7224 */ /* 0x000fe400078e00e1 */
[----:B------:R-:W-:Y:S01]  /*18cf0*/  IMAD.MOV.U32 R206, RZ, RZ, R159 ;  /* 0x000000ffffce7224 */ /* 0x000fe200078e009f */
[----:B------:R3:W5:Y:S01]  /*18d00*/  LDL.LU R225, [R1+0x98] ;  /* 0x0000980001e17983 */ /* 0x0007620000300800 */
[----:B------:R-:W-:Y:S02]  /*18d10*/  IMAD.MOV.U32 R159, RZ, RZ, R158 ;  /* 0x000000ffff9f7224 */ /* 0x000fe400078e009e */
[----:B------:R-:W-:Y:S02]  /*18d20*/  IMAD.MOV.U32 R158, RZ, RZ, R157 ;  /* 0x000000ffff9e7224 */ /* 0x000fe400078e009d */
[----:B------:R-:W-:Y:S02]  /*18d30*/  IMAD.MOV.U32 R157, RZ, RZ, R156 ;  /* 0x000000ffff9d7224 */ /* 0x000fe400078e009c */
[----:B------:R-:W-:Y:S02]  /*18d40*/  IMAD.MOV.U32 R156, RZ, RZ, R155 ;  /* 0x000000ffff9c7224 */ /* 0x000fe400078e009b */
[----:B------:R-:W-:Y:S02]  /*18d50*/  IMAD.MOV.U32 R155, RZ, RZ, R153 ;  /* 0x000000ffff9b7224 */ /* 0x000fe400078e0099 */
[----:B-1----:R-:W-:Y:S02]  /*18d60*/  FFMA.FTZ R2, R238, c[0x0][0x23c], -R185 ;  /* 0x00008f00ee027a23 */ /* 0x002fe400000108b9 */
[----:B------:R-:W-:Y:S02]  /*18d70*/  IMAD.MOV.U32 R153, RZ, RZ, R152 ;  /* 0x000000ffff997224 */ /* 0x000fe400078e0098 */
[----:B------:R1:W-:Y:S01]  /*18d80*/  MUFU.EX2 R231, R2 ;  /* 0x0000000200e77308 */ /* 0x0003e20000000800 */
[----:B------:R-:W-:Y:S02]  /*18d90*/  IMAD.MOV.U32 R152, RZ, RZ, R204 ;  /* 0x000000ffff987224 */ /* 0x000fe400078e00cc */
[----:B------:R-:W-:Y:S01]  /*18da0*/  IMAD.MOV.U32 R204, RZ, RZ, R203 ;  /* 0x000000ffffcc7224 */ /* 0x000fe200078e00cb */
[----:B--2---:R-:W-:Y:S01]  /*18db0*/  F2FP.BF16.PACK_AB R106, R164, R162 ;  /* 0x000000a2a46a723e */ /* 0x004fe200000010ff */
[----:B------:R-:W-:Y:S01]  /*18dc0*/  IMAD.MOV.U32 R203, RZ, RZ, R145 ;  /* 0x000000ffffcb7224 */ /* 0x000fe200078e0091 */
[----:B------:R-:W-:Y:S01]  /*18dd0*/  F2FP.BF16.PACK_AB R107, R234, R235 ;  /* 0x000000ebea6b723e */ /* 0x000fe200000010ff */
[----:B------:R-:W-:Y:S01]  /*18de0*/  IMAD.MOV.U32 R145, RZ, RZ, R226 ;  /* 0x000000ffff917224 */ /* 0x000fe200078e00e2 */
[----:B------:R-:W-:Y:S01]  /*18df0*/  LOP3.LUT R116, R116, R106, RZ, 0xc0, !PT ;  /* 0x0000006a74747212 */ /* 0x000fe200078ec0ff */
[----:B------:R2:W5:Y:S01]  /*18e00*/  LDL.LU R226, [R1+0x94] ;  /* 0x0000940001e27983 */ /* 0x0005620000300800 */
[----:B------:R-:W-:Y:S01]  /*18e10*/  F2FP.BF16.PACK_AB R106, R237, R240 ;  /* 0x000000f0ed6a723e */ /* 0x000fe200000010ff */
[----:B------:R-:W-:Y:S01]  /*18e20*/  IMAD.MOV.U32 R236, RZ, RZ, R170 ;  /* 0x000000ffffec7224 */ /* 0x000fe200078e00aa */
[----:B------:R-:W-:Y:S01]  /*18e30*/  LOP3.LUT R125, R125, R107, RZ, 0xc0, !PT ;  /* 0x0000006b7d7d7212 */ /* 0x000fe200078ec0ff */
[----:B------:R-:W-:Y:S01]  /*18e40*/  FFMA.FTZ R107, R244, c[0x0][0x23c], -R185 ;  /* 0x00008f00f46b7a23 */ /* 0x000fe200000108b9 */
[----:B------:R-:W-:Y:S01]  /*18e50*/  LOP3.LUT R124, R124, R106, RZ, 0xc0, !PT ;  /* 0x0000006a7c7c7212 */ /* 0x000fe200078ec0ff */
[-C--:B----4-:R-:W-:Y:S01]  /*18e60*/  HMMA.16816.F32.BF16 R4, R116, R120.reuse, R4 ;  /* 0x000000787404723c */ /* 0x090fe20000041804 */
[----:B------:R-:W-:Y:S01]  /*18e70*/  FFMA.FTZ R106, R241, c[0x0][0x23c], -R184 ;  /* 0x00008f00f16a7a23 */ /* 0x000fe200000108b8 */
[----:B------:R-:W-:Y:S01]  /*18e80*/  MUFU.EX2 R212, R107 ;  /* 0x0000006b00d47308 */ /* 0x000fe20000000800 */
[----:B------:R-:W-:Y:S02]  /*18e90*/  IMAD.MOV.U32 R241, RZ, RZ, R167 ;  /* 0x000000fffff17224 */ /* 0x000fe400078e00a7 */
[----:B------:R-:W-:Y:S02]  /*18ea0*/  IMAD.MOV.U32 R238, RZ, RZ, R169 ;  /* 0x000000ffffee7224 */ /* 0x000fe400078e00a9 */
[----:B------:R-:W-:Y:S01]  /*18eb0*/  IMAD.MOV.U32 R244, RZ, RZ, R165 ;  /* 0x000000fffff47224 */ /* 0x000fe200078e00a5 */
[C---:B------:R-:W-:Y:S01]  /*18ec0*/  HMMA.16816.F32.BF16 R8, R124.reuse, R120, R8 ;  /* 0x000000787c08723c */ /* 0x040fe20000041808 */
[--C-:B-1----:R-:W-:Y:S03]  /*18ed0*/  FFMA.FTZ R2, R239, c[0x0][0x23c], -R185.reuse ;  /* 0x00008f00ef027a23 */ /* 0x102fe600000108b9 */
[----:B------:R-:W-:Y:S01]  /*18ee0*/  MUFU.EX2 R213, R106 ;  /* 0x0000006a00d57308 */ /* 0x000fe20000000800 */
[----:B------:R-:W-:Y:S03]  /*18ef0*/  IMAD.MOV.U32 R239, RZ, RZ, R168 ;  /* 0x000000ffffef7224 */ /* 0x000fe600078e00a8 */
[-C--:B------:R-:W-:Y:S06]  /*18f00*/  HMMA.16816.F32.BF16 R12, R124, R122.reuse, R12 ;  /* 0x0000007a7c0c723c */ /* 0x080fec000004180c */
[----:B------:R1:W-:Y:S02]  /*18f10*/  MUFU.EX2 R215, R2 ;  /* 0x0000000200d77308 */ /* 0x0003e40000000800 */
[C---:B------:R-:W-:Y:S01]  /*18f20*/  HMMA.16816.F32.BF16 R16, R116.reuse, R122, R16 ;  /* 0x0000007a7410723c */ /* 0x040fe20000041810 */
[----:B------:R-:W4:Y:S07]  /*18f30*/  LDSM.16.MT88.4 R120, [R216+0xb400] ;  /* 0x00b40000d878783b */ /* 0x000f2e0000004200 */
[-C--:B------:R-:W-:Y:S08]  /*18f40*/  HMMA.16816.F32.BF16 R20, R116, R128.reuse, R20 ;  /* 0x000000807414723c */ /* 0x080ff00000041814 */
[C---:B------:R-:W-:Y:S01]  /*18f50*/  HMMA.16816.F32.BF16 R24, R124.reuse, R128, R24 ;  /* 0x000000807c18723c */ /* 0x040fe20000041818 */
[----:B-1----:R-:W-:Y:S07]  /*18f60*/  IMAD.U32 R2, RZ, RZ, UR33 ;  /* 0x00000021ff027e24 */ /* 0x002fee000f8e00ff */
[-C--:B------:R-:W-:Y:S01]  /*18f70*/  HMMA.16816.F32.BF16 R28, R124, R130.reuse, R28 ;  /* 0x000000827c1c723c */ /* 0x080fe2000004181c */
[----:B------:R-:W-:Y:S03]  /*18f80*/  LOP3.LUT R106, R201, UR4, R2, 0x96, !PT ;  /* 0x00000004c96a7c12 */ /* 0x000fe6000f8e9602 */
[----:B------:R-:W-:Y:S01]  /*18f90*/  FFMA.FTZ R2, R243, c[0x0][0x23c], -R184 ;  /* 0x00008f00f3027a23 */ /* 0x000fe200000108b8 */
[----:B------:R-:W-:Y:S01]  /*18fa0*/  UMOV UR4, UR29 ;  /* 0x0000001d00047c82 */ /* 0x000fe20008000000 */
[----:B------:R-:W-:Y:S02]  /*18fb0*/  IMAD.MOV.U32 R243, RZ, RZ, R166 ;  /* 0x000000fffff37224 */ /* 0x000fe400078e00a6 */
[C---:B------:R-:W-:Y:S01]  /*18fc0*/  HMMA.16816.F32.BF16 R32, R116.reuse, R130, R32 ;  /* 0x000000827420723c */ /* 0x040fe20000041820 */
[----:B------:R-:W-:Y:S01]  /*18fd0*/  IMAD.WIDE.U32 R128, R106, -0x326172a9, RZ ;  /* 0xcd9e8d576a807825 */ /* 0x000fe200078e00ff */
[----:B------:R1:W1:Y:S04]  /*18fe0*/  MUFU.EX2 R214, R2 ;  /* 0x0000000200d67308 */ /* 0x0002680000000800 */
[--C-:B------:R-:W-:Y:S02]  /*18ff0*/  LOP3.LUT R110, R195, UR14, R128.reuse, 0x96, !PT ;  /* 0x0000000ec36e7c12 */ /* 0x100fe4000f8e9680 */
[-C--:B------:R-:W-:Y:S01]  /*19000*/  HMMA.16816.F32.BF16 R36, R116, R132.reuse, R36 ;  /* 0x000000847424723c */ /* 0x080fe20000041824 */
[----:B------:R-:W-:Y:S03]  /*19010*/  LOP3.LUT R109, R193, UR14, R128, 0x96, !PT ;  /* 0x0000000ec16d7c12 */ /* 0x000fe6000f8e9680 */
[----:B------:R-:W-:Y:S01]  /*19020*/  IMAD.WIDE.U32 R110, R110, -0x2daee0ad, RZ ;  /* 0xd2511f536e6e7825 */ /* 0x000fe200078e00ff */
[----:B------:R-:W-:Y:S03]  /*19030*/  LOP3.LUT R106, R129, UR16, R174, 0x96, !PT ;  /* 0x00000010816a7c12 */ /* 0x000fe6000f8e96ae */
[C---:B------:R-:W-:Y:S04]  /*19040*/  HMMA.16816.F32.BF16 R40, R124.reuse, R132, R40 ;  /* 0x000000847c28723c */ /* 0x040fe80000041828 */
[----:B------:R-:W-:Y:S04]  /*19050*/  IMAD.WIDE.U32 R130, R106, -0x2daee0ad, RZ ;  /* 0xd2511f536a827825 */ /* 0x000fe800078e00ff */
[-C--:B------:R-:W-:Y:S01]  /*19060*/  HMMA.16816.F32.BF16 R44, R124, R134.reuse, R44 ;  /* 0x000000867c2c723c */ /* 0x080fe2000004182c */
[----:B------:R-:W-:Y:S03]  /*19070*/  IMAD.WIDE.U32 R106, R109, -0x2daee0ad, RZ ;  /* 0xd2511f536d6a7825 */ /* 0x000fe600078e00ff */
[----:B-1----:R-:W-:Y:S01]  /*19080*/  LOP3.LUT R2, R129, UR16, R188, 0x96, !PT ;  /* 0x0000001081027c12 */ /* 0x002fe2000f8e96bc */
[----:B------:R-:W-:Y:S02]  /*19090*/  FFMA.FTZ R129, R248, c[0x0][0x23c], -R185 ;  /* 0x00008f00f8817a23 */ /* 0x000fe400000108b9 */
[----:B------:R-:W-:Y:S01]  /*190a0*/  IMAD.MOV.U32 R248, RZ, RZ, R164 ;  /* 0x000000fffff87224 */ /* 0x000fe200078e00a4 */
[C---:B------:R-:W-:Y:S01]  /*190b0*/  HMMA.16816.F32.BF16 R48, R116.reuse, R134, R48 ;  /* 0x000000867430723c */ /* 0x040fe20000041830 */
[----:B------:R1:W-:Y:S07]  /*190c0*/  MUFU.EX2 R211, R129 ;  /* 0x0000008100d37308 */ /* 0x0003ee0000000800 */
[-C--:B---3--:R-:W-:Y:S08]  /*190d0*/  HMMA.16816.F32.BF16 R52, R116, R112.reuse, R52 ;  /* 0x000000707434723c */ /* 0x088ff00000041834 */
[C---:B------:R-:W-:Y:S07]  /*190e0*/  HMMA.16816.F32.BF16 R56, R124.reuse, R112, R56 ;  /* 0x000000707c38723c */ /* 0x040fee0000041838 */
[----:B------:R-:W-:Y:S01]  /*190f0*/  IMAD.WIDE.U32 R112, R2, -0x2daee0ad, RZ ;  /* 0xd2511f5302707825 */ /* 0x000fe200078e00ff */
[-C--:B------:R-:W-:Y:S01]  /*19100*/  HMMA.16816.F32.BF16 R60, R124, R114.reuse, R60 ;  /* 0x000000727c3c723c */ /* 0x080fe2000004183c */
[----:B------:R-:W-:Y:S03]  /*19110*/  LOP3.LUT R2, R107, UR11, R130, 0x96, !PT ;  /* 0x0000000b6b027c12 */ /* 0x000fe6000f8e9682 */
[----:B------:R-:W-:Y:S01]  /*19120*/  LOP3.LUT R128, R113, UR13, R172, 0x96, !PT ;  /* 0x0000000d71807c12 */ /* 0x000fe2000f8e96ac */
[----:B------:R-:W-:Y:S01]  /*19130*/  IMAD.MOV.U32 R172, RZ, RZ, R160 ;  /* 0x000000ffffac7224 */ /* 0x000fe200078e00a0 */
[----:B------:R-:W-:Y:S01]  /*19140*/  LOP3.LUT R111, R111, UR11, R112, 0x96, !PT ;  /* 0x0000000b6f6f7c12 */ /* 0x000fe2000f8e9670 */
[----:B------:R-:W-:Y:S01]  /*19150*/  IMAD.MOV.U32 R160, RZ, RZ, R206 ;  /* 0x000000ffffa07224 */ /* 0x000fe200078e00ce */
[C---:B------:R-:W-:Y:S01]  /*19160*/  HMMA.16816.F32.BF16 R64, R116.reuse, R114, R64 ;  /* 0x000000727440723c */ /* 0x040fe20000041840 */
[----:B------:R-:W-:Y:S01]  /*19170*/  IMAD.MOV.U32 R206, RZ, RZ, R159 ;  /* 0x000000ffffce7224 */ /* 0x000fe200078e009f */
[----:B------:R-:W3:Y:S02]  /*19180*/  LDSM.16.MT88.4 R112, [R218+0xb400] ;  /* 0x00b40000da70783b */ /* 0x000ee40000004200 */
[----:B------:R-:W-:Y:S01]  /*19190*/  IMAD.MOV.U32 R159, RZ, RZ, R158 ;  /* 0x000000ffff9f7224 */ /* 0x000fe200078e009e */
[----:B------:R-:W-:Y:S01]  /*191a0*/  LOP3.LUT R109, R131, UR13, R172, 0x96, !PT ;  /* 0x0000000d836d7c12 */ /* 0x000fe2000f8e96ac */
[----:B------:R-:W-:Y:S02]  /*191b0*/  IMAD.MOV.U32 R158, RZ, RZ, R157 ;  /* 0x000000ffff9e7224 */ /* 0x000fe400078e009d */
[-C--:B----4-:R-:W-:Y:S01]  /*191c0*/  HMMA.16816.F32.BF16 R68, R116, R120.reuse, R68 ;  /* 0x000000787444723c */ /* 0x090fe20000041844 */
[----:B------:R-:W-:Y:S03]  /*191d0*/  IMAD.MOV.U32 R157, RZ, RZ, R156 ;  /* 0x000000ffff9d7224 */ /* 0x000fe600078e009c */
[----:B------:R-:W-:Y:S02]  /*191e0*/  IMAD.MOV.U32 R156, RZ, RZ, R155 ;  /* 0x000000ffff9c7224 */ /* 0x000fe400078e009b */
[----:B------:R-:W-:Y:S02]  /*191f0*/  IMAD.MOV.U32 R155, RZ, RZ, R153 ;  /* 0x000000ffff9b7224 */ /* 0x000fe400078e0099 */
        /* <DEDUP_REMOVED lines=9> */
[----:B------:R-:W-:Y:S03]  /*19290*/  IMAD.MOV.U32 R143, RZ, RZ, R142 ;  /* 0x000000ffff8f7224 */ /* 0x000fe600078e008e */
[----:B------:R-:W-:Y:S02]  /*192a0*/  IMAD.MOV.U32 R142, RZ, RZ, R141 ;  /* 0x000000ffff8e7224 */ /* 0x000fe400078e008d */
[----:B------:R-:W-:Y:S02]  /*192b0*/  IMAD.MOV.U32 R141, RZ, RZ, R140 ;  /* 0x000000ffff8d7224 */ /* 0x000fe400078e008c */
[----:B------:R-:W-:Y:S01]  /*192c0*/  IMAD.MOV.U32 R140, RZ, RZ, R139 ;  /* 0x000000ffff8c7224 */ /* 0x000fe200078e008b */
[-C--:B---3--:R-:W-:Y:S03]  /*192d0*/  HMMA.16816.F32.BF16 R84, R116, R112.reuse, R84 ;  /* 0x000000707454723c */ /* 0x088fe60000041854 */
[----:B------:R-:W-:Y:S02]  /*192e0*/  IMAD.MOV.U32 R139, RZ, RZ, R138 ;  /* 0x000000ffff8b7224 */ /* 0x000fe400078e008a */
[----:B------:R-:W-:Y:S02]  /*192f0*/  IMAD.MOV.U32 R138, RZ, RZ, R137 ;  /* 0x000000ffff8a7224 */ /* 0x000fe400078e0089 */
[----:B------:R-:W-:Y:S01]  /*19300*/  IMAD.MOV.U32 R173, RZ, RZ, R139 ;  /* 0x000000ffffad7224 */ /* 0x000fe200078e008b */
[C---:B------:R-:W-:Y:S01]  /*19310*/  HMMA.16816.F32.BF16 R88, R124.reuse, R112, R88 ;  /* 0x000000707c58723c */ /* 0x040fe20000041858 */
[----:B------:R-:W-:Y:S03]  /*19320*/  IMAD.MOV.U32 R200, RZ, RZ, R156 ;  /* 0x000000ffffc87224 */ /* 0x000fe600078e009c */
[----:B------:R-:W-:Y:S02]  /*19330*/  IMAD.MOV.U32 R156, RZ, RZ, R138 ;  /* 0x000000ffff9c7224 */ /* 0x000fe400078e008a */
[----:B------:R-:W-:Y:S02]  /*19340*/  IMAD.WIDE.U32 R132, R128, -0x326172a9, RZ ;  /* 0xcd9e8d5780847825 */ /* 0x000fe400078e00ff */
[-C--:B------:R-:W-:Y:S01]  /*19350*/  HMMA.16816.F32.BF16 R92, R124, R114.reuse, R92 ;  /* 0x000000727c5c723c */ /* 0x080fe2000004185c */
[----:B------:R-:W-:Y:S03]  /*19360*/  LDSM.16.MT88.4 R124, [R218+0x9800] ;  /* 0x00980000da7c783b */ /* 0x000fe60000004200 */
[----:B------:R-:W-:Y:S01]  /*19370*/  IMAD.WIDE.U32 R138, R111, -0x326172a9, RZ ;  /* 0xcd9e8d576f8a7825 */ /* 0x000fe200078e00ff */
[----:B------:R-:W-:Y:S03]  /*19380*/  LOP3.LUT R128, R133, UR12, R194, 0x96, !PT ;  /* 0x0000000c85807c12 */ /* 0x000fe6000f8e96c2 */
[----:B------:R-:W-:Y:S01]  /*19390*/  HMMA.16816.F32.BF16 R96, R116, R114, R96 ;  /* 0x000000727460723c */ /* 0x000fe20000041860 */
[----:B------:R-:W-:Y:S01]  /*193a0*/  IMAD.MOV.U32 R175, RZ, RZ, R160 ;  /* 0x000000ffffaf7224 */ /* 0x000fe200078e00a0 */
[----:B------:R-:W-:Y:S02]  /*193b0*/  LDSM.16.MT88.4 R116, [R216+0xa800] ;  /* 0x00a80000d874783b */ /* 0x000fe40000004200 */
[----:B------:R-:W-:Y:S02]  /*193c0*/  IMAD.MOV.U32 R161, RZ, RZ, R141 ;  /* 0x000000ffffa17224 */ /* 0x000fe400078e008d */
[----:B------:R-:W-:Y:S02]  /*193d0*/  IMAD.MOV.U32 R160, RZ, RZ, R140 ;  /* 0x000000ffffa07224 */ /* 0x000fe400078e008c */
[----:B------:R-:W-:Y:S01]  /*193e0*/  IMAD.WIDE.U32 R140, R2, -0x326172a9, RZ ;  /* 0xcd9e8d57028c7825 */ /* 0x000fe200078e00ff */
[----:B------:R-:W-:Y:S03]  /*193f0*/  LOP3.LUT R2, R139, UR10, R132, 0x96, !PT ;  /* 0x0000000a8b027c12 */ /* 0x000fe6000f8e9684 */
[--C-:B------:R-:W-:Y:S02]  /*19400*/  FFMA.FTZ R107, R242, c[0x0][0x23c], -R186.reuse ;  /* 0x00008f00f26b7a23 */ /* 0x100fe400000108ba */
[----:B------:R-:W-:Y:S02]  /*19410*/  IMAD.WIDE.U32 R134, R2, -0x2daee0ad, RZ ;  /* 0xd2511f5302867825 */ /* 0x000fe400078e00ff */
[----:B------:R3:W-:Y:S02]  /*19420*/  MUFU.EX2 R210, R107 ;  /* 0x0000006b00d27308 */ /* 0x0007e40000000800 */
[----:B------:R-:W-:Y:S02]  /*19430*/  FFMA.FTZ R2, R245, c[0x0][0x23c], -R186 ;  /* 0x00008f00f5027a23 */ /* 0x000fe400000108ba */
[----:B------:R-:W-:Y:S04]  /*19440*/  IMAD.WIDE.U32 R130, R109, -0x326172a9, RZ ;  /* 0xcd9e8d576d827825 */ /* 0x000fe800078e00ff */
[----:B------:R-:W-:Y:S01]  /*19450*/  IMAD.MOV.U32 R137, RZ, RZ, R222 ;  /* 0x000000ffff897224 */ /* 0x000fe200078e00de */
[----:B------:R-:W-:Y:S01]  /*19460*/  LOP3.LUT R109, R131, UR12, R192, 0x96, !PT ;  /* 0x0000000c836d7c12 */ /* 0x000fe2000f8e96c0 */
[----:B------:R4:W2:Y:S01]  /*19470*/  MUFU.EX2 R209, R2 ;  /* 0x0000000200d17308 */ /* 0x0008a20000000800 */
[----:B------:R-:W-:Y:S01]  /*19480*/  IMAD.MOV.U32 R188, RZ, RZ, R159 ;  /* 0x000000ffffbc7224 */ /* 0x000fe200078e009f */
[----:B------:R2:W5:Y:S01]  /*19490*/  LDL.LU R222, [R1+0x90] ;  /* 0x0000900001de7983 */ /* 0x0005620000300800 */
[----:B------:R-:W-:Y:S02]  /*194a0*/  IMAD.MOV.U32 R159, RZ, RZ, R137 ;  /* 0x000000ffff9f7224 */ /* 0x000fe400078e0089 */
[----:B------:R-:W-:Y:S01]  /*194b0*/  IMAD.MOV.U32 R172, RZ, RZ, R204 ;  /* 0x000000ffffac7224 */ /* 0x000fe200078e00cc */
[----:B------:R2:W5:Y:S01]  /*194c0*/  LDL.LU R221, [R1+0x8c] ;  /* 0x00008c0001dd7983 */ /* 0x0005620000300800 */
[----:B------:R-:W-:Y:S02]  /*194d0*/  IMAD.MOV.U32 R204, RZ, RZ, R136 ;  /* 0x000000ffffcc7224 */ /* 0x000fe400078e0088 */
[----:B------:R-:W-:Y:S04]  /*194e0*/  IMAD.WIDE.U32 R120, R109, -0x2daee0ad, RZ ;  /* 0xd2511f536d787825 */ /* 0x000fe800078e00ff */
[----:B-1----:R-:W-:Y:S01]  /*194f0*/  IMAD.WIDE.U32 R128, R128, -0x2daee0ad, RZ ;  /* 0xd2511f5380807825 */ /* 0x002fe200078e00ff */
[----:B---3--:R-:W-:Y:S02]  /*19500*/  LOP3.LUT R107, R141, UR10, R130, 0x96, !PT ;  /* 0x0000000a8d6b7c12 */ /* 0x008fe4000f8e9682 */
[----:B------:R-:W-:Y:S01]  /*19510*/  LOP3.LUT R121, R121, UR9, R106, 0x96, !PT ;  /* 0x0000000979797c12 */ /* 0x000fe2000f8e966a */
[----:B------:R-:W-:Y:S01]  /*19520*/  IMAD.MOV.U32 R199, RZ, RZ, R153 ;  /* 0x000000ffffc77224 */ /* 0x000fe200078e0099 */
[----:B------:R-:W-:Y:S01]  /*19530*/  LOP3.LUT R111, R135, UR7, R128, 0x96, !PT ;  /* 0x00000007876f7c12 */ /* 0x000fe2000f8e9680 */
[----:B------:R-:W-:Y:S01]  /*19540*/  IMAD.WIDE.U32 R136, R107, -0x2daee0ad, RZ ;  /* 0xd2511f536b887825 */ /* 0x000fe200078e00ff */
[----:B------:R-:W-:Y:S03]  /*19550*/  LOP3.LUT R128, R129, UR9, R110, 0x96, !PT ;  /* 0x0000000981807c12 */ /* 0x000fe6000f8e966e */
[----:B------:R-:W-:Y:S01]  /*19560*/  IMAD.MOV.U32 R201, RZ, RZ, R157 ;  /* 0x000000ffffc97224 */ /* 0x000fe200078e009d */
[----:B------:R-:W-:Y:S01]  /*19570*/  LOP3.LUT R106, R137, UR7, R120, 0x96, !PT ;  /* 0x00000007896a7c12 */ /* 0x000fe2000f8e9678 */
[----:B----4-:R-:W-:Y:S02]  /*19580*/  FFMA.FTZ R2, R247, c[0x0][0x23c], -R187 ;  /* 0x00008f00f7027a23 */ /* 0x010fe400000108bb */
[----:B------:R-:W-:Y:S02]  /*19590*/  IMAD.MOV.U32 R157, RZ, RZ, R142 ;  /* 0x000000ffff9d7224 */ /* 0x000fe400078e008e */
[----:B------:R1:W-:Y:S01]  /*195a0*/  MUFU.EX2 R208, R2 ;  /* 0x0000000200d07308 */ /* 0x0003e20000000800 */
[----:B------:R-:W-:Y:S04]  /*195b0*/  IMAD.WIDE.U32 R106, R106, -0x326172a9, RZ ;  /* 0xcd9e8d576a6a7825 */ /* 0x000fe800078e00ff */
[----:B------:R-:W-:Y:S01]  /*195c0*/  IMAD.WIDE.U32 R110, R111, -0x326172a9, RZ ;  /* 0xcd9e8d576f6e7825 */ /* 0x000fe200078e00ff */
[--C-:B------:R-:W-:Y:S02]  /*195d0*/  SHF.R.U32.HI R123, RZ, 0x10, R106.reuse ;  /* 0x00000010ff7b7819 */ /* 0x100fe4000001166a */
[----:B------:R-:W-:Y:S01]  /*195e0*/  SHF.R.U32.HI R122, RZ, 0x18, R106 ;  /* 0x00000018ff7a7819 */ /* 0x000fe2000001166a */
[----:B------:R-:W-:Y:S01]  /*195f0*/  IMAD.MOV.U32 R189, RZ, RZ, R152 ;  /* 0x000000ffffbd7224 */ /* 0x000fe200078e0098 */
[----:B------:R-:W-:Y:S01]  /*19600*/  LOP3.LUT R130, R110, 0xff, RZ, 0xc0, !PT ;  /* 0x000000ff6e827812 */ /* 0x000fe200078ec0ff */
[----:B------:R-:W-:Y:S01]  /*19610*/  IMAD.MOV.U32 R152, RZ, RZ, R143 ;  /* 0x000000ffff987224 */ /* 0x000fe200078e008f */
[--C-:B------:R-:W-:Y:S01]  /*19620*/  SHF.R.U32.HI R129, RZ, 0x18, R110.reuse ;  /* 0x00000018ff817819 */ /* 0x100fe2000001166e */
[----:B------:R-:W-:Y:S01]  /*19630*/  IMAD.WIDE.U32 R142, R121, -0x326172a9, RZ ;  /* 0xcd9e8d57798e7825 */ /* 0x000fe200078e00ff */
[----:B------:R-:W-:Y:S02]  /*19640*/  LOP3.LUT R121, R106, 0xffff, RZ, 0xc0, !PT ;  /* 0x0000ffff6a797812 */ /* 0x000fe400078ec0ff */
[----:B------:R-:W-:Y:S01]  /*19650*/  LOP3.LUT R109, R110, 0xffff, RZ, 0xc0, !PT ;  /* 0x0000ffff6e6d7812 */ /* 0x000fe200078ec0ff */
[----:B------:R-:W-:Y:S01]  /*19660*/  IMAD.MOV.U32 R198, RZ, RZ, R145 ;  /* 0x000000ffffc67224 */ /* 0x000fe200078e0091 */
[----:B------:R-:W-:Y:S01]  /*19670*/  SHF.R.U32.HI R120, RZ, 0x10, R110 ;  /* 0x00000010ff787819 */ /* 0x000fe2000001166e */
[----:B------:R-:W-:Y:S02]  /*19680*/  IMAD.MOV.U32 R153, RZ, RZ, R144 ;  /* 0x000000ffff997224 */ /* 0x000fe400078e0090 */
[----:B------:R-:W-:Y:S01]  /*19690*/  IMAD.WIDE.U32 R144, R128, -0x326172a9, RZ ;  /* 0xcd9e8d5780907825 */ /* 0x000fe200078e00ff */
[----:B------:R-:W-:Y:S02]  /*196a0*/  LOP3.LUT R128, R106, 0xff, RZ, 0xc0, !PT ;  /* 0x000000ff6a807812 */ /* 0x000fe400078ec0ff */
[----:B------:R-:W-:Y:S01]  /*196b0*/  LOP3.LUT R106, R107, UR17, R142, 0x96, !PT ;  /* 0x000000116b6a7c12 */ /* 0x000fe2000f8e968e */
[----:B-1----:R-:W-:Y:S01]  /*196c0*/  FFMA.FTZ R2, R251, c[0x0][0x23c], -R187 ;  /* 0x00008f00fb027a23 */ /* 0x002fe200000108bb */
[----:B------:R-:W-:Y:S01]  /*196d0*/  SHF.R.U32.HI R107, RZ, 0x8, R121 ;  /* 0x00000008ff6b7819 */ /* 0x000fe20000011679 */
[----:B------:R-:W-:Y:S01]  /*196e0*/  IMAD.MOV.U32 R190, RZ, RZ, R198 ;  /* 0x000000ffffbe7224 */ /* 0x000fe200078e00c6 */
[----:B------:R-:W-:Y:S01]  /*196f0*/  LOP3.LUT R110, R111, UR17, R144, 0x96, !PT ;  /* 0x000000116f6e7c12 */ /* 0x000fe2000f8e9690 */
[----:B------:R1:W3:Y:S01]  /*19700*/  MUFU.EX2 R207, R2 ;  /* 0x0000000200cf7308 */ /* 0x0002e20000000800 */
[----:B------:R-:W-:Y:S01]  /*19710*/  PRMT R132, R128, 0x5410, R107 ;  /* 0x0000541080847816 */ /* 0x000fe2000000006b */
[----:B------:R-:W-:Y:S01]  /*19720*/  IMAD.MOV.U32 R174, RZ, RZ, R206 ;  /* 0x000000ffffae7224 */ /* 0x000fe200078e00ce */
[----:B------:R-:W-:Y:S01]  /*19730*/  SHF.R.U32.HI R111, RZ, 0x8, R109 ;  /* 0x00000008ff6f7819 */ /* 0x000fe2000001166d */
[----:B------:R-:W-:Y:S01]  /*19740*/  IMAD.MOV.U32 R198, RZ, RZ, R200 ;  /* 0x000000ffffc67224 */ /* 0x000fe200078e00c8 */
[----:B------:R-:W-:Y:S01]  /*19750*/  LOP3.LUT R109, R120, 0xff, RZ, 0xc0, !PT ;  /* 0x000000ff786d7812 */ /* 0x000fe200078ec0ff */
[----:B------:R-:W-:Y:S01]  /*19760*/  FFMA.FTZ R120, R252, c[0x0][0x23c], -R186 ;  /* 0x00008f00fc787a23 */ /* 0x000fe200000108ba */
[C---:B------:R-:W-:Y:S01]  /*19770*/  LOP3.LUT R107, R110.reuse, 0xffff, RZ, 0xc0, !PT ;  /* 0x0000ffff6e6b7812 */ /* 0x040fe200078ec0ff */
[----:B------:R-:W-:Y:S01]  /*19780*/  IMAD.MOV.U32 R200, RZ, RZ, R201 ;  /* 0x000000ffffc87224 */ /* 0x000fe200078e00c9 */
[----:B------:R-:W-:Y:S01]  /*19790*/  LOP3.LUT R113, R110, 0xff, RZ, 0xc0, !PT ;  /* 0x000000ff6e717812 */ /* 0x000fe200078ec0ff */
[----:B------:R4:W-:Y:S01]  /*197a0*/  MUFU.EX2 R206, R120 ;  /* 0x0000007800ce7308 */ /* 0x0009e20000000800 */
[----:B------:R-:W-:Y:S01]  /*197b0*/  SHF.R.U32.HI R112, RZ, 0x18, R110 ;  /* 0x00000018ff707819 */ /* 0x000fe2000001166e */
[----:B------:R-:W-:Y:S01]  /*197c0*/  IMAD.MOV.U32 R201, RZ, RZ, R175 ;  /* 0x000000ffffc97224 */ /* 0x000fe200078e00af */
[----:B------:R-:W-:Y:S01]  /*197d0*/  PRMT R121, R130, 0x5410, R111 ;  /* 0x0000541082797816 */ /* 0x000fe2000000006f */
[----:B------:R-:W-:Y:S01]  /*197e0*/  IMAD.MOV.U32 R175, RZ, RZ, R220 ;  /* 0x000000ffffaf7224 */ /* 0x000fe200078e00dc */
[----:B------:R-:W-:Y:S01]  /*197f0*/  LOP3.LUT R111, R106, 0xff, RZ, 0xc0, !PT ;  /* 0x000000ff6a6f7812 */ /* 0x000fe200078ec0ff */
[--C-:B------:R-:W-:Y:S01]  /*19800*/  HSET2.LE.AND R114, R132, R171.reuse, PT ;  /* 0x000000ab84727233 */ /* 0x100fe20003803000 */
[----:B------:R2:W5:Y:S01]  /*19810*/  LDL.LU R220, [R1+0x88] ;  /* 0x0000880001dc7983 */ /* 0x0005620000300800 */
[----:B------:R-:W-:Y:S02]  /*19820*/  IMAD.MOV.U32 R252, RZ, RZ, R155 ;  /* 0x000000fffffc7224 */ /* 0x000fe400078e009b */
[----:B------:R-:W-:Y:S02]  /*19830*/  IMAD.MOV.U32 R242, RZ, RZ, R163 ;  /* 0x000000fffff27224 */ /* 0x000fe400078e00a3 */
[----:B------:R-:W-:Y:S01]  /*19840*/  IMAD.MOV.U32 R245, RZ, RZ, R162 ;  /* 0x000000fffff57224 */ /* 0x000fe200078e00a2 */
[----:B-1----:R-:W-:Y:S02]  /*19850*/  LOP3.LUT R2, R123, 0xff, RZ, 0xc0, !PT ;  /* 0x000000ff7b027812 */ /* 0x002fe400078ec0ff */
[----:B------:R-:W-:Y:S02]  /*19860*/  PRMT R123, R109, 0x5410, R129 ;  /* 0x000054106d7b7816 */ /* 0x000fe40000000081 */
[----:B------:R-:W-:Y:S01]  /*19870*/  PRMT R133, R2, 0x5410, R122 ;  /* 0x0000541002857816 */ /* 0x000fe2000000007a */
[----:B------:R-:W-:Y:S01]  /*19880*/  FFMA.FTZ R2, R191, c[0x0][0x23c], -R186 ;  /* 0x00008f00bf027a23 */ /* 0x000fe200000108ba */
[----:B------:R-:W-:Y:S01]  /*19890*/  SHF.R.U32.HI R109, RZ, 0x10, R110 ;  /* 0x00000010ff6d7819 */ /* 0x000fe2000001166e */
[----:B------:R-:W-:Y:S01]  /*198a0*/  IMAD.MOV.U32 R191, RZ, RZ, R199 ;  /* 0x000000ffffbf7224 */ /* 0x000fe200078e00c7 */
[----:B------:R-:W-:Y:S01]  /*198b0*/  SHF.R.U32.HI R110, RZ, 0x8, R107 ;  /* 0x00000008ff6e7819 */ /* 0x000fe2000001166b */
[----:B------:R-:W-:Y:S01]  /*198c0*/  IMAD.MOV.U32 R199, RZ, RZ, R188 ;  /* 0x000000ffffc77224 */ /* 0x000fe200078e00bc */
[----:B------:R-:W-:Y:S01]  /*198d0*/  LOP3.LUT R109, R109, 0xff, RZ, 0xc0, !PT ;  /* 0x000000ff6d6d7812 */ /* 0x000fe200078ec0ff */
[----:B------:R-:W-:Y:S01]  /*198e0*/  IMAD.MOV.U32 R188, RZ, RZ, R205 ;  /* 0x000000ffffbc7224 */ /* 0x000fe200078e00cd */
[----:B------:R-:W-:Y:S01]  /*198f0*/  PRMT R110, R113, 0x5410, R110 ;  /* 0x00005410716e7816 */ /* 0x000fe2000000006e */
[----:B------:R1:W-:Y:S01]  /*19900*/  MUFU.EX2 R205, R2 ;  /* 0x0000000200cd7308 */ /* 0x0003e20000000800 */
[----:B------:R-:W-:Y:S01]  /*19910*/  FFMA.FTZ R107, R190, c[0x0][0x23c], -R187 ;  /* 0x00008f00be6b7a23 */ /* 0x000fe200000108bb */
[----:B------:R-:W-:Y:S01]  /*19920*/  PRMT R112, R109, 0x5410, R112 ;  /* 0x000054106d707816 */ /* 0x000fe20000000070 */
[----:B------:R-:W-:Y:S01]  /*19930*/  IMAD.MOV.U32 R197, RZ, RZ, R199 ;  /* 0x000000ffffc57224 */ /* 0x000fe200078e00c7 */
[----:B------:R-:W-:Y:S01]  /*19940*/  SHF.R.U32.HI R109, RZ, 0x18, R106 ;  /* 0x00000018ff6d7819 */ /* 0x000fe2000001166a */
[----:B------:R-:W-:Y:S01]  /*19950*/  IMAD.MOV.U32 R199, RZ, RZ, R188 ;  /* 0x000000ffffc77224 */ /* 0x000fe200078e00bc */
[--C-:B------:R-:W-:Y:S01]  /*19960*/  HSET2.LE.AND R122, R121, R171.reuse, PT ;  /* 0x000000ab797a7233 */ /* 0x100fe20003803000 */
[----:B------:R-:W-:Y:S01]  /*19970*/  IMAD.MOV.U32 R188, RZ, RZ, R204 ;  /* 0x000000ffffbc7224 */ /* 0x000fe200078e00cc */
[--C-:B----4-:R-:W-:Y:S01]  /*19980*/  HSET2.LE.AND R120, R110, R171.reuse, PT ;  /* 0x000000ab6e787233 */ /* 0x110fe20003803000 */
[----:B------:R-:W-:Y:S01]  /*19990*/  IMAD.MOV.U32 R190, RZ, RZ, R191 ;  /* 0x000000ffffbe7224 */ /* 0x000fe200078e00bf */
[----:B------:R4:W-:Y:S01]  /*199a0*/  MUFU.EX2 R204, R107 ;  /* 0x0000006b00cc7308 */ /* 0x0009e20000000800 */
[----:B------:R-:W-:Y:S01]  /*199b0*/  IMAD.MOV.U32 R191, RZ, RZ, R175 ;  /* 0x000000ffffbf7224 */ /* 0x000fe200078e00af */
[----:B------:R-:W3:Y:S01]  /*199c0*/  LDSM.16.MT88.4 R128, [R216+0x9800] ;  /* 0x00980000d880783b */ /* 0x000ee20000004200 */
[--C-:B------:R-:W-:Y:S01]  /*199d0*/  HSET2.LE.AND R123, R123, R171.reuse, PT ;  /* 0x000000ab7b7b7233 */ /* 0x100fe20003803000 */
[----:B------:R-:W-:Y:S01]  /*199e0*/  IMAD.MOV.U32 R175, RZ, RZ, R219 ;  /* 0x000000ffffaf7224 */ /* 0x000fe200078e00db */
[--C-:B------:R-:W-:Y:S01]  /*199f0*/  HSET2.LE.AND R121, R112, R171.reuse, PT ;  /* 0x000000ab70797233 */ /* 0x100fe20003803000 */
[----:B------:R-:W-:Y:S01]  /*19a00*/  LOP3.LUT R110, R143, UR8, R140, 0x96, !PT ;  /* 0x000000088f6e7c12 */ /* 0x000fe2000f8e968c */
[--C-:B------:R-:W-:Y:S03]  /*19a10*/  HSET2.LE.AND R115, R133, R171.reuse, PT ;  /* 0x000000ab85737233 */ /* 0x100fe60003803000 */
[----:B------:R2:W5:Y:S01]  /*19a20*/  LDL.LU R219, [R1+0x84] ;  /* 0x0000840001db7983 */ /* 0x0005620000300800 */
[----:B-1----:R-:W-:Y:S03]  /*19a30*/  LOP3.LUT R2, R106, 0xffff, RZ, 0xc0, !PT ;  /* 0x0000ffff6a027812 */ /* 0x002fe600078ec0ff */
[----:B------:R1:W5:Y:S01]  /*19a40*/  LDL.LU R217, [R1+0x80] ;  /* 0x0000800001d97983 */ /* 0x0003620000300800 */
[----:B------:R-:W-:Y:S03]  /*19a50*/  SHF.R.U32.HI R2, RZ, 0x8, R2 ;  /* 0x00000008ff027819 */ /* 0x000fe60000011602 */
[----:B------:R-:W-:Y:S01]  /*19a60*/  LDSM.16.MT88.4 R140, [R218+0x9c00] ;  /* 0x009c0000da8c783b */ /* 0x000fe20000004200 */
[----:B------:R-:W-:Y:S02]  /*19a70*/  PRMT R111, R111, 0x5410, R2 ;  /* 0x000054106f6f7816 */ /* 0x000fe40000000002 */
[----:B------:R-:W-:Y:S01]  /*19a80*/  SHF.R.U32.HI R2, RZ, 0x10, R106 ;  /* 0x00000010ff027819 */ /* 0x000fe2000001166a */
[----:B------:R-:W-:Y:S02]  /*19a90*/  FFMA.FTZ R106, R197, c[0x0][0x23c], -R187 ;  /* 0x00008f00c56a7a23 */ /* 0x000fe400000108bb */
[----:B------:R-:W-:Y:S01]  /*19aa0*/  IMAD.MOV.U32 R197, RZ, RZ, R189 ;  /* 0x000000ffffc57224 */ /* 0x000fe200078e00bd */
[----:B----4-:R-:W-:Y:S01]  /*19ab0*/  LOP3.LUT R107, R2, 0xff, RZ, 0xc0, !PT ;  /* 0x000000ff026b7812 */ /* 0x010fe200078ec0ff */
[----:B------:R-:W-:Y:S01]  /*19ac0*/  IMAD.MOV.U32 R189, RZ, RZ, R172 ;  /* 0x000000ffffbd7224 */ /* 0x000fe200078e00ac */
[----:B------:R-:W-:Y:S01]  /*19ad0*/  F2FP.BF16.PACK_AB R2, R232, R233 ;  /* 0x000000e9e802723e */ /* 0x000fe200000010ff */
[----:B------:R-:W-:Y:S01]  /*19ae0*/  IMAD.MOV.U32 R172, RZ, RZ, R203 ;  /* 0x000000ffffac7224 */ /* 0x000fe200078e00cb */
[----:B------:R-:W-:Y:S01]  /*19af0*/  PRMT R109, R107, 0x5410, R109 ;  /* 0x000054106b6d7816 */ /* 0x000fe2000000006d */
[----:B------:R4:W1:Y:S01]  /*19b00*/  MUFU.EX2 R203, R106 ;  /* 0x0000006a00cb7308 */ /* 0x0008620000000800 */
[----:B------:R-:W-:Y:S01]  /*19b10*/  LOP3.LUT R122, R122, R2, RZ, 0xc0, !PT ;  /* 0x000000027a7a7212 */ /* 0x000fe200078ec0ff */
[--C-:B------:R-:W-:Y:S01]  /*19b20*/  HSET2.LE.AND R112, R111, R171.reuse, PT ;  /* 0x000000ab6f707233 */ /* 0x100fe20003803000 */
[----:B------:R-:W-:Y:S01]  /*19b30*/  F2FP.BF16.PACK_AB R2, R214, R213 ;  /* 0x000000d5d602723e */ /* 0x000fe200000010ff */
[--C-:B------:R-:W-:Y:S01]  /*19b40*/  HSET2.LE.AND R113, R109, R171.reuse, PT ;  /* 0x000000ab6d717233 */ /* 0x100fe20003803000 */
[----:B--2---:R-:W-:Y:S01]  /*19b50*/  F2FP.BF16.PACK_AB R107, R209, R210 ;  /* 0x000000d2d16b723e */ /* 0x004fe200000010ff */
[----:B------:R-:W-:Y:S01]  /*19b60*/  IMAD.WIDE.U32 R110, R110, -0x2daee0ad, RZ ;  /* 0xd2511f536e6e7825 */ /* 0x000fe200078e00ff */
[----:B------:R-:W-:Y:S02]  /*19b70*/  LOP3.LUT R120, R120, R2, RZ, 0xc0, !PT ;  /* 0x0000000278787212 */ /* 0x000fe400078ec0ff */
[----:B---3--:R-:W-:Y:S02]  /*19b80*/  F2FP.BF16.PACK_AB R2, R207, R208 ;  /* 0x000000d0cf02723e */ /* 0x008fe400000010ff */
[----:B------:R-:W-:Y:S02]  /*19b90*/  LOP3.LUT R112, R112, R107, RZ, 0xc0, !PT ;  /* 0x0000006b70707212 */ /* 0x000fe400078ec0ff */
[----:B------:R-:W-:Y:S01]  /*19ba0*/  LOP3.LUT R113, R113, R2, RZ, 0xc0, !PT ;  /* 0x0000000271717212 */ /* 0x000fe200078ec0ff */
[----:B------:R-:W-:Y:S01]  /*19bb0*/  FFMA.FTZ R2, R196, c[0x0][0x23c], -R184 ;  /* 0x00008f00c4027a23 */ /* 0x000fe200000108b8 */
[----:B------:R-:W-:Y:S01]  /*19bc0*/  LOP3.LUT R132, R110, 0xff, RZ, 0xc0, !PT ;  /* 0x000000ff6e847812 */ /* 0x000fe200078ec0ff */
[----:B------:R-:W-:Y:S02]  /*19bd0*/  IMAD.MOV.U32 R196, RZ, RZ, R197 ;  /* 0x000000ffffc47224 */ /* 0x000fe400078e00c5 */
[----:B------:R-:W-:Y:S02]  /*19be0*/  IMAD.MOV.U32 R197, RZ, RZ, R190 ;  /* 0x000000ffffc57224 */ /* 0x000fe400078e00be */
[----:B------:R-:W-:Y:S02]  /*19bf0*/  IMAD.MOV.U32 R190, RZ, RZ, R191 ;  /* 0x000000ffffbe7224 */ /* 0x000fe400078e00bf */
[----:B------:R-:W-:Y:S02]  /*19c00*/  IMAD.MOV.U32 R191, RZ, RZ, R199 ;  /* 0x000000ffffbf7224 */ /* 0x000fe400078e00c7 */
[----:B------:R-:W-:Y:S01]  /*19c10*/  IMAD.MOV.U32 R199, RZ, RZ, R201 ;  /* 0x000000ffffc77224 */ /* 0x000fe200078e00c9 */
[----:B----4-:R-:W-:Y:S01]  /*19c20*/  F2FP.BF16.PACK_AB R106, R215, R231 ;  /* 0x000000e7d76a723e */ /* 0x010fe200000010ff */
[----:B------:R-:W-:Y:S01]  /*19c30*/  IMAD.MOV.U32 R201, RZ, RZ, R174 ;  /* 0x000000ffffc97224 */ /* 0x000fe200078e00ae */
[----:B-1----:R-:W-:Y:S01]  /*19c40*/  F2FP.BF16.PACK_AB R107, R203, R204 ;  /* 0x000000cccb6b723e */ /* 0x002fe200000010ff */
[----:B------:R-:W-:Y:S01]  /*19c50*/  IMAD.MOV.U32 R174, RZ, RZ, R149 ;  /* 0x000000ffffae7224 */ /* 0x000fe200078e0095 */
[----:B------:R-:W-:Y:S01]  /*19c60*/  LOP3.LUT R123, R123, R106, RZ, 0xc0, !PT ;  /* 0x0000006a7b7b7212 */ /* 0x000fe200078ec0ff */
[----:B------:R-:W-:Y:S01]  /*19c70*/  IMAD.MOV.U32 R149, RZ, RZ, R202 ;  /* 0x000000ffff957224 */ /* 0x000fe200078e00ca */
[----:B------:R-:W-:Y:S01]  /*19c80*/  F2FP.BF16.PACK_AB R106, R211, R212 ;  /* 0x000000d4d36a723e */ /* 0x000fe200000010ff */
[----:B------:R1:W-:Y:S01]  /*19c90*/  MUFU.EX2 R202, R2 ;  /* 0x0000000200ca7308 */ /* 0x0003e20000000800 */
[----:B------:R-:W-:Y:S02]  /*19ca0*/  LOP3.LUT R115, R115, R107, RZ, 0xc0, !PT ;  /* 0x0000006b73737212 */ /* 0x000fe400078ec0ff */
[----:B------:R-:W-:Y:S02]  /*19cb0*/  LOP3.LUT R121, R121, R106, RZ, 0xc0, !PT ;  /* 0x0000006a79797212 */ /* 0x000fe400078ec0ff */
[----:B------:R-:W-:Y:S04]  /*19cc0*/  F2FP.BF16.PACK_AB R106, R205, R206 ;  /* 0x000000cecd6a723e */ /* 0x000fe800000010ff */
[----:B------:R-:W-:Y:S01]  /*19cd0*/  LOP3.LUT R114, R114, R106, RZ, 0xc0, !PT ;  /* 0x0000006a72727212 */ /* 0x000fe200078ec0ff */
[-C--:B------:R-:W-:Y:S01]  /*19ce0*/  HMMA.16816.F32.BF16 R4, R120, R128.reuse, R4 ;  /* 0x000000807804723c */ /* 0x080fe20000041804 */
[----:B------:R-:W-:Y:S05]  /*19cf0*/  LOP3.LUT R106, R145, UR8, R138, 0x96, !PT ;  /* 0x00000008916a7c12 */ /* 0x000fea000f8e968a */
[----:B------:R-:W-:Y:S02]  /*19d00*/  IMAD.WIDE.U32 R106, R106, -0x2daee0ad, RZ ;  /* 0xd2511f536a6a7825 */ /* 0x000fe400078e00ff */
[C---:B------:R-:W-:Y:S04]  /*19d10*/  HMMA.16816.F32.BF16 R8, R112.reuse, R128, R8 ;  /* 0x000000807008723c */ /* 0x040fe80000041808 */
[----:B------:R-:W-:Y:S01]  /*19d20*/  LOP3.LUT R109, R107, UR18, R134, 0x96, !PT ;  /* 0x000000126b6d7c12 */ /* 0x000fe2000f8e9686 */
[----:B-1----:R-:W-:Y:S01]  /*19d30*/  FFMA.FTZ R2, R196, c[0x0][0x23c], -R184 ;  /* 0x00008f00c4027a23 */ /* 0x002fe200000108b8 */
[----:B------:R-:W-:Y:S02]  /*19d40*/  LOP3.LUT R107, R106, 0xffff, RZ, 0xc0, !PT ;  /* 0x0000ffff6a6b7812 */ /* 0x000fe400078ec0ff */
[-C--:B------:R-:W-:Y:S01]  /*19d50*/  HMMA.16816.F32.BF16 R12, R112, R130.reuse, R12 ;  /* 0x00000082700c723c */ /* 0x080fe2000004180c */
[----:B------:R-:W-:Y:S03]  /*19d60*/  IMAD.MOV.U32 R196, RZ, RZ, R197 ;  /* 0x000000ffffc47224 */ /* 0x000fe600078e00c5 */
[----:B------:R-:W-:Y:S01]  /*19d70*/  IMAD.MOV.U32 R197, RZ, RZ, R190 ;  /* 0x000000ffffc57224 */ /* 0x000fe200078e00be */
[----:B------:R-:W-:Y:S01]  /*19d80*/  SHF.R.U32.HI R133, RZ, 0x18, R106 ;  /* 0x00000018ff857819 */ /* 0x000fe2000001166a */
[----:B------:R-:W-:Y:S01]  /*19d90*/  IMAD.MOV.U32 R190, RZ, RZ, R191 ;  /* 0x000000ffffbe7224 */ /* 0x000fe200078e00bf */
[----:B------:R-:W-:Y:S01]  /*19da0*/  SHF.R.U32.HI R107, RZ, 0x8, R107 ;  /* 0x00000008ff6b7819 */ /* 0x000fe2000001166b */
[C---:B------:R-:W-:Y:S01]  /*19db0*/  HMMA.16816.F32.BF16 R16, R120.reuse, R130, R16 ;  /* 0x000000827810723c */ /* 0x040fe20000041810 */
[----:B------:R-:W-:Y:S01]  /*19dc0*/  IMAD.MOV.U32 R191, RZ, RZ, R199 ;  /* 0x000000ffffbf7224 */ /* 0x000fe200078e00c7 */
[----:B------:R-:W1:Y:S02]  /*19dd0*/  LDSM.16.MT88.4 R128, [R218+0xa800] ;  /* 0x00a80000da80783b */ /* 0x000e640000004200 */
[----:B------:R-:W-:Y:S02]  /*19de0*/  IMAD.MOV.U32 R199, RZ, RZ, R201 ;  /* 0x000000ffffc77224 */ /* 0x000fe400078e00c9 */
[----:B------:R2:W3:Y:S02]  /*19df0*/  MUFU.EX2 R201, R2 ;  /* 0x0000000200c97308 */ /* 0x0004e40000000800 */
[-C--:B------:R-:W-:Y:S08]  /*19e00*/  HMMA.16816.F32.BF16 R20, R120, R124.reuse, R20 ;  /* 0x0000007c7814723c */ /* 0x080ff00000041814 */
[C---:B------:R-:W-:Y:S08]  /*19e10*/  HMMA.16816.F32.BF16 R24, R112.reuse, R124, R24 ;  /* 0x0000007c7018723c */ /* 0x040ff00000041818 */
[-C--:B------:R-:W-:Y:S01]  /*19e20*/  HMMA.16816.F32.BF16 R28, R112, R126.reuse, R28 ;  /* 0x0000007e701c723c */ /* 0x080fe2000004181c */
[--C-:B--2---:R-:W-:Y:S07]  /*19e30*/  FFMA.FTZ R2, R196, c[0x0][0x23c], -R185.reuse ;  /* 0x00008f00c4027a23 */ /* 0x104fee00000108b9 */
[C---:B------:R-:W-:Y:S01]  /*19e40*/  HMMA.16816.F32.BF16 R32, R120.reuse, R126, R32 ;  /* 0x0000007e7820723c */ /* 0x040fe20000041820 */
[----:B------:R-:W-:Y:S01]  /*19e50*/  IMAD.MOV.U32 R196, RZ, RZ, R198 ;  /* 0x000000ffffc47224 */ /* 0x000fe200078e00c6 */
[----:B------:R-:W2:Y:S02]  /*19e60*/  LDSM.16.MT88.4 R124, [R216+0xb800] ;  /* 0x00b80000d87c783b */ /* 0x000ea40000004200 */
[----:B------:R-:W-:Y:S02]  /*19e70*/  IMAD.MOV.U32 R198, RZ, RZ, R200 ;  /* 0x000000ffffc67224 */ /* 0x000fe400078e00c8 */
[----:B------:R4:W-:Y:S02]  /*19e80*/  MUFU.EX2 R200, R2 ;  /* 0x0000000200c87308 */ /* 0x0009e40000000800 */
[-C--:B------:R-:W-:Y:S08]  /*19e90*/  HMMA.16816.F32.BF16 R36, R120, R116.reuse, R36 ;  /* 0x000000747824723c */ /* 0x080ff00000041824 */
[C---:B------:R-:W-:Y:S08]  /*19ea0*/  HMMA.16816.F32.BF16 R40, R112.reuse, R116, R40 ;  /* 0x000000747028723c */ /* 0x040ff00000041828 */
[-C--:B------:R-:W-:Y:S01]  /*19eb0*/  HMMA.16816.F32.BF16 R44, R112, R118.reuse, R44 ;  /* 0x00000076702c723c */ /* 0x080fe2000004182c */
[----:B----4-:R-:W-:Y:S07]  /*19ec0*/  FFMA.FTZ R2, R197, c[0x0][0x23c], -R185 ;  /* 0x00008f00c5027a23 */ /* 0x010fee00000108b9 */
[C---:B------:R-:W-:Y:S01]  /*19ed0*/  HMMA.16816.F32.BF16 R48, R120.reuse, R118, R48 ;  /* 0x000000767830723c */ /* 0x040fe20000041830 */
[----:B------:R-:W-:Y:S01]  /*19ee0*/  IMAD.MOV.U32 R197, RZ, RZ, R190 ;  /* 0x000000ffffc57224 */ /* 0x000fe200078e00be */
[----:B------:R-:W4:Y:S02]  /*19ef0*/  LDSM.16.MT88.4 R116, [R218+0xb800] ;  /* 0x00b80000da74783b */ /* 0x000f240000004200 */
[----:B------:R-:W-:Y:S02]  /*19f00*/  IMAD.MOV.U32 R190, RZ, RZ, R191 ;  /* 0x000000ffffbe7224 */ /* 0x000fe400078e00bf */
[----:B------:R-:W-:Y:S02]  /*19f10*/  IMAD.MOV.U32 R191, RZ, RZ, R199 ;  /* 0x000000ffffbf7224 */ /* 0x000fe400078e00c7 */
[-C--:B-1----:R-:W-:Y:S01]  /*19f20*/  HMMA.16816.F32.BF16 R52, R120, R128.reuse, R52 ;  /* 0x000000807834723c */ /* 0x082fe20000041834 */
[----:B------:R1:W-:Y:S07]  /*19f30*/  MUFU.EX2 R199, R2 ;  /* 0x0000000200c77308 */ /* 0x0003ee0000000800 */
[C---:B------:R-:W-:Y:S07]  /*19f40*/  HMMA.16816.F32.BF16 R56, R112.reuse, R128, R56 ;  /* 0x000000807038723c */ /* 0x040fee0000041838 */
[----:B------:R-:W-:Y:S01]  /*19f50*/  LOP3.LUT R128, R106, 0xff, RZ, 0xc0, !PT ;  /* 0x000000ff6a807812 */ /* 0x000fe200078ec0ff */
[-C--:B------:R-:W-:Y:S01]  /*19f60*/  HMMA.16816.F32.BF16 R60, R112, R130.reuse, R60 ;  /* 0x00000082703c723c */ /* 0x080fe2000004183c */
[----:B------:R-:W-:Y:S03]  /*19f70*/  SHF.R.U32.HI R129, RZ, 0x10, R110 ;  /* 0x00000010ff817819 */ /* 0x000fe6000001166e */
[----:B------:R-:W-:Y:S02]  /*19f80*/  PRMT R134, R128, 0x5410, R107 ;  /* 0x0000541080867816 */ /* 0x000fe4000000006b */
[----:B------:R-:W-:Y:S02]  /*19f90*/  SHF.R.U32.HI R107, RZ, 0x10, R109 ;  /* 0x00000010ff6b7819 */ /* 0x000fe4000001166d */
[C---:B------:R-:W-:Y:S01]  /*19fa0*/  HMMA.16816.F32.BF16 R64, R120.reuse, R130, R64 ;  /* 0x000000827840723c */ /* 0x040fe20000041840 */
[----:B-1----:R-:W-:Y:S03]  /*19fb0*/  FFMA.FTZ R2, R196, c[0x0][0x23c], -R184 ;  /* 0x00008f00c4027a23 */ /* 0x002fe600000108b8 */
[----:B------:R-:W-:Y:S01]  /*19fc0*/  IMAD.MOV.U32 R196, RZ, RZ, R198 ;  /* 0x000000ffffc47224 */ /* 0x000fe200078e00c6 */
[----:B------:R-:W-:Y:S01]  /*19fd0*/  LOP3.LUT R107, R107, 0xff, RZ, 0xc0, !PT ;  /* 0x000000ff6b6b7812 */ /* 0x000fe200078ec0ff */
[----:B------:R1:W-:Y:S01]  /*19fe0*/  MUFU.EX2 R198, R2 ;  /* 0x0000000200c67308 */ /* 0x0003e20000000800 */
[----:B------:R-:W-:Y:S01]  /*19ff0*/  SHF.R.U32.HI R130, RZ, 0x10, R106 ;  /* 0x00000010ff827819 */ /* 0x000fe2000001166a */
[-C--:B--2---:R-:W-:Y:S01]  /*1a000*/  HMMA.16816.F32.BF16 R68, R120, R124.reuse, R68 ;  /* 0x0000007c7844723c */ /* 0x084fe20000041844 */
[----:B------:R-:W-:Y:S03]  /*1a010*/  FFMA.FTZ R106, R189, c[0x0][0x23c], -R187 ;  /* 0x00008f00bd6a7a23 */ /* 0x000fe600000108bb */
[----:B------:R-:W-:Y:S01]  /*1a020*/  LOP3.LUT R128, R130, 0xff, RZ, 0xc0, !PT ;  /* 0x000000ff82807812 */ /* 0x000fe200078ec0ff */
[----:B------:R-:W-:Y:S01]  /*1a030*/  FFMA.FTZ R184, R197, c[0x0][0x23c], -R184 ;  /* 0x00008f00c5b87a23 */ /* 0x000fe200000108b8 */
[----:B------:R-:W-:Y:S02]  /*1a040*/  SHF.R.U32.HI R131, RZ, 0x18, R110 ;  /* 0x00000018ff837819 */ /* 0x000fe4000001166e */
[C---:B------:R-:W-:Y:S01]  /*1a050*/  HMMA.16816.F32.BF16 R72, R112.reuse, R124, R72 ;  /* 0x0000007c7048723c */ /* 0x040fe20000041848 */
[----:B------:R2:W-:Y:S03]  /*1a060*/  MUFU.EX2 R189, R106 ;  /* 0x0000006a00bd7308 */ /* 0x0005e60000000800 */
[----:B------:R-:W-:Y:S03]  /*1a070*/  PRMT R133, R128, 0x5410, R133 ;  /* 0x0000541080857816 */ /* 0x000fe60000000085 */
[----:B------:R-:W-:Y:S01]  /*1a080*/  LOP3.LUT R124, R129, 0xff, RZ, 0xc0, !PT ;  /* 0x000000ff817c7812 */ /* 0x000fe200078ec0ff */
[-C--:B------:R-:W-:Y:S03]  /*1a090*/  HMMA.16816.F32.BF16 R76, R112, R126.reuse, R76 ;  /* 0x0000007e704c723c */ /* 0x080fe6000004184c */
[----:B------:R-:W3:Y:S01]  /*1a0a0*/  MUFU.EX2 R197, R184 ;  /* 0x000000b800c57308 */ /* 0x000ee20000000800 */
[----:B------:R-:W-:Y:S01]  /*1a0b0*/  PRMT R131, R124, 0x5410, R131 ;  /* 0x000054107c837816 */ /* 0x000fe20000000083 */
[--C-:B-1----:R-:W-:Y:S03]  /*1a0c0*/  FFMA.FTZ R2, R196, c[0x0][0x23c], -R185.reuse ;  /* 0x00008f00c4027a23 */ /* 0x102fe600000108b9 */
[C---:B------:R-:W-:Y:S01]  /*1a0d0*/  HMMA.16816.F32.BF16 R80, R120.reuse, R126, R80 ;  /* 0x0000007e7850723c */ /* 0x040fe20000041850 */
[----:B------:R-:W-:Y:S03]  /*1a0e0*/  FFMA.FTZ R185, R190, c[0x0][0x23c], -R185 ;  /* 0x00008f00beb97a23 */ /* 0x000fe600000108b9 */
[--C-:B------:R-:W-:Y:S01]  /*1a0f0*/  HSET2.LE.AND R179, R131, R171.reuse, PT ;  /* 0x000000ab83b37233 */ /* 0x100fe20003803000 */
[----:B------:R1:W-:Y:S03]  /*1a100*/  MUFU.EX2 R196, R2 ;  /* 0x0000000200c47308 */ /* 0x0003e60000000800 */
[-C--:B----4-:R-:W-:Y:S01]  /*1a110*/  HMMA.16816.F32.BF16 R84, R120, R116.reuse, R84 ;  /* 0x000000747854723c */ /* 0x090fe20000041854 */
[----:B--2---:R-:W-:Y:S06]  /*1a120*/  FFMA.FTZ R106, R175, c[0x0][0x23c], -R187 ;  /* 0x00008f00af6a7a23 */ /* 0x004fec00000108bb */
[----:B------:R-:W-:Y:S01]  /*1a130*/  MUFU.EX2 R195, R185 ;  /* 0x000000b900c37308 */ /* 0x000fe20000000800 */
[C---:B------:R-:W-:Y:S08]  /*1a140*/  HMMA.16816.F32.BF16 R88, R112.reuse, R116, R88 ;  /* 0x000000747058723c */ /* 0x040ff00000041858 */
[-C--:B------:R-:W-:Y:S01]  /*1a150*/  HMMA.16816.F32.BF16 R92, R112, R118.reuse, R92 ;  /* 0x00000076705c723c */ /* 0x080fe2000004185c */
[--C-:B-1----:R-:W-:Y:S07]  /*1a160*/  FFMA.FTZ R2, R191, c[0x0][0x23c], -R186.reuse ;  /* 0x00008f00bf027a23 */ /* 0x102fee00000108ba */
[----:B------:R-:W-:Y:S01]  /*1a170*/  HMMA.16816.F32.BF16 R96, R120, R118, R96 ;  /* 0x000000767860723c */ /* 0x000fe20000041860 */
[----:B------:R1:W-:Y:S03]  /*1a180*/  MUFU.EX2 R194, R2 ;  /* 0x0000000200c27308 */ /* 0x0003e60000000800 */
[----:B-1----:R-:W-:Y:S07]  /*1a190*/  FFMA.FTZ R2, R188, c[0x0][0x23c], -R186 ;  /* 0x00008f00bc027a23 */ /* 0x002fee00000108ba */
[----:B------:R1:W-:Y:S10]  /*1a1a0*/  MUFU.EX2 R188, R106 ;  /* 0x0000006a00bc7308 */ /* 0x0003f40000000800 */
[----:B------:R2:W-:Y:S01]  /*1a1b0*/  MUFU.EX2 R193, R2 ;  /* 0x0000000200c17308 */ /* 0x0005e20000000800 */
[----:B-1----:R-:W-:Y:S04]  /*1a1c0*/  LOP3.LUT R106, R109, 0xffff, RZ, 0xc0, !PT ;  /* 0x0000ffff6d6a7812 */ /* 0x002fe800078ec0ff */
[----:B------:R-:W-:Y:S02]  /*1a1d0*/  SHF.R.U32.HI R106, RZ, 0x8, R106 ;  /* 0x00000008ff6a7819 */ /* 0x000fe4000001166a */
[----:B--2---:R-:W-:Y:S02]  /*1a1e0*/  LOP3.LUT R2, R111, UR18, R136, 0x96, !PT ;  /* 0x000000126f027c12 */ /* 0x004fe4000f8e9688 */
[----:B------:R-:W2:Y:S01]  /*1a1f0*/  LDL.LU R136, [R1+0x48] ;  /* 0x0000480001887983 */ /* 0x000ea20000300800 */
[----:B------:R-:W-:Y:S01]  /*1a200*/  LOP3.LUT R111, R110, 0xffff, RZ, 0xc0, !PT ;  /* 0x0000ffff6e6f7812 */ /* 0x000fe200078ec0ff */
[--C-:B------:R-:W-:Y:S02]  /*1a210*/  FFMA.FTZ R110, R174, c[0x0][0x23c], -R186.reuse ;  /* 0x00008f00ae6e7a23 */ /* 0x100fe400000108ba */
[----:B------:R-:W4:Y:S01]  /*1a220*/  LDL.LU R135, [R1+0x4c] ;  /* 0x00004c0001877983 */ /* 0x000f220000300800 */
[----:B------:R-:W-:Y:S01]  /*1a230*/  SHF.R.U32.HI R125, RZ, 0x8, R111 ;  /* 0x00000008ff7d7819 */ /* 0x000fe2000001166f */
[----:B------:R1:W-:Y:S01]  /*1a240*/  MUFU.EX2 R185, R110 ;  /* 0x0000006e00b97308 */ /* 0x0003e20000000800 */
[----:B------:R-:W-:Y:S01]  /*1a250*/  LOP3.LUT R111, R109, 0xff, RZ, 0xc0, !PT ;  /* 0x000000ff6d6f7812 */ /* 0x000fe200078ec0ff */
[----:B------:R-:W4:Y:S01]  /*1a260*/  LDL.LU R130, [R1+0x50] ;  /* 0x0000500001827983 */ /* 0x000f220000300800 */
[----:B------:R-:W-:Y:S01]  /*1a270*/  SHF.R.U32.HI R109, RZ, 0x18, R109 ;  /* 0x00000018ff6d7819 */ /* 0x000fe2000001166d */
[----:B------:R-:W-:Y:S01]  /*1a280*/  FFMA.FTZ R186, R173, c[0x0][0x23c], -R186 ;  /* 0x00008f00adba7a23 */ /* 0x000fe200000108ba */
[----:B------:R-:W-:Y:S02]  /*1a290*/  PRMT R129, R111, 0x5410, R106 ;  /* 0x000054106f817816 */ /* 0x000fe4000000006a */
[----:B------:R-:W4:Y:S01]  /*1a2a0*/  LDL.LU R111, [R1+0x54] ;  /* 0x00005400016f7983 */ /* 0x000f220000300800 */
[----:B------:R-:W-:Y:S02]  /*1a2b0*/  LOP3.LUT R106, R2, 0xffff, RZ, 0xc0, !PT ;  /* 0x0000ffff026a7812 */ /* 0x000fe400078ec0ff */
[----:B------:R-:W-:Y:S01]  /*1a2c0*/  PRMT R128, R107, 0x5410, R109 ;  /* 0x000054106b807816 */ /* 0x000fe2000000006d */
[----:B------:R-:W3:Y:S01]  /*1a2d0*/  MUFU.EX2 R186, R186 ;  /* 0x000000ba00ba7308 */ /* 0x000ee20000000800 */
[--C-:B------:R-:W-:Y:S02]  /*1a2e0*/  SHF.R.U32.HI R107, RZ, 0x10, R2.reuse ;  /* 0x00000010ff6b7819 */ /* 0x100fe40000011602 */
[----:B------:R-:W-:Y:S02]  /*1a2f0*/  SHF.R.U32.HI R109, RZ, 0x18, R2 ;  /* 0x00000018ff6d7819 */ /* 0x000fe40000011602 */
[----:B------:R-:W-:Y:S02]  /*1a300*/  PRMT R132, R132, 0x5410, R125 ;  /* 0x0000541084847816 */ /* 0x000fe4000000007d */
[----:B------:R-:W2:Y:S01]  /*1a310*/  LDSM.16.MT88.4 R124, [R216+0x9c00] ;  /* 0x009c0000d87c783b */ /* 0x000ea20000004200 */
[----:B------:R-:W-:Y:S02]  /*1a320*/  SHF.R.U32.HI R106, RZ, 0x8, R106 ;  /* 0x00000008ff6a7819 */ /* 0x000fe4000001166a */
[----:B------:R-:W-:Y:S01]  /*1a330*/  LOP3.LUT R107, R107, 0xff, RZ, 0xc0, !PT ;  /* 0x000000ff6b6b7812 */ /* 0x000fe200078ec0ff */
[--C-:B------:R-:W-:Y:S01]  /*1a340*/  HSET2.LE.AND R178, R132, R171.reuse, PT ;  /* 0x000000ab84b27233 */ /* 0x100fe20003803000 */
[----:B-1----:R-:W-:Y:S01]  /*1a350*/  LOP3.LUT R110, R2, 0xff, RZ, 0xc0, !PT ;  /* 0x000000ff026e7812 */ /* 0x002fe200078ec0ff */
[----:B------:R-:W-:Y:S01]  /*1a360*/  FFMA.FTZ R2, R172, c[0x0][0x23c], -R187 ;  /* 0x00008f00ac027a23 */ /* 0x000fe200000108bb */
[----:B------:R-:W-:Y:S01]  /*1a370*/  PRMT R107, R107, 0x5410, R109 ;  /* 0x000054106b6b7816 */ /* 0x000fe2000000006d */
[----:B------:R-:W-:Y:S01]  /*1a380*/  FFMA.FTZ R187, R108, c[0x0][0x23c], -R187 ;  /* 0x00008f006cbb7a23 */ /* 0x000fe200000108bb */
[----:B------:R-:W-:Y:S01]  /*1a390*/  PRMT R106, R110, 0x5410, R106 ;  /* 0x000054106e6a7816 */ /* 0x000fe2000000006a */
[----:B------:R3:W-:Y:S01]  /*1a3a0*/  MUFU.EX2 R184, R2 ;  /* 0x0000000200b87308 */ /* 0x0007e20000000800 */
[--C-:B------:R-:W-:Y:S01]  /*1a3b0*/  HSET2.LE.AND R110, R134, R171.reuse, PT ;  /* 0x000000ab866e7233 */ /* 0x100fe20003803000 */
[----:B------:R-:W-:Y:S01]  /*1a3c0*/  LDSM.16.MT88.4 R172, [R218+0xac00] ;  /* 0x00ac0000daac783b */ /* 0x000fe20000004200 */
[--C-:B------:R-:W-:Y:S02]  /*1a3d0*/  HSET2.LE.AND R108, R129, R171.reuse, PT ;  /* 0x000000ab816c7233 */ /* 0x100fe40003803000 */
[--C-:B------:R-:W-:Y:S02]  /*1a3e0*/  HSET2.LE.AND R109, R128, R171.reuse, PT ;  /* 0x000000ab806d7233 */ /* 0x100fe40003803000 */
[--C-:B------:R-:W-:Y:S01]  /*1a3f0*/  HSET2.LE.AND R176, R106, R171.reuse, PT ;  /* 0x000000ab6ab07233 */ /* 0x100fe20003803000 */
[----:B------:R-:W-:Y:S01]  /*1a400*/  IMAD.MOV.U32 R106, RZ, RZ, R152 ;  /* 0x000000ffff6a7224 */ /* 0x000fe200078e0098 */
[--C-:B------:R-:W-:Y:S01]  /*1a410*/  HSET2.LE.AND R177, R107, R171.reuse, PT ;  /* 0x000000ab6bb17233 */ /* 0x100fe20003803000 */
[----:B------:R-:W1:Y:S01]  /*1a420*/  MUFU.EX2 R187, R187 ;  /* 0x000000bb00bb7308 */ /* 0x000e620000000800 */
[----:B------:R-:W-:Y:S01]  /*1a430*/  IMAD.MOV.U32 R107, RZ, RZ, R154 ;  /* 0x000000ffff6b7224 */ /* 0x000fe200078e009a */
[----:B---3--:R-:W-:Y:S04]  /*1a440*/  F2FP.BF16.PACK_AB R2, R201, R202 ;  /* 0x000000cac902723e */ /* 0x008fe800000010ff */
[----:B------:R-:W-:Y:S02]  /*1a450*/  LOP3.LUT R110, R110, R2, RZ, 0xc0, !PT ;  /* 0x000000026e6e7212 */ /* 0x000fe400078ec0ff */
[----:B------:R-:W-:Y:S04]  /*1a460*/  F2FP.BF16.PACK_AB R2, R197, R198 ;  /* 0x000000c6c502723e */ /* 0x000fe800000010ff */
[----:B------:R-:W-:Y:S02]  /*1a470*/  LOP3.LUT R108, R108, R2, RZ, 0xc0, !PT ;  /* 0x000000026c6c7212 */ /* 0x000fe400078ec0ff */
[----:B------:R-:W-:Y:S04]  /*1a480*/  F2FP.BF16.PACK_AB R2, R186, R185 ;  /* 0x000000b9ba02723e */ /* 0x000fe800000010ff */
[----:B------:R-:W-:Y:S01]  /*1a490*/  LOP3.LUT R178, R178, R2, RZ, 0xc0, !PT ;  /* 0x00000002b2b27212 */ /* 0x000fe200078ec0ff */
[----:B------:R-:W-:Y:S02]  /*1a4a0*/  IMAD.MOV.U32 R2, RZ, RZ, R150 ;  /* 0x000000ffff027224 */ /* 0x000fe400078e0096 */
[----:B--2---:R-:W-:Y:S02]  /*1a4b0*/  FFMA.FTZ R190, R101, R136, R161 ;  /* 0x0000008865be7223 */ /* 0x004fe400000100a1 */
[----:B------:R-:W-:Y:S02]  /*1a4c0*/  IMAD.MOV.U32 R161, RZ, RZ, R156 ;  /* 0x000000ffffa17224 */ /* 0x000fe400078e009c */
[----:B----4-:R-:W-:Y:S01]  /*1a4d0*/  FFMA.FTZ R192, R100, R135, R160 ;  /* 0x0000008764c07223 */ /* 0x010fe200000100a0 */
[----:B------:R-:W-:Y:S01]  /*1a4e0*/  F2FP.BF16.PACK_AB R100, R193, R194 ;  /* 0x000000c2c164723e */ /* 0x000fe200000010ff */
[----:B------:R-:W-:Y:S02]  /*1a4f0*/  IMAD.MOV.U32 R160, RZ, RZ, R157 ;  /* 0x000000ffffa07224 */ /* 0x000fe400078e009d */
[----:B------:R-:W-:Y:S01]  /*1a500*/  FFMA.FTZ R191, R3, R130, R159 ;  /* 0x0000008203bf7223 */ /* 0x000fe2000001009f */
[----:B------:R-:W-:Y:S01]  /*1a510*/  F2FP.BF16.PACK_AB R3, R195, R196 ;  /* 0x000000c4c303723e */ /* 0x000fe200000010ff */
[----:B------:R-:W-:Y:S01]  /*1a520*/  IMAD.MOV.U32 R247, RZ, RZ, R161 ;  /* 0x000000fffff77224 */ /* 0x000fe200078e00a1 */
[----:B------:R-:W-:Y:S01]  /*1a530*/  LOP3.LUT R176, R176, R100, RZ, 0xc0, !PT ;  /* 0x00000064b0b07212 */ /* 0x000fe200078ec0ff */
[----:B------:R-:W-:Y:S01]  /*1a540*/  FADD.FTZ R2, R2, R191 ;  /* 0x000000bf02027221 */ /* 0x000fe20000010000 */
[----:B------:R-:W-:Y:S01]  /*1a550*/  LOP3.LUT R109, R109, R3, RZ, 0xc0, !PT ;  /* 0x000000036d6d7212 */ /* 0x000fe200078ec0ff */
[----:B------:R-:W-:Y:S01]  /*1a560*/  FFMA.FTZ R101, R0, R111, R158 ;  /* 0x0000006f00657223 */ /* 0x000fe2000001009e */
[----:B------:R-:W-:Y:S01]  /*1a570*/  HSET2.LE.AND R111, R133, R171, PT ;  /* 0x000000ab856f7233 */ /* 0x000fe20003803000 */
[----:B------:R-:W-:Y:S01]  /*1a580*/  F2FP.BF16.PACK_AB R0, R199, R200 ;  /* 0x000000c8c700723e */ /* 0x000fe200000010ff */
[----:B------:R-:W2:Y:S01]  /*1a590*/  LDSM.16.MT88.4 R156, [R216+0xac00] ;  /* 0x00ac0000d89c783b */ /* 0x000ea20000004200 */
[----:B-1----:R-:W-:Y:S01]  /*1a5a0*/  F2FP.BF16.PACK_AB R3, R187, R184 ;  /* 0x000000b8bb03723e */ /* 0x002fe200000010ff */
[----:B------:R-:W-:Y:S01]  /*1a5b0*/  IMAD.MOV.U32 R100, RZ, RZ, R153 ;  /* 0x000000ffff647224 */ /* 0x000fe200078e0099 */
[----:B------:R-:W-:Y:S01]  /*1a5c0*/  LOP3.LUT R111, R111, R0, RZ, 0xc0, !PT ;  /* 0x000000006f6f7212 */ /* 0x000fe200078ec0ff */
[----:B------:R-:W-:Y:S01]  /*1a5d0*/  IMAD.MOV.U32 R251, RZ, RZ, R160 ;  /* 0x000000fffffb7224 */ /* 0x000fe200078e00a0 */
[----:B------:R-:W-:Y:S02]  /*1a5e0*/  F2FP.BF16.PACK_AB R0, R188, R189 ;  /* 0x000000bdbc00723e */ /* 0x000fe400000010ff */
[----:B------:R-:W-:Y:S01]  /*1a5f0*/  LOP3.LUT R179, R179, R3, RZ, 0xc0, !PT ;  /* 0x00000003b3b37212 */ /* 0x000fe200078ec0ff */
[----:B------:R-:W-:Y:S01]  /*1a600*/  IMAD.MOV.U32 R3, RZ, RZ, R149 ;  /* 0x000000ffff037224 */ /* 0x000fe200078e0095 */
[----:B------:R-:W-:Y:S01]  /*1a610*/  LOP3.LUT R177, R177, R0, RZ, 0xc0, !PT ;  /* 0x00000000b1b17212 */ /* 0x000fe200078ec0ff */
[-C--:B------:R-:W-:Y:S01]  /*1a620*/  HMMA.16816.F32.BF16 R112, R108, R124.reuse, R4 ;  /* 0x0000007c6c70723c */ /* 0x080fe20000041804 */
[----:B------:R-:W1:Y:S01]  /*1a630*/  LDSM.16.MT88.4 R4, [R218+0xbc00] ;  /* 0x00bc0000da04783b */ /* 0x000e620000004200 */
[----:B------:R-:W-:Y:S02]  /*1a640*/  FADD.FTZ R3, R3, R192 ;  /* 0x000000c003037221 */ /* 0x000fe40000010000 */
[----:B------:R-:W-:Y:S04]  /*1a650*/  IMAD.MOV.U32 R0, RZ, RZ, R151 ;  /* 0x000000ffff007224 */ /* 0x000fe800078e0097 */
[C---:B------:R-:W-:Y:S01]  /*1a660*/  HMMA.16816.F32.BF16 R116, R176.reuse, R124, R8 ;  /* 0x0000007cb074723c */ /* 0x040fe20000041808 */
[----:B------:R-:W-:Y:S06]  /*1a670*/  FADD.FTZ R0, R0, R101 ;  /* 0x0000006500007221 */ /* 0x000fec0000010000 */
[----:B------:R-:W-:Y:S01]  /*1a680*/  IMAD.MOV.U32 R11, RZ, RZ, R147 ;  /* 0x000000ffff0b7224 */ /* 0x000fe200078e0093 */
[-C--:B------:R-:W-:Y:S01]  /*1a690*/  HMMA.16816.F32.BF16 R120, R176, R126.reuse, R12 ;  /* 0x0000007eb078723c */ /* 0x080fe2000004180c */
[----:B------:R-:W-:Y:S03]  /*1a6a0*/  IMAD.MOV.U32 R10, RZ, RZ, R146 ;  /* 0x000000ffff0a7224 */ /* 0x000fe600078e0092 */
[----:B------:R-:W-:Y:S02]  /*1a6b0*/  IMAD.MOV.U32 R9, RZ, RZ, R148 ;  /* 0x000000ffff097224 */ /* 0x000fe400078e0094 */
        /* <DEDUP_REMOVED lines=35> */
[----:B------:R-:W-:Y:S02]  /*1a8f0*/  IMAD.MOV.U32 R107, RZ, RZ, R102 ;  /* 0x000000ffff6b7224 */ /* 0x000fe400078e0066 */
[----:B------:R-:W-:Y:S02]  /*1a900*/  FADD.FTZ R3, R243, R3 ;  /* 0x00000003f3037221 */ /* 0x000fe40000010000 */
[-C--:B------:R-:W-:Y:S01]  /*1a910*/  HMMA.16816.F32.BF16 R160, R108, R172.reuse, R52 ;  /* 0x000000ac6ca0723c */ /* 0x080fe20000041834 */
[----:B------:R-:W-:Y:S03]  /*1a920*/  IMAD.MOV.U32 R100, RZ, RZ, R104 ;  /* 0x000000ffff647224 */ /* 0x000fe600078e0068 */
[----:B------:R-:W-:Y:S02]  /*1a930*/  FADD.FTZ R3, R238, R3 ;  /* 0x00000003ee037221 */ /* 0x000fe40000010000 */
[----:B------:R-:W-:Y:S02]  /*1a940*/  IMAD.MOV.U32 R106, RZ, RZ, R103 ;  /* 0x000000ffff6a7224 */ /* 0x000fe400078e0067 */
        /* <DEDUP_REMOVED lines=16> */
[C---:B------:R-:W-:Y:S08]  /*1aa50*/  HMMA.16816.F32.BF16 R72, R176.reuse, R180, R72 ;  /* 0x000000b4b048723c */ /* 0x040ff00000041848 */
[-C--:B------:R-:W-:Y:S08]  /*1aa60*/  HMMA.16816.F32.BF16 R76, R176, R182.reuse, R76 ;  /* 0x000000b6b04c723c */ /* 0x080ff0000004184c */
[C---:B------:R-:W-:Y:S08]  /*1aa70*/  HMMA.16816.F32.BF16 R80, R108.reuse, R182, R80 ;  /* 0x000000b66c50723c */ /* 0x040ff00000041850 */
[-C--:B-1----:R-:W-:Y:S08]  /*1aa80*/  HMMA.16816.F32.BF16 R84, R108, R4.reuse, R84 ;  /* 0x000000046c54723c */ /* 0x082ff00000041854 */
        /* <DEDUP_REMOVED lines=20> */
[----:B------:R-:W-:Y:S03]  /*1abd0*/  FADD.FTZ R0, R184, R0 ;  /* 0x00000000b8007221 */ /* 0x000fe60000010000 */
[----:B------:R2:W-:Y:S01]  /*1abe0*/  STL [R1+0x50], R2 ;  /* 0x0000500201007387 */ /* 0x0005e20000100800 */
[----:B------:R-:W-:Y:S05]  /*1abf0*/  FADD.FTZ R0, R187, R0 ;  /* 0x00000000bb007221 */ /* 0x000fea0000010000 */
[----:B------:R2:W-:Y:S01]  /*1ac00*/  STL [R1+0x54], R0 ;  /* 0x0000540001007387 */ /* 0x0005e20000100800 */
[----:B-1----:R-:W-:Y:S01]  /*1ac10*/  IMAD.MOV.U32 R3, RZ, RZ, R105 ;  /* 0x000000ffff037224 */ /* 0x002fe200078e0069 */
[----:B--2--5:R-:W-:-:S05]  /*1ac20*/  @P0 BRA `(.L_x_398) ;  /* 0xffffa31000000947 */ /* 0x024fca000383ffff */
.L_x_397:
[----:B------:R-:W2:Y:S01]  /*1ac30*/  LDL.LU R5, [R1+0x48] ;  /* 0x0000480001057983 */ /* 0x000ea20000300800 */
[----:B------:R-:W3:Y:S01]  /*1ac40*/  S2UR UR7, SR_CTAID.Y ;  /* 0x00000000000779c3 */ /* 0x000ee20000002600 */
[----:B------:R-:W-:-:S02]  /*1ac50*/  UISETP.NE.AND UP4, UPT, UR26, -0x1, UPT ;  /* 0xffffffff1a00788c */ /* 0x000fc4000bf85270 */
[----:B-1----:R-:W4:Y:S01]  /*1ac60*/  LDL.LU R4, [R1+0x4c] ;  /* 0x00004c0001047983 */ /* 0x002f220000300800 */
[----:B------:R-:W-:-:S03]  /*1ac70*/  ULDC.64 UR4, c[0x0][0x1e8] ;  /* 0x00007a0000047ab9 */ /* 0x000fc60000000a00 */
[----:B------:R-:W4:Y:S04]  /*1ac80*/  LDL.LU R8, [R1+0x50] ;  /* 0x0000500001087983 */ /* 0x000f280000300800 */
[----:B------:R-:W4:Y:S01]  /*1ac90*/  LDL.LU R7, [R1+0x54] ;  /* 0x0000540001077983 */ /* 0x000f220000300800 */
[----:B------:R-:W-:Y:S01]  /*1aca0*/  ULDC.U8 UR11, c[0x0][0x329] ;  /* 0x0000ca40000b7ab9 */ /* 0x000fe20000000000 */
[----:B------:R-:W-:Y:S01]  /*1acb0*/  BSSY B0, `(.L_x_401) ;  /* 0x0000177000007945 */ /* 0x000fe20003800000 */
[----:B------:R-:W-:Y:S02]  /*1acc0*/  UISETP.NE.AND UP3, UPT, UR11, URZ, UPT ;  /* 0x0000003f0b00728c */ /* 0x000fe4000bf65270 */
[----:B------:R-:W-:Y:S02]  /*1acd0*/  ULDC.U8 UR10, c[0x0][0x328] ;  /* 0x0000ca00000a7ab9 */ /* 0x000fe40000000000 */
[----:B------:R-:W-:-:S02]  /*1ace0*/  @UP4 UIMAD.WIDE.U32 UR14, UR26, UR4, URZ ;  /* 0x000000041a0e42a5 */ /* 0x000fc4000f8e003f */
[----:B------:R-:W-:Y:S02]  /*1acf0*/  UISETP.NE.AND UP2, UPT, UR10, URZ, UPT ;  /* 0x0000003f0a00728c */ /* 0x000fe4000bf45270 */
[----:B------:R-:W-:Y:S02]  /*1ad00*/  @UP4 UIMAD UR8, UR26, UR5, UR15 ;  /* 0x000000051a0842a4 */ /* 0x000fe4000f8e020f */
[----:B---3--:R-:W-:Y:S02]  /*1ad10*/  @!UP4 USHF.R.S32.HI UR12, URZ, 0x1f, UR7 ;  /* 0x0000001f3f0cc899 */ /* 0x008fe40008011407 */
[----:B------:R-:W-:Y:S01]  /*1ad20*/  @!UP3 UISETP.NE.AND UP1, UPT, UR10, URZ, UPT ;  /* 0x0000003f0a00b28c */ /* 0x000fe2000bf25270 */
[----:B------:R-:W1:Y:S01]  /*1ad30*/  S2UR UR10, SR_CTAID.X ;  /* 0x00000000000a79c3 */ /* 0x000e620000002500 */
[----:B------:R-:W-:Y:S02]  /*1ad40*/  ULDC.64 UR4, c[0x0][0x1e0] ;  /* 0x0000780000047ab9 */ /* 0x000fe40000000a00 */
[----:B------:R-:W-:-:S02]  /*1ad50*/  UISETP.EQ.AND UP2, UPT, UR11, URZ, UP2 ;  /* 0x0000003f0b00728c */ /* 0x000fc40009742270 */
[----:B------:R-:W-:Y:S02]  /*1ad60*/  @!UP4 UIMAD UR12, UR12, UR4, URZ ;  /* 0x000000040c0cc2a4 */ /* 0x000fe4000f8e023f */
[----:B------:R-:W-:Y:S01]  /*1ad70*/  ULDC UR9, c[0x0][0x214] ;  /* 0x0000850000097ab9 */ /* 0x000fe20000000800 */
[----:B------:R-:W3:Y:S01]  /*1ad80*/  S2UR UR11, SR_CTAID.Z ;  /* 0x00000000000b79c3 */ /* 0x000ee20000002700 */
[----:B------:R-:W-:Y:S02]  /*1ad90*/  @!UP4 UIMAD UR12, UR7, UR5, UR12 ;  /* 0x00000005070cc2a4 */ /* 0x000fe4000f8e020c */
[----:B------:R-:W-:Y:S02]  /*1ada0*/  @UP3 ULDC UR15, c[0x0][0x210] ;  /* 0x00008400000f3ab9 */ /* 0x000fe40000000800 */
[----:B------:R-:W-:Y:S02]  /*1adb0*/  ULDC UR5, c[0x0][0x234] ;  /* 0x00008d0000057ab9 */ /* 0x000fe40000000800 */
[----:B------:R-:W-:-:S02]  /*1adc0*/  @UP3 UIMAD UR15, UR15, UR9, URZ ;  /* 0x000000090f0f32a4 */ /* 0x000fc4000f8e023f */
[----:B------:R-:W-:Y:S02]  /*1add0*/  UISETP.NE.OR UP0, UPT, UR26, -0x1, !UP2 ;  /* 0xffffffff1a00788c */ /* 0x000fe4000d705670 */
[----:B------:R-:W-:Y:S02]  /*1ade0*/  @!UP3 USEL UR15, UR9, UR5, !UP1 ;  /* 0x00000005090fb287 */ /* 0x000fe4000c800000 */
[----:B------:R-:W-:Y:S02]  /*1adf0*/  @!UP4 UIMAD.WIDE.U32 UR18, UR7, UR4, URZ ;  /* 0x000000040712c2a5 */ /* 0x000fe4000f8e003f */
[----:B------:R-:W-:Y:S02]  /*1ae00*/  @UP3 UMOV UR13, 0x1 ;  /* 0x00000001000d3882 */ /* 0x000fe40000000000 */
[----:B------:R-:W-:Y:S02]  /*1ae10*/  ULDC UR4, c[0x0][0x1c0] ;  /* 0x0000700000047ab9 */ /* 0x000fe40000000800 */
[----:B------:R-:W-:-:S02]  /*1ae20*/  @!UP3 UIMAD UR13, UR15, UR4, URZ ;  /* 0x000000040f0db2a4 */ /* 0x000fc4000f8e023f */
[----:B------:R-:W-:Y:S02]  /*1ae30*/  @UP3 ULDC UR16, c[0x0][0x210] ;  /* 0x0000840000103ab9 */ /* 0x000fe40000000800 */
[----:B------:R-:W-:Y:S02]  /*1ae40*/  UIMAD UR5, UR7, UR13, URZ ;  /* 0x0000000d070572a4 */ /* 0x000fe4000f8e023f */
[----:B------:R-:W-:Y:S02]  /*1ae50*/  @!UP3 UMOV UR16, 0x1 ;  /* 0x000000010010b882 */ /* 0x000fe40000000000 */
[----:B------:R-:W-:Y:S02]  /*1ae60*/  @!UP0 UIMAD UR26, UR7, UR9, URZ ;  /* 0x00000009071a82a4 */ /* 0x000fe4000f8e023f */
[----:B-1----:R-:W-:Y:S02]  /*1ae70*/  UIMAD UR4, UR10, UR16, URZ ;  /* 0x000000100a0472a4 */ /* 0x002fe4000f8e023f */
[----:B------:R-:W-:-:S02]  /*1ae80*/  USEL UR5, UR5, URZ, !UP2 ;  /* 0x0000003f05057287 */ /* 0x000fc4000d000000 */
[----:B------:R-:W-:Y:S02]  /*1ae90*/  USHF.L.U32 UR4, UR4, 0x7, URZ ;  /* 0x0000000704047899 */ /* 0x000fe4000800063f */
[----:B---3--:R-:W-:Y:S02]  /*1aea0*/  UIMAD UR15, UR11, UR15, UR5 ;  /* 0x0000000f0b0f72a4 */ /* 0x008fe4000f8e0205 */
[----:B------:R-:W-:Y:S02]  /*1aeb0*/  @!UP2 UMOV UR20, URZ ;  /* 0x0000003f0014ac82 */ /* 0x000fe40008000000 */
[----:B------:R-:W-:Y:S02]  /*1aec0*/  @UP2 UMOV UR20, UR26 ;  /* 0x0000001a00142c82 */ /* 0x000fe40008000000 */
[----:B------:R-:W-:Y:S02]  /*1aed0*/  @!UP2 UMOV UR21, URZ ;  /* 0x0000003f0015ac82 */ /* 0x000fe40008000000 */
[----:B------:R-:W-:-:S02]  /*1aee0*/  USHF.R.S32.HI UR5, URZ, 0x1f, UR4 ;  /* 0x0000001f3f057899 */ /* 0x000fc40008011404 */
[----:B------:R-:W-:Y:S02]  /*1aef0*/  @UP2 USHF.R.S32.HI UR21, URZ, 0x1f, UR26 ;  /* 0x0000001f3f152899 */ /* 0x000fe4000801141a */
[----:B------:R-:W-:Y:S02]  /*1af00*/  USHF.R.S32.HI UR7, URZ, 0x1f, UR15 ;  /* 0x0000001f3f077899 */ /* 0x000fe4000801140f */
[----:B------:R-:W-:Y:S02]  /*1af10*/  UIADD3 UR4, UP1, UP0, UR4, UR20, UR15 ;  /* 0x0000001404047290 */ /* 0x000fe4000f83e00f */
[----:B------:R-:W-:Y:S02]  /*1af20*/  @!UP4 UIADD3 UR8, UR19, UR12, URZ ;  /* 0x0000000c1308c290 */ /* 0x000fe4000fffe03f */
[----:B------:R-:W-:Y:S02]  /*1af30*/  UIADD3.X UR5, UR5, UR21, UR7, UP1, UP0 ;  /* 0x0000001505057290 */ /* 0x000fe40008fe0407 */
[----:B------:R-:W-:Y:S01]  /*1af40*/  @!UP4 UMOV UR14, UR18 ;  /* 0x00000012000ecc82 */ /* 0x000fe20008000000 */
[----:B--2---:R-:W1:Y:S04]  /*1af50*/  SHFL.BFLY PT, R2, R5, 0x2, 0x1f ;  /* 0x0c401f0005027f89 */ /* 0x004e6800000e0000 */
[----:B----4-:R-:W2:Y:S01]  /*1af60*/  SHFL.BFLY PT, R0, R4, 0x2, 0x1f ;  /* 0x0c401f0004007f89 */ /* 0x010ea200000e0000 */
[----:B-1----:R-:W-:-:S03]  /*1af70*/  FADD.FTZ R2, R2, R5 ;  /* 0x0000000502027221 */ /* 0x002fc60000010000 */
[----:B------:R-:W-:Y:S01]  /*1af80*/  SHFL.BFLY PT, R5, R7, 0x2, 0x1f ;  /* 0x0c401f0007057f89 */ /* 0x000fe200000e0000 */
[----:B--2---:R-:W-:-:S03]  /*1af90*/  FADD.FTZ R0, R0, R4 ;  /* 0x0000000400007221 */ /* 0x004fc60000010000 */
[----:B------:R-:W1:Y:S04]  /*1afa0*/  SHFL.BFLY PT, R4, R8, 0x2, 0x1f ;  /* 0x0c401f0008047f89 */ /* 0x000e6800000e0000 */
[----:B------:R-:W2:Y:S04]  /*1afb0*/  SHFL.BFLY PT, R6, R0, 0x1, 0x1f ;  /* 0x0c201f0000067f89 */ /* 0x000ea800000e0000 */
[----:B------:R-:W3:Y:S01]  /*1afc0*/  SHFL.BFLY PT, R3, R2, 0x1, 0x1f ;  /* 0x0c201f0002037f89 */ /* 0x000ee200000e0000 */
[----:B-1----:R-:W-:Y:S02]  /*1afd0*/  FADD.FTZ R4, R4, R8 ;  /* 0x0000000804047221 */ /* 0x002fe40000010000 */
[----:B--2---:R-:W-:Y:S01]  /*1afe0*/  FADD.FTZ R47, R0, R6 ;  /* 0x00000006002f7221 */ /* 0x004fe20000010000 */
[----:B------:R-:W-:Y:S01]  /*1aff0*/  MOV R0, 0x3f800000 ;  /* 0x3f80000000007802 */ /* 0x000fe20000000f00 */
[----:B---3--:R-:W-:-:S03]  /*1b000*/  FADD.FTZ R48, R2, R3 ;  /* 0x0000000302307221 */ /* 0x008fc60000010000 */
[----:B------:R-:W-:Y:S01]  /*1b010*/  FSETP.NE.FTZ.AND P4, PT, R47, RZ, PT ;  /* 0x000000ff2f00720b */ /* 0x000fe20003f95000 */
[----:B------:R-:W-:Y:S01]  /*1b020*/  FADD.FTZ R2, R5, R7 ;  /* 0x0000000705027221 */ /* 0x000fe20000010000 */
[----:B------:R-:W-:Y:S01]  /*1b030*/  MOV R3, 0x3f800000 ;  /* 0x3f80000000037802 */ /* 0x000fe20000000f00 */
[----:B------:R-:W1:Y:S01]  /*1b040*/  SHFL.BFLY PT, R5, R4, 0x1, 0x1f ;  /* 0x0c201f0004057f89 */ /* 0x000e6200000e0000 */
[----:B------:R-:W-:-:S03]  /*1b050*/  FSETP.NE.FTZ.AND P5, PT, R48, RZ, PT ;  /* 0x000000ff3000720b */ /* 0x000fc60003fb5000 */
[----:B------:R-:W2:Y:S06]  /*1b060*/  SHFL.BFLY PT, R6, R2, 0x1, 0x1f ;  /* 0x0c201f0002067f89 */ /* 0x000eac00000e0000 */
[----:B------:R-:W3:Y:S08]  /*1b070*/  @P4 MUFU.RCP R3, R47 ;  /* 0x0000002f00034308 */ /* 0x000ef00000001000 */
[----:B------:R-:W4:Y:S01]  /*1b080*/  @P5 MUFU.RCP R0, R48 ;  /* 0x0000003000005308 */ /* 0x000f220000001000 */
[----:B-1----:R-:W-:-:S02]  /*1b090*/  FADD.FTZ R101, R4, R5 ;  /* 0x0000000504657221 */ /* 0x002fc40000010000 */
[----:B---3--:R-:W-:Y:S02]  /*1b0a0*/  FMUL.FTZ R3, R3, c[0x0][0x2dc] ;  /* 0x0000b70003037a20 */ /* 0x008fe40000410000 */
[----:B--2---:R-:W-:Y:S01]  /*1b0b0*/  FADD.FTZ R100, R2, R6 ;  /* 0x0000000602647221 */ /* 0x004fe20000010000 */
[----:B------:R-:W-:Y:S01]  /*1b0c0*/  FSETP.NE.FTZ.AND P3, PT, R101, RZ, PT ;  /* 0x000000ff6500720b */ /* 0x000fe20003f75000 */
[C---:B------:R-:W-:Y:S01]  /*1b0d0*/  FMUL.FTZ R19, R3.reuse, R71 ;  /* 0x0000004703137220 */ /* 0x040fe20000410000 */
[----:B------:R-:W-:Y:S01]  /*1b0e0*/  MOV R2, 0x3f800000 ;  /* 0x3f80000000027802 */ /* 0x000fe20000000f00 */
[----:B------:R-:W1:Y:S01]  /*1b0f0*/  S2R R71, SR_TID.X ;  /* 0x0000000000477919 */ /* 0x000e620000002100 */
[----:B------:R-:W-:Y:S01]  /*1b100*/  FSETP.NE.FTZ.AND P2, PT, R100, RZ, PT ;  /* 0x000000ff6400720b */ /* 0x000fe20003f55000 */
[----:B----4-:R-:W-:Y:S02]  /*1b110*/  FMUL.FTZ R0, R0, c[0x0][0x2dc] ;  /* 0x0000b70000007a20 */ /* 0x010fe40000410000 */
[----:B------:R-:W-:-:S02]  /*1b120*/  FMUL.FTZ R114, R3, R114 ;  /* 0x0000007203727220 */ /* 0x000fc40000410000 */
[C---:B------:R-:W-:Y:S02]  /*1b130*/  FMUL.FTZ R20, R0.reuse, R69 ;  /* 0x0000004500147220 */ /* 0x040fe40000410000 */
[C---:B------:R-:W-:Y:S02]  /*1b140*/  FMUL.FTZ R112, R0.reuse, R112 ;  /* 0x0000007000707220 */ /* 0x040fe40000410000 */
[----:B------:R-:W2:Y:S01]  /*1b150*/  @P3 MUFU.RCP R2, R101 ;  /* 0x0000006500023308 */ /* 0x000ea20000001000 */
[C---:B------:R-:W-:Y:S02]  /*1b160*/  FMUL.FTZ R44, R0.reuse, R113 ;  /* 0x00000071002c7220 */ /* 0x040fe40000410000 */
        /* <DEDUP_REMOVED lines=8> */
[----:B-1----:R-:W-:Y:S01]  /*1b1f0*/  SHF.R.S32.HI R69, RZ, 0x1f, R71 ;  /* 0x0000001fff457819 */ /* 0x002fe20000011447 */
[----:B------:R-:W-:Y:S01]  /*1b200*/  FMUL.FTZ R144, R0, R144 ;  /* 0x0000009000907220 */ /* 0x000fe20000410000 */
        /* <DEDUP_REMOVED lines=23> */
[C---:B------:R-:W-:Y:S01]  /*1b380*/  FMUL.FTZ R43, R3.reuse, R115 ;  /* 0x00000073032b7220 */ /* 0x040fe20000410000 */
[----:B------:R-:W-:Y:S01]  /*1b390*/  F2FP.BF16.PACK_AB R12, R12, R84 ;  /* 0x000000540c0c723e */ /* 0x000fe200000010ff */
[C---:B------:R-:W-:Y:S01]  /*1b3a0*/  FMUL.FTZ R126, R3.reuse, R126 ;  /* 0x0000007e037e7220 */ /* 0x040fe20000410000 */
[----:B------:R-:W-:Y:S01]  /*1b3b0*/  F2FP.BF16.PACK_AB R8, R8, R96 ;  /* 0x000000600808723e */ /* 0x000fe200000010ff */
[C---:B------:R-:W-:Y:S01]  /*1b3c0*/  FMUL.FTZ R41, R3.reuse, R127 ;  /* 0x0000007f03297220 */ /* 0x040fe20000410000 */
[----:B------:R-:W1:Y:S01]  /*1b3d0*/  @P2 MUFU.RCP R0, R100 ;  /* 0x0000006400002308 */ /* 0x000e620000001000 */
        /* <DEDUP_REMOVED lines=29> */
[CC--:B------:R-:W-:Y:S01]  /*1b5b0*/  LEA.HI R3, R69.reuse, R71.reuse, RZ, 0x2 ;  /* 0x0000004745037211 */ /* 0x0c0fe200078f10ff */
[----:B--2---:R-:W-:Y:S01]  /*1b5c0*/  FMUL.FTZ R2, R2, c[0x0][0x2dc] ;  /* 0x0000b70002027a20 */ /* 0x004fe20000410000 */
[----:B------:R-:W-:Y:S01]  /*1b5d0*/  LEA.HI R69, R69, R71, RZ, 0x5 ;  /* 0x0000004745457211 */ /* 0x000fe200078f28ff */
[----:B-1----:R-:W-:Y:S01]  /*1b5e0*/  FMUL.FTZ R0, R0, c[0x0][0x2dc] ;  /* 0x0000b70000007a20 */ /* 0x002fe20000410000 */
[----:B------:R-:W-:Y:S01]  /*1b5f0*/  SHF.R.S32.HI R68, RZ, 0x2, R3 ;  /* 0x00000002ff447819 */ /* 0x000fe20000011403 */
[C---:B------:R-:W-:Y:S01]  /*1b600*/  FMUL.FTZ R116, R2.reuse, R116 ;  /* 0x0000007402747220 */ /* 0x040fe20000410000 */
[----:B------:R-:W-:Y:S01]  /*1b610*/  LOP3.LUT R3, R3, 0xfffffffc, RZ, 0xc0, !PT ;  /* 0xfffffffc03037812 */ /* 0x000fe200078ec0ff */
[C---:B------:R-:W-:Y:S01]  /*1b620*/  FMUL.FTZ R46, R2.reuse, R117 ;  /* 0x00000075022e7220 */ /* 0x040fe20000410000 */
[----:B------:R-:W-:Y:S01]  /*1b630*/  SHF.R.S32.HI R21, RZ, 0x5, R69 ;  /* 0x00000005ff157819 */ /* 0x000fe20000011445 */
[C---:B------:R-:W-:Y:S01]  /*1b640*/  FMUL.FTZ R120, R2.reuse, R120 ;  /* 0x0000007802787220 */ /* 0x040fe20000410000 */
[----:B------:R-:W-:Y:S01]  /*1b650*/  F2FP.BF16.PACK_AB R11, R11, R86 ;  /* 0x000000560b0b723e */ /* 0x000fe200000010ff */
[----:B------:R-:W-:Y:S01]  /*1b660*/  FMUL.FTZ R45, R2, R121 ;  /* 0x00000079022d7220 */ /* 0x000fe20000410000 */
        /* <DEDUP_REMOVED lines=36> */
[----:B------:R-:W-:Y:S01]  /*1b8b0*/  FMUL.FTZ R122, R0, R122 ;  /* 0x0000007a007a7220 */ /* 0x000fe20000410000 */
        /* <DEDUP_REMOVED lines=34> */
[----:B------:R-:W-:Y:S02]  /*1bae0*/  LEA.HI R0, R2, R2, RZ, 0x1 ;  /* 0x0000000202007211 */ /* 0x000fe400078f08ff */
[----:B------:R-:W-:Y:S02]  /*1baf0*/  F2FP.BF16.PACK_AB R9, R9, R90 ;  /* 0x0000005a0909723e */ /* 0x000fe400000010ff */
[----:B------:R-:W-:Y:S02]  /*1bb00*/  SHF.R.S32.HI R5, RZ, 0x1, R0 ;  /* 0x00000001ff057819 */ /* 0x000fe40000011400 */
[----:B------:R-:W-:-:S02]  /*1bb10*/  LOP3.LUT R4, R0, 0x3fffffe, RZ, 0xc0, !PT ;  /* 0x03fffffe00047812 */ /* 0x000fc400078ec0ff */
[----:B------:R-:W-:Y:S02]  /*1bb20*/  IADD3 R0, -R3, R71, RZ ;  /* 0x0000004703007210 */ /* 0x000fe40007ffe1ff */
        /* <DEDUP_REMOVED lines=12> */
[C---:B------:R-:W-:Y:S01]  /*1bbf0*/  IADD3 R2, R0.reuse, -0x10, RZ ;  /* 0xfffffff000027810 */ /* 0x040fe20007ffe0ff */
[----:B------:R-:W-:Y:S01]  /*1bc00*/  STS [R0], R44 ;  /* 0x0000002c00007388 */ /* 0x000fe20000000800 */
[----:B------:R-:W-:Y:S02]  /*1bc10*/  SEL R3, R3, 0xffffffe0, !P0 ;  /* 0xffffffe003037807 */ /* 0x000fe40004000000 */
[C---:B------:R-:W-:Y:S01]  /*1bc20*/  @P1 IADD3 R2, R0.reuse, 0x10, RZ ;  /* 0x0000001000021810 */ /* 0x040fe20007ffe0ff */
[----:B------:R-:W-:Y:S01]  /*1bc30*/  STS [R0+0x200], R43 ;  /* 0x0002002b00007388 */ /* 0x000fe20000000800 */
[----:B------:R-:W-:Y:S02]  /*1bc40*/  IADD3 R4, R0, R3, RZ ;  /* 0x0000000300047210 */ /* 0x000fe40007ffe0ff */
        /* <DEDUP_REMOVED lines=8> */
[----:B------:R-:W-:Y:S04]  /*1bcd0*/  STS [R4], R40 ;  /* 0x0000002804007388 */ /* 0x000fe80000000800 */
[----:B------:R-:W-:Y:S04]  /*1bce0*/  STS [R4+0x200], R39 ;  /* 0x0002002704007388 */ /* 0x000fe80000000800 */
[----:B------:R-:W-:Y:S04]  /*1bcf0*/  STS [R3], R37 ;  /* 0x0000002503007388 */ /* 0x000fe80000000800 */
        /* <DEDUP_REMOVED lines=27> */
[----:B------:R2:W-:Y:S04]  /*1beb0*/  STS [R2+0x5000], R14 ;  /* 0x0050000e02007388 */ /* 0x0005e80000000800 */
[----:B------:R3:W-:Y:S04]  /*1bec0*/  STS [R2+0x5200], R13 ;  /* 0x0052000d02007388 */ /* 0x0007e80000000800 */
[----:B------:R4:W-:Y:S04]  /*1bed0*/  STS [R4+0x4000], R12 ;  /* 0x0040000c04007388 */ /* 0x0009e80000000800 */
[----:B------:R-:W-:Y:S04]  /*1bee0*/  STS [R4+0x4200], R11 ;  /* 0x0042000b04007388 */ /* 0x000fe80000000800 */
[----:B------:R-:W-:Y:S04]  /*1bef0*/  STS [R3+0x4000], R8 ;  /* 0x0040000803007388 */ /* 0x000fe80000000800 */
[----:B------:R-:W-:Y:S01]  /*1bf00*/  STS [R3+0x4200], R7 ;  /* 0x0042000703007388 */ /* 0x000fe20000000800 */
[----:B-1----:R-:W-:-:S03]  /*1bf10*/  LOP3.LUT R0, R69, 0xffffffe0, RZ, 0xc0, !PT ;  /* 0xffffffe045007812 */ /* 0x002fc600078ec0ff */
[----:B------:R-:W-:Y:S01]  /*1bf20*/  STS [R4+0x5000], R10 ;  /* 0x0050000a04007388 */ /* 0x000fe20000000800 */
[----:B------:R-:W-:Y:S02]  /*1bf30*/  IADD3 R0, -R0, R71, RZ ;  /* 0x0000004700007210 */ /* 0x000fe40007ffe1ff */
[----:B--2---:R-:W-:Y:S01]  /*1bf40*/  MOV R14, 0x7f800000 ;  /* 0x7f800000000e7802 */ /* 0x004fe20000000f00 */
[----:B------:R1:W-:Y:S01]  /*1bf50*/  STS [R4+0x5200], R9 ;  /* 0x0052000904007388 */ /* 0x0003e20000000800 */
[----:B------:R-:W-:Y:S01]  /*1bf60*/  LOP3.LUT P0, RZ, R0, 0x3, RZ, 0xc0, !PT ;  /* 0x0000000300ff7812 */ /* 0x000fe2000780c0ff */
[----:B---3--:R-:W2:Y:S01]  /*1bf70*/  @P3 MUFU.LG2 R2, R101 ;  /* 0x0000006500023308 */ /* 0x008ea20000000c00 */
[----:B------:R-:W-:Y:S01]  /*1bf80*/  MOV R13, 0x7f800000 ;  /* 0x7f800000000d7802 */ /* 0x000fe20000000f00 */
[----:B------:R-:W-:Y:S01]  /*1bf90*/  STS [R3+0x5000], R6 ;  /* 0x0050000603007388 */ /* 0x000fe20000000800 */
[----:B----4-:R-:W-:-:S03]  /*1bfa0*/  MOV R12, 0x7f800000 ;  /* 0x7f800000000c7802 */ /* 0x010fc60000000f00 */
[----:B------:R3:W-:Y:S02]  /*1bfb0*/  STS [R3+0x5200], R5 ;  /* 0x0052000503007388 */ /* 0x0007e40000000800 */
[----:B------:R-:W4:Y:S02]  /*1bfc0*/  @P2 MUFU.LG2 R0, R100 ;  /* 0x0000006400002308 */ /* 0x000f240000000c00 */
[----:B------:R-:W-:Y:S01]  /*1bfd0*/  BAR.SYNC.DEFER_BLOCKING 0x0 ;  /* 0x0000000000007b1d */ /* 0x000fe20000010000 */
[----:B--2---:R-:W-:-:S05]  /*1bfe0*/  @P3 FMUL.FTZ R2, R2, 0.69314718246459960938 ;  /* 0x3f31721802023820 */ /* 0x004fca0000410000 */
[----:B-1----:R-:W1:Y:S01]  /*1bff0*/  @P5 MUFU.LG2 R4, R48 ;  /* 0x0000003000045308 */ /* 0x002e620000000c00 */
[----:B----4-:R-:W-:Y:S01]  /*1c000*/  @P2 FMUL.FTZ R0, R0, 0.69314718246459960938 ;  /* 0x3f31721800002820 */ /* 0x010fe20000410000 */
[----:B------:R-:W-:Y:S01]  /*1c010*/  MOV R9, 0x7f800000 ;  /* 0x7f80000000097802 */ /* 0x000fe20000000f00 */
[----:B------:R-:W-:Y:S02]  /*1c020*/  @P3 FFMA.FTZ R9, R103, c[0x0][0x238], R2 ;  /* 0x00008e0067093a23 */ /* 0x000fe40000010002 */
[----:B------:R-:W-:-:S03]  /*1c030*/  @P2 FFMA.FTZ R12, R102, c[0x0][0x238], R0 ;  /* 0x00008e00660c2a23 */ /* 0x000fc60000010000 */
[----:B---3--:R-:W2:Y:S01]  /*1c040*/  @P4 MUFU.LG2 R3, R47 ;  /* 0x0000002f00034308 */ /* 0x008ea20000000c00 */
[----:B-----5:R3:W4:Y:S04]  /*1c050*/  LDS.128 R28, [R222] ;  /* 0x00000000de1c7984 */ /* 0x0207280000000c00 */
[----:B------:R3:W3:Y:S01]  /*1c060*/  LDS.128 R40, [R222+0x800] ;  /* 0x00080000de287984 */ /* 0x0006e20000000c00 */
[----:B-1----:R-:W-:-:S03]  /*1c070*/  @P5 FMUL.FTZ R4, R4, 0.69314718246459960938 ;  /* 0x3f31721804045820 */ /* 0x002fc60000410000 */
[----:B------:R1:W1:Y:S01]  /*1c080*/  LDS.128 R52, [R222+0x1000] ;  /* 0x00100000de347984 */ /* 0x0002620000000c00 */
[----:B------:R-:W-:-:S03]  /*1c090*/  @P5 FFMA.FTZ R13, R105, c[0x0][0x238], R4 ;  /* 0x00008e00690d5a23 */ /* 0x000fc60000010004 */
[----:B------:R1:W1:Y:S01]  /*1c0a0*/  LDS.128 R64, [R222+0x1800] ;  /* 0x00180000de407984 */ /* 0x0002620000000c00 */
[----:B--2---:R-:W-:-:S03]  /*1c0b0*/  @P4 FMUL.FTZ R3, R3, 0.69314718246459960938 ;  /* 0x3f31721803034820 */ /* 0x004fc60000410000 */
[----:B------:R2:W1:Y:S01]  /*1c0c0*/  LDS.128 R24, [R222+0x2000] ;  /* 0x00200000de187984 */ /* 0x0004620000000c00 */
[----:B------:R-:W-:-:S03]  /*1c0d0*/  @P4 FFMA.FTZ R14, R104, c[0x0][0x238], R3 ;  /* 0x00008e00680e4a23 */ /* 0x000fc60000010003 */
[----:B------:R2:W1:Y:S04]  /*1c0e0*/  LDS.128 R36, [R222+0x2800] ;  /* 0x00280000de247984 */ /* 0x0004680000000c00 */
[----:B------:R2:W1:Y:S04]  /*1c0f0*/  LDS.128 R48, [R222+0x3000] ;  /* 0x00300000de307984 */ /* 0x0004680000000c00 */
[----:B------:R2:W1:Y:S04]  /*1c100*/  LDS.128 R60, [R222+0x3800] ;  /* 0x00380000de3c7984 */ /* 0x0004680000000c00 */
[----:B------:R2:W1:Y:S04]  /*1c110*/  LDS.128 R16, [R222+0x4000] ;  /* 0x00400000de107984 */ /* 0x0004680000000c00 */
[----:B------:R2:W1:Y:S04]  /*1c120*/  LDS.128 R32, [R222+0x4800] ;  /* 0x00480000de207984 */ /* 0x0004680000000c00 */
[----:B------:R2:W1:Y:S04]  /*1c130*/  LDS.128 R44, [R222+0x5000] ;  /* 0x00500000de2c7984 */ /* 0x0004680000000c00 */
[----:B------:R2:W1:Y:S01]  /*1c140*/  LDS.128 R56, [R222+0x5800] ;  /* 0x00580000de387984 */ /* 0x0004620000000c00 */
[----:B------:R-:W-:Y:S05]  /*1c150*/  @P0 BRA `(.L_x_402) ;  /* 0x000002c000000947 */ /* 0x000fea0003800000 */
[----:B---34-:R-:W3:Y:S01]  /*1c160*/  S2R R3, SR_TID.X ;  /* 0x0000000000037919 */ /* 0x018ee20000002100 */
[----:B------:R-:W-:-:S04]  /*1c170*/  SHF.R.S32.HI R2, RZ, 0x1f, R21 ;  /* 0x0000001fff027819 */ /* 0x000fc80000011415 */
[----:B------:R-:W-:-:S04]  /*1c180*/  LEA.HI R2, R2, R21, RZ, 0x2 ;  /* 0x0000001502027211 */ /* 0x000fc800078f10ff */
[----:B------:R-:W-:-:S05]  /*1c190*/  LOP3.LUT R2, R2, 0xffffffc, RZ, 0xc0, !PT ;  /* 0x0ffffffc02027812 */ /* 0x000fca00078ec0ff */
[----:B------:R-:W-:Y:S01]  /*1c1a0*/  IMAD.IADD R2, R21, 0x1, -R2 ;  /* 0x0000000115027824 */ /* 0x000fe200078e0a02 */
[----:B---3--:R-:W-:-:S04]  /*1c1b0*/  SHF.R.S32.HI R0, RZ, 0x1f, R3 ;  /* 0x0000001fff007819 */ /* 0x008fc80000011403 */
[----:B------:R-:W-:-:S04]  /*1c1c0*/  LEA.HI R0, R0, R3, RZ, 0x5 ;  /* 0x0000000300007211 */ /* 0x000fc800078f28ff */
[----:B------:R-:W-:-:S05]  /*1c1d0*/  LOP3.LUT R0, R0, 0xffffffe0, RZ, 0xc0, !PT ;  /* 0xffffffe000007812 */ /* 0x000fca00078ec0ff */
[----:B------:R-:W-:-:S05]  /*1c1e0*/  IMAD.IADD R0, R3, 0x1, -R0 ;  /* 0x0000000103007824 */ /* 0x000fca00078e0a00 */
[----:B------:R-:W-:-:S04]  /*1c1f0*/  SHF.R.S32.HI R3, RZ, 0x1f, R0 ;  /* 0x0000001fff037819 */ /* 0x000fc80000011400 */
[----:B------:R-:W-:-:S04]  /*1c200*/  LEA.HI R0, R3, R0, RZ, 0x2 ;  /* 0x0000000003007211 */ /* 0x000fc800078f10ff */
[----:B------:R-:W-:-:S05]  /*1c210*/  SHF.R.S32.HI R0, RZ, 0x2, R0 ;  /* 0x00000002ff007819 */ /* 0x000fca0000011400 */
[----:B------:R-:W-:-:S05]  /*1c220*/  IMAD R0, R2, 0x10, R0 ;  /* 0x0000001002007824 */ /* 0x000fca00078e0200 */
[C---:B------:R-:W-:Y:S02]  /*1c230*/  ISETP.GE.AND P6, PT, R0.reuse, UR6, PT ;  /* 0x0000000600007c0c */ /* 0x040fe4000bfc6270 */
[C---:B------:R-:W-:Y:S02]  /*1c240*/  IADD3 R2, R0.reuse, 0x8, RZ ;  /* 0x0000000800027810 */ /* 0x040fe40007ffe0ff */
[----:B------:R-:W-:Y:S02]  /*1c250*/  IADD3 R5, R0, 0x40, RZ ;  /* 0x0000004000057810 */ /* 0x000fe40007ffe0ff */
[----:B------:R-:W-:Y:S02]  /*1c260*/  ISETP.GE.AND P5, PT, R2, UR6, PT ;  /* 0x0000000602007c0c */ /* 0x000fe4000bfa6270 */
[----:B------:R-:W-:Y:S02]  /*1c270*/  IADD3 R4, R0, 0x48, RZ ;  /* 0x0000004800047810 */ /* 0x000fe40007ffe0ff */
[----:B------:R-:W-:-:S02]  /*1c280*/  ISETP.GE.AND P4, PT, R5, UR6, PT ;  /* 0x0000000605007c0c */ /* 0x000fc4000bf86270 */
[----:B------:R-:W-:Y:S01]  /*1c290*/  ISETP.GE.AND P3, PT, R4, UR6, PT ;  /* 0x0000000604007c0c */ /* 0x000fe2000bf66270 */
[----:B------:R-:W-:-:S05]  /*1c2a0*/  @!P6 IMAD R3, R0, UR16, RZ ;  /* 0x000000100003ec24 */ /* 0x000fca000f8e02ff */
[----:B------:R-:W-:Y:S01]  /*1c2b0*/  @!P6 IADD3 R0, P0, R3, UR4, RZ ;  /* 0x000000040300ec10 */ /* 0x000fe2000ff1e0ff */
[----:B------:R-:W-:-:S03]  /*1c2c0*/  @!P5 IMAD R2, R2, UR16, RZ ;  /* 0x000000100202dc24 */ /* 0x000fc6000f8e02ff */
[----:B------:R-:W-:Y:S01]  /*1c2d0*/  @!P6 LEA.HI.X.SX32 R6, R3, UR5, 0x1, P0 ;  /* 0x000000050306ec11 */ /* 0x000fe200080f0eff */
[----:B------:R-:W-:Y:S01]  /*1c2e0*/  @!P4 IMAD R5, R5, UR16, RZ ;  /* 0x000000100505cc24 */ /* 0x000fe2000f8e02ff */
[----:B------:R-:W-:Y:S01]  /*1c2f0*/  @!P6 LEA R10, P1, R0, c[0x0][0x200], 0x2 ;  /* 0x00008000000aea11 */ /* 0x000fe200078210ff */
[----:B------:R-:W-:Y:S01]  /*1c300*/  @!P3 IMAD R3, R4, UR16, RZ ;  /* 0x000000100403bc24 */ /* 0x000fe2000f8e02ff */
[----:B------:R-:W-:Y:S02]  /*1c310*/  @!P5 IADD3 R7, P0, R2, UR4, RZ ;  /* 0x000000040207dc10 */ /* 0x000fe4000ff1e0ff */
[----:B------:R-:W-:Y:S02]  /*1c320*/  @!P6 LEA.HI.X R11, R0, c[0x0][0x204], R6, 0x2, P1 ;  /* 0x00008100000bea11 */ /* 0x000fe400008f1406 */
[----:B------:R-:W-:Y:S02]  /*1c330*/  @!P5 LEA.HI.X.SX32 R2, R2, UR5, 0x1, P0 ;  /* 0x000000050202dc11 */ /* 0x000fe400080f0eff */
[----:B------:R-:W-:Y:S01]  /*1c340*/  @!P4 IADD3 R0, P1, R5, UR4, RZ ;  /* 0x000000040500cc10 */ /* 0x000fe2000ff3e0ff */
[----:B------:R3:W-:Y:S01]  /*1c350*/  @!P6 STG.E [R10.64], R13 ;  /* 0x0000000d0a00e986 */ /* 0x0007e2000c10191e */
[----:B------:R-:W-:-:S02]  /*1c360*/  @!P5 LEA R6, P2, R7, c[0x0][0x200], 0x2 ;  /* 0x000080000706da11 */ /* 0x000fc400078410ff */
[----:B------:R-:W-:Y:S02]  /*1c370*/  @!P3 IADD3 R8, P0, R3, UR4, RZ ;  /* 0x000000040308bc10 */ /* 0x000fe4000ff1e0ff */
[----:B------:R-:W-:Y:S02]  /*1c380*/  @!P4 LEA.HI.X.SX32 R5, R5, UR5, 0x1, P1 ;  /* 0x000000050505cc11 */ /* 0x000fe400088f0eff */
[----:B------:R-:W-:Y:S02]  /*1c390*/  @!P5 LEA.HI.X R7, R7, c[0x0][0x204], R2, 0x2, P2 ;  /* 0x000081000707da11 */ /* 0x000fe400010f1402 */
[----:B------:R-:W-:Y:S02]  /*1c3a0*/  @!P3 LEA.HI.X.SX32 R3, R3, UR5, 0x1, P0 ;  /* 0x000000050303bc11 */ /* 0x000fe400080f0eff */
[----:B------:R-:W-:Y:S01]  /*1c3b0*/  @!P4 LEA R4, P1, R0, c[0x0][0x200], 0x2 ;  /* 0x000080000004ca11 */ /* 0x000fe200078210ff */
[----:B------:R3:W-:Y:S01]  /*1c3c0*/  @!P5 STG.E [R6.64], R14 ;  /* 0x0000000e0600d986 */ /* 0x0007e2000c10191e */
[----:B------:R-:W-:-:S02]  /*1c3d0*/  @!P3 LEA R2, P0, R8, c[0x0][0x200], 0x2 ;  /* 0x000080000802ba11 */ /* 0x000fc400078010ff */
[----:B------:R-:W-:Y:S02]  /*1c3e0*/  @!P4 LEA.HI.X R5, R0, c[0x0][0x204], R5, 0x2, P1 ;  /* 0x000081000005ca11 */ /* 0x000fe400008f1405 */
[----:B------:R-:W-:-:S03]  /*1c3f0*/  @!P3 LEA.HI.X R3, R8, c[0x0][0x204], R3, 0x2, P0 ;  /* 0x000081000803ba11 */ /* 0x000fc600000f1403 */
[----:B------:R3:W-:Y:S04]  /*1c400*/  @!P4 STG.E [R4.64], R9 ;  /* 0x000000090400c986 */ /* 0x0007e8000c10191e */
[----:B------:R3:W-:Y:S02]  /*1c410*/  @!P3 STG.E [R2.64], R12 ;  /* 0x0000000c0200b986 */ /* 0x0007e4000c10191e */
.L_x_402:
[----:B---34-:R-:W-:Y:S05]  /*1c420*/  BSYNC B0 ;  /* 0x0000000000007941 */ /* 0x018fea0003800000 */
.L_x_401:
[----:B------:R-:W3:Y:S04]  /*1c430*/  LDL.64 R20, [R1+0x60] ;  /* 0x0000600001147983 */ /* 0x000ee80000100a00 */
[----:B------:R4:W5:Y:S04]  /*1c440*/  LDL R15, [R1+0x78] ;  /* 0x00007800010f7983 */ /* 0x0009680000100800 */
[----:B------:R4:W5:Y:S01]  /*1c450*/  LDL R14, [R1+0x7c] ;  /* 0x00007c00010e7983 */ /* 0x0009620000100800 */
[----:B------:R-:W-:Y:S01]  /*1c460*/  UIMAD UR10, UR10, -0x80, UR28 ;  /* 0xffffff800a0a78a4 */ /* 0x000fe2000f8e021c */
[----:B------:R-:W-:Y:S01]  /*1c470*/  BSSY B0, `(.L_x_403) ;  /* 0x0000021000007945 */ /* 0x000fe20003800000 */
[----:B------:R-:W-:Y:S01]  /*1c480*/  USHF.R.S32.HI UR7, URZ, 0x1f, UR11 ;  /* 0x0000001f3f077899 */ /* 0x000fe2000801140b */
[----:B------:R-:W2:Y:S01]  /*1c490*/  S2R R4, SR_TID.X ;  /* 0x0000000000047919 */ /* 0x000ea20000002100 */
[----:B------:R-:W-:-:S02]  /*1c4a0*/  ULDC.64 UR4, c[0x0][0x1f0] ;  /* 0x00007c0000047ab9 */ /* 0x000fc40000000a00 */
[----:B------:R-:W-:Y:S01]  /*1c4b0*/  UIMAD UR4, UR7, UR4, URZ ;  /* 0x00000004070472a4 */ /* 0x000fe2000f8e023f */
[----:B------:R-:W1:Y:S03]  /*1c4c0*/  S2R R12, SR_CTAID.Z ;  /* 0x00000000000c7919 */ /* 0x000e660000002700 */
[----:B------:R-:W-:Y:S01]  /*1c4d0*/  UIMAD UR4, UR11, UR5, UR4 ;  /* 0x000000050b0472a4 */ /* 0x000fe2000f8e0204 */
[----:B--2---:R-:W-:-:S04]  /*1c4e0*/  SHF.R.S32.HI R0, RZ, 0x1f, R4 ;  /* 0x0000001fff007819 */ /* 0x004fc80000011404 */
[----:B------:R-:W-:-:S04]  /*1c4f0*/  LEA.HI R0, R0, R4, RZ, 0x2 ;  /* 0x0000000400007211 */ /* 0x000fc800078f10ff */
[----:B------:R-:W-:-:S04]  /*1c500*/  SHF.R.S32.HI R10, RZ, 0x2, R0 ;  /* 0x00000002ff0a7819 */ /* 0x000fc80000011400 */
[----:B------:R-:W-:Y:S02]  /*1c510*/  SHF.R.S32.HI R11, RZ, 0x1f, R10 ;  /* 0x0000001fff0b7819 */ /* 0x000fe4000001140a */
[----:B---3--:R-:W-:Y:S02]  /*1c520*/  SHF.R.S32.HI R3, RZ, 0x1f, R20 ;  /* 0x0000001fff037819 */ /* 0x008fe40000011414 */
[----:B------:R-:W-:-:S04]  /*1c530*/  IADD3 R2, P0, R20, UR14, RZ ;  /* 0x0000000e14027c10 */ /* 0x000fc8000ff1e0ff */
[----:B------:R-:W-:Y:S02]  /*1c540*/  IADD3.X R3, R3, UR8, RZ, P0, !PT ;  /* 0x0000000803037c10 */ /* 0x000fe400087fe4ff */
[----:B------:R-:W-:-:S03]  /*1c550*/  ISETP.GE.AND P0, PT, R68, UR10, PT ;  /* 0x0000000a44007c0c */ /* 0x000fc6000bf06270 */
[----:B-1----:R-:W-:-:S04]  /*1c560*/  IMAD.WIDE.U32 R12, R12, c[0x0][0x1f0], R2 ;  /* 0x00007c000c0c7a25 */ /* 0x002fc800078e0002 */
[----:B------:R-:W-:Y:S01]  /*1c570*/  IMAD.U32 R2, RZ, RZ, UR27 ;  /* 0x0000001bff027e24 */ /* 0x000fe2000f8e00ff */
[----:B------:R-:W-:-:S03]  /*1c580*/  IADD3 R9, R13, UR4, RZ ;  /* 0x000000040d097c10 */ /* 0x000fc6000fffe0ff */
[----:B------:R-:W-:Y:S02]  /*1c590*/  IMAD.WIDE R2, R2, 0x80, R10 ;  /* 0x0000008002027825 */ /* 0x000fe400078e020a */
[----:B------:R-:W-:Y:S05]  /*1c5a0*/  @P0 BRA `(.L_x_404) ;  /* 0x000000d000000947 */ /* 0x000fea0003800000 */
[----:B----4-:R-:W-:Y:S01]  /*1c5b0*/  IMAD R0, R3, c[0x0][0x1e8], RZ ;  /* 0x00007a0003007a24 */ /* 0x010fe200078e02ff */
[----:B------:R-:W-:Y:S01]  /*1c5c0*/  ISETP.GE.AND P2, PT, R20, c[0x0][0x220], PT ;  /* 0x0000880014007a0c */ /* 0x000fe20003f46270 */
[----:B------:R-:W-:Y:S01]  /*1c5d0*/  IMAD.MOV.U32 R8, RZ, RZ, R12 ;  /* 0x000000ffff087224 */ /* 0x000fe200078e000c */
[----:B-----5:R-:W-:Y:S01]  /*1c5e0*/  ISETP.GE.AND P1, PT, R15, c[0x0][0x220], PT ;  /* 0x000088000f007a0c */ /* 0x020fe20003f26270 */
[----:B------:R-:W-:Y:S01]  /*1c5f0*/  IMAD R0, R2, c[0x0][0x1ec], R0 ;  /* 0x00007b0002007a24 */ /* 0x000fe200078e0200 */
        /* <DEDUP_REMOVED lines=8> */
.L_x_404:
[----:B----4-:R-:W-:Y:S05]  /*1c680*/  BSYNC B0 ;  /* 0x0000000000007941 */ /* 0x010fea0003800000 */
.L_x_403:
[----:B------:R-:W-:Y:S01]  /*1c690*/  IADD3 R0, R10, 0x20, RZ ;  /* 0x000000200a007810 */ /* 0x000fe20007ffe0ff */
[----:B------:R-:W-:Y:S03]  /*1c6a0*/  BSSY B0, `(.L_x_405) ;  /* 0x0000013000007945 */ /* 0x000fe60003800000 */
[----:B------:R-:W-:-:S13]  /*1c6b0*/  ISETP.GE.AND P0, PT, R0, UR6, PT ;  /* 0x0000000600007c0c */ /* 0x000fda000bf06270 */
[----:B------:R-:W-:Y:S05]  /*1c6c0*/  @P0 BRA `(.L_x_406) ;  /* 0x0000010000000947 */ /* 0x000fea0003800000 */
[----:B------:R-:W-:Y:S01]  /*1c6d0*/  IADD3 R0, P0, R2, 0x20, RZ ;  /* 0x0000002002007810 */ /* 0x000fe20007f1e0ff */
[----:B------:R-:W-:Y:S01]  /*1c6e0*/  IMAD.MOV.U32 R6, RZ, RZ, R12 ;  /* 0x000000ffff067224 */ /* 0x000fe200078e000c */
[----:B------:R-:W-:Y:S02]  /*1c6f0*/  MOV R7, R9 ;  /* 0x0000000900077202 */ /* 0x000fe40000000f00 */
[----:B------:R-:W-:Y:S01]  /*1c700*/  ISETP.GE.AND P2, PT, R20, c[0x0][0x220], PT ;  /* 0x0000880014007a0c */ /* 0x000fe20003f46270 */
[----:B-1----:R-:W-:Y:S01]  /*1c710*/  IMAD.X R4, RZ, RZ, R3, P0 ;  /* 0x000000ffff047224 */ /* 0x002fe200000e0603 */
        /* <DEDUP_REMOVED lines=11> */
.L_x_406:
[----:B------:R-:W-:Y:S05]  /*1c7d0*/  BSYNC B0 ;  /* 0x0000000000007941 */ /* 0x000fea0003800000 */
.L_x_405:
        /* <DEDUP_REMOVED lines=20> */
.L_x_408:
[----:B------:R-:W-:Y:S05]  /*1c920*/  BSYNC B0 ;  /* 0x0000000000007941 */ /* 0x000fea0003800000 */
.L_x_407:
[----:B------:R-:W-:-:S04]  /*1c930*/  IADD3 R0, R10, 0x60, RZ ;  /* 0x000000600a007810 */ /* 0x000fc80007ffe0ff */
[----:B------:R-:W-:-:S13]  /*1c940*/  ISETP.GE.AND P0, PT, R0, UR6, PT ;  /* 0x0000000600007c0c */ /* 0x000fda000bf06270 */
        /* <DEDUP_REMOVED lines=19> */
.L_x_409:
        /* <DEDUP_REMOVED lines=16> */
.L_x_1035:


//--------------------- .text._ZN5flash16flash_fwd_kernelI23Flash_fwd_kernel_traitsILi96ELi128ELi64ELi4ELb0ELb0EN7cutlass10bfloat16_tE19Flash_kernel_traitsILi96ELi128ELi64ELi4ES3_EELb1ELb0ELb0ELb0ELb1ELb1ELb0ELb0EEEvNS_16Flash_fwd_paramsE --------------------------
	.section	.text._ZN5flash16flash_fwd_kernelI23Flash_fwd_kernel_traitsILi96ELi128ELi64ELi4ELb0ELb0EN7cutlass10bfloat16_tE19Flash_kernel_traitsILi96ELi128ELi64ELi4ES3_EELb1ELb0ELb0ELb0ELb1ELb1ELb0ELb0EEEvNS_16Flash_fwd_paramsE,"ax",@progbits
	.sectioninfo	@"SHI_REGISTERS=255"
	.align	128
        .global         _ZN5flash16flash_fwd_kernelI23Flash_fwd_kernel_traitsILi96ELi128ELi64ELi4ELb0ELb0EN7cutlass10bfloat16_tE19Flash_kernel_traitsILi96ELi128ELi64ELi4ES3_EELb1ELb0ELb0ELb0ELb1ELb1ELb0ELb0EEEvNS_16Flash_fwd_paramsE
        .type           _ZN5flash16flash_fwd_kernelI23Flash_fwd_kernel_traitsILi96ELi128ELi64ELi4ELb0ELb0EN7cutlass10bfloat16_tE19Flash_kernel_traitsILi96ELi128ELi64ELi4ES3_EELb1ELb0ELb0ELb0ELb1ELb1ELb0ELb0EEEvNS_16Flash_fwd_paramsE,@function
        .size           _ZN5flash16flash_fwd_kernelI23Flash_fwd_kernel_traitsILi96ELi128ELi64ELi4ELb0ELb0EN7cutlass10bfloat16_tE19Flash_kernel_traitsILi96ELi128ELi64ELi4ES3_EELb1ELb0ELb0ELb0ELb1ELb1ELb0ELb0EEEvNS_16Flash_fwd_paramsE,(.L_x_1036 - _ZN5flash16flash_fwd_kernelI23Flash_fwd_kernel_traitsILi96ELi128ELi64ELi4ELb0ELb0EN7cutlass10bfloat16_tE19Flash_kernel_traitsILi96ELi128ELi64ELi4ES3_EELb1ELb0ELb0ELb0ELb1ELb1ELb0ELb0EEEvNS_16Flash_fwd_paramsE)
        .other          _ZN5flash16flash_fwd_kernelI23Flash_fwd_kernel_traitsILi96ELi128ELi64ELi4ELb0ELb0EN7cutlass10bfloat16_tE19Flash_kernel_traitsILi96ELi128ELi64ELi4ES3_EELb1ELb0ELb0ELb0ELb1ELb1ELb0ELb0EEEvNS_16Flash_fwd_paramsE,@"STO_CUDA_ENTRY STV_DEFAULT"
_ZN5flash16flash_fwd_kernelI23Flash_fwd_kernel_traitsILi96ELi128ELi64ELi4ELb0ELb0EN7cutlass10bfloat16_tE19Flash_kernel_traitsILi96ELi128ELi64ELi4ES3_EELb1ELb0ELb0ELb0ELb1ELb1ELb0ELb0EEEvNS_16Flash_fwd_paramsE:
.text._ZN5flash16flash_fwd_kernelI23Flash_fwd_kernel_traitsILi96ELi128ELi64ELi4ELb0ELb0EN7cutlass10bfloat16_tE19Flash_kernel_traitsILi96ELi128ELi64ELi4ES3_EELb1ELb0ELb0ELb0ELb1ELb1ELb0ELb0EEEvNS_16Flash_fwd_paramsE:
[----:B------:R-:W-:Y:S02]  /*0000*/  MOV R1, c[0x0][0x28] ;  /* 0x00000a0000017a02 */ /* 0x000fe40000000f00 */
[----:B------:R-:W-:Y:S02]  /*0010*/  ULDC.U8 UR4, c[0x0][0x304] ;  /* 0x0000c10000047ab9 */ /* 0x000fe40000000000 */
[----:B------:R-:W-:Y:S01]  /*0020*/  ISETP.NE.AND P2, PT, RZ, UR4, PT ;  /* 0x00000004ff007c0c */ /* 0x000fe2000bf45270 */
[----:B------:R-:W-:Y:S02]  /*0030*/  ULDC.64 UR22, c[0x0][0x2f0] ;  /* 0x0000bc0000167ab9 */ /* 0x000fe40000000a00 */
[----:B------:R-:W-:Y:S01]  /*0040*/  IMAD.U32 R2, RZ, RZ, UR22 ;  /* 0x00000016ff027e24 */ /* 0x000fe2000f8e00ff */
[----:B------:R-:W-:Y:S01]  /*0050*/  ULDC.64 UR20, c[0x0][0x118] ;  /* 0x0000460000147ab9 */ /* 0x000fe20000000a00 */
[----:B------:R-:W-:-:S08]  /*0060*/  IMAD.U32 R3, RZ, RZ, UR23 ;  /* 0x00000017ff037e24 */ /* 0x000fd0000f8e00ff */
[----:B------:R-:W2:Y:S01]  /*0070*/  @P2 LDG.E.64 R2, [R2.64] ;  /* 0x0000001402022981 */ /* 0x000ea2000c1e1b00 */
[----:B------:R-:W-:Y:S02]  /*0080*/  IMAD.MOV.U32 R169, RZ, RZ, c[0x0][0x2f8] ;  /* 0x0000be00ffa97624 */ /* 0x000fe400078e00ff */
[----:B------:R-:W-:Y:S02]  /*0090*/  IMAD.MOV.U32 R116, RZ, RZ, c[0x0][0x2fc] ;  /* 0x0000bf00ff747624 */ /* 0x000fe400078e00ff */
[----:B------:R-:W-:Y:S02]  /*00a0*/  @P2 IMAD.MOV.U32 R4, RZ, RZ, R169 ;  /* 0x000000ffff042224 */ /* 0x000fe400078e00a9 */
[----:B------:R-:W-:-:S05]  /*00b0*/  @P2 IMAD.MOV.U32 R5, RZ, RZ, R116 ;  /* 0x000000ffff052224 */ /* 0x000fca00078e0074 */
[----:B------:R-:W3:Y:S01]  /*00c0*/  @P2 LDG.E.64 R12, [R4.64] ;  /* 0x00000014040c2981 */ /* 0x000ee2000c1e1b00 */
[----:B------:R-:W-:Y:S02]  /*00d0*/  ISETP.NE.U32.AND P1, PT, RZ, c[0x0][0x250], PT ;  /* 0x00009400ff007a0c */ /* 0x000fe40003f25070 */
[----:B------:R-:W-:Y:S01]  /*00e0*/  ISETP.NE.U32.AND P4, PT, RZ, c[0x0][0x258], PT ;  /* 0x00009600ff007a0c */ /* 0x000fe20003f85070 */
[----:B------:R-:W1:Y:S01]  /*00f0*/  S2R R117, SR_CTAID.X ;  /* 0x0000000000757919 */ /* 0x000e620000002500 */
[----:B------:R-:W-:Y:S02]  /*0100*/  ISETP.NE.AND.EX P1, PT, RZ, c[0x0][0x254], PT, P1 ;  /* 0x00009500ff007a0c */ /* 0x000fe40003f25310 */
[----:B------:R-:W-:Y:S01]  /*0110*/  ISETP.NE.AND.EX P4, PT, RZ, c[0x0][0x25c], PT, P4 ;  /* 0x00009700ff007a0c */ /* 0x000fe20003f85340 */
[----:B------:R-:W1:Y:S04]  /*0120*/  S2R R9, SR_CTAID.Y ;  /* 0x0000000000097919 */ /* 0x000e680000002600 */
[----:B------:R-:W1:Y:S04]  /*0130*/  S2R R8, SR_CTAID.Z ;  /* 0x0000000000087919 */ /* 0x000e680000002700 */
[----:B------:R-:W4:Y:S01]  /*0140*/  S2R R7, SR_TID.X ;  /* 0x0000000000077919 */ /* 0x000f220000002100 */
[----:B-1----:R-:W-:-:S04]  /*0150*/  LOP3.LUT R0, R8, R117, R9, 0xfe, !PT ;  /* 0x0000007508007212 */ /* 0x002fc800078efe09 */
[----:B----4-:R-:W-:Y:S01]  /*0160*/  LOP3.LUT P3, RZ, R0, R7, RZ, 0xfc, !PT ;  /* 0x0000000700ff7212 */ /* 0x010fe2000786fcff */
[----:B------:R-:W-:-:S04]  /*0170*/  @P4 IMAD.MOV.U32 R0, RZ, RZ, 0x4 ;  /* 0x00000004ff004424 */ /* 0x000fc800078e00ff */
[----:B------:R-:W-:-:S08]  /*0180*/  @P4 IMAD.WIDE R122, R9, R0, c[0x0][0x258] ;  /* 0x00009600097a4625 */ /* 0x000fd000078e0200 */
[----:B------:R-:W-:Y:S02]  /*0190*/  @!P3 IMAD.MOV.U32 R10, RZ, RZ, c[0x0][0x308] ;  /* 0x0000c200ff0ab624 */ /* 0x000fe400078e00ff */
[----:B------:R-:W-:Y:S01]  /*01a0*/  @!P3 IMAD.MOV.U32 R11, RZ, RZ, c[0x0][0x30c] ;  /* 0x0000c300ff0bb624 */ /* 0x000fe200078e00ff */
[----:B--2---:R1:W2:Y:S08]  /*01b0*/  @P2 R2UR UR22, R2 ;  /* 0x00000000021623c2 */ /* 0x0042b000000e0000 */
[----:B------:R4:W5:Y:S01]  /*01c0*/  @P2 R2UR UR23, R3 ;  /* 0x00000000031723c2 */ /* 0x00096200000e0000 */
[----:B---3--:R-:W-:-:S05]  /*01d0*/  @P2 IADD3 R169, P0, R12, c[0x0][0x300], RZ ;  /* 0x0000c0000ca92a10 */ /* 0x008fca0007f1e0ff */
[----:B------:R-:W-:Y:S02]  /*01e0*/  @P2 IMAD.X R116, RZ, RZ, R13, P0 ;  /* 0x000000ffff742224 */ /* 0x000fe400000e060d */
[----:B------:R-:W-:Y:S01]  /*01f0*/  IMAD.MOV.U32 R13, RZ, RZ, RZ ;  /* 0x000000ffff0d7224 */ /* 0x000fe200078e00ff */
[----:B-1----:R-:W-:Y:S01]  /*0200*/  @P1 MOV R2, 0x4 ;  /* 0x0000000400021802 */ /* 0x002fe20000000f00 */
[----:B--2---:R-:W-:-:S04]  /*0210*/  IMAD.U32 R4, RZ, RZ, UR22 ;  /* 0x00000016ff047e24 */ /* 0x004fc8000f8e00ff */
[----:B----4-:R-:W-:Y:S01]  /*0220*/  @P1 IMAD.WIDE R2, R9, R2, c[0x0][0x250] ;  /* 0x0000940009021625 */ /* 0x010fe200078e0202 */
[----:B-----5:R-:W-:-:S05]  /*0230*/  MOV R5, UR23 ;  /* 0x0000001700057c02 */ /* 0x020fca0008000f00 */
[----:B------:R1:W-:Y:S02]  /*0240*/  @!P3 STG.E.64 [R10.64], R4 ;  /* 0x000000040a00b986 */ /* 0x0003e4000c101b14 */
[----:B-1----:R-:W-:Y:S02]  /*0250*/  @!P3 IMAD.MOV.U32 R4, RZ, RZ, R169 ;  /* 0x000000ffff04b224 */ /* 0x002fe400078e00a9 */
[----:B------:R-:W-:-:S05]  /*0260*/  @!P3 IMAD.MOV.U32 R5, RZ, RZ, R116 ;  /* 0x000000ffff05b224 */ /* 0x000fca00078e0074 */
[----:B------:R1:W-:Y:S04]  /*0270*/  @!P3 STG.E.64 [R10.64+0x8], R4 ;  /* 0x000008040a00b986 */ /* 0x0003e8000c101b14 */
[----:B------:R2:W3:Y:S04]  /*0280*/  @P1 LDG.E R13, [R2.64] ;  /* 0x00000014020d1981 */ /* 0x0004e8000c1e1900 */
[----:B------:R-:W3:Y:S01]  /*0290*/  @P4 LDG.E R122, [R122.64] ;  /* 0x000000147a7a4981 */ /* 0x000ee2000c1e1900 */
[----:B------:R-:W-:Y:S02]  /*02a0*/  SHF.R.S32.HI R6, RZ, 0x1f, R7 ;  /* 0x0000001fff067819 */ /* 0x000fe40000011407 */
[----:B------:R-:W-:-:S02]  /*02b0*/  SHF.L.U32 R0, R117, 0x7, RZ ;  /* 0x0000000775007819 */ /* 0x000fc400000006ff */
[----:B------:R-:W-:Y:S02]  /*02c0*/  LEA.HI R118, R6, R7, RZ, 0x5 ;  /* 0x0000000706767211 */ /* 0x000fe400078f28ff */
[----:B------:R-:W-:Y:S02]  /*02d0*/  ISETP.GE.AND P2, PT, R0, c[0x0][0x214], PT ;  /* 0x0000850000007a0c */ /* 0x000fe40003f46270 */
[----:B------:R-:W-:-:S04]  /*02e0*/  @!P4 ISETP.NE.U32.AND P3, PT, RZ, c[0x0][0x268], PT ;  /* 0x00009a00ff00ca0c */ /* 0x000fc80003f65070 */
[----:B------:R-:W-:-:S04]  /*02f0*/  @!P4 ISETP.NE.AND.EX P3, PT, RZ, c[0x0][0x26c], PT, P3 ;  /* 0x00009b00ff00ca0c */ /* 0x000fc80003f65330 */
[----:B------:R-:W-:Y:S02]  /*0300*/  @!P4 SEL R0, RZ, c[0x0][0x21c], !P3 ;  /* 0x00008700ff00ca07 */ /* 0x000fe40005800000 */
[----:B--2---:R-:W-:Y:S01]  /*0310*/  LOP3.LUT R3, R118, 0xffffffe0, RZ, 0xc0, !PT ;  /* 0xffffffe076037812 */ /* 0x004fe200078ec0ff */
[----:B------:R-:W-:-:S04]  /*0320*/  IMAD R2, R9, c[0x0][0x1c0], R8 ;  /* 0x0000700009027a24 */ /* 0x000fc800078e0208 */
[----:B------:R-:W-:Y:S02]  /*0330*/  IMAD.SHL.U32 R2, R2, 0x20, RZ ;  /* 0x0000002002027824 */ /* 0x000fe400078e00ff */
[----:B------:R-:W-:-:S05]  /*0340*/  IMAD.IADD R3, R7, 0x1, -R3 ;  /* 0x0000000107037824 */ /* 0x000fca00078e0a03 */
[--C-:B------:R-:W-:Y:S02]  /*0350*/  IADD3 R169, P1, P0, R2, R169, R3.reuse ;  /* 0x000000a902a97210 */ /* 0x100fe4000783e003 */
[----:B------:R-:W-:Y:S02]  /*0360*/  SHF.R.S32.HI R2, RZ, 0x1f, R2 ;  /* 0x0000001fff027819 */ /* 0x000fe40000011402 */
[----:B------:R-:W-:-:S04]  /*0370*/  SHF.R.S32.HI R3, RZ, 0x1f, R3 ;  /* 0x0000001fff037819 */ /* 0x000fc80000011403 */
[----:B------:R-:W-:Y:S01]  /*0380*/  IADD3.X R116, R2, R116, R3, P1, P0 ;  /* 0x0000007402747210 */ /* 0x000fe20000fe0403 */
[--C-:B---3--:R-:W-:Y:S01]  /*0390*/  @P4 IMAD.IADD R122, R122, 0x1, -R13.reuse ;  /* 0x000000017a7a4824 */ /* 0x108fe200078e0a0d */
[----:B------:R-:W-:Y:S01]  /*03a0*/  @!P4 IADD3 R122, R0, c[0x0][0x218], -R13 ;  /* 0x00008600007aca10 */ /* 0x000fe20007ffe80d */
[----:B------:R-:W-:Y:S06]  /*03b0*/  @P2 EXIT ;  /* 0x000000000000294d */ /* 0x000fec0003800000 */
[----:B-1----:R-:W-:Y:S01]  /*03c0*/  IABS R3, c[0x0][0x1c8] ;  /* 0x0000720000037a13 */ /* 0x002fe20000000000 */
[----:B------:R-:W-:Y:S01]  /*03d0*/  UMOV UR18, 0x6 ;  /* 0x0000000600127882 */ /* 0x000fe20000000000 */
[----:B------:R-:W-:Y:S01]  /*03e0*/  LOP3.LUT R0, R8, c[0x0][0x1c8], RZ, 0x3c, !PT ;  /* 0x0000720008007a12 */ /* 0x000fe200078e3cff */
[----:B------:R-:W-:Y:S01]  /*03f0*/  ULDC.64 UR4, c[0x0][0x190] ;  /* 0x0000640000047ab9 */ /* 0x000fe20000000a00 */
[----:B------:R-:W1:Y:S01]  /*0400*/  I2F.RP R22, R3 ;  /* 0x0000000300167306 */ /* 0x000e620000209400 */
[----:B------:R-:W-:Y:S01]  /*0410*/  IADD3 R10, R122, 0x3f, RZ ;  /* 0x0000003f7a0a7810 */ /* 0x000fe20007ffe0ff */
[----:B------:R-:W-:Y:S01]  /*0420*/  USHF.L.U64.HI UR5, UR4, UR18, UR5 ;  /* 0x0000001204057299 */ /* 0x000fe20008010205 */
[----:B------:R-:W-:Y:S01]  /*0430*/  ISETP.GE.AND P1, PT, R0, RZ, PT ;  /* 0x000000ff0000720c */ /* 0x000fe20003f26270 */
[----:B------:R-:W-:Y:S01]  /*0440*/  USHF.L.U32 UR4, UR4, 0x6, URZ ;  /* 0x0000000604047899 */ /* 0x000fe2000800063f */
[----:B------:R-:W-:Y:S01]  /*0450*/  SHF.R.S32.HI R0, RZ, 0x1f, R10 ;  /* 0x0000001fff007819 */ /* 0x000fe2000001140a */
[----:B------:R-:W-:Y:S01]  /*0460*/  ULDC.64 UR6, c[0x0][0x198] ;  /* 0x0000660000067ab9 */ /* 0x000fe20000000a00 */
[CC--:B------:R-:W-:Y:S01]  /*0470*/  LEA.HI R2, R6.reuse, R7.reuse, RZ, 0x2 ;  /* 0x0000000706027211 */ /* 0x0c0fe200078f10ff */
[----:B------:R-:W-:Y:S01]  /*0480*/  USHF.L.U64.HI UR16, UR6, UR18, UR7 ;  /* 0x0000001206107299 */ /* 0x000fe20008010207 */
[----:B------:R-:W-:Y:S01]  /*0490*/  LEA.HI R15, R6, R7, RZ, 0x3 ;  /* 0x00000007060f7211 */ /* 0x000fe200078f18ff */
[----:B------:R-:W-:Y:S01]  /*04a0*/  USHF.L.U32 UR17, UR6, 0x6, URZ ;  /* 0x0000000606117899 */ /* 0x000fe2000800063f */
[----:B------:R-:W-:Y:S01]  /*04b0*/  LEA.HI R10, R0, R10, RZ, 0x6 ;  /* 0x0000000a000a7211 */ /* 0x000fe200078f30ff */
[----:B------:R-:W2:Y:S01]  /*04c0*/  LDC.U8 R171, c[0x0][0x2d8] ;  /* 0x0000b600ffab7b82 */ /* 0x000ea20000000000 */
[----:B------:R-:W-:-:S02]  /*04d0*/  LOP3.LUT R26, R2, 0xfffffffc, RZ, 0xc0, !PT ;  /* 0xfffffffc021a7812 */ /* 0x000fc400078ec0ff */
[----:B------:R-:W-:Y:S01]  /*04e0*/  SHF.R.S32.HI R0, RZ, 0x3, R15 ;  /* 0x00000003ff007819 */ /* 0x000fe2000001140f */
[----:B-1----:R-:W1:Y:S01]  /*04f0*/  MUFU.RCP R22, R22 ;  /* 0x0000001600167308 */ /* 0x002e620000001000 */
[----:B------:R-:W-:Y:S01]  /*0500*/  LEA.HI R6, R6, R7, RZ, 0x4 ;  /* 0x0000000706067211 */ /* 0x000fe200078f20ff */
[----:B------:R-:W-:Y:S01]  /*0510*/  IMAD.IADD R26, R7, 0x1, -R26 ;  /* 0x00000001071a7824 */ /* 0x000fe200078e0a1a */
[----:B------:R-:W-:Y:S01]  /*0520*/  SHF.R.S32.HI R18, RZ, 0x2, R2 ;  /* 0x00000002ff127819 */ /* 0x000fe20000011402 */
[----:B------:R-:W-:Y:S01]  /*0530*/  IMAD.SHL.U32 R0, R0, 0x40, RZ ;  /* 0x0000004000007824 */ /* 0x000fe200078e00ff */
[----:B------:R-:W-:Y:S01]  /*0540*/  LOP3.LUT R12, R6, 0xfffffff0, RZ, 0xc0, !PT ;  /* 0xfffffff0060c7812 */ /* 0x000fe200078ec0ff */
[----:B------:R-:W-:Y:S01]  /*0550*/  IMAD.SHL.U32 R26, R26, 0x8, RZ ;  /* 0x000000081a1a7824 */ /* 0x000fe200078e00ff */
[----:B------:R-:W-:Y:S02]  /*0560*/  LEA.HI R2, R2, R18, RZ, 0x1 ;  /* 0x0000001202027211 */ /* 0x000fe400078f08ff */
[----:B------:R-:W-:Y:S01]  /*0570*/  LOP3.LUT R11, R15, 0xfffffff8, RZ, 0xc0, !PT ;  /* 0xfffffff80f0b7812 */ /* 0x000fe200078ec0ff */
[----:B------:R-:W-:Y:S01]  /*0580*/  IMAD.IADD R12, R7, 0x1, -R12 ;  /* 0x00000001070c7824 */ /* 0x000fe200078e0a0c */
[----:B------:R-:W-:-:S02]  /*0590*/  LOP3.LUT R0, R0, 0xc0, RZ, 0xc0, !PT ;  /* 0x000000c000007812 */ /* 0x000fc400078ec0ff */
[----:B------:R-:W-:Y:S01]  /*05a0*/  LOP3.LUT R219, R2, 0x7fffffe, RZ, 0xc0, !PT ;  /* 0x07fffffe02db7812 */ /* 0x000fe200078ec0ff */
[----:B------:R-:W-:Y:S01]  /*05b0*/  IMAD.IADD R7, R7, 0x1, -R11 ;  /* 0x0000000107077824 */ /* 0x000fe200078e0a0b */
[----:B------:R-:W-:Y:S02]  /*05c0*/  LOP3.LUT R4, R0, 0x18, R26, 0xf8, !PT ;  /* 0x0000001800047812 */ /* 0x000fe400078ef81a */
[----:B-1----:R-:W-:Y:S01]  /*05d0*/  IADD3 R22, R22, 0xffffffe, RZ ;  /* 0x0ffffffe16167810 */ /* 0x002fe20007ffe0ff */
[----:B------:R-:W-:Y:S01]  /*05e0*/  IMAD.IADD R219, R18, 0x1, -R219 ;  /* 0x0000000112db7824 */ /* 0x000fe200078e0adb */
[----:B------:R-:W-:Y:S02]  /*05f0*/  SHF.R.U32.HI R0, RZ, 0x3, R0 ;  /* 0x00000003ff007819 */ /* 0x000fe40000011600 */
[----:B------:R-:W1:Y:S01]  /*0600*/  F2I.FTZ.U32.TRUNC.NTZ R23, R22 ;  /* 0x0000001600177305 */ /* 0x000e62000021f000 */
[----:B------:R-:W-:Y:S02]  /*0610*/  SHF.R.S32.HI R118, RZ, 0x5, R118 ;  /* 0x00000005ff767819 */ /* 0x000fe40000011476 */
[----:B------:R-:W-:-:S02]  /*0620*/  LEA.HI R2, R12, R12, RZ, 0x1 ;  /* 0x0000000c0c027211 */ /* 0x000fc400078f08ff */
[----:B------:R-:W-:Y:S01]  /*0630*/  SHF.R.S32.HI R19, RZ, 0x1f, R18 ;  /* 0x0000001fff137819 */ /* 0x000fe20000011412 */
[----:B------:R-:W-:Y:S01]  /*0640*/  IMAD R219, R118, 0x8, R219 ;  /* 0x0000000876db7824 */ /* 0x000fe200078e02db */
[----:B------:R-:W-:Y:S02]  /*0650*/  IADD3 R20, P0, R18, R13, RZ ;  /* 0x0000000d12147210 */ /* 0x000fe40007f1e0ff */
[----:B------:R-:W-:Y:S02]  /*0660*/  LOP3.LUT R0, R4, R0, RZ, 0x3c, !PT ;  /* 0x0000000004007212 */ /* 0x000fe400078e3cff */
[----:B------:R-:W-:Y:S02]  /*0670*/  LOP3.LUT R121, R2, 0x7fffffe, RZ, 0xc0, !PT ;  /* 0x07fffffe02797812 */ /* 0x000fe400078ec0ff */
[----:B------:R-:W-:Y:S01]  /*0680*/  SHF.R.S32.HI R4, RZ, 0x1f, R12 ;  /* 0x0000001fff047819 */ /* 0x000fe2000001140c */
[----:B------:R-:W-:Y:S01]  /*0690*/  IMAD.U32 R219, R219, 0x20, R0 ;  /* 0x00000020dbdb7824 */ /* 0x000fe200078e0000 */
[----:B------:R-:W-:Y:S01]  /*06a0*/  LEA.HI.X.SX32 R13, R13, R19, 0x1, P0 ;  /* 0x000000130d0d7211 */ /* 0x000fe200000f0eff */
[----:B-1----:R-:W-:Y:S01]  /*06b0*/  IMAD.MOV R11, RZ, RZ, -R23 ;  /* 0x000000ffff0b7224 */ /* 0x002fe200078e0a17 */
[----:B------:R-:W-:Y:S01]  /*06c0*/  LEA.HI R4, R4, R12, RZ, 0x3 ;  /* 0x0000000c04047211 */ /* 0x000fe200078f18ff */
[----:B------:R-:W-:Y:S01]  /*06d0*/  IMAD.MOV.U32 R22, RZ, RZ, RZ ;  /* 0x000000ffff167224 */ /* 0x000fe200078e00ff */
[----:B------:R-:W-:Y:S01]  /*06e0*/  SHF.R.S32.HI R27, RZ, 0x1f, R26 ;  /* 0x0000001fff1b7819 */ /* 0x000fe2000001141a */
[----:B------:R-:W-:Y:S01]  /*06f0*/  IMAD R11, R11, R3, RZ ;  /* 0x000000030b0b7224 */ /* 0x000fe200078e02ff */
[----:B------:R-:W-:Y:S01]  /*0700*/  SHF.R.S32.HI R5, RZ, 0x4, R6 ;  /* 0x00000004ff057819 */ /* 0x000fe20000011406 */
[----:B------:R-:W-:Y:S01]  /*0710*/  IMAD.IADD R121, R12, 0x1, -R121 ;  /* 0x000000010c797824 */ /* 0x000fe200078e0a79 */
[----:B------:R-:W-:Y:S01]  /*0720*/  IABS R12, R8 ;  /* 0x00000008000c7213 */ /* 0x000fe20000000000 */
[----:B------:R-:W-:Y:S01]  /*0730*/  IMAD.HI.U32 R11, R23, R11, R22 ;  /* 0x0000000b170b7227 */ /* 0x000fe200078e0016 */
[----:B------:R-:W-:-:S02]  /*0740*/  LEA.HI R6, R6, R5, RZ, 0x1 ;  /* 0x0000000506067211 */ /* 0x000fc400078f08ff */
[----:B------:R-:W-:Y:S01]  /*0750*/  LEA.HI R16, R7, R7, RZ, 0x1 ;  /* 0x0000000707107211 */ /* 0x000fe200078f08ff */
[----:B------:R-:W-:Y:S01]  /*0760*/  IMAD R0, R13, c[0x0][0x198], RZ ;  /* 0x000066000d007a24 */ /* 0x000fe200078e02ff */
[----:B------:R-:W-:Y:S01]  /*0770*/  LOP3.LUT R6, R6, 0xfffffffe, RZ, 0xc0, !PT ;  /* 0xfffffffe06067812 */ /* 0x000fe200078ec0ff */
[C---:B------:R-:W-:Y:S01]  /*0780*/  IMAD.WIDE.U32 R22, R20.reuse, c[0x0][0x198], R26 ;  /* 0x0000660014167a25 */ /* 0x040fe200078e001a */
[----:B------:R-:W-:Y:S02]  /*0790*/  ISETP.NE.AND P2, PT, RZ, c[0x0][0x1c8], PT ;  /* 0x00007200ff007a0c */ /* 0x000fe40003f45270 */
[----:B------:R-:W-:Y:S01]  /*07a0*/  SHF.R.S32.HI R17, RZ, 0x1, R2 ;  /* 0x00000001ff117819 */ /* 0x000fe20000011402 */
[----:B------:R-:W-:Y:S01]  /*07b0*/  IMAD R0, R20, c[0x0][0x19c], R0 ;  /* 0x0000670014007a24 */ /* 0x000fe200078e0200 */
[----:B------:R-:W-:Y:S01]  /*07c0*/  SHF.R.S32.HI R2, RZ, 0x1f, R2 ;  /* 0x0000001fff027819 */ /* 0x000fe20000011402 */
[----:B------:R-:W-:-:S03]  /*07d0*/  IMAD.HI.U32 R11, R11, R12, RZ ;  /* 0x0000000c0b0b7227 */ /* 0x000fc600078e00ff */
[----:B------:R-:W-:Y:S01]  /*07e0*/  LEA.HI R2, R2, R17, RZ, 0x2 ;  /* 0x0000001102027211 */ /* 0x000fe200078f10ff */
[----:B------:R-:W-:Y:S02]  /*07f0*/  IMAD.IADD R23, R23, 0x1, R0 ;  /* 0x0000000117177824 */ /* 0x000fe400078e0200 */
[----:B------:R-:W-:Y:S01]  /*0800*/  IMAD.MOV R0, RZ, RZ, -R11 ;  /* 0x000000ffff007224 */ /* 0x000fe200078e0a0b */
[----:B------:R-:W-:Y:S01]  /*0810*/  LOP3.LUT R2, R2, 0xfffffffc, RZ, 0xc0, !PT ;  /* 0xfffffffc02027812 */ /* 0x000fe200078ec0ff */
[----:B------:R-:W-:Y:S01]  /*0820*/  IMAD.IADD R6, R5, 0x1, -R6 ;  /* 0x0000000105067824 */ /* 0x000fe200078e0a06 */
[----:B------:R-:W-:Y:S01]  /*0830*/  LOP3.LUT R5, R16, 0x3fffffe, RZ, 0xc0, !PT ;  /* 0x03fffffe10057812 */ /* 0x000fe200078ec0ff */
[----:B------:R-:W-:Y:S01]  /*0840*/  IMAD R12, R3, R0, R12 ;  /* 0x00000000030c7224 */ /* 0x000fe200078e020c */
[----:B------:R-:W-:Y:S01]  /*0850*/  SHF.R.S32.HI R0, RZ, 0x1f, R8 ;  /* 0x0000001fff007819 */ /* 0x000fe20000011408 */
[----:B------:R-:W-:Y:S01]  /*0860*/  IMAD R13, R13, c[0x0][0x1a0], RZ ;  /* 0x000068000d0d7a24 */ /* 0x000fe200078e02ff */
[----:B------:R-:W-:Y:S01]  /*0870*/  SHF.R.S32.HI R16, RZ, 0x1, R16 ;  /* 0x00000001ff107819 */ /* 0x000fe20000011410 */
[----:B------:R-:W-:Y:S01]  /*0880*/  IMAD.IADD R5, R7, 0x1, -R5 ;  /* 0x0000000107057824 */ /* 0x000fe200078e0a05 */
[----:B------:R-:W-:Y:S01]  /*0890*/  ISETP.GT.U32.AND P0, PT, R3, R12, PT ;  /* 0x0000000c0300720c */ /* 0x000fe20003f04070 */
[C---:B------:R-:W-:Y:S01]  /*08a0*/  IMAD R13, R20.reuse, c[0x0][0x1a4], R13 ;  /* 0x00006900140d7a24 */ /* 0x040fe200078e020d */
[----:B------:R-:W-:Y:S01]  /*08b0*/  SHF.R.S32.HI R7, RZ, 0x1f, R9 ;  /* 0x0000001fff077819 */ /* 0x000fe20000011409 */
[----:B------:R-:W-:-:S04]  /*08c0*/  IMAD.WIDE.U32 R20, R20, c[0x0][0x1a0], R26 ;  /* 0x0000680014147a25 */ /* 0x000fc800078e001a */
[----:B------:R-:W-:Y:S02]  /*08d0*/  IMAD R14, R7, c[0x0][0x178], RZ ;  /* 0x00005e00070e7a24 */ /* 0x000fe400078e02ff */
[----:B------:R-:W-:-:S04]  /*08e0*/  IMAD.WIDE.U32 R24, R9, c[0x0][0x178], R26 ;  /* 0x00005e0009187a25 */ /* 0x000fc800078e001a */
[----:B------:R-:W-:Y:S01]  /*08f0*/  IMAD R14, R9, c[0x0][0x17c], R14 ;  /* 0x00005f00090e7a24 */ /* 0x000fe200078e020e */
[----:B------:R-:W-:Y:S01]  /*0900*/  @!P0 IADD3 R11, R11, 0x1, RZ ;  /* 0x000000010b0b8810 */ /* 0x000fe20007ffe0ff */
[----:B------:R-:W-:Y:S02]  /*0910*/  @!P0 IMAD.IADD R12, R12, 0x1, -R3 ;  /* 0x000000010c0c8824 */ /* 0x000fe400078e0a03 */
[----:B------:R-:W-:Y:S02]  /*0920*/  IMAD.IADD R21, R21, 0x1, R13 ;  /* 0x0000000115157824 */ /* 0x000fe400078e020d */
[----:B------:R-:W-:Y:S01]  /*0930*/  IMAD.IADD R25, R25, 0x1, R14 ;  /* 0x0000000119197824 */ /* 0x000fe200078e020e */
[----:B------:R-:W-:Y:S01]  /*0940*/  ISETP.GE.U32.AND P3, PT, R12, R3, PT ;  /* 0x000000030c00720c */ /* 0x000fe20003f66070 */
[----:B------:R-:W-:Y:S02]  /*0950*/  IMAD R13, R0, c[0x0][0x1a8], RZ ;  /* 0x00006a00000d7a24 */ /* 0x000fe400078e02ff */
[----:B------:R-:W-:-:S04]  /*0960*/  IMAD.WIDE R18, R117, 0x80, R18 ;  /* 0x0000008075127825 */ /* 0x000fc800078e0212 */
[C---:B------:R-:W-:Y:S02]  /*0970*/  IMAD R13, R8.reuse, c[0x0][0x1ac], R13 ;  /* 0x00006b00080d7a24 */ /* 0x040fe400078e020d */
[----:B------:R-:W-:-:S04]  /*0980*/  IMAD.WIDE.U32 R24, R8, c[0x0][0x1a8], R24 ;  /* 0x00006a0008187a25 */ /* 0x000fc800078e0018 */
[----:B------:R-:W-:Y:S01]  /*0990*/  IMAD.SHL.U32 R14, R16, 0x40, RZ ;  /* 0x00000040100e7824 */ /* 0x000fe200078e00ff */
[----:B------:R-:W-:Y:S01]  /*09a0*/  @P3 IADD3 R11, R11, 0x1, RZ ;  /* 0x000000010b0b3810 */ /* 0x000fe20007ffe0ff */
[----:B------:R-:W-:Y:S02]  /*09b0*/  IMAD R3, R19, c[0x0][0x190], RZ ;  /* 0x0000640013037a24 */ /* 0x000fe400078e02ff */
[----:B------:R-:W-:Y:S01]  /*09c0*/  IMAD.IADD R25, R25, 0x1, R13 ;  /* 0x0000000119197824 */ /* 0x000fe200078e020d */
[----:B------:R-:W-:Y:S01]  /*09d0*/  LOP3.LUT R14, R14, 0xc0, RZ, 0xc0, !PT ;  /* 0x000000c00e0e7812 */ /* 0x000fe200078ec0ff */
[C---:B------:R-:W-:Y:S02]  /*09e0*/  IMAD R3, R18.reuse, c[0x0][0x194], R3 ;  /* 0x0000650012037a24 */ /* 0x040fe400078e0203 */
[----:B------:R-:W-:Y:S01]  /*09f0*/  IMAD.WIDE.U32 R18, R18, c[0x0][0x190], R24 ;  /* 0x0000640012127a25 */ /* 0x000fe200078e0018 */
[----:B------:R-:W-:Y:S02]  /*0a00*/  LOP3.LUT R15, R14, 0x8, R15, 0xf8, !PT ;  /* 0x000000080e0f7812 */ /* 0x000fe400078ef80f */
[----:B------:R-:W-:Y:S01]  /*0a10*/  SHF.R.U32.HI R14, RZ, 0x3, R14 ;  /* 0x00000003ff0e7819 */ /* 0x000fe2000001160e */
[----:B------:R-:W-:Y:S01]  /*0a20*/  IMAD.IADD R3, R19, 0x1, R3 ;  /* 0x0000000113037824 */ /* 0x000fe200078e0203 */
[C---:B------:R-:W-:Y:S01]  /*0a30*/  LEA R12, P0, R18.reuse, c[0x0][0x160], 0x1 ;  /* 0x00005800120c7a11 */ /* 0x040fe200078008ff */
[----:B------:R-:W-:Y:S01]  /*0a40*/  @!P1 IMAD.MOV R11, RZ, RZ, -R11 ;  /* 0x000000ffff0b9224 */ /* 0x000fe200078e0a0b */
[----:B------:R-:W-:Y:S01]  /*0a50*/  LOP3.LUT R0, R15, R14, RZ, 0x3c, !PT ;  /* 0x0000000e0f007212 */ /* 0x000fe200078e3cff */
[----:B------:R-:W-:Y:S01]  /*0a60*/  IMAD R14, R7, c[0x0][0x180], RZ ;  /* 0x00006000070e7a24 */ /* 0x000fe200078e02ff */
[----:B------:R-:W-:Y:S01]  /*0a70*/  @!P2 LOP3.LUT R11, RZ, c[0x0][0x1c8], RZ, 0x33, !PT ;  /* 0x00007200ff0baa12 */ /* 0x000fe200078e33ff */
[----:B------:R-:W-:Y:S01]  /*0a80*/  IMAD.SHL.U32 R219, R219, 0x2, RZ ;  /* 0x00000002dbdb7824 */ /* 0x000fe200078e00ff */
[----:B------:R-:W-:Y:S01]  /*0a90*/  LEA.HI.X R13, R18, c[0x0][0x164], R3, 0x1, P0 ;  /* 0x00005900120d7a11 */ /* 0x000fe200000f0c03 */
[C---:B------:R-:W-:Y:S01]  /*0aa0*/  IMAD R14, R9.reuse, c[0x0][0x184], R14 ;  /* 0x00006100090e7a24 */ /* 0x040fe200078e020e */
[----:B------:R-:W-:Y:S01]  /*0ab0*/  SHF.R.S32.HI R8, RZ, 0x1f, R11 ;  /* 0x0000001fff087819 */ /* 0x000fe2000001140b */
[----:B------:R-:W-:Y:S01]  /*0ac0*/  IMAD.WIDE.U32 R22, R9, c[0x0][0x180], R22 ;  /* 0x0000600009167a25 */ /* 0x000fe200078e0016 */
[----:B------:R-:W-:Y:S01]  /*0ad0*/  SHF.R.S32.HI R3, RZ, 0x6, R10 ;  /* 0x00000006ff037819 */ /* 0x000fe2000001140a */
[----:B------:R1:W-:Y:S01]  /*0ae0*/  LDGSTS.E.BYPASS.LTC128B.128 [R219], [R12.64] ;  /* 0x000000000cdb7fae */ /* 0x0003e2000b901d54 */
[----:B------:R-:W-:Y:S01]  /*0af0*/  IADD3 R18, P0, R12, UR4, RZ ;  /* 0x000000040c127c10 */ /* 0x000fe2000ff1e0ff */
[----:B------:R-:W-:Y:S01]  /*0b00*/  IMAD R7, R7, c[0x0][0x188], RZ ;  /* 0x0000620007077a24 */ /* 0x000fe200078e02ff */
[----:B------:R-:W-:Y:S01]  /*0b10*/  IADD3 R10, R3, -0x1, RZ ;  /* 0xffffffff030a7810 */ /* 0x000fe20007ffe0ff */
[----:B------:R1:W-:Y:S01]  /*0b20*/  LDGSTS.E.BYPASS.LTC128B.128 [R219+0x2000], [R12.64+0x40] ;  /* 0x020000400cdb7fae */ /* 0x0003e2000b901d54 */
[----:B------:R-:W-:Y:S01]  /*0b30*/  IMAD.IADD R223, R23, 0x1, R14 ;  /* 0x0000000117df7824 */ /* 0x000fe200078e020e */
[----:B------:R-:W-:Y:S01]  /*0b40*/  IADD3.X R19, R13, UR5, RZ, P0, !PT ;  /* 0x000000050d137c10 */ /* 0x000fe200087fe4ff */
[----:B------:R-:W-:Y:S01]  /*0b50*/  IMAD.MOV.U32 R222, RZ, RZ, R22 ;  /* 0x000000ffffde7224 */ /* 0x000fe200078e0016 */
[----:B------:R1:W-:Y:S01]  /*0b60*/  LDGSTS.E.BYPASS.LTC128B.128 [R219+0x4000], [R12.64+0x80] ;  /* 0x040000800cdb7fae */ /* 0x0003e2000b901d54 */
[C---:B------:R-:W-:Y:S01]  /*0b70*/  IMAD R7, R9.reuse, c[0x0][0x18c], R7 ;  /* 0x0000630009077a24 */ /* 0x040fe200078e0207 */
[----:B------:R-:W-:Y:S01]  /*0b80*/  IADD3 R14, P0, R18, UR4, RZ ;  /* 0x00000004120e7c10 */ /* 0x000fe2000ff1e0ff */
[----:B------:R-:W-:Y:S01]  /*0b90*/  IMAD.WIDE.U32 R20, R9, c[0x0][0x188], R20 ;  /* 0x0000620009147a25 */ /* 0x000fe200078e0014 */
[----:B------:R-:W-:Y:S01]  /*0ba0*/  SHF.R.S32.HI R9, RZ, 0x1f, R10 ;  /* 0x0000001fff097819 */ /* 0x000fe2000001140a */
[----:B------:R3:W-:Y:S01]  /*0bb0*/  LDGSTS.E.BYPASS.LTC128B.128 [R219+0x800], [R18.64] ;  /* 0x0080000012db7fae */ /* 0x0007e2000b901d54 */
[----:B------:R-:W-:Y:S01]  /*0bc0*/  IADD3.X R15, R19, UR5, RZ, P0, !PT ;  /* 0x00000005130f7c10 */ /* 0x000fe200087fe4ff */
[----:B------:R-:W-:-:S02]  /*0bd0*/  IMAD.WIDE.U32 R222, R11, c[0x0][0x1b0], R222 ;  /* 0x00006c000bde7a25 */ /* 0x000fc400078e00de */
[----:B------:R3:W-:Y:S02]  /*0be0*/  LDGSTS.E.BYPASS.LTC128B.128 [R219+0x2800], [R18.64+0x40] ;  /* 0x0280004012db7fae */ /* 0x0007e4000b901d54 */
[----:B------:R-:W-:Y:S02]  /*0bf0*/  IMAD.IADD R221, R21, 0x1, R7 ;  /* 0x0000000115dd7824 */ /* 0x000fe400078e0207 */
[----:B------:R-:W-:Y:S01]  /*0c00*/  IMAD R7, R10, UR16, RZ ;  /* 0x000000100a077c24 */ /* 0x000fe2000f8e02ff */
[----:B------:R3:W-:Y:S01]  /*0c10*/  LDGSTS.E.BYPASS.LTC128B.128 [R219+0x4800], [R18.64+0x80] ;  /* 0x0480008012db7fae */ /* 0x0007e2000b901d54 */
[----:B------:R-:W-:Y:S02]  /*0c20*/  IMAD.MOV.U32 R224, RZ, RZ, R222 ;  /* 0x000000ffffe07224 */ /* 0x000fe400078e00de */
[----:B------:R-:W-:Y:S01]  /*0c30*/  IMAD R7, R9, UR17, R7 ;  /* 0x0000001109077c24 */ /* 0x000fe2000f8e0207 */
[----:B------:R4:W-:Y:S01]  /*0c40*/  LDGSTS.E.BYPASS.LTC128B.128 [R219+0x1000], [R14.64] ;  /* 0x010000000edb7fae */ /* 0x0009e2000b901d54 */
[----:B------:R-:W-:-:S02]  /*0c50*/  IMAD.MOV.U32 R220, RZ, RZ, R20 ;  /* 0x000000ffffdc7224 */ /* 0x000fc400078e0014 */
[----:B------:R-:W-:Y:S01]  /*0c60*/  IMAD.IADD R2, R17, 0x1, -R2 ;  /* 0x0000000111027824 */ /* 0x000fe200078e0a02 */
[----:B------:R4:W-:Y:S01]  /*0c70*/  LDGSTS.E.BYPASS.LTC128B.128 [R219+0x3000], [R14.64+0x40] ;  /* 0x030000400edb7fae */ /* 0x0009e2000b901d54 */
[----:B------:R-:W-:-:S03]  /*0c80*/  IMAD.WIDE.U32 R220, R11, c[0x0][0x1b8], R220 ;  /* 0x00006e000bdc7a25 */ /* 0x000fc600078e00dc */
[----:B------:R4:W-:Y:S01]  /*0c90*/  LDGSTS.E.BYPASS.LTC128B.128 [R219+0x5000], [R14.64+0x80] ;  /* 0x050000800edb7fae */ /* 0x0009e2000b901d54 */
[----:B-1----:R-:W-:Y:S01]  /*0ca0*/  IMAD R12, R8, c[0x0][0x1b0], RZ ;  /* 0x00006c00080c7a24 */ /* 0x002fe200078e02ff */
[----:B------:R-:W-:Y:S01]  /*0cb0*/  LOP3.LUT P1, RZ, R2, 0x2, RZ, 0xc0, !PT ;  /* 0x0000000202ff7812 */ /* 0x000fe2000782c0ff */
[----:B------:R-:W-:Y:S02]  /*0cc0*/  IMAD R8, R8, c[0x0][0x1b8], RZ ;  /* 0x00006e0008087a24 */ /* 0x000fe400078e02ff */
[C---:B------:R-:W-:Y:S02]  /*0cd0*/  IMAD R12, R11.reuse, c[0x0][0x1b4], R12 ;  /* 0x00006d000b0c7a24 */ /* 0x040fe400078e020c */
[----:B------:R-:W-:Y:S02]  /*0ce0*/  IMAD R8, R11, c[0x0][0x1bc], R8 ;  /* 0x00006f000b087a24 */ /* 0x000fe400078e0208 */
[----:B------:R-:W-:Y:S01]  /*0cf0*/  IMAD.IADD R225, R223, 0x1, R12 ;  /* 0x00000001dfe17824 */ /* 0x000fe200078e020c */
[----:B------:R-:W-:Y:S01]  /*0d00*/  IADD3 R12, P0, R14, UR4, RZ ;  /* 0x000000040e0c7c10 */ /* 0x000fe2000ff1e0ff */
[----:B------:R-:W-:-:S02]  /*0d10*/  IMAD.SHL.U32 R4, R4, 0x20, RZ ;  /* 0x0000002004047824 */ /* 0x000fc400078e00ff */
[----:B------:R-:W-:Y:S01]  /*0d20*/  IMAD R5, R6, 0x8, R5 ;  /* 0x0000000806057824 */ /* 0x000fe200078e0205 */
[----:B------:R-:W-:Y:S01]  /*0d30*/  IADD3.X R13, R15, UR5, RZ, P0, !PT ;  /* 0x000000050f0d7c10 */ /* 0x000fe200087fe4ff */
[----:B---3--:R-:W-:Y:S01]  /*0d40*/  IMAD.WIDE.U32 R18, R10, UR17, R224 ;  /* 0x000000110a127c25 */ /* 0x008fe2000f8e00e0 */
[----:B------:R-:W-:Y:S01]  /*0d50*/  LOP3.LUT R120, R4, 0xffffff00, RZ, 0xc0, !PT ;  /* 0xffffff0004787812 */ /* 0x000fe200078ec0ff */
[----:B------:R-:W-:Y:S02]  /*0d60*/  ULDC.64 UR4, c[0x0][0x1a0] ;  /* 0x0000680000047ab9 */ /* 0x000fe40000000a00 */
[----:B------:R-:W-:Y:S01]  /*0d70*/  IMAD.IADD R7, R19, 0x1, R7 ;  /* 0x0000000113077824 */ /* 0x000fe200078e0207 */
[C---:B------:R-:W-:Y:S01]  /*0d80*/  LEA R20, P0, R18.reuse, c[0x0][0x168], 0x1 ;  /* 0x00005a0012147a11 */ /* 0x040fe200078008ff */
[----:B------:R1:W-:Y:S01]  /*0d90*/  LDGSTS.E.BYPASS.LTC128B.128 [R219+0x1800], [R12.64] ;  /* 0x018000000cdb7fae */ /* 0x0003e2000b901d54 */
[----:B------:R-:W-:Y:S01]  /*0da0*/  IMAD.IADD R218, R221, 0x1, R8 ;  /* 0x00000001ddda7824 */ /* 0x000fe200078e0208 */
[----:B------:R-:W-:Y:S01]  /*0db0*/  USHF.L.U32 UR19, UR4, 0x6, URZ ;  /* 0x0000000604137899 */ /* 0x000fe2000800063f */
[----:B------:R-:W-:Y:S01]  /*0dc0*/  LEA.HI.X R21, R18, c[0x0][0x16c], R7, 0x1, P0 ;  /* 0x00005b0012157a11 */ /* 0x000fe200000f0c07 */
[----:B------:R1:W-:Y:S01]  /*0dd0*/  LDGSTS.E.BYPASS.LTC128B.128 [R219+0x3800], [R12.64+0x40] ;  /* 0x038000400cdb7fae */ /* 0x0003e2000b901d54 */
[----:B------:R-:W-:Y:S01]  /*0de0*/  IMAD R7, R9, c[0x0][0x1a0], RZ ;  /* 0x0000680009077a24 */ /* 0x000fe200078e02ff */
[----:B----4-:R-:W-:Y:S01]  /*0df0*/  IADD3 R14, P0, R20, UR17, RZ ;  /* 0x00000011140e7c10 */ /* 0x010fe2000ff1e0ff */
[----:B------:R-:W-:Y:S01]  /*0e00*/  IMAD.SHL.U32 R9, R6, 0x8, RZ ;  /* 0x0000000806097824 */ /* 0x000fe200078e00ff */
[----:B------:R1:W-:Y:S01]  /*0e10*/  LDGSTS.E.BYPASS.LTC128B.128 [R219+0x5800], [R12.64+0x80] ;  /* 0x058000800cdb7fae */ /* 0x0003e2000b901d54 */
[----:B------:R-:W-:Y:S01]  /*0e20*/  IMAD R7, R10, c[0x0][0x1a4], R7 ;  /* 0x000069000a077a24 */ /* 0x000fe200078e0207 */
[----:B------:R-:W-:Y:S01]  /*0e30*/  IADD3.X R15, R21, UR16, RZ, P0, !PT ;  /* 0x00000010150f7c10 */ /* 0x000fe200087fe4ff */
[----:B------:R-:W-:Y:S01]  /*0e40*/  IMAD R4, R118, 0x200, R120 ;  /* 0x0000020076047824 */ /* 0x000fe200078e0278 */
[----:B------:R3:W-:Y:S01]  /*0e50*/  LDGSTS.E.BYPASS.LTC128B.128 [R219+0x6000], [R20.64] ;  /* 0x0600000014db7fae */ /* 0x0007e2000b901d54 */
[----:B------:R-:W-:Y:S01]  /*0e60*/  USHF.L.U64.HI UR18, UR4, UR18, UR5 ;  /* 0x0000001204127299 */ /* 0x000fe20008010205 */
[----:B------:R-:W-:-:S02]  /*0e70*/  IMAD.U32 R0, R5, 0x20, R0 ;  /* 0x0000002005007824 */ /* 0x000fc400078e0000 */
[----:B------:R3:W-:Y:S01]  /*0e80*/  LDGSTS.E.BYPASS.LTC128B.128 [R219+0x7000], [R20.64+0x40] ;  /* 0x0700004014db7fae */ /* 0x0007e2000b901d54 */
[----:B------:R-:W-:Y:S02]  /*0e90*/  IMAD R4, R121, 0x20, R4 ;  /* 0x0000002079047824 */ /* 0x000fe400078e0204 */
[C---:B------:R-:W-:Y:S01]  /*0ea0*/  IMAD.SHL.U32 R123, R0.reuse, 0x2, RZ ;  /* 0x00000002007b7824 */ /* 0x040fe200078e00ff */
[----:B------:R3:W-:Y:S01]  /*0eb0*/  LDGSTS.E.BYPASS.LTC128B.128 [R219+0x8000], [R20.64+0x80] ;  /* 0x0800008014db7fae */ /* 0x0007e2000b901d54 */
[----:B------:R-:W-:-:S03]  /*0ec0*/  LEA R216, R0, 0x6000, 0x1 ;  /* 0x0000600000d87811 */ /* 0x000fc600078e08ff */
[----:B------:R4:W-:Y:S04]  /*0ed0*/  LDGSTS.E.BYPASS.LTC128B.128 [R219+0x6800], [R14.64] ;  /* 0x068000000edb7fae */ /* 0x0009e8000b901d54 */
[----:B------:R4:W-:Y:S04]  /*0ee0*/  LDGSTS.E.BYPASS.LTC128B.128 [R219+0x7800], [R14.64+0x40] ;  /* 0x078000400edb7fae */ /* 0x0009e8000b901d54 */
[----:B------:R4:W-:Y:S01]  /*0ef0*/  LDGSTS.E.BYPASS.LTC128B.128 [R219+0x8800], [R14.64+0x80] ;  /* 0x088000800edb7fae */ /* 0x0009e2000b901d54 */
[----:B-1----:R-:W-:-:S03]  /*0f00*/  IMAD.WIDE.U32 R12, R10, c[0x0][0x1a0], RZ ;  /* 0x000068000a0c7a25 */ /* 0x002fc600078e00ff */
[----:B------:R-:W0:Y:S01]  /*0f10*/  LDGDEPBAR ;  /* 0x00000000000079af */ /* 0x000e220000000000 */
[----:B------:R-:W-:Y:S01]  /*0f20*/  IMAD.SHL.U32 R10, R2, 0x40, RZ ;  /* 0x00000040020a7824 */ /* 0x000fe200078e00ff */
[----:B------:R-:W-:Y:S01]  /*0f30*/  LEA R6, P0, R12, R220, 0x6 ;  /* 0x000000dc0c067211 */ /* 0x000fe200078030ff */
[----:B------:R-:W-:-:S03]  /*0f40*/  IMAD.IADD R7, R13, 0x1, R7 ;  /* 0x000000010d077824 */ /* 0x000fc600078e0207 */
[----:B------:R-:W-:Y:S02]  /*0f50*/  LOP3.LUT R10, R10, 0xc0, RZ, 0xc0, !PT ;  /* 0x000000c00a0a7812 */ /* 0x000fe400078ec0ff */
[----:B------:R-:W-:Y:S02]  /*0f60*/  LEA.HI.X R7, R12, R218, R7, 0x6, P0 ;  /* 0x000000da0c077211 */ /* 0x000fe400000f3407 */
[----:B------:R-:W-:Y:S02]  /*0f70*/  LOP3.LUT R9, R10, 0x8, R9, 0xf8, !PT ;  /* 0x000000080a097812 */ /* 0x000fe400078ef809 */
[----:B------:R-:W-:Y:S02]  /*0f80*/  SHF.R.U32.HI R119, RZ, 0x3, R10 ;  /* 0x00000003ff777819 */ /* 0x000fe4000001160a */
[----:B------:R-:W-:Y:S02]  /*0f90*/  LEA R8, P0, R6, c[0x0][0x170], 0x1 ;  /* 0x00005c0006087a11 */ /* 0x000fe400078008ff */
[----:B------:R-:W-:-:S02]  /*0fa0*/  LOP3.LUT R119, R9, R119, RZ, 0x3c, !PT ;  /* 0x0000007709777212 */ /* 0x000fc400078e3cff */
[----:B------:R-:W-:Y:S02]  /*0fb0*/  LEA.HI.X R9, R6, c[0x0][0x174], R7, 0x1, P0 ;  /* 0x00005d0006097a11 */ /* 0x000fe400000f0c07 */
[----:B------:R-:W-:Y:S01]  /*0fc0*/  IADD3 R6, P0, R8, UR19, RZ ;  /* 0x0000001308067c10 */ /* 0x000fe2000ff1e0ff */
[----:B------:R-:W-:Y:S01]  /*0fd0*/  IMAD.IADD R217, R119, 0x1, R4 ;  /* 0x0000000177d97824 */ /* 0x000fe200078e0204 */
[----:B------:R-:W-:-:S04]  /*0fe0*/  DEPBAR.LE SB0, 0x0 ;  /* 0x000080000000791a */ /* 0x000fc80000000000 */
[----:B------:R-:W-:Y:S01]  /*0ff0*/  BAR.SYNC.DEFER_BLOCKING 0x0 ;  /* 0x0000000000007b1d */ /* 0x000fe20000010000 */
[----:B------:R-:W-:Y:S01]  /*1000*/  IADD3.X R7, R9, UR18, RZ, P0, !PT ;  /* 0x0000001209077c10 */ /* 0x000fe200087fe4ff */
[----:B------:R-:W-:Y:S01]  /*1010*/  IMAD.SHL.U32 R217, R217, 0x2, RZ ;  /* 0x00000002d9d97824 */ /* 0x000fe200078e00ff */
[----:B------:R-:W-:Y:S01]  /*1020*/  LOP3.LUT P0, RZ, R16, 0x2, RZ, 0xc0, !PT ;  /* 0x0000000210ff7812 */ /* 0x000fe2000780c0ff */
[----:B------:R-:W-:-:S05]  /*1030*/  IMAD.MOV.U32 R16, RZ, RZ, 0x20 ;  /* 0x00000020ff107424 */ /* 0x000fca00078e00ff */
[C---:B------:R-:W-:Y:S02]  /*1040*/  SEL R2, R16.reuse, 0xffffffe0, !P0 ;  /* 0xffffffe010027807 */ /* 0x040fe40004000000 */
[----:B------:R-:W-:Y:S02]  /*1050*/  SEL R0, R16, 0xffffffe0, !P1 ;  /* 0xffffffe010007807 */ /* 0x000fe40004800000 */
[----:B------:R-:W-:Y:S01]  /*1060*/  ISETP.GE.AND P0, PT, R122, 0x41, PT ;  /* 0x000000417a00780c */ /* 0x000fe20003f06270 */
[----:B------:R-:W-:Y:S02]  /*1070*/  IMAD.IADD R214, R216, 0x1, R2 ;  /* 0x00000001d8d67824 */ /* 0x000fe400078e0202 */
[----:B------:R-:W-:Y:S02]  /*1080*/  IMAD.IADD R215, R217, 0x1, R0 ;  /* 0x00000001d9d77824 */ /* 0x000fe400078e0200 */
[----:B------:R-:W-:-:S04]  /*1090*/  IMAD R2, R121, 0x20, R120 ;  /* 0x0000002079027824 */ /* 0x000fc800078e0278 */
[----:B------:R-:W-:Y:S01]  /*10a0*/  IMAD.IADD R2, R119, 0x1, R2 ;  /* 0x0000000177027824 */ /* 0x000fe200078e0202 */
        /* <DEDUP_REMOVED lines=9> */
[----:B------:R-:W-:Y:S04]  /*1140*/  LDSM.16.M88.4 R84, [R123+0x6000] ;  /* 0x006000007b54783b */ /* 0x000fe80000000200 */
[----:B---3--:R-:W3:Y:S04]  /*1150*/  LDSM.16.M88.4 R20, [R217+0x1000] ;  /* 0x00100000d914783b */ /* 0x008ee80000000200 */
[----:B----4-:R-:W4:Y:S04]  /*1160*/  LDSM.16.M88.4 R12, [R123+0x6400] ;  /* 0x006400007b0c783b */ /* 0x010f280000000200 */
[----:B-1----:R-:W-:Y:S04]  /*1170*/  LDSM.16.M88.4 R8, [R123+0x6800] ;  /* 0x006800007b08783b */ /* 0x002fe80000000200 */
[----:B------:R-:W-:Y:S04]  /*1180*/  LDSM.16.M88.4 R80, [R123+0x6c00] ;  /* 0x006c00007b50783b */ /* 0x000fe80000000200 */
[----:B------:R-:W-:Y:S04]  /*1190*/  LDSM.16.M88.4 R72, [R214] ;  /* 0x00000000d648783b */ /* 0x000fe80000000200 */
[----:B-----5:R-:W1:Y:S04]  /*11a0*/  LDSM.16.M88.4 R4, [R217] ;  /* 0x00000000d904783b */ /* 0x020e680000000200 */
[----:B------:R-:W5:Y:S04]  /*11b0*/  LDSM.16.M88.4 R76, [R215+0x1000] ;  /* 0x00100000d74c783b */ /* 0x000f680000000200 */
[----:B------:R-:W2:Y:S04]  /*11c0*/  LDSM.16.M88.4 R68, [R214+0x400] ;  /* 0x00040000d644783b */ /* 0x000ea80000000200 */
[----:B------:R-:W2:Y:S04]  /*11d0*/  LDSM.16.M88.4 R64, [R214+0x800] ;  /* 0x00080000d640783b */ /* 0x000ea80000000200 */
[----:B------:R-:W2:Y:S04]  /*11e0*/  LDSM.16.M88.4 R60, [R214+0xc00] ;  /* 0x000c0000d63c783b */ /* 0x000ea80000000200 */
[----:B------:R-:W2:Y:S01]  /*11f0*/  LDSM.16.M88.4 R56, [R215] ;  /* 0x00000000d738783b */ /* 0x000ea20000000200 */
[C---:B---3--:R-:W-:Y:S03]  /*1200*/  HMMA.16816.F32.BF16 R48, R20.reuse, R84, RZ ;  /* 0x000000541430723c */ /* 0x048fe600000418ff */
[----:B------:R-:W-:Y:S04]  /*1210*/  LDSM.16.M88.4 R108, [R217+0x3000] ;  /* 0x00300000d96c783b */ /* 0x000fe80000000200 */
[----:B------:R-:W3:Y:S01]  /*1220*/  LDSM.16.M88.4 R104, [R123+0x7000] ;  /* 0x007000007b68783b */ /* 0x000ee20000000200 */
[C---:B------:R-:W-:Y:S03]  /*1230*/  HMMA.16816.F32.BF16 R44, R20.reuse, R86, RZ ;  /* 0x00000056142c723c */ /* 0x040fe600000418ff */
[----:B------:R-:W2:Y:S04]  /*1240*/  LDSM.16.M88.4 R96, [R123+0x7400] ;  /* 0x007400007b60783b */ /* 0x000ea80000000200 */
[----:B------:R-:W2:Y:S01]  /*1250*/  LDSM.16.M88.4 R92, [R123+0x7800] ;  /* 0x007800007b5c783b */ /* 0x000ea20000000200 */
[----:B----4-:R-:W-:Y:S03]  /*1260*/  HMMA.16816.F32.BF16 R32, R20, R12, RZ ;  /* 0x0000000c1420723c */ /* 0x010fe600000418ff */
[----:B------:R-:W4:Y:S04]  /*1270*/  LDSM.16.M88.4 R88, [R123+0x7c00] ;  /* 0x007c00007b58783b */ /* 0x000f280000000200 */
[----:B------:R-:W0:Y:S01]  /*1280*/  LDGDEPBAR ;  /* 0x00000000000079af */ /* 0x000e220000000000 */
[----:B-1----:R-:W-:Y:S08]  /*1290*/  HMMA.16816.F32.BF16 R100, R4, R84, RZ ;  /* 0x000000540464723c */ /* 0x002ff000000418ff */
[C---:B------:R-:W-:Y:S08]  /*12a0*/  HMMA.16816.F32.BF16 R40, R20.reuse, R8, RZ ;  /* 0x000000081428723c */ /* 0x040ff000000418ff */
[C---:B------:R-:W-:Y:S08]  /*12b0*/  HMMA.16816.F32.BF16 R16, R20.reuse, R14, RZ ;  /* 0x0000000e1410723c */ /* 0x040ff000000418ff */
[----:B------:R-:W-:Y:S08]  /*12c0*/  HMMA.16816.F32.BF16 R28, R20, R10, RZ ;  /* 0x0000000a141c723c */ /* 0x000ff000000418ff */
        /* <DEDUP_REMOVED lines=9> */
[----:B------:R-:W1:Y:S07]  /*1360*/  LDSM.16.M88.4 R80, [R217+0x2000] ;  /* 0x00200000d950783b */ /* 0x000e6e0000000200 */
[C---:B-----5:R-:W-:Y:S08]  /*1370*/  HMMA.16816.F32.BF16 R48, R76.reuse, R72, R48 ;  /* 0x000000484c30723c */ /* 0x060ff00000041830 */
[C---:B--2---:R-:W-:Y:S08]  /*1380*/  HMMA.16816.F32.BF16 R32, R76.reuse, R68, R32 ;  /* 0x000000444c20723c */ /* 0x044ff00000041820 */
        /* <DEDUP_REMOVED lines=12> */
[----:B------:R-:W2:Y:S07]  /*1450*/  LDSM.16.M88.4 R72, [R214+0x1000] ;  /* 0x00100000d648783b */ /* 0x000eae0000000200 */
[C---:B------:R-:W-:Y:S01]  /*1460*/  HMMA.16816.F32.BF16 R12, R56.reuse, R70, R12 ;  /* 0x00000046380c723c */ /* 0x040fe2000004180c */
[----:B------:R-:W5:Y:S07]  /*1470*/  LDSM.16.M88.4 R68, [R214+0x1400] ;  /* 0x00140000d644783b */ /* 0x000f6e0000000200 */
[C---:B------:R-:W-:Y:S01]  /*1480*/  HMMA.16816.F32.BF16 R8, R56.reuse, R66, R8 ;  /* 0x000000423808723c */ /* 0x040fe20000041808 */
[----:B------:R-:W1:Y:S07]  /*1490*/  LDSM.16.M88.4 R64, [R214+0x1800] ;  /* 0x00180000d640783b */ /* 0x000e6e0000000200 */
[----:B------:R-:W-:Y:S01]  /*14a0*/  HMMA.16816.F32.BF16 R4, R56, R62, R4 ;  /* 0x0000003e3804723c */ /* 0x000fe20000041804 */
[----:B------:R-:W1:Y:S04]  /*14b0*/  LDSM.16.M88.4 R60, [R214+0x1c00] ;  /* 0x001c0000d63c783b */ /* 0x000e680000000200 */
[----:B------:R-:W1:Y:S03]  /*14c0*/  LDSM.16.M88.4 R56, [R215+0x2000] ;  /* 0x00200000d738783b */ /* 0x000e660000000200 */
[C---:B---3--:R-:W-:Y:S08]  /*14d0*/  HMMA.16816.F32.BF16 R48, R108.reuse, R104, R48 ;  /* 0x000000686c30723c */ /* 0x048ff00000041830 */
[C---:B------:R-:W-:Y:S08]  /*14e0*/  HMMA.16816.F32.BF16 R32, R108.reuse, R96, R32 ;  /* 0x000000606c20723c */ /* 0x040ff00000041820 */
[C---:B------:R-:W-:Y:S08]  /*14f0*/  HMMA.16816.F32.BF16 R40, R108.reuse, R92, R40 ;  /* 0x0000005c6c28723c */ /* 0x040ff00000041828 */
[C---:B----4-:R-:W-:Y:S08]  /*1500*/  HMMA.16816.F32.BF16 R24, R108.reuse, R88, R24 ;  /* 0x000000586c18723c */ /* 0x050ff00000041818 */
[C---:B------:R-:W-:Y:S08]  /*1510*/  HMMA.16816.F32.BF16 R44, R108.reuse, R106, R44 ;  /* 0x0000006a6c2c723c */ /* 0x040ff0000004182c */
[C---:B------:R-:W-:Y:S08]  /*1520*/  HMMA.16816.F32.BF16 R16, R108.reuse, R98, R16 ;  /* 0x000000626c10723c */ /* 0x040ff00000041810 */
[C---:B------:R-:W-:Y:S08]  /*1530*/  HMMA.16816.F32.BF16 R28, R108.reuse, R94, R28 ;  /* 0x0000005e6c1c723c */ /* 0x040ff0000004181c */
[----:B------:R-:W-:Y:S01]  /*1540*/  HMMA.16816.F32.BF16 R20, R108, R90, R20 ;  /* 0x0000005a6c14723c */ /* 0x000fe20000041814 */
[----:B------:R-:W-:Y:S07]  /*1550*/  LDSM.16.M88.4 R108, [R217+0x5000] ;  /* 0x00500000d96c783b */ /* 0x000fee0000000200 */
[C---:B-1----:R-:W-:Y:S08]  /*1560*/  HMMA.16816.F32.BF16 R100, R80.reuse, R104, R100 ;  /* 0x000000685064723c */ /* 0x042ff00000041864 */
[C---:B------:R-:W-:Y:S01]  /*1570*/  HMMA.16816.F32.BF16 R84, R80.reuse, R106, R84 ;  /* 0x0000006a5054723c */ /* 0x040fe20000041854 */
[----:B------:R-:W1:Y:S07]  /*1580*/  LDSM.16.M88.4 R104, [R123+0x8000] ;  /* 0x008000007b68783b */ /* 0x000e6e0000000200 */
[C---:B------:R-:W-:Y:S08]  /*1590*/  HMMA.16816.F32.BF16 R112, R80.reuse, R96, R112 ;  /* 0x000000605070723c */ /* 0x040ff00000041870 */
[C---:B------:R-:W-:Y:S01]  /*15a0*/  HMMA.16816.F32.BF16 R12, R80.reuse, R98, R12 ;  /* 0x00000062500c723c */ /* 0x040fe2000004180c */
[----:B------:R-:W3:Y:S07]  /*15b0*/  LDSM.16.M88.4 R96, [R123+0x8400] ;  /* 0x008400007b60783b */ /* 0x000eee0000000200 */
[C---:B------:R-:W-:Y:S08]  /*15c0*/  HMMA.16816.F32.BF16 R52, R80.reuse, R92, R52 ;  /* 0x0000005c5034723c */ /* 0x040ff00000041834 */
[C---:B------:R-:W-:Y:S01]  /*15d0*/  HMMA.16816.F32.BF16 R8, R80.reuse, R94, R8 ;  /* 0x0000005e5008723c */ /* 0x040fe20000041808 */
[----:B------:R-:W4:Y:S07]  /*15e0*/  LDSM.16.M88.4 R92, [R123+0x8800] ;  /* 0x008800007b5c783b */ /* 0x000f2e0000000200 */
[C---:B------:R-:W-:Y:S08]  /*15f0*/  HMMA.16816.F32.BF16 R36, R80.reuse, R88, R36 ;  /* 0x000000585024723c */ /* 0x040ff00000041824 */
[----:B------:R-:W-:Y:S01]  /*1600*/  HMMA.16816.F32.BF16 R4, R80, R90, R4 ;  /* 0x0000005a5004723c */ /* 0x000fe20000041804 */
[----:B------:R-:W1:Y:S04]  /*1610*/  LDSM.16.M88.4 R88, [R123+0x8c00] ;  /* 0x008c00007b58783b */ /* 0x000e680000000200 */
[----:B------:R-:W1:Y:S03]  /*1620*/  LDSM.16.M88.4 R80, [R217+0x4000] ;  /* 0x00400000d950783b */ /* 0x000e660000000200 */
[C---:B--2---:R-:W-:Y:S08]  /*1630*/  HMMA.16816.F32.BF16 R48, R76.reuse, R72, R48 ;  /* 0x000000484c30723c */ /* 0x044ff00000041830 */
[C---:B------:R-:W-:Y:S08]  /*1640*/  HMMA.16816.F32.BF16 R44, R76.reuse, R74, R44 ;  /* 0x0000004a4c2c723c */ /* 0x040ff0000004182c */
[C---:B-----5:R-:W-:Y:S08]  /*1650*/  HMMA.16816.F32.BF16 R32, R76.reuse, R68, R32 ;  /* 0x000000444c20723c */ /* 0x060ff00000041820 */
        /* <DEDUP_REMOVED lines=8> */
[----:B------:R-:W2:Y:S07]  /*16e0*/  LDSM.16.M88.4 R72, [R214+0x2000] ;  /* 0x00200000d648783b */ /* 0x000eae0000000200 */
[C---:B------:R-:W-:Y:S08]  /*16f0*/  HMMA.16816.F32.BF16 R112, R56.reuse, R68, R112 ;  /* 0x000000443870723c */ /* 0x040ff00000041870 */
[C---:B------:R-:W-:Y:S01]  /*1700*/  HMMA.16816.F32.BF16 R12, R56.reuse, R70, R12 ;  /* 0x00000046380c723c */ /* 0x040fe2000004180c */
[----:B------:R-:W5:Y:S07]  /*1710*/  LDSM.16.M88.4 R68, [R214+0x2400] ;  /* 0x00240000d644783b */ /* 0x000f6e0000000200 */
[C---:B------:R-:W-:Y:S08]  /*1720*/  HMMA.16816.F32.BF16 R52, R56.reuse, R64, R52 ;  /* 0x000000403834723c */ /* 0x040ff00000041834 */
[C---:B------:R-:W-:Y:S01]  /*1730*/  HMMA.16816.F32.BF16 R8, R56.reuse, R66, R8 ;  /* 0x000000423808723c */ /* 0x040fe20000041808 */
[----:B------:R-:W2:Y:S07]  /*1740*/  LDSM.16.M88.4 R64, [R214+0x2800] ;  /* 0x00280000d640783b */ /* 0x000eae0000000200 */
[C---:B------:R-:W-:Y:S08]  /*1750*/  HMMA.16816.F32.BF16 R36, R56.reuse, R60, R36 ;  /* 0x0000003c3824723c */ /* 0x040ff00000041824 */
[----:B------:R-:W-:Y:S01]  /*1760*/  HMMA.16816.F32.BF16 R4, R56, R62, R4 ;  /* 0x0000003e3804723c */ /* 0x000fe20000041804 */
[----:B------:R-:W2:Y:S04]  /*1770*/  LDSM.16.M88.4 R60, [R214+0x2c00] ;  /* 0x002c0000d63c783b */ /* 0x000ea80000000200 */
[----:B------:R-:W2:Y:S01]  /*1780*/  LDSM.16.M88.4 R56, [R215+0x4000] ;  /* 0x00400000d738783b */ /* 0x000ea20000000200 */
[----:B------:R-:W-:-:S04]  /*1790*/  DEPBAR.LE SB0, 0x0 ;  /* 0x000080000000791a */ /* 0x000fc80000000000 */
[C---:B-1----:R-:W-:Y:S08]  /*17a0*/  HMMA.16816.F32.BF16 R48, R108.reuse, R104, R48 ;  /* 0x000000686c30723c */ /* 0x042ff00000041830 */
[C---:B------:R-:W-:Y:S08]  /*17b0*/  HMMA.16816.F32.BF16 R44, R108.reuse, R106, R44 ;  /* 0x0000006a6c2c723c */ /* 0x040ff0000004182c */
[C---:B---3--:R-:W-:Y:S08]  /*17c0*/  HMMA.16816.F32.BF16 R32, R108.reuse, R96, R32 ;  /* 0x000000606c20723c */ /* 0x048ff00000041820 */
[C---:B------:R-:W-:Y:S08]  /*17d0*/  HMMA.16816.F32.BF16 R16, R108.reuse, R98, R16 ;  /* 0x000000626c10723c */ /* 0x040ff00000041810 */
[C---:B----4-:R-:W-:Y:S08]  /*17e0*/  HMMA.16816.F32.BF16 R40, R108.reuse, R92, R40 ;  /* 0x0000005c6c28723c */ /* 0x050ff00000041828 */
        /* <DEDUP_REMOVED lines=11> */
[C---:B--2---:R-:W-:Y:S08]  /*18a0*/  HMMA.16816.F32.BF16 R48, R76.reuse, R72, R48 ;  /* 0x000000484c30723c */ /* 0x044ff00000041830 */
[C---:B------:R-:W-:Y:S08]  /*18b0*/  HMMA.16816.F32.BF16 R44, R76.reuse, R74, R44 ;  /* 0x0000004a4c2c723c */ /* 0x040ff0000004182c */
[C---:B-----5:R-:W-:Y:S08]  /*18c0*/  HMMA.16816.F32.BF16 R32, R76.reuse, R68, R32 ;  /* 0x000000444c20723c */ /* 0x060ff00000041820 */
        /* <DEDUP_REMOVED lines=15> */
[----:B------:R-:W-:Y:S01]  /*19c0*/  IADD3 R60, R3, -0x2, RZ ;  /* 0xfffffffe033c7810 */ /* 0x000fe20007ffe0ff */
[----:B------:R-:W-:-:S02]  /*19d0*/  USHF.L.U32 UR7, UR6, 0x5, URZ ;  /* 0x0000000506077899 */ /* 0x000fc4000800063f */
[----:B------:R-:W-:Y:S01]  /*19e0*/  UMOV UR5, 0x5 ;  /* 0x0000000500057882 */ /* 0x000fe20000000000 */
[----:B------:R-:W-:Y:S01]  /*19f0*/  SHF.R.S32.HI R56, RZ, 0x1f, R60 ;  /* 0x0000001fff387819 */ /* 0x000fe2000001143c */
[C---:B------:R-:W-:Y:S01]  /*1a00*/  IMAD R58, R60.reuse, UR16, RZ ;  /* 0x000000103c3a7c24 */ /* 0x040fe2000f8e02ff */
[----:B------:R-:W-:Y:S01]  /*1a10*/  ULDC UR4, c[0x0][0x19c] ;  /* 0x0000670000047ab9 */ /* 0x000fe20000000800 */
[----:B------:R-:W-:Y:S01]  /*1a20*/  IMAD.WIDE.U32 R60, R60, UR17, R224 ;  /* 0x000000113c3c7c25 */ /* 0x000fe2000f8e00e0 */
[----:B------:R-:W-:-:S03]  /*1a30*/  USHF.L.U64.HI UR4, UR6, UR5, UR4 ;  /* 0x0000000506047299 */ /* 0x000fc60008010204 */
[----:B------:R-:W-:Y:S01]  /*1a40*/  IMAD R58, R56, UR17, R58 ;  /* 0x00000011383a7c24 */ /* 0x000fe2000f8e023a */
[C---:B------:R-:W-:Y:S01]  /*1a50*/  LEA R62, P2, R60.reuse, c[0x0][0x168], 0x1 ;  /* 0x00005a003c3e7a11 */ /* 0x040fe200078408ff */
[----:B------:R-:W-:Y:S02]  /*1a60*/  IMAD.U32 R57, RZ, RZ, UR7 ;  /* 0x00000007ff397e24 */ /* 0x000fe4000f8e00ff */
[----:B------:R-:W-:Y:S02]  /*1a70*/  IMAD.IADD R58, R61, 0x1, R58 ;  /* 0x000000013d3a7824 */ /* 0x000fe400078e023a */
[----:B------:R-:W-:Y:S01]  /*1a80*/  IMAD.U32 R56, RZ, RZ, UR4 ;  /* 0x00000004ff387e24 */ /* 0x000fe2000f8e00ff */
[----:B------:R-:W-:Y:S02]  /*1a90*/  LEA R64, P1, R57, R62, 0x1 ;  /* 0x0000003e39407211 */ /* 0x000fe400078208ff */
        /* <DEDUP_REMOVED lines=12> */
.L_x_410:
[----:B------:R-:W-:Y:S01]  /*1b60*/  FMNMX.FTZ R56, R48, R49, !PT ;  /* 0x0000003130387209 */ /* 0x000fe20007810000 */
[----:B------:R-:W-:Y:S01]  /*1b70*/  IMAD R173, R117, 0x8, R118 ;  /* 0x0000000875ad7824 */ /* 0x000fe200078e0276 */
[----:B------:R-:W-:Y:S01]  /*1b80*/  FMNMX.FTZ R58, R50, R51, !PT ;  /* 0x00000033323a7209 */ /* 0x000fe20007810000 */
[----:B------:R-:W-:Y:S01]  /*1b90*/  IMAD.SHL.U32 R213, R2, 0x2, RZ ;  /* 0x0000000202d57824 */ /* 0x000fe200078e00ff */
[----:B------:R-:W-:Y:S01]  /*1ba0*/  FMNMX.FTZ R56, R44, R56, !PT ;  /* 0x000000382c387209 */ /* 0x000fe20007810000 */
[----:B------:R-:W-:Y:S01]  /*1bb0*/  UIADD3 UR12, UR23, -0x4498517b, URZ ;  /* 0xbb67ae85170c7890 */ /* 0x000fe2000fffe03f */
[----:B------:R-:W-:Y:S01]  /*1bc0*/  FMNMX.FTZ R58, R46, R58, !PT ;  /* 0x0000003a2e3a7209 */ /* 0x000fe20007810000 */
[----:B------:R-:W-:Y:S01]  /*1bd0*/  IMAD.WIDE.U32 R234, R169, -0x2daee0ad, RZ ;  /* 0xd2511f53a9ea7825 */ /* 0x000fe200078e00ff */
[----:B------:R-:W-:Y:S01]  /*1be0*/  FMNMX.FTZ R56, R45, R56, !PT ;  /* 0x000000382d387209 */ /* 0x000fe20007810000 */
[----:B------:R-:W-:Y:S01]  /*1bf0*/  UIADD3 UR13, UR22, -0x61c88647, URZ ;  /* 0x9e3779b9160d7890 */ /* 0x000fe2000fffe03f */
[----:B------:R-:W-:Y:S01]  /*1c00*/  FMNMX.FTZ R58, R47, R58, !PT ;  /* 0x0000003a2f3a7209 */ /* 0x000fe20007810000 */
[----:B------:R-:W-:Y:S01]  /*1c10*/  UIADD3 UR11, UR22, 0x3c6ef372, URZ ;  /* 0x3c6ef372160b7890 */ /* 0x000fe2000fffe03f */
[----:B------:R-:W-:Y:S01]  /*1c20*/  FMNMX.FTZ R56, R32, R56, !PT ;  /* 0x0000003820387209 */ /* 0x000fe20007810000 */
[----:B------:R-:W-:Y:S01]  /*1c30*/  UIADD3 UR10, UR23, 0x76cf5d0a, URZ ;  /* 0x76cf5d0a170a7890 */ /* 0x000fe2000fffe03f */
[----:B------:R-:W-:Y:S01]  /*1c40*/  FMNMX.FTZ R58, R34, R58, !PT ;  /* 0x0000003a223a7209 */ /* 0x000fe20007810000 */
[----:B------:R-:W-:Y:S01]  /*1c50*/  UIADD3 UR8, UR23, 0x32370b8f, URZ ;  /* 0x32370b8f17087890 */ /* 0x000fe2000fffe03f */
[----:B------:R-:W-:Y:S01]  /*1c60*/  FMNMX.FTZ R56, R33, R56, !PT ;  /* 0x0000003821387209 */ /* 0x000fe20007810000 */
[----:B------:R-:W-:Y:S01]  /*1c70*/  UIADD3 UR9, UR22, -0x255992d5, URZ ;  /* 0xdaa66d2b16097890 */ /* 0x000fe2000fffe03f */
[----:B------:R-:W-:Y:S01]  /*1c80*/  FMNMX.FTZ R58, R35, R58, !PT ;  /* 0x0000003a233a7209 */ /* 0x000fe20007810000 */
[----:B------:R-:W-:Y:S01]  /*1c90*/  UIADD3 UR7, UR22, 0x78dde6e4, URZ ;  /* 0x78dde6e416077890 */ /* 0x000fe2000fffe03f */
[----:B------:R-:W-:Y:S01]  /*1ca0*/  FMNMX.FTZ R56, R16, R56, !PT ;  /* 0x0000003810387209 */ /* 0x000fe20007810000 */
[----:B------:R-:W-:Y:S01]  /*1cb0*/  UIADD3 UR6, UR23, -0x126145ec, URZ ;  /* 0xed9eba1417067890 */ /* 0x000fe2000fffe03f */
[----:B------:R-:W-:Y:S01]  /*1cc0*/  FMNMX.FTZ R58, R18, R58, !PT ;  /* 0x0000003a123a7209 */ /* 0x000fe20007810000 */
[----:B------:R-:W-:Y:S01]  /*1cd0*/  UIADD3 UR4, UR23, -0x56f99767, URZ ;  /* 0xa906689917047890 */ /* 0x000fe2000fffe03f */
[----:B------:R-:W-:Y:S01]  /*1ce0*/  FMNMX.FTZ R56, R17, R56, !PT ;  /* 0x0000003811387209 */ /* 0x000fe20007810000 */
[----:B------:R-:W-:Y:S01]  /*1cf0*/  UIADD3 UR15, UR22, -0x4ab325aa, URZ ;  /* 0xb54cda56160f7890 */ /* 0x000fe2000fffe03f */
[----:B------:R-:W-:Y:S01]  /*1d00*/  FMNMX.FTZ R58, R19, R58, !PT ;  /* 0x0000003a133a7209 */ /* 0x000fe20007810000 */
[----:B------:R-:W-:Y:S01]  /*1d10*/  IMAD R194, R171, 0x10000, R171 ;  /* 0x00010000abc27824 */ /* 0x000fe200078e02ab */
[----:B------:R-:W-:Y:S01]  /*1d20*/  FMNMX.FTZ R56, R40, R56, !PT ;  /* 0x0000003828387209 */ /* 0x000fe20007810000 */
[----:B------:R-:W-:Y:S01]  /*1d30*/  UIADD3 UR5, UR22, 0x1715609d, URZ ;  /* 0x1715609d16057890 */ /* 0x000fe2000fffe03f */
[----:B------:R-:W-:Y:S01]  /*1d40*/  FMNMX.FTZ R58, R42, R58, !PT ;  /* 0x0000003a2a3a7209 */ /* 0x000fe20007810000 */
[----:B------:R-:W-:Y:S01]  /*1d50*/  IMAD.IADD R212, R0, 0x1, R213 ;  /* 0x0000000100d47824 */ /* 0x000fe200078e02d5 */
[----:B------:R-:W-:Y:S01]  /*1d60*/  FMNMX.FTZ R56, R41, R56, !PT ;  /* 0x0000003829387209 */ /* 0x000fe20007810000 */
[----:B------:R-:W-:Y:S01]  /*1d70*/  UIADD3 UR14, UR23, 0x646e171e, URZ ;  /* 0x646e171e170e7890 */ /* 0x000fe2000fffe03f */
        /* <DEDUP_REMOVED lines=19> */
[----:B------:R-:W-:Y:S01]  /*1eb0*/  IADD3 R172, R173, 0x4, RZ ;  /* 0x00000004adac7810 */ /* 0x000fe20007ffe0ff */
[----:B------:R-:W2:Y:S01]  /*1ec0*/  SHFL.BFLY PT, R57, R56, 0x2, 0x1f ;  /* 0x0c401f0038397f89 */ /* 0x000ea200000e0000 */
[----:B------:R-:W-:-:S02]  /*1ed0*/  LOP3.LUT R170, R116, UR22, RZ, 0x3c, !PT ;  /* 0x0000001674aa7c12 */ /* 0x000fc4000f8e3cff */
[----:B------:R-:W-:Y:S01]  /*1ee0*/  FMNMX.FTZ R2, R100, R101, !PT ;  /* 0x0000006564027209 */ /* 0x000fe20007810000 */
[----:B-1----:R-:W1:Y:S01]  /*1ef0*/  SHFL.BFLY PT, R62, R59, 0x2, 0x1f ;  /* 0x0c401f003b3e7f89 */ /* 0x002e6200000e0000 */
[----:B------:R-:W-:Y:S01]  /*1f00*/  IMAD.WIDE.U32 R232, R172, -0x326172a9, RZ ;  /* 0xcd9e8d57ace87825 */ /* 0x000fe200078e00ff */
[----:B------:R-:W-:Y:S02]  /*1f10*/  FMNMX.FTZ R167, R102, R103, !PT ;  /* 0x0000006766a77209 */ /* 0x000fe40007810000 */
[----:B------:R-:W-:Y:S02]  /*1f20*/  FMNMX.FTZ R2, R84, R2, !PT ;  /* 0x0000000254027209 */ /* 0x000fe40007810000 */
[----:B------:R-:W-:Y:S02]  /*1f30*/  LOP3.LUT R230, R233, R170, RZ, 0x3c, !PT ;  /* 0x000000aae9e67212 */ /* 0x000fe400078e3cff */
[----:B------:R-:W-:Y:S02]  /*1f40*/  LEA R233, R3, 0xfffffffe, 0x1 ;  /* 0xfffffffe03e97811 */ /* 0x000fe400078e08ff */
[----:B------:R-:W-:Y:S01]  /*1f50*/  FMNMX.FTZ R2, R85, R2, !PT ;  /* 0x0000000255027209 */ /* 0x000fe20007810000 */
[----:B------:R-:W-:Y:S01]  /*1f60*/  IMAD.WIDE.U32 R230, R230, -0x2daee0ad, RZ ;  /* 0xd2511f53e6e67825 */ /* 0x000fe200078e00ff */
[----:B------:R-:W-:-:S02]  /*1f70*/  LOP3.LUT R134, R235, UR23, R233, 0x96, !PT ;  /* 0x00000017eb867c12 */ /* 0x000fc4000f8e96e9 */
[----:B------:R-:W-:Y:S02]  /*1f80*/  FMNMX.FTZ R2, R112, R2, !PT ;  /* 0x0000000270027209 */ /* 0x000fe40007810000 */
[----:B------:R-:W-:Y:S01]  /*1f90*/  LOP3.LUT R228, R231, UR12, R234, 0x96, !PT ;  /* 0x0000000ce7e47c12 */ /* 0x000fe2000f8e96ea */
[----:B------:R-:W-:Y:S01]  /*1fa0*/  IMAD.WIDE.U32 R134, R134, -0x326172a9, RZ ;  /* 0xcd9e8d5786867825 */ /* 0x000fe200078e00ff */
[----:B------:R-:W-:Y:S02]  /*1fb0*/  FMNMX.FTZ R2, R113, R2, !PT ;  /* 0x0000000271027209 */ /* 0x000fe40007810000 */
[----:B--2---:R-:W-:Y:S01]  /*1fc0*/  FMNMX.FTZ R57, R56, R57, !PT ;  /* 0x0000003938397209 */ /* 0x004fe20007810000 */
[----:B------:R-:W-:Y:S01]  /*1fd0*/  IMAD.WIDE.U32 R228, R228, -0x326172a9, RZ ;  /* 0xcd9e8d57e4e47825 */ /* 0x000fe200078e00ff */
[----:B------:R-:W-:Y:S02]  /*1fe0*/  LOP3.LUT R56, R135, UR13, R232, 0x96, !PT ;  /* 0x0000000d87387c12 */ /* 0x000fe4000f8e96e8 */
[----:B-1----:R-:W-:Y:S01]  /*1ff0*/  FMNMX.FTZ R62, R59, R62, !PT ;  /* 0x0000003e3b3e7209 */ /* 0x002fe20007810000 */
[----:B------:R-:W1:Y:S01]  /*2000*/  SHFL.BFLY PT, R166, R57, 0x1, 0x1f ;  /* 0x0c201f0039a67f89 */ /* 0x000e6200000e0000 */
[----:B------:R-:W-:Y:S01]  /*2010*/  LOP3.LUT R60, R229, UR11, R134, 0x96, !PT ;  /* 0x0000000be53c7c12 */ /* 0x000fe2000f8e9686 */
[----:B------:R-:W-:Y:S01]  /*2020*/  IMAD.WIDE.U32 R64, R56, -0x2daee0ad, RZ ;  /* 0xd2511f5338407825 */ /* 0x000fe200078e00ff */
[----:B------:R-:W-:Y:S01]  /*2030*/  FMNMX.FTZ R2, R12, R2, !PT ;  /* 0x000000020c027209 */ /* 0x000fe20007810000 */
[----:B------:R-:W2:Y:S01]  /*2040*/  SHFL.BFLY PT, R165, R62, 0x1, 0x1f ;  /* 0x0c201f003ea57f89 */ /* 0x000ea200000e0000 */
[----:B------:R-:W-:Y:S01]  /*2050*/  FMNMX.FTZ R167, R86, R167, !PT ;  /* 0x000000a756a77209 */ /* 0x000fe20007810000 */
[----:B------:R-:W-:Y:S01]  /*2060*/  IMAD.WIDE.U32 R60, R60, -0x2daee0ad, RZ ;  /* 0xd2511f533c3c7825 */ /* 0x000fe200078e00ff */
[----:B------:R-:W-:-:S02]  /*2070*/  FMNMX.FTZ R2, R13, R2, !PT ;  /* 0x000000020d027209 */ /* 0x000fc40007810000 */
[----:B------:R-:W-:Y:S02]  /*2080*/  LOP3.LUT R56, R65, UR10, R230, 0x96, !PT ;  /* 0x0000000a41387c12 */ /* 0x000fe4000f8e96e6 */
[----:B------:R-:W-:Y:S02]  /*2090*/  LOP3.LUT R58, R61, UR8, R64, 0x96, !PT ;  /* 0x000000083d3a7c12 */ /* 0x000fe4000f8e9640 */
[----:B------:R-:W-:Y:S01]  /*20a0*/  FMNMX.FTZ R2, R52, R2, !PT ;  /* 0x0000000234027209 */ /* 0x000fe20007810000 */
[----:B------:R-:W-:Y:S01]  /*20b0*/  IMAD.WIDE.U32 R64, R56, -0x326172a9, RZ ;  /* 0xcd9e8d5738407825 */ /* 0x000fe200078e00ff */
[----:B------:R-:W-:Y:S02]  /*20c0*/  FMNMX.FTZ R167, R87, R167, !PT ;  /* 0x000000a757a77209 */ /* 0x000fe40007810000 */
[----:B------:R-:W-:Y:S01]  /*20d0*/  FMNMX.FTZ R2, R53, R2, !PT ;  /* 0x0000000235027209 */ /* 0x000fe20007810000 */
[----:B------:R-:W-:Y:S01]  /*20e0*/  IMAD.WIDE.U32 R58, R58, -0x326172a9, RZ ;  /* 0xcd9e8d573a3a7825 */ /* 0x000fe200078e00ff */
[----:B------:R-:W-:-:S02]  /*20f0*/  FMNMX.FTZ R167, R114, R167, !PT ;  /* 0x000000a772a77209 */ /* 0x000fc40007810000 */
[----:B------:R-:W-:Y:S02]  /*2100*/  FMNMX.FTZ R2, R8, R2, !PT ;  /* 0x0000000208027209 */ /* 0x000fe40007810000 */
[----:B------:R-:W-:Y:S02]  /*2110*/  LOP3.LUT R56, R59, UR7, R64, 0x96, !PT ;  /* 0x000000073b387c12 */ /* 0x000fe4000f8e9640 */
[----:B-1----:R-:W-:Y:S02]  /*2120*/  FMNMX.FTZ R166, R57, R166, !PT ;  /* 0x000000a639a67209 */ /* 0x002fe40007810000 */
[----:B------:R-:W-:Y:S02]  /*2130*/  LOP3.LUT R57, R65, UR9, R228, 0x96, !PT ;  /* 0x0000000941397c12 */ /* 0x000fe4000f8e96e4 */
[C---:B------:R-:W-:Y:S01]  /*2140*/  FSETP.NEU.FTZ.AND P1, PT, R166.reuse, -INF , PT ;  /* 0xff800000a600780b */ /* 0x040fe20003f3d000 */
[----:B------:R-:W-:Y:S01]  /*2150*/  FMUL.FTZ R207, R166, c[0x0][0x23c] ;  /* 0x00008f00a6cf7a20 */ /* 0x000fe20000410000 */
[----:B--2---:R-:W-:Y:S01]  /*2160*/  FMNMX.FTZ R165, R62, R165, !PT ;  /* 0x000000a53ea57209 */ /* 0x004fe20007810000 */
[----:B------:R-:W-:Y:S01]  /*2170*/  IMAD.WIDE.U32 R64, R57, -0x2daee0ad, RZ ;  /* 0xd2511f5339407825 */ /* 0x000fe200078e00ff */
[----:B------:R-:W-:-:S02]  /*2180*/  FMNMX.FTZ R2, R9, R2, !PT ;  /* 0x0000000209027209 */ /* 0x000fc40007810000 */
[----:B------:R-:W-:Y:S01]  /*2190*/  FSEL R207, R207, RZ, P1 ;  /* 0x000000ffcfcf7208 */ /* 0x000fe20000800000 */
[----:B------:R-:W-:Y:S01]  /*21a0*/  IMAD.WIDE.U32 R56, R56, -0x2daee0ad, RZ ;  /* 0xd2511f5338387825 */ /* 0x000fe200078e00ff */
[C---:B------:R-:W-:Y:S02]  /*21b0*/  FSETP.NEU.FTZ.AND P1, PT, R165.reuse, -INF , PT ;  /* 0xff800000a500780b */ /* 0x040fe40003f3d000 */
[----:B------:R-:W-:Y:S01]  /*21c0*/  FMNMX.FTZ R2, R36, R2, !PT ;  /* 0x0000000224027209 */ /* 0x000fe20007810000 */
[----:B------:R-:W-:Y:S01]  /*21d0*/  FMUL.FTZ R206, R165, c[0x0][0x23c] ;  /* 0x00008f00a5ce7a20 */ /* 0x000fe20000410000 */
[----:B------:R-:W-:Y:S01]  /*21e0*/  LOP3.LUT R60, R65, UR6, R60, 0x96, !PT ;  /* 0x00000006413c7c12 */ /* 0x000fe2000f8e963c */
[--C-:B------:R-:W-:Y:S01]  /*21f0*/  FFMA.FTZ R184, R48, c[0x0][0x23c], -R207.reuse ;  /* 0x00008f0030b87a23 */ /* 0x100fe200000108cf */
[----:B------:R-:W-:Y:S01]  /*2200*/  LOP3.LUT R48, R57, UR4, R64, 0x96, !PT ;  /* 0x0000000439307c12 */ /* 0x000fe2000f8e9640 */
[----:B------:R-:W-:Y:S01]  /*2210*/  FFMA.FTZ R183, R49, c[0x0][0x23c], -R207 ;  /* 0x00008f0031b77a23 */ /* 0x000fe200000108cf */
[----:B------:R-:W-:Y:S01]  /*2220*/  FMNMX.FTZ R167, R115, R167, !PT ;  /* 0x000000a773a77209 */ /* 0x000fe20007810000 */
[----:B------:R-:W-:Y:S01]  /*2230*/  IMAD.WIDE.U32 R60, R60, -0x326172a9, RZ ;  /* 0xcd9e8d573c3c7825 */ /* 0x000fe200078e00ff */
[----:B------:R-:W-:Y:S01]  /*2240*/  FSEL R206, R206, RZ, P1 ;  /* 0x000000ffcece7208 */ /* 0x000fe20000800000 */
[----:B------:R-:W-:Y:S01]  /*2250*/  MUFU.EX2 R184, R184 ;  /* 0x000000b800b87308 */ /* 0x000fe20000000800 */
[----:B------:R-:W-:Y:S01]  /*2260*/  FMNMX.FTZ R2, R37, R2, !PT ;  /* 0x0000000225027209 */ /* 0x000fe20007810000 */
[----:B------:R-:W-:Y:S01]  /*2270*/  IMAD.WIDE.U32 R64, R48, -0x326172a9, RZ ;  /* 0xcd9e8d5730407825 */ /* 0x000fe200078e00ff */
[----:B------:R-:W-:-:S02]  /*2280*/  FMNMX.FTZ R167, R14, R167, !PT ;  /* 0x000000a70ea77209 */ /* 0x000fc40007810000 */
[----:B------:R-:W-:Y:S01]  /*2290*/  FMNMX.FTZ R2, R4, R2, !PT ;  /* 0x0000000204027209 */ /* 0x000fe20007810000 */
[--C-:B------:R-:W-:Y:S01]  /*22a0*/  FFMA.FTZ R186, R50, c[0x0][0x23c], -R206.reuse ;  /* 0x00008f0032ba7a23 */ /* 0x100fe200000108ce */
[----:B------:R-:W-:Y:S01]  /*22b0*/  FMNMX.FTZ R167, R15, R167, !PT ;  /* 0x000000a70fa77209 */ /* 0x000fe20007810000 */
[----:B------:R-:W-:Y:S01]  /*22c0*/  FFMA.FTZ R185, R51, c[0x0][0x23c], -R206 ;  /* 0x00008f0033b97a23 */ /* 0x000fe200000108ce */
[----:B------:R-:W-:Y:S01]  /*22d0*/  LOP3.LUT R60, R65, UR15, R60, 0x96, !PT ;  /* 0x0000000f413c7c12 */ /* 0x000fe2000f8e963c */
[--C-:B------:R-:W-:Y:S01]  /*22e0*/  FFMA.FTZ R181, R44, c[0x0][0x23c], -R207.reuse ;  /* 0x00008f002cb57a23 */ /* 0x100fe200000108cf */
[----:B------:R-:W-:Y:S01]  /*22f0*/  FMNMX.FTZ R2, R5, R2, !PT ;  /* 0x0000000205027209 */ /* 0x000fe20007810000 */
[--C-:B------:R-:W-:Y:S01]  /*2300*/  FFMA.FTZ R180, R45, c[0x0][0x23c], -R207.reuse ;  /* 0x00008f002db47a23 */ /* 0x100fe200000108cf */
[----:B------:R-:W-:Y:S01]  /*2310*/  MUFU.EX2 R186, R186 ;  /* 0x000000ba00ba7308 */ /* 0x000fe20000000800 */
[----:B------:R-:W-:Y:S01]  /*2320*/  FMNMX.FTZ R167, R54, R167, !PT ;  /* 0x000000a736a77209 */ /* 0x000fe20007810000 */
[----:B------:R-:W-:Y:S01]  /*2330*/  FFMA.FTZ R179, R46, c[0x0][0x23c], -R206 ;  /* 0x00008f002eb37a23 */ /* 0x000fe200000108ce */
[----:B------:R-:W-:Y:S01]  /*2340*/  SHF.R.U32.HI R59, RZ, 0x10, R60 ;  /* 0x00000010ff3b7819 */ /* 0x000fe2000001163c */
[----:B------:R-:W1:Y:S01]  /*2350*/  SHFL.BFLY PT, R168, R2, 0x2, 0x1f ;  /* 0x0c401f0002a87f89 */ /* 0x000e6200000e0000 */
[----:B------:R-:W-:Y:S01]  /*2360*/  FMNMX.FTZ R167, R55, R167, !PT ;  /* 0x000000a737a77209 */ /* 0x000fe20007810000 */
[----:B------:R-:W-:Y:S01]  /*2370*/  FFMA.FTZ R182, R47, c[0x0][0x23c], -R206 ;  /* 0x00008f002fb67a23 */ /* 0x000fe200000108ce */
[----:B------:R-:W-:Y:S01]  /*2380*/  SHF.R.U32.HI R44, RZ, 0x18, R60 ;  /* 0x00000018ff2c7819 */ /* 0x000fe2000001163c */
[----:B------:R-:W2:Y:S01]  /*2390*/  MUFU.EX2 R185, R185 ;  /* 0x000000b900b97308 */ /* 0x000ea20000000800 */
[----:B------:R-:W-:Y:S01]  /*23a0*/  LOP3.LUT R46, R59, 0xff, RZ, 0xc0, !PT ;  /* 0x000000ff3b2e7812 */ /* 0x000fe200078ec0ff */
[--C-:B------:R-:W-:Y:S01]  /*23b0*/  FFMA.FTZ R164, R17, c[0x0][0x23c], -R207.reuse ;  /* 0x00008f0011a47a23 */ /* 0x100fe200000108cf */
[----:B------:R-:W-:Y:S01]  /*23c0*/  LOP3.LUT R49, R60, 0xffff, RZ, 0xc0, !PT ;  /* 0x0000ffff3c317812 */ /* 0x000fe200078ec0ff */
[--C-:B------:R-:W-:Y:S01]  /*23d0*/  FFMA.FTZ R174, R16, c[0x0][0x23c], -R207.reuse ;  /* 0x00008f0010ae7a23 */ /* 0x100fe200000108cf */
[----:B------:R-:W-:Y:S01]  /*23e0*/  LOP3.LUT R57, R64, 0xffff, RZ, 0xc0, !PT ;  /* 0x0000ffff40397812 */ /* 0x000fe200078ec0ff */
[--C-:B------:R-:W-:Y:S01]  /*23f0*/  FFMA.FTZ R178, R32, c[0x0][0x23c], -R207.reuse ;  /* 0x00008f0020b27a23 */ /* 0x100fe200000108cf */
[----:B------:R-:W-:Y:S01]  /*2400*/  FMNMX.FTZ R167, R10, R167, !PT ;  /* 0x000000a70aa77209 */ /* 0x000fe20007810000 */
[----:B------:R-:W3:Y:S01]  /*2410*/  MUFU.EX2 R183, R183 ;  /* 0x000000b700b77308 */ /* 0x000ee20000000800 */
[----:B------:R-:W-:Y:S01]  /*2420*/  PRMT R44, R46, 0x5410, R44 ;  /* 0x000054102e2c7816 */ /* 0x000fe2000000002c */
[----:B------:R-:W-:Y:S01]  /*2430*/  FFMA.FTZ R177, R33, c[0x0][0x23c], -R207 ;  /* 0x00008f0021b17a23 */ /* 0x000fe200000108cf */
[----:B------:R-:W-:Y:S01]  /*2440*/  LOP3.LUT R45, R60, 0xff, RZ, 0xc0, !PT ;  /* 0x000000ff3c2d7812 */ /* 0x000fe200078ec0ff */
[--C-:B------:R-:W-:Y:S01]  /*2450*/  FFMA.FTZ R176, R34, c[0x0][0x23c], -R206.reuse ;  /* 0x00008f0022b07a23 */ /* 0x100fe200000108ce */
[----:B------:R-:W-:Y:S01]  /*2460*/  SHF.R.U32.HI R49, RZ, 0x8, R49 ;  /* 0x00000008ff317819 */ /* 0x000fe20000011631 */
[--C-:B------:R-:W-:Y:S01]  /*2470*/  HSET2.LE.AND R44, R44, R194.reuse, PT ;  /* 0x000000c22c2c7233 */ /* 0x100fe20003803000 */
[----:B------:R-:W-:Y:S01]  /*2480*/  LOP3.LUT R130, R64, 0xff, RZ, 0xc0, !PT ;  /* 0x000000ff40827812 */ /* 0x000fe200078ec0ff */
[----:B------:R-:W-:Y:S01]  /*2490*/  MUFU.EX2 R181, R181 ;  /* 0x000000b500b57308 */ /* 0x000fe20000000800 */
[----:B------:R-:W-:Y:S01]  /*24a0*/  SHF.R.U32.HI R57, RZ, 0x8, R57 ;  /* 0x00000008ff397819 */ /* 0x000fe20000011639 */
[--C-:B------:R-:W-:Y:S01]  /*24b0*/  FFMA.FTZ R175, R35, c[0x0][0x23c], -R206.reuse ;  /* 0x00008f0023af7a23 */ /* 0x100fe200000108ce */
[----:B------:R-:W-:Y:S01]  /*24c0*/  FMNMX.FTZ R167, R11, R167, !PT ;  /* 0x000000a70ba77209 */ /* 0x000fe20007810000 */
[----:B------:R-:W-:Y:S01]  /*24d0*/  FFMA.FTZ R18, R18, c[0x0][0x23c], -R206 ;  /* 0x00008f0012127a23 */ /* 0x000fe200000108ce */
[----:B------:R-:W-:Y:S01]  /*24e0*/  SHF.R.U32.HI R48, RZ, 0x10, R64 ;  /* 0x00000010ff307819 */ /* 0x000fe20000011640 */
[----:B------:R-:W-:Y:S01]  /*24f0*/  FFMA.FTZ R41, R41, c[0x0][0x23c], -R207 ;  /* 0x00008f0029297a23 */ /* 0x000fe200000108cf */
[----:B------:R-:W-:Y:S01]  /*2500*/  PRMT R45, R45, 0x5410, R49 ;  /* 0x000054102d2d7816 */ /* 0x000fe20000000031 */
[----:B------:R-:W4:Y:S01]  /*2510*/  MUFU.EX2 R180, R180 ;  /* 0x000000b400b47308 */ /* 0x000f220000000800 */
[----:B------:R-:W-:Y:S01]  /*2520*/  PRMT R130, R130, 0x5410, R57 ;  /* 0x0000541082827816 */ /* 0x000fe20000000039 */
[----:B------:R-:W-:Y:S01]  /*2530*/  FFMA.FTZ R23, R23, c[0x0][0x23c], -R206 ;  /* 0x00008f0017177a23 */ /* 0x000fe200000108ce */
[----:B--2---:R-:W-:Y:S01]  /*2540*/  F2FP.BF16.PACK_AB R129, R185, R186 ;  /* 0x000000bab981723e */ /* 0x004fe200000010ff */
[--C-:B------:R-:W-:Y:S01]  /*2550*/  HSET2.LE.AND R45, R45, R194.reuse, PT ;  /* 0x000000c22d2d7233 */ /* 0x100fe20003803000 */
[----:B------:R-:W-:Y:S01]  /*2560*/  FMNMX.FTZ R167, R38, R167, !PT ;  /* 0x000000a726a77209 */ /* 0x000fe20007810000 */
[----:B------:R-:W-:Y:S01]  /*2570*/  HSET2.LE.AND R130, R130, R194, PT ;  /* 0x000000c282827233 */ /* 0x000fe20003803000 */
[----:B------:R-:W-:Y:S01]  /*2580*/  SHF.R.U32.HI R131, RZ, 0x18, R64 ;  /* 0x00000018ff837819 */ /* 0x000fe20000011640 */
[----:B------:R-:W2:Y:S01]  /*2590*/  MUFU.EX2 R179, R179 ;  /* 0x000000b300b37308 */ /* 0x000ea20000000800 */
[----:B------:R-:W-:Y:S01]  /*25a0*/  LOP3.LUT R48, R48, 0xff, RZ, 0xc0, !PT ;  /* 0x000000ff30307812 */ /* 0x000fe200078ec0ff */
[----:B------:R-:W-:Y:S01]  /*25b0*/  LDSM.16.MT88.4 R64, [R212+0xb000] ;  /* 0x00b00000d440783b */ /* 0x000fe20000004200 */
[----:B------:R-:W-:Y:S01]  /*25c0*/  LOP3.LUT R129, R44, R129, RZ, 0xc0, !PT ;  /* 0x000000812c817212 */ /* 0x000fe200078ec0ff */
[----:B------:R-:W-:Y:S01]  /*25d0*/  FADD.FTZ R185, R186, R185 ;  /* 0x000000b9bab97221 */ /* 0x000fe20000010000 */
[----:B------:R-:W-:-:S02]  /*25e0*/  FMNMX.FTZ R167, R39, R167, !PT ;  /* 0x000000a727a77209 */ /* 0x000fc40007810000 */
[----:B---3--:R-:W-:Y:S01]  /*25f0*/  F2FP.BF16.PACK_AB R128, R183, R184 ;  /* 0x000000b8b780723e */ /* 0x008fe200000010ff */
[----:B------:R-:W3:Y:S01]  /*2600*/  MUFU.EX2 R182, R182 ;  /* 0x000000b600b67308 */ /* 0x000ee20000000800 */
[----:B------:R-:W-:Y:S01]  /*2610*/  LOP3.LUT R44, R61, UR5, R58, 0x96, !PT ;  /* 0x000000053d2c7c12 */ /* 0x000fe2000f8e963a */
[----:B------:R-:W-:Y:S01]  /*2620*/  FADD.FTZ R183, R184, R183 ;  /* 0x000000b7b8b77221 */ /* 0x000fe20000010000 */
[----:B------:R-:W-:Y:S01]  /*2630*/  PRMT R131, R48, 0x5410, R131 ;  /* 0x0000541030837816 */ /* 0x000fe20000000083 */
[----:B------:R-:W-:Y:S01]  /*2640*/  LDSM.16.MT88.4 R60, [R213+0x9400] ;  /* 0x00940000d53c783b */ /* 0x000fe20000004200 */
[----:B----4-:R-:W-:Y:S01]  /*2650*/  F2FP.BF16.PACK_AB R0, R180, R181 ;  /* 0x000000b5b400723e */ /* 0x010fe200000010ff */
[----:B------:R-:W-:Y:S01]  /*2660*/  FADD.FTZ R183, R181, R183 ;  /* 0x000000b7b5b77221 */ /* 0x000fe20000010000 */
[----:B------:R-:W-:Y:S01]  /*2670*/  FMNMX.FTZ R167, R6, R167, !PT ;  /* 0x000000a706a77209 */ /* 0x000fe20007810000 */
[----:B------:R-:W-:Y:S01]  /*2680*/  HSET2.LE.AND R131, R131, R194, PT ;  /* 0x000000c283837233 */ /* 0x000fe20003803000 */
[----:B------:R-:W-:Y:S01]  /*2690*/  LOP3.LUT R128, R45, R128, RZ, 0xc0, !PT ;  /* 0x000000802d807212 */ /* 0x000fe200078ec0ff */
[----:B------:R-:W-:Y:S01]  /*26a0*/  IMAD.WIDE.U32 R44, R44, -0x2daee0ad, RZ ;  /* 0xd2511f532c2c7825 */ /* 0x000fe200078e00ff */
[----:B------:R-:W-:Y:S01]  /*26b0*/  LOP3.LUT R130, R130, R0, RZ, 0xc0, !PT ;  /* 0x0000000082827212 */ /* 0x000fe200078ec0ff */
[----:B------:R-:W-:Y:S01]  /*26c0*/  MUFU.EX2 R174, R174 ;  /* 0x000000ae00ae7308 */ /* 0x000fe20000000800 */
[----:B-1----:R-:W-:Y:S01]  /*26d0*/  FMNMX.FTZ R168, R2, R168, !PT ;  /* 0x000000a802a87209 */ /* 0x002fe20007810000 */
[----:B------:R-:W-:Y:S01]  /*26e0*/  LDSM.16.MT88.4 R48, [R212+0x9400] ;  /* 0x00940000d430783b */ /* 0x000fe20000004200 */
[----:B------:R-:W-:Y:S01]  /*26f0*/  FMNMX.FTZ R167, R7, R167, !PT ;  /* 0x000000a707a77209 */ /* 0x000fe20007810000 */
[----:B--2---:R-:W-:Y:S01]  /*2700*/  FADD.FTZ R185, R179, R185 ;  /* 0x000000b9b3b97221 */ /* 0x004fe20000010000 */
[----:B---3--:R-:W-:Y:S01]  /*2710*/  F2FP.BF16.PACK_AB R0, R182, R179 ;  /* 0x000000b3b600723e */ /* 0x008fe200000010ff */
[----:B------:R-:W-:Y:S01]  /*2720*/  FADD.FTZ R183, R180, R183 ;  /* 0x000000b7b4b77221 */ /* 0x000fe20000010000 */
[----:B------:R-:W-:Y:S01]  /*2730*/  LOP3.LUT R17, R45, UR14, R56, 0x96, !PT ;  /* 0x0000000e2d117c12 */ /* 0x000fe2000f8e9638 */
[----:B------:R-:W1:Y:S01]  /*2740*/  MUFU.EX2 R164, R164 ;  /* 0x000000a400a47308 */ /* 0x000e620000000800 */
[----:B------:R-:W-:Y:S01]  /*2750*/  LOP3.LUT R131, R131, R0, RZ, 0xc0, !PT ;  /* 0x0000000083837212 */ /* 0x000fe200078ec0ff */
[----:B------:R-:W2:Y:S01]  /*2760*/  SHFL.BFLY PT, R56, R168, 0x1, 0x1f ;  /* 0x0c201f00a8387f89 */ /* 0x000ea200000e0000 */
[----:B------:R-:W-:Y:S01]  /*2770*/  LOP3.LUT R210, R227, R170, RZ, 0x3c, !PT ;  /* 0x000000aae3d27212 */ /* 0x000fe200078e3cff */
[----:B------:R-:W-:Y:S01]  /*2780*/  FADD.FTZ R185, R182, R185 ;  /* 0x000000b9b6b97221 */ /* 0x000fe20000010000 */
[----:B------:R-:W-:Y:S01]  /*2790*/  LOP3.LUT R133, R135, UR13, R226, 0x96, !PT ;  /* 0x0000000d87857c12 */ /* 0x000fe2000f8e96e2 */
[----:B------:R-:W3:Y:S01]  /*27a0*/  SHFL.BFLY PT, R0, R167, 0x2, 0x1f ;  /* 0x0c401f00a7007f89 */ /* 0x000ee200000e0000 */
[--C-:B------:R-:W-:Y:S01]  /*27b0*/  SHF.R.U32.HI R71, RZ, 0x10, R44.reuse ;  /* 0x00000010ff477819 */ /* 0x100fe2000001162c */
[----:B------:R-:W-:Y:S01]  /*27c0*/  IMAD.WIDE.U32 R210, R210, -0x2daee0ad, RZ ;  /* 0xd2511f53d2d27825 */ /* 0x000fe200078e00ff */
[----:B------:R-:W-:Y:S01]  /*27d0*/  LOP3.LUT R32, R44, 0xffff, RZ, 0xc0, !PT ;  /* 0x0000ffff2c207812 */ /* 0x000fe200078ec0ff */
[----:B------:R-:W-:Y:S01]  /*27e0*/  MUFU.EX2 R178, R178 ;  /* 0x000000b200b27308 */ /* 0x000fe20000000800 */
[----:B------:R-:W-:Y:S01]  /*27f0*/  SHF.R.U32.HI R16, RZ, 0x18, R44 ;  /* 0x00000018ff107819 */ /* 0x000fe2000001162c */
[----:B------:R-:W-:Y:S01]  /*2800*/  IMAD.WIDE.U32 R136, R133, -0x2daee0ad, RZ ;  /* 0xd2511f5385887825 */ /* 0x000fe200078e00ff */
[----:B------:R-:W-:Y:S01]  /*2810*/  LOP3.LUT R208, R211, UR12, R234, 0x96, !PT ;  /* 0x0000000cd3d07c12 */ /* 0x000fe2000f8e96ea */
[----:B------:R-:W-:Y:S01]  /*2820*/  HMMA.16816.F32.BF16 R156, R128, R148, RZ ;  /* 0x00000094809c723c */ /* 0x000fe200000418ff */
[----:B------:R-:W-:-:S02]  /*2830*/  LOP3.LUT R71, R71, 0xff, RZ, 0xc0, !PT ;  /* 0x000000ff47477812 */ /* 0x000fc400078ec0ff */
[----:B------:R-:W-:Y:S01]  /*2840*/  LOP3.LUT R133, R137, UR10, R210, 0x96, !PT ;  /* 0x0000000a89857c12 */ /* 0x000fe2000f8e96d2 */
[----:B------:R-:W-:Y:S01]  /*2850*/  IMAD.WIDE.U32 R208, R208, -0x326172a9, RZ ;  /* 0xcd9e8d57d0d07825 */ /* 0x000fe200078e00ff */
[----:B------:R-:W-:Y:S01]  /*2860*/  MUFU.EX2 R177, R177 ;  /* 0x000000b100b17308 */ /* 0x000fe20000000800 */
[----:B------:R-:W-:Y:S02]  /*2870*/  LOP3.LUT R70, R44, 0xff, RZ, 0xc0, !PT ;  /* 0x000000ff2c467812 */ /* 0x000fe400078ec0ff */
[----:B------:R-:W-:Y:S01]  /*2880*/  SHF.R.U32.HI R32, RZ, 0x8, R32 ;  /* 0x00000008ff207819 */ /* 0x000fe20000011620 */
[----:B------:R-:W-:Y:S01]  /*2890*/  LDSM.16.MT88.4 R44, [R213+0xa400] ;  /* 0x00a40000d52c783b */ /* 0x000fe20000004200 */
[----:B------:R-:W-:Y:S01]  /*28a0*/  LOP3.LUT R134, R209, UR11, R134, 0x96, !PT ;  /* 0x0000000bd1867c12 */ /* 0x000fe2000f8e9686 */
[----:B------:R-:W-:Y:S01]  /*28b0*/  HMMA.16816.F32.BF16 R72, R128, R80, RZ ;  /* 0x000000508048723c */ /* 0x000fe200000418ff */
[----:B--2---:R-:W-:Y:S01]  /*28c0*/  FMNMX.FTZ R168, R168, R56, !PT ;  /* 0x00000038a8a87209 */ /* 0x004fe20007810000 */
[----:B------:R-:W-:Y:S01]  /*28d0*/  MUFU.EX2 R176, R176 ;  /* 0x000000b000b07308 */ /* 0x000fe20000000800 */
[----:B------:R-:W-:Y:S01]  /*28e0*/  PRMT R71, R71, 0x5410, R16 ;  /* 0x0000541047477816 */ /* 0x000fe20000000010 */
[----:B------:R-:W-:Y:S01]  /*28f0*/  IMAD.WIDE.U32 R134, R134, -0x2daee0ad, RZ ;  /* 0xd2511f5386867825 */ /* 0x000fe200078e00ff */
[----:B---3--:R-:W-:-:S02]  /*2900*/  FMNMX.FTZ R167, R167, R0, !PT ;  /* 0x00000000a7a77209 */ /* 0x008fc40007810000 */
[C---:B------:R-:W-:Y:S01]  /*2910*/  FSETP.NEU.FTZ.AND P1, PT, R168.reuse, -INF , PT ;  /* 0xff800000a800780b */ /* 0x040fe20003f3d000 */
[----:B------:R-:W-:Y:S01]  /*2920*/  FMUL.FTZ R203, R168, c[0x0][0x23c] ;  /* 0x00008f00a8cb7a20 */ /* 0x000fe20000410000 */
[----:B------:R-:W-:Y:S01]  /*2930*/  LOP3.LUT R16, R17, 0xffff, RZ, 0xc0, !PT ;  /* 0x0000ffff11107812 */ /* 0x000fe200078ec0ff */
[----:B------:R-:W2:Y:S01]  /*2940*/  SHFL.BFLY PT, R132, R167, 0x1, 0x1f ;  /* 0x0c201f00a7847f89 */ /* 0x000ea200000e0000 */
[----:B------:R-:W-:Y:S01]  /*2950*/  FFMA.FTZ R0, R19, c[0x0][0x23c], -R206 ;  /* 0x00008f0013007a23 */ /* 0x000fe200000108ce */
[----:B------:R-:W-:Y:S01]  /*2960*/  MUFU.EX2 R2, R18 ;  /* 0x0000001200027308 */ /* 0x000fe20000000800 */
[----:B------:R-:W-:Y:S01]  /*2970*/  FSEL R203, R203, RZ, P1 ;  /* 0x000000ffcbcb7208 */ /* 0x000fe20000800000 */
[--C-:B------:R-:W-:Y:S01]  /*2980*/  HSET2.LE.AND R71, R71, R194.reuse, PT ;  /* 0x000000c247477233 */ /* 0x100fe20003803000 */
[----:B------:R-:W-:Y:S01]  /*2990*/  SHF.R.U32.HI R69, RZ, 0x10, R17 ;  /* 0x00000010ff457819 */ /* 0x000fe20000011611 */
[C---:B------:R-:W-:Y:S01]  /*29a0*/  HMMA.16816.F32.BF16 R88, R128.reuse, R96, RZ ;  /* 0x000000608058723c */ /* 0x040fe200000418ff */
[----:B------:R-:W-:Y:S01]  /*29b0*/  PRMT R70, R70, 0x5410, R32 ;  /* 0x0000541046467816 */ /* 0x000fe20000000020 */
[--C-:B------:R-:W-:Y:S01]  /*29c0*/  FFMA.FTZ R187, R100, c[0x0][0x23c], -R203.reuse ;  /* 0x00008f0064bb7a23 */ /* 0x100fe200000108cb */
[----:B------:R-:W-:Y:S01]  /*29d0*/  LOP3.LUT R100, R135, UR8, R136, 0x96, !PT ;  /* 0x0000000887647c12 */ /* 0x000fe2000f8e9688 */
[----:B------:R-:W3:Y:S01]  /*29e0*/  MUFU.EX2 R0, R0 ;  /* 0x0000000000007308 */ /* 0x000ee20000000800 */
[----:B------:R-:W-:Y:S01]  /*29f0*/  FFMA.FTZ R188, R101, c[0x0][0x23c], -R203 ;  /* 0x00008f0065bc7a23 */ /* 0x000fe200000108cb */
[----:B------:R-:W-:Y:S01]  /*2a00*/  LOP3.LUT R68, R17, 0xff, RZ, 0xc0, !PT ;  /* 0x000000ff11447812 */ /* 0x000fe200078ec0ff */
[----:B------:R-:W-:Y:S01]  /*2a10*/  IMAD.WIDE.U32 R136, R133, -0x326172a9, RZ ;  /* 0xcd9e8d5785887825 */ /* 0x000fe200078e00ff */
[----:B------:R-:W-:Y:S01]  /*2a20*/  SHF.R.U32.HI R16, RZ, 0x8, R16 ;  /* 0x00000008ff107819 */ /* 0x000fe20000011610 */
[--C-:B------:R-:W-:Y:S01]  /*2a30*/  HSET2.LE.AND R70, R70, R194.reuse, PT ;  /* 0x000000c246467233 */ /* 0x100fe20003803000 */
[----:B------:R-:W-:Y:S01]  /*2a40*/  SHF.R.U32.HI R17, RZ, 0x18, R17 ;  /* 0x00000018ff117819 */ /* 0x000fe20000011611 */
[----:B------:R-:W-:Y:S01]  /*2a50*/  IMAD.WIDE.U32 R100, R100, -0x326172a9, RZ ;  /* 0xcd9e8d5764647825 */ /* 0x000fe200078e00ff */
[----:B------:R-:W4:Y:S01]  /*2a60*/  MUFU.EX2 R175, R175 ;  /* 0x000000af00af7308 */ /* 0x000f220000000800 */
[----:B------:R-:W-:Y:S01]  /*2a70*/  LOP3.LUT R133, R137, UR9, R208, 0x96, !PT ;  /* 0x0000000989857c12 */ /* 0x000fe2000f8e96d0 */
[----:B------:R-:W5:Y:S01]  /*2a80*/  LDSM.16.MT88.4 R32, [R212+0xa400] ;  /* 0x00a40000d420783b */ /* 0x000f620000004200 */
[----:B------:R-:W-:Y:S01]  /*2a90*/  LOP3.LUT R69, R69, 0xff, RZ, 0xc0, !PT ;  /* 0x000000ff45457812 */ /* 0x000fe200078ec0ff */
[----:B------:R-:W-:Y:S01]  /*2aa0*/  FFMA.FTZ R189, R84, c[0x0][0x23c], -R203 ;  /* 0x00008f0054bd7a23 */ /* 0x000fe200000108cb */
[----:B------:R-:W-:Y:S01]  /*2ab0*/  LOP3.LUT R136, R101, UR7, R136, 0x96, !PT ;  /* 0x0000000765887c12 */ /* 0x000fe2000f8e9688 */
[----:B------:R-:W-:Y:S01]  /*2ac0*/  IMAD.WIDE.U32 R138, R133, -0x2daee0ad, RZ ;  /* 0xd2511f53858a7825 */ /* 0x000fe200078e00ff */
[----:B------:R-:W-:Y:S01]  /*2ad0*/  PRMT R68, R68, 0x5410, R16 ;  /* 0x0000541044447816 */ /* 0x000fe20000000010 */
[----:B------:R-:W-:Y:S01]  /*2ae0*/  MUFU.EX2 R187, R187 ;  /* 0x000000bb00bb7308 */ /* 0x000fe20000000800 */
[----:B--2---:R-:W-:Y:S01]  /*2af0*/  FMNMX.FTZ R167, R167, R132, !PT ;  /* 0x00000084a7a77209 */ /* 0x004fe20007810000 */
[----:B------:R-:W-:Y:S01]  /*2b00*/  IMAD.WIDE.U32 R136, R136, -0x2daee0ad, RZ ;  /* 0xd2511f5388887825 */ /* 0x000fe200078e00ff */
[----:B-1----:R-:W-:Y:S01]  /*2b10*/  F2FP.BF16.PACK_AB R16, R164, R174 ;  /* 0x000000aea410723e */ /* 0x002fe200000010ff */
[--C-:B------:R-:W-:Y:S01]  /*2b20*/  HSET2.LE.AND R68, R68, R194.reuse, PT ;  /* 0x000000c244447233 */ /* 0x100fe20003803000 */
[----:B------:R-:W-:Y:S01]  /*2b30*/  PRMT R69, R69, 0x5410, R17 ;  /* 0x0000541045457816 */ /* 0x000fe20000000011 */
[----:B------:R-:W-:Y:S01]  /*2b40*/  FMUL.FTZ R205, R167, c[0x0][0x23c] ;  /* 0x00008f00a7cd7a20 */ /* 0x000fe20000410000 */
[----:B------:R-:W-:Y:S01]  /*2b50*/  LOP3.LUT R70, R70, R16, RZ, 0xc0, !PT ;  /* 0x0000001046467212 */ /* 0x000fe200078ec0ff */
[--C-:B------:R-:W-:Y:S01]  /*2b60*/  FFMA.FTZ R190, R85, c[0x0][0x23c], -R203.reuse ;  /* 0x00008f0055be7a23 */ /* 0x100fe200000108cb */
[----:B---3--:R-:W-:Y:S01]  /*2b70*/  F2FP.BF16.PACK_AB R17, R0, R2 ;  /* 0x000000020011723e */ /* 0x008fe200000010ff */
[--C-:B------:R-:W-:Y:S01]  /*2b80*/  HSET2.LE.AND R69, R69, R194.reuse, PT ;  /* 0x000000c245457233 */ /* 0x100fe20003803000 */
[----:B------:R-:W-:Y:S01]  /*2b90*/  F2FP.BF16.PACK_AB R16, R177, R178 ;  /* 0x000000b2b110723e */ /* 0x000fe200000010ff */
[----:B------:R-:W-:Y:S01]  /*2ba0*/  MUFU.EX2 R188, R188 ;  /* 0x000000bc00bc7308 */ /* 0x000fe20000000800 */
[----:B----4-:R-:W-:Y:S01]  /*2bb0*/  F2FP.BF16.PACK_AB R57, R175, R176 ;  /* 0x000000b0af39723e */ /* 0x010fe200000010ff */
[C---:B------:R-:W-:Y:S01]  /*2bc0*/  HMMA.16816.F32.BF16 R104, R128.reuse, R108, RZ ;  /* 0x0000006c8068723c */ /* 0x040fe200000418ff */
[----:B------:R-:W-:Y:S01]  /*2bd0*/  FSETP.NEU.FTZ.AND P1, PT, R167, -INF , PT ;  /* 0xff800000a700780b */ /* 0x000fe20003f3d000 */
[--C-:B------:R-:W-:Y:S01]  /*2be0*/  FFMA.FTZ R196, R12, c[0x0][0x23c], -R203.reuse ;  /* 0x00008f000cc47a23 */ /* 0x100fe200000108cb */
[----:B------:R-:W-:Y:S01]  /*2bf0*/  LOP3.LUT R84, R137, UR4, R138, 0x96, !PT ;  /* 0x0000000489547c12 */ /* 0x000fe2000f8e968a */
[----:B------:R-:W-:Y:S01]  /*2c00*/  FFMA.FTZ R199, R13, c[0x0][0x23c], -R203 ;  /* 0x00008f000dc77a23 */ /* 0x000fe200000108cb */
[----:B------:R-:W-:Y:S01]  /*2c10*/  FSEL R205, R205, RZ, P1 ;  /* 0x000000ffcdcd7208 */ /* 0x000fe20000800000 */
[----:B------:R-:W-:Y:S01]  /*2c20*/  MUFU.EX2 R189, R189 ;  /* 0x000000bd00bd7308 */ /* 0x000fe20000000800 */
[----:B------:R-:W-:Y:S01]  /*2c30*/  LOP3.LUT R71, R71, R17, RZ, 0xc0, !PT ;  /* 0x0000001147477212 */ /* 0x000fe200078ec0ff */
[----:B------:R-:W-:Y:S01]  /*2c40*/  IMAD.WIDE.U32 R132, R84, -0x326172a9, RZ ;  /* 0xcd9e8d5754847825 */ /* 0x000fe200078e00ff */
[----:B------:R-:W-:Y:S01]  /*2c50*/  LOP3.LUT R68, R68, R16, RZ, 0xc0, !PT ;  /* 0x0000001044447212 */ /* 0x000fe200078ec0ff */
[C---:B------:R-:W-:Y:S01]  /*2c60*/  HMMA.16816.F32.BF16 R140, R128.reuse, R120, RZ ;  /* 0x00000078808c723c */ /* 0x040fe200000418ff */
[----:B------:R-:W-:Y:S01]  /*2c70*/  LOP3.LUT R69, R69, R57, RZ, 0xc0, !PT ;  /* 0x0000003945457212 */ /* 0x000fe200078ec0ff */
[----:B------:R-:W1:Y:S01]  /*2c80*/  LDSM.16.MT88.4 R16, [R213+0xb400] ;  /* 0x00b40000d510783b */ /* 0x000e620000004200 */
[----:B------:R-:W-:Y:S01]  /*2c90*/  LOP3.LUT R138, R139, UR6, R134, 0x96, !PT ;  /* 0x000000068b8a7c12 */ /* 0x000fe2000f8e9686 */
[--C-:B------:R-:W-:Y:S01]  /*2ca0*/  FFMA.FTZ R193, R86, c[0x0][0x23c], -R205.reuse ;  /* 0x00008f0056c17a23 */ /* 0x100fe200000108cd */
[----:B------:R-:W-:Y:S01]  /*2cb0*/  LOP3.LUT R86, R132, 0xffff, RZ, 0xc0, !PT ;  /* 0x0000ffff84567812 */ /* 0x000fe200078ec0ff */
[----:B------:R-:W2:Y:S01]  /*2cc0*/  LDSM.16.MT88.4 R56, [R212+0xb400] ;  /* 0x00b40000d438783b */ /* 0x000ea20000004200 */
[--C-:B------:R-:W-:Y:S01]  /*2cd0*/  FFMA.FTZ R191, R102, c[0x0][0x23c], -R205.reuse ;  /* 0x00008f0066bf7a23 */ /* 0x100fe200000108cd */
[----:B------:R-:W-:Y:S01]  /*2ce0*/  LOP3.LUT R84, R132, 0xff, RZ, 0xc0, !PT ;  /* 0x000000ff84547812 */ /* 0x000fe200078ec0ff */
[----:B------:R-:W-:Y:S01]  /*2cf0*/  IMAD.WIDE.U32 R138, R138, -0x326172a9, RZ ;  /* 0xcd9e8d578a8a7825 */ /* 0x000fe200078e00ff */
[----:B------:R-:W-:Y:S01]  /*2d00*/  SHF.R.U32.HI R86, RZ, 0x8, R86 ;  /* 0x00000008ff567819 */ /* 0x000fe20000011656 */
[----:B------:R-:W3:Y:S01]  /*2d10*/  MUFU.EX2 R190, R190 ;  /* 0x000000be00be7308 */ /* 0x000ee20000000800 */
[C---:B------:R-:W-:Y:S01]  /*2d20*/  HMMA.16816.F32.BF16 R124, R128.reuse, R64, RZ ;  /* 0x00000040807c723c */ /* 0x040fe200000418ff */
[--C-:B------:R-:W-:Y:S01]  /*2d30*/  FFMA.FTZ R192, R87, c[0x0][0x23c], -R205.reuse ;  /* 0x00008f0057c07a23 */ /* 0x100fe200000108cd */
[----:B------:R-:W-:Y:S01]  /*2d40*/  SHF.R.U32.HI R87, RZ, 0x10, R132 ;  /* 0x00000010ff577819 */ /* 0x000fe20000011684 */
[----:B------:R-:W-:Y:S01]  /*2d50*/  FFMA.FTZ R195, R103, c[0x0][0x23c], -R205 ;  /* 0x00008f0067c37a23 */ /* 0x000fe200000108cd */
[----:B------:R-:W-:Y:S01]  /*2d60*/  LOP3.LUT R101, R133, UR15, R138, 0x96, !PT ;  /* 0x0000000f85657c12 */ /* 0x000fe2000f8e968a */
[--C-:B------:R-:W-:Y:S01]  /*2d70*/  FFMA.FTZ R198, R112, c[0x0][0x23c], -R203.reuse ;  /* 0x00008f0070c67a23 */ /* 0x100fe200000108cb */
[----:B------:R-:W-:Y:S01]  /*2d80*/  PRMT R84, R84, 0x5410, R86 ;  /* 0x0000541054547816 */ /* 0x000fe20000000056 */
[----:B------:R-:W-:Y:S01]  /*2d90*/  MUFU.EX2 R191, R191 ;  /* 0x000000bf00bf7308 */ /* 0x000fe20000000800 */
[----:B------:R-:W-:Y:S01]  /*2da0*/  LOP3.LUT R86, R87, 0xff, RZ, 0xc0, !PT ;  /* 0x000000ff57567812 */ /* 0x000fe200078ec0ff */
[C---:B------:R-:W-:Y:S01]  /*2db0*/  HMMA.16816.F32.BF16 R152, R128.reuse, R150, RZ ;  /* 0x000000968098723c */ /* 0x040fe200000418ff */
[----:B------:R-:W-:Y:S01]  /*2dc0*/  LOP3.LUT R103, R101, 0xffff, RZ, 0xc0, !PT ;  /* 0x0000ffff65677812 */ /* 0x000fe200078ec0ff */
[----:B------:R-:W-:Y:S01]  /*2dd0*/  FFMA.FTZ R197, R113, c[0x0][0x23c], -R203 ;  /* 0x00008f0071c57a23 */ /* 0x000fe200000108cb */
[--C-:B------:R-:W-:Y:S01]  /*2de0*/  SHF.R.U32.HI R87, RZ, 0x10, R101.reuse ;  /* 0x00000010ff577819 */ /* 0x100fe20000011665 */
[----:B------:R-:W-:Y:S01]  /*2df0*/  HSET2.LE.AND R84, R84, R194, PT ;  /* 0x000000c254547233 */ /* 0x000fe20003803000 */
[----:B------:R-:W-:Y:S01]  /*2e00*/  LOP3.LUT R236, R139, UR5, R100, 0x96, !PT ;  /* 0x000000058bec7c12 */ /* 0x000fe2000f8e9664 */
[----:B------:R-:W-:Y:S01]  /*2e10*/  MUFU.EX2 R193, R193 ;  /* 0x000000c100c17308 */ /* 0x000fe20000000800 */
[----:B------:R-:W-:Y:S01]  /*2e20*/  LOP3.LUT R102, R101, 0xff, RZ, 0xc0, !PT ;  /* 0x000000ff65667812 */ /* 0x000fe200078ec0ff */
[----:B------:R-:W-:Y:S01]  /*2e30*/  HMMA.16816.F32.BF16 R76, R128, R82, RZ ;  /* 0x00000052804c723c */ /* 0x000fe200000418ff */
[----:B------:R-:W-:Y:S01]  /*2e40*/  SHF.R.U32.HI R85, RZ, 0x18, R132 ;  /* 0x00000018ff557819 */ /* 0x000fe20000011684 */
[----:B------:R-:W-:Y:S01]  /*2e50*/  IMAD.WIDE.U32 R236, R236, -0x2daee0ad, RZ ;  /* 0xd2511f53ecec7825 */ /* 0x000fe200078e00ff */
[----:B------:R-:W-:-:S02]  /*2e60*/  SHF.R.U32.HI R101, RZ, 0x18, R101 ;  /* 0x00000018ff657819 */ /* 0x000fc40000011665 */
[----:B------:R-:W-:Y:S01]  /*2e70*/  SHF.R.U32.HI R103, RZ, 0x8, R103 ;  /* 0x00000008ff677819 */ /* 0x000fe20000011667 */
[----:B------:R-:W4:Y:S01]  /*2e80*/  MUFU.EX2 R192, R192 ;  /* 0x000000c000c07308 */ /* 0x000f220000000800 */
[----:B------:R-:W-:Y:S01]  /*2e90*/  LOP3.LUT R87, R87, 0xff, RZ, 0xc0, !PT ;  /* 0x000000ff57577812 */ /* 0x000fe200078ec0ff */
[C---:B------:R-:W-:Y:S01]  /*2ea0*/  HMMA.16816.F32.BF16 R92, R128.reuse, R98, RZ ;  /* 0x00000062805c723c */ /* 0x040fe200000418ff */
[----:B------:R-:W-:Y:S01]  /*2eb0*/  PRMT R85, R86, 0x5410, R85 ;  /* 0x0000541056557816 */ /* 0x000fe20000000055 */
[----:B------:R-:W-:Y:S01]  /*2ec0*/  FFMA.FTZ R200, R14, c[0x0][0x23c], -R205 ;  /* 0x00008f000ec87a23 */ /* 0x000fe200000108cd */
[----:B------:R-:W-:Y:S01]  /*2ed0*/  PRMT R102, R102, 0x5410, R103 ;  /* 0x0000541066667816 */ /* 0x000fe20000000067 */
[----:B------:R-:W-:Y:S01]  /*2ee0*/  FFMA.FTZ R202, R15, c[0x0][0x23c], -R205 ;  /* 0x00008f000fca7a23 */ /* 0x000fe200000108cd */
[----:B------:R-:W-:Y:S01]  /*2ef0*/  PRMT R87, R87, 0x5410, R101 ;  /* 0x0000541057577816 */ /* 0x000fe20000000065 */
[----:B------:R-:W1:Y:S01]  /*2f00*/  MUFU.EX2 R195, R195 ;  /* 0x000000c300c37308 */ /* 0x000e620000000800 */
[----:B------:R-:W-:Y:S01]  /*2f10*/  LOP3.LUT R112, R236, 0xffff, RZ, 0xc0, !PT ;  /* 0x0000ffffec707812 */ /* 0x000fe200078ec0ff */
[C---:B------:R-:W-:Y:S01]  /*2f20*/  HMMA.16816.F32.BF16 R144, R128.reuse, R110, RZ ;  /* 0x0000006e8090723c */ /* 0x040fe200000418ff */
[----:B------:R-:W-:Y:S01]  /*2f30*/  LOP3.LUT R138, R237, UR14, R136, 0x96, !PT ;  /* 0x0000000eed8a7c12 */ /* 0x000fe2000f8e9688 */
[--C-:B------:R-:W-:Y:S01]  /*2f40*/  HSET2.LE.AND R85, R85, R194.reuse, PT ;  /* 0x000000c255557233 */ /* 0x100fe20003803000 */
[----:B---3--:R-:W-:Y:S01]  /*2f50*/  F2FP.BF16.PACK_AB R134, R190, R189 ;  /* 0x000000bdbe86723e */ /* 0x008fe200000010ff */
[--C-:B------:R-:W-:Y:S01]  /*2f60*/  HSET2.LE.AND R102, R102, R194.reuse, PT ;  /* 0x000000c266667233 */ /* 0x100fe20003803000 */
[----:B------:R-:W-:Y:S01]  /*2f70*/  F2FP.BF16.PACK_AB R132, R188, R187 ;  /* 0x000000bbbc84723e */ /* 0x000fe200000010ff */
[----:B------:R-:W-:Y:S01]  /*2f80*/  MUFU.EX2 R196, R196 ;  /* 0x000000c400c47308 */ /* 0x000fe20000000800 */
[--C-:B------:R-:W-:Y:S01]  /*2f90*/  HSET2.LE.AND R87, R87, R194.reuse, PT ;  /* 0x000000c257577233 */ /* 0x100fe20003803000 */
[C---:B------:R-:W-:Y:S01]  /*2fa0*/  HMMA.16816.F32.BF16 R116, R128.reuse, R122, RZ ;  /* 0x0000007a8074723c */ /* 0x040fe200000418ff */
[----:B----4-:R-:W-:Y:S01]  /*2fb0*/  F2FP.BF16.PACK_AB R135, R192, R193 ;  /* 0x000000c1c087723e */ /* 0x010fe200000010ff */
[--C-:B------:R-:W-:Y:S01]  /*2fc0*/  FFMA.FTZ R201, R114, c[0x0][0x23c], -R205.reuse ;  /* 0x00008f0072c97a23 */ /* 0x100fe200000108cd */
[----:B------:R-:W-:Y:S01]  /*2fd0*/  LOP3.LUT R12, R236, 0xff, RZ, 0xc0, !PT ;  /* 0x000000ffec0c7812 */ /* 0x000fe200078ec0ff */
[----:B------:R-:W-:Y:S01]  /*2fe0*/  FFMA.FTZ R204, R115, c[0x0][0x23c], -R205 ;  /* 0x00008f0073cc7a23 */ /* 0x000fe200000108cd */
[----:B------:R-:W-:Y:S01]  /*2ff0*/  SHF.R.U32.HI R112, RZ, 0x8, R112 ;  /* 0x00000008ff707819 */ /* 0x000fe20000011670 */
[----:B------:R-:W3:Y:S01]  /*3000*/  MUFU.EX2 R199, R199 ;  /* 0x000000c700c77308 */ /* 0x000ee20000000800 */
[----:B-1----:R-:W-:Y:S01]  /*3010*/  F2FP.BF16.PACK_AB R133, R195, R191 ;  /* 0x000000bfc385723e */ /* 0x002fe200000010ff */
[----:B------:R-:W-:Y:S01]  /*3020*/  HMMA.16816.F32.BF16 R128, R128, R66, RZ ;  /* 0x000000428080723c */ /* 0x000fe200000418ff */
[----:B------:R-:W-:Y:S01]  /*3030*/  SHF.R.U32.HI R14, RZ, 0x10, R138 ;  /* 0x00000010ff0e7819 */ /* 0x000fe2000001168a */
[--C-:B------:R-:W-:Y:S01]  /*3040*/  FFMA.FTZ R52, R52, c[0x0][0x23c], -R203.reuse ;  /* 0x00008f0034347a23 */ /* 0x100fe200000108cb */
[----:B------:R-:W-:Y:S01]  /*3050*/  LOP3.LUT R137, R138, 0xffff, RZ, 0xc0, !PT ;  /* 0x0000ffff8a897812 */ /* 0x000fe200078ec0ff */
[----:B------:R-:W-:Y:S01]  /*3060*/  FFMA.FTZ R53, R53, c[0x0][0x23c], -R203 ;  /* 0x00008f0035357a23 */ /* 0x000fe200000108cb */
[----:B------:R-:W-:Y:S01]  /*3070*/  LOP3.LUT R134, R84, R134, RZ, 0xc0, !PT ;  /* 0x0000008654867212 */ /* 0x000fe200078ec0ff */
[----:B------:R-:W1:Y:S01]  /*3080*/  MUFU.EX2 R198, R198 ;  /* 0x000000c600c67308 */ /* 0x000e620000000800 */
[----:B------:R-:W-:Y:S01]  /*3090*/  LOP3.LUT R135, R85, R135, RZ, 0xc0, !PT ;  /* 0x0000008755877212 */ /* 0x000fe200078ec0ff */
[C---:B------:R-:W-:Y:S01]  /*30a0*/  HMMA.16816.F32.BF16 R156, R68.reuse, R60, R156 ;  /* 0x0000003c449c723c */ /* 0x040fe2000004189c */
[----:B------:R-:W-:Y:S01]  /*30b0*/  LOP3.LUT R132, R102, R132, RZ, 0xc0, !PT ;  /* 0x0000008466847212 */ /* 0x000fe200078ec0ff */
[--C-:B------:R-:W-:Y:S01]  /*30c0*/  FFMA.FTZ R54, R54, c[0x0][0x23c], -R205.reuse ;  /* 0x00008f0036367a23 */ /* 0x100fe200000108cd */
[----:B------:R-:W-:Y:S01]  /*30d0*/  LOP3.LUT R133, R87, R133, RZ, 0xc0, !PT ;  /* 0x0000008557857212 */ /* 0x000fe200078ec0ff */
[----:B------:R-:W-:Y:S01]  /*30e0*/  FFMA.FTZ R55, R55, c[0x0][0x23c], -R205 ;  /* 0x00008f0037377a23 */ /* 0x000fe200000108cd */
[----:B------:R-:W-:Y:S01]  /*30f0*/  PRMT R12, R12, 0x5410, R112 ;  /* 0x000054100c0c7816 */ /* 0x000fe20000000070 */
[----:B------:R-:W4:Y:S01]  /*3100*/  MUFU.EX2 R197, R197 ;  /* 0x000000c500c57308 */ /* 0x000f220000000800 */
[----:B------:R-:W-:Y:S01]  /*3110*/  SHF.R.U32.HI R136, RZ, 0x10, R236 ;  /* 0x00000010ff887819 */ /* 0x000fe200000116ec */
[----:B------:R-:W-:Y:S01]  /*3120*/  HMMA.16816.F32.BF16 R72, R68, R48, R72 ;  /* 0x000000304448723c */ /* 0x000fe20000041848 */
[----:B------:R-:W-:Y:S01]  /*3130*/  SHF.R.U32.HI R15, RZ, 0x18, R138 ;  /* 0x00000018ff0f7819 */ /* 0x000fe2000001168a */
[--C-:B------:R-:W-:Y:S01]  /*3140*/  HSET2.LE.AND R12, R12, R194.reuse, PT ;  /* 0x000000c20c0c7233 */ /* 0x100fe20003803000 */
[----:B------:R-:W-:Y:S01]  /*3150*/  LOP3.LUT R14, R14, 0xff, RZ, 0xc0, !PT ;  /* 0x000000ff0e0e7812 */ /* 0x000fe200078ec0ff */
[----:B------:R-:W-:Y:S01]  /*3160*/  FADD.FTZ R187, R187, R188 ;  /* 0x000000bcbbbb7221 */ /* 0x000fe20000010000 */
[----:B------:R-:W-:Y:S01]  /*3170*/  LOP3.LUT R211, R138, 0xff, RZ, 0xc0, !PT ;  /* 0x000000ff8ad37812 */ /* 0x000fe200078ec0ff */
[----:B------:R-:W-:Y:S01]  /*3180*/  MUFU.EX2 R200, R200 ;  /* 0x000000c800c87308 */ /* 0x000fe20000000800 */
[----:B------:R-:W-:Y:S01]  /*3190*/  SHF.R.U32.HI R137, RZ, 0x8, R137 ;  /* 0x00000008ff897819 */ /* 0x000fe20000011689 */
[----:B------:R-:W-:Y:S01]  /*31a0*/  HMMA.16816.F32.BF16 R100, R132, R108, RZ ;  /* 0x0000006c8464723c */ /* 0x000fe200000418ff */
[----:B------:R-:W-:Y:S01]  /*31b0*/  SHF.R.U32.HI R13, RZ, 0x18, R236 ;  /* 0x00000018ff0d7819 */ /* 0x000fe200000116ec */
[----:B------:R-:W-:Y:S01]  /*31c0*/  FADD.FTZ R191, R191, R195 ;  /* 0x000000c3bfbf7221 */ /* 0x000fe20000010000 */
[----:B------:R-:W-:Y:S01]  /*31d0*/  LOP3.LUT R136, R136, 0xff, RZ, 0xc0, !PT ;  /* 0x000000ff88887812 */ /* 0x000fe200078ec0ff */
[----:B------:R-:W-:Y:S01]  /*31e0*/  FADD.FTZ R187, R189, R187 ;  /* 0x000000bbbdbb7221 */ /* 0x000fe20000010000 */
[----:B------:R-:W-:Y:S01]  /*31f0*/  PRMT R15, R14, 0x5410, R15 ;  /* 0x000054100e0f7816 */ /* 0x000fe2000000000f */
[----:B------:R-:W-:Y:S01]  /*3200*/  MUFU.EX2 R202, R202 ;  /* 0x000000ca00ca7308 */ /* 0x000fe20000000800 */
[----:B------:R-:W-:Y:S01]  /*3210*/  PRMT R211, R211, 0x5410, R137 ;  /* 0x00005410d3d37816 */ /* 0x000fe20000000089 */
[C---:B------:R-:W-:Y:S01]  /*3220*/  HMMA.16816.F32.BF16 R88, R68.reuse, R44, R88 ;  /* 0x0000002c4458723c */ /* 0x040fe20000041858 */
[----:B---3--:R-:W-:Y:S01]  /*3230*/  F2FP.BF16.PACK_AB R14, R199, R196 ;  /* 0x000000c4c70e723e */ /* 0x008fe200000010ff */
[----:B------:R-:W-:Y:S01]  /*3240*/  FADD.FTZ R191, R193, R191 ;  /* 0x000000bfc1bf7221 */ /* 0x000fe20000010000 */
[----:B------:R-:W-:Y:S01]  /*3250*/  PRMT R13, R136, 0x5410, R13 ;  /* 0x00005410880d7816 */ /* 0x000fe2000000000d */
[----:B------:R-:W-:Y:S01]  /*3260*/  FADD.FTZ R187, R190, R187 ;  /* 0x000000bbbebb7221 */ /* 0x000fe20000010000 */
[----:B------:R-:W-:Y:S01]  /*3270*/  LOP3.LUT R14, R12, R14, RZ, 0xc0, !PT ;  /* 0x0000000e0c0e7212 */ /* 0x000fe200078ec0ff */
[----:B------:R-:W3:Y:S01]  /*3280*/  MUFU.EX2 R201, R201 ;  /* 0x000000c900c97308 */ /* 0x000ee20000000800 */
[--C-:B------:R-:W-:Y:S01]  /*3290*/  HSET2.LE.AND R12, R211, R194.reuse, PT ;  /* 0x000000c2d30c7233 */ /* 0x100fe20003803000 */
[----:B-----5:R-:W-:Y:S01]  /*32a0*/  HMMA.16816.F32.BF16 R104, R68, R32, R104 ;  /* 0x000000204468723c */ /* 0x020fe20000041868 */
[----:B------:R-:W-:Y:S01]  /*32b0*/  HSET2.LE.AND R13, R13, R194, PT ;  /* 0x000000c20d0d7233 */ /* 0x000fe20003803000 */
[----:B------:R-:W-:-:S02]  /*32c0*/  FADD.FTZ R191, R192, R191 ;  /* 0x000000bfc0bf7221 */ /* 0x000fc40000010000 */
[----:B-1----:R-:W-:Y:S02]  /*32d0*/  FADD.FTZ R187, R198, R187 ;  /* 0x000000bbc6bb7221 */ /* 0x002fe40000010000 */
[----:B------:R-:W1:Y:S01]  /*32e0*/  MUFU.EX2 R204, R204 ;  /* 0x000000cc00cc7308 */ /* 0x000e620000000800 */
[----:B------:R-:W-:Y:S01]  /*32f0*/  FADD.FTZ R183, R178, R183 ;  /* 0x000000b7b2b77221 */ /* 0x000fe20000010000 */
[C---:B------:R-:W-:Y:S01]  /*3300*/  HMMA.16816.F32.BF16 R140, R68.reuse, R16, R140 ;  /* 0x00000010448c723c */ /* 0x040fe2000004188c */
[----:B------:R-:W-:Y:S02]  /*3310*/  FADD.FTZ R185, R176, R185 ;  /* 0x000000b9b0b97221 */ /* 0x000fe40000010000 */
[----:B----4-:R-:W-:Y:S02]  /*3320*/  FADD.FTZ R187, R197, R187 ;  /* 0x000000bbc5bb7221 */ /* 0x010fe40000010000 */
[----:B------:R-:W-:Y:S01]  /*3330*/  FADD.FTZ R183, R177, R183 ;  /* 0x000000b7b1b77221 */ /* 0x000fe20000010000 */
[----:B------:R-:W4:Y:S01]  /*3340*/  MUFU.EX2 R52, R52 ;  /* 0x0000003400347308 */ /* 0x000f220000000800 */
[----:B---3--:R-:W-:Y:S01]  /*3350*/  FADD.FTZ R191, R201, R191 ;  /* 0x000000bfc9bf7221 */ /* 0x008fe20000010000 */
[----:B--2---:R-:W-:Y:S01]  /*3360*/  HMMA.16816.F32.BF16 R124, R68, R56, R124 ;  /* 0x00000038447c723c */ /* 0x004fe2000004187c */
[----:B------:R-:W-:-:S02]  /*3370*/  FADD.FTZ R185, R175, R185 ;  /* 0x000000b9afb97221 */ /* 0x000fc40000010000 */
[--C-:B------:R-:W-:Y:S02]  /*3380*/  FFMA.FTZ R36, R36, c[0x0][0x23c], -R203.reuse ;  /* 0x00008f0024247a23 */ /* 0x100fe400000108cb */
[----:B------:R-:W-:Y:S01]  /*3390*/  FFMA.FTZ R37, R37, c[0x0][0x23c], -R203 ;  /* 0x00008f0025257a23 */ /* 0x000fe200000108cb */
[----:B------:R-:W-:Y:S01]  /*33a0*/  MUFU.EX2 R53, R53 ;  /* 0x0000003500357308 */ /* 0x000fe20000000800 */
[----:B-1----:R-:W-:Y:S01]  /*33b0*/  FADD.FTZ R191, R204, R191 ;  /* 0x000000bfccbf7221 */ /* 0x002fe20000010000 */
[C---:B------:R-:W-:Y:S01]  /*33c0*/  HMMA.16816.F32.BF16 R152, R68.reuse, R62, R152 ;  /* 0x0000003e4498723c */ /* 0x040fe20000041898 */
[--C-:B------:R-:W-:Y:S02]  /*33d0*/  FFMA.FTZ R38, R38, c[0x0][0x23c], -R205.reuse ;  /* 0x00008f0026267a23 */ /* 0x100fe400000108cd */
[----:B------:R-:W-:Y:S02]  /*33e0*/  FFMA.FTZ R39, R39, c[0x0][0x23c], -R205 ;  /* 0x00008f0027277a23 */ /* 0x000fe400000108cd */
[----:B------:R-:W-:Y:S01]  /*33f0*/  FADD.FTZ R187, R196, R187 ;  /* 0x000000bbc4bb7221 */ /* 0x000fe20000010000 */
[----:B------:R-:W1:Y:S01]  /*3400*/  MUFU.EX2 R54, R54 ;  /* 0x0000003600367308 */ /* 0x000e620000000800 */
[----:B------:R-:W-:Y:S01]  /*3410*/  FADD.FTZ R191, R200, R191 ;  /* 0x000000bfc8bf7221 */ /* 0x000fe20000010000 */
[----:B------:R-:W-:Y:S01]  /*3420*/  HMMA.16816.F32.BF16 R76, R68, R50, R76 ;  /* 0x00000032444c723c */ /* 0x000fe2000004184c */
[----:B------:R-:W-:-:S02]  /*3430*/  FADD.FTZ R183, R174, R183 ;  /* 0x000000b7aeb77221 */ /* 0x000fc40000010000 */
[----:B------:R-:W-:Y:S02]  /*3440*/  FADD.FTZ R185, R2, R185 ;  /* 0x000000b902b97221 */ /* 0x000fe40000010000 */
[----:B------:R-:W-:Y:S01]  /*3450*/  FADD.FTZ R187, R199, R187 ;  /* 0x000000bbc7bb7221 */ /* 0x000fe20000010000 */
[----:B------:R-:W2:Y:S01]  /*3460*/  MUFU.EX2 R55, R55 ;  /* 0x0000003700377308 */ /* 0x000ea20000000800 */
[----:B------:R-:W-:Y:S01]  /*3470*/  FADD.FTZ R191, R202, R191 ;  /* 0x000000bfcabf7221 */ /* 0x000fe20000010000 */
[C---:B------:R-:W-:Y:S01]  /*3480*/  HMMA.16816.F32.BF16 R92, R68.reuse, R46, R92 ;  /* 0x0000002e445c723c */ /* 0x040fe2000004185c */
[----:B------:R-:W-:Y:S02]  /*3490*/  FADD.FTZ R183, R164, R183 ;  /* 0x000000b7a4b77221 */ /* 0x000fe40000010000 */
[----:B------:R-:W-:Y:S02]  /*34a0*/  FADD.FTZ R185, R0, R185 ;  /* 0x000000b900b97221 */ /* 0x000fe40000010000 */
[----:B----4-:R-:W-:Y:S01]  /*34b0*/  FADD.FTZ R187, R52, R187 ;  /* 0x000000bb34bb7221 */ /* 0x010fe20000010000 */
[----:B------:R-:W-:Y:S01]  /*34c0*/  MUFU.EX2 R36, R36 ;  /* 0x0000002400247308 */ /* 0x000fe20000000800 */
[----:B-1----:R-:W-:Y:S01]  /*34d0*/  FADD.FTZ R191, R54, R191 ;  /* 0x000000bf36bf7221 */ /* 0x002fe20000010000 */
[----:B------:R-:W-:Y:S01]  /*34e0*/  HMMA.16816.F32.BF16 R144, R68, R34, R144 ;  /* 0x000000224490723c */ /* 0x000fe20000041890 */
[----:B------:R-:W-:-:S05]  /*34f0*/  FADD.FTZ R187, R53, R187 ;  /* 0x000000bb35bb7221 */ /* 0x000fca0000010000 */
[----:B------:R-:W-:Y:S01]  /*3500*/  MUFU.EX2 R37, R37 ;  /* 0x0000002500257308 */ /* 0x000fe20000000800 */
[----:B--2---:R-:W-:Y:S01]  /*3510*/  FADD.FTZ R191, R55, R191 ;  /* 0x000000bf37bf7221 */ /* 0x004fe20000010000 */
[C---:B------:R-:W-:Y:S06]  /*3520*/  HMMA.16816.F32.BF16 R116, R68.reuse, R18, R116 ;  /* 0x000000124474723c */ /* 0x040fec0000041874 */
[----:B------:R-:W-:Y:S02]  /*3530*/  MUFU.EX2 R38, R38 ;  /* 0x0000002600267308 */ /* 0x000fe40000000800 */
[----:B------:R-:W-:Y:S06]  /*3540*/  HMMA.16816.F32.BF16 R128, R68, R58, R128 ;  /* 0x0000003a4480723c */ /* 0x000fec0000041880 */
[----:B------:R-:W-:Y:S02]  /*3550*/  MUFU.EX2 R39, R39 ;  /* 0x0000002700277308 */ /* 0x000fe40000000800 */
        /* <DEDUP_REMOVED lines=9> */
[C---:B------:R-:W-:Y:S07]  /*35f0*/  HMMA.16816.F32.BF16 R136, R132.reuse, R64, RZ ;  /* 0x000000408488723c */ /* 0x040fee00000418ff */
[----:B------:R-:W-:Y:S01]  /*3600*/  HSET2.LE.AND R64, R15, R194, PT ;  /* 0x000000c20f407233 */ /* 0x000fe20003803000 */
[----:B------:R-:W-:Y:S01]  /*3610*/  HMMA.16816.F32.BF16 R132, R132, R66, RZ ;  /* 0x000000428484723c */ /* 0x000fe200000418ff */
[----:B------:R-:W-:-:S02]  /*3620*/  F2FP.BF16.PACK_AB R15, R202, R200 ;  /* 0x000000c8ca0f723e */ /* 0x000fc400000010ff */
[----:B------:R-:W-:Y:S02]  /*3630*/  F2FP.BF16.PACK_AB R65, R204, R201 ;  /* 0x000000c9cc41723e */ /* 0x000fe400000010ff */
[----:B------:R-:W-:Y:S02]  /*3640*/  LOP3.LUT R15, R13, R15, RZ, 0xc0, !PT ;  /* 0x0000000f0d0f7212 */ /* 0x000fe400078ec0ff */
[----:B------:R-:W-:Y:S02]  /*3650*/  F2FP.BF16.PACK_AB R66, R197, R198 ;  /* 0x000000c6c542723e */ /* 0x000fe400000010ff */
[----:B------:R-:W-:Y:S01]  /*3660*/  LOP3.LUT R13, R64, R65, RZ, 0xc0, !PT ;  /* 0x00000041400d7212 */ /* 0x000fe200078ec0ff */
[--C-:B------:R-:W-:Y:S01]  /*3670*/  FFMA.FTZ R64, R30, c[0x0][0x23c], -R206.reuse ;  /* 0x00008f001e407a23 */ /* 0x100fe200000108ce */
[----:B------:R-:W-:Y:S01]  /*3680*/  LOP3.LUT R12, R12, R66, RZ, 0xc0, !PT ;  /* 0x000000420c0c7212 */ /* 0x000fe200078ec0ff */
[----:B------:R-:W-:Y:S01]  /*3690*/  FFMA.FTZ R65, R31, c[0x0][0x23c], -R206 ;  /* 0x00008f001f417a23 */ /* 0x000fe200000108ce */
[----:B------:R-:W-:-:S03]  /*36a0*/  IADD3 R66, R233, 0x1, RZ ;  /* 0x00000001e9427810 */ /* 0x000fc60007ffe0ff */
[----:B------:R-:W-:Y:S01]  /*36b0*/  MUFU.EX2 R64, R64 ;  /* 0x0000004000407308 */ /* 0x000fe20000000800 */
[----:B------:R-:W-:Y:S01]  /*36c0*/  LOP3.LUT R66, R235, UR23, R66, 0x96, !PT ;  /* 0x00000017eb427c12 */ /* 0x000fe2000f8e9642 */
[C---:B------:R-:W-:Y:S04]  /*36d0*/  HMMA.16816.F32.BF16 R100, R12.reuse, R32, R100 ;  /* 0x000000200c64723c */ /* 0x040fe80000041864 */
[----:B------:R-:W-:Y:S02]  /*36e0*/  IMAD.WIDE.U32 R66, R66, -0x326172a9, RZ ;  /* 0xcd9e8d5742427825 */ /* 0x000fe400078e00ff */
[----:B------:R-:W1:Y:S02]  /*36f0*/  MUFU.EX2 R65, R65 ;  /* 0x0000004100417308 */ /* 0x000e640000000800 */
[----:B------:R-:W-:Y:S01]  /*3700*/  HMMA.16816.F32.BF16 R112, R12, R16, R112 ;  /* 0x000000100c70723c */ /* 0x000fe20000041870 */
[----:B------:R-:W-:-:S02]  /*3710*/  LOP3.LUT R232, R67, UR13, R232, 0x96, !PT ;  /* 0x0000000d43e87c12 */ /* 0x000fc4000f8e96e8 */
[----:B------:R-:W-:Y:S02]  /*3720*/  LOP3.LUT R32, R229, UR11, R66, 0x96, !PT ;  /* 0x0000000be5207c12 */ /* 0x000fe4000f8e9642 */
[----:B------:R-:W-:Y:S01]  /*3730*/  LOP3.LUT R226, R67, UR13, R226, 0x96, !PT ;  /* 0x0000000d43e27c12 */ /* 0x000fe2000f8e96e2 */
[----:B------:R-:W-:Y:S01]  /*3740*/  IMAD.WIDE.U32 R232, R232, -0x2daee0ad, RZ ;  /* 0xd2511f53e8e87825 */ /* 0x000fe200078e00ff */
[----:B------:R-:W-:Y:S01]  /*3750*/  LOP3.LUT R66, R209, UR11, R66, 0x96, !PT ;  /* 0x0000000bd1427c12 */ /* 0x000fe2000f8e9642 */
[----:B------:R-:W-:Y:S02]  /*3760*/  HMMA.16816.F32.BF16 R160, R12, R60, R160 ;  /* 0x0000003c0ca0723c */ /* 0x000fe400000418a0 */
[----:B------:R-:W-:Y:S01]  /*3770*/  IMAD.WIDE.U32 R32, R32, -0x2daee0ad, RZ ;  /* 0xd2511f5320207825 */ /* 0x000fe200078e00ff */
[----:B------:R-:W-:Y:S02]  /*3780*/  LOP3.LUT R231, R233, UR10, R230, 0x96, !PT ;  /* 0x0000000ae9e77c12 */ /* 0x000fe4000f8e96e6 */
[----:B-1----:R-:W-:-:S02]  /*3790*/  F2FP.BF16.PACK_AB R211, R65, R64 ;  /* 0x0000004041d3723e */ /* 0x002fc400000010ff */
[----:B------:R-:W-:Y:S01]  /*37a0*/  FFMA.FTZ R61, R29, c[0x0][0x23c], -R207 ;  /* 0x00008f001d3d7a23 */ /* 0x000fe200000108cf */
[----:B------:R-:W-:Y:S01]  /*37b0*/  LOP3.LUT R230, R33, UR8, R232, 0x96, !PT ;  /* 0x0000000821e67c12 */ /* 0x000fe2000f8e96e8 */
[----:B------:R-:W-:Y:S01]  /*37c0*/  IMAD.WIDE.U32 R16, R231, -0x326172a9, RZ ;  /* 0xcd9e8d57e7107825 */ /* 0x000fe200078e00ff */
[----:B------:R-:W-:Y:S01]  /*37d0*/  HMMA.16816.F32.BF16 R136, R12, R56, R136 ;  /* 0x000000380c88723c */ /* 0x000fe20000041888 */
[----:B------:R1:W-:Y:S02]  /*37e0*/  MUFU.EX2 R56, R41 ;  /* 0x0000002900387308 */ /* 0x0003e40000000800 */
[----:B------:R-:W-:Y:S01]  /*37f0*/  IMAD.WIDE.U32 R230, R230, -0x326172a9, RZ ;  /* 0xcd9e8d57e6e67825 */ /* 0x000fe200078e00ff */
[----:B------:R-:W-:-:S03]  /*3800*/  LOP3.LUT R229, R17, UR9, R228, 0x96, !PT ;  /* 0x0000000911e57c12 */ /* 0x000fc6000f8e96e4 */
[----:B------:R-:W-:Y:S01]  /*3810*/  FFMA.FTZ R57, R28, c[0x0][0x23c], -R207 ;  /* 0x00008f001c397a23 */ /* 0x000fe200000108cf */
[----:B------:R-:W-:Y:S01]  /*3820*/  LOP3.LUT R228, R231, UR7, R16, 0x96, !PT ;  /* 0x00000007e7e47c12 */ /* 0x000fe2000f8e9610 */
[----:B------:R-:W-:Y:S01]  /*3830*/  IMAD.WIDE.U32 R16, R229, -0x2daee0ad, RZ ;  /* 0xd2511f53e5107825 */ /* 0x000fe200078e00ff */
[----:B------:R-:W-:Y:S01]  /*3840*/  HMMA.16816.F32.BF16 R80, R12, R50, R80 ;  /* 0x000000320c50723c */ /* 0x000fe20000041850 */
[----:B------:R-:W-:Y:S02]  /*3850*/  MUFU.EX2 R61, R61 ;  /* 0x0000003d003d7308 */ /* 0x000fe40000000800 */
[----:B------:R-:W-:Y:S01]  /*3860*/  IMAD.WIDE.U32 R228, R228, -0x2daee0ad, RZ ;  /* 0xd2511f53e4e47825 */ /* 0x000fe200078e00ff */
[----:B------:R-:W-:-:S03]  /*3870*/  LOP3.LUT R232, R17, UR6, R32, 0x96, !PT ;  /* 0x0000000611e87c12 */ /* 0x000fc6000f8e9620 */
[----:B------:R-:W-:Y:S01]  /*3880*/  IMAD.WIDE.U32 R66, R66, -0x2daee0ad, RZ ;  /* 0xd2511f5342427825 */ /* 0x000fe200078e00ff */
[----:B------:R-:W-:Y:S01]  /*3890*/  LOP3.LUT R16, R229, UR4, R16, 0x96, !PT ;  /* 0x00000004e5107c12 */ /* 0x000fe2000f8e9610 */
[----:B------:R-:W2:Y:S01]  /*38a0*/  MUFU.EX2 R57, R57 ;  /* 0x0000003900397308 */ /* 0x000ea20000000800 */
[----:B------:R-:W-:Y:S01]  /*38b0*/  HMMA.16816.F32.BF16 R132, R12, R58, R132 ;  /* 0x0000003a0c84723c */ /* 0x000fe20000041884 */
[----:B------:R-:W-:-:S04]  /*38c0*/  IMAD.WIDE.U32 R232, R232, -0x326172a9, RZ ;  /* 0xcd9e8d57e8e87825 */ /* 0x000fc800078e00ff */
[----:B------:R-:W-:-:S03]  /*38d0*/  IMAD.WIDE.U32 R50, R16, -0x326172a9, RZ ;  /* 0xcd9e8d5710327825 */ /* 0x000fc600078e00ff */
[C---:B------:R-:W-:Y:S01]  /*38e0*/  HMMA.16816.F32.BF16 R148, R12.reuse, R62, R148 ;  /* 0x0000003e0c94723c */ /* 0x040fe20000041894 */
[----:B------:R-:W-:Y:S01]  /*38f0*/  FFMA.FTZ R60, R40, c[0x0][0x23c], -R207 ;  /* 0x00008f00283c7a23 */ /* 0x000fe200000108cf */
[C---:B------:R-:W-:Y:S01]  /*3900*/  LOP3.LUT R29, R50.reuse, 0xffff, RZ, 0xc0, !PT ;  /* 0x0000ffff321d7812 */ /* 0x040fe200078ec0ff */
[----:B------:R-:W-:Y:S01]  /*3910*/  FFMA.FTZ R231, R5, c[0x0][0x23c], -R203 ;  /* 0x00008f0005e77a23 */ /* 0x000fe200000108cb */
[----:B------:R-:W-:Y:S02]  /*3920*/  LOP3.LUT R33, R51, UR15, R232, 0x96, !PT ;  /* 0x0000000f33217c12 */ /* 0x000fe4000f8e96e8 */
[----:B------:R-:W-:Y:S01]  /*3930*/  LOP3.LUT R51, R50, 0xff, RZ, 0xc0, !PT ;  /* 0x000000ff32337812 */ /* 0x000fe200078ec0ff */
[----:B------:R-:W-:Y:S01]  /*3940*/  FFMA.FTZ R62, R42, c[0x0][0x23c], -R206 ;  /* 0x00008f002a3e7a23 */ /* 0x000fe200000108ce */
[----:B------:R-:W-:Y:S01]  /*3950*/  SHF.R.U32.HI R16, RZ, 0x10, R50 ;  /* 0x00000010ff107819 */ /* 0x000fe20000011632 */
[----:B------:R-:W-:Y:S01]  /*3960*/  FFMA.FTZ R63, R43, c[0x0][0x23c], -R206 ;  /* 0x00008f002b3f7a23 */ /* 0x000fe200000108ce */
[----:B------:R-:W-:Y:S01]  /*3970*/  SHF.R.U32.HI R29, RZ, 0x8, R29 ;  /* 0x00000008ff1d7819 */ /* 0x000fe2000001161d */
[----:B-1----:R-:W1:Y:S01]  /*3980*/  LDSM.16.MT88.4 R40, [R212+0x9800] ;  /* 0x00980000d428783b */ /* 0x002e620000004200 */
[----:B------:R-:W-:Y:S01]  /*3990*/  SHF.R.U32.HI R50, RZ, 0x18, R50 ;  /* 0x00000018ff327819 */ /* 0x000fe20000011632 */
[----:B------:R-:W-:Y:S01]  /*39a0*/  MUFU.EX2 R62, R62 ;  /* 0x0000003e003e7308 */ /* 0x000fe20000000800 */
[----:B------:R-:W-:Y:S01]  /*39b0*/  LOP3.LUT R16, R16, 0xff, RZ, 0xc0, !PT ;  /* 0x000000ff10107812 */ /* 0x000fe200078ec0ff */
[----:B------:R-:W-:Y:S01]  /*39c0*/  HMMA.16816.F32.BF16 R68, R12, R48, R68 ;  /* 0x000000300c44723c */ /* 0x000fe20000041844 */
[----:B------:R-:W-:-:S02]  /*39d0*/  PRMT R51, R51, 0x5410, R29 ;  /* 0x0000541033337816 */ /* 0x000fc4000000001d */
[----:B------:R-:W-:Y:S02]  /*39e0*/  PRMT R50, R16, 0x5410, R50 ;  /* 0x0000541010327816 */ /* 0x000fe40000000032 */
[----:B--2---:R-:W-:Y:S01]  /*39f0*/  F2FP.BF16.PACK_AB R229, R61, R57 ;  /* 0x000000393de5723e */ /* 0x004fe200000010ff */
[--C-:B------:R-:W-:Y:S01]  /*3a00*/  HSET2.LE.AND R227, R51, R194.reuse, PT ;  /* 0x000000c233e37233 */ /* 0x100fe20003803000 */
[----:B------:R-:W2:Y:S01]  /*3a10*/  MUFU.EX2 R63, R63 ;  /* 0x0000003f003f7308 */ /* 0x000ea20000000800 */
[----:B------:R-:W-:Y:S01]  /*3a20*/  HSET2.LE.AND R51, R50, R194, PT ;  /* 0x000000c232337233 */ /* 0x000fe20003803000 */
[----:B------:R-:W-:Y:S01]  /*3a30*/  SHF.R.U32.HI R17, RZ, 0x10, R33 ;  /* 0x00000010ff117819 */ /* 0x000fe20000011621 */
[----:B------:R-:W-:Y:S01]  /*3a40*/  HMMA.16816.F32.BF16 R84, R12, R44, R84 ;  /* 0x0000002c0c54723c */ /* 0x000fe20000041854 */
[----:B------:R-:W-:Y:S01]  /*3a50*/  LOP3.LUT R50, R227, R229, RZ, 0xc0, !PT ;  /* 0x000000e5e3327212 */ /* 0x000fe200078ec0ff */
[----:B------:R-:W-:Y:S01]  /*3a60*/  IMAD.WIDE.U32 R226, R226, -0x2daee0ad, RZ ;  /* 0xd2511f53e2e27825 */ /* 0x000fe200078e00ff */
[----:B------:R-:W-:-:S02]  /*3a70*/  LOP3.LUT R51, R51, R211, RZ, 0xc0, !PT ;  /* 0x000000d333337212 */ /* 0x000fc400078ec0ff */
[----:B------:R-:W-:Y:S01]  /*3a80*/  SHF.R.U32.HI R30, RZ, 0x18, R33 ;  /* 0x00000018ff1e7819 */ /* 0x000fe20000011621 */
[----:B------:R-:W3:Y:S01]  /*3a90*/  MUFU.EX2 R60, R60 ;  /* 0x0000003c003c7308 */ /* 0x000ee20000000800 */
[----:B------:R-:W-:Y:S01]  /*3aa0*/  LOP3.LUT R210, R227, UR10, R210, 0x96, !PT ;  /* 0x0000000ae3d27c12 */ /* 0x000fe2000f8e96d2 */
[C---:B------:R-:W-:Y:S01]  /*3ab0*/  HMMA.16816.F32.BF16 R96, R12.reuse, R46, R96 ;  /* 0x0000002e0c60723c */ /* 0x040fe20000041860 */
[----:B------:R-:W-:Y:S01]  /*3ac0*/  LOP3.LUT R211, R67, UR8, R226, 0x96, !PT ;  /* 0x0000000843d37c12 */ /* 0x000fe2000f8e96e2 */
[----:B------:R-:W4:Y:S01]  /*3ad0*/  LDSM.16.MT88.4 R44, [R213+0x9800] ;  /* 0x00980000d52c783b */ /* 0x000f220000004200 */
[----:B------:R-:W-:Y:S01]  /*3ae0*/  LOP3.LUT R17, R17, 0xff, RZ, 0xc0, !PT ;  /* 0x000000ff11117812 */ /* 0x000fe200078ec0ff */
[----:B------:R-:W-:Y:S01]  /*3af0*/  IMAD.WIDE.U32 R58, R210, -0x326172a9, RZ ;  /* 0xcd9e8d57d23a7825 */ /* 0x000fe200078e00ff */
[----:B--2---:R-:W-:Y:S01]  /*3b00*/  F2FP.BF16.PACK_AB R49, R63, R62 ;  /* 0x0000003e3f31723e */ /* 0x004fe200000010ff */
[----:B------:R-:W-:Y:S01]  /*3b10*/  MUFU.EX2 R231, R231 ;  /* 0x000000e700e77308 */ /* 0x000fe20000000800 */
[----:B------:R-:W-:Y:S01]  /*3b20*/  PRMT R17, R17, 0x5410, R30 ;  /* 0x0000541011117816 */ /* 0x000fe2000000001e */
[----:B------:R-:W-:Y:S01]  /*3b30*/  IMAD.WIDE.U32 R210, R211, -0x326172a9, RZ ;  /* 0xcd9e8d57d3d27825 */ /* 0x000fe200078e00ff */
[----:B------:R-:W-:Y:S01]  /*3b40*/  LOP3.LUT R209, R59, UR9, R208, 0x96, !PT ;  /* 0x000000093bd17c12 */ /* 0x000fe2000f8e96d0 */
[----:B------:R-:W-:Y:S01]  /*3b50*/  HMMA.16816.F32.BF16 R120, R12, R18, R120 ;  /* 0x000000120c78723c */ /* 0x000fe20000041878 */
[----:B------:R-:W-:Y:S01]  /*3b60*/  LOP3.LUT R32, R33, 0xffff, RZ, 0xc0, !PT ;  /* 0x0000ffff21207812 */ /* 0x000fe200078ec0ff */
[----:B------:R-:W-:Y:S01]  /*3b70*/  FFMA.FTZ R59, R9, c[0x0][0x23c], -R203 ;  /* 0x00008f00093b7a23 */ /* 0x000fe200000108cb */
[----:B------:R-:W-:Y:S01]  /*3b80*/  LOP3.LUT R208, R211, UR7, R58, 0x96, !PT ;  /* 0x00000007d3d07c12 */ /* 0x000fe2000f8e963a */
[----:B------:R-:W-:Y:S01]  /*3b90*/  IMAD.WIDE.U32 R226, R209, -0x2daee0ad, RZ ;  /* 0xd2511f53d1e27825 */ /* 0x000fe200078e00ff */
[----:B------:R-:W-:Y:S01]  /*3ba0*/  HSET2.LE.AND R17, R17, R194, PT ;  /* 0x000000c211117233 */ /* 0x000fe20003803000 */
[----:B------:R-:W-:-:S02]  /*3bb0*/  LOP3.LUT R28, R33, 0xff, RZ, 0xc0, !PT ;  /* 0x000000ff211c7812 */ /* 0x000fc400078ec0ff */
[----:B------:R-:W-:Y:S01]  /*3bc0*/  IMAD.WIDE.U32 R208, R208, -0x2daee0ad, RZ ;  /* 0xd2511f53d0d07825 */ /* 0x000fe200078e00ff */
[----:B------:R-:W-:Y:S01]  /*3bd0*/  MUFU.EX2 R59, R59 ;  /* 0x0000003b003b7308 */ /* 0x000fe20000000800 */
[----:B------:R-:W-:Y:S01]  /*3be0*/  LOP3.LUT R49, R17, R49, RZ, 0xc0, !PT ;  /* 0x0000003111317212 */ /* 0x000fe200078ec0ff */
[----:B------:R-:W-:Y:S01]  /*3bf0*/  HMMA.16816.F32.BF16 R108, R12, R34, R108 ;  /* 0x000000220c6c723c */ /* 0x000fe2000004186c */
[----:B------:R-:W-:Y:S01]  /*3c00*/  FFMA.FTZ R58, R8, c[0x0][0x23c], -R203 ;  /* 0x00008f00083a7a23 */ /* 0x000fe200000108cb */
[----:B------:R-:W-:Y:S01]  /*3c10*/  LOP3.LUT R234, R209, UR4, R226, 0x96, !PT ;  /* 0x00000004d1ea7c12 */ /* 0x000fe2000f8e96e2 */
[--C-:B------:R-:W-:Y:S01]  /*3c20*/  FFMA.FTZ R211, R11, c[0x0][0x23c], -R205.reuse ;  /* 0x00008f000bd37a23 */ /* 0x100fe200000108cd */
[----:B------:R-:W-:Y:S01]  /*3c30*/  LOP3.LUT R226, R227, UR6, R66, 0x96, !PT ;  /* 0x00000006e3e27c12 */ /* 0x000fe2000f8e9642 */
[----:B------:R-:W-:Y:S01]  /*3c40*/  FFMA.FTZ R66, R10, c[0x0][0x23c], -R205 ;  /* 0x00008f000a427a23 */ /* 0x000fe200000108cd */
[----:B------:R-:W-:Y:S01]  /*3c50*/  SHF.R.U32.HI R32, RZ, 0x8, R32 ;  /* 0x00000008ff207819 */ /* 0x000fe20000011620 */
[----:B------:R-:W-:Y:S01]  /*3c60*/  IMAD.WIDE.U32 R234, R234, -0x326172a9, RZ ;  /* 0xcd9e8d57eaea7825 */ /* 0x000fe200078e00ff */
[----:B------:R-:W2:Y:S01]  /*3c70*/  MUFU.EX2 R58, R58 ;  /* 0x0000003a003a7308 */ /* 0x000ea20000000800 */
[----:B------:R-:W5:Y:S01]  /*3c80*/  LDSM.16.MT88.4 R16, [R213+0xb800] ;  /* 0x00b80000d510783b */ /* 0x000f620000004200 */
[----:B------:R-:W-:Y:S01]  /*3c90*/  PRMT R28, R28, 0x5410, R32 ;  /* 0x000054101c1c7816 */ /* 0x000fe20000000020 */
[----:B------:R-:W-:Y:S01]  /*3ca0*/  IMAD.WIDE.U32 R226, R226, -0x326172a9, RZ ;  /* 0xcd9e8d57e2e27825 */ /* 0x000fe200078e00ff */
[--C-:B------:R-:W-:Y:S01]  /*3cb0*/  SHF.R.U32.HI R9, RZ, 0x10, R234.reuse ;  /* 0x00000010ff097819 */ /* 0x100fe200000116ea */
[----:B------:R-:W1:Y:S01]  /*3cc0*/  LDSM.16.MT88.4 R32, [R213+0xa800] ;  /* 0x00a80000d520783b */ /* 0x000e620000004200 */
[----:B------:R-:W-:Y:S01]  /*3cd0*/  SHF.R.U32.HI R67, RZ, 0x18, R234 ;  /* 0x00000018ff437819 */ /* 0x000fe200000116ea */
[--C-:B------:R-:W-:Y:S01]  /*3ce0*/  HSET2.LE.AND R28, R28, R194.reuse, PT ;  /* 0x000000c21c1c7233 */ /* 0x100fe20003803000 */
[----:B------:R-:W-:Y:S01]  /*3cf0*/  LOP3.LUT R9, R9, 0xff, RZ, 0xc0, !PT ;  /* 0x000000ff09097812 */ /* 0x000fe200078ec0ff */
[----:B------:R-:W2:Y:S01]  /*3d00*/  MUFU.EX2 R66, R66 ;  /* 0x0000004200427308 */ /* 0x000ea20000000800 */
[C---:B------:R-:W-:Y:S01]  /*3d10*/  LOP3.LUT R209, R234.reuse, 0xffff, RZ, 0xc0, !PT ;  /* 0x0000ffffead17812 */ /* 0x040fe200078ec0ff */
[----:B------:R-:W-:Y:S01]  /*3d20*/  LDSM.16.MT88.4 R12, [R212+0xb800] ;  /* 0x00b80000d40c783b */ /* 0x000fe20000004200 */
[----:B------:R-:W-:Y:S01]  /*3d30*/  PRMT R9, R9, 0x5410, R67 ;  /* 0x0000541009097816 */ /* 0x000fe20000000043 */
[----:B------:R-:W-:Y:S01]  /*3d40*/  FFMA.FTZ R229, R21, c[0x0][0x23c], -R207 ;  /* 0x00008f0015e57a23 */ /* 0x000fe200000108cf */
[----:B------:R-:W-:Y:S01]  /*3d50*/  LOP3.LUT R10, R234, 0xff, RZ, 0xc0, !PT ;  /* 0x000000ffea0a7812 */ /* 0x000fe200078ec0ff */
[----:B---3--:R-:W-:Y:S01]  /*3d60*/  FADD.FTZ R183, R60, R183 ;  /* 0x000000b73cb77221 */ /* 0x008fe20000010000 */
[----:B------:R-:W-:Y:S01]  /*3d70*/  SHF.R.U32.HI R209, RZ, 0x8, R209 ;  /* 0x00000008ffd17819 */ /* 0x000fe200000116d1 */
[----:B------:R3:W3:Y:S01]  /*3d80*/  MUFU.EX2 R67, R211 ;  /* 0x000000d300437308 */ /* 0x0006e20000000800 */
[----:B------:R-:W-:Y:S01]  /*3d90*/  LOP3.LUT R8, R235, UR15, R226, 0x96, !PT ;  /* 0x0000000feb087c12 */ /* 0x000fe2000f8e96e2 */
[--C-:B------:R-:W-:Y:S01]  /*3da0*/  HSET2.LE.AND R9, R9, R194.reuse, PT ;  /* 0x000000c209097233 */ /* 0x100fe20003803000 */
[----:B------:R-:W-:Y:S01]  /*3db0*/  PRMT R10, R10, 0x5410, R209 ;  /* 0x000054100a0a7816 */ /* 0x000fe200000000d1 */
[----:B------:R-:W-:Y:S01]  /*3dc0*/  FADD.FTZ R185, R62, R185 ;  /* 0x000000b93eb97221 */ /* 0x000fe20000010000 */
[----:B------:R-:W-:Y:S01]  /*3dd0*/  LOP3.LUT R11, R8, 0xffff, RZ, 0xc0, !PT ;  /* 0x0000ffff080b7812 */ /* 0x000fe200078ec0ff */
[----:B------:R-:W-:Y:S01]  /*3de0*/  FADD.FTZ R183, R56, R183 ;  /* 0x000000b738b77221 */ /* 0x000fe20000010000 */
[--C-:B------:R-:W-:Y:S01]  /*3df0*/  SHF.R.U32.HI R209, RZ, 0x10, R8.reuse ;  /* 0x00000010ffd17819 */ /* 0x100fe20000011608 */
[--C-:B------:R-:W-:Y:S01]  /*3e00*/  HSET2.LE.AND R10, R10, R194.reuse, PT ;  /* 0x000000c20a0a7233 */ /* 0x100fe20003803000 */
[----:B------:R-:W-:Y:S01]  /*3e10*/  SHF.R.U32.HI R226, RZ, 0x8, R11 ;  /* 0x00000008ffe27819 */ /* 0x000fe2000001160b */
[----:B------:R-:W-:Y:S01]  /*3e20*/  MUFU.EX2 R229, R229 ;  /* 0x000000e500e57308 */ /* 0x000fe20000000800 */
[----:B------:R-:W-:Y:S01]  /*3e30*/  SHF.R.U32.HI R11, RZ, 0x18, R8 ;  /* 0x00000018ff0b7819 */ /* 0x000fe20000011608 */
[----:B------:R-:W-:Y:S01]  /*3e40*/  FADD.FTZ R185, R63, R185 ;  /* 0x000000b93fb97221 */ /* 0x000fe20000010000 */
[----:B------:R-:W-:Y:S01]  /*3e50*/  LOP3.LUT R209, R209, 0xff, RZ, 0xc0, !PT ;  /* 0x000000ffd1d17812 */ /* 0x000fe200078ec0ff */
[----:B--2---:R-:W-:Y:S01]  /*3e60*/  FADD.FTZ R187, R58, R187 ;  /* 0x000000bb3abb7221 */ /* 0x004fe20000010000 */
[----:B------:R-:W-:Y:S01]  /*3e70*/  F2FP.BF16.PACK_AB R48, R56, R60 ;  /* 0x0000003c3830723e */ /* 0x000fe200000010ff */
[----:B------:R-:W-:Y:S01]  /*3e80*/  FADD.FTZ R191, R66, R191 ;  /* 0x000000bf42bf7221 */ /* 0x000fe20000010000 */
[----:B---3--:R-:W-:Y:S01]  /*3e90*/  LOP3.LUT R211, R8, 0xff, RZ, 0xc0, !PT ;  /* 0x000000ff08d37812 */ /* 0x008fe200078ec0ff */
[----:B------:R-:W-:Y:S01]  /*3ea0*/  FADD.FTZ R183, R57, R183 ;  /* 0x000000b739b77221 */ /* 0x000fe20000010000 */
[----:B------:R-:W-:Y:S01]  /*3eb0*/  PRMT R209, R209, 0x5410, R11 ;  /* 0x00005410d1d17816 */ /* 0x000fe2000000000b */
[----:B------:R-:W-:Y:S01]  /*3ec0*/  FADD.FTZ R185, R64, R185 ;  /* 0x000000b940b97221 */ /* 0x000fe20000010000 */
[----:B------:R-:W-:Y:S01]  /*3ed0*/  PRMT R8, R211, 0x5410, R226 ;  /* 0x00005410d3087816 */ /* 0x000fe200000000e2 */
[----:B------:R-:W-:Y:S01]  /*3ee0*/  FADD.FTZ R187, R59, R187 ;  /* 0x000000bb3bbb7221 */ /* 0x000fe20000010000 */
[C---:B------:R-:W-:Y:S01]  /*3ef0*/  F2FP.BF16.PACK_AB R11, R67.reuse, R66 ;  /* 0x00000042430b723e */ /* 0x040fe200000010ff */
[----:B------:R-:W-:Y:S01]  /*3f00*/  FADD.FTZ R191, R67, R191 ;  /* 0x000000bf43bf7221 */ /* 0x000fe20000010000 */
[----:B------:R-:W-:Y:S01]  /*3f10*/  F2FP.BF16.PACK_AB R211, R59, R58 ;  /* 0x0000003a3bd3723e */ /* 0x000fe200000010ff */
[--C-:B------:R-:W-:Y:S01]  /*3f20*/  HSET2.LE.AND R8, R8, R194.reuse, PT ;  /* 0x000000c208087233 */ /* 0x100fe20003803000 */
[----:B------:R-:W-:Y:S01]  /*3f30*/  LOP3.LUT R11, R9, R11, RZ, 0xc0, !PT ;  /* 0x0000000b090b7212 */ /* 0x000fe200078ec0ff */
[----:B------:R-:W-:Y:S01]  /*3f40*/  HSET2.LE.AND R9, R209, R194, PT ;  /* 0x000000c2d1097233 */ /* 0x000fe20003803000 */
[----:B------:R-:W-:Y:S01]  /*3f50*/  LOP3.LUT R10, R10, R211, RZ, 0xc0, !PT ;  /* 0x000000d30a0a7212 */ /* 0x000fe200078ec0ff */
[----:B------:R-:W-:Y:S01]  /*3f60*/  FADD.FTZ R183, R61, R183 ;  /* 0x000000b73db77221 */ /* 0x000fe20000010000 */
[----:B------:R-:W-:Y:S01]  /*3f70*/  F2FP.BF16.PACK_AB R211, R53, R52 ;  /* 0x0000003435d3723e */ /* 0x000fe200000010ff */
[----:B------:R-:W-:Y:S01]  /*3f80*/  FADD.FTZ R185, R65, R185 ;  /* 0x000000b941b97221 */ /* 0x000fe20000010000 */
[----:B------:R-:W-:Y:S01]  /*3f90*/  F2FP.BF16.PACK_AB R209, R55, R54 ;  /* 0x0000003637d1723e */ /* 0x000fe200000010ff */
[----:B------:R-:W-:Y:S01]  /*3fa0*/  FADD.FTZ R187, R36, R187 ;  /* 0x000000bb24bb7221 */ /* 0x000fe20000010000 */
[----:B------:R-:W-:Y:S01]  /*3fb0*/  LOP3.LUT R48, R28, R48, RZ, 0xc0, !PT ;  /* 0x000000301c307212 */ /* 0x000fe200078ec0ff */
[----:B------:R-:W-:Y:S01]  /*3fc0*/  FADD.FTZ R191, R38, R191 ;  /* 0x000000bf26bf7221 */ /* 0x000fe20000010000 */
[----:B------:R-:W-:Y:S01]  /*3fd0*/  LOP3.LUT R8, R8, R211, RZ, 0xc0, !PT ;  /* 0x000000d308087212 */ /* 0x000fe200078ec0ff */
[----:B------:R-:W2:Y:S01]  /*3fe0*/  LDSM.16.MT88.4 R28, [R212+0xa800] ;  /* 0x00a80000d41c783b */ /* 0x000ea20000004200 */
[----:B------:R-:W-:Y:S01]  /*3ff0*/  LOP3.LUT R9, R9, R209, RZ, 0xc0, !PT ;  /* 0x000000d109097212 */ /* 0x000fe200078ec0ff */
[----:B------:R-:W-:-:S02]  /*4000*/  FADD.FTZ R187, R37, R187 ;  /* 0x000000bb25bb7221 */ /* 0x000fc40000010000 */
[----:B-1----:R-:W-:Y:S01]  /*4010*/  HMMA.16816.F32.BF16 R76, R48, R42, R76 ;  /* 0x0000002a304c723c */ /* 0x002fe2000004184c */
[----:B------:R-:W-:-:S07]  /*4020*/  FADD.FTZ R191, R39, R191 ;  /* 0x000000bf27bf7221 */ /* 0x000fce0000010000 */
[----:B------:R-:W-:Y:S07]  /*4030*/  HMMA.16816.F32.BF16 R80, R8, R42, R80 ;  /* 0x0000002a0850723c */ /* 0x000fee0000041850 */
[----:B------:R-:W-:Y:S01]  /*4040*/  FFMA.FTZ R42, R20, c[0x0][0x23c], -R207 ;  /* 0x00008f00142a7a23 */ /* 0x000fe200000108cf */
[----:B------:R-:W-:Y:S01]  /*4050*/  LOP3.LUT R20, R233, UR5, R230, 0x96, !PT ;  /* 0x00000005e9147c12 */ /* 0x000fe2000f8e96e6 */
[----:B------:R-:W-:Y:S01]  /*4060*/  HMMA.16816.F32.BF16 R72, R48, R40, R72 ;  /* 0x000000283048723c */ /* 0x000fe20000041848 */
[----:B------:R-:W-:-:S02]  /*4070*/  FFMA.FTZ R43, R26, c[0x0][0x23c], -R206 ;  /* 0x00008f001a2b7a23 */ /* 0x000fc400000108ce */
[----:B------:R-:W-:Y:S01]  /*4080*/  FFMA.FTZ R230, R7, c[0x0][0x23c], -R205 ;  /* 0x00008f0007e67a23 */ /* 0x000fe200000108cd */
[----:B------:R-:W-:Y:S01]  /*4090*/  MUFU.EX2 R42, R42 ;  /* 0x0000002a002a7308 */ /* 0x000fe20000000800 */
[----:B------:R-:W-:-:S03]  /*40a0*/  IMAD.WIDE.U32 R20, R20, -0x2daee0ad, RZ ;  /* 0xd2511f5314147825 */ /* 0x000fc600078e00ff */
[----:B------:R-:W-:Y:S02]  /*40b0*/  HMMA.16816.F32.BF16 R68, R8, R40, R68 ;  /* 0x000000280844723c */ /* 0x000fe40000041844 */
[----:B------:R-:W-:Y:S02]  /*40c0*/  LOP3.LUT R228, R21, UR14, R228, 0x96, !PT ;  /* 0x0000000e15e47c12 */ /* 0x000fe4000f8e96e4 */
[----:B------:R-:W1:Y:S03]  /*40d0*/  MUFU.EX2 R43, R43 ;  /* 0x0000002b002b7308 */ /* 0x000e660000000800 */
[--C-:B------:R-:W-:Y:S01]  /*40e0*/  FFMA.FTZ R40, R24, c[0x0][0x23c], -R207.reuse ;  /* 0x00008f0018287a23 */ /* 0x100fe200000108cf */
[----:B----4-:R-:W-:Y:S01]  /*40f0*/  HMMA.16816.F32.BF16 R156, R48, R44, R156 ;  /* 0x0000002c309c723c */ /* 0x010fe2000004189c */
[----:B------:R-:W-:Y:S01]  /*4100*/  FFMA.FTZ R41, R25, c[0x0][0x23c], -R207 ;  /* 0x00008f0019297a23 */ /* 0x000fe200000108cf */
[----:B------:R-:W-:-:S02]  /*4110*/  LOP3.LUT R24, R228, 0xffff, RZ, 0xc0, !PT ;  /* 0x0000ffffe4187812 */ /* 0x000fc400078ec0ff */
[----:B------:R-:W-:Y:S02]  /*4120*/  MUFU.EX2 R230, R230 ;  /* 0x000000e600e67308 */ /* 0x000fe40000000800 */
[----:B------:R-:W-:Y:S02]  /*4130*/  SHF.R.U32.HI R24, RZ, 0x8, R24 ;  /* 0x00000008ff187819 */ /* 0x000fe40000011618 */
[----:B------:R-:W-:Y:S04]  /*4140*/  HMMA.16816.F32.BF16 R160, R8, R44, R160 ;  /* 0x0000002c08a0723c */ /* 0x000fe800000418a0 */
[----:B------:R-:W3:Y:S01]  /*4150*/  MUFU.EX2 R40, R40 ;  /* 0x0000002800287308 */ /* 0x000ee20000000800 */
[----:B-1----:R-:W-:Y:S02]  /*4160*/  FADD.FTZ R185, R43, R185 ;  /* 0x000000b92bb97221 */ /* 0x002fe40000010000 */
[--C-:B------:R-:W-:Y:S01]  /*4170*/  FFMA.FTZ R44, R27, c[0x0][0x23c], -R206.reuse ;  /* 0x00008f001b2c7a23 */ /* 0x100fe200000108ce */
[----:B-----5:R-:W-:Y:S01]  /*4180*/  HMMA.16816.F32.BF16 R140, R48, R16, R140 ;  /* 0x00000010308c723c */ /* 0x020fe2000004188c */
[----:B------:R-:W-:Y:S01]  /*4190*/  FFMA.FTZ R45, R22, c[0x0][0x23c], -R206 ;  /* 0x00008f00162d7a23 */ /* 0x000fe200000108ce */
[----:B------:R-:W-:-:S02]  /*41a0*/  LOP3.LUT R22, R20, 0xff, RZ, 0xc0, !PT ;  /* 0x000000ff14167812 */ /* 0x000fc400078ec0ff */
[----:B------:R-:W1:Y:S04]  /*41b0*/  MUFU.EX2 R41, R41 ;  /* 0x0000002900297308 */ /* 0x000e680000000800 */
[----:B------:R-:W-:Y:S04]  /*41c0*/  HMMA.16816.F32.BF16 R116, R48, R18, R116 ;  /* 0x000000123074723c */ /* 0x000fe80000041874 */
[----:B------:R-:W4:Y:S01]  /*41d0*/  MUFU.EX2 R44, R44 ;  /* 0x0000002c002c7308 */ /* 0x000f220000000800 */
[----:B---3--:R-:W-:-:S03]  /*41e0*/  FADD.FTZ R183, R40, R183 ;  /* 0x000000b728b77221 */ /* 0x008fc60000010000 */
[C---:B------:R-:W-:Y:S04]  /*41f0*/  HMMA.16816.F32.BF16 R112, R8.reuse, R16, R112 ;  /* 0x000000100870723c */ /* 0x040fe80000041870 */
[----:B------:R-:W3:Y:S01]  /*4200*/  MUFU.EX2 R45, R45 ;  /* 0x0000002d002d7308 */ /* 0x000ee20000000800 */
[----:B-1----:R-:W-:Y:S02]  /*4210*/  FADD.FTZ R183, R41, R183 ;  /* 0x000000b729b77221 */ /* 0x002fe40000010000 */
[----:B------:R-:W-:Y:S01]  /*4220*/  LOP3.LUT R16, R228, 0xff, RZ, 0xc0, !PT ;  /* 0x000000ffe4107812 */ /* 0x000fe200078ec0ff */
[----:B------:R-:W-:Y:S01]  /*4230*/  HMMA.16816.F32.BF16 R120, R8, R18, R120 ;  /* 0x000000120878723c */ /* 0x000fe20000041878 */
[----:B------:R-:W-:Y:S01]  /*4240*/  LOP3.LUT R17, R20, 0xffff, RZ, 0xc0, !PT ;  /* 0x0000ffff14117812 */ /* 0x000fe200078ec0ff */
[----:B------:R-:W-:Y:S01]  /*4250*/  FADD.FTZ R183, R42, R183 ;  /* 0x000000b72ab77221 */ /* 0x000fe20000010000 */
[----:B------:R-:W-:Y:S01]  /*4260*/  SHF.R.U32.HI R21, RZ, 0x10, R20 ;  /* 0x00000010ff157819 */ /* 0x000fe20000011614 */
[----:B----4-:R-:W-:Y:S01]  /*4270*/  FADD.FTZ R185, R44, R185 ;  /* 0x000000b92cb97221 */ /* 0x010fe20000010000 */
[----:B------:R-:W-:-:S02]  /*4280*/  PRMT R16, R16, 0x5410, R24 ;  /* 0x0000541010107816 */ /* 0x000fc40000000018 */
[--C-:B------:R-:W-:Y:S01]  /*4290*/  SHF.R.U32.HI R19, RZ, 0x10, R228.reuse ;  /* 0x00000010ff137819 */ /* 0x100fe200000116e4 */
[-C--:B------:R-:W-:Y:S01]  /*42a0*/  HMMA.16816.F32.BF16 R88, R48, R32.reuse, R88 ;  /* 0x000000203058723c */ /* 0x080fe20000041858 */
[----:B------:R-:W-:Y:S01]  /*42b0*/  SHF.R.U32.HI R18, RZ, 0x18, R228 ;  /* 0x00000018ff127819 */ /* 0x000fe200000116e4 */
[----:B------:R-:W1:Y:S01]  /*42c0*/  LDSM.16.MT88.4 R24, [R212+0x9c00] ;  /* 0x009c0000d418783b */ /* 0x000e620000004200 */
[----:B------:R4:W5:Y:S01]  /*42d0*/  MUFU.EX2 R228, R23 ;  /* 0x0000001700e47308 */ /* 0x0009620000000800 */
[----:B------:R-:W-:Y:S01]  /*42e0*/  SHF.R.U32.HI R17, RZ, 0x8, R17 ;  /* 0x00000008ff117819 */ /* 0x000fe20000011611 */
[----:B---3--:R-:W-:Y:S01]  /*42f0*/  FADD.FTZ R185, R45, R185 ;  /* 0x000000b92db97221 */ /* 0x008fe20000010000 */
[----:B------:R-:W-:Y:S02]  /*4300*/  SHF.R.U32.HI R20, RZ, 0x18, R20 ;  /* 0x00000018ff147819 */ /* 0x000fe40000011614 */
[----:B------:R-:W-:Y:S01]  /*4310*/  LOP3.LUT R21, R21, 0xff, RZ, 0xc0, !PT ;  /* 0x000000ff15157812 */ /* 0x000fe200078ec0ff */
[----:B------:R-:W-:Y:S01]  /*4320*/  HMMA.16816.F32.BF16 R84, R8, R32, R84 ;  /* 0x000000200854723c */ /* 0x000fe20000041854 */
[----:B------:R-:W-:-:S04]  /*4330*/  LOP3.LUT R19, R19, 0xff, RZ, 0xc0, !PT ;  /* 0x000000ff13137812 */ /* 0x000fc800078ec0ff */
[----:B------:R-:W-:Y:S02]  /*4340*/  PRMT R18, R19, 0x5410, R18 ;  /* 0x0000541013127816 */ /* 0x000fe40000000012 */
[--C-:B------:R-:W-:Y:S01]  /*4350*/  HSET2.LE.AND R32, R16, R194.reuse, PT ;  /* 0x000000c210207233 */ /* 0x100fe20003803000 */
[----:B------:R-:W-:Y:S01]  /*4360*/  PRMT R16, R22, 0x5410, R17 ;  /* 0x0000541016107816 */ /* 0x000fe20000000011 */
[C---:B------:R-:W-:Y:S01]  /*4370*/  HMMA.16816.F32.BF16 R152, R48.reuse, R46, R152 ;  /* 0x0000002e3098723c */ /* 0x040fe20000041898 */
[----:B------:R-:W-:Y:S01]  /*4380*/  PRMT R17, R21, 0x5410, R20 ;  /* 0x0000541015117816 */ /* 0x000fe20000000014 */
[--C-:B------:R-:W-:Y:S01]  /*4390*/  HSET2.LE.AND R18, R18, R194.reuse, PT ;  /* 0x000000c212127233 */ /* 0x100fe20003803000 */
[----:B----4-:R-:W-:Y:S01]  /*43a0*/  F2FP.BF16.PACK_AB R23, R41, R40 ;  /* 0x000000282917723e */ /* 0x010fe200000010ff */
[--C-:B------:R-:W-:Y:S01]  /*43b0*/  HSET2.LE.AND R16, R16, R194.reuse, PT ;  /* 0x000000c210107233 */ /* 0x100fe20003803000 */
[----:B------:R-:W-:Y:S01]  /*43c0*/  F2FP.BF16.PACK_AB R33, R44, R43 ;  /* 0x0000002b2c21723e */ /* 0x000fe200000010ff */
[----:B------:R-:W-:Y:S01]  /*43d0*/  HSET2.LE.AND R17, R17, R194, PT ;  /* 0x000000c211117233 */ /* 0x000fe20003803000 */
[----:B------:R-:W-:Y:S01]  /*43e0*/  LOP3.LUT R32, R32, R23, RZ, 0xc0, !PT ;  /* 0x0000001720207212 */ /* 0x000fe200078ec0ff */
[----:B------:R-:W-:Y:S01]  /*43f0*/  HMMA.16816.F32.BF16 R92, R48, R34, R92 ;  /* 0x00000022305c723c */ /* 0x000fe2000004185c */
[----:B------:R-:W-:Y:S01]  /*4400*/  LOP3.LUT R33, R18, R33, RZ, 0xc0, !PT ;  /* 0x0000002112217212 */ /* 0x000fe200078ec0ff */
[----:B------:R-:W-:Y:S06]  /*4410*/  LDSM.16.MT88.4 R20, [R213+0xac00] ;  /* 0x00ac0000d514783b */ /* 0x000fec0000004200 */
[C---:B------:R-:W-:Y:S07]  /*4420*/  HMMA.16816.F32.BF16 R148, R8.reuse, R46, R148 ;  /* 0x0000002e0894723c */ /* 0x040fee0000041894 */
[----:B------:R-:W-:Y:S01]  /*4430*/  FFMA.FTZ R46, R4, c[0x0][0x23c], -R203 ;  /* 0x00008f00042e7a23 */ /* 0x000fe200000108cb */
[----:B------:R-:W-:Y:S01]  /*4440*/  HMMA.16816.F32.BF16 R96, R8, R34, R96 ;  /* 0x000000220860723c */ /* 0x000fe20000041860 */
[----:B------:R-:W-:Y:S01]  /*4450*/  LOP3.LUT R4, R227, UR5, R210, 0x96, !PT ;  /* 0x00000005e3047c12 */ /* 0x000fe2000f8e96d2 */
[----:B------:R-:W-:-:S03]  /*4460*/  FFMA.FTZ R47, R6, c[0x0][0x23c], -R205 ;  /* 0x00008f00062f7a23 */ /* 0x000fc600000108cd */
[----:B------:R-:W3:Y:S01]  /*4470*/  MUFU.EX2 R46, R46 ;  /* 0x0000002e002e7308 */ /* 0x000ee20000000800 */
[----:B------:R-:W-:Y:S01]  /*4480*/  IMAD.WIDE.U32 R4, R4, -0x2daee0ad, RZ ;  /* 0xd2511f5304047825 */ /* 0x000fe200078e00ff */
[C---:B------:R-:W-:Y:S01]  /*4490*/  F2FP.BF16.PACK_AB R34, R229.reuse, R42 ;  /* 0x0000002ae522723e */ /* 0x040fe200000010ff */
[C---:B--2---:R-:W-:Y:S01]  /*44a0*/  HMMA.16816.F32.BF16 R104, R48.reuse, R28, R104 ;  /* 0x0000001c3068723c */ /* 0x044fe20000041868 */
[----:B-----5:R-:W-:Y:S01]  /*44b0*/  F2FP.BF16.PACK_AB R35, R228, R45 ;  /* 0x0000002de423723e */ /* 0x020fe200000010ff */
[----:B------:R-:W-:Y:S01]  /*44c0*/  FADD.FTZ R229, R229, R183 ;  /* 0x000000b7e5e57221 */ /* 0x000fe20000010000 */
[----:B------:R-:W-:Y:S01]  /*44d0*/  LOP3.LUT R34, R16, R34, RZ, 0xc0, !PT ;  /* 0x0000002210227212 */ /* 0x000fe200078ec0ff */
[----:B------:R-:W-:Y:S01]  /*44e0*/  FADD.FTZ R228, R228, R185 ;  /* 0x000000b9e4e47221 */ /* 0x000fe20000010000 */
[----:B------:R-:W-:Y:S01]  /*44f0*/  LOP3.LUT R35, R17, R35, RZ, 0xc0, !PT ;  /* 0x0000002311237212 */ /* 0x000fe200078ec0ff */
[----:B------:R-:W2:Y:S01]  /*4500*/  MUFU.EX2 R47, R47 ;  /* 0x0000002f002f7308 */ /* 0x000ea20000000800 */
[----:B------:R-:W-:Y:S01]  /*4510*/  LDSM.16.MT88.4 R16, [R212+0xac00] ;  /* 0x00ac0000d410783b */ /* 0x000fe20000004200 */
[----:B------:R-:W-:Y:S01]  /*4520*/  HMMA.16816.F32.BF16 R124, R48, R12, R124 ;  /* 0x0000000c307c723c */ /* 0x000fe2000004187c */
[----:B------:R-:W-:-:S02]  /*4530*/  LOP3.LUT R208, R5, UR14, R208, 0x96, !PT ;  /* 0x0000000e05d07c12 */ /* 0x000fc4000f8e96d0 */
[C---:B------:R-:W-:Y:S02]  /*4540*/  LOP3.LUT R6, R4.reuse, 0xffff, RZ, 0xc0, !PT ;  /* 0x0000ffff04067812 */ /* 0x040fe400078ec0ff */
[----:B------:R-:W-:Y:S01]  /*4550*/  LOP3.LUT R5, R4, 0xff, RZ, 0xc0, !PT ;  /* 0x000000ff04057812 */ /* 0x000fe200078ec0ff */
[----:B---3--:R-:W-:Y:S01]  /*4560*/  FADD.FTZ R187, R46, R187 ;  /* 0x000000bb2ebb7221 */ /* 0x008fe20000010000 */
[----:B------:R-:W-:Y:S01]  /*4570*/  SHF.R.U32.HI R7, RZ, 0x8, R6 ;  /* 0x00000008ff077819 */ /* 0x000fe20000011606 */
[----:B------:R-:W-:Y:S03]  /*4580*/  HMMA.16816.F32.BF16 R144, R48, R30, R144 ;  /* 0x0000001e3090723c */ /* 0x000fe60000041890 */
[----:B------:R-:W-:Y:S01]  /*4590*/  PRMT R5, R5, 0x5410, R7 ;  /* 0x0000541005057816 */ /* 0x000fe20000000007 */
[----:B--2---:R-:W-:-:S04]  /*45a0*/  FADD.FTZ R191, R47, R191 ;  /* 0x000000bf2fbf7221 */ /* 0x004fc80000010000 */
[----:B------:R-:W-:Y:S07]  /*45b0*/  HMMA.16816.F32.BF16 R128, R48, R14, R128 ;  /* 0x0000000e3080723c */ /* 0x000fee0000041880 */
[--C-:B------:R-:W-:Y:S01]  /*45c0*/  SHF.R.U32.HI R48, RZ, 0x10, R4.reuse ;  /* 0x00000010ff307819 */ /* 0x100fe20000011604 */
[----:B------:R-:W-:Y:S01]  /*45d0*/  HMMA.16816.F32.BF16 R100, R8, R28, R100 ;  /* 0x0000001c0864723c */ /* 0x000fe20000041864 */
[----:B------:R-:W-:Y:S02]  /*45e0*/  LOP3.LUT R49, R208, 0xffff, RZ, 0xc0, !PT ;  /* 0x0000ffffd0317812 */ /* 0x000fe400078ec0ff */
[----:B------:R-:W-:-:S02]  /*45f0*/  SHF.R.U32.HI R4, RZ, 0x18, R4 ;  /* 0x00000018ff047819 */ /* 0x000fc40000011604 */
[----:B------:R-:W-:Y:S02]  /*4600*/  LOP3.LUT R6, R48, 0xff, RZ, 0xc0, !PT ;  /* 0x000000ff30067812 */ /* 0x000fe400078ec0ff */
[----:B------:R-:W-:Y:S01]  /*4610*/  LOP3.LUT R48, R208, 0xff, RZ, 0xc0, !PT ;  /* 0x000000ffd0307812 */ /* 0x000fe200078ec0ff */
[C---:B------:R-:W-:Y:S01]  /*4620*/  HMMA.16816.F32.BF16 R108, R8.reuse, R30, R108 ;  /* 0x0000001e086c723c */ /* 0x040fe2000004186c */
[----:B------:R-:W2:Y:S01]  /*4630*/  LDSM.16.MT88.4 R28, [R213+0x9c00] ;  /* 0x009c0000d51c783b */ /* 0x000ea20000004200 */
[----:B------:R-:W-:Y:S02]  /*4640*/  SHF.R.U32.HI R49, RZ, 0x8, R49 ;  /* 0x00000008ff317819 */ /* 0x000fe40000011631 */
[----:B------:R-:W-:Y:S02]  /*4650*/  SHF.R.U32.HI R50, RZ, 0x10, R208 ;  /* 0x00000010ff327819 */ /* 0x000fe400000116d0 */
[----:B------:R-:W-:Y:S01]  /*4660*/  PRMT R4, R6, 0x5410, R4 ;  /* 0x0000541006047816 */ /* 0x000fe20000000004 */
[----:B------:R-:W-:Y:S01]  /*4670*/  HSET2.LE.AND R6, R5, R194, PT ;  /* 0x000000c205067233 */ /* 0x000fe20003803000 */
[----:B------:R-:W-:Y:S01]  /*4680*/  HMMA.16816.F32.BF16 R136, R8, R12, R136 ;  /* 0x0000000c0888723c */ /* 0x000fe20000041888 */
[----:B------:R-:W-:-:S02]  /*4690*/  PRMT R48, R48, 0x5410, R49 ;  /* 0x0000541030307816 */ /* 0x000fc40000000031 */
[----:B------:R-:W-:Y:S01]  /*46a0*/  SHF.R.U32.HI R208, RZ, 0x18, R208 ;  /* 0x00000018ffd07819 */ /* 0x000fe200000116d0 */
[--C-:B------:R-:W-:Y:S01]  /*46b0*/  HSET2.LE.AND R7, R4, R194.reuse, PT ;  /* 0x000000c204077233 */ /* 0x100fe20003803000 */
[----:B------:R-:W-:Y:S01]  /*46c0*/  LOP3.LUT R50, R50, 0xff, RZ, 0xc0, !PT ;  /* 0x000000ff32327812 */ /* 0x000fe200078ec0ff */
[--C-:B------:R-:W-:Y:S01]  /*46d0*/  HSET2.LE.AND R4, R48, R194.reuse, PT ;  /* 0x000000c230047233 */ /* 0x100fe20003803000 */
[C---:B------:R-:W-:Y:S01]  /*46e0*/  F2FP.BF16.PACK_AB R48, R231.reuse, R46 ;  /* 0x0000002ee730723e */ /* 0x040fe200000010ff */
[----:B------:R-:W-:Y:S01]  /*46f0*/  HMMA.16816.F32.BF16 R132, R8, R14, R132 ;  /* 0x0000000e0884723c */ /* 0x000fe20000041884 */
[----:B------:R-:W3:Y:S01]  /*4700*/  LDSM.16.MT88.4 R12, [R213+0xbc00] ;  /* 0x00bc0000d50c783b */ /* 0x000ee20000004200 */
[----:B------:R-:W-:Y:S01]  /*4710*/  PRMT R50, R50, 0x5410, R208 ;  /* 0x0000541032327816 */ /* 0x000fe200000000d0 */
[----:B------:R-:W-:Y:S01]  /*4720*/  FADD.FTZ R231, R231, R187 ;  /* 0x000000bbe7e77221 */ /* 0x000fe20000010000 */
[----:B------:R-:W-:Y:S01]  /*4730*/  LOP3.LUT R6, R6, R48, RZ, 0xc0, !PT ;  /* 0x0000003006067212 */ /* 0x000fe200078ec0ff */
[----:B------:R-:W4:Y:S01]  /*4740*/  LDSM.16.MT88.4 R8, [R212+0xbc00] ;  /* 0x00bc0000d408783b */ /* 0x000f220000004200 */
[----:B------:R-:W-:Y:S01]  /*4750*/  F2FP.BF16.PACK_AB R49, R37, R36 ;  /* 0x000000242531723e */ /* 0x000fe200000010ff */
[----:B------:R-:W-:Y:S01]  /*4760*/  HSET2.LE.AND R5, R50, R194, PT ;  /* 0x000000c232057233 */ /* 0x000fe20003803000 */
[C---:B------:R-:W-:Y:S01]  /*4770*/  F2FP.BF16.PACK_AB R50, R230.reuse, R47 ;  /* 0x0000002fe632723e */ /* 0x040fe200000010ff */
[----:B-1----:R-:W-:Y:S01]  /*4780*/  HMMA.16816.F32.BF16 R72, R32, R24, R72 ;  /* 0x000000182048723c */ /* 0x002fe20000041848 */
[----:B------:R-:W-:Y:S01]  /*4790*/  F2FP.BF16.PACK_AB R48, R39, R38 ;  /* 0x000000262730723e */ /* 0x000fe200000010ff */
[----:B------:R-:W-:Y:S01]  /*47a0*/  FADD.FTZ R230, R230, R191 ;  /* 0x000000bfe6e67221 */ /* 0x000fe20000010000 */
[----:B------:R-:W-:-:S02]  /*47b0*/  LOP3.LUT R7, R7, R50, RZ, 0xc0, !PT ;  /* 0x0000003207077212 */ /* 0x000fc400078ec0ff */
[----:B------:R-:W-:Y:S02]  /*47c0*/  LOP3.LUT R4, R4, R49, RZ, 0xc0, !PT ;  /* 0x0000003104047212 */ /* 0x000fe400078ec0ff */
[----:B------:R-:W-:Y:S01]  /*47d0*/  LOP3.LUT R5, R5, R48, RZ, 0xc0, !PT ;  /* 0x0000003005057212 */ /* 0x000fe200078ec0ff */
[C---:B------:R-:W-:Y:S08]  /*47e0*/  HMMA.16816.F32.BF16 R76, R32.reuse, R26, R76 ;  /* 0x0000001a204c723c */ /* 0x040ff0000004184c */
[C---:B--2---:R-:W-:Y:S08]  /*47f0*/  HMMA.16816.F32.BF16 R156, R32.reuse, R28, R156 ;  /* 0x0000001c209c723c */ /* 0x044ff0000004189c */
[C---:B------:R-:W-:Y:S08]  /*4800*/  HMMA.16816.F32.BF16 R152, R32.reuse, R30, R152 ;  /* 0x0000001e2098723c */ /* 0x040ff00000041898 */
[C---:B------:R-:W-:Y:S08]  /*4810*/  HMMA.16816.F32.BF16 R88, R32.reuse, R20, R88 ;  /* 0x000000142058723c */ /* 0x040ff00000041858 */
[C---:B------:R-:W-:Y:S08]  /*4820*/  HMMA.16816.F32.BF16 R92, R32.reuse, R22, R92 ;  /* 0x00000016205c723c */ /* 0x040ff0000004185c */
[C---:B------:R-:W-:Y:S08]  /*4830*/  HMMA.16816.F32.BF16 R104, R32.reuse, R16, R104 ;  /* 0x000000102068723c */ /* 0x040ff00000041868 */
[C---:B------:R-:W-:Y:S08]  /*4840*/  HMMA.16816.F32.BF16 R144, R32.reuse, R18, R144 ;  /* 0x000000122090723c */ /* 0x040ff00000041890 */
[C---:B---3--:R-:W-:Y:S08]  /*4850*/  HMMA.16816.F32.BF16 R140, R32.reuse, R12, R140 ;  /* 0x0000000c208c723c */ /* 0x048ff0000004188c */
[C---:B------:R-:W-:Y:S08]  /*4860*/  HMMA.16816.F32.BF16 R116, R32.reuse, R14, R116 ;  /* 0x0000000e2074723c */ /* 0x040ff00000041874 */
[C---:B----4-:R-:W-:Y:S08]  /*4870*/  HMMA.16816.F32.BF16 R124, R32.reuse, R8, R124 ;  /* 0x00000008207c723c */ /* 0x050ff0000004187c */
        /* <DEDUP_REMOVED lines=14> */
[----:B------:R-:W-:Y:S01]  /*4960*/  IMAD.WIDE.U32 R238, R173, -0x326172a9, RZ ;  /* 0xcd9e8d57adee7825 */ /* 0x000fe200078e00ff */
[----:B------:R-:W-:-:S02]  /*4970*/  IADD3 R227, R3, -0x2, RZ ;  /* 0xfffffffe03e37810 */ /* 0x000fc40007ffe0ff */
[----:B------:R-:W-:Y:S01]  /*4980*/  MOV R3, R167 ;  /* 0x000000a700037202 */ /* 0x000fe20000000f00 */
[----:B------:R-:W-:Y:S01]  /*4990*/  IMAD.WIDE.U32 R234, R172, -0x326172a9, RZ ;  /* 0xcd9e8d57acea7825 */ /* 0x000fe200078e00ff */
[----:B------:R-:W-:Y:S02]  /*49a0*/  LOP3.LUT R236, R239, R170, RZ, 0x3c, !PT ;  /* 0x000000aaefec7212 */ /* 0x000fe400078e3cff */
[----:B------:R-:W-:Y:S01]  /*49b0*/  MOV R164, R168 ;  /* 0x000000a800a47202 */ /* 0x000fe20000000f00 */
[----:B------:R-:W-:Y:S01]  /*49c0*/  IMAD.WIDE.U32 R240, R169, -0x2daee0ad, RZ ;  /* 0xd2511f53a9f07825 */ /* 0x000fe200078e00ff */
[----:B------:R-:W-:Y:S02]  /*49d0*/  LOP3.LUT R232, R235, R170, RZ, 0x3c, !PT ;  /* 0x000000aaebe87212 */ /* 0x000fe400078e3cff */
[----:B------:R-:W-:Y:S01]  /*49e0*/  MOV R0, R165 ;  /* 0x000000a500007202 */ /* 0x000fe20000000f00 */
[----:B------:R-:W-:Y:S01]  /*49f0*/  IMAD.WIDE.U32 R236, R236, -0x2daee0ad, RZ ;  /* 0xd2511f53ecec7825 */ /* 0x000fe200078e00ff */
[----:B------:R-:W-:-:S02]  /*4a00*/  MOV R2, R166 ;  /* 0x000000a600027202 */ /* 0x000fc40000000f00 */
[----:B------:R-:W-:Y:S01]  /*4a10*/  PRMT R226, R171, 0x7054, R171 ;  /* 0x00007054abe27816 */ /* 0x000fe200000000ab */
[----:B------:R-:W-:Y:S01]  /*4a20*/  IMAD.WIDE.U32 R232, R232, -0x2daee0ad, RZ ;  /* 0xd2511f53e8e87825 */ /* 0x000fe200078e00ff */
[----:B------:R-:W-:Y:S05]  /*4a30*/  BRA `(.L_x_412) ;  /* 0x0000017000007947 */ /* 0x000fea0003800000 */
.L_x_414:
[----:B------:R-:W-:Y:S04]  /*4a40*/  IADD3 R166, R227, -0x1, RZ ;  /* 0xffffffffe3a67810 */ /* 0x000fe80007ffe0ff */
[----:B------:R-:W-:Y:S01]  /*4a50*/  SHF.R.S32.HI R165, RZ, 0x1f, R166 ;  /* 0x0000001fffa57819 */ /* 0x000fe200000114a6 */
[C---:B------:R-:W-:Y:S04]  /*4a60*/  IMAD.WIDE.U32 R168, R166.reuse, c[0x0][0x198], RZ ;  /* 0x00006600a6a87a25 */ /* 0x040fe800078e00ff */
[----:B------:R-:W-:Y:S04]  /*4a70*/  IMAD R165, R165, c[0x0][0x198], RZ ;  /* 0x00006600a5a57a24 */ /* 0x000fe800078e02ff */
        /* <DEDUP_REMOVED lines=19> */
.L_x_412:
[----:B------:R-:W-:Y:S01]  /*4bb0*/  SHF.R.S32.HI R4, RZ, 0x1f, R227 ;  /* 0x0000001fff047819 */ /* 0x000fe200000114e3 */
[----:B------:R-:W-:Y:S04]  /*4bc0*/  DEPBAR.LE SB0, 0x0 ;  /* 0x000080000000791a */ /* 0x000fe80000000000 */
[----:B------:R-:W-:Y:S01]  /*4bd0*/  BAR.SYNC.DEFER_BLOCKING 0x0 ;  /* 0x0000000000007b1d */ /* 0x000fe20000010000 */
[----:B------:R-:W-:Y:S02]  /*4be0*/  IMAD R4, R4, c[0x0][0x1a0], RZ ;  /* 0x0000680004047a24 */ /* 0x000fe400078e02ff */
[C---:B------:R-:W-:Y:S04]  /*4bf0*/  IMAD.WIDE.U32 R6, R227.reuse, c[0x0][0x1a0], RZ ;  /* 0x00006800e3067a25 */ /* 0x040fe800078e00ff */
[----:B------:R-:W-:Y:S01]  /*4c00*/  IMAD R4, R227, c[0x0][0x1a4], R4 ;  /* 0x00006900e3047a24 */ /* 0x000fe200078e0204 */
[C---:B------:R-:W-:Y:S03]  /*4c10*/  LEA R5, P0, R6.reuse, R220, 0x6 ;  /* 0x000000dc06057211 */ /* 0x040fe600078030ff */
[----:B------:R-:W-:Y:S01]  /*4c20*/  IMAD.IADD R4, R7, 0x1, R4 ;  /* 0x0000000107047824 */ /* 0x000fe200078e0204 */
[C---:B------:R-:W-:Y:S04]  /*4c30*/  LEA R8, P1, R5.reuse, c[0x0][0x170], 0x1 ;  /* 0x00005c0005087a11 */ /* 0x040fe800078208ff */
        /* <DEDUP_REMOVED lines=15> */
[----:B------:R-:W2:Y:S07]  /*4d30*/  LDSM.16.M88.4 R16, [R216] ;  /* 0x00000000d810783b */ /* 0x000eae0000000200 */
[----:B------:R-:W1:Y:S07]  /*4d40*/  LDSM.16.M88.4 R60, [R217+0x1000] ;  /* 0x00100000d93c783b */ /* 0x000e6e0000000200 */
[----:B------:R-:W3:Y:S07]  /*4d50*/  LDSM.16.M88.4 R32, [R216+0x400] ;  /* 0x00040000d820783b */ /* 0x000eee0000000200 */
[----:B------:R-:W0:Y:S07]  /*4d60*/  LDGDEPBAR ;  /* 0x00000000000079af */ /* 0x000e2e0000000000 */
[----:B------:R-:W4:Y:S07]  /*4d70*/  LDSM.16.M88.4 R48, [R216+0x800] ;  /* 0x00080000d830783b */ /* 0x000f2e0000000200 */
[----:B------:R-:W5:Y:S01]  /*4d80*/  LDSM.16.M88.4 R168, [R216+0xc00] ;  /* 0x000c0000d8a8783b */ /* 0x000f620000000200 */
[-C--:B--2---:R-:W-:Y:S06]  /*4d90*/  HMMA.16816.F32.BF16 R4, R64, R16.reuse, RZ ;  /* 0x000000104004723c */ /* 0x084fec00000418ff */
[----:B------:R-:W-:Y:S02]  /*4da0*/  LDSM.16.M88.4 R172, [R215] ;  /* 0x00000000d7ac783b */ /* 0x000fe40000000200 */
[C---:B-1----:R-:W-:Y:S05]  /*4db0*/  HMMA.16816.F32.BF16 R8, R60.reuse, R16, RZ ;  /* 0x000000103c08723c */ /* 0x042fea00000418ff */
[----:B------:R-:W1:Y:S03]  /*4dc0*/  LDSM.16.M88.4 R176, [R214] ;  /* 0x00000000d6b0783b */ /* 0x000e660000000200 */
[-C--:B------:R-:W-:Y:S04]  /*4dd0*/  HMMA.16816.F32.BF16 R12, R60, R18.reuse, RZ ;  /* 0x000000123c0c723c */ /* 0x080fe800000418ff */
[----:B------:R-:W2:Y:S04]  /*4de0*/  LDSM.16.M88.4 R180, [R215+0x1000] ;  /* 0x00100000d7b4783b */ /* 0x000ea80000000200 */
[C---:B------:R-:W-:Y:S03]  /*4df0*/  HMMA.16816.F32.BF16 R16, R64.reuse, R18, RZ ;  /* 0x000000124010723c */ /* 0x040fe600000418ff */
[----:B------:R-:W1:Y:S05]  /*4e00*/  LDSM.16.M88.4 R184, [R214+0x400] ;  /* 0x00040000d6b8783b */ /* 0x000e6a0000000200 */
[-C--:B---3--:R-:W-:Y:S02]  /*4e10*/  HMMA.16816.F32.BF16 R20, R64, R32.reuse, RZ ;  /* 0x000000204014723c */ /* 0x088fe400000418ff */
[----:B------:R-:W3:Y:S06]  /*4e20*/  LDSM.16.M88.4 R188, [R214+0x800] ;  /* 0x00080000d6bc783b */ /* 0x000eec0000000200 */
[C---:B------:R-:W-:Y:S01]  /*4e30*/  HMMA.16816.F32.BF16 R24, R60.reuse, R32, RZ ;  /* 0x000000203c18723c */ /* 0x040fe200000418ff */
[----:B------:R-:W1:Y:S07]  /*4e40*/  LDSM.16.M88.4 R192, [R214+0xc00] ;  /* 0x000c0000d6c0783b */ /* 0x000e6e0000000200 */
[-C--:B------:R-:W-:Y:S01]  /*4e50*/  HMMA.16816.F32.BF16 R28, R60, R34.reuse, RZ ;  /* 0x000000223c1c723c */ /* 0x080fe200000418ff */
[----:B------:R-:W-:Y:S07]  /*4e60*/  LDSM.16.M88.4 R196, [R216+0x1000] ;  /* 0x00100000d8c4783b */ /* 0x000fee0000000200 */
[C---:B------:R-:W-:Y:S01]  /*4e70*/  HMMA.16816.F32.BF16 R32, R64.reuse, R34, RZ ;  /* 0x000000224020723c */ /* 0x040fe200000418ff */
[----:B------:R-:W-:Y:S07]  /*4e80*/  LDSM.16.M88.4 R200, [R217+0x3000] ;  /* 0x00300000d9c8783b */ /* 0x000fee0000000200 */
[-C--:B----4-:R-:W-:Y:S01]  /*4e90*/  HMMA.16816.F32.BF16 R36, R64, R48.reuse, RZ ;  /* 0x000000304024723c */ /* 0x090fe200000418ff */
[----:B------:R-:W-:Y:S07]  /*4ea0*/  LDSM.16.M88.4 R204, [R214+0x1800] ;  /* 0x00180000d6cc783b */ /* 0x000fee0000000200 */
[C---:B------:R-:W-:Y:S01]  /*4eb0*/  HMMA.16816.F32.BF16 R40, R60.reuse, R48, RZ ;  /* 0x000000303c28723c */ /* 0x040fe200000418ff */
[----:B------:R-:W-:Y:S07]  /*4ec0*/  LDSM.16.M88.4 R208, [R214+0x1c00] ;  /* 0x001c0000d6d0783b */ /* 0x000fee0000000200 */
[-C--:B------:R-:W-:Y:S08]  /*4ed0*/  HMMA.16816.F32.BF16 R44, R60, R50.reuse, RZ ;  /* 0x000000323c2c723c */ /* 0x080ff000000418ff */
[C---:B------:R-:W-:Y:S08]  /*4ee0*/  HMMA.16816.F32.BF16 R48, R64.reuse, R50, RZ ;  /* 0x000000324030723c */ /* 0x040ff000000418ff */
[-C--:B-----5:R-:W-:Y:S08]  /*4ef0*/  HMMA.16816.F32.BF16 R52, R64, R168.reuse, RZ ;  /* 0x000000a84034723c */ /* 0x0a0ff000000418ff */
[C---:B------:R-:W-:Y:S08]  /*4f00*/  HMMA.16816.F32.BF16 R56, R60.reuse, R168, RZ ;  /* 0x000000a83c38723c */ /* 0x040ff000000418ff */
[-C--:B------:R-:W-:Y:S08]  /*4f10*/  HMMA.16816.F32.BF16 R60, R60, R170.reuse, RZ ;  /* 0x000000aa3c3c723c */ /* 0x080ff000000418ff */
[----:B------:R-:W-:Y:S01]  /*4f20*/  HMMA.16816.F32.BF16 R64, R64, R170, RZ ;  /* 0x000000aa4040723c */ /* 0x000fe200000418ff */
[----:B------:R-:W4:Y:S07]  /*4f30*/  LDSM.16.M88.4 R168, [R217+0x2000] ;  /* 0x00200000d9a8783b */ /* 0x000f2e0000000200 */
        /* <DEDUP_REMOVED lines=20> */
[----:B------:R-:W3:Y:S07]  /*5080*/  LDSM.16.M88.4 R172, [R215+0x2000] ;  /* 0x00200000d7ac783b */ /* 0x000eee0000000200 */
[-C--:B----4-:R-:W-:Y:S01]  /*5090*/  HMMA.16816.F32.BF16 R4, R168, R196.reuse, R4 ;  /* 0x000000c4a804723c */ /* 0x090fe20000041804 */
[----:B------:R-:W4:Y:S07]  /*50a0*/  LDSM.16.M88.4 R192, [R215+0x3000] ;  /* 0x00300000d7c0783b */ /* 0x000f2e0000000200 */
[C---:B------:R-:W-:Y:S08]  /*50b0*/  HMMA.16816.F32.BF16 R8, R200.reuse, R196, R8 ;  /* 0x000000c4c808723c */ /* 0x040ff00000041808 */
[-C--:B------:R-:W-:Y:S08]  /*50c0*/  HMMA.16816.F32.BF16 R12, R200, R198.reuse, R12 ;  /* 0x000000c6c80c723c */ /* 0x080ff0000004180c */
[C---:B------:R-:W-:Y:S01]  /*50d0*/  HMMA.16816.F32.BF16 R16, R168.reuse, R198, R16 ;  /* 0x000000c6a810723c */ /* 0x040fe20000041810 */
[----:B------:R-:W5:Y:S07]  /*50e0*/  LDSM.16.M88.4 R196, [R214+0x1400] ;  /* 0x00140000d6c4783b */ /* 0x000f6e0000000200 */
        /* <DEDUP_REMOVED lines=16> */
[-C--:B---3--:R-:W-:Y:S01]  /*51f0*/  HMMA.16816.F32.BF16 R4, R172, R188.reuse, R4 ;  /* 0x000000bcac04723c */ /* 0x088fe20000041804 */
        /* <DEDUP_REMOVED lines=21> */
[-C--:B-1----:R-:W-:Y:S01]  /*5350*/  HMMA.16816.F32.BF16 R4, R168, R176.reuse, R4 ;  /* 0x000000b0a804723c */ /* 0x082fe20000041804 */
[----:B------:R-:W1:Y:S07]  /*5360*/  LDSM.16.M88.4 R208, [R214+0x2800] ;  /* 0x00280000d6d0783b */ /* 0x000e6e0000000200 */
[C---:B------:R-:W-:Y:S08]  /*5370*/  HMMA.16816.F32.BF16 R8, R180.reuse, R176, R8 ;  /* 0x000000b0b408723c */ /* 0x040ff00000041808 */
[-C--:B------:R-:W-:Y:S08]  /*5380*/  HMMA.16816.F32.BF16 R12, R180, R178.reuse, R12 ;  /* 0x000000b2b40c723c */ /* 0x080ff0000004180c */
[C---:B------:R-:W-:Y:S01]  /*5390*/  HMMA.16816.F32.BF16 R16, R168.reuse, R178, R16 ;  /* 0x000000b2a810723c */ /* 0x040fe20000041810 */
[----:B------:R-:W1:Y:S01]  /*53a0*/  LDSM.16.M88.4 R176, [R214+0x2c00] ;  /* 0x002c0000d6b0783b */ /* 0x000e620000000200 */
[----:B------:R-:W-:Y:S06]  /*53b0*/  DEPBAR.LE SB0, 0x0 ;  /* 0x000080000000791a */ /* 0x000fec0000000000 */
[-C--:B--2---:R-:W-:Y:S01]  /*53c0*/  HMMA.16816.F32.BF16 R20, R168, R184.reuse, R20 ;  /* 0x000000b8a814723c */ /* 0x084fe20000041814 */
[----:B------:R-:W-:Y:S07]  /*53d0*/  BAR.SYNC.DEFER_BLOCKING 0x0 ;  /* 0x0000000000007b1d */ /* 0x000fee0000010000 */
[C---:B------:R-:W-:Y:S08]  /*53e0*/  HMMA.16816.F32.BF16 R24, R180.reuse, R184, R24 ;  /* 0x000000b8b418723c */ /* 0x040ff00000041818 */
[-C--:B------:R-:W-:Y:S08]  /*53f0*/  HMMA.16816.F32.BF16 R28, R180, R186.reuse, R28 ;  /* 0x000000bab41c723c */ /* 0x080ff0000004181c */
[C---:B------:R-:W-:Y:S08]  /*5400*/  HMMA.16816.F32.BF16 R32, R168.reuse, R186, R32 ;  /* 0x000000baa820723c */ /* 0x040ff00000041820 */
[-C--:B---3--:R-:W-:Y:S08]  /*5410*/  HMMA.16816.F32.BF16 R36, R168, R188.reuse, R36 ;  /* 0x000000bca824723c */ /* 0x088ff00000041824 */
        /* <DEDUP_REMOVED lines=24> */
.L_x_413:
[----:B------:R-:W-:Y:S01]  /*55a0*/  FMNMX.FTZ R166, R8, R2, !PT ;  /* 0x0000000208a67209 */ /* 0x000fe20007810000 */
[----:B------:R-:W-:Y:S01]  /*55b0*/  IMAD.SHL.U32 R246, R227, 0x2, RZ ;  /* 0x00000002e3f67824 */ /* 0x000fe200078e00ff */
[----:B-1----:R-:W-:Y:S01]  /*55c0*/  FMNMX.FTZ R168, R4, R164, !PT ;  /* 0x000000a404a87209 */ /* 0x002fe20007810000 */
        /* <DEDUP_REMOVED lines=53> */
[----:B--2---:R-:W-:Y:S02]  /*5920*/  FMNMX.FTZ R171, R168, R171, !PT ;  /* 0x000000aba8ab7209 */ /* 0x004fe40007810000 */
[----:B------:R-:W-:Y:S01]  /*5930*/  FMNMX.FTZ R167, R54, R167, !PT ;  /* 0x000000a736a77209 */ /* 0x000fe20007810000 */
[----:B------:R-:W1:Y:S01]  /*5940*/  SHFL.BFLY PT, R166, R165, 0x1, 0x1f ;  /* 0x0c201f00a5a67f89 */ /* 0x000e6200000e0000 */
[----:B------:R-:W-:Y:S02]  /*5950*/  FMNMX.FTZ R169, R31, R169, !PT ;  /* 0x000000a91fa97209 */ /* 0x000fe40007810000 */
[----:B------:R-:W-:Y:S02]  /*5960*/  FMNMX.FTZ R167, R55, R167, !PT ;  /* 0x000000a737a77209 */ /* 0x000fe40007810000 */
[----:B------:R-:W-:Y:S02]  /*5970*/  FMNMX.FTZ R169, R42, R169, !PT ;  /* 0x000000a92aa97209 */ /* 0x000fe40007810000 */
[----:B------:R-:W-:Y:S01]  /*5980*/  FMNMX.FTZ R167, R66, R167, !PT ;  /* 0x000000a742a77209 */ /* 0x000fe20007810000 */
[----:B------:R-:W2:Y:S01]  /*5990*/  SHFL.BFLY PT, R168, R171, 0x1, 0x1f ;  /* 0x0c201f00aba87f89 */ /* 0x000ea200000e0000 */
[--C-:B------:R-:W-:Y:S02]  /*59a0*/  LOP3.LUT R244, R237, UR12, R240.reuse, 0x96, !PT ;  /* 0x0000000cedf47c12 */ /* 0x100fe4000f8e96f0 */
[----:B------:R-:W-:Y:S02]  /*59b0*/  FMNMX.FTZ R167, R67, R167, !PT ;  /* 0x000000a743a77209 */ /* 0x000fe40007810000 */
[----:B------:R-:W-:Y:S01]  /*59c0*/  LOP3.LUT R242, R233, UR12, R240, 0x96, !PT ;  /* 0x0000000ce9f27c12 */ /* 0x000fe2000f8e96f0 */
[----:B------:R-:W-:Y:S01]  /*59d0*/  IMAD.WIDE.U32 R244, R244, -0x326172a9, RZ ;  /* 0xcd9e8d57f4f47825 */ /* 0x000fe200078e00ff */
[----:B------:R-:W-:Y:S01]  /*59e0*/  IADD3 R227, R227, -0x1, RZ ;  /* 0xffffffffe3e37810 */ /* 0x000fe20007ffe0ff */
[----:B------:R-:W3:Y:S02]  /*59f0*/  SHFL.BFLY PT, R170, R167, 0x2, 0x1f ;  /* 0x0c401f00a7aa7f89 */ /* 0x000ee400000e0000 */
[----:B------:R-:W-:Y:S01]  /*5a00*/  IMAD.WIDE.U32 R242, R242, -0x326172a9, RZ ;  /* 0xcd9e8d57f2f27825 */ /* 0x000fe200078e00ff */
[----:B-1----:R-:W-:Y:S02]  /*5a10*/  FMNMX.FTZ R166, R165, R166, !PT ;  /* 0x000000a6a5a67209 */ /* 0x002fe40007810000 */
[----:B------:R-:W-:Y:S03]  /*5a20*/  FMNMX.FTZ R165, R43, R169, !PT ;  /* 0x000000a92ba57209 */ /* 0x000fe60007810000 */
[----:B------:R-:W-:Y:S01]  /*5a30*/  FMUL.FTZ R198, R166, c[0x0][0x23c] ;  /* 0x00008f00a6c67a20 */ /* 0x000fe20000410000 */
[----:B------:R-:W-:Y:S01]  /*5a40*/  FMNMX.FTZ R165, R46, R165, !PT ;  /* 0x000000a52ea57209 */ /* 0x000fe20007810000 */
[----:B------:R-:W-:Y:S01]  /*5a50*/  FADD.FTZ R2, -R166, R2 ;  /* 0x00000002a6027221 */ /* 0x000fe20000010100 */
[----:B--2---:R-:W-:Y:S02]  /*5a60*/  FMNMX.FTZ R168, R171, R168, !PT ;  /* 0x000000a8aba87209 */ /* 0x004fe40007810000 */
[----:B------:R-:W-:Y:S01]  /*5a70*/  FMNMX.FTZ R165, R47, R165, !PT ;  /* 0x000000a52fa57209 */ /* 0x000fe20007810000 */
[----:B------:R-:W-:Y:S01]  /*5a80*/  FMUL.FTZ R2, R2, c[0x0][0x23c] ;  /* 0x00008f0002027a20 */ /* 0x000fe20000410000 */
[C---:B------:R-:W-:Y:S01]  /*5a90*/  FSETP.NEU.FTZ.AND P1, PT, R168.reuse, -INF , PT ;  /* 0xff800000a800780b */ /* 0x040fe20003f3d000 */
[----:B------:R-:W-:Y:S01]  /*5aa0*/  FMUL.FTZ R200, R168, c[0x0][0x23c] ;  /* 0x00008f00a8c87a20 */ /* 0x000fe20000410000 */
[----:B------:R-:W-:Y:S01]  /*5ab0*/  FMNMX.FTZ R165, R58, R165, !PT ;  /* 0x000000a53aa57209 */ /* 0x000fe20007810000 */
[----:B------:R-:W-:Y:S01]  /*5ac0*/  FADD.FTZ R164, -R168, R164 ;  /* 0x000000a4a8a47221 */ /* 0x000fe20000010100 */
[----:B---3--:R-:W-:Y:S01]  /*5ad0*/  FMNMX.FTZ R170, R167, R170, !PT ;  /* 0x000000aaa7aa7209 */ /* 0x008fe20007810000 */
[----:B------:R-:W1:Y:S01]  /*5ae0*/  MUFU.EX2 R2, R2 ;  /* 0x0000000200027308 */ /* 0x000e620000000800 */
[----:B------:R-:W-:Y:S01]  /*5af0*/  FMNMX.FTZ R165, R59, R165, !PT ;  /* 0x000000a53ba57209 */ /* 0x000fe20007810000 */
[----:B------:R-:W-:Y:S01]  /*5b00*/  FMUL.FTZ R164, R164, c[0x0][0x23c] ;  /* 0x00008f00a4a47a20 */ /* 0x000fe20000410000 */
[----:B------:R-:W-:Y:S01]  /*5b10*/  FSEL R200, R200, RZ, P1 ;  /* 0x000000ffc8c87208 */ /* 0x000fe20000800000 */
[----:B------:R-:W2:Y:S01]  /*5b20*/  SHFL.BFLY PT, R167, R170, 0x1, 0x1f ;  /* 0x0c201f00aaa77f89 */ /* 0x000ea200000e0000 */
[----:B------:R-:W-:Y:S03]  /*5b30*/  FMNMX.FTZ R165, R62, R165, !PT ;  /* 0x000000a53ea57209 */ /* 0x000fe60007810000 */
[--C-:B------:R-:W-:Y:S01]  /*5b40*/  FFMA.FTZ R169, R16, c[0x0][0x23c], -R200.reuse ;  /* 0x00008f0010a97a23 */ /* 0x100fe200000108c8 */
[----:B------:R-:W-:Y:S01]  /*5b50*/  FMNMX.FTZ R165, R63, R165, !PT ;  /* 0x000000a53fa57209 */ /* 0x000fe20007810000 */
[--C-:B------:R-:W-:Y:S01]  /*5b60*/  FFMA.FTZ R185, R4, c[0x0][0x23c], -R200.reuse ;  /* 0x00008f0004b97a23 */ /* 0x100fe200000108c8 */
[----:B------:R-:W3:Y:S01]  /*5b70*/  MUFU.EX2 R164, R164 ;  /* 0x000000a400a47308 */ /* 0x000ee20000000800 */
[--C-:B------:R-:W-:Y:S02]  /*5b80*/  FFMA.FTZ R186, R5, c[0x0][0x23c], -R200.reuse ;  /* 0x00008f0005ba7a23 */ /* 0x100fe400000108c8 */
[----:B------:R-:W4:Y:S01]  /*5b90*/  SHFL.BFLY PT, R16, R165, 0x2, 0x1f ;  /* 0x0c401f00a5107f89 */ /* 0x000f2200000e0000 */
[--C-:B------:R-:W-:Y:S02]  /*5ba0*/  FFMA.FTZ R201, R20, c[0x0][0x23c], -R200.reuse ;  /* 0x00008f0014c97a23 */ /* 0x100fe400000108c8 */
[--C-:B------:R-:W-:Y:S02]  /*5bb0*/  FFMA.FTZ R251, R52, c[0x0][0x23c], -R200.reuse ;  /* 0x00008f0034fb7a23 */ /* 0x100fe400000108c8 */
[--C-:B------:R-:W-:Y:S02]  /*5bc0*/  FFMA.FTZ R64, R64, c[0x0][0x23c], -R200.reuse ;  /* 0x00008f0040407a23 */ /* 0x100fe400000108c8 */
[----:B------:R-:W-:Y:S01]  /*5bd0*/  MUFU.EX2 R169, R169 ;  /* 0x000000a900a97308 */ /* 0x000fe20000000800 */
[--C-:B------:R-:W-:Y:S02]  /*5be0*/  FFMA.FTZ R65, R65, c[0x0][0x23c], -R200.reuse ;  /* 0x00008f0041417a23 */ /* 0x100fe400000108c8 */
[C---:B-1----:R-:W-:Y:S02]  /*5bf0*/  FMUL.FTZ R72, R2.reuse, R72 ;  /* 0x0000004802487220 */ /* 0x042fe40000410000 */
[----:B------:R-:W-:Y:S01]  /*5c00*/  FMUL.FTZ R73, R2, R73 ;  /* 0x0000004902497220 */ /* 0x000fe20000410000 */
[----:B--2---:R-:W-:Y:S01]  /*5c10*/  FMNMX.FTZ R167, R170, R167, !PT ;  /* 0x000000a7aaa77209 */ /* 0x004fe20007810000 */
[----:B------:R-:W-:Y:S01]  /*5c20*/  FFMA.FTZ R170, R17, c[0x0][0x23c], -R200 ;  /* 0x00008f0011aa7a23 */ /* 0x000fe200000108c8 */
[----:B------:R-:W-:Y:S02]  /*5c30*/  LOP3.LUT R17, R241, UR23, R246, 0x96, !PT ;  /* 0x00000017f1117c12 */ /* 0x000fe4000f8e96f6 */
[----:B------:R-:W-:Y:S01]  /*5c40*/  MUFU.EX2 R185, R185 ;  /* 0x000000b900b97308 */ /* 0x000fe20000000800 */
[C---:B------:R-:W-:Y:S01]  /*5c50*/  FSETP.NEU.FTZ.AND P1, PT, R167.reuse, -INF , PT ;  /* 0xff800000a700780b */ /* 0x040fe20003f3d000 */
[----:B------:R-:W-:Y:S01]  /*5c60*/  FMUL.FTZ R199, R167, c[0x0][0x23c] ;  /* 0x00008f00a7c77a20 */ /* 0x000fe20000410000 */
[----:B------:R-:W-:Y:S01]  /*5c70*/  IADD3 R246, R246, 0x1, RZ ;  /* 0x00000001f6f67810 */ /* 0x000fe20007ffe0ff */
[----:B------:R-:W-:Y:S01]  /*5c80*/  IMAD.WIDE.U32 R202, R17, -0x326172a9, RZ ;  /* 0xcd9e8d5711ca7825 */ /* 0x000fe200078e00ff */
[----:B----4-:R-:W-:Y:S03]  /*5c90*/  FMNMX.FTZ R4, R165, R16, !PT ;  /* 0x00000010a5047209 */ /* 0x010fe60007810000 */
[----:B------:R-:W-:Y:S01]  /*5ca0*/  FADD.FTZ R3, -R167, R3 ;  /* 0x00000003a7037221 */ /* 0x000fe20000010100 */
[----:B------:R-:W-:Y:S01]  /*5cb0*/  LOP3.LUT R16, R203, UR13, R238, 0x96, !PT ;  /* 0x0000000dcb107c12 */ /* 0x000fe2000f8e96ee */
[----:B------:R-:W1:Y:S01]  /*5cc0*/  MUFU.EX2 R170, R170 ;  /* 0x000000aa00aa7308 */ /* 0x000e620000000800 */
[----:B------:R-:W-:Y:S01]  /*5cd0*/  LOP3.LUT R248, R245, UR11, R202, 0x96, !PT ;  /* 0x0000000bf5f87c12 */ /* 0x000fe2000f8e96ca */
[----:B------:R-:W2:Y:S01]  /*5ce0*/  SHFL.BFLY PT, R165, R4, 0x1, 0x1f ;  /* 0x0c201f0004a57f89 */ /* 0x000ea200000e0000 */
[----:B------:R-:W-:Y:S01]  /*5cf0*/  LOP3.LUT R5, R203, UR13, R234, 0x96, !PT ;  /* 0x0000000dcb057c12 */ /* 0x000fe2000f8e96ea */
[----:B------:R-:W-:Y:S01]  /*5d00*/  IMAD.WIDE.U32 R16, R16, -0x2daee0ad, RZ ;  /* 0xd2511f5310107825 */ /* 0x000fe200078e00ff */
[----:B------:R-:W-:Y:S02]  /*5d10*/  LOP3.LUT R202, R243, UR11, R202, 0x96, !PT ;  /* 0x0000000bf3ca7c12 */ /* 0x000fe4000f8e96ca */
[----:B------:R-:W-:Y:S01]  /*5d20*/  FSEL R199, R199, RZ, P1 ;  /* 0x000000ffc7c77208 */ /* 0x000fe20000800000 */
[----:B------:R-:W-:Y:S01]  /*5d30*/  IMAD.WIDE.U32 R248, R248, -0x2daee0ad, RZ ;  /* 0xd2511f53f8f87825 */ /* 0x000fe200078e00ff */
[----:B------:R-:W-:Y:S01]  /*5d40*/  FSETP.NEU.FTZ.AND P1, PT, R166, -INF , PT ;  /* 0xff800000a600780b */ /* 0x000fe20003f3d000 */
[----:B------:R-:W-:Y:S02]  /*5d50*/  MUFU.EX2 R186, R186 ;  /* 0x000000ba00ba7308 */ /* 0x000fe40000000800 */
[----:B------:R-:W-:Y:S01]  /*5d60*/  IMAD.WIDE.U32 R202, R202, -0x2daee0ad, RZ ;  /* 0xd2511f53caca7825 */ /* 0x000fe200078e00ff */
[----:B------:R-:W-:Y:S02]  /*5d70*/  LOP3.LUT R210, R249, UR8, R16, 0x96, !PT ;  /* 0x00000008f9d27c12 */ /* 0x000fe4000f8e9610 */
[----:B------:R-:W-:Y:S01]  /*5d80*/  FSEL R198, R198, RZ, P1 ;  /* 0x000000ffc6c67208 */ /* 0x000fe20000800000 */
[----:B------:R-:W-:Y:S04]  /*5d90*/  IMAD.WIDE.U32 R204, R5, -0x2daee0ad, RZ ;  /* 0xd2511f5305cc7825 */ /* 0x000fe800078e00ff */
[--C-:B------:R-:W-:Y:S01]  /*5da0*/  FFMA.FTZ R187, R6, c[0x0][0x23c], -R199.reuse ;  /* 0x00008f0006bb7a23 */ /* 0x100fe200000108c7 */
[----:B------:R-:W-:Y:S01]  /*5db0*/  LOP3.LUT R6, R17, UR10, R236, 0x96, !PT ;  /* 0x0000000a11067c12 */ /* 0x000fe2000f8e96ec */
[----:B------:R-:W-:Y:S01]  /*5dc0*/  IMAD.WIDE.U32 R210, R210, -0x326172a9, RZ ;  /* 0xcd9e8d57d2d27825 */ /* 0x000fe200078e00ff */
[----:B------:R-:W-:Y:S01]  /*5dd0*/  LOP3.LUT R5, R205, UR10, R232, 0x96, !PT ;  /* 0x0000000acd057c12 */ /* 0x000fe2000f8e96e8 */
[----:B------:R-:W-:Y:S01]  /*5de0*/  MUFU.EX2 R201, R201 ;  /* 0x000000c900c97308 */ /* 0x000fe20000000800 */
[----:B------:R-:W-:Y:S01]  /*5df0*/  LOP3.LUT R204, R203, UR8, R204, 0x96, !PT ;  /* 0x00000008cbcc7c12 */ /* 0x000fe2000f8e96cc */
[--C-:B------:R-:W-:Y:S01]  /*5e00*/  FFMA.FTZ R188, R7, c[0x0][0x23c], -R199.reuse ;  /* 0x00008f0007bc7a23 */ /* 0x100fe200000108c7 */
[----:B--2---:R-:W-:Y:S01]  /*5e10*/  FMNMX.FTZ R165, R4, R165, !PT ;  /* 0x000000a504a57209 */ /* 0x004fe20007810000 */
[----:B------:R-:W-:Y:S03]  /*5e20*/  IMAD.WIDE.U32 R6, R6, -0x326172a9, RZ ;  /* 0xcd9e8d5706067825 */ /* 0x000fe600078e00ff */
[----:B------:R-:W-:Y:S01]  /*5e30*/  FSETP.NEU.FTZ.AND P1, PT, R165, -INF , PT ;  /* 0xff800000a500780b */ /* 0x000fe20003f3d000 */
[----:B------:R-:W-:Y:S01]  /*5e40*/  IMAD.WIDE.U32 R204, R204, -0x326172a9, RZ ;  /* 0xcd9e8d57cccc7825 */ /* 0x000fe200078e00ff */
[----:B------:R-:W-:Y:S01]  /*5e50*/  LOP3.LUT R208, R211, UR7, R6, 0x96, !PT ;  /* 0x00000007d3d07c12 */ /* 0x000fe2000f8e9606 */
[----:B------:R-:W-:Y:S02]  /*5e60*/  MUFU.EX2 R187, R187 ;  /* 0x000000bb00bb7308 */ /* 0x000fe40000000800 */
[----:B------:R-:W-:Y:S01]  /*5e70*/  IMAD.WIDE.U32 R206, R5, -0x326172a9, RZ ;  /* 0xcd9e8d5705ce7825 */ /* 0x000fe200078e00ff */
[----:B------:R-:W-:Y:S03]  /*5e80*/  LOP3.LUT R5, R7, UR9, R244, 0x96, !PT ;  /* 0x0000000907057c12 */ /* 0x000fe6000f8e96f4 */
[----:B------:R-:W-:Y:S01]  /*5e90*/  FMUL.FTZ R197, R165, c[0x0][0x23c] ;  /* 0x00008f00a5c57a20 */ /* 0x000fe20000410000 */
[----:B------:R-:W-:Y:S01]  /*5ea0*/  LOP3.LUT R4, R207, UR9, R242, 0x96, !PT ;  /* 0x00000009cf047c12 */ /* 0x000fe2000f8e96f2 */
[----:B------:R-:W-:Y:S01]  /*5eb0*/  IMAD.WIDE.U32 R6, R5, -0x2daee0ad, RZ ;  /* 0xd2511f5305067825 */ /* 0x000fe200078e00ff */
[----:B------:R-:W-:Y:S01]  /*5ec0*/  LOP3.LUT R206, R205, UR7, R206, 0x96, !PT ;  /* 0x00000007cdce7c12 */ /* 0x000fe2000f8e96ce */
[----:B------:R-:W-:Y:S01]  /*5ed0*/  MUFU.EX2 R188, R188 ;  /* 0x000000bc00bc7308 */ /* 0x000fe20000000800 */
[----:B------:R-:W-:Y:S01]  /*5ee0*/  FSEL R197, R197, RZ, P1 ;  /* 0x000000ffc5c57208 */ /* 0x000fe20000800000 */
[----:B------:R-:W-:Y:S01]  /*5ef0*/  IMAD.WIDE.U32 R208, R208, -0x2daee0ad, RZ ;  /* 0xd2511f53d0d07825 */ /* 0x000fe200078e00ff */
[----:B------:R-:W-:Y:S03]  /*5f00*/  LOP3.LUT R248, R7, UR6, R248, 0x96, !PT ;  /* 0x0000000607f87c12 */ /* 0x000fe6000f8e96f8 */
[--C-:B------:R-:W-:Y:S02]  /*5f10*/  FFMA.FTZ R189, R12, c[0x0][0x23c], -R198.reuse ;  /* 0x00008f000cbd7a23 */ /* 0x100fe400000108c6 */
[----:B------:R-:W-:Y:S02]  /*5f20*/  FFMA.FTZ R190, R13, c[0x0][0x23c], -R198 ;  /* 0x00008f000dbe7a23 */ /* 0x000fe400000108c6 */
[----:B------:R-:W-:Y:S01]  /*5f30*/  IMAD.WIDE.U32 R12, R4, -0x2daee0ad, RZ ;  /* 0xd2511f53040c7825 */ /* 0x000fe200078e00ff */
[----:B------:R-:W-:Y:S01]  /*5f40*/  LOP3.LUT R4, R209, UR4, R6, 0x96, !PT ;  /* 0x00000004d1047c12 */ /* 0x000fe2000f8e9606 */
[----:B------:R-:W-:Y:S02]  /*5f50*/  MUFU.EX2 R189, R189 ;  /* 0x000000bd00bd7308 */ /* 0x000fe40000000800 */
[----:B------:R-:W-:Y:S01]  /*5f60*/  IMAD.WIDE.U32 R206, R206, -0x2daee0ad, RZ ;  /* 0xd2511f53cece7825 */ /* 0x000fe200078e00ff */
[----:B------:R-:W-:Y:S03]  /*5f70*/  LOP3.LUT R202, R13, UR6, R202, 0x96, !PT ;  /* 0x000000060dca7c12 */ /* 0x000fe6000f8e96ca */
[--C-:B------:R-:W-:Y:S02]  /*5f80*/  FFMA.FTZ R171, R18, c[0x0][0x23c], -R199.reuse ;  /* 0x00008f0012ab7a23 */ /* 0x100fe400000108c7 */
[----:B------:R-:W-:Y:S02]  /*5f90*/  FFMA.FTZ R184, R19, c[0x0][0x23c], -R199 ;  /* 0x00008f0013b87a23 */ /* 0x000fe400000108c7 */
[--C-:B------:R-:W-:Y:S01]  /*5fa0*/  FFMA.FTZ R191, R14, c[0x0][0x23c], -R197.reuse ;  /* 0x00008f000ebf7a23 */ /* 0x100fe200000108c5 */
[----:B------:R-:W-:Y:S01]  /*5fb0*/  LOP3.LUT R14, R207, UR4, R12, 0x96, !PT ;  /* 0x00000004cf0e7c12 */ /* 0x000fe2000f8e960c */
[--C-:B------:R-:W-:Y:S01]  /*5fc0*/  FFMA.FTZ R192, R15, c[0x0][0x23c], -R197.reuse ;  /* 0x00008f000fc07a23 */ /* 0x100fe200000108c5 */
[----:B------:R-:W-:Y:S01]  /*5fd0*/  MUFU.EX2 R171, R171 ;  /* 0x000000ab00ab7308 */ /* 0x000fe20000000800 */
[----:B------:R-:W-:Y:S04]  /*5fe0*/  IMAD.WIDE.U32 R4, R4, -0x326172a9, RZ ;  /* 0xcd9e8d5704047825 */ /* 0x000fe800078e00ff */
[----:B------:R-:W-:Y:S01]  /*5ff0*/  FMUL.FTZ R3, R3, c[0x0][0x23c] ;  /* 0x00008f0003037a20 */ /* 0x000fe20000410000 */
[--C-:B------:R-:W-:Y:S01]  /*6000*/  SHF.R.U32.HI R7, RZ, 0x10, R4.reuse ;  /* 0x00000010ff077819 */ /* 0x100fe20000011604 */
[----:B------:R-:W-:Y:S01]  /*6010*/  IMAD.WIDE.U32 R14, R14, -0x326172a9, RZ ;  /* 0xcd9e8d570e0e7825 */ /* 0x000fe200078e00ff */
[----:B------:R-:W-:Y:S02]  /*6020*/  LOP3.LUT R12, R4, 0xffff, RZ, 0xc0, !PT ;  /* 0x0000ffff040c7812 */ /* 0x000fe400078ec0ff */
[----:B------:R-:W-:Y:S01]  /*6030*/  MUFU.EX2 R184, R184 ;  /* 0x000000b800b87308 */ /* 0x000fe20000000800 */
[----:B------:R-:W-:Y:S01]  /*6040*/  IMAD.WIDE.U32 R248, R248, -0x326172a9, RZ ;  /* 0xcd9e8d57f8f87825 */ /* 0x000fe200078e00ff */
[----:B------:R-:W-:Y:S02]  /*6050*/  LOP3.LUT R174, R4, 0xff, RZ, 0xc0, !PT ;  /* 0x000000ff04ae7812 */ /* 0x000fe400078ec0ff */
[----:B------:R-:W-:Y:S01]  /*6060*/  SHF.R.U32.HI R175, RZ, 0x18, R4 ;  /* 0x00000018ffaf7819 */ /* 0x000fe20000011604 */
[----:B------:R-:W-:Y:S01]  /*6070*/  IMAD.WIDE.U32 R202, R202, -0x326172a9, RZ ;  /* 0xcd9e8d57caca7825 */ /* 0x000fe200078e00ff */
[----:B------:R-:W-:Y:S02]  /*6080*/  LOP3.LUT R4, R14, 0xffff, RZ, 0xc0, !PT ;  /* 0x0000ffff0e047812 */ /* 0x000fe400078ec0ff */
[----:B------:R-:W-:Y:S01]  /*6090*/  LOP3.LUT R5, R5, UR15, R248, 0x96, !PT ;  /* 0x0000000f05057c12 */ /* 0x000fe2000f8e96f8 */
[--C-:B------:R-:W-:Y:S01]  /*60a0*/  FFMA.FTZ R193, R8, c[0x0][0x23c], -R198.reuse ;  /* 0x00008f0008c17a23 */ /* 0x100fe200000108c6 */
[----:B------:R-:W-:Y:S01]  /*60b0*/  MUFU.EX2 R190, R190 ;  /* 0x000000be00be7308 */ /* 0x000fe20000000800 */
[----:B------:R-:W-:Y:S01]  /*60c0*/  FFMA.FTZ R194, R9, c[0x0][0x23c], -R198 ;  /* 0x00008f0009c27a23 */ /* 0x000fe200000108c6 */
[----:B------:R-:W-:Y:S01]  /*60d0*/  LOP3.LUT R8, R7, 0xff, RZ, 0xc0, !PT ;  /* 0x000000ff07087812 */ /* 0x000fe200078ec0ff */
[--C-:B------:R-:W-:Y:S01]  /*60e0*/  FFMA.FTZ R195, R10, c[0x0][0x23c], -R197.reuse ;  /* 0x00008f000ac37a23 */ /* 0x100fe200000108c5 */
[----:B------:R-:W-:Y:S01]  /*60f0*/  LOP3.LUT R182, R14, 0xff, RZ, 0xc0, !PT ;  /* 0x000000ff0eb67812 */ /* 0x000fe200078ec0ff */
[----:B------:R-:W-:Y:S01]  /*6100*/  FFMA.FTZ R196, R11, c[0x0][0x23c], -R197 ;  /* 0x00008f000bc47a23 */ /* 0x000fe200000108c5 */
[----:B------:R-:W-:Y:S01]  /*6110*/  LOP3.LUT R6, R15, UR15, R202, 0x96, !PT ;  /* 0x0000000f0f067c12 */ /* 0x000fe2000f8e96ca */
[----:B------:R-:W-:Y:S01]  /*6120*/  FADD.FTZ R0, -R165, R0 ;  /* 0x00000000a5007221 */ /* 0x000fe20000010100 */
[----:B------:R-:W-:Y:S01]  /*6130*/  SHF.R.U32.HI R4, RZ, 0x8, R4 ;  /* 0x00000008ff047819 */ /* 0x000fe20000011604 */
[----:B------:R-:W-:Y:S01]  /*6140*/  FMUL.FTZ R13, R2, R153 ;  /* 0x00000099020d7220 */ /* 0x000fe20000410000 */
[----:B------:R-:W-:Y:S01]  /*6150*/  MUFU.EX2 R191, R191 ;  /* 0x000000bf00bf7308 */ /* 0x000fe20000000800 */
[----:B------:R-:W-:Y:S01]  /*6160*/  FMUL.FTZ R0, R0, c[0x0][0x23c] ;  /* 0x00008f0000007a20 */ /* 0x000fe20000410000 */
[----:B------:R-:W-:Y:S01]  /*6170*/  SHF.R.U32.HI R183, RZ, 0x10, R14 ;  /* 0x00000010ffb77819 */ /* 0x000fe2000001160e */
[C---:B---3--:R-:W-:Y:S01]  /*6180*/  FMUL.FTZ R16, R164.reuse, R148 ;  /* 0x00000094a4107220 */ /* 0x048fe20000410000 */
[----:B------:R-:W-:Y:S01]  /*6190*/  SHF.R.U32.HI R12, RZ, 0x8, R12 ;  /* 0x00000008ff0c7819 */ /* 0x000fe2000001160c */
[----:B------:R-:W-:Y:S01]  /*61a0*/  FMUL.FTZ R17, R164, R149 ;  /* 0x00000095a4117220 */ /* 0x000fe20000410000 */
[----:B------:R-:W-:Y:S01]  /*61b0*/  PRMT R175, R8, 0x5410, R175 ;  /* 0x0000541008af7816 */ /* 0x000fe200000000af */
[C---:B------:R-:W-:Y:S01]  /*61c0*/  FMUL.FTZ R68, R164.reuse, R68 ;  /* 0x00000044a4447220 */ /* 0x040fe20000410000 */
[----:B------:R-:W-:Y:S01]  /*61d0*/  LOP3.LUT R8, R5, 0xffff, RZ, 0xc0, !PT ;  /* 0x0000ffff05087812 */ /* 0x000fe200078ec0ff */
[----:B------:R-:W-:Y:S01]  /*61e0*/  FMUL.FTZ R69, R164, R69 ;  /* 0x00000045a4457220 */ /* 0x000fe20000410000 */
[----:B------:R-:W-:Y:S01]  /*61f0*/  MUFU.EX2 R192, R192 ;  /* 0x000000c000c07308 */ /* 0x000fe20000000800 */
[--C-:B------:R-:W-:Y:S01]  /*6200*/  SHF.R.U32.HI R173, RZ, 0x10, R5.reuse ;  /* 0x00000010ffad7819 */ /* 0x100fe20000011605 */
[--C-:B------:R-:W-:Y:S01]  /*6210*/  HSET2.LE.AND R175, R175, R226.reuse, PT ;  /* 0x000000e2afaf7233 */ /* 0x100fe20003803000 */
[----:B------:R-:W-:Y:S01]  /*6220*/  PRMT R182, R182, 0x5410, R4 ;  /* 0x00005410b6b67816 */ /* 0x000fe20000000004 */
[----:B------:R-:W-:Y:S01]  /*6230*/  FMUL.FTZ R76, R2, R76 ;  /* 0x0000004c024c7220 */ /* 0x000fe20000410000 */
[----:B------:R-:W-:Y:S01]  /*6240*/  LOP3.LUT R4, R6, 0xffff, RZ, 0xc0, !PT ;  /* 0x0000ffff06047812 */ /* 0x000fe200078ec0ff */
[----:B------:R-:W-:Y:S01]  /*6250*/  FMUL.FTZ R77, R2, R77 ;  /* 0x0000004d024d7220 */ /* 0x000fe20000410000 */
[----:B------:R-:W-:Y:S01]  /*6260*/  SHF.R.U32.HI R7, RZ, 0x18, R14 ;  /* 0x00000018ff077819 */ /* 0x000fe2000001160e */
[--C-:B------:R-:W-:Y:S01]  /*6270*/  HSET2.LE.AND R182, R182, R226.reuse, PT ;  /* 0x000000e2b6b67233 */ /* 0x100fe20003803000 */
[----:B------:R-:W-:Y:S01]  /*6280*/  PRMT R174, R174, 0x5410, R12 ;  /* 0x00005410aeae7816 */ /* 0x000fe2000000000c */
[----:B------:R-:W2:Y:S01]  /*6290*/  MUFU.EX2 R3, R3 ;  /* 0x0000000300037308 */ /* 0x000ea20000000800 */
[----:B------:R-:W-:Y:S01]  /*62a0*/  LOP3.LUT R183, R183, 0xff, RZ, 0xc0, !PT ;  /* 0x000000ffb7b77812 */ /* 0x000fe200078ec0ff */
[----:B------:R-:W-:Y:S01]  /*62b0*/  FMUL.FTZ R12, R2, R152 ;  /* 0x00000098020c7220 */ /* 0x000fe20000410000 */
[----:B------:R-:W-:Y:S01]  /*62c0*/  SHF.R.U32.HI R8, RZ, 0x8, R8 ;  /* 0x00000008ff087819 */ /* 0x000fe20000011608 */
[--C-:B------:R-:W-:Y:S01]  /*62d0*/  HSET2.LE.AND R174, R174, R226.reuse, PT ;  /* 0x000000e2aeae7233 */ /* 0x100fe20003803000 */
[----:B------:R-:W-:Y:S01]  /*62e0*/  LOP3.LUT R172, R5, 0xff, RZ, 0xc0, !PT ;  /* 0x000000ff05ac7812 */ /* 0x000fe200078ec0ff */
[C---:B------:R-:W-:Y:S01]  /*62f0*/  FMUL.FTZ R80, R164.reuse, R80 ;  /* 0x00000050a4507220 */ /* 0x040fe20000410000 */
[----:B------:R-:W-:Y:S01]  /*6300*/  SHF.R.U32.HI R5, RZ, 0x18, R5 ;  /* 0x00000018ff057819 */ /* 0x000fe20000011605 */
[----:B------:R-:W-:Y:S01]  /*6310*/  FMUL.FTZ R81, R164, R81 ;  /* 0x00000051a4517220 */ /* 0x000fe20000410000 */
[----:B------:R-:W-:Y:S01]  /*6320*/  LOP3.LUT R173, R173, 0xff, RZ, 0xc0, !PT ;  /* 0x000000ffadad7812 */ /* 0x000fe200078ec0ff */
[----:B------:R-:W-:Y:S01]  /*6330*/  MUFU.EX2 R193, R193 ;  /* 0x000000c100c17308 */ /* 0x000fe20000000800 */
[----:B------:R-:W-:Y:S01]  /*6340*/  LOP3.LUT R180, R6, 0xff, RZ, 0xc0, !PT ;  /* 0x000000ff06b47812 */ /* 0x000fe200078ec0ff */
[C---:B------:R-:W-:Y:S01]  /*6350*/  FMUL.FTZ R84, R164.reuse, R84 ;  /* 0x00000054a4547220 */ /* 0x040fe20000410000 */
[----:B------:R-:W-:Y:S01]  /*6360*/  SHF.R.U32.HI R4, RZ, 0x8, R4 ;  /* 0x00000008ff047819 */ /* 0x000fe20000011604 */
[----:B------:R-:W-:Y:S01]  /*6370*/  FMUL.FTZ R85, R164, R85 ;  /* 0x00000055a4557220 */ /* 0x000fe20000410000 */
[----:B------:R-:W-:Y:S01]  /*6380*/  SHF.R.U32.HI R181, RZ, 0x10, R6 ;  /* 0x00000010ffb57819 */ /* 0x000fe20000011606 */
[C---:B------:R-:W-:Y:S01]  /*6390*/  FMUL.FTZ R88, R2.reuse, R88 ;  /* 0x0000005802587220 */ /* 0x040fe20000410000 */
[----:B------:R-:W-:Y:S01]  /*63a0*/  PRMT R183, R183, 0x5410, R7 ;  /* 0x00005410b7b77816 */ /* 0x000fe20000000007 */
[----:B------:R-:W-:Y:S01]  /*63b0*/  FMUL.FTZ R89, R2, R89 ;  /* 0x0000005902597220 */ /* 0x000fe20000410000 */
[----:B------:R-:W-:Y:S01]  /*63c0*/  PRMT R172, R172, 0x5410, R8 ;  /* 0x00005410acac7816 */ /* 0x000fe20000000008 */
[----:B------:R-:W3:Y:S01]  /*63d0*/  MUFU.EX2 R194, R194 ;  /* 0x000000c200c27308 */ /* 0x000ee20000000800 */
[----:B------:R-:W-:Y:S01]  /*63e0*/  PRMT R173, R173, 0x5410, R5 ;  /* 0x00005410adad7816 */ /* 0x000fe20000000005 */
[--C-:B------:R-:W-:Y:S01]  /*63f0*/  HSET2.LE.AND R183, R183, R226.reuse, PT ;  /* 0x000000e2b7b77233 */ /* 0x100fe20003803000 */
[----:B------:R-:W-:Y:S01]  /*6400*/  SHF.R.U32.HI R6, RZ, 0x18, R6 ;  /* 0x00000018ff067819 */ /* 0x000fe20000011606 */
[--C-:B------:R-:W-:Y:S01]  /*6410*/  HSET2.LE.AND R172, R172, R226.reuse, PT ;  /* 0x000000e2acac7233 */ /* 0x100fe20003803000 */
[----:B-1----:R-:W-:Y:S01]  /*6420*/  F2FP.BF16.PACK_AB R5, R170, R169 ;  /* 0x000000a9aa05723e */ /* 0x002fe200000010ff */
[--C-:B------:R-:W-:Y:S01]  /*6430*/  HSET2.LE.AND R173, R173, R226.reuse, PT ;  /* 0x000000e2adad7233 */ /* 0x100fe20003803000 */
[----:B------:R-:W-:Y:S01]  /*6440*/  PRMT R180, R180, 0x5410, R4 ;  /* 0x00005410b4b47816 */ /* 0x000fe20000000004 */
[----:B--2---:R-:W-:Y:S01]  /*6450*/  FMUL.FTZ R18, R3, R150 ;  /* 0x0000009603127220 */ /* 0x004fe20000410000 */
[----:B------:R-:W-:Y:S01]  /*6460*/  F2FP.BF16.PACK_AB R4, R184, R171 ;  /* 0x000000abb804723e */ /* 0x000fe200000010ff */
[----:B------:R-:W-:Y:S01]  /*6470*/  MUFU.EX2 R195, R195 ;  /* 0x000000c300c37308 */ /* 0x000fe20000000800 */
[----:B------:R-:W-:Y:S01]  /*6480*/  LOP3.LUT R181, R181, 0xff, RZ, 0xc0, !PT ;  /* 0x000000ffb5b57812 */ /* 0x000fe200078ec0ff */
[--C-:B------:R-:W-:Y:S01]  /*6490*/  HSET2.LE.AND R180, R180, R226.reuse, PT ;  /* 0x000000e2b4b47233 */ /* 0x100fe20003803000 */
[----:B------:R-:W-:Y:S01]  /*64a0*/  LOP3.LUT R174, R174, R5, RZ, 0xc0, !PT ;  /* 0x00000005aeae7212 */ /* 0x000fe200078ec0ff */
[----:B------:R-:W-:Y:S01]  /*64b0*/  FMUL.FTZ R19, R3, R151 ;  /* 0x0000009703137220 */ /* 0x000fe20000410000 */
[----:B------:R-:W-:Y:S01]  /*64c0*/  LOP3.LUT R175, R175, R4, RZ, 0xc0, !PT ;  /* 0x00000004afaf7212 */ /* 0x000fe200078ec0ff */
[----:B------:R-:W-:Y:S01]  /*64d0*/  LDSM.16.MT88.4 R148, [R213+0xa000] ;  /* 0x00a00000d594783b */ /* 0x000fe20000004200 */
[----:B------:R-:W-:Y:S01]  /*64e0*/  F2FP.BF16.PACK_AB R7, R186, R185 ;  /* 0x000000b9ba07723e */ /* 0x000fe200000010ff */
[C---:B------:R-:W-:Y:S01]  /*64f0*/  FMUL.FTZ R70, R3.reuse, R70 ;  /* 0x0000004603467220 */ /* 0x040fe20000410000 */
[----:B------:R-:W-:Y:S01]  /*6500*/  F2FP.BF16.PACK_AB R5, R190, R189 ;  /* 0x000000bdbe05723e */ /* 0x000fe200000010ff */
[----:B------:R-:W1:Y:S01]  /*6510*/  MUFU.EX2 R196, R196 ;  /* 0x000000c400c47308 */ /* 0x000e620000000800 */
[----:B------:R-:W-:Y:S01]  /*6520*/  F2FP.BF16.PACK_AB R4, R192, R191 ;  /* 0x000000bfc004723e */ /* 0x000fe200000010ff */
[----:B------:R-:W-:Y:S01]  /*6530*/  FMUL.FTZ R71, R3, R71 ;  /* 0x0000004703477220 */ /* 0x000fe20000410000 */
[----:B------:R-:W-:Y:S01]  /*6540*/  PRMT R181, R181, 0x5410, R6 ;  /* 0x00005410b5b57816 */ /* 0x000fe20000000006 */
[C---:B------:R-:W-:Y:S01]  /*6550*/  FMUL.FTZ R82, R3.reuse, R82 ;  /* 0x0000005203527220 */ /* 0x040fe20000410000 */
[----:B------:R-:W-:Y:S01]  /*6560*/  F2FP.BF16.PACK_AB R6, R188, R187 ;  /* 0x000000bbbc06723e */ /* 0x000fe200000010ff */
[C---:B------:R-:W-:Y:S01]  /*6570*/  FMUL.FTZ R83, R3.reuse, R83 ;  /* 0x0000005303537220 */ /* 0x040fe20000410000 */
[----:B------:R-:W-:Y:S01]  /*6580*/  LOP3.LUT R172, R172, R7, RZ, 0xc0, !PT ;  /* 0x00000007acac7212 */ /* 0x000fe200078ec0ff */
[----:B------:R-:W-:Y:S01]  /*6590*/  FMUL.FTZ R7, R3, R163 ;  /* 0x000000a303077220 */ /* 0x000fe20000410000 */
[----:B------:R-:W-:Y:S01]  /*65a0*/  LOP3.LUT R173, R173, R6, RZ, 0xc0, !PT ;  /* 0x00000006adad7212 */ /* 0x000fe200078ec0ff */
[----:B------:R-:W2:Y:S01]  /*65b0*/  MUFU.EX2 R0, R0 ;  /* 0x0000000000007308 */ /* 0x000ea20000000800 */
[----:B------:R-:W-:Y:S01]  /*65c0*/  FMUL.FTZ R6, R3, R162 ;  /* 0x000000a203067220 */ /* 0x000fe20000410000 */
[----:B------:R-:W-:Y:S01]  /*65d0*/  LOP3.LUT R182, R182, R5, RZ, 0xc0, !PT ;  /* 0x00000005b6b67212 */ /* 0x000fe200078ec0ff */
[C---:B------:R-:W-:Y:S01]  /*65e0*/  FMUL.FTZ R5, R164.reuse, R161 ;  /* 0x000000a1a4057220 */ /* 0x040fe20000410000 */
[----:B------:R-:W-:Y:S01]  /*65f0*/  LOP3.LUT R183, R183, R4, RZ, 0xc0, !PT ;  /* 0x00000004b7b77212 */ /* 0x000fe200078ec0ff */
[----:B------:R-:W-:Y:S01]  /*6600*/  FMUL.FTZ R4, R164, R160 ;  /* 0x000000a0a4047220 */ /* 0x000fe20000410000 */
[--C-:B------:R-:W-:Y:S01]  /*6610*/  HSET2.LE.AND R181, R181, R226.reuse, PT ;  /* 0x000000e2b5b57233 */ /* 0x100fe20003803000 */
[----:B------:R-:W4:Y:S01]  /*6620*/  LDSM.16.MT88.4 R160, [R212+0x9000] ;  /* 0x00900000d4a0783b */ /* 0x000f220000004200 */
[----:B---3--:R-:W-:Y:S01]  /*6630*/  F2FP.BF16.PACK_AB R9, R194, R193 ;  /* 0x000000c1c209723e */ /* 0x008fe200000010ff */
[----:B------:R-:W-:Y:S01]  /*6640*/  FMUL.FTZ R20, R2, R140 ;  /* 0x0000008c02147220 */ /* 0x000fe20000410000 */
[----:B------:R-:W-:Y:S01]  /*6650*/  LOP3.LUT R210, R249, UR5, R210, 0x96, !PT ;  /* 0x00000005f9d27c12 */ /* 0x000fe2000f8e96d2 */
[--C-:B------:R-:W-:Y:S01]  /*6660*/  FFMA.FTZ R250, R46, c[0x0][0x23c], -R197.reuse ;  /* 0x00008f002efa7a23 */ /* 0x100fe200000108c5 */
[-C--:B------:R-:W-:Y:S01]  /*6670*/  HMMA.16816.F32.BF16 R4, R172, R176.reuse, R4 ;  /* 0x000000b0ac04723c */ /* 0x080fe20000041804 */
[----:B------:R-:W-:Y:S01]  /*6680*/  LOP3.LUT R180, R180, R9, RZ, 0xc0, !PT ;  /* 0x00000009b4b47212 */ /* 0x000fe200078ec0ff */
[----:B------:R-:W-:Y:S01]  /*6690*/  FMUL.FTZ R9, R2, R157 ;  /* 0x0000009d02097220 */ /* 0x000fe20000410000 */
[----:B-1----:R-:W-:Y:S01]  /*66a0*/  F2FP.BF16.PACK_AB R8, R196, R195 ;  /* 0x000000c3c408723e */ /* 0x002fe200000010ff */
[C---:B------:R-:W-:Y:S01]  /*66b0*/  FMUL.FTZ R86, R3.reuse, R86 ;  /* 0x0000005603567220 */ /* 0x040fe20000410000 */
[----:B------:R-:W-:Y:S01]  /*66c0*/  MUFU.EX2 R250, R250 ;  /* 0x000000fa00fa7308 */ /* 0x000fe20000000800 */
[----:B------:R-:W-:Y:S01]  /*66d0*/  FMUL.FTZ R87, R3, R87 ;  /* 0x0000005703577220 */ /* 0x000fe20000410000 */
[----:B------:R-:W-:Y:S01]  /*66e0*/  LOP3.LUT R181, R181, R8, RZ, 0xc0, !PT ;  /* 0x00000008b5b57212 */ /* 0x000fe200078ec0ff */
[----:B------:R-:W-:Y:S04]  /*66f0*/  FMUL.FTZ R8, R2, R156 ;  /* 0x0000009c02087220 */ /* 0x000fe80000410000 */
[C---:B--2---:R-:W-:Y:S02]  /*6700*/  FMUL.FTZ R10, R0.reuse, R158 ;  /* 0x0000009e000a7220 */ /* 0x044fe40000410000 */
[C---:B------:R-:W-:Y:S01]  /*6710*/  FMUL.FTZ R11, R0.reuse, R159 ;  /* 0x0000009f000b7220 */ /* 0x040fe20000410000 */
[----:B------:R-:W-:Y:S01]  /*6720*/  MUFU.EX2 R64, R64 ;  /* 0x0000004000407308 */ /* 0x000fe20000000800 */
[C---:B------:R-:W-:Y:S02]  /*6730*/  FMUL.FTZ R14, R0.reuse, R154 ;  /* 0x0000009a000e7220 */ /* 0x040fe40000410000 */
[----:B------:R-:W-:Y:S02]  /*6740*/  FMUL.FTZ R15, R0, R155 ;  /* 0x0000009b000f7220 */ /* 0x000fe40000410000 */
[----:B------:R-:W1:Y:S01]  /*6750*/  LDSM.16.MT88.4 R152, [R212+0xa000] ;  /* 0x00a00000d498783b */ /* 0x000e620000004200 */
[C---:B------:R-:W-:Y:S01]  /*6760*/  HMMA.16816.F32.BF16 R8, R180.reuse, R176, R8 ;  /* 0x000000b0b408723c */ /* 0x040fe20000041808 */
[--C-:B------:R-:W-:Y:S02]  /*6770*/  FFMA.FTZ R249, R47, c[0x0][0x23c], -R197.reuse ;  /* 0x00008f002ff97a23 */ /* 0x100fe400000108c5 */
[----:B------:R-:W-:Y:S01]  /*6780*/  FFMA.FTZ R57, R57, c[0x0][0x23c], -R198 ;  /* 0x00008f0039397a23 */ /* 0x000fe200000108c6 */
[----:B------:R-:W-:Y:S01]  /*6790*/  MUFU.EX2 R65, R65 ;  /* 0x0000004100417308 */ /* 0x000fe20000000800 */
[--C-:B------:R-:W-:Y:S02]  /*67a0*/  FFMA.FTZ R58, R58, c[0x0][0x23c], -R197.reuse ;  /* 0x00008f003a3a7a23 */ /* 0x100fe400000108c5 */
[--C-:B------:R-:W-:Y:S01]  /*67b0*/  FFMA.FTZ R59, R59, c[0x0][0x23c], -R197.reuse ;  /* 0x00008f003b3b7a23 */ /* 0x100fe200000108c5 */
[-C--:B------:R-:W-:Y:S01]  /*67c0*/  HMMA.16816.F32.BF16 R12, R180, R178.reuse, R12 ;  /* 0x000000b2b40c723c */ /* 0x080fe2000004180c */
[--C-:B------:R-:W-:Y:S03]  /*67d0*/  FFMA.FTZ R62, R62, c[0x0][0x23c], -R197.reuse ;  /* 0x00008f003e3e7a23 */ /* 0x100fe600000108c5 */
[C---:B------:R-:W-:Y:S02]  /*67e0*/  FMUL.FTZ R90, R0.reuse, R90 ;  /* 0x0000005a005a7220 */ /* 0x040fe40000410000 */
[----:B------:R-:W-:Y:S01]  /*67f0*/  MUFU.EX2 R158, R57 ;  /* 0x00000039009e7308 */ /* 0x000fe20000000800 */
[----:B------:R-:W-:Y:S01]  /*6800*/  FMUL.FTZ R91, R0, R91 ;  /* 0x0000005b005b7220 */ /* 0x000fe20000410000 */
[C---:B------:R-:W-:Y:S01]  /*6810*/  HMMA.16816.F32.BF16 R16, R172.reuse, R178, R16 ;  /* 0x000000b2ac10723c */ /* 0x040fe20000041810 */
[C---:B------:R-:W-:Y:S03]  /*6820*/  FMUL.FTZ R92, R2.reuse, R92 ;  /* 0x0000005c025c7220 */ /* 0x040fe60000410000 */
[----:B------:R-:W-:Y:S02]  /*6830*/  FMUL.FTZ R93, R2, R93 ;  /* 0x0000005d025d7220 */ /* 0x000fe40000410000 */
[C---:B------:R-:W-:Y:S02]  /*6840*/  FMUL.FTZ R94, R0.reuse, R94 ;  /* 0x0000005e005e7220 */ /* 0x040fe40000410000 */
[-C--:B----4-:R-:W-:Y:S01]  /*6850*/  HMMA.16816.F32.BF16 R68, R172, R160.reuse, R68 ;  /* 0x000000a0ac44723c */ /* 0x090fe20000041844 */
[C---:B------:R-:W-:Y:S01]  /*6860*/  FMUL.FTZ R74, R0.reuse, R74 ;  /* 0x0000004a004a7220 */ /* 0x040fe20000410000 */
[----:B------:R-:W-:Y:S02]  /*6870*/  MUFU.EX2 R157, R58 ;  /* 0x0000003a009d7308 */ /* 0x000fe40000000800 */
[C---:B------:R-:W-:Y:S02]  /*6880*/  FMUL.FTZ R75, R0.reuse, R75 ;  /* 0x0000004b004b7220 */ /* 0x040fe40000410000 */
[----:B------:R-:W-:Y:S02]  /*6890*/  FMUL.FTZ R95, R0, R95 ;  /* 0x0000005f005f7220 */ /* 0x000fe40000410000 */
[----:B------:R-:W-:Y:S03]  /*68a0*/  FMUL.FTZ R96, R164, R96 ;  /* 0x00000060a4607220 */ /* 0x000fe60000410000 */
[C---:B------:R-:W-:Y:S01]  /*68b0*/  HMMA.16816.F32.BF16 R72, R180.reuse, R160, R72 ;  /* 0x000000a0b448723c */ /* 0x040fe20000041848 */
[C---:B------:R-:W-:Y:S01]  /*68c0*/  FMUL.FTZ R78, R0.reuse, R78 ;  /* 0x0000004e004e7220 */ /* 0x040fe20000410000 */
[----:B------:R-:W-:Y:S01]  /*68d0*/  MUFU.EX2 R161, R59 ;  /* 0x0000003b00a17308 */ /* 0x000fe20000000800 */
[----:B------:R-:W-:Y:S02]  /*68e0*/  FMUL.FTZ R79, R0, R79 ;  /* 0x0000004f004f7220 */ /* 0x000fe40000410000 */
[----:B------:R-:W-:Y:S02]  /*68f0*/  FMUL.FTZ R97, R164, R97 ;  /* 0x00000061a4617220 */ /* 0x000fe40000410000 */
[C---:B------:R-:W-:Y:S02]  /*6900*/  FMUL.FTZ R98, R3.reuse, R98 ;  /* 0x0000006203627220 */ /* 0x040fe40000410000 */
[----:B------:R-:W-:Y:S01]  /*6910*/  FMUL.FTZ R99, R3, R99 ;  /* 0x0000006303637220 */ /* 0x000fe20000410000 */
[-C--:B------:R-:W-:Y:S02]  /*6920*/  HMMA.16816.F32.BF16 R76, R180, R162.reuse, R76 ;  /* 0x000000a2b44c723c */ /* 0x080fe4000004184c */
[----:B------:R-:W-:Y:S01]  /*6930*/  MUFU.EX2 R160, R62 ;  /* 0x0000003e00a07308 */ /* 0x000fe20000000800 */
[----:B------:R-:W-:Y:S02]  /*6940*/  FFMA.FTZ R202, R21, c[0x0][0x23c], -R200 ;  /* 0x00008f0015ca7a23 */ /* 0x000fe400000108c8 */
[----:B------:R-:W-:Y:S02]  /*6950*/  FMUL.FTZ R21, R2, R141 ;  /* 0x0000008d02157220 */ /* 0x000fe40000410000 */
[--C-:B------:R-:W-:Y:S01]  /*6960*/  FFMA.FTZ R27, R27, c[0x0][0x23c], -R197.reuse ;  /* 0x00008f001b1b7a23 */ /* 0x100fe200000108c5 */
[C---:B------:R-:W-:Y:S01]  /*6970*/  HMMA.16816.F32.BF16 R80, R172.reuse, R162, R80 ;  /* 0x000000a2ac50723c */ /* 0x040fe20000041850 */
[--C-:B------:R-:W-:Y:S03]  /*6980*/  FFMA.FTZ R205, R24, c[0x0][0x23c], -R198.reuse ;  /* 0x00008f0018cd7a23 */ /* 0x100fe600000108c6 */
[--C-:B------:R-:W-:Y:S01]  /*6990*/  FFMA.FTZ R207, R26, c[0x0][0x23c], -R197.reuse ;  /* 0x00008f001acf7a23 */ /* 0x100fe200000108c5 */
[----:B------:R-:W2:Y:S01]  /*69a0*/  MUFU.EX2 R202, R202 ;  /* 0x000000ca00ca7308 */ /* 0x000ea20000000800 */
[----:B------:R-:W-:Y:S02]  /*69b0*/  FMUL.FTZ R26, R3, R138 ;  /* 0x0000008a031a7220 */ /* 0x000fe40000410000 */
[-C--:B------:R-:W-:Y:S01]  /*69c0*/  HMMA.16816.F32.BF16 R84, R172, R148.reuse, R84 ;  /* 0x00000094ac54723c */ /* 0x080fe20000041854 */
[C---:B------:R-:W-:Y:S03]  /*69d0*/  FMUL.FTZ R128, R2.reuse, R128 ;  /* 0x0000008002807220 */ /* 0x040fe60000410000 */
[----:B------:R-:W-:Y:S02]  /*69e0*/  FMUL.FTZ R129, R2, R129 ;  /* 0x0000008102817220 */ /* 0x000fe40000410000 */
[C---:B------:R-:W-:Y:S01]  /*69f0*/  FMUL.FTZ R130, R0.reuse, R130 ;  /* 0x0000008200827220 */ /* 0x040fe20000410000 */
[----:B------:R-:W-:Y:S01]  /*6a00*/  MUFU.EX2 R205, R205 ;  /* 0x000000cd00cd7308 */ /* 0x000fe20000000800 */
[C---:B------:R-:W-:Y:S01]  /*6a10*/  HMMA.16816.F32.BF16 R88, R180.reuse, R148, R88 ;  /* 0x00000094b458723c */ /* 0x040fe20000041858 */
[----:B------:R-:W-:Y:S03]  /*6a20*/  FMUL.FTZ R131, R0, R131 ;  /* 0x0000008300837220 */ /* 0x000fe60000410000 */
[--C-:B------:R-:W-:Y:S02]  /*6a30*/  FFMA.FTZ R31, R31, c[0x0][0x23c], -R197.reuse ;  /* 0x00008f001f1f7a23 */ /* 0x100fe400000108c5 */
[--C-:B------:R-:W-:Y:S02]  /*6a40*/  FFMA.FTZ R209, R28, c[0x0][0x23c], -R198.reuse ;  /* 0x00008f001cd17a23 */ /* 0x100fe400000108c6 */
[-C--:B------:R-:W-:Y:S01]  /*6a50*/  HMMA.16816.F32.BF16 R92, R180, R150.reuse, R92 ;  /* 0x00000096b45c723c */ /* 0x080fe2000004185c */
[----:B------:R-:W-:Y:S01]  /*6a60*/  FFMA.FTZ R211, R30, c[0x0][0x23c], -R197 ;  /* 0x00008f001ed37a23 */ /* 0x000fe200000108c5 */
[----:B------:R-:W-:Y:S02]  /*6a70*/  MUFU.EX2 R207, R207 ;  /* 0x000000cf00cf7308 */ /* 0x000fe40000000800 */
[C---:B------:R-:W-:Y:S01]  /*6a80*/  FMUL.FTZ R30, R3.reuse, R134 ;  /* 0x00000086031e7220 */ /* 0x040fe20000410000 */
[----:B--2---:R-:W-:Y:S01]  /*6a90*/  F2FP.BF16.PACK_AB R134, R202, R201 ;  /* 0x000000c9ca86723e */ /* 0x004fe200000010ff */
[--C-:B------:R-:W-:Y:S02]  /*6aa0*/  FFMA.FTZ R40, R40, c[0x0][0x23c], -R198.reuse ;  /* 0x00008f0028287a23 */ /* 0x100fe400000108c6 */
[C---:B------:R-:W-:Y:S01]  /*6ab0*/  HMMA.16816.F32.BF16 R96, R172.reuse, R150, R96 ;  /* 0x00000096ac60723c */ /* 0x040fe20000041860 */
[----:B------:R-:W2:Y:S03]  /*6ac0*/  LDSM.16.MT88.4 R148, [R213+0xb000] ;  /* 0x00b00000d594783b */ /* 0x000ea60000004200 */
[C---:B------:R-:W-:Y:S01]  /*6ad0*/  FMUL.FTZ R100, R164.reuse, R100 ;  /* 0x00000064a4647220 */ /* 0x040fe20000410000 */
[----:B------:R-:W-:Y:S01]  /*6ae0*/  MUFU.EX2 R209, R209 ;  /* 0x000000d100d17308 */ /* 0x000fe20000000800 */
[----:B------:R-:W-:Y:S02]  /*6af0*/  FMUL.FTZ R101, R164, R101 ;  /* 0x00000065a4657220 */ /* 0x000fe40000410000 */
[C---:B------:R-:W-:Y:S04]  /*6b00*/  FMUL.FTZ R102, R3.reuse, R102 ;  /* 0x0000006603667220 */ /* 0x040fe80000410000 */
[----:B------:R-:W-:Y:S02]  /*6b10*/  FMUL.FTZ R103, R3, R103 ;  /* 0x0000006703677220 */ /* 0x000fe40000410000 */
[--C-:B------:R-:W-:Y:S01]  /*6b20*/  FFMA.FTZ R247, R44, c[0x0][0x23c], -R198.reuse ;  /* 0x00008f002cf77a23 */ /* 0x100fe200000108c6 */
[----:B------:R-:W-:Y:S01]  /*6b30*/  MUFU.EX2 R211, R211 ;  /* 0x000000d300d37308 */ /* 0x000fe20000000800 */
[--C-:B------:R-:W-:Y:S02]  /*6b40*/  FFMA.FTZ R248, R45, c[0x0][0x23c], -R198.reuse ;  /* 0x00008f002df87a23 */ /* 0x100fe400000108c6 */
[--C-:B------:R-:W-:Y:S01]  /*6b50*/  FFMA.FTZ R56, R56, c[0x0][0x23c], -R198.reuse ;  /* 0x00008f0038387a23 */ /* 0x100fe200000108c6 */
[-C--:B-1----:R-:W-:Y:S01]  /*6b60*/  HMMA.16816.F32.BF16 R100, R172, R152.reuse, R100 ;  /* 0x00000098ac64723c */ /* 0x082fe20000041864 */
[C---:B------:R-:W-:Y:S02]  /*6b70*/  FMUL.FTZ R104, R2.reuse, R104 ;  /* 0x0000006802687220 */ /* 0x040fe40000410000 */
[----:B------:R-:W-:Y:S02]  /*6b80*/  FMUL.FTZ R105, R2, R105 ;  /* 0x0000006902697220 */ /* 0x000fe40000410000 */
[C---:B------:R-:W-:Y:S01]  /*6b90*/  FMUL.FTZ R106, R0.reuse, R106 ;  /* 0x0000006a006a7220 */ /* 0x040fe20000410000 */
[----:B------:R-:W-:Y:S01]  /*6ba0*/  MUFU.EX2 R156, R56 ;  /* 0x00000038009c7308 */ /* 0x000fe20000000800 */
[----:B------:R-:W-:Y:S02]  /*6bb0*/  FMUL.FTZ R107, R0, R107 ;  /* 0x0000006b006b7220 */ /* 0x000fe40000410000 */
[----:B------:R-:W-:Y:S03]  /*6bc0*/  FFMA.FTZ R60, R60, c[0x0][0x23c], -R198 ;  /* 0x00008f003c3c7a23 */ /* 0x000fe600000108c6 */
[--C-:B------:R-:W-:Y:S02]  /*6bd0*/  FFMA.FTZ R252, R54, c[0x0][0x23c], -R199.reuse ;  /* 0x00008f0036fc7a23 */ /* 0x100fe400000108c7 */
[C---:B------:R-:W-:Y:S01]  /*6be0*/  HMMA.16816.F32.BF16 R104, R180.reuse, R152, R104 ;  /* 0x00000098b468723c */ /* 0x040fe20000041868 */
[--C-:B------:R-:W-:Y:S01]  /*6bf0*/  FFMA.FTZ R176, R32, c[0x0][0x23c], -R200.reuse ;  /* 0x00008f0020b07a23 */ /* 0x100fe200000108c8 */
[----:B------:R-:W-:Y:S01]  /*6c00*/  MUFU.EX2 R159, R60 ;  /* 0x0000003c009f7308 */ /* 0x000fe20000000800 */
[C---:B------:R-:W-:Y:S02]  /*6c10*/  FMUL.FTZ R32, R2.reuse, R144 ;  /* 0x0000009002207220 */ /* 0x040fe40000410000 */
[----:B------:R-:W-:Y:S02]  /*6c20*/  FFMA.FTZ R177, R33, c[0x0][0x23c], -R200 ;  /* 0x00008f0021b17a23 */ /* 0x000fe400000108c8 */
[----:B------:R-:W-:Y:S01]  /*6c30*/  FMUL.FTZ R33, R2, R145 ;  /* 0x0000009102217220 */ /* 0x000fe20000410000 */
[----:B------:R-:W-:Y:S01]  /*6c40*/  LOP3.LUT R152, R203, UR5, R204, 0x96, !PT ;  /* 0x00000005cb987c12 */ /* 0x000fe2000f8e96cc */
[--C-:B------:R-:W-:Y:S03]  /*6c50*/  FFMA.FTZ R178, R34, c[0x0][0x23c], -R199.reuse ;  /* 0x00008f0022b27a23 */ /* 0x100fe600000108c7 */
[C---:B------:R-:W-:Y:S01]  /*6c60*/  FMUL.FTZ R34, R0.reuse, R146 ;  /* 0x0000009200227220 */ /* 0x040fe20000410000 */
[----:B------:R-:W-:Y:S01]  /*6c70*/  MUFU.EX2 R176, R176 ;  /* 0x000000b000b07308 */ /* 0x000fe20000000800 */
[--C-:B------:R-:W-:Y:S02]  /*6c80*/  FFMA.FTZ R179, R35, c[0x0][0x23c], -R199.reuse ;  /* 0x00008f0023b37a23 */ /* 0x100fe400000108c7 */
[----:B------:R-:W-:Y:S02]  /*6c90*/  FMUL.FTZ R35, R0, R147 ;  /* 0x0000009300237220 */ /* 0x000fe40000410000 */
[--C-:B------:R-:W-:Y:S02]  /*6ca0*/  FFMA.FTZ R203, R22, c[0x0][0x23c], -R199.reuse ;  /* 0x00008f0016cb7a23 */ /* 0x100fe400000108c7 */
[----:B------:R-:W-:Y:S02]  /*6cb0*/  FMUL.FTZ R22, R0, R142 ;  /* 0x0000008e00167220 */ /* 0x000fe40000410000 */
[----:B------:R-:W-:Y:S01]  /*6cc0*/  FFMA.FTZ R204, R23, c[0x0][0x23c], -R199 ;  /* 0x00008f0017cc7a23 */ /* 0x000fe200000108c7 */
[-C--:B------:R-:W-:Y:S01]  /*6cd0*/  HMMA.16816.F32.BF16 R32, R180, R154.reuse, R32 ;  /* 0x0000009ab420723c */ /* 0x080fe20000041820 */
[C---:B------:R-:W-:Y:S01]  /*6ce0*/  FMUL.FTZ R108, R164.reuse, R108 ;  /* 0x0000006ca46c7220 */ /* 0x040fe20000410000 */
[----:B------:R-:W-:Y:S01]  /*6cf0*/  MUFU.EX2 R177, R177 ;  /* 0x000000b100b17308 */ /* 0x000fe20000000800 */
[----:B------:R-:W-:Y:S02]  /*6d00*/  FMUL.FTZ R109, R164, R109 ;  /* 0x0000006da46d7220 */ /* 0x000fe40000410000 */
[C---:B------:R-:W-:Y:S02]  /*6d10*/  FMUL.FTZ R110, R3.reuse, R110 ;  /* 0x0000006e036e7220 */ /* 0x040fe40000410000 */
[----:B------:R-:W-:Y:S02]  /*6d20*/  FMUL.FTZ R111, R3, R111 ;  /* 0x0000006f036f7220 */ /* 0x000fe40000410000 */
[----:B------:R-:W-:Y:S02]  /*6d30*/  FMUL.FTZ R23, R0, R143 ;  /* 0x0000008f00177220 */ /* 0x000fe40000410000 */
[----:B------:R-:W1:Y:S01]  /*6d40*/  LDSM.16.MT88.4 R140, [R212+0xb000] ;  /* 0x00b00000d48c783b */ /* 0x000e620000004200 */
[----:B------:R-:W-:Y:S01]  /*6d50*/  IMAD.WIDE.U32 R144, R210, -0x2daee0ad, RZ ;  /* 0xd2511f53d2907825 */ /* 0x000fe200078e00ff */
[----:B------:R-:W-:Y:S01]  /*6d60*/  MUFU.EX2 R178, R178 ;  /* 0x000000b200b27308 */ /* 0x000fe20000000800 */
[C---:B------:R-:W-:Y:S02]  /*6d70*/  HMMA.16816.F32.BF16 R108, R172.reuse, R154, R108 ;  /* 0x0000009aac6c723c */ /* 0x040fe4000004186c */
[----:B------:R-:W-:Y:S01]  /*6d80*/  FMUL.FTZ R112, R164, R112 ;  /* 0x00000070a4707220 */ /* 0x000fe20000410000 */
[----:B------:R-:W-:Y:S01]  /*6d90*/  LOP3.LUT R147, R144, 0xffff, RZ, 0xc0, !PT ;  /* 0x0000ffff90937812 */ /* 0x000fe200078ec0ff */
[----:B------:R-:W-:Y:S01]  /*6da0*/  FMUL.FTZ R113, R164, R113 ;  /* 0x00000071a4717220 */ /* 0x000fe20000410000 */
[----:B------:R-:W-:Y:S01]  /*6db0*/  LOP3.LUT R208, R145, UR14, R208, 0x96, !PT ;  /* 0x0000000e91d07c12 */ /* 0x000fe2000f8e96d0 */
[C---:B------:R-:W-:Y:S01]  /*6dc0*/  FMUL.FTZ R114, R3.reuse, R114 ;  /* 0x0000007203727220 */ /* 0x040fe20000410000 */
[----:B------:R-:W-:Y:S01]  /*6dd0*/  LOP3.LUT R146, R144, 0xff, RZ, 0xc0, !PT ;  /* 0x000000ff90927812 */ /* 0x000fe200078ec0ff */
[----:B------:R-:W-:Y:S01]  /*6de0*/  FMUL.FTZ R115, R3, R115 ;  /* 0x0000007303737220 */ /* 0x000fe20000410000 */
[--C-:B------:R-:W-:Y:S01]  /*6df0*/  SHF.R.U32.HI R145, RZ, 0x10, R144.reuse ;  /* 0x00000010ff917819 */ /* 0x100fe20000011690 */
[----:B------:R-:W-:Y:S02]  /*6e00*/  MUFU.EX2 R179, R179 ;  /* 0x000000b300b37308 */ /* 0x000fe40000000800 */
[----:B------:R-:W-:Y:S01]  /*6e10*/  SHF.R.U32.HI R144, RZ, 0x18, R144 ;  /* 0x00000018ff907819 */ /* 0x000fe20000011690 */
[----:B------:R-:W-:Y:S01]  /*6e20*/  FFMA.FTZ R210, R29, c[0x0][0x23c], -R198 ;  /* 0x00008f001dd27a23 */ /* 0x000fe200000108c6 */
[----:B------:R-:W-:Y:S01]  /*6e30*/  SHF.R.U32.HI R147, RZ, 0x8, R147 ;  /* 0x00000008ff937819 */ /* 0x000fe20000011693 */
[-C--:B--2---:R-:W-:Y:S01]  /*6e40*/  HMMA.16816.F32.BF16 R112, R172, R148.reuse, R112 ;  /* 0x00000094ac70723c */ /* 0x084fe20000041870 */
[C---:B------:R-:W-:Y:S01]  /*6e50*/  FMUL.FTZ R116, R2.reuse, R116 ;  /* 0x0000007402747220 */ /* 0x040fe20000410000 */
[----:B------:R-:W-:Y:S01]  /*6e60*/  SHF.R.U32.HI R155, RZ, 0x10, R208 ;  /* 0x00000010ff9b7819 */ /* 0x000fe200000116d0 */
[----:B------:R-:W-:Y:S02]  /*6e70*/  FMUL.FTZ R117, R2, R117 ;  /* 0x0000007502757220 */ /* 0x000fe40000410000 */
[C---:B------:R-:W-:Y:S01]  /*6e80*/  FMUL.FTZ R118, R0.reuse, R118 ;  /* 0x0000007600767220 */ /* 0x040fe20000410000 */
[----:B------:R-:W2:Y:S01]  /*6e90*/  MUFU.EX2 R210, R210 ;  /* 0x000000d200d27308 */ /* 0x000ea20000000800 */
[----:B------:R-:W-:Y:S01]  /*6ea0*/  FMUL.FTZ R119, R0, R119 ;  /* 0x0000007700777220 */ /* 0x000fe20000410000 */
[C---:B------:R-:W-:Y:S01]  /*6eb0*/  HMMA.16816.F32.BF16 R20, R180.reuse, R148, R20 ;  /* 0x00000094b414723c */ /* 0x040fe20000041814 */
[C---:B------:R-:W-:Y:S03]  /*6ec0*/  FMUL.FTZ R120, R164.reuse, R120 ;  /* 0x00000078a4787220 */ /* 0x040fe60000410000 */
[----:B------:R-:W-:Y:S02]  /*6ed0*/  FMUL.FTZ R121, R164, R121 ;  /* 0x00000079a4797220 */ /* 0x000fe40000410000 */
[C---:B------:R-:W-:Y:S01]  /*6ee0*/  FMUL.FTZ R122, R3.reuse, R122 ;  /* 0x0000007a037a7220 */ /* 0x040fe20000410000 */
[----:B------:R-:W-:Y:S01]  /*6ef0*/  PRMT R148, R146, 0x5410, R147 ;  /* 0x0000541092947816 */ /* 0x000fe20000000093 */
[-C--:B------:R-:W-:Y:S01]  /*6f00*/  HMMA.16816.F32.BF16 R116, R180, R150.reuse, R116 ;  /* 0x00000096b474723c */ /* 0x080fe20000041874 */
[----:B------:R-:W-:Y:S01]  /*6f10*/  FMUL.FTZ R123, R3, R123 ;  /* 0x0000007b037b7220 */ /* 0x000fe20000410000 */
[----:B------:R-:W-:Y:S02]  /*6f20*/  MUFU.EX2 R203, R203 ;  /* 0x000000cb00cb7308 */ /* 0x000fe40000000800 */
[C---:B------:R-:W-:Y:S01]  /*6f30*/  LOP3.LUT R146, R208.reuse, 0xff, RZ, 0xc0, !PT ;  /* 0x000000ffd0927812 */ /* 0x040fe200078ec0ff */
[--C-:B------:R-:W-:Y:S01]  /*6f40*/  HSET2.LE.AND R138, R148, R226.reuse, PT ;  /* 0x000000e2948a7233 */ /* 0x100fe20003803000 */
[----:B------:R-:W-:Y:S01]  /*6f50*/  LOP3.LUT R149, R208, 0xffff, RZ, 0xc0, !PT ;  /* 0x0000ffffd0957812 */ /* 0x000fe200078ec0ff */
[----:B------:R-:W-:Y:S01]  /*6f60*/  IMAD.WIDE.U32 R152, R152, -0x2daee0ad, RZ ;  /* 0xd2511f5398987825 */ /* 0x000fe200078e00ff */
[C---:B------:R-:W-:Y:S04]  /*6f70*/  HMMA.16816.F32.BF16 R120, R172.reuse, R150, R120 ;  /* 0x00000096ac78723c */ /* 0x040fe80000041878 */
[----:B------:R-:W-:Y:S01]  /*6f80*/  LOP3.LUT R24, R152, 0xffff, RZ, 0xc0, !PT ;  /* 0x0000ffff98187812 */ /* 0x000fe200078ec0ff */
[C---:B------:R-:W-:Y:S01]  /*6f90*/  FMUL.FTZ R124, R2.reuse, R124 ;  /* 0x0000007c027c7220 */ /* 0x040fe20000410000 */
[----:B------:R-:W-:Y:S01]  /*6fa0*/  LOP3.LUT R154, R153, UR14, R206, 0x96, !PT ;  /* 0x0000000e999a7c12 */ /* 0x000fe2000f8e96ce */
[----:B------:R-:W-:Y:S01]  /*6fb0*/  FFMA.FTZ R206, R25, c[0x0][0x23c], -R198 ;  /* 0x00008f0019ce7a23 */ /* 0x000fe200000108c6 */
[----:B------:R-:W-:Y:S01]  /*6fc0*/  LOP3.LUT R151, R145, 0xff, RZ, 0xc0, !PT ;  /* 0x000000ff91977812 */ /* 0x000fe200078ec0ff */
[----:B------:R-:W-:Y:S01]  /*6fd0*/  FMUL.FTZ R125, R2, R125 ;  /* 0x0000007d027d7220 */ /* 0x000fe20000410000 */
[----:B------:R-:W3:Y:S02]  /*6fe0*/  MUFU.EX2 R204, R204 ;  /* 0x000000cc00cc7308 */ /* 0x000ee40000000800 */
[----:B------:R-:W-:Y:S01]  /*6ff0*/  SHF.R.U32.HI R145, RZ, 0x18, R208 ;  /* 0x00000018ff917819 */ /* 0x000fe200000116d0 */
[C---:B------:R-:W-:Y:S01]  /*7000*/  FMUL.FTZ R126, R0.reuse, R126 ;  /* 0x0000007e007e7220 */ /* 0x040fe20000410000 */
[----:B------:R-:W-:Y:S01]  /*7010*/  SHF.R.U32.HI R25, RZ, 0x10, R152 ;  /* 0x00000010ff197819 */ /* 0x000fe20000011698 */
[----:B------:R-:W-:Y:S01]  /*7020*/  FMUL.FTZ R127, R0, R127 ;  /* 0x0000007f007f7220 */ /* 0x000fe20000410000 */
[----:B------:R-:W-:Y:S01]  /*7030*/  SHF.R.U32.HI R150, RZ, 0x8, R24 ;  /* 0x00000008ff967819 */ /* 0x000fe20000011618 */
[C---:B------:R-:W-:Y:S01]  /*7040*/  FMUL.FTZ R24, R164.reuse, R136 ;  /* 0x00000088a4187220 */ /* 0x040fe20000410000 */
[----:B------:R-:W-:Y:S01]  /*7050*/  LOP3.LUT R147, R25, 0xff, RZ, 0xc0, !PT ;  /* 0x000000ff19937812 */ /* 0x000fe200078ec0ff */
[----:B------:R-:W-:Y:S01]  /*7060*/  FMUL.FTZ R25, R164, R137 ;  /* 0x00000089a4197220 */ /* 0x000fe20000410000 */
[----:B------:R4:W-:Y:S01]  /*7070*/  MUFU.EX2 R208, R27 ;  /* 0x0000001b00d07308 */ /* 0x0009e20000000800 */
[----:B------:R-:W-:Y:S01]  /*7080*/  SHF.R.U32.HI R149, RZ, 0x8, R149 ;  /* 0x00000008ff957819 */ /* 0x000fe20000011695 */
[--C-:B------:R-:W-:Y:S01]  /*7090*/  FFMA.FTZ R66, R66, c[0x0][0x23c], -R199.reuse ;  /* 0x00008f0042427a23 */ /* 0x100fe200000108c7 */
[----:B------:R-:W-:Y:S01]  /*70a0*/  LOP3.LUT R153, R152, 0xff, RZ, 0xc0, !PT ;  /* 0x000000ff98997812 */ /* 0x000fe200078ec0ff */
[----:B------:R-:W-:Y:S01]  /*70b0*/  FFMA.FTZ R67, R67, c[0x0][0x23c], -R199 ;  /* 0x00008f0043437a23 */ /* 0x000fe200000108c7 */
[----:B------:R-:W-:Y:S01]  /*70c0*/  SHF.R.U32.HI R152, RZ, 0x18, R152 ;  /* 0x00000018ff987819 */ /* 0x000fe20000011698 */
[----:B------:R-:W-:Y:S01]  /*70d0*/  FFMA.FTZ R185, R164, R231, R185 ;  /* 0x000000e7a4b97223 */ /* 0x000fe200000100b9 */
[----:B------:R-:W-:Y:S01]  /*70e0*/  LOP3.LUT R137, R155, 0xff, RZ, 0xc0, !PT ;  /* 0x000000ff9b897812 */ /* 0x000fe200078ec0ff */
[----:B------:R-:W-:Y:S01]  /*70f0*/  FFMA.FTZ R187, R3, R230, R187 ;  /* 0x000000e603bb7223 */ /* 0x000fe200000100bb */
[----:B------:R-:W-:Y:S01]  /*7100*/  PRMT R152, R147, 0x5410, R152 ;  /* 0x0000541093987816 */ /* 0x000fe20000000098 */
[----:B------:R-:W5:Y:S01]  /*7110*/  MUFU.EX2 R206, R206 ;  /* 0x000000ce00ce7308 */ /* 0x000f620000000800 */
[----:B------:R-:W-:Y:S01]  /*7120*/  PRMT R136, R146, 0x5410, R149 ;  /* 0x0000541092887816 */ /* 0x000fe20000000095 */
[----:B------:R-:W-:Y:S01]  /*7130*/  FFMA.FTZ R193, R2, R229, R193 ;  /* 0x000000e502c17223 */ /* 0x000fe200000100c1 */
[----:B------:R-:W-:Y:S01]  /*7140*/  PRMT R137, R137, 0x5410, R145 ;  /* 0x0000541089897816 */ /* 0x000fe20000000091 */
[----:B------:R-:W-:Y:S01]  /*7150*/  FFMA.FTZ R195, R0, R228, R195 ;  /* 0x000000e400c37223 */ /* 0x000fe200000100c3 */
[--C-:B------:R-:W-:Y:S01]  /*7160*/  SHF.R.U32.HI R28, RZ, 0x10, R154.reuse ;  /* 0x00000010ff1c7819 */ /* 0x100fe2000001169a */
[--C-:B------:R-:W-:Y:S01]  /*7170*/  HSET2.LE.AND R136, R136, R226.reuse, PT ;  /* 0x000000e288887233 */ /* 0x100fe20003803000 */
[----:B------:R-:W-:Y:S01]  /*7180*/  SHF.R.U32.HI R29, RZ, 0x18, R154 ;  /* 0x00000018ff1d7819 */ /* 0x000fe2000001169a */
[--C-:B------:R-:W-:Y:S01]  /*7190*/  HSET2.LE.AND R137, R137, R226.reuse, PT ;  /* 0x000000e289897233 */ /* 0x100fe20003803000 */
[----:B------:R-:W-:Y:S01]  /*71a0*/  PRMT R153, R153, 0x5410, R150 ;  /* 0x0000541099997816 */ /* 0x000fe20000000096 */
[----:B------:R-:W-:Y:S01]  /*71b0*/  MUFU.EX2 R247, R247 ;  /* 0x000000f700f77308 */ /* 0x000fe20000000800 */
[----:B------:R-:W-:Y:S01]  /*71c0*/  LOP3.LUT R136, R136, R134, RZ, 0xc0, !PT ;  /* 0x0000008688887212 */ /* 0x000fe200078ec0ff */
[----:B------:R-:W-:Y:S02]  /*71d0*/  FADD.FTZ R185, R186, R185 ;  /* 0x000000b9bab97221 */ /* 0x000fe40000010000 */
[----:B----4-:R-:W-:Y:S01]  /*71e0*/  FMUL.FTZ R27, R3, R139 ;  /* 0x0000008b031b7220 */ /* 0x010fe20000410000 */
[----:B------:R-:W-:Y:S01]  /*71f0*/  PRMT R139, R151, 0x5410, R144 ;  /* 0x00005410978b7816 */ /* 0x000fe20000000090 */
[--C-:B------:R-:W-:Y:S01]  /*7200*/  HSET2.LE.AND R134, R153, R226.reuse, PT ;  /* 0x000000e299867233 */ /* 0x100fe20003803000 */
[----:B------:R-:W4:Y:S01]  /*7210*/  LDSM.16.MT88.4 R144, [R213+0x9400] ;  /* 0x00940000d590783b */ /* 0x000f220000004200 */
[----:B--2---:R-:W-:Y:S01]  /*7220*/  F2FP.BF16.PACK_AB R153, R210, R209 ;  /* 0x000000d1d299723e */ /* 0x004fe200000010ff */
[----:B------:R-:W-:Y:S01]  /*7230*/  FADD.FTZ R187, R188, R187 ;  /* 0x000000bbbcbb7221 */ /* 0x000fe20000010000 */
[--C-:B------:R-:W-:Y:S01]  /*7240*/  HSET2.LE.AND R139, R139, R226.reuse, PT ;  /* 0x000000e28b8b7233 */ /* 0x100fe20003803000 */
[-C--:B-1----:R-:W-:Y:S01]  /*7250*/  HMMA.16816.F32.BF16 R24, R172, R140.reuse, R24 ;  /* 0x0000008cac18723c */ /* 0x082fe20000041818 */
[----:B------:R-:W-:Y:S01]  /*7260*/  LOP3.LUT R134, R134, R153, RZ, 0xc0, !PT ;  /* 0x0000009986867212 */ /* 0x000fe200078ec0ff */
[----:B------:R-:W-:Y:S01]  /*7270*/  MUFU.EX2 R248, R248 ;  /* 0x000000f800f87308 */ /* 0x000fe20000000800 */
[----:B------:R-:W-:Y:S01]  /*7280*/  FADD.FTZ R193, R194, R193 ;  /* 0x000000c1c2c17221 */ /* 0x000fe20000010000 */
[----:B------:R-:W1:Y:S01]  /*7290*/  LDSM.16.MT88.4 R148, [R212+0x9400] ;  /* 0x00940000d494783b */ /* 0x000e620000004200 */
[----:B------:R-:W-:Y:S02]  /*72a0*/  FADD.FTZ R195, R196, R195 ;  /* 0x000000c3c4c37221 */ /* 0x000fe40000010000 */
[----:B------:R-:W-:Y:S01]  /*72b0*/  FADD.FTZ R185, R169, R185 ;  /* 0x000000b9a9b97221 */ /* 0x000fe20000010000 */
[C---:B------:R-:W-:Y:S01]  /*72c0*/  HMMA.16816.F32.BF16 R124, R180.reuse, R140, R124 ;  /* 0x0000008cb47c723c */ /* 0x040fe2000004187c */
[----:B------:R-:W-:Y:S03]  /*72d0*/  FADD.FTZ R187, R171, R187 ;  /* 0x000000bbabbb7221 */ /* 0x000fe60000010000 */
[----:B------:R-:W-:Y:S01]  /*72e0*/  MUFU.EX2 R249, R249 ;  /* 0x000000f900f97308 */ /* 0x000fe20000000800 */
[----:B------:R-:W-:Y:S02]  /*72f0*/  FADD.FTZ R193, R189, R193 ;  /* 0x000000c1bdc17221 */ /* 0x000fe40000010000 */
[C---:B------:R-:W-:Y:S01]  /*7300*/  LOP3.LUT R141, R154.reuse, 0xffff, RZ, 0xc0, !PT ;  /* 0x0000ffff9a8d7812 */ /* 0x040fe200078ec0ff */
[-C--:B------:R-:W-:Y:S01]  /*7310*/  HMMA.16816.F32.BF16 R128, R180, R142.reuse, R128 ;  /* 0x0000008eb480723c */ /* 0x080fe20000041880 */
[----:B------:R-:W-:Y:S03]  /*7320*/  LOP3.LUT R140, R154, 0xff, RZ, 0xc0, !PT ;  /* 0x000000ff9a8c7812 */ /* 0x000fe600078ec0ff */
[----:B------:R-:W-:Y:S01]  /*7330*/  LOP3.LUT R154, R28, 0xff, RZ, 0xc0, !PT ;  /* 0x000000ff1c9a7812 */ /* 0x000fe200078ec0ff */
[----:B------:R-:W-:Y:S01]  /*7340*/  FADD.FTZ R195, R191, R195 ;  /* 0x000000c3bfc37221 */ /* 0x000fe20000010000 */
[----:B------:R2:W1:Y:S01]  /*7350*/  MUFU.EX2 R180, R31 ;  /* 0x0000001f00b47308 */ /* 0x0004620000000800 */
[----:B------:R-:W-:Y:S01]  /*7360*/  F2FP.BF16.PACK_AB R28, R177, R176 ;  /* 0x000000b0b11c723e */ /* 0x000fe200000010ff */
[--C-:B------:R-:W-:Y:S01]  /*7370*/  FFMA.FTZ R182, R37, c[0x0][0x23c], -R200.reuse ;  /* 0x00008f0025b67a23 */ /* 0x100fe200000108c8 */
[----:B------:R-:W-:Y:S03]  /*7380*/  PRMT R154, R154, 0x5410, R29 ;  /* 0x000054109a9a7816 */ /* 0x000fe6000000001d */
[----:B------:R-:W-:Y:S01]  /*7390*/  LOP3.LUT R138, R138, R28, RZ, 0xc0, !PT ;  /* 0x0000001c8a8a7212 */ /* 0x000fe200078ec0ff */
[C---:B------:R-:W-:Y:S01]  /*73a0*/  FMUL.FTZ R28, R164.reuse, R132 ;  /* 0x00000084a41c7220 */ /* 0x040fe20000410000 */
[----:B------:R-:W-:Y:S01]  /*73b0*/  SHF.R.U32.HI R141, RZ, 0x8, R141 ;  /* 0x00000008ff8d7819 */ /* 0x000fe2000001168d */
[----:B------:R-:W-:Y:S01]  /*73c0*/  FMUL.FTZ R29, R164, R133 ;  /* 0x00000085a41d7220 */ /* 0x000fe20000410000 */
[----:B---3--:R-:W-:Y:S01]  /*73d0*/  F2FP.BF16.PACK_AB R133, R204, R203 ;  /* 0x000000cbcc85723e */ /* 0x008fe200000010ff */
[----:B------:R-:W-:Y:S01]  /*73e0*/  MUFU.EX2 R182, R182 ;  /* 0x000000b600b67308 */ /* 0x000fe20000000800 */
[----:B------:R-:W-:Y:S01]  /*73f0*/  PRMT R140, R140, 0x5410, R141 ;  /* 0x000054108c8c7816 */ /* 0x000fe2000000008d */
[--C-:B------:R-:W-:Y:S01]  /*7400*/  FFMA.FTZ R181, R36, c[0x0][0x23c], -R200.reuse ;  /* 0x00008f0024b57a23 */ /* 0x100fe200000108c8 */
[----:B------:R-:W-:Y:S01]  /*7410*/  LOP3.LUT R137, R137, R133, RZ, 0xc0, !PT ;  /* 0x0000008589897212 */ /* 0x000fe200078ec0ff */
[--C-:B------:R-:W-:Y:S01]  /*7420*/  HSET2.LE.AND R133, R154, R226.reuse, PT ;  /* 0x000000e29a857233 */ /* 0x100fe20003803000 */
[----:B-----5:R-:W-:Y:S01]  /*7430*/  F2FP.BF16.PACK_AB R132, R206, R205 ;  /* 0x000000cdce84723e */ /* 0x020fe200000010ff */
[--C-:B------:R-:W-:Y:S01]  /*7440*/  HSET2.LE.AND R140, R140, R226.reuse, PT ;  /* 0x000000e28c8c7233 */ /* 0x100fe20003803000 */
[----:B------:R-:W-:Y:S01]  /*7450*/  F2FP.BF16.PACK_AB R154, R208, R207 ;  /* 0x000000cfd09a723e */ /* 0x000fe200000010ff */
[----:B------:R-:W-:Y:S02]  /*7460*/  FFMA.FTZ R183, R38, c[0x0][0x23c], -R199 ;  /* 0x00008f0026b77a23 */ /* 0x000fe400000108c7 */
[----:B------:R-:W3:Y:S01]  /*7470*/  MUFU.EX2 R181, R181 ;  /* 0x000000b500b57308 */ /* 0x000ee20000000800 */
[----:B------:R-:W-:Y:S01]  /*7480*/  LOP3.LUT R132, R140, R132, RZ, 0xc0, !PT ;  /* 0x000000848c847212 */ /* 0x000fe200078ec0ff */
[----:B------:R-:W-:Y:S01]  /*7490*/  FADD.FTZ R185, R170, R185 ;  /* 0x000000b9aab97221 */ /* 0x000fe20000010000 */
[----:B------:R-:W-:Y:S01]  /*74a0*/  LOP3.LUT R133, R133, R154, RZ, 0xc0, !PT ;  /* 0x0000009a85857212 */ /* 0x000fe200078ec0ff */
[----:B--2---:R-:W-:Y:S01]  /*74b0*/  FMUL.FTZ R31, R3, R135 ;  /* 0x00000087031f7220 */ /* 0x004fe20000410000 */
[----:B------:R-:W-:Y:S01]  /*74c0*/  F2FP.BF16.PACK_AB R135, R179, R178 ;  /* 0x000000b2b387723e */ /* 0x000fe200000010ff */
[----:B------:R-:W-:Y:S02]  /*74d0*/  FADD.FTZ R187, R184, R187 ;  /* 0x000000bbb8bb7221 */ /* 0x000fe40000010000 */
[----:B------:R-:W-:Y:S01]  /*74e0*/  FADD.FTZ R193, R190, R193 ;  /* 0x000000c1bec17221 */ /* 0x000fe20000010000 */
[----:B------:R-:W-:Y:S01]  /*74f0*/  LOP3.LUT R139, R139, R135, RZ, 0xc0, !PT ;  /* 0x000000878b8b7212 */ /* 0x000fe200078ec0ff */
[--C-:B------:R-:W-:Y:S01]  /*7500*/  HSET2.LE.AND R135, R152, R226.reuse, PT ;  /* 0x000000e298877233 */ /* 0x100fe20003803000 */
[----:B------:R-:W-:Y:S01]  /*7510*/  HMMA.16816.F32.BF16 R28, R172, R142, R28 ;  /* 0x0000008eac1c723c */ /* 0x000fe2000004181c */
[----:B-1----:R-:W-:Y:S01]  /*7520*/  F2FP.BF16.PACK_AB R152, R180, R211 ;  /* 0x000000d3b498723e */ /* 0x002fe200000010ff */
[----:B------:R-:W1:Y:S01]  /*7530*/  LDSM.16.MT88.4 R140, [R213+0xa400] ;  /* 0x00a40000d58c783b */ /* 0x000e620000004200 */
[----:B------:R-:W2:Y:S01]  /*7540*/  MUFU.EX2 R183, R183 ;  /* 0x000000b700b77308 */ /* 0x000ea20000000800 */
[----:B------:R-:W-:Y:S01]  /*7550*/  FADD.FTZ R195, R192, R195 ;  /* 0x000000c3c0c37221 */ /* 0x000fe20000010000 */
[----:B------:R-:W-:Y:S01]  /*7560*/  LOP3.LUT R135, R135, R152, RZ, 0xc0, !PT ;  /* 0x0000009887877212 */ /* 0x000fe200078ec0ff */
[----:B------:R-:W-:Y:S02]  /*7570*/  FADD.FTZ R185, R201, R185 ;  /* 0x000000b9c9b97221 */ /* 0x000fe40000010000 */
[-C--:B----4-:R-:W-:Y:S01]  /*7580*/  HMMA.16816.F32.BF16 R4, R136, R144.reuse, R4 ;  /* 0x000000908804723c */ /* 0x090fe20000041804 */
[--C-:B------:R-:W-:Y:S03]  /*7590*/  FFMA.FTZ R172, R48, c[0x0][0x23c], -R200.reuse ;  /* 0x00008f0030ac7a23 */ /* 0x100fe600000108c8 */
[--C-:B------:R-:W-:Y:S01]  /*75a0*/  FFMA.FTZ R173, R49, c[0x0][0x23c], -R200.reuse ;  /* 0x00008f0031ad7a23 */ /* 0x100fe200000108c8 */
[----:B------:R-:W-:Y:S01]  /*75b0*/  MUFU.EX2 R66, R66 ;  /* 0x0000004200427308 */ /* 0x000fe20000000800 */
[--C-:B------:R-:W-:Y:S02]  /*75c0*/  FFMA.FTZ R174, R50, c[0x0][0x23c], -R199.reuse ;  /* 0x00008f0032ae7a23 */ /* 0x100fe400000108c7 */
[C---:B------:R-:W-:Y:S01]  /*75d0*/  HMMA.16816.F32.BF16 R8, R132.reuse, R144, R8 ;  /* 0x000000908408723c */ /* 0x040fe20000041808 */
[----:B------:R-:W-:Y:S02]  /*75e0*/  FFMA.FTZ R175, R51, c[0x0][0x23c], -R199 ;  /* 0x00008f0033af7a23 */ /* 0x000fe400000108c7 */
[----:B------:R-:W-:Y:S01]  /*75f0*/  LDSM.16.MT88.4 R48, [R213+0xb400] ;  /* 0x00b40000d530783b */ /* 0x000fe20000004200 */
[----:B------:R-:W-:Y:S02]  /*7600*/  FFMA.FTZ R200, R53, c[0x0][0x23c], -R200 ;  /* 0x00008f0035c87a23 */ /* 0x000fe400000108c8 */
[----:B------:R-:W-:Y:S01]  /*7610*/  FADD.FTZ R187, R203, R187 ;  /* 0x000000bbcbbb7221 */ /* 0x000fe20000010000 */
[----:B------:R-:W-:Y:S01]  /*7620*/  MUFU.EX2 R174, R174 ;  /* 0x000000ae00ae7308 */ /* 0x000fe20000000800 */
[-C--:B------:R-:W-:Y:S01]  /*7630*/  HMMA.16816.F32.BF16 R12, R132, R146.reuse, R12 ;  /* 0x00000092840c723c */ /* 0x080fe2000004180c */
[----:B------:R-:W-:Y:S03]  /*7640*/  FADD.FTZ R193, R205, R193 ;  /* 0x000000c1cdc17221 */ /* 0x000fe60000010000 */
[----:B------:R-:W-:Y:S02]  /*7650*/  FADD.FTZ R195, R207, R195 ;  /* 0x000000c3cfc37221 */ /* 0x000fe40000010000 */
[----:B------:R-:W-:Y:S02]  /*7660*/  FADD.FTZ R185, R202, R185 ;  /* 0x000000b9cab97221 */ /* 0x000fe40000010000 */
[C---:B------:R-:W-:Y:S01]  /*7670*/  HMMA.16816.F32.BF16 R16, R136.reuse, R146, R16 ;  /* 0x000000928810723c */ /* 0x040fe20000041810 */
[----:B------:R-:W4:Y:S01]  /*7680*/  LDSM.16.MT88.4 R144, [R212+0xa400] ;  /* 0x00a40000d490783b */ /* 0x000f220000004200 */
[----:B------:R-:W-:Y:S02]  /*7690*/  MUFU.EX2 R175, R175 ;  /* 0x000000af00af7308 */ /* 0x000fe40000000800 */
[----:B------:R-:W-:Y:S02]  /*76a0*/  FADD.FTZ R187, R204, R187 ;  /* 0x000000bbccbb7221 */ /* 0x000fe40000010000 */
[----:B------:R-:W-:Y:S02]  /*76b0*/  FADD.FTZ R193, R206, R193 ;  /* 0x000000c1cec17221 */ /* 0x000fe40000010000 */
[-C--:B------:R-:W-:Y:S01]  /*76c0*/  HMMA.16816.F32.BF16 R68, R136, R148.reuse, R68 ;  /* 0x000000948844723c */ /* 0x080fe20000041844 */
[----:B------:R-:W-:Y:S03]  /*76d0*/  FADD.FTZ R195, R208, R195 ;  /* 0x000000c3d0c37221 */ /* 0x000fe60000010000 */
[----:B------:R-:W-:Y:S01]  /*76e0*/  MUFU.EX2 R172, R172 ;  /* 0x000000ac00ac7308 */ /* 0x000fe20000000800 */
[----:B------:R-:W-:Y:S02]  /*76f0*/  FADD.FTZ R185, R176, R185 ;  /* 0x000000b9b0b97221 */ /* 0x000fe40000010000 */
[----:B------:R-:W-:Y:S01]  /*7700*/  FADD.FTZ R187, R178, R187 ;  /* 0x000000bbb2bb7221 */ /* 0x000fe20000010000 */
[C---:B------:R-:W-:Y:S01]  /*7710*/  HMMA.16816.F32.BF16 R72, R132.reuse, R148, R72 ;  /* 0x000000948448723c */ /* 0x040fe20000041848 */
[----:B------:R-:W-:Y:S03]  /*7720*/  FADD.FTZ R193, R209, R193 ;  /* 0x000000c1d1c17221 */ /* 0x000fe60000010000 */
[----:B------:R-:W-:Y:S02]  /*7730*/  FADD.FTZ R195, R211, R195 ;  /* 0x000000c3d3c37221 */ /* 0x000fe40000010000 */
[----:B------:R-:W-:Y:S01]  /*7740*/  MUFU.EX2 R173, R173 ;  /* 0x000000ad00ad7308 */ /* 0x000fe20000000800 */
[----:B------:R-:W-:Y:S01]  /*7750*/  LOP3.LUT R148, R241, UR23, R246, 0x96, !PT ;  /* 0x00000017f1947c12 */ /* 0x000fe2000f8e96f6 */
[-C--:B------:R-:W-:Y:S01]  /*7760*/  HMMA.16816.F32.BF16 R76, R132, R150.reuse, R76 ;  /* 0x00000096844c723c */ /* 0x080fe2000004184c */
[----:B------:R-:W-:Y:S03]  /*7770*/  FFMA.FTZ R246, R43, c[0x0][0x23c], -R197 ;  /* 0x00008f002bf67a23 */ /* 0x000fe600000108c5 */
[----:B------:R-:W-:Y:S04]  /*7780*/  IMAD.WIDE.U32 R148, R148, -0x326172a9, RZ ;  /* 0xcd9e8d5794947825 */ /* 0x000fe800078e00ff */
[C---:B------:R-:W-:Y:S01]  /*7790*/  HMMA.16816.F32.BF16 R80, R136.reuse, R150, R80 ;  /* 0x000000968850723c */ /* 0x040fe20000041850 */
[C---:B------:R-:W-:Y:S01]  /*77a0*/  LOP3.LUT R37, R149.reuse, UR13, R238, 0x96, !PT ;  /* 0x0000000d95257c12 */ /* 0x040fe2000f8e96ee */
[----:B------:R-:W-:Y:S02]  /*77b0*/  MUFU.EX2 R246, R246 ;  /* 0x000000f600f67308 */ /* 0x000fe40000000800 */
[----:B------:R-:W-:Y:S01]  /*77c0*/  LOP3.LUT R36, R149, UR13, R234, 0x96, !PT ;  /* 0x0000000d95247c12 */ /* 0x000fe2000f8e96ea */
[----:B------:R-:W-:Y:S02]  /*77d0*/  FADD.FTZ R185, R177, R185 ;  /* 0x000000b9b1b97221 */ /* 0x000fe40000010000 */
[--C-:B------:R-:W-:Y:S01]  /*77e0*/  LOP3.LUT R150, R245, UR11, R148.reuse, 0x96, !PT ;  /* 0x0000000bf5967c12 */ /* 0x100fe2000f8e9694 */
[-C--:B-1----:R-:W-:Y:S01]  /*77f0*/  HMMA.16816.F32.BF16 R84, R136, R140.reuse, R84 ;  /* 0x0000008c8854723c */ /* 0x082fe20000041854 */
[--C-:B------:R-:W-:Y:S03]  /*7800*/  FFMA.FTZ R245, R42, c[0x0][0x23c], -R197.reuse ;  /* 0x00008f002af57a23 */ /* 0x100fe600000108c5 */
[----:B------:R-:W-:Y:S01]  /*7810*/  FFMA.FTZ R197, R63, c[0x0][0x23c], -R197 ;  /* 0x00008f003fc57a23 */ /* 0x000fe200000108c5 */
[----:B------:R-:W-:Y:S01]  /*7820*/  LOP3.LUT R148, R243, UR11, R148, 0x96, !PT ;  /* 0x0000000bf3947c12 */ /* 0x000fe2000f8e9694 */
[----:B------:R-:W-:Y:S01]  /*7830*/  IMAD.WIDE.U32 R150, R150, -0x2daee0ad, RZ ;  /* 0xd2511f5396967825 */ /* 0x000fe200078e00ff */
[----:B------:R-:W-:Y:S01]  /*7840*/  MUFU.EX2 R245, R245 ;  /* 0x000000f500f57308 */ /* 0x000fe20000000800 */
[C---:B------:R-:W-:Y:S04]  /*7850*/  HMMA.16816.F32.BF16 R88, R132.reuse, R140, R88 ;  /* 0x0000008c8458723c */ /* 0x040fe80000041858 */
[----:B------:R-:W-:Y:S04]  /*7860*/  IMAD.WIDE.U32 R148, R148, -0x2daee0ad, RZ ;  /* 0xd2511f5394947825 */ /* 0x000fe800078e00ff */
[-C--:B------:R-:W-:Y:S01]  /*7870*/  HMMA.16816.F32.BF16 R92, R132, R142.reuse, R92 ;  /* 0x0000008e845c723c */ /* 0x080fe2000004185c */
[----:B------:R-:W-:Y:S01]  /*7880*/  IMAD.WIDE.U32 R140, R37, -0x2daee0ad, RZ ;  /* 0xd2511f53258c7825 */ /* 0x000fe200078e00ff */
[----:B------:R-:W-:Y:S03]  /*7890*/  MUFU.EX2 R67, R67 ;  /* 0x0000004300437308 */ /* 0x000fe60000000800 */
[--C-:B------:R-:W-:Y:S01]  /*78a0*/  FFMA.FTZ R243, R39, c[0x0][0x23c], -R199.reuse ;  /* 0x00008f0027f37a23 */ /* 0x100fe200000108c7 */
[----:B------:R-:W-:Y:S01]  /*78b0*/  LOP3.LUT R38, R141, UR10, R236, 0x96, !PT ;  /* 0x0000000a8d267c12 */ /* 0x000fe2000f8e96ec */
[----:B------:R-:W-:Y:S01]  /*78c0*/  FFMA.FTZ R199, R55, c[0x0][0x23c], -R199 ;  /* 0x00008f0037c77a23 */ /* 0x000fe200000108c7 */
[C---:B------:R-:W-:Y:S01]  /*78d0*/  HMMA.16816.F32.BF16 R96, R136.reuse, R142, R96 ;  /* 0x0000008e8860723c */ /* 0x040fe20000041860 */
[----:B------:R-:W-:Y:S03]  /*78e0*/  FADD.FTZ R187, R179, R187 ;  /* 0x000000bbb3bb7221 */ /* 0x000fe60000010000 */
[----:B------:R-:W-:Y:S01]  /*78f0*/  IMAD.WIDE.U32 R38, R38, -0x326172a9, RZ ;  /* 0xcd9e8d5726267825 */ /* 0x000fe200078e00ff */
[----:B------:R-:W-:Y:S03]  /*7900*/  MUFU.EX2 R243, R243 ;  /* 0x000000f300f37308 */ /* 0x000fe60000000800 */
[-C--:B----4-:R-:W-:Y:S01]  /*7910*/  HMMA.16816.F32.BF16 R100, R136, R144.reuse, R100 ;  /* 0x000000908864723c */ /* 0x090fe20000041864 */
[----:B------:R-:W-:Y:S03]  /*7920*/  LOP3.LUT R244, R39, UR9, R244, 0x96, !PT ;  /* 0x0000000927f47c12 */ /* 0x000fe6000f8e96f4 */
[----:B------:R-:W-:Y:S01]  /*7930*/  IMAD.WIDE.U32 R142, R36, -0x2daee0ad, RZ ;  /* 0xd2511f53248e7825 */ /* 0x000fe200078e00ff */
[----:B------:R-:W-:Y:S02]  /*7940*/  LOP3.LUT R36, R151, UR8, R140, 0x96, !PT ;  /* 0x0000000897247c12 */ /* 0x000fe4000f8e968c */
[----:B------:R-:W-:Y:S01]  /*7950*/  MUFU.EX2 R251, R251 ;  /* 0x000000fb00fb7308 */ /* 0x000fe20000000800 */
[C---:B------:R-:W-:Y:S01]  /*7960*/  HMMA.16816.F32.BF16 R104, R132.reuse, R144, R104 ;  /* 0x000000908468723c */ /* 0x040fe20000041868 */
[----:B------:R-:W-:Y:S03]  /*7970*/  LOP3.LUT R37, R143, UR10, R232, 0x96, !PT ;  /* 0x0000000a8f257c12 */ /* 0x000fe6000f8e96e8 */
[----:B------:R-:W-:Y:S01]  /*7980*/  LOP3.LUT R142, R149, UR8, R142, 0x96, !PT ;  /* 0x00000008958e7c12 */ /* 0x000fe2000f8e968e */
[----:B------:R-:W-:Y:S02]  /*7990*/  FADD.FTZ R193, R210, R193 ;  /* 0x000000c1d2c17221 */ /* 0x000fe40000010000 */
[----:B------:R-:W-:Y:S01]  /*79a0*/  IMAD.WIDE.U32 R144, R36, -0x326172a9, RZ ;  /* 0xcd9e8d5724907825 */ /* 0x000fe200078e00ff */
[-C--:B------:R-:W-:Y:S01]  /*79b0*/  HMMA.16816.F32.BF16 R32, R132, R146.reuse, R32 ;  /* 0x000000928420723c */ /* 0x080fe20000041820 */
[----:B------:R-:W-:Y:S03]  /*79c0*/  MUFU.EX2 R200, R200 ;  /* 0x000000c800c87308 */ /* 0x000fe60000000800 */
[----:B------:R-:W-:Y:S01]  /*79d0*/  IMAD.WIDE.U32 R140, R37, -0x326172a9, RZ ;  /* 0xcd9e8d57258c7825 */ /* 0x000fe200078e00ff */
[----:B------:R-:W-:Y:S03]  /*79e0*/  LOP3.LUT R36, R145, UR7, R38, 0x96, !PT ;  /* 0x0000000791247c12 */ /* 0x000fe6000f8e9626 */
[C---:B------:R-:W-:Y:S01]  /*79f0*/  HMMA.16816.F32.BF16 R108, R136.reuse, R146, R108 ;  /* 0x00000092886c723c */ /* 0x040fe2000004186c */
[----:B------:R-:W-:Y:S02]  /*7a00*/  LOP3.LUT R37, R141, UR9, R242, 0x96, !PT ;  /* 0x000000098d257c12 */ /* 0x000fe4000f8e96f2 */
[----:B------:R1:W4:Y:S01]  /*7a10*/  MUFU.EX2 R242, R40 ;  /* 0x0000002800f27308 */ /* 0x0003220000000800 */
[----:B------:R-:W-:Y:S04]  /*7a20*/  IMAD.WIDE.U32 R38, R244, -0x2daee0ad, RZ ;  /* 0xd2511f53f4267825 */ /* 0x000fe800078e00ff */
[-C--:B------:R-:W-:Y:S01]  /*7a30*/  HMMA.16816.F32.BF16 R112, R136, R48.reuse, R112 ;  /* 0x000000308870723c */ /* 0x080fe20000041870 */
[----:B------:R-:W-:Y:S03]  /*7a40*/  IMAD.WIDE.U32 R146, R36, -0x2daee0ad, RZ ;  /* 0xd2511f5324927825 */ /* 0x000fe600078e00ff */
[----:B------:R-:W-:Y:S01]  /*7a50*/  LOP3.LUT R150, R39, UR6, R150, 0x96, !PT ;  /* 0x0000000627967c12 */ /* 0x000fe2000f8e9696 */
[----:B------:R-:W-:Y:S01]  /*7a60*/  IMAD.WIDE.U32 R152, R37, -0x2daee0ad, RZ ;  /* 0xd2511f5325987825 */ /* 0x000fe200078e00ff */
[----:B------:R-:W-:Y:S02]  /*7a70*/  MUFU.EX2 R252, R252 ;  /* 0x000000fc00fc7308 */ /* 0x000fe40000000800 */
[C---:B------:R-:W-:Y:S01]  /*7a80*/  HMMA.16816.F32.BF16 R20, R132.reuse, R48, R20 ;  /* 0x000000308414723c */ /* 0x040fe20000041814 */
[----:B------:R-:W-:Y:S03]  /*7a90*/  FFMA.FTZ R244, R41, c[0x0][0x23c], -R198 ;  /* 0x00008f0029f47a23 */ /* 0x000fe600000108c6 */
[----:B------:R-:W-:Y:S01]  /*7aa0*/  LOP3.LUT R41, R147, UR4, R38, 0x96, !PT ;  /* 0x0000000493297c12 */ /* 0x000fe2000f8e9626 */
[----:B------:R-:W-:Y:S01]  /*7ab0*/  IMAD.WIDE.U32 R142, R142, -0x326172a9, RZ ;  /* 0xcd9e8d578e8e7825 */ /* 0x000fe200078e00ff */
[----:B------:R-:W5:Y:S01]  /*7ac0*/  LDSM.16.MT88.4 R36, [R212+0xb400] ;  /* 0x00b40000d424783b */ /* 0x000f620000004200 */
[----:B------:R-:W-:Y:S01]  /*7ad0*/  LOP3.LUT R148, R153, UR6, R148, 0x96, !PT ;  /* 0x0000000699947c12 */ /* 0x000fe2000f8e9694 */
[-C--:B------:R-:W-:Y:S01]  /*7ae0*/  HMMA.16816.F32.BF16 R116, R132, R50.reuse, R116 ;  /* 0x000000328474723c */ /* 0x080fe20000041874 */
[----:B------:R-:W-:Y:S01]  /*7af0*/  IMAD.WIDE.U32 R150, R150, -0x326172a9, RZ ;  /* 0xcd9e8d5796967825 */ /* 0x000fe200078e00ff */
[----:B------:R-:W2:Y:S02]  /*7b00*/  MUFU.EX2 R244, R244 ;  /* 0x000000f400f47308 */ /* 0x000ea40000000800 */
[----:B------:R-:W-:Y:S01]  /*7b10*/  LOP3.LUT R140, R143, UR7, R140, 0x96, !PT ;  /* 0x000000078f8c7c12 */ /* 0x000fe2000f8e968c */
[----:B------:R-:W-:Y:S01]  /*7b20*/  IMAD.WIDE.U32 R154, R41, -0x326172a9, RZ ;  /* 0xcd9e8d57299a7825 */ /* 0x000fe200078e00ff */
[----:B------:R-:W-:Y:S02]  /*7b30*/  LOP3.LUT R54, R151, UR5, R144, 0x96, !PT ;  /* 0x0000000597367c12 */ /* 0x000fe4000f8e9690 */
[C---:B------:R-:W-:Y:S01]  /*7b40*/  HMMA.16816.F32.BF16 R120, R136.reuse, R50, R120 ;  /* 0x000000328878723c */ /* 0x040fe20000041878 */
[----:B------:R-:W-:Y:S03]  /*7b50*/  IMAD.WIDE.U32 R140, R140, -0x2daee0ad, RZ ;  /* 0xd2511f538c8c7825 */ /* 0x000fe600078e00ff */
[----:B------:R-:W-:Y:S01]  /*7b60*/  LOP3.LUT R41, R155, UR15, R150, 0x96, !PT ;  /* 0x0000000f9b297c12 */ /* 0x000fe2000f8e9696 */
[----:B------:R-:W-:Y:S01]  /*7b70*/  IMAD.WIDE.U32 R148, R148, -0x326172a9, RZ ;  /* 0xcd9e8d5794947825 */ /* 0x000fe200078e00ff */
[----:B-1----:R-:W-:Y:S01]  /*7b80*/  LOP3.LUT R40, R141, UR4, R152, 0x96, !PT ;  /* 0x000000048d287c12 */ /* 0x002fe2000f8e9698 */
[----:B------:R-:W1:Y:S01]  /*7b90*/  MUFU.EX2 R199, R199 ;  /* 0x000000c700c77308 */ /* 0x000e620000000800 */
[----:B------:R-:W-:Y:S01]  /*7ba0*/  SHF.R.U32.HI R141, RZ, 0x10, R154 ;  /* 0x00000010ff8d7819 */ /* 0x000fe2000001169a */
[----:B------:R-:W-:Y:S03]  /*7bb0*/  FFMA.FTZ R198, R61, c[0x0][0x23c], -R198 ;  /* 0x00008f003dc67a23 */ /* 0x000fe600000108c6 */
[----:B------:R-:W-:Y:S01]  /*7bc0*/  IMAD.WIDE.U32 R152, R40, -0x326172a9, RZ ;  /* 0xcd9e8d5728987825 */ /* 0x000fe200078e00ff */
[----:B------:R-:W-:Y:S02]  /*7bd0*/  LOP3.LUT R40, R154, 0xffff, RZ, 0xc0, !PT ;  /* 0x0000ffff9a287812 */ /* 0x000fe400078ec0ff */
[----:B------:R-:W-:Y:S01]  /*7be0*/  LOP3.LUT R51, R41, 0xffff, RZ, 0xc0, !PT ;  /* 0x0000ffff29337812 */ /* 0x000fe200078ec0ff */
[----:B------:R-:W-:Y:S01]  /*7bf0*/  IMAD.WIDE.U32 R54, R54, -0x2daee0ad, RZ ;  /* 0xd2511f5336367825 */ /* 0x000fe200078e00ff */
[----:B------:R-:W-:Y:S01]  /*7c00*/  LOP3.LUT R48, R152, 0xffff, RZ, 0xc0, !PT ;  /* 0x0000ffff98307812 */ /* 0x000fe200078ec0ff */
[----:B------:R-:W1:Y:S01]  /*7c10*/  MUFU.EX2 R198, R198 ;  /* 0x000000c600c67308 */ /* 0x000e620000000800 */
[----:B------:R-:W-:Y:S01]  /*7c20*/  SHF.R.U32.HI R49, RZ, 0x10, R152 ;  /* 0x00000010ff317819 */ /* 0x000fe20000011698 */
[----:B------:R-:W-:Y:S01]  /*7c30*/  FADD.FTZ R195, R180, R195 ;  /* 0x000000c3b4c37221 */ /* 0x000fe20000010000 */
[----:B------:R-:W-:Y:S01]  /*7c40*/  SHF.R.U32.HI R48, RZ, 0x8, R48 ;  /* 0x00000008ff307819 */ /* 0x000fe20000011630 */
[----:B---3--:R-:W-:Y:S01]  /*7c50*/  FADD.FTZ R185, R181, R185 ;  /* 0x000000b9b5b97221 */ /* 0x008fe20000010000 */
[----:B------:R-:W-:Y:S01]  /*7c60*/  LOP3.LUT R49, R49, 0xff, RZ, 0xc0, !PT ;  /* 0x000000ff31317812 */ /* 0x000fe200078ec0ff */
[----:B--2---:R-:W-:Y:S01]  /*7c70*/  FADD.FTZ R187, R183, R187 ;  /* 0x000000bbb7bb7221 */ /* 0x004fe20000010000 */
[----:B------:R-:W-:Y:S01]  /*7c80*/  SHF.R.U32.HI R50, RZ, 0x10, R41 ;  /* 0x00000010ff327819 */ /* 0x000fe20000011629 */
[----:B----4-:R-:W-:Y:S01]  /*7c90*/  FADD.FTZ R193, R242, R193 ;  /* 0x000000c1f2c17221 */ /* 0x010fe20000010000 */
[----:B------:R-:W-:Y:S01]  /*7ca0*/  LOP3.LUT R143, R152, 0xff, RZ, 0xc0, !PT ;  /* 0x000000ff988f7812 */ /* 0x000fe200078ec0ff */
[----:B------:R-:W2:Y:S01]  /*7cb0*/  MUFU.EX2 R197, R197 ;  /* 0x000000c500c57308 */ /* 0x000ea20000000800 */
[----:B------:R-:W-:Y:S01]  /*7cc0*/  SHF.R.U32.HI R147, RZ, 0x8, R40 ;  /* 0x00000008ff937819 */ /* 0x000fe20000011628 */
[-C--:B-----5:R-:W-:Y:S01]  /*7cd0*/  HMMA.16816.F32.BF16 R24, R136, R36.reuse, R24 ;  /* 0x000000248818723c */ /* 0x0a0fe20000041818 */
[----:B------:R-:W-:Y:S01]  /*7ce0*/  LOP3.LUT R43, R141, 0xff, RZ, 0xc0, !PT ;  /* 0x000000ff8d2b7812 */ /* 0x000fe200078ec0ff */
[----:B------:R-:W-:Y:S01]  /*7cf0*/  FADD.FTZ R195, R245, R195 ;  /* 0x000000c3f5c37221 */ /* 0x000fe20000010000 */
[----:B------:R-:W-:Y:S01]  /*7d00*/  SHF.R.U32.HI R141, RZ, 0x18, R152 ;  /* 0x00000018ff8d7819 */ /* 0x000fe20000011698 */
[----:B------:R-:W-:Y:S01]  /*7d10*/  FADD.FTZ R185, R182, R185 ;  /* 0x000000b9b6b97221 */ /* 0x000fe20000010000 */
[----:B------:R-:W-:Y:S01]  /*7d20*/  LOP3.LUT R42, R154, 0xff, RZ, 0xc0, !PT ;  /* 0x000000ff9a2a7812 */ /* 0x000fe200078ec0ff */
[----:B------:R-:W-:Y:S01]  /*7d30*/  FADD.FTZ R187, R243, R187 ;  /* 0x000000bbf3bb7221 */ /* 0x000fe20000010000 */
[----:B------:R-:W-:Y:S01]  /*7d40*/  SHF.R.U32.HI R44, RZ, 0x18, R41 ;  /* 0x00000018ff2c7819 */ /* 0x000fe20000011629 */
[C---:B------:R-:W-:Y:S01]  /*7d50*/  HMMA.16816.F32.BF16 R124, R132.reuse, R36, R124 ;  /* 0x00000024847c723c */ /* 0x040fe2000004187c */
[----:B------:R-:W-:Y:S03]  /*7d60*/  SHF.R.U32.HI R45, RZ, 0x8, R51 ;  /* 0x00000008ff2d7819 */ /* 0x000fe60000011633 */
[----:B------:R-:W-:Y:S01]  /*7d70*/  PRMT R143, R143, 0x5410, R48 ;  /* 0x000054108f8f7816 */ /* 0x000fe20000000030 */
[----:B------:R-:W-:Y:S01]  /*7d80*/  FADD.FTZ R193, R244, R193 ;  /* 0x000000c1f4c17221 */ /* 0x000fe20000010000 */
[----:B------:R-:W-:Y:S01]  /*7d90*/  PRMT R141, R49, 0x5410, R141 ;  /* 0x00005410318d7816 */ /* 0x000fe2000000008d */
[----:B------:R-:W-:Y:S01]  /*7da0*/  FADD.FTZ R195, R246, R195 ;  /* 0x000000c3f6c37221 */ /* 0x000fe20000010000 */
[-C--:B------:R-:W-:Y:S01]  /*7db0*/  HMMA.16816.F32.BF16 R128, R132, R38.reuse, R128 ;  /* 0x000000268480723c */ /* 0x080fe20000041880 */
[----:B------:R-:W-:Y:S03]  /*7dc0*/  PRMT R42, R42, 0x5410, R147 ;  /* 0x000054102a2a7816 */ /* 0x000fe60000000093 */
[----:B------:R-:W-:Y:S01]  /*7dd0*/  LOP3.LUT R147, R41, 0xff, RZ, 0xc0, !PT ;  /* 0x000000ff29937812 */ /* 0x000fe200078ec0ff */
[----:B------:R-:W-:Y:S01]  /*7de0*/  FADD.FTZ R185, R172, R185 ;  /* 0x000000b9acb97221 */ /* 0x000fe20000010000 */
[----:B------:R-:W-:Y:S01]  /*7df0*/  LOP3.LUT R41, R50, 0xff, RZ, 0xc0, !PT ;  /* 0x000000ff32297812 */ /* 0x000fe200078ec0ff */
[--C-:B------:R-:W-:Y:S01]  /*7e00*/  HSET2.LE.AND R42, R42, R226.reuse, PT ;  /* 0x000000e22a2a7233 */ /* 0x100fe20003803000 */
[----:B------:R-:W-:Y:S01]  /*7e10*/  HMMA.16816.F32.BF16 R28, R136, R38, R28 ;  /* 0x00000026881c723c */ /* 0x000fe2000004181c */
[----:B------:R-:W3:Y:S03]  /*7e20*/  LDSM.16.MT88.4 R48, [R213+0x9800] ;  /* 0x00980000d530783b */ /* 0x000ee60000004200 */
[----:B------:R-:W-:Y:S01]  /*7e30*/  LOP3.LUT R40, R153, UR15, R148, 0x96, !PT ;  /* 0x0000000f99287c12 */ /* 0x000fe2000f8e9694 */
[----:B------:R-:W-:Y:S01]  /*7e40*/  FADD.FTZ R187, R174, R187 ;  /* 0x000000bbaebb7221 */ /* 0x000fe20000010000 */
[----:B------:R-:W-:Y:S01]  /*7e50*/  SHF.R.U32.HI R145, RZ, 0x18, R154 ;  /* 0x00000018ff917819 */ /* 0x000fe2000001169a */
[--C-:B------:R-:W-:Y:S01]  /*7e60*/  HSET2.LE.AND R38, R143, R226.reuse, PT ;  /* 0x000000e28f267233 */ /* 0x100fe20003803000 */
[----:B------:R-:W-:Y:S01]  /*7e70*/  LOP3.LUT R148, R40, 0xffff, RZ, 0xc0, !PT ;  /* 0x0000ffff28947812 */ /* 0x000fe200078ec0ff */
[--C-:B------:R-:W-:Y:S03]  /*7e80*/  HSET2.LE.AND R39, R141, R226.reuse, PT ;  /* 0x000000e28d277233 */ /* 0x100fe60003803000 */
[----:B------:R-:W-:Y:S01]  /*7e90*/  PRMT R43, R43, 0x5410, R145 ;  /* 0x000054102b2b7816 */ /* 0x000fe20000000091 */
[----:B------:R-:W-:Y:S01]  /*7ea0*/  FADD.FTZ R193, R247, R193 ;  /* 0x000000c1f7c17221 */ /* 0x000fe20000010000 */
[----:B------:R-:W-:Y:S01]  /*7eb0*/  SHF.R.U32.HI R145, RZ, 0x10, R40 ;  /* 0x00000010ff917819 */ /* 0x000fe20000011628 */
[----:B------:R-:W-:Y:S01]  /*7ec0*/  FADD.FTZ R195, R250, R195 ;  /* 0x000000c3fac37221 */ /* 0x000fe20000010000 */
[----:B------:R-:W-:Y:S01]  /*7ed0*/  SHF.R.U32.HI R148, RZ, 0x8, R148 ;  /* 0x00000008ff947819 */ /* 0x000fe20000011694 */
[--C-:B------:R-:W-:Y:S01]  /*7ee0*/  HSET2.LE.AND R43, R43, R226.reuse, PT ;  /* 0x000000e22b2b7233 */ /* 0x100fe20003803000 */
[----:B------:R-:W-:Y:S01]  /*7ef0*/  LOP3.LUT R37, R40, 0xff, RZ, 0xc0, !PT ;  /* 0x000000ff28257812 */ /* 0x000fe200078ec0ff */
[----:B------:R-:W-:Y:S01]  /*7f00*/  FADD.FTZ R185, R173, R185 ;  /* 0x000000b9adb97221 */ /* 0x000fe20000010000 */
[----:B------:R-:W-:Y:S01]  /*7f10*/  PRMT R147, R147, 0x5410, R45 ;  /* 0x0000541093937816 */ /* 0x000fe2000000002d */
[----:B------:R-:W-:Y:S01]  /*7f20*/  FADD.FTZ R187, R175, R187 ;  /* 0x000000bbafbb7221 */ /* 0x000fe20000010000 */
[----:B------:R-:W-:Y:S01]  /*7f30*/  PRMT R41, R41, 0x5410, R44 ;  /* 0x0000541029297816 */ /* 0x000fe2000000002c */
[----:B------:R-:W-:Y:S01]  /*7f40*/  FADD.FTZ R193, R248, R193 ;  /* 0x000000c1f8c17221 */ /* 0x000fe20000010000 */
[----:B------:R-:W-:Y:S01]  /*7f50*/  SHF.R.U32.HI R40, RZ, 0x18, R40 ;  /* 0x00000018ff287819 */ /* 0x000fe20000011628 */
[----:B------:R-:W4:Y:S01]  /*7f60*/  LDSM.16.MT88.4 R44, [R212+0x9800] ;  /* 0x00980000d42c783b */ /* 0x000f220000004200 */
[----:B------:R-:W-:Y:S01]  /*7f70*/  LOP3.LUT R145, R145, 0xff, RZ, 0xc0, !PT ;  /* 0x000000ff91917812 */ /* 0x000fe200078ec0ff */
[--C-:B------:R-:W-:Y:S01]  /*7f80*/  HSET2.LE.AND R41, R41, R226.reuse, PT ;  /* 0x000000e229297233 */ /* 0x100fe20003803000 */
[----:B------:R-:W-:Y:S01]  /*7f90*/  PRMT R37, R37, 0x5410, R148 ;  /* 0x0000541025257816 */ /* 0x000fe20000000094 */
[----:B------:R-:W-:Y:S01]  /*7fa0*/  FADD.FTZ R195, R249, R195 ;  /* 0x000000c3f9c37221 */ /* 0x000fe20000010000 */
[----:B------:R-:W-:Y:S01]  /*7fb0*/  F2FP.BF16.PACK_AB R36, R173, R172 ;  /* 0x000000acad24723e */ /* 0x000fe200000010ff */
[----:B------:R-:W-:Y:S01]  /*7fc0*/  FADD.FTZ R185, R251, R185 ;  /* 0x000000b9fbb97221 */ /* 0x000fe20000010000 */
[----:B------:R-:W-:Y:S01]  /*7fd0*/  PRMT R145, R145, 0x5410, R40 ;  /* 0x0000541091917816 */ /* 0x000fe20000000028 */
[--C-:B------:R-:W-:Y:S01]  /*7fe0*/  HSET2.LE.AND R40, R147, R226.reuse, PT ;  /* 0x000000e293287233 */ /* 0x100fe20003803000 */
[----:B------:R-:W-:Y:S01]  /*7ff0*/  F2FP.BF16.PACK_AB R134, R175, R174 ;  /* 0x000000aeaf86723e */ /* 0x000fe200000010ff */
[----:B------:R-:W-:Y:S01]  /*8000*/  FADD.FTZ R187, R252, R187 ;  /* 0x000000bbfcbb7221 */ /* 0x000fe20000010000 */
[----:B------:R-:W-:Y:S01]  /*8010*/  F2FP.BF16.PACK_AB R133, R182, R181 ;  /* 0x000000b5b685723e */ /* 0x000fe200000010ff */
[----:B------:R-:W-:Y:S01]  /*8020*/  FADD.FTZ R185, R200, R185 ;  /* 0x000000b9c8b97221 */ /* 0x000fe20000010000 */
[----:B------:R-:W-:Y:S01]  /*8030*/  F2FP.BF16.PACK_AB R132, R243, R183 ;  /* 0x000000b7f384723e */ /* 0x000fe200000010ff */
[----:B-1----:R-:W-:Y:S01]  /*8040*/  FADD.FTZ R187, R199, R187 ;  /* 0x000000bbc7bb7221 */ /* 0x002fe20000010000 */
[----:B------:R-:W-:Y:S01]  /*8050*/  LOP3.LUT R42, R42, R36, RZ, 0xc0, !PT ;  /* 0x000000242a2a7212 */ /* 0x000fe200078ec0ff */
[--C-:B------:R-:W-:Y:S01]  /*8060*/  HSET2.LE.AND R36, R37, R226.reuse, PT ;  /* 0x000000e225247233 */ /* 0x100fe20003803000 */
[----:B------:R-:W-:Y:S01]  /*8070*/  F2FP.BF16.PACK_AB R37, R244, R242 ;  /* 0x000000f2f425723e */ /* 0x000fe200000010ff */
[----:B------:R-:W-:Y:S01]  /*8080*/  FADD.FTZ R185, R64, R185 ;  /* 0x000000b940b97221 */ /* 0x000fe20000010000 */
[----:B------:R-:W-:Y:S01]  /*8090*/  LOP3.LUT R43, R43, R134, RZ, 0xc0, !PT ;  /* 0x000000862b2b7212 */ /* 0x000fe200078ec0ff */
[----:B------:R-:W-:Y:S01]  /*80a0*/  FADD.FTZ R187, R66, R187 ;  /* 0x000000bb42bb7221 */ /* 0x000fe20000010000 */
[----:B------:R-:W-:Y:S01]  /*80b0*/  LOP3.LUT R40, R40, R133, RZ, 0xc0, !PT ;  /* 0x0000008528287212 */ /* 0x000fe200078ec0ff */
[----:B------:R-:W-:Y:S01]  /*80c0*/  FADD.FTZ R231, R65, R185 ;  /* 0x000000b941e77221 */ /* 0x000fe20000010000 */
[----:B------:R-:W-:Y:S01]  /*80d0*/  LOP3.LUT R41, R41, R132, RZ, 0xc0, !PT ;  /* 0x0000008429297212 */ /* 0x000fe200078ec0ff */
[----:B------:R-:W-:Y:S01]  /*80e0*/  FADD.FTZ R230, R67, R187 ;  /* 0x000000bb43e67221 */ /* 0x000fe20000010000 */
[----:B------:R-:W-:Y:S01]  /*80f0*/  LOP3.LUT R36, R36, R37, RZ, 0xc0, !PT ;  /* 0x0000002524247212 */ /* 0x000fe200078ec0ff */
[--C-:B------:R-:W-:Y:S01]  /*8100*/  HSET2.LE.AND R37, R145, R226.reuse, PT ;  /* 0x000000e291257233 */ /* 0x100fe20003803000 */
[----:B------:R-:W-:Y:S01]  /*8110*/  F2FP.BF16.PACK_AB R138, R246, R245 ;  /* 0x000000f5f68a723e */ /* 0x000fe200000010ff */
[----:B------:R-:W1:Y:S01]  /*8120*/  LDSM.16.MT88.4 R132, [R213+0xa800] ;  /* 0x00a80000d584783b */ /* 0x000e620000004200 */
[----:B------:R-:W-:Y:S01]  /*8130*/  F2FP.BF16.PACK_AB R137, R248, R247 ;  /* 0x000000f7f889723e */ /* 0x000fe200000010ff */
[-C--:B---3--:R-:W-:Y:S01]  /*8140*/  HMMA.16816.F32.BF16 R4, R40, R48.reuse, R4 ;  /* 0x000000302804723c */ /* 0x088fe20000041804 */
[----:B------:R-:W-:Y:S01]  /*8150*/  F2FP.BF16.PACK_AB R136, R249, R250 ;  /* 0x000000faf988723e */ /* 0x000fe200000010ff */
[----:B------:R-:W-:Y:S01]  /*8160*/  IMAD.MOV.U32 R0, RZ, RZ, R165 ;  /* 0x000000ffff007224 */ /* 0x000fe200078e00a5 */
[----:B------:R-:W-:Y:S01]  /*8170*/  LOP3.LUT R37, R37, R138, RZ, 0xc0, !PT ;  /* 0x0000008a25257212 */ /* 0x000fe200078ec0ff */
[----:B------:R-:W-:Y:S01]  /*8180*/  IMAD.MOV.U32 R3, RZ, RZ, R167 ;  /* 0x000000ffff037224 */ /* 0x000fe200078e00a7 */
[----:B------:R-:W-:Y:S01]  /*8190*/  LOP3.LUT R38, R38, R137, RZ, 0xc0, !PT ;  /* 0x0000008926267212 */ /* 0x000fe200078ec0ff */
[----:B------:R-:W-:Y:S01]  /*81a0*/  IMAD.MOV.U32 R164, RZ, RZ, R168 ;  /* 0x000000ffffa47224 */ /* 0x000fe200078e00a8 */
[----:B------:R-:W-:Y:S01]  /*81b0*/  LOP3.LUT R39, R39, R136, RZ, 0xc0, !PT ;  /* 0x0000008827277212 */ /* 0x000fe200078ec0ff */
[----:B------:R-:W-:Y:S01]  /*81c0*/  IMAD.MOV.U32 R2, RZ, RZ, R166 ;  /* 0x000000ffff027224 */ /* 0x000fe200078e00a6 */
[----:B------:R-:W-:Y:S02]  /*81d0*/  LOP3.LUT R142, R149, UR5, R142, 0x96, !PT ;  /* 0x00000005958e7c12 */ /* 0x000fe4000f8e968e */
[----:B------:R-:W-:Y:S01]  /*81e0*/  LDSM.16.MT88.4 R148, [R213+0x9c00] ;  /* 0x009c0000d594783b */ /* 0x000fe20000004200 */
[----:B------:R-:W-:Y:S02]  /*81f0*/  LOP3.LUT R146, R55, UR14, R146, 0x96, !PT ;  /* 0x0000000e37927c12 */ /* 0x000fe4000f8e9692 */
[C---:B------:R-:W-:Y:S01]  /*8200*/  HMMA.16816.F32.BF16 R8, R36.reuse, R48, R8 ;  /* 0x000000302408723c */ /* 0x040fe20000041808 */
[----:B------:R-:W-:Y:S01]  /*8210*/  IMAD.WIDE.U32 R142, R142, -0x2daee0ad, RZ ;  /* 0xd2511f538e8e7825 */ /* 0x000fe200078e00ff */
[----:B------:R-:W-:Y:S02]  /*8220*/  LOP3.LUT R52, R54, 0xffff, RZ, 0xc0, !PT ;  /* 0x0000ffff36347812 */ /* 0x000fe400078ec0ff */
[----:B------:R-:W-:Y:S02]  /*8230*/  SHF.R.U32.HI R53, RZ, 0x10, R54 ;  /* 0x00000010ff357819 */ /* 0x000fe40000011636 */
[----:B------:R-:W-:Y:S02]  /*8240*/  SHF.R.U32.HI R55, RZ, 0x10, R142 ;  /* 0x00000010ff377819 */ /* 0x000fe4000001168e */
[-C--:B------:R-:W-:Y:S01]  /*8250*/  HMMA.16816.F32.BF16 R12, R36, R50.reuse, R12 ;  /* 0x00000032240c723c */ /* 0x080fe2000004180c */
[----:B------:R-:W-:Y:S03]  /*8260*/  LOP3.LUT R56, R142, 0xffff, RZ, 0xc0, !PT ;  /* 0x0000ffff8e387812 */ /* 0x000fe600078ec0ff */
[----:B------:R-:W-:Y:S02]  /*8270*/  LOP3.LUT R53, R53, 0xff, RZ, 0xc0, !PT ;  /* 0x000000ff35357812 */ /* 0x000fe400078ec0ff */
[----:B------:R-:W-:Y:S02]  /*8280*/  LOP3.LUT R140, R143, UR14, R140, 0x96, !PT ;  /* 0x0000000e8f8c7c12 */ /* 0x000fe4000f8e968c */
[C---:B------:R-:W-:Y:S01]  /*8290*/  HMMA.16816.F32.BF16 R16, R40.reuse, R50, R16 ;  /* 0x000000322810723c */ /* 0x040fe20000041810 */
[----:B------:R-:W3:Y:S03]  /*82a0*/  LDSM.16.MT88.4 R48, [R212+0xa800] ;  /* 0x00a80000d430783b */ /* 0x000ee60000004200 */
[----:B------:R-:W-:Y:S02]  /*82b0*/  LOP3.LUT R60, R140, 0xff, RZ, 0xc0, !PT ;  /* 0x000000ff8c3c7812 */ /* 0x000fe400078ec0ff */
[----:B------:R-:W-:Y:S02]  /*82c0*/  SHF.R.U32.HI R136, RZ, 0x18, R142 ;  /* 0x00000018ff887819 */ /* 0x000fe4000001168e */
[-C--:B----4-:R-:W-:Y:S01]  /*82d0*/  HMMA.16816.F32.BF16 R68, R40, R44.reuse, R68 ;  /* 0x0000002c2844723c */ /* 0x090fe20000041844 */
[----:B------:R-:W-:Y:S07]  /*82e0*/  LOP3.LUT R137, R142, 0xff, RZ, 0xc0, !PT ;  /* 0x000000ff8e897812 */ /* 0x000fee00078ec0ff */
[C---:B------:R-:W-:Y:S08]  /*82f0*/  HMMA.16816.F32.BF16 R72, R36.reuse, R44, R72 ;  /* 0x0000002c2448723c */ /* 0x040ff00000041848 */
[-C--:B------:R-:W-:Y:S08]  /*8300*/  HMMA.16816.F32.BF16 R76, R36, R46.reuse, R76 ;  /* 0x0000002e244c723c */ /* 0x080ff0000004184c */
[C---:B------:R-:W-:Y:S01]  /*8310*/  HMMA.16816.F32.BF16 R80, R40.reuse, R46, R80 ;  /* 0x0000002e2850723c */ /* 0x040fe20000041850 */
[----:B------:R-:W4:Y:S07]  /*8320*/  LDSM.16.MT88.4 R44, [R213+0xb800] ;  /* 0x00b80000d52c783b */ /* 0x000f2e0000004200 */
[-C--:B-1----:R-:W-:Y:S08]  /*8330*/  HMMA.16816.F32.BF16 R84, R40, R132.reuse, R84 ;  /* 0x000000842854723c */ /* 0x082ff00000041854 */
[C---:B------:R-:W-:Y:S07]  /*8340*/  HMMA.16816.F32.BF16 R88, R36.reuse, R132, R88 ;  /* 0x000000842458723c */ /* 0x040fee0000041858 */
[----:B------:R-:W-:Y:S01]  /*8350*/  LOP3.LUT R132, R146, 0xff, RZ, 0xc0, !PT ;  /* 0x000000ff92847812 */ /* 0x000fe200078ec0ff */
[-C--:B------:R-:W-:Y:S01]  /*8360*/  HMMA.16816.F32.BF16 R92, R36, R134.reuse, R92 ;  /* 0x00000086245c723c */ /* 0x080fe2000004185c */
[----:B------:R-:W-:Y:S04]  /*8370*/  SHF.R.U32.HI R133, RZ, 0x10, R146 ;  /* 0x00000010ff857819 */ /* 0x000fe80000011692 */
[----:B------:R-:W-:Y:S03]  /*8380*/  LOP3.LUT R133, R133, 0xff, RZ, 0xc0, !PT ;  /* 0x000000ff85857812 */ /* 0x000fe600078ec0ff */
[C---:B------:R-:W-:Y:S07]  /*8390*/  HMMA.16816.F32.BF16 R96, R40.reuse, R134, R96 ;  /* 0x000000862860723c */ /* 0x040fee0000041860 */
[----:B------:R-:W-:Y:S01]  /*83a0*/  LOP3.LUT R134, R54, 0xff, RZ, 0xc0, !PT ;  /* 0x000000ff36867812 */ /* 0x000fe200078ec0ff */
[-C--:B---3--:R-:W-:Y:S01]  /*83b0*/  HMMA.16816.F32.BF16 R100, R40, R48.reuse, R100 ;  /* 0x000000302864723c */ /* 0x088fe20000041864 */
[----:B------:R-:W-:Y:S03]  /*83c0*/  SHF.R.U32.HI R135, RZ, 0x18, R54 ;  /* 0x00000018ff877819 */ /* 0x000fe60000011636 */
[----:B------:R-:W-:Y:S02]  /*83d0*/  SHF.R.U32.HI R54, RZ, 0x8, R52 ;  /* 0x00000008ff367819 */ /* 0x000fe40000011634 */
[----:B------:R-:W-:Y:S02]  /*83e0*/  SHF.R.U32.HI R52, RZ, 0x8, R56 ;  /* 0x00000008ff347819 */ /* 0x000fe40000011638 */
[C---:B------:R-:W-:Y:S01]  /*83f0*/  HMMA.16816.F32.BF16 R104, R36.reuse, R48, R104 ;  /* 0x000000302468723c */ /* 0x040fe20000041868 */
[----:B------:R-:W-:Y:S03]  /*8400*/  LDSM.16.MT88.4 R56, [R212+0xac00] ;  /* 0x00ac0000d438783b */ /* 0x000fe60000004200 */
[----:B------:R-:W-:Y:S02]  /*8410*/  PRMT R134, R134, 0x5410, R54 ;  /* 0x0000541086867816 */ /* 0x000fe40000000036 */
[----:B------:R-:W-:Y:S02]  /*8420*/  PRMT R135, R53, 0x5410, R135 ;  /* 0x0000541035877816 */ /* 0x000fe40000000087 */
[-C--:B------:R-:W-:Y:S01]  /*8430*/  HMMA.16816.F32.BF16 R32, R36, R50.reuse, R32 ;  /* 0x000000322420723c */ /* 0x080fe20000041820 */
[----:B------:R-:W-:Y:S03]  /*8440*/  PRMT R137, R137, 0x5410, R52 ;  /* 0x0000541089897816 */ /* 0x000fe60000000034 */
[----:B------:R-:W-:Y:S01]  /*8450*/  SHF.R.U32.HI R52, RZ, 0x10, R140 ;  /* 0x00000010ff347819 */ /* 0x000fe2000001168c */
[--C-:B------:R-:W-:Y:S02]  /*8460*/  HSET2.LE.AND R134, R134, R226.reuse, PT ;  /* 0x000000e286867233 */ /* 0x100fe40003803000 */
[--C-:B------:R-:W-:Y:S01]  /*8470*/  HSET2.LE.AND R135, R135, R226.reuse, PT ;  /* 0x000000e287877233 */ /* 0x100fe20003803000 */
[C---:B------:R-:W-:Y:S01]  /*8480*/  HMMA.16816.F32.BF16 R108, R40.reuse, R50, R108 ;  /* 0x00000032286c723c */ /* 0x040fe2000004186c */
[----:B------:R-:W1:Y:S03]  /*8490*/  LDSM.16.MT88.4 R48, [R212+0xb800] ;  /* 0x00b80000d430783b */ /* 0x000e660000004200 */
[----:B------:R-:W-:Y:S04]  /*84a0*/  LOP3.LUT R52, R52, 0xff, RZ, 0xc0, !PT ;  /* 0x000000ff34347812 */ /* 0x000fe800078ec0ff */
[-C--:B----4-:R-:W-:Y:S08]  /*84b0*/  HMMA.16816.F32.BF16 R112, R40, R44.reuse, R112 ;  /* 0x0000002c2870723c */ /* 0x090ff00000041870 */
[C---:B------:R-:W-:Y:S07]  /*84c0*/  HMMA.16816.F32.BF16 R20, R36.reuse, R44, R20 ;  /* 0x0000002c2414723c */ /* 0x040fee0000041814 */
[----:B------:R-:W-:Y:S01]  /*84d0*/  LOP3.LUT R44, R55, 0xff, RZ, 0xc0, !PT ;  /* 0x000000ff372c7812 */ /* 0x000fe200078ec0ff */
[-C--:B------:R-:W-:Y:S01]  /*84e0*/  HMMA.16816.F32.BF16 R116, R36, R46.reuse, R116 ;  /* 0x0000002e2474723c */ /* 0x080fe20000041874 */
[----:B------:R-:W-:Y:S03]  /*84f0*/  LOP3.LUT R45, R146, 0xffff, RZ, 0xc0, !PT ;  /* 0x0000ffff922d7812 */ /* 0x000fe600078ec0ff */
[----:B------:R-:W-:Y:S02]  /*8500*/  PRMT R136, R44, 0x5410, R136 ;  /* 0x000054102c887816 */ /* 0x000fe40000000088 */
[----:B------:R-:W-:Y:S02]  /*8510*/  SHF.R.U32.HI R45, RZ, 0x8, R45 ;  /* 0x00000008ff2d7819 */ /* 0x000fe4000001162d */
[C---:B------:R-:W-:Y:S01]  /*8520*/  HMMA.16816.F32.BF16 R120, R40.reuse, R46, R120 ;  /* 0x0000002e2878723c */ /* 0x040fe20000041878 */
[----:B------:R-:W-:Y:S03]  /*8530*/  LOP3.LUT R44, R140, 0xffff, RZ, 0xc0, !PT ;  /* 0x0000ffff8c2c7812 */ /* 0x000fe600078ec0ff */
[----:B------:R-:W-:Y:S02]  /*8540*/  PRMT R132, R132, 0x5410, R45 ;  /* 0x0000541084847816 */ /* 0x000fe4000000002d */
[----:B------:R-:W-:Y:S02]  /*8550*/  SHF.R.U32.HI R44, RZ, 0x8, R44 ;  /* 0x00000008ff2c7819 */ /* 0x000fe4000001162c */
[----:B------:R-:W-:Y:S01]  /*8560*/  SHF.R.U32.HI R140, RZ, 0x18, R140 ;  /* 0x00000018ff8c7819 */ /* 0x000fe2000001168c */
[-C--:B-1----:R-:W-:Y:S03]  /*8570*/  HMMA.16816.F32.BF16 R24, R40, R48.reuse, R24 ;  /* 0x000000302818723c */ /* 0x082fe60000041818 */
[----:B------:R-:W-:Y:S01]  /*8580*/  PRMT R60, R60, 0x5410, R44 ;  /* 0x000054103c3c7816 */ /* 0x000fe2000000002c */
[--C-:B------:R-:W-:Y:S01]  /*8590*/  HSET2.LE.AND R132, R132, R226.reuse, PT ;  /* 0x000000e284847233 */ /* 0x100fe20003803000 */
[----:B------:R-:W1:Y:S01]  /*85a0*/  LDSM.16.MT88.4 R44, [R212+0x9c00] ;  /* 0x009c0000d42c783b */ /* 0x000e620000004200 */
[----:B------:R-:W-:Y:S02]  /*85b0*/  SHF.R.U32.HI R146, RZ, 0x18, R146 ;  /* 0x00000018ff927819 */ /* 0x000fe40000011692 */
[C---:B------:R-:W-:Y:S04]  /*85c0*/  HMMA.16816.F32.BF16 R124, R36.reuse, R48, R124 ;  /* 0x00000030247c723c */ /* 0x040fe8000004187c */
[----:B------:R-:W-:Y:S03]  /*85d0*/  PRMT R133, R133, 0x5410, R146 ;  /* 0x0000541085857816 */ /* 0x000fe60000000092 */
[----:B------:R-:W-:Y:S01]  /*85e0*/  PRMT R49, R52, 0x5410, R140 ;  /* 0x0000541034317816 */ /* 0x000fe2000000008c */
[-C--:B------:R-:W-:Y:S01]  /*85f0*/  HMMA.16816.F32.BF16 R128, R36, R50.reuse, R128 ;  /* 0x000000322480723c */ /* 0x080fe20000041880 */
[----:B------:R-:W-:Y:S01]  /*8600*/  F2FP.BF16.PACK_AB R48, R65, R64 ;  /* 0x000000404130723e */ /* 0x000fe200000010ff */
[----:B------:R-:W3:Y:S02]  /*8610*/  LDSM.16.MT88.4 R52, [R213+0xac00] ;  /* 0x00ac0000d534783b */ /* 0x000ee40000004200 */
[--C-:B------:R-:W-:Y:S01]  /*8620*/  HSET2.LE.AND R133, R133, R226.reuse, PT ;  /* 0x000000e285857233 */ /* 0x100fe20003803000 */
[----:B------:R-:W-:Y:S02]  /*8630*/  LOP3.LUT R134, R134, R48, RZ, 0xc0, !PT ;  /* 0x0000003086867212 */ /* 0x000fe400078ec0ff */
[--C-:B------:R-:W-:Y:S01]  /*8640*/  HSET2.LE.AND R36, R60, R226.reuse, PT ;  /* 0x000000e23c247233 */ /* 0x100fe20003803000 */
[----:B------:R-:W-:Y:S01]  /*8650*/  HMMA.16816.F32.BF16 R28, R40, R50, R28 ;  /* 0x00000032281c723c */ /* 0x000fe2000004181c */
[----:B------:R-:W-:Y:S01]  /*8660*/  F2FP.BF16.PACK_AB R48, R67, R66 ;  /* 0x000000424330723e */ /* 0x000fe200000010ff */
[----:B------:R-:W4:Y:S02]  /*8670*/  LDSM.16.MT88.4 R60, [R213+0xbc00] ;  /* 0x00bc0000d53c783b */ /* 0x000f240000004200 */
[----:B------:R-:W-:Y:S02]  /*8680*/  F2FP.BF16.PACK_AB R37, R158, R156 ;  /* 0x0000009c9e25723e */ /* 0x000fe400000010ff */
[----:B------:R-:W-:Y:S01]  /*8690*/  F2FP.BF16.PACK_AB R39, R200, R251 ;  /* 0x000000fbc827723e */ /* 0x000fe200000010ff */
[----:B------:R-:W-:Y:S01]  /*86a0*/  IMAD.MOV.U32 R50, RZ, RZ, R161 ;  /* 0x000000ffff327224 */ /* 0x000fe200078e00a1 */
[----:B------:R-:W-:Y:S01]  /*86b0*/  F2FP.BF16.PACK_AB R38, R199, R252 ;  /* 0x000000fcc726723e */ /* 0x000fe200000010ff */
[----:B------:R-:W-:Y:S03]  /*86c0*/  IMAD.MOV.U32 R51, RZ, RZ, R159 ;  /* 0x000000ffff337224 */ /* 0x000fe600078e009f */
[----:B------:R-:W-:Y:S01]  /*86d0*/  LOP3.LUT R135, R135, R48, RZ, 0xc0, !PT ;  /* 0x0000003087877212 */ /* 0x000fe200078ec0ff */
[----:B------:R-:W-:Y:S01]  /*86e0*/  IMAD.MOV.U32 R48, RZ, RZ, R160 ;  /* 0x000000ffff307224 */ /* 0x000fe200078e00a0 */
[----:B------:R-:W-:Y:S01]  /*86f0*/  LOP3.LUT R36, R36, R37, RZ, 0xc0, !PT ;  /* 0x0000002524247212 */ /* 0x000fe200078ec0ff */
[--C-:B------:R-:W-:Y:S01]  /*8700*/  HSET2.LE.AND R37, R49, R226.reuse, PT ;  /* 0x000000e231257233 */ /* 0x100fe20003803000 */
[----:B------:R-:W-:Y:S01]  /*8710*/  IMAD.MOV.U32 R49, RZ, RZ, R157 ;  /* 0x000000ffff317224 */ /* 0x000fe200078e009d */
[----:B------:R-:W-:Y:S01]  /*8720*/  LOP3.LUT R132, R132, R39, RZ, 0xc0, !PT ;  /* 0x0000002784847212 */ /* 0x000fe200078ec0ff */
[--C-:B------:R-:W-:Y:S01]  /*8730*/  HSET2.LE.AND R39, R136, R226.reuse, PT ;  /* 0x000000e288277233 */ /* 0x100fe20003803000 */
[----:B------:R-:W-:Y:S01]  /*8740*/  LOP3.LUT R133, R133, R38, RZ, 0xc0, !PT ;  /* 0x0000002685857212 */ /* 0x000fe200078ec0ff */
[----:B------:R-:W-:Y:S01]  /*8750*/  HSET2.LE.AND R38, R137, R226, PT ;  /* 0x000000e289267233 */ /* 0x000fe20003803000 */
[----:B------:R-:W-:Y:S01]  /*8760*/  F2FP.BF16.PACK_AB R42, R50, R49 ;  /* 0x00000031322a723e */ /* 0x000fe200000010ff */
[----:B------:R-:W-:Y:S01]  /*8770*/  IMAD.MOV.U32 R43, RZ, RZ, R158 ;  /* 0x000000ffff2b7224 */ /* 0x000fe200078e009e */
[----:B------:R-:W-:Y:S01]  /*8780*/  F2FP.BF16.PACK_AB R41, R198, R51 ;  /* 0x00000033c629723e */ /* 0x000fe200000010ff */
[----:B------:R-:W-:Y:S01]  /*8790*/  FADD.FTZ R195, R49, R195 ;  /* 0x000000c331c37221 */ /* 0x000fe20000010000 */
[----:B--2---:R-:W-:Y:S01]  /*87a0*/  F2FP.BF16.PACK_AB R40, R197, R48 ;  /* 0x00000030c528723e */ /* 0x004fe200000010ff */
[-C--:B------:R-:W-:Y:S01]  /*87b0*/  HMMA.16816.F32.BF16 R160, R132, R148.reuse, R4 ;  /* 0x0000009484a0723c */ /* 0x080fe20000041804 */
[----:B------:R-:W-:Y:S01]  /*87c0*/  LOP3.LUT R37, R37, R42, RZ, 0xc0, !PT ;  /* 0x0000002a25257212 */ /* 0x000fe200078ec0ff */
[----:B------:R-:W-:Y:S01]  /*87d0*/  IMAD.MOV.U32 R42, RZ, RZ, R156 ;  /* 0x000000ffff2a7224 */ /* 0x000fe200078e009c */
[----:B------:R-:W-:Y:S01]  /*87e0*/  LOP3.LUT R38, R38, R41, RZ, 0xc0, !PT ;  /* 0x0000002926267212 */ /* 0x000fe200078ec0ff */
[----:B------:R-:W2:Y:S01]  /*87f0*/  LDSM.16.MT88.4 R4, [R212+0xbc00] ;  /* 0x00bc0000d404783b */ /* 0x000ea20000004200 */
[----:B------:R-:W-:Y:S01]  /*8800*/  LOP3.LUT R39, R39, R40, RZ, 0xc0, !PT ;  /* 0x0000002827277212 */ /* 0x000fe200078ec0ff */
[----:B------:R-:W-:Y:S02]  /*8810*/  FADD.FTZ R193, R42, R193 ;  /* 0x000000c12ac17221 */ /* 0x000fe40000010000 */
[----:B------:R-:W-:Y:S04]  /*8820*/  FADD.FTZ R195, R50, R195 ;  /* 0x000000c332c37221 */ /* 0x000fe80000010000 */
[C---:B------:R-:W-:Y:S01]  /*8830*/  HMMA.16816.F32.BF16 R156, R36.reuse, R148, R8 ;  /* 0x00000094249c723c */ /* 0x040fe20000041808 */
[----:B------:R-:W-:Y:S02]  /*8840*/  FADD.FTZ R193, R43, R193 ;  /* 0x000000c12bc17221 */ /* 0x000fe40000010000 */
[----:B------:R-:W-:Y:S02]  /*8850*/  FADD.FTZ R195, R48, R195 ;  /* 0x000000c330c37221 */ /* 0x000fe40000010000 */
[----:B------:R-:W-:Y:S02]  /*8860*/  FADD.FTZ R193, R51, R193 ;  /* 0x000000c133c17221 */ /* 0x000fe40000010000 */
[----:B------:R-:W-:Y:S01]  /*8870*/  FADD.FTZ R228, R197, R195 ;  /* 0x000000c3c5e47221 */ /* 0x000fe20000010000 */
[-C--:B------:R-:W-:Y:S01]  /*8880*/  HMMA.16816.F32.BF16 R152, R36, R150.reuse, R12 ;  /* 0x000000962498723c */ /* 0x080fe2000004180c */
[----:B------:R-:W-:Y:S07]  /*8890*/  FADD.FTZ R229, R198, R193 ;  /* 0x000000c1c6e57221 */ /* 0x000fee0000010000 */
[C---:B------:R-:W-:Y:S08]  /*88a0*/  HMMA.16816.F32.BF16 R148, R132.reuse, R150, R16 ;  /* 0x000000968494723c */ /* 0x040ff00000041810 */
[-C--:B-1----:R-:W-:Y:S08]  /*88b0*/  HMMA.16816.F32.BF16 R68, R132, R44.reuse, R68 ;  /* 0x0000002c8444723c */ /* 0x082ff00000041844 */
[C---:B------:R-:W-:Y:S08]  /*88c0*/  HMMA.16816.F32.BF16 R72, R36.reuse, R44, R72 ;  /* 0x0000002c2448723c */ /* 0x040ff00000041848 */
[-C--:B------:R-:W-:Y:S08]  /*88d0*/  HMMA.16816.F32.BF16 R76, R36, R46.reuse, R76 ;  /* 0x0000002e244c723c */ /* 0x080ff0000004184c */
[C---:B------:R-:W-:Y:S08]  /*88e0*/  HMMA.16816.F32.BF16 R80, R132.reuse, R46, R80 ;  /* 0x0000002e8450723c */ /* 0x040ff00000041850 */
        /* <DEDUP_REMOVED lines=17> */
.L_x_411:
        /* <DEDUP_REMOVED lines=8> */
[----:B------:R-:W3:Y:S01]  /*8a80*/  SHFL.BFLY PT, R6, R229, 0x2, 0x1f ;  /* 0x0c401f00e5067f89 */ /* 0x000ee200000e0000 */
[----:B------:R-:W-:-:S03]  /*8a90*/  MOV R12, 0x3f800000 ;  /* 0x3f800000000c7802 */ /* 0x000fc60000000f00 */
[----:B------:R-:W4:Y:S06]  /*8aa0*/  SHFL.BFLY PT, R3, R228, 0x2, 0x1f ;  /* 0x0c401f00e4037f89 */ /* 0x000f2c00000e0000 */
[----:B------:R-:W-:Y:S02]  /*8ab0*/  @P0 MOV R10, c[0x0][0x210] ;  /* 0x00008400000a0a02 */ /* 0x000fe40000000f00 */
[----:B------:R-:W-:-:S03]  /*8ac0*/  @!P0 MOV R9, c[0x0][0x214] ;  /* 0x0000850000098a02 */ /* 0x000fc60000000f00 */
[----:B------:R-:W-:Y:S01]  /*8ad0*/  @P0 IMAD R10, R10, c[0x0][0x214], RZ ;  /* 0x000085000a0a0a24 */ /* 0x000fe200078e02ff */
[----:B------:R-:W-:Y:S01]  /*8ae0*/  @!P0 SEL R10, R9, c[0x0][0x234], !P1 ;  /* 0x00008d00090a8a07 */ /* 0x000fe20004800000 */
[----:B-1----:R-:W-:Y:S01]  /*8af0*/  FADD.FTZ R8, R8, R231 ;  /* 0x000000e708087221 */ /* 0x002fe20000010000 */
[----:B------:R-:W-:Y:S01]  /*8b00*/  MOV R9, 0x3f800000 ;  /* 0x3f80000000097802 */ /* 0x000fe20000000f00 */
[----:B--2---:R-:W-:Y:S01]  /*8b10*/  FADD.FTZ R230, R0, R230 ;  /* 0x000000e600e67221 */ /* 0x004fe20000010000 */
[----:B------:R-:W-:Y:S02]  /*8b20*/  ISETP.NE.OR P1, PT, RZ, UR4, !P1 ;  /* 0x00000004ff007c0c */ /* 0x000fe4000cf25670 */
[----:B------:R-:W1:Y:S01]  /*8b30*/  SHFL.BFLY PT, R2, R8, 0x1, 0x1f ;  /* 0x0c201f0008027f89 */ /* 0x000e6200000e0000 */
[----:B---3--:R-:W-:-:S03]  /*8b40*/  FADD.FTZ R6, R6, R229 ;  /* 0x000000e506067221 */ /* 0x008fc60000010000 */
[----:B------:R-:W2:Y:S01]  /*8b50*/  S2R R0, SR_TID.X ;  /* 0x0000000000007919 */ /* 0x000ea20000002100 */
[----:B----4-:R-:W-:-:S03]  /*8b60*/  FADD.FTZ R228, R3, R228 ;  /* 0x000000e403e47221 */ /* 0x010fc60000010000 */
[----:B------:R-:W3:Y:S04]  /*8b70*/  SHFL.BFLY PT, R7, R230, 0x1, 0x1f ;  /* 0x0c201f00e6077f89 */ /* 0x000ee800000e0000 */
[----:B------:R-:W4:Y:S01]  /*8b80*/  SHFL.BFLY PT, R5, R228, 0x1, 0x1f ;  /* 0x0c201f00e4057f89 */ /* 0x000f2200000e0000 */
[----:B-1----:R-:W-:-:S03]  /*8b90*/  FADD.FTZ R8, R8, R2 ;  /* 0x0000000208087221 */ /* 0x002fc60000010000 */
[----:B------:R-:W1:Y:S01]  /*8ba0*/  SHFL.BFLY PT, R2, R6, 0x1, 0x1f ;  /* 0x0c201f0006027f89 */ /* 0x000e6200000e0000 */
[----:B--2---:R-:W-:Y:S02]  /*8bb0*/  SHF.R.S32.HI R4, RZ, 0x1f, R0 ;  /* 0x0000001fff047819 */ /* 0x004fe40000011400 */
[----:B------:R-:W-:Y:S02]  /*8bc0*/  FSETP.NE.FTZ.AND P6, PT, R8, RZ, PT ;  /* 0x000000ff0800720b */ /* 0x000fe40003fd5000 */
[-C--:B------:R-:W-:Y:S01]  /*8bd0*/  LEA.HI R3, R4, R0.reuse, RZ, 0x2 ;  /* 0x0000000004037211 */ /* 0x080fe200078f10ff */
[----:B---3--:R-:W-:Y:S01]  /*8be0*/  FADD.FTZ R7, R230, R7 ;  /* 0x00000007e6077221 */ /* 0x008fe20000010000 */
[----:B------:R-:W-:Y:S02]  /*8bf0*/  LEA.HI R4, R4, R0, RZ, 0x5 ;  /* 0x0000000004047211 */ /* 0x000fe400078f28ff */
[----:B------:R-:W-:Y:S01]  /*8c00*/  SHF.R.S32.HI R14, RZ, 0x2, R3 ;  /* 0x00000002ff0e7819 */ /* 0x000fe20000011403 */
[----:B----4-:R-:W-:Y:S01]  /*8c10*/  FADD.FTZ R5, R228, R5 ;  /* 0x00000005e4057221 */ /* 0x010fe20000010000 */
[----:B------:R-:W-:-:S02]  /*8c20*/  FSETP.NE.FTZ.AND P5, PT, R7, RZ, PT ;  /* 0x000000ff0700720b */ /* 0x000fc40003fb5000 */
[----:B------:R-:W-:Y:S02]  /*8c30*/  SHF.R.S32.HI R4, RZ, 0x5, R4 ;  /* 0x00000005ff047819 */ /* 0x000fe40000011404 */
[----:B------:R-:W-:Y:S01]  /*8c40*/  FSETP.NE.FTZ.AND P3, PT, R5, RZ, PT ;  /* 0x000000ff0500720b */ /* 0x000fe20003f75000 */
[----:B------:R-:W2:Y:S01]  /*8c50*/  @P6 MUFU.RCP R11, R8 ;  /* 0x00000008000b6308 */ /* 0x000ea20000001000 */
[----:B-1----:R-:W-:Y:S01]  /*8c60*/  FADD.FTZ R6, R6, R2 ;  /* 0x0000000206067221 */ /* 0x002fe20000010000 */
[----:B------:R-:W-:-:S06]  /*8c70*/  LOP3.LUT R2, R3, 0xfffffffc, RZ, 0xc0, !PT ;  /* 0xfffffffc03027812 */ /* 0x000fcc00078ec0ff */
[----:B------:R-:W1:Y:S01]  /*8c80*/  @P5 MUFU.RCP R12, R7 ;  /* 0x00000007000c5308 */ /* 0x000e620000001000 */
[----:B------:R-:W-:Y:S02]  /*8c90*/  SHF.R.S32.HI R3, RZ, 0x1f, R14 ;  /* 0x0000001fff037819 */ /* 0x000fe4000001140e */
[----:B------:R-:W-:Y:S02]  /*8ca0*/  FSETP.NE.FTZ.AND P4, PT, R6, RZ, PT ;  /* 0x000000ff0600720b */ /* 0x000fe40003f95000 */
[----:B------:R-:W-:Y:S02]  /*8cb0*/  LEA.HI R3, R3, R14, RZ, 0x3 ;  /* 0x0000000e03037211 */ /* 0x000fe400078f18ff */
[----:B------:R-:W-:Y:S01]  /*8cc0*/  IADD3 R2, -R2, R0, RZ ;  /* 0x0000000002027210 */ /* 0x000fe20007ffe1ff */
[----:B------:R-:W3:Y:S01]  /*8cd0*/  @P3 MUFU.RCP R9, R5 ;  /* 0x0000000500093308 */ /* 0x000ee20000001000 */
[----:B------:R-:W-:Y:S01]  /*8ce0*/  LOP3.LUT R3, R3, 0xfffffff8, RZ, 0xc0, !PT ;  /* 0xfffffff803037812 */ /* 0x000fe200078ec0ff */
[----:B--2---:R-:W-:Y:S01]  /*8cf0*/  FMUL.FTZ R11, R11, c[0x0][0x2dc] ;  /* 0x0000b7000b0b7a20 */ /* 0x004fe20000410000 */
[----:B------:R-:W-:-:S02]  /*8d00*/  MOV R0, 0x3f800000 ;  /* 0x3f80000000007802 */ /* 0x000fc40000000f00 */
[----:B------:R-:W-:Y:S01]  /*8d10*/  IADD3 R3, R14, -R3, RZ ;  /* 0x800000030e037210 */ /* 0x000fe20007ffe0ff */
[----:B------:R-:W-:Y:S02]  /*8d20*/  FMUL.FTZ R160, R11, R160 ;  /* 0x000000a00ba07220 */ /* 0x000fe40000410000 */
[----:B-1----:R-:W-:Y:S01]  /*8d30*/  FMUL.FTZ R12, R12, c[0x0][0x2dc] ;  /* 0x0000b7000c0c7a20 */ /* 0x002fe20000410000 */
[----:B------:R-:W-:Y:S01]  /*8d40*/  LEA.HI R13, R3, R3, RZ, 0x1 ;  /* 0x00000003030d7211 */ /* 0x000fe200078f08ff */
[----:B------:R-:W1:Y:S01]  /*8d50*/  @P4 MUFU.RCP R0, R6 ;  /* 0x0000000600004308 */ /* 0x000e620000001000 */
[----:B------:R-:W-:Y:S02]  /*8d60*/  FMUL.FTZ R161, R11, R161 ;  /* 0x000000a10ba17220 */ /* 0x000fe40000410000 */
[----:B------:R-:W-:Y:S01]  /*8d70*/  SHF.R.S32.HI R16, RZ, 0x1, R13 ;  /* 0x00000001ff107819 */ /* 0x000fe2000001140d */
[----:B------:R-:W-:Y:S01]  /*8d80*/  FMUL.FTZ R162, R12, R162 ;  /* 0x000000a20ca27220 */ /* 0x000fe20000410000 */
[----:B------:R-:W-:Y:S01]  /*8d90*/  LOP3.LUT R13, R13, 0x3fffffe, RZ, 0xc0, !PT ;  /* 0x03fffffe0d0d7812 */ /* 0x000fe200078ec0ff */
[----:B---3--:R-:W-:Y:S01]  /*8da0*/  FMUL.FTZ R9, R9, c[0x0][0x2dc] ;  /* 0x0000b70009097a20 */ /* 0x008fe20000410000 */
[----:B------:R-:W-:Y:S01]  /*8db0*/  SHF.L.U32 R17, R16, 0x6, RZ ;  /* 0x0000000610117819 */ /* 0x000fe200000006ff */
[----:B------:R-:W-:Y:S01]  /*8dc0*/  FMUL.FTZ R163, R12, R163 ;  /* 0x000000a30ca37220 */ /* 0x000fe20000410000 */
[----:B------:R-:W-:Y:S01]  /*8dd0*/  IADD3 R13, R3, -R13, RZ ;  /* 0x8000000d030d7210 */ /* 0x000fe20007ffe0ff */
[C---:B------:R-:W-:Y:S01]  /*8de0*/  FMUL.FTZ R148, R11.reuse, R148 ;  /* 0x000000940b947220 */ /* 0x040fe20000410000 */
[----:B------:R-:W-:Y:S01]  /*8df0*/  LEA R3, R4, R2, 0x8 ;  /* 0x0000000204037211 */ /* 0x000fe200078e40ff */
[----:B------:R-:W-:Y:S01]  /*8e00*/  FMUL.FTZ R149, R11, R149 ;  /* 0x000000950b957220 */ /* 0x000fe20000410000 */
[----:B------:R-:W-:Y:S01]  /*8e10*/  LOP3.LUT R17, R17, 0xc0, RZ, 0xc0, !PT ;  /* 0x000000c011117812 */ /* 0x000fe200078ec0ff */
[----:B------:R-:W-:Y:S01]  /*8e20*/  FMUL.FTZ R150, R12, R150 ;  /* 0x000000960c967220 */ /* 0x000fe20000410000 */
[----:B------:R-:W-:Y:S01]  /*8e30*/  LEA R3, R13, R3, 0x4 ;  /* 0x000000030d037211 */ /* 0x000fe200078e20ff */
[----:B-1----:R-:W-:Y:S01]  /*8e40*/  FMUL.FTZ R0, R0, c[0x0][0x2dc] ;  /* 0x0000b70000007a20 */ /* 0x002fe20000410000 */
[----:B------:R-:W-:Y:S01]  /*8e50*/  LOP3.LUT R13, R16, 0x1, RZ, 0xc0, !PT ;  /* 0x00000001100d7812 */ /* 0x000fe200078ec0ff */
[----:B------:R-:W-:Y:S01]  /*8e60*/  FMUL.FTZ R151, R12, R151 ;  /* 0x000000970c977220 */ /* 0x000fe20000410000 */
[----:B------:R-:W-:Y:S01]  /*8e70*/  LEA.HI R17, R17, R17, RZ, 0x1d ;  /* 0x0000001111117211 */ /* 0x000fe200078fe8ff */
[C---:B------:R-:W-:Y:S01]  /*8e80*/  FMUL.FTZ R156, R0.reuse, R156 ;  /* 0x0000009c009c7220 */ /* 0x040fe20000410000 */
[----:B------:R-:W-:Y:S01]  /*8e90*/  ISETP.NE.U32.AND P2, PT, R13, 0x1, PT ;  /* 0x000000010d00780c */ /* 0x000fe20003f45070 */
[C---:B------:R-:W-:Y:S01]  /*8ea0*/  FMUL.FTZ R157, R0.reuse, R157 ;  /* 0x0000009d009d7220 */ /* 0x040fe20000410000 */
[----:B------:R-:W-:Y:S01]  /*8eb0*/  LEA R3, R3, R17, 0x1 ;  /* 0x0000001103037211 */ /* 0x000fe200078e08ff */
[C---:B------:R-:W-:Y:S01]  /*8ec0*/  FMUL.FTZ R152, R0.reuse, R152 ;  /* 0x0000009800987220 */ /* 0x040fe20000410000 */
[----:B------:R-:W-:Y:S01]  /*8ed0*/  F2FP.BF16.PACK_AB R160, R161, R160 ;  /* 0x000000a0a1a0723e */ /* 0x000fe200000010ff */
[C---:B------:R-:W-:Y:S01]  /*8ee0*/  FMUL.FTZ R153, R0.reuse, R153 ;  /* 0x0000009900997220 */ /* 0x040fe20000410000 */
[----:B------:R-:W-:Y:S01]  /*8ef0*/  SHF.L.U32 R3, R3, 0x1, RZ ;  /* 0x0000000103037819 */ /* 0x000fe200000006ff */
[C---:B------:R-:W-:Y:S01]  /*8f00*/  FMUL.FTZ R72, R0.reuse, R72 ;  /* 0x0000004800487220 */ /* 0x040fe20000410000 */
[----:B------:R-:W-:Y:S01]  /*8f10*/  F2FP.BF16.PACK_AB R162, R163, R162 ;  /* 0x000000a2a3a2723e */ /* 0x000fe200000010ff */
[C---:B------:R-:W-:Y:S01]  /*8f20*/  FMUL.FTZ R73, R0.reuse, R73 ;  /* 0x0000004900497220 */ /* 0x040fe20000410000 */
[----:B------:R-:W-:Y:S01]  /*8f30*/  IADD3 R13, R3, -0x10, RZ ;  /* 0xfffffff0030d7810 */ /* 0x000fe20007ffe0ff */
[C---:B------:R-:W-:Y:S01]  /*8f40*/  FMUL.FTZ R76, R0.reuse, R76 ;  /* 0x0000004c004c7220 */ /* 0x040fe20000410000 */
[----:B------:R-:W-:Y:S01]  /*8f50*/  F2FP.BF16.PACK_AB R148, R149, R148 ;  /* 0x000000949594723e */ /* 0x000fe200000010ff */
[C---:B------:R-:W-:Y:S01]  /*8f60*/  FMUL.FTZ R77, R0.reuse, R77 ;  /* 0x0000004d004d7220 */ /* 0x040fe20000410000 */
[----:B------:R-:W-:Y:S01]  /*8f70*/  @P2 IADD3 R13, R3, 0x10, RZ ;  /* 0x00000010030d2810 */ /* 0x000fe20007ffe0ff */
[----:B------:R-:W-:Y:S01]  /*8f80*/  FMUL.FTZ R88, R0, R88 ;  /* 0x0000005800587220 */ /* 0x000fe20000410000 */
[----:B------:R-:W-:Y:S01]  /*8f90*/  LOP3.LUT P2, RZ, R16, 0x2, RZ, 0xc0, !PT ;  /* 0x0000000210ff7812 */ /* 0x000fe2000784c0ff */
[C---:B------:R-:W-:Y:S01]  /*8fa0*/  FMUL.FTZ R89, R0.reuse, R89 ;  /* 0x0000005900597220 */ /* 0x040fe20000410000 */
[----:B------:R-:W-:Y:S01]  /*8fb0*/  F2FP.BF16.PACK_AB R150, R151, R150 ;  /* 0x000000969796723e */ /* 0x000fe200000010ff */
[C---:B------:R-:W-:Y:S01]  /*8fc0*/  FMUL.FTZ R92, R0.reuse, R92 ;  /* 0x0000005c005c7220 */ /* 0x040fe20000410000 */
[----:B------:R-:W-:Y:S01]  /*8fd0*/  F2FP.BF16.PACK_AB R156, R157, R156 ;  /* 0x0000009c9d9c723e */ /* 0x000fe200000010ff */
[C---:B------:R-:W-:Y:S01]  /*8fe0*/  FMUL.FTZ R93, R0.reuse, R93 ;  /* 0x0000005d005d7220 */ /* 0x040fe20000410000 */
[----:B------:R-:W-:Y:S01]  /*8ff0*/  F2FP.BF16.PACK_AB R152, R153, R152 ;  /* 0x000000989998723e */ /* 0x000fe200000010ff */
[C---:B------:R-:W-:Y:S01]  /*9000*/  FMUL.FTZ R104, R0.reuse, R104 ;  /* 0x0000006800687220 */ /* 0x040fe20000410000 */
[----:B------:R-:W-:Y:S01]  /*9010*/  STS [R3], R160 ;  /* 0x000000a003007388 */ /* 0x000fe20000000800 */
[C---:B------:R-:W-:Y:S01]  /*9020*/  FMUL.FTZ R105, R0.reuse, R105 ;  /* 0x0000006900697220 */ /* 0x040fe20000410000 */
[----:B------:R-:W-:Y:S01]  /*9030*/  F2FP.BF16.PACK_AB R72, R73, R72 ;  /* 0x000000484948723e */ /* 0x000fe200000010ff */
[C---:B------:R-:W-:Y:S01]  /*9040*/  FMUL.FTZ R144, R0.reuse, R144 ;  /* 0x0000009000907220 */ /* 0x040fe20000410000 */
[----:B------:R-:W-:Y:S01]  /*9050*/  STS [R3+0x200], R162 ;  /* 0x000200a203007388 */ /* 0x000fe20000000800 */
        /* <DEDUP_REMOVED lines=11> */
[----:B------:R-:W-:Y:S01]  /*9110*/  STS [R3+0x1000], R156 ;  /* 0x0010009c03007388 */ /* 0x000fe20000000800 */
[C---:B------:R-:W-:Y:S01]  /*9120*/  FMUL.FTZ R125, R0.reuse, R125 ;  /* 0x0000007d007d7220 */ /* 0x040fe20000410000 */
[----:B------:R-:W-:Y:S01]  /*9130*/  F2FP.BF16.PACK_AB R104, R105, R104 ;  /* 0x000000686968723e */ /* 0x000fe200000010ff */
[C---:B------:R-:W-:Y:S01]  /*9140*/  FMUL.FTZ R128, R0.reuse, R128 ;  /* 0x0000008000807220 */ /* 0x040fe20000410000 */
[----:B------:R-:W-:Y:S01]  /*9150*/  F2FP.BF16.PACK_AB R144, R145, R144 ;  /* 0x000000909190723e */ /* 0x000fe200000010ff */
[----:B------:R-:W-:Y:S01]  /*9160*/  FMUL.FTZ R0, R0, R129 ;  /* 0x0000008100007220 */ /* 0x000fe20000410000 */
[----:B------:R-:W-:Y:S01]  /*9170*/  F2FP.BF16.PACK_AB R140, R141, R140 ;  /* 0x0000008c8d8c723e */ /* 0x000fe200000010ff */
[----:B------:R-:W-:Y:S01]  /*9180*/  FMUL.FTZ R158, R9, R158 ;  /* 0x0000009e099e7220 */ /* 0x000fe20000410000 */
[----:B------:R-:W-:Y:S01]  /*9190*/  F2FP.BF16.PACK_AB R116, R117, R116 ;  /* 0x000000747574723e */ /* 0x000fe200000010ff */
[C---:B------:R-:W-:Y:S01]  /*91a0*/  FMUL.FTZ R159, R9.reuse, R159 ;  /* 0x0000009f099f7220 */ /* 0x040fe20000410000 */
[----:B------:R-:W-:Y:S01]  /*91b0*/  F2FP.BF16.PACK_AB R128, R0, R128 ;  /* 0x000000800080723e */ /* 0x000fe200000010ff */
[C---:B------:R-:W-:Y:S01]  /*91c0*/  FMUL.FTZ R154, R9.reuse, R154 ;  /* 0x0000009a099a7220 */ /* 0x040fe20000410000 */
[----:B------:R-:W-:Y:S01]  /*91d0*/  MOV R0, 0x20 ;  /* 0x0000002000007802 */ /* 0x000fe20000000f00 */
[----:B------:R-:W-:Y:S01]  /*91e0*/  FMUL.FTZ R155, R9, R155 ;  /* 0x0000009b099b7220 */ /* 0x000fe20000410000 */
[----:B------:R-:W-:Y:S01]  /*91f0*/  F2FP.BF16.PACK_AB R158, R159, R158 ;  /* 0x0000009e9f9e723e */ /* 0x000fe200000010ff */
[C---:B------:R-:W-:Y:S01]  /*9200*/  FMUL.FTZ R68, R11.reuse, R68 ;  /* 0x000000440b447220 */ /* 0x040fe20000410000 */
[----:B------:R-:W-:Y:S01]  /*9210*/  SEL R0, R0, 0xffffffe0, !P2 ;  /* 0xffffffe000007807 */ /* 0x000fe20005000000 */
[----:B------:R-:W-:Y:S01]  /*9220*/  FMUL.FTZ R69, R11, R69 ;  /* 0x000000450b457220 */ /* 0x000fe20000410000 */
[----:B------:R-:W-:Y:S01]  /*9230*/  F2FP.BF16.PACK_AB R154, R155, R154 ;  /* 0x0000009a9b9a723e */ /* 0x000fe200000010ff */
[C---:B------:R-:W-:Y:S01]  /*9240*/  FMUL.FTZ R70, R12.reuse, R70 ;  /* 0x000000460c467220 */ /* 0x040fe20000410000 */
[----:B------:R-:W-:Y:S01]  /*9250*/  IADD3 R17, R3, R0, RZ ;  /* 0x0000000003117210 */ /* 0x000fe20007ffe0ff */
[----:B------:R-:W-:Y:S01]  /*9260*/  FMUL.FTZ R71, R12, R71 ;  /* 0x000000470c477220 */ /* 0x000fe20000410000 */
[----:B------:R-:W-:Y:S01]  /*9270*/  F2FP.BF16.PACK_AB R68, R69, R68 ;  /* 0x000000444544723e */ /* 0x000fe200000010ff */
[C---:B------:R-:W-:Y:S01]  /*9280*/  FMUL.FTZ R80, R11.reuse, R80 ;  /* 0x000000500b507220 */ /* 0x040fe20000410000 */
[----:B------:R-:W-:Y:S01]  /*9290*/  IADD3 R16, R0, R13, RZ ;  /* 0x0000000d00107210 */ /* 0x000fe20007ffe0ff */
[----:B------:R-:W-:Y:S01]  /*92a0*/  FMUL.FTZ R81, R11, R81 ;  /* 0x000000510b517220 */ /* 0x000fe20000410000 */
[----:B------:R-:W-:Y:S01]  /*92b0*/  F2FP.BF16.PACK_AB R70, R71, R70 ;  /* 0x000000464746723e */ /* 0x000fe200000010ff */
[C---:B------:R-:W-:Y:S01]  /*92c0*/  FMUL.FTZ R82, R12.reuse, R82 ;  /* 0x000000520c527220 */ /* 0x040fe20000410000 */
[----:B------:R-:W-:Y:S01]  /*92d0*/  STS [R3+0x1200], R158 ;  /* 0x0012009e03007388 */ /* 0x000fe20000000800 */
[C---:B------:R-:W-:Y:S01]  /*92e0*/  FMUL.FTZ R83, R12.reuse, R83 ;  /* 0x000000530c537220 */ /* 0x040fe20000410000 */
        /* <DEDUP_REMOVED lines=10> */
[----:B------:R1:W-:Y:S01]  /*9390*/  STS [R17], R68 ;  /* 0x0000004411007388 */ /* 0x0003e20000000800 */
[----:B------:R-:W-:Y:S01]  /*93a0*/  FMUL.FTZ R85, R11, R85 ;  /* 0x000000550b557220 */ /* 0x000fe20000410000 */
[----:B------:R-:W-:Y:S01]  /*93b0*/  F2FP.BF16.PACK_AB R78, R79, R78 ;  /* 0x0000004e4f4e723e */ /* 0x000fe200000010ff */
[C---:B------:R-:W-:Y:S01]  /*93c0*/  FMUL.FTZ R86, R12.reuse, R86 ;  /* 0x000000560c567220 */ /* 0x040fe20000410000 */
[----:B------:R-:W-:Y:S01]  /*93d0*/  STS [R17+0x200], R70 ;  /* 0x0002004611007388 */ /* 0x000fe20000000800 */
[C---:B------:R-:W-:Y:S01]  /*93e0*/  FMUL.FTZ R87, R12.reuse, R87 ;  /* 0x000000570c577220 */ /* 0x040fe20000410000 */
[----:B------:R-:W-:Y:S01]  /*93f0*/  F2FP.BF16.PACK_AB R84, R85, R84 ;  /* 0x000000545554723e */ /* 0x000fe200000010ff */
[C---:B------:R-:W-:Y:S01]  /*9400*/  FMUL.FTZ R96, R11.reuse, R96 ;  /* 0x000000600b607220 */ /* 0x040fe20000410000 */
[----:B------:R-:W-:Y:S01]  /*9410*/  STS [R16], R80 ;  /* 0x0000005010007388 */ /* 0x000fe20000000800 */
        /* <DEDUP_REMOVED lines=67> */
[----:B------:R-:W-:Y:S01]  /*9850*/  STS [R16+0x2200], R110 ;  /* 0x0022006e10007388 */ /* 0x000fe20000000800 */
[C---:B------:R-:W-:Y:S01]  /*9860*/  FMUL.FTZ R138, R12.reuse, R138 ;  /* 0x0000008a0c8a7220 */ /* 0x040fe20000410000 */
[----:B------:R-:W-:Y:S01]  /*9870*/  F2FP.BF16.PACK_AB R136, R137, R136 ;  /* 0x000000888988723e */ /* 0x000fe200000010ff */
[C---:B------:R-:W-:Y:S01]  /*9880*/  FMUL.FTZ R139, R12.reuse, R139 ;  /* 0x0000008b0c8b7220 */ /* 0x040fe20000410000 */
[----:B------:R-:W-:Y:S01]  /*9890*/  STS [R17+0x3000], R104 ;  /* 0x0030006811007388 */ /* 0x000fe20000000800 */
[C---:B------:R-:W-:Y:S01]  /*98a0*/  FMUL.FTZ R134, R12.reuse, R134 ;  /* 0x000000860c867220 */ /* 0x040fe20000410000 */
[----:B------:R-:W-:Y:S01]  /*98b0*/  F2FP.BF16.PACK_AB R124, R125, R124 ;  /* 0x0000007c7d7c723e */ /* 0x000fe200000010ff */
[----:B------:R-:W-:Y:S01]  /*98c0*/  FMUL.FTZ R11, R11, R133 ;  /* 0x000000850b0b7220 */ /* 0x000fe20000410000 */
        /* <DEDUP_REMOVED lines=11> */
[----:B------:R-:W2:Y:S01]  /*9980*/  @P3 MUFU.LG2 R5, R5 ;  /* 0x0000000500053308 */ /* 0x000ea20000000c00 */
[----:B------:R-:W-:Y:S01]  /*9990*/  STS [R3+0x4000], R112 ;  /* 0x0040007003007388 */ /* 0x000fe20000000800 */
[----:B------:R-:W-:Y:S01]  /*99a0*/  F2FP.BF16.PACK_AB R126, R127, R126 ;  /* 0x0000007e7f7e723e */ /* 0x000fe200000010ff */
[----:B-1----:R-:W-:Y:S01]  /*99b0*/  CS2R R68, SRZ ;  /* 0x0000000000447805 */ /* 0x002fe2000001ff00 */
[----:B------:R-:W-:Y:S01]  /*99c0*/  F2FP.BF16.PACK_AB R9, R9, R130 ;  /* 0x000000820909723e */ /* 0x000fe200000010ff */
[----:B------:R-:W-:Y:S03]  /*99d0*/  STS [R3+0x4200], R114 ;  /* 0x0042007203007388 */ /* 0x000fe60000000800 */
[----:B------:R1:W3:Y:S01]  /*99e0*/  @P4 MUFU.LG2 R66, R6 ;  /* 0x0000000600424308 */ /* 0x0002e20000000c00 */
[----:B------:R-:W-:Y:S04]  /*99f0*/  STS [R13+0x4000], R120 ;  /* 0x004000780d007388 */ /* 0x000fe80000000800 */
[----:B------:R-:W-:Y:S03]  /*9a00*/  STS [R13+0x4200], R122 ;  /* 0x0042007a0d007388 */ /* 0x000fe60000000800 */
[----:B------:R-:W4:Y:S01]  /*9a10*/  @P5 MUFU.LG2 R7, R7 ;  /* 0x0000000700075308 */ /* 0x000f220000000c00 */
[----:B------:R-:W-:Y:S01]  /*9a20*/  STS [R3+0x5000], R140 ;  /* 0x0050008c03007388 */ /* 0x000fe20000000800 */
[----:B--2---:R-:W-:-:S03]  /*9a30*/  @P3 FMUL.FTZ R67, R5, 0.69314718246459960938 ;  /* 0x3f31721805433820 */ /* 0x004fc60000410000 */
[----:B------:R-:W-:Y:S01]  /*9a40*/  STS [R3+0x5200], R142 ;  /* 0x0052008e03007388 */ /* 0x000fe20000000800 */
[----:B-1----:R-:W-:-:S03]  /*9a50*/  @P0 MOV R6, c[0x0][0x210] ;  /* 0x0000840000060a02 */ /* 0x002fc60000000f00 */
[----:B------:R-:W-:Y:S01]  /*9a60*/  STS [R13+0x5000], R116 ;  /* 0x005000740d007388 */ /* 0x000fe20000000800 */
[----:B------:R-:W-:Y:S01]  /*9a70*/  @!P0 MOV R6, 0x1 ;  /* 0x0000000100068802 */ /* 0x000fe20000000f00 */
[----:B---3--:R-:W-:Y:S02]  /*9a80*/  @P4 FMUL.FTZ R66, R66, 0.69314718246459960938 ;  /* 0x3f31721842424820 */ /* 0x008fe40000410000 */
[----:B------:R1:W-:Y:S01]  /*9a90*/  STS [R13+0x5200], R118 ;  /* 0x005200760d007388 */ /* 0x0003e20000000800 */
[----:B----4-:R-:W-:-:S03]  /*9aa0*/  @P5 FMUL.FTZ R7, R7, 0.69314718246459960938 ;  /* 0x3f31721807075820 */ /* 0x010fc60000410000 */
[----:B------:R-:W-:Y:S04]  /*9ab0*/  STS [R17+0x4000], R136 ;  /* 0x0040008811007388 */ /* 0x000fe80000000800 */
[----:B------:R-:W-:Y:S04]  /*9ac0*/  STS [R17+0x4200], R138 ;  /* 0x0042008a11007388 */ /* 0x000fe80000000800 */
[----:B------:R2:W-:Y:S04]  /*9ad0*/  STS [R16+0x4000], R11 ;  /* 0x0040000b10007388 */ /* 0x0005e80000000800 */
[----:B------:R3:W-:Y:S04]  /*9ae0*/  STS [R16+0x4200], R12 ;  /* 0x0042000c10007388 */ /* 0x0007e80000000800 */
[----:B------:R-:W-:Y:S04]  /*9af0*/  STS [R17+0x5000], R124 ;  /* 0x0050007c11007388 */ /* 0x000fe80000000800 */
[----:B------:R-:W-:Y:S01]  /*9b00*/  STS [R17+0x5200], R126 ;  /* 0x0052007e11007388 */ /* 0x000fe20000000800 */
[----:B-1----:R-:W-:-:S03]  /*9b10*/  MOV R13, 0x7f800000 ;  /* 0x7f800000000d7802 */ /* 0x002fc60000000f00 */
[----:B------:R-:W-:Y:S04]  /*9b20*/  STS [R16+0x5000], R128 ;  /* 0x0050008010007388 */ /* 0x000fe80000000800 */
[----:B------:R1:W-:Y:S04]  /*9b30*/  STS [R16+0x5200], R9 ;  /* 0x0052000910007388 */ /* 0x0003e80000000800 */
[----:B------:R-:W-:Y:S01]  /*9b40*/  BAR.SYNC.DEFER_BLOCKING 0x0 ;  /* 0x0000000000007b1d */ /* 0x000fe20000010000 */
[----:B--2---:R-:W-:Y:S01]  /*9b50*/  @P0 MOV R11, 0x1 ;  /* 0x00000001000b0802 */ /* 0x004fe20000000f00 */
[----:B------:R-:W-:-:S04]  /*9b60*/  @!P0 IMAD R11, R10, c[0x0][0x1c0], RZ ;  /* 0x000070000a0b8a24 */ /* 0x000fc800078e02ff */
[----:B------:R-:W2:Y:S01]  /*9b70*/  S2R R0, SR_TID.X ;  /* 0x0000000000007919 */ /* 0x000ea20000002100 */
[----:B---3--:R-:W3:Y:S03]  /*9b80*/  @P6 MUFU.LG2 R12, R8 ;  /* 0x00000008000c6308 */ /* 0x008ee60000000c00 */
[----:B------:R-:W4:Y:S04]  /*9b90*/  S2R R3, SR_CTAID.Y ;  /* 0x0000000000037919 */ /* 0x000f280000002600 */
[----:B-1----:R-:W1:Y:S01]  /*9ba0*/  S2R R9, SR_CTAID.Z ;  /* 0x0000000000097919 */ /* 0x002e620000002700 */
[----:B---3--:R-:W-:-:S03]  /*9bb0*/  @P6 FMUL.FTZ R12, R12, 0.69314718246459960938 ;  /* 0x3f3172180c0c6820 */ /* 0x008fc60000410000 */
[----:B------:R-:W3:Y:S01]  /*9bc0*/  S2R R8, SR_CTAID.X ;  /* 0x0000000000087919 */ /* 0x000ee20000002500 */
[----:B------:R-:W-:Y:S01]  /*9bd0*/  @P6 FFMA.FTZ R13, R168, c[0x0][0x238], R12 ;  /* 0x00008e00a80d6a23 */ /* 0x000fe2000001000c */
[----:B------:R-:W-:Y:S02]  /*9be0*/  MOV R12, 0x7f800000 ;  /* 0x7f800000000c7802 */ /* 0x000fe40000000f00 */
[----:B------:R3:W3:Y:S01]  /*9bf0*/  LDS.128 R56, [R219] ;  /* 0x00000000db387984 */ /* 0x0006e20000000c00 */
[----:B--2---:R-:W-:Y:S01]  /*9c00*/  SHF.R.S32.HI R64, RZ, 0x1f, R0 ;  /* 0x0000001fff407819 */ /* 0x004fe20000011400 */
[----:B------:R-:W-:Y:S02]  /*9c10*/  @P3 FFMA.FTZ R12, R165, c[0x0][0x238], R67 ;  /* 0x00008e00a50c3a23 */ /* 0x000fe40000010043 */
[----:B------:R2:W2:Y:S01]  /*9c20*/  LDS.128 R52, [R219+0x800] ;  /* 0x00080000db347984 */ /* 0x0004a20000000c00 */
[----:B------:R-:W-:Y:S01]  /*9c30*/  LEA.HI R64, R64, R0, RZ, 0x5 ;  /* 0x0000000040407211 */ /* 0x000fe200078f28ff */
[----:B----4-:R-:W-:-:S02]  /*9c40*/  IMAD R11, R3, R11, RZ ;  /* 0x0000000b030b7224 */ /* 0x010fc400078e02ff */
[----:B------:R4:W2:Y:S01]  /*9c50*/  LDS.128 R48, [R219+0x1000] ;  /* 0x00100000db307984 */ /* 0x0008a20000000c00 */
[----:B------:R-:W-:Y:S01]  /*9c60*/  LOP3.LUT R64, R64, 0xffffffe0, RZ, 0xc0, !PT ;  /* 0xffffffe040407812 */ /* 0x000fe200078ec0ff */
[----:B------:R-:W-:Y:S01]  /*9c70*/  @!P1 IMAD R65, R3, c[0x0][0x214], RZ ;  /* 0x0000850003419a24 */ /* 0x000fe200078e02ff */
[----:B------:R-:W-:Y:S01]  /*9c80*/  SEL R11, R11, RZ, P1 ;  /* 0x000000ff0b0b7207 */ /* 0x000fe20000800000 */
[----:B------:R4:W2:Y:S01]  /*9c90*/  LDS.128 R44, [R219+0x1800] ;  /* 0x00180000db2c7984 */ /* 0x0008a20000000c00 */
[----:B------:R-:W-:Y:S02]  /*9ca0*/  IADD3 R64, -R64, R0, RZ ;  /* 0x0000000040407210 */ /* 0x000fe40007ffe1ff */
[----:B------:R-:W-:Y:S01]  /*9cb0*/  @!P1 MOV R68, R65 ;  /* 0x0000004100449202 */ /* 0x000fe20000000f00 */
[----:B------:R4:W2:Y:S01]  /*9cc0*/  LDS.128 R40, [R219+0x2000] ;  /* 0x00200000db287984 */ /* 0x0008a20000000c00 */
[----:B------:R-:W-:Y:S01]  /*9cd0*/  LOP3.LUT P2, RZ, R64, 0x3, RZ, 0xc0, !PT ;  /* 0x0000000340ff7812 */ /* 0x000fe2000784c0ff */
[----:B-1----:R-:W-:Y:S01]  /*9ce0*/  IMAD R11, R9, R10, R11 ;  /* 0x0000000a090b7224 */ /* 0x002fe200078e020b */
[----:B------:R-:W-:Y:S01]  /*9cf0*/  @!P1 SHF.R.S32.HI R69, RZ, 0x1f, R65 ;  /* 0x0000001fff459819 */ /* 0x000fe20000011441 */
[----:B------:R4:W1:Y:S01]  /*9d00*/  LDS.128 R36, [R219+0x2800] ;  /* 0x00280000db247984 */ /* 0x0008620000000c00 */
[----:B---3--:R-:W-:Y:S01]  /*9d10*/  IMAD R0, R8, R6, RZ ;  /* 0x0000000608007224 */ /* 0x008fe200078e02ff */
[----:B------:R-:W-:Y:S01]  /*9d20*/  MOV R65, 0x7f800000 ;  /* 0x7f80000000417802 */ /* 0x000fe20000000f00 */
[----:B------:R-:W-:Y:S01]  /*9d30*/  @P5 FFMA.FTZ R65, R167, c[0x0][0x238], R7 ;  /* 0x00008e00a7415a23 */ /* 0x000fe20000010007 */
[----:B------:R4:W3:Y:S01]  /*9d40*/  LDS.128 R32, [R219+0x3000] ;  /* 0x00300000db207984 */ /* 0x0008e20000000c00 */
[----:B------:R-:W-:Y:S01]  /*9d50*/  MOV R10, 0x7f800000 ;  /* 0x7f800000000a7802 */ /* 0x000fe20000000f00 */
[----:B------:R-:W-:Y:S01]  /*9d60*/  @P4 FFMA.FTZ R10, R166, c[0x0][0x238], R66 ;  /* 0x00008e00a60a4a23 */ /* 0x000fe20000010042 */
[----:B------:R-:W-:Y:S01]  /*9d70*/  SHF.L.U32 R0, R0, 0x7, RZ ;  /* 0x0000000700007819 */ /* 0x000fe200000006ff */
[----:B------:R4:W1:Y:S03]  /*9d80*/  LDS.128 R28, [R219+0x3800] ;  /* 0x00380000db1c7984 */ /* 0x0008660000000c00 */
[----:B------:R-:W-:Y:S01]  /*9d90*/  IADD3 R5, P1, P0, R0, R68, R11 ;  /* 0x0000004400057210 */ /* 0x000fe2000783e00b */
[----:B------:R4:W1:Y:S01]  /*9da0*/  LDS.128 R24, [R219+0x4000] ;  /* 0x00400000db187984 */ /* 0x0008620000000c00 */
[----:B------:R-:W-:-:S02]  /*9db0*/  SHF.R.S32.HI R0, RZ, 0x1f, R0 ;  /* 0x0000001fff007819 */ /* 0x000fc40000011400 */
[----:B------:R-:W-:Y:S01]  /*9dc0*/  SHF.R.S32.HI R11, RZ, 0x1f, R11 ;  /* 0x0000001fff0b7819 */ /* 0x000fe2000001140b */
[----:B------:R4:W1:Y:S03]  /*9dd0*/  LDS.128 R20, [R219+0x4800] ;  /* 0x00480000db147984 */ /* 0x0008660000000c00 */
[----:B------:R-:W-:Y:S01]  /*9de0*/  IADD3.X R0, R0, R69, R11, P1, P0 ;  /* 0x0000004500007210 */ /* 0x000fe20000fe040b */
[----:B------:R4:W1:Y:S04]  /*9df0*/  LDS.128 R16, [R219+0x5000] ;  /* 0x00500000db107984 */ /* 0x0008680000000c00 */
[----:B------:R4:W1:Y:S01]  /*9e00*/  LDS.128 R60, [R219+0x5800] ;  /* 0x00580000db3c7984 */ /* 0x0008620000000c00 */
[----:B------:R-:W-:Y:S05]  /*9e10*/  @P2 BRA `(.L_x_416) ;  /* 0x0000029000002947 */ /* 0x000fea0003800000 */
[----:B------:R-:W-:Y:S02]  /*9e20*/  SHF.R.S32.HI R11, RZ, 0x1f, R4 ;  /* 0x0000001fff0b7819 */ /* 0x000fe40000011404 */
[----:B------:R-:W-:-:S02]  /*9e30*/  SHF.R.S32.HI R7, RZ, 0x1f, R64 ;  /* 0x0000001fff077819 */ /* 0x000fc40000011440 */
[----:B------:R-:W-:Y:S02]  /*9e40*/  LEA.HI R11, R11, R4, RZ, 0x2 ;  /* 0x000000040b0b7211 */ /* 0x000fe400078f10ff */
[----:B------:R-:W-:Y:S02]  /*9e50*/  LEA.HI R7, R7, R64, RZ, 0x2 ;  /* 0x0000004007077211 */ /* 0x000fe400078f10ff */
[----:B------:R-:W-:Y:S01]  /*9e60*/  LOP3.LUT R64, R11, 0xffffffc, RZ, 0xc0, !PT ;  /* 0x0ffffffc0b407812 */ /* 0x000fe200078ec0ff */
[----:B------:R-:W-:Y:S01]  /*9e70*/  IMAD.MOV.U32 R11, RZ, RZ, c[0x0][0x214] ;  /* 0x00008500ff0b7624 */ /* 0x000fe200078e00ff */
[----:B------:R-:W-:-:S03]  /*9e80*/  SHF.R.S32.HI R7, RZ, 0x2, R7 ;  /* 0x00000002ff077819 */ /* 0x000fc60000011407 */
[----:B------:R-:W-:Y:S02]  /*9e90*/  IMAD.IADD R64, R4, 0x1, -R64 ;  /* 0x0000000104407824 */ /* 0x000fe400078e0a40 */
[----:B------:R-:W-:Y:S02]  /*9ea0*/  IMAD R4, R8, -0x80, R11 ;  /* 0xffffff8008047824 */ /* 0x000fe400078e020b */
        /* <DEDUP_REMOVED lines=13> */
[C---:B------:R-:W-:Y:S01]  /*9f80*/  @!P6 LEA R68, P0, R7.reuse, c[0x0][0x200], 0x2 ;  /* 0x000080000744ea11 */ /* 0x040fe200078010ff */
        /* <DEDUP_REMOVED lines=10> */
[----:B------:R-:W-:Y:S02]  /*a030*/  @!P5 LEA.HI.X R71, R6, c[0x0][0x204], R64, 0x2, P2 ;  /* 0x000081000647da11 */ /* 0x000fe400010f1440 */
[C---:B------:R-:W-:Y:S02]  /*a040*/  @!P4 LEA R66, P1, R4.reuse, c[0x0][0x200], 0x2 ;  /* 0x000080000442ca11 */ /* 0x040fe400078210ff */
[----:B------:R-:W-:Y:S01]  /*a050*/  @!P3 LEA R6, P0, R5, c[0x0][0x200], 0x2 ;  /* 0x000080000506ba11 */ /* 0x000fe200078010ff */
[----:B------:R4:W-:Y:S01]  /*a060*/  @!P5 STG.E [R70.64], R65 ;  /* 0x000000414600d986 */ /* 0x0009e2000c101914 */
[----:B------:R-:W-:-:S02]  /*a070*/  @!P4 LEA.HI.X R67, R4, c[0x0][0x204], R11, 0x2, P1 ;  /* 0x000081000443ca11 */ /* 0x000fc400008f140b */
[----:B------:R-:W-:-:S03]  /*a080*/  @!P3 LEA.HI.X R7, R5, c[0x0][0x204], R0, 0x2, P0 ;  /* 0x000081000507ba11 */ /* 0x000fc600000f1400 */
[----:B------:R4:W-:Y:S04]  /*a090*/  @!P4 STG.E [R66.64], R10 ;  /* 0x0000000a4200c986 */ /* 0x0009e8000c101914 */
[----:B------:R4:W-:Y:S02]  /*a0a0*/  @!P3 STG.E [R6.64], R12 ;  /* 0x0000000c0600b986 */ /* 0x0009e4000c101914 */
.L_x_416:
[----:B------:R-:W-:Y:S05]  /*a0b0*/  BSYNC B0 ;  /* 0x0000000000007941 */ /* 0x000fea0003800000 */
.L_x_415:
        /* <DEDUP_REMOVED lines=13> */
[----:B------:R-:W-:Y:S01]  /*a190*/  IMAD R0, R9, c[0x0][0x1f4], R0 ;  /* 0x00007d0009007a24 */ /* 0x000fe200078e0200 */
[----:B------:R-:W-:Y:S01]  /*a1a0*/  IADD3 R3, R5, R2, RZ ;  /* 0x0000000205037210 */ /* 0x000fe20007ffe0ff */
[----:B------:R-:W-:Y:S02]  /*a1b0*/  IMAD.MOV.U32 R2, RZ, RZ, R4 ;  /* 0x000000ffff027224 */ /* 0x000fe400078e0004 */
[----:B------:R-:W-:-:S04]  /*a1c0*/  IMAD.WIDE R14, R8, 0x80, R14 ;  /* 0x00000080080e7825 */ /* 0x000fc800078e020e */
[----:B------:R-:W-:-:S04]  /*a1d0*/  IMAD.WIDE.U32 R4, R9, c[0x0][0x1f0], R2 ;  /* 0x00007c0009047a25 */ /* 0x000fc800078e0002 */
[----:B------:R-:W-:Y:S01]  /*a1e0*/  IMAD R2, R15, c[0x0][0x1e8], RZ ;  /* 0x00007a000f027a24 */ /* 0x000fe200078e02ff */
[----:B------:R-:W-:-:S03]  /*a1f0*/  IADD3 R5, R5, R0, RZ ;  /* 0x0000000005057210 */ /* 0x000fc60007ffe0ff */
[C---:B------:R-:W-:Y:S02]  /*a200*/  IMAD R2, R14.reuse, c[0x0][0x1ec], R2 ;  /* 0x00007b000e027a24 */ /* 0x040fe400078e0202 */
[----:B------:R-:W-:-:S04]  /*a210*/  IMAD.WIDE.U32 R4, R14, c[0x0][0x1e8], R4 ;  /* 0x00007a000e047a25 */ /* 0x000fc800078e0004 */
[----:B------:R-:W-:Y:S01]  /*a220*/  IMAD.IADD R2, R5, 0x1, R2 ;  /* 0x0000000105027824 */ /* 0x000fe200078e0202 */
[----:B----4-:R-:W-:-:S04]  /*a230*/  LEA R6, P0, R4, c[0x0][0x1d0], 0x1 ;  /* 0x0000740004067a11 */ /* 0x010fc800078008ff */
[----:B------:R-:W-:Y:S02]  /*a240*/  LEA.HI.X R7, R4, c[0x0][0x1d4], R2, 0x1, P0 ;  /* 0x0000750004077a11 */ /* 0x000fe400000f0c02 */
[----:B------:R-:W-:-:S03]  /*a250*/  IADD3 R4, P0, R6, UR7, RZ ;  /* 0x0000000706047c10 */ /* 0x000fc6000ff1e0ff */
[----:B------:R-:W-:Y:S01]  /*a260*/  STG.E.128 [R6.64], R56 ;  /* 0x0000003806007986 */ /* 0x000fe2000c101d14 */
[----:B------:R-:W-:Y:S02]  /*a270*/  IADD3.X R5, R7, UR5, RZ, P0, !PT ;  /* 0x0000000507057c10 */ /* 0x000fe400087fe4ff */
[----:B------:R-:W-:Y:S01]  /*a280*/  IADD3 R2, P0, R4, UR7, RZ ;  /* 0x0000000704027c10 */ /* 0x000fe2000ff1e0ff */
[----:B--2---:R-:W-:Y:S03]  /*a290*/  STG.E.128 [R6.64+0x40], R40 ;  /* 0x0000402806007986 */ /* 0x004fe6000c101d14 */
[----:B------:R-:W-:Y:S01]  /*a2a0*/  IADD3.X R3, R5, UR5, RZ, P0, !PT ;  /* 0x0000000505037c10 */ /* 0x000fe200087fe4ff */
[----:B-1----:R1:W-:Y:S04]  /*a2b0*/  STG.E.128 [R6.64+0x80], R24 ;  /* 0x0000801806007986 */ /* 0x0023e8000c101d14 */
[----:B------:R-:W-:Y:S04]  /*a2c0*/  STG.E.128 [R4.64], R52 ;  /* 0x0000003404007986 */ /* 0x000fe8000c101d14 */
[----:B------:R-:W-:Y:S04]  /*a2d0*/  STG.E.128 [R4.64+0x40], R36 ;  /* 0x0000402404007986 */ /* 0x000fe8000c101d14 */
[----:B------:R-:W-:Y:S04]  /*a2e0*/  STG.E.128 [R4.64+0x80], R20 ;  /* 0x0000801404007986 */ /* 0x000fe8000c101d14 */
[----:B------:R-:W-:Y:S04]  /*a2f0*/  STG.E.128 [R2.64], R48 ;  /* 0x0000003002007986 */ /* 0x000fe8000c101d14 */
[----:B---3--:R-:W-:Y:S04]  /*a300*/  STG.E.128 [R2.64+0x40], R32 ;  /* 0x0000402002007986 */ /* 0x008fe8000c101d14 */
[----:B------:R-:W-:Y:S01]  /*a310*/  STG.E.128 [R2.64+0x80], R16 ;  /* 0x0000801002007986 */ /* 0x000fe2000c101d14 */
[----:B-1----:R-:W-:-:S04]  /*a320*/  IADD3 R6, P0, R2, UR7, RZ ;  /* 0x0000000702067c10 */ /* 0x002fc8000ff1e0ff */
[----:B------:R-:W-:-:S05]  /*a330*/  IADD3.X R7, R3, UR5, RZ, P0, !PT ;  /* 0x0000000503077c10 */ /* 0x000fca00087fe4ff */
[----:B------:R-:W-:Y:S04]  /*a340*/  STG.E.128 [R6.64], R44 ;  /* 0x0000002c06007986 */ /* 0x000fe8000c101d14 */
[----:B------:R-:W-:Y:S04]  /*a350*/  STG.E.128 [R6.64+0x40], R28 ;  /* 0x0000401c06007986 */ /* 0x000fe8000c101d14 */
[----:B------:R-:W-:Y:S01]  /*a360*/  STG.E.128 [R6.64+0x80], R60 ;  /* 0x0000803c06007986 */ /* 0x000fe2000c101d14 */
[----:B------:R-:W-:Y:S05]  /*a370*/  EXIT ;  /* 0x000000000000794d */ /* 0x000fea0003800000 */
.L_x_417:
        /* <DEDUP_REMOVED lines=16> */
.L_x_1036:


//--------------------- .text._ZN5flash16flash_fwd_kernelI23Flash_fwd_kernel_traitsILi96ELi128ELi64ELi4ELb0ELb0EN7cutlass10bfloat16_tE19Flash_kernel_traitsILi96ELi128ELi64ELi4ES3_EELb0ELb0ELb0ELb0ELb1ELb1ELb1ELb0EEEvNS_16Flash_fwd_paramsE --------------------------
	.section	.text._ZN5flash16flash_fwd_kernelI23Flash_fwd_kernel_traitsILi96ELi128ELi64ELi4ELb0ELb0EN7cutlass10bfloat16_tE19Flash_kernel_traitsILi96ELi128ELi64ELi4ES3_EELb0ELb0ELb0ELb0ELb1ELb1ELb1ELb0EEEvNS_16Flash_fwd_paramsE,"ax",@progbits
	.sectioninfo	@"SHI_REGISTERS=255"
	.align	128
        .global         _ZN5flash16flash_fwd_kernelI23Flash_fwd_kernel_traitsILi96ELi128ELi64ELi4ELb0ELb0EN7cutlass10bfloat16_tE19Flash_kernel_traitsILi96ELi128ELi64ELi4ES3_EELb0ELb0ELb0ELb0ELb1ELb1ELb1ELb0EEEvNS_16Flash_fwd_paramsE
        .type           _ZN5flash16flash_fwd_kernelI23Flash_fwd_kernel_traitsILi96ELi128ELi64ELi4ELb0ELb0EN7cutlass10bfloat16_tE19Flash_kernel_traitsILi96ELi128ELi64ELi4ES3_EELb0ELb0ELb0ELb0ELb1ELb1ELb1ELb0EEEvNS_16Flash_fwd_paramsE,@function
        .size           _ZN5flash16flash_fwd_kernelI23Flash_fwd_kernel_traitsILi96ELi128ELi64ELi4ELb0ELb0EN7cutlass10bfloat16_tE19Flash_kernel_traitsILi96ELi128ELi64ELi4ES3_EELb0ELb0ELb0ELb0ELb1ELb1ELb1ELb0EEEvNS_16Flash_fwd_paramsE,(.L_x_1037 - _ZN5flash16flash_fwd_kernelI23Flash_fwd_kernel_traitsILi96ELi128ELi64ELi4ELb0ELb0EN7cutlass10bfloat16_tE19Flash_kernel_traitsILi96ELi128ELi64ELi4ES3_EELb0ELb0ELb0ELb0ELb1ELb1ELb1ELb0EEEvNS_16Flash_fwd_paramsE)
        .other          _ZN5flash16flash_fwd_kernelI23Flash_fwd_kernel_traitsILi96ELi128ELi64ELi4ELb0ELb0EN7cutlass10bfloat16_tE19Flash_kernel_traitsILi96ELi128ELi64ELi4ES3_EELb0ELb0ELb0ELb0ELb1ELb1ELb1ELb0EEEvNS_16Flash_fwd_paramsE,@"STO_CUDA_ENTRY STV_DEFAULT"
_ZN5flash16flash_fwd_kernelI23Flash_fwd_kernel_traitsILi96ELi128ELi64ELi4ELb0ELb0EN7cutlass10bfloat16_tE19Flash_kernel_traitsILi96ELi128ELi64ELi4ES3_EELb0ELb0ELb0ELb0ELb1ELb1ELb1ELb0EEEvNS_16Flash_fwd_paramsE:
.text._ZN5flash16flash_fwd_kernelI23Flash_fwd_kernel_traitsILi96ELi128ELi64ELi4ELb0ELb0EN7cutlass10bfloat16_tE19Flash_kernel_traitsILi96ELi128ELi64ELi4ES3_EELb0ELb0ELb0ELb0ELb1ELb1ELb1ELb0EEEvNS_16Flash_fwd_paramsE:
[----:B------:R-:W-:Y:S02]  /*0000*/  MOV R1, c[0x0][0x28] ;  /* 0x00000a0000017a02 */ /* 0x000fe40000000f00 */
[----:B------:R-:W1:Y:S01]  /*0010*/  S2R R27, SR_CTAID.Y ;  /* 0x00000000001b7919 */ /* 0x000e620000002600 */
[----:B------:R-:W-:Y:S01]  /*0020*/  ISETP.NE.U32.AND P2, PT, RZ, c[0x0][0x258], PT ;  /* 0x00009600ff007a0c */ /* 0x000fe20003f45070 */
[----:B------:R-:W-:Y:S01]  /*0030*/  IMAD.MOV.U32 R6, RZ, RZ, RZ ;  /* 0x000000ffff067224 */ /* 0x000fe200078e00ff */
[----:B------:R-:W-:Y:S01]  /*0040*/  ISETP.NE.U32.AND P0, PT, RZ, c[0x0][0x250], PT ;  /* 0x00009400ff007a0c */ /* 0x000fe20003f05070 */
[----:B------:R-:W-:Y:S01]  /*0050*/  ULDC.64 UR8, c[0x0][0x118] ;  /* 0x0000460000087ab9 */ /* 0x000fe20000000a00 */
[----:B------:R-:W-:Y:S02]  /*0060*/  ISETP.NE.AND.EX P2, PT, RZ, c[0x0][0x25c], PT, P2 ;  /* 0x00009700ff007a0c */ /* 0x000fe40003f45320 */
[----:B------:R-:W-:Y:S02]  /*0070*/  ISETP.NE.AND.EX P0, PT, RZ, c[0x0][0x254], PT, P0 ;  /* 0x00009500ff007a0c */ /* 0x000fe40003f05300 */
[----:B------:R-:W-:-:S09]  /*0080*/  IADD3 R1, R1, -0x38, RZ ;  /* 0xffffffc801017810 */ /* 0x000fd20007ffe0ff */
        /* <DEDUP_REMOVED lines=15> */
[----:B------:R-:W1:Y:S01]  /*0180*/  S2R R157, SR_TID.X ;  /* 0x00000000009d7919 */ /* 0x000e620000002100 */
[----:B------:R-:W-:Y:S02]  /*0190*/  IABS R0, c[0x0][0x1c8] ;  /* 0x0000720000007a13 */ /* 0x000fe40000000000 */
[----:B------:R-:W-:Y:S01]  /*01a0*/  SHF.R.S32.HI R26, RZ, 0x1f, R27 ;  /* 0x0000001fff1a7819 */ /* 0x000fe2000001141b */
[----:B------:R-:W2:Y:S01]  /*01b0*/  S2R R28, SR_CTAID.Z ;  /* 0x00000000001c7919 */ /* 0x000ea20000002700 */
[----:B------:R-:W-:Y:S02]  /*01c0*/  MOV R25, R0 ;  /* 0x0000000000197202 */ /* 0x000fe40000000f00 */
[----:B------:R-:W-:Y:S02]  /*01d0*/  IADD3 R0, R144, 0x3f, RZ ;  /* 0x0000003f90007810 */ /* 0x000fe40007ffe0ff */
[----:B------:R-:W3:Y:S01]  /*01e0*/  I2F.RP R4, R25 ;  /* 0x0000001900047306 */ /* 0x000ee20000209400 */
[----:B------:R-:W-:-:S02]  /*01f0*/  MOV R159, c[0x0][0x198] ;  /* 0x00006600009f7a02 */ /* 0x000fc40000000f00 */
[----:B------:R-:W-:-:S03]  /*0200*/  SHF.R.S32.HI R2, RZ, 0x1f, R0 ;  /* 0x0000001fff027819 */ /* 0x000fc60000011400 */
[----:B------:R-:W-:Y:S01]  /*0210*/  IMAD.SHL.U32 R175, R159, 0x40, RZ ;  /* 0x000000409faf7824 */ /* 0x000fe200078e00ff */
[----:B------:R-:W-:Y:S02]  /*0220*/  LEA.HI R227, R2, R0, RZ, 0x6 ;  /* 0x0000000002e37211 */ /* 0x000fe400078f30ff */
[----:B-1----:R-:W-:Y:S01]  /*0230*/  SHF.R.S32.HI R13, RZ, 0x1f, R157 ;  /* 0x0000001fff0d7819 */ /* 0x002fe2000001149d */
[----:B---3--:R-:W1:Y:S03]  /*0240*/  MUFU.RCP R4, R4 ;  /* 0x0000000400047308 */ /* 0x008e660000001000 */
[----:B------:R-:W-:Y:S02]  /*0250*/  LEA.HI R5, R13, R157, RZ, 0x2 ;  /* 0x0000009d0d057211 */ /* 0x000fe400078f10ff */
[----:B--2---:R-:W-:Y:S02]  /*0260*/  LOP3.LUT R3, R28, c[0x0][0x1c8], RZ, 0x3c, !PT ;  /* 0x000072001c037a12 */ /* 0x004fe400078e3cff */
[----:B------:R-:W-:-:S02]  /*0270*/  SHF.R.S32.HI R2, RZ, 0x2, R5 ;  /* 0x00000002ff027819 */ /* 0x000fc40000011405 */
[----:B------:R-:W-:Y:S02]  /*0280*/  ISETP.GE.AND P1, PT, R3, RZ, PT ;  /* 0x000000ff0300720c */ /* 0x000fe40003f26270 */
[----:B------:R-:W-:Y:S02]  /*0290*/  LEA.HI R22, R13, R157, RZ, 0x3 ;  /* 0x0000009d0d167211 */ /* 0x000fe400078f18ff */
[C---:B------:R-:W-:Y:S02]  /*02a0*/  LOP3.LUT R3, R5.reuse, 0xfffffffc, RZ, 0xc0, !PT ;  /* 0xfffffffc05037812 */ /* 0x040fe400078ec0ff */
[----:B------:R-:W-:Y:S02]  /*02b0*/  LEA.HI R0, R5, R2, RZ, 0x1 ;  /* 0x0000000205007211 */ /* 0x000fe400078f08ff */
[----:B------:R-:W-:Y:S01]  /*02c0*/  SHF.R.S32.HI R8, RZ, 0x3, R22 ;  /* 0x00000003ff087819 */ /* 0x000fe20000011416 */
[----:B------:R-:W-:Y:S01]  /*02d0*/  IMAD.IADD R7, R157, 0x1, -R3 ;  /* 0x000000019d077824 */ /* 0x000fe200078e0a03 */
[----:B------:R-:W-:-:S02]  /*02e0*/  SHF.R.S32.HI R3, RZ, 0x1f, R2 ;  /* 0x0000001fff037819 */ /* 0x000fc40000011402 */
[----:B------:R-:W-:Y:S02]  /*02f0*/  LOP3.LUT R0, R0, 0x7fffffe, RZ, 0xc0, !PT ;  /* 0x07fffffe00007812 */ /* 0x000fe400078ec0ff */
[----:B-1----:R-:W-:Y:S01]  /*0300*/  IADD3 R4, R4, 0xffffffe, RZ ;  /* 0x0ffffffe04047810 */ /* 0x002fe20007ffe0ff */
[----:B------:R-:W-:Y:S01]  /*0310*/  IMAD.WIDE R16, R16, 0x80, R2 ;  /* 0x0000008010107825 */ /* 0x000fe200078e0202 */
[----:B------:R-:W-:Y:S02]  /*0320*/  LEA.HI R11, R13, R157, RZ, 0x4 ;  /* 0x0000009d0d0b7211 */ /* 0x000fe400078f20ff */
[----:B------:R-:W-:Y:S01]  /*0330*/  SHF.L.U32 R8, R8, 0x6, RZ ;  /* 0x0000000608087819 */ /* 0x000fe200000006ff */
[----:B------:R1:W2:Y:S01]  /*0340*/  F2I.FTZ.U32.TRUNC.NTZ R5, R4 ;  /* 0x0000000400057305 */ /* 0x0002a2000021f000 */
[C---:B------:R-:W-:Y:S01]  /*0350*/  IADD3 R12, P0, R2.reuse, R6, RZ ;  /* 0x00000006020c7210 */ /* 0x040fe20007f1e0ff */
[----:B------:R-:W-:Y:S01]  /*0360*/  IMAD.IADD R18, R2, 0x1, -R0 ;  /* 0x0000000102127824 */ /* 0x000fe200078e0a00 */
[----:B------:R-:W-:-:S02]  /*0370*/  SHF.R.S32.HI R10, RZ, 0x4, R11 ;  /* 0x00000004ff0a7819 */ /* 0x000fc4000001140b */
[----:B------:R-:W-:Y:S02]  /*0380*/  SHF.L.U32 R2, R7, 0x3, RZ ;  /* 0x0000000307027819 */ /* 0x000fe400000006ff */
[----:B------:R-:W-:Y:S02]  /*0390*/  LOP3.LUT R0, R8, 0xc0, RZ, 0xc0, !PT ;  /* 0x000000c008007812 */ /* 0x000fe400078ec0ff */
[----:B------:R-:W-:Y:S02]  /*03a0*/  LEA.HI.X.SX32 R9, R6, R3, 0x1, P0 ;  /* 0x0000000306097211 */ /* 0x000fe400000f0eff */
[----:B------:R-:W-:Y:S02]  /*03b0*/  LEA.HI R3, R11, R10, RZ, 0x1 ;  /* 0x0000000a0b037211 */ /* 0x000fe400078f08ff */
[----:B------:R-:W-:Y:S02]  /*03c0*/  LOP3.LUT R8, R0, 0x18, R2, 0xf8, !PT ;  /* 0x0000001800087812 */ /* 0x000fe400078ef802 */
[----:B------:R-:W-:-:S02]  /*03d0*/  SHF.R.U32.HI R6, RZ, 0x3, R0 ;  /* 0x00000003ff067819 */ /* 0x000fc40000011600 */
[----:B-1----:R-:W-:Y:S02]  /*03e0*/  LOP3.LUT R4, R11, 0xfffffff0, RZ, 0xc0, !PT ;  /* 0xfffffff00b047812 */ /* 0x002fe400078ec0ff */
[----:B------:R-:W-:Y:S02]  /*03f0*/  LOP3.LUT R7, R3, 0xfffffffe, RZ, 0xc0, !PT ;  /* 0xfffffffe03077812 */ /* 0x000fe400078ec0ff */
[----:B------:R-:W-:Y:S01]  /*0400*/  LOP3.LUT R226, R8, R6, RZ, 0x3c, !PT ;  /* 0x0000000608e27212 */ /* 0x000fe200078e3cff */
[----:B------:R-:W-:Y:S01]  /*0410*/  IMAD.IADD R0, R157, 0x1, -R4 ;  /* 0x000000019d007824 */ /* 0x000fe200078e0a04 */
[----:B--2---:R-:W-:Y:S01]  /*0420*/  IADD3 R4, RZ, -R5, RZ ;  /* 0x80000005ff047210 */ /* 0x004fe20007ffe0ff */
[----:B------:R-:W-:Y:S01]  /*0430*/  IMAD.IADD R19, R10, 0x1, -R7 ;  /* 0x000000010a137824 */ /* 0x000fe200078e0a07 */
[----:B------:R-:W-:Y:S02]  /*0440*/  LOP3.LUT R11, R22, 0xfffffff8, RZ, 0xc0, !PT ;  /* 0xfffffff8160b7812 */ /* 0x000fe400078ec0ff */
[----:B------:R-:W-:-:S02]  /*0450*/  LEA.HI R14, R0, R0, RZ, 0x1 ;  /* 0x00000000000e7211 */ /* 0x000fc400078f08ff */
[----:B------:R-:W-:Y:S02]  /*0460*/  SHF.R.S32.HI R8, RZ, 0x1f, R0 ;  /* 0x0000001fff087819 */ /* 0x000fe40000011400 */
[----:B------:R-:W-:Y:S02]  /*0470*/  LOP3.LUT R7, R14, 0x7fffffe, RZ, 0xc0, !PT ;  /* 0x07fffffe0e077812 */ /* 0x000fe400078ec0ff */
[----:B------:R-:W-:Y:S02]  /*0480*/  LEA.HI R21, R8, R0, RZ, 0x3 ;  /* 0x0000000008157211 */ /* 0x000fe400078f18ff */
[----:B------:R-:W-:Y:S01]  /*0490*/  IADD3 R3, -R11, R157, RZ ;  /* 0x0000009d0b037210 */ /* 0x000fe20007ffe1ff */
[----:B------:R-:W-:Y:S01]  /*04a0*/  IMAD.IADD R147, R0, 0x1, -R7 ;  /* 0x0000000100937824 */ /* 0x000fe200078e0a07 */
[----:B------:R-:W-:Y:S01]  /*04b0*/  IABS R23, R28 ;  /* 0x0000001c00177213 */ /* 0x000fe20000000000 */
[----:B------:R-:W-:Y:S01]  /*04c0*/  IMAD R0, R4, R25, RZ ;  /* 0x0000001904007224 */ /* 0x000fe200078e02ff */
[----:B------:R-:W-:Y:S01]  /*04d0*/  LEA.HI R24, R3, R3, RZ, 0x1 ;  /* 0x0000000303187211 */ /* 0x000fe200078f08ff */
[----:B------:R-:W-:Y:S01]  /*04e0*/  IMAD.MOV.U32 R4, RZ, RZ, RZ ;  /* 0x000000ffff047224 */ /* 0x000fe200078e00ff */
[----:B------:R-:W-:Y:S01]  /*04f0*/  SHF.R.S32.HI R29, RZ, 0x1f, R28 ;  /* 0x0000001fff1d7819 */ /* 0x000fe2000001141c */
[----:B------:R-:W-:Y:S01]  /*0500*/  IMAD R7, R26, c[0x0][0x178], RZ ;  /* 0x00005e001a077a24 */ /* 0x000fe200078e02ff */
[----:B------:R-:W-:Y:S01]  /*0510*/  LOP3.LUT R6, R24, 0x3fffffe, RZ, 0xc0, !PT ;  /* 0x03fffffe18067812 */ /* 0x000fe200078ec0ff */
[----:B------:R-:W-:Y:S01]  /*0520*/  IMAD.HI.U32 R4, R5, R0, R4 ;  /* 0x0000000005047227 */ /* 0x000fe200078e0004 */
[----:B------:R-:W-:-:S02]  /*0530*/  LEA.HI R158, R13, R157, RZ, 0x5 ;  /* 0x0000009d0d9e7211 */ /* 0x000fc400078f28ff */
[----:B------:R-:W-:Y:S01]  /*0540*/  IADD3 R20, R3, -R6, RZ ;  /* 0x8000000603147210 */ /* 0x000fe20007ffe0ff */
[----:B------:R-:W-:Y:S01]  /*0550*/  IMAD R0, R9, c[0x0][0x1a0], RZ ;  /* 0x0000680009007a24 */ /* 0x000fe200078e02ff */
[----:B------:R-:W-:Y:S01]  /*0560*/  SHF.R.S32.HI R3, RZ, 0x1f, R2 ;  /* 0x0000001fff037819 */ /* 0x000fe20000011402 */
[----:B------:R-:W-:Y:S01]  /*0570*/  IMAD.HI.U32 R11, R4, R23, RZ ;  /* 0x00000017040b7227 */ /* 0x000fe200078e00ff */
[----:B------:R-:W-:-:S03]  /*0580*/  SHF.R.S32.HI R24, RZ, 0x1, R24 ;  /* 0x00000001ff187819 */ /* 0x000fc60000011418 */
[----:B------:R-:W-:Y:S01]  /*0590*/  IMAD R7, R27, c[0x0][0x17c], R7 ;  /* 0x00005f001b077a24 */ /* 0x000fe200078e0207 */
[----:B------:R-:W-:Y:S01]  /*05a0*/  IADD3 R10, -R11, RZ, RZ ;  /* 0x000000ff0b0a7210 */ /* 0x000fe20007ffe1ff */
[----:B------:R-:W-:-:S04]  /*05b0*/  IMAD.WIDE.U32 R4, R27, c[0x0][0x178], R2 ;  /* 0x00005e001b047a25 */ /* 0x000fc800078e0002 */
[----:B------:R-:W-:Y:S01]  /*05c0*/  IMAD R10, R25, R10, R23 ;  /* 0x0000000a190a7224 */ /* 0x000fe200078e0217 */
[----:B------:R-:W-:Y:S01]  /*05d0*/  SHF.R.S32.HI R23, RZ, 0x5, R158 ;  /* 0x00000005ff177819 */ /* 0x000fe2000001149e */
[----:B------:R-:W-:Y:S02]  /*05e0*/  IMAD R6, R9, c[0x0][0x198], RZ ;  /* 0x0000660009067a24 */ /* 0x000fe400078e02ff */
[C---:B------:R-:W-:Y:S01]  /*05f0*/  IMAD R15, R12.reuse, c[0x0][0x1a4], R0 ;  /* 0x000069000c0f7a24 */ /* 0x040fe200078e0200 */
[----:B------:R-:W-:Y:S01]  /*0600*/  ISETP.GT.U32.AND P2, PT, R25, R10, PT ;  /* 0x0000000a1900720c */ /* 0x000fe20003f44070 */
[----:B------:R-:W-:Y:S02]  /*0610*/  IMAD.IADD R5, R5, 0x1, R7 ;  /* 0x0000000105057824 */ /* 0x000fe400078e0207 */
[----:B------:R-:W-:Y:S02]  /*0620*/  IMAD R0, R29, c[0x0][0x1a8], RZ ;  /* 0x00006a001d007a24 */ /* 0x000fe400078e02ff */
[----:B------:R-:W-:-:S02]  /*0630*/  IMAD R13, R12, c[0x0][0x19c], R6 ;  /* 0x000067000c0d7a24 */ /* 0x000fc400078e0206 */
[----:B------:R-:W-:-:S04]  /*0640*/  IMAD.WIDE.U32 R8, R12, c[0x0][0x198], R2 ;  /* 0x000066000c087a25 */ /* 0x000fc800078e0002 */
[----:B------:R-:W-:Y:S02]  /*0650*/  IMAD.WIDE.U32 R6, R12, c[0x0][0x1a0], R2 ;  /* 0x000068000c067a25 */ /* 0x000fe400078e0002 */
[-C--:B------:R-:W-:Y:S02]  /*0660*/  @!P2 IADD3 R10, R10, -R25.reuse, RZ ;  /* 0x800000190a0aa210 */ /* 0x080fe40007ffe0ff */
[C---:B------:R-:W-:Y:S01]  /*0670*/  IMAD R0, R28.reuse, c[0x0][0x1ac], R0 ;  /* 0x00006b001c007a24 */ /* 0x040fe200078e0200 */
[----:B------:R-:W-:Y:S01]  /*0680*/  @!P2 IADD3 R11, R11, 0x1, RZ ;  /* 0x000000010b0ba810 */ /* 0x000fe20007ffe0ff */
[----:B------:R-:W-:Y:S01]  /*0690*/  IMAD.WIDE.U32 R2, R28, c[0x0][0x1a8], R4 ;  /* 0x00006a001c027a25 */ /* 0x000fe200078e0004 */
[----:B------:R-:W-:Y:S02]  /*06a0*/  LEA R4, R23, R18, 0x3 ;  /* 0x0000001217047211 */ /* 0x000fe400078e18ff */
[----:B------:R-:W-:Y:S01]  /*06b0*/  ISETP.GE.U32.AND P3, PT, R10, R25, PT ;  /* 0x000000190a00720c */ /* 0x000fe20003f66070 */
[----:B------:R-:W-:Y:S01]  /*06c0*/  IMAD.IADD R3, R3, 0x1, R0 ;  /* 0x0000000103037824 */ /* 0x000fe200078e0200 */
[----:B------:R-:W-:Y:S01]  /*06d0*/  LEA R226, R4, R226, 0x5 ;  /* 0x000000e204e27211 */ /* 0x000fe200078e28ff */
[----:B------:R-:W-:Y:S01]  /*06e0*/  IMAD R12, R17, c[0x0][0x190], RZ ;  /* 0x00006400110c7a24 */ /* 0x000fe200078e02ff */
[----:B------:R-:W-:Y:S01]  /*06f0*/  SHF.R.S32.HI R0, RZ, 0x1f, R14 ;  /* 0x0000001fff007819 */ /* 0x000fe2000001140e */
[----:B------:R-:W-:Y:S01]  /*0700*/  IMAD.WIDE.U32 R4, R16, c[0x0][0x190], R2 ;  /* 0x0000640010047a25 */ /* 0x000fe200078e0002 */
[----:B------:R-:W-:-:S02]  /*0710*/  SHF.R.S32.HI R3, RZ, 0x1, R14 ;  /* 0x00000001ff037819 */ /* 0x000fc4000001140e */
[----:B------:R-:W-:Y:S01]  /*0720*/  IADD3 R7, R7, R15, RZ ;  /* 0x0000000f07077210 */ /* 0x000fe20007ffe0ff */
[----:B------:R-:W-:Y:S01]  /*0730*/  IMAD R12, R16, c[0x0][0x194], R12 ;  /* 0x00006500100c7a24 */ /* 0x000fe200078e020c */
[----:B------:R-:W-:Y:S01]  /*0740*/  LEA.HI R0, R0, R3, RZ, 0x2 ;  /* 0x0000000300007211 */ /* 0x000fe200078f10ff */
[----:B------:R-:W-:Y:S01]  /*0750*/  IMAD R2, R26, c[0x0][0x180], RZ ;  /* 0x000060001a027a24 */ /* 0x000fe200078e02ff */
[----:B------:R-:W-:Y:S01]  /*0760*/  SHF.L.U32 R226, R226, 0x1, RZ ;  /* 0x00000001e2e27819 */ /* 0x000fe200000006ff */
[----:B------:R-:W-:Y:S01]  /*0770*/  IMAD.IADD R12, R5, 0x1, R12 ;  /* 0x00000001050c7824 */ /* 0x000fe200078e020c */
[----:B------:R-:W-:Y:S01]  /*0780*/  LOP3.LUT R0, R0, 0xfffffffc, RZ, 0xc0, !PT ;  /* 0xfffffffc00007812 */ /* 0x000fe200078ec0ff */
[C---:B------:R-:W-:Y:S01]  /*0790*/  IMAD R10, R27.reuse, c[0x0][0x184], R2 ;  /* 0x000061001b0a7a24 */ /* 0x040fe200078e0202 */
[----:B------:R-:W-:Y:S01]  /*07a0*/  LEA R2, P0, R4, c[0x0][0x160], 0x1 ;  /* 0x0000580004027a11 */ /* 0x000fe200078008ff */
[----:B------:R-:W-:Y:S01]  /*07b0*/  IMAD.WIDE.U32 R6, R27, c[0x0][0x188], R6 ;  /* 0x000062001b067a25 */ /* 0x000fe200078e0006 */
[----:B------:R-:W-:-:S02]  /*07c0*/  IADD3 R36, R3, -R0, RZ ;  /* 0x8000000003247210 */ /* 0x000fc40007ffe0ff */
[----:B------:R-:W-:Y:S01]  /*07d0*/  LEA.HI.X R3, R4, c[0x0][0x164], R12, 0x1, P0 ;  /* 0x0000590004037a11 */ /* 0x000fe200000f0c0c */
[----:B------:R-:W-:Y:S01]  /*07e0*/  IMAD.IADD R9, R9, 0x1, R13 ;  /* 0x0000000109097824 */ /* 0x000fe200078e020d */
[----:B------:R-:W-:Y:S01]  /*07f0*/  ISETP.NE.AND P0, PT, RZ, c[0x0][0x1c8], PT ;  /* 0x00007200ff007a0c */ /* 0x000fe20003f05270 */
[----:B------:R-:W-:Y:S01]  /*0800*/  IMAD R13, R26, c[0x0][0x188], RZ ;  /* 0x000062001a0d7a24 */ /* 0x000fe200078e02ff */
[----:B------:R-:W-:Y:S01]  /*0810*/  @P3 IADD3 R11, R11, 0x1, RZ ;  /* 0x000000010b0b3810 */ /* 0x000fe20007ffe0ff */
[----:B------:R-:W-:Y:S01]  /*0820*/  IMAD.WIDE.U32 R8, R27, c[0x0][0x180], R8 ;  /* 0x000060001b087a25 */ /* 0x000fe200078e0008 */
[----:B------:R-:W-:Y:S01]  /*0830*/  MOV R4, R6 ;  /* 0x0000000600047202 */ /* 0x000fe20000000f00 */
[----:B------:R1:W-:Y:S01]  /*0840*/  LDGSTS.E.BYPASS.LTC128B.128 [R226], [R2.64] ;  /* 0x0000000002e27fae */ /* 0x0003e2000b901d48 */
[----:B------:R-:W-:Y:S01]  /*0850*/  MOV R14, c[0x0][0x190] ;  /* 0x00006400000e7a02 */ /* 0x000fe20000000f00 */
[----:B------:R-:W-:Y:S01]  /*0860*/  IMAD.MOV.U32 R0, RZ, RZ, R11 ;  /* 0x000000ffff007224 */ /* 0x000fe200078e000b */
[----:B------:R-:W-:Y:S01]  /*0870*/  IADD3 R9, R9, R10, RZ ;  /* 0x0000000a09097210 */ /* 0x000fe20007ffe0ff */
[----:B------:R-:W-:Y:S01]  /*0880*/  IMAD R13, R27, c[0x0][0x18c], R13 ;  /* 0x000063001b0d7a24 */ /* 0x000fe200078e020d */
[----:B------:R-:W-:Y:S01]  /*0890*/  SHF.L.U32 R16, R14, 0x6, RZ ;  /* 0x000000060e107819 */ /* 0x000fe200000006ff */
[----:B------:R-:W-:Y:S01]  /*08a0*/  IMAD.MOV.U32 R15, RZ, RZ, 0x6 ;  /* 0x00000006ff0f7424 */ /* 0x000fe200078e00ff */
[----:B------:R-:W-:Y:S01]  /*08b0*/  @!P1 IADD3 R0, -R0, RZ, RZ ;  /* 0x000000ff00009210 */ /* 0x000fe20007ffe1ff */
[----:B------:R-:W-:Y:S01]  /*08c0*/  IMAD.IADD R5, R7, 0x1, R13 ;  /* 0x0000000107057824 */ /* 0x000fe200078e020d */
[----:B------:R-:W-:Y:S01]  /*08d0*/  @!P0 LOP3.LUT R0, RZ, c[0x0][0x1c8], RZ, 0x33, !PT ;  /* 0x00007200ff008a12 */ /* 0x000fe200078e33ff */
[----:B------:R1:W-:Y:S01]  /*08e0*/  LDGSTS.E.BYPASS.LTC128B.128 [R226+0x2000], [R2.64+0x40] ;  /* 0x0200004002e27fae */ /* 0x0003e2000b901d48 */
[----:B------:R-:W-:-:S02]  /*08f0*/  SHF.L.U64.HI R14, R14, R15, c[0x0][0x194] ;  /* 0x000065000e0e7619 */ /* 0x000fc4000001020f */
[----:B------:R-:W-:Y:S01]  /*0900*/  SHF.R.S32.HI R6, RZ, 0x1f, R0 ;  /* 0x0000001fff067819 */ /* 0x000fe20000011400 */
[----:B------:R1:W-:Y:S01]  /*0910*/  LDGSTS.E.BYPASS.LTC128B.128 [R226+0x4000], [R2.64+0x80] ;  /* 0x0400008002e27fae */ /* 0x0003e2000b901d48 */
[----:B------:R-:W-:Y:S01]  /*0920*/  IMAD.WIDE.U32 R32, R0, c[0x0][0x1b0], R8 ;  /* 0x00006c0000207a25 */ /* 0x000fe200078e0008 */
[----:B------:R-:W-:Y:S02]  /*0930*/  SHF.L.U64.HI R202, R159, R15, c[0x0][0x19c] ;  /* 0x000067009fca7619 */ /* 0x000fe4000001020f */
[----:B------:R-:W-:Y:S01]  /*0940*/  LEA.HI.SX32 R11, R227, 0xffffffff, 0x1a ;  /* 0xffffffffe30b7811 */ /* 0x000fe200078fd2ff */
[----:B------:R-:W-:Y:S01]  /*0950*/  IMAD R7, R6, c[0x0][0x1b0], RZ ;  /* 0x00006c0006077a24 */ /* 0x000fe200078e02ff */
[----:B------:R-:W-:Y:S01]  /*0960*/  MOV R200, R32 ;  /* 0x0000002000c87202 */ /* 0x000fe20000000f00 */
[----:B------:R-:W-:Y:S01]  /*0970*/  IMAD.WIDE.U32 R30, R0, c[0x0][0x1b8], R4 ;  /* 0x00006e00001e7a25 */ /* 0x000fe200078e0004 */
[----:B------:R-:W-:Y:S01]  /*0980*/  SHF.R.S32.HI R13, RZ, 0x1f, R11 ;  /* 0x0000001fff0d7819 */ /* 0x000fe2000001140b */
[----:B------:R-:W-:Y:S01]  /*0990*/  STL.64 [R1+0x28], R32 ;  /* 0x0000282001007387 */ /* 0x000fe20000100a00 */
[----:B------:R-:W-:Y:S01]  /*09a0*/  LOP3.LUT P1, RZ, R36, 0x2, RZ, 0xc0, !PT ;  /* 0x0000000224ff7812 */ /* 0x000fe2000782c0ff */
[----:B------:R-:W-:-:S02]  /*09b0*/  IMAD R7, R0, c[0x0][0x1b4], R7 ;  /* 0x00006d0000077a24 */ /* 0x000fc400078e0207 */
[----:B------:R-:W-:Y:S01]  /*09c0*/  IMAD R6, R6, c[0x0][0x1b8], RZ ;  /* 0x00006e0006067a24 */ /* 0x000fe200078e02ff */
[----:B------:R-:W-:Y:S01]  /*09d0*/  STL.64 [R1+0x20], R30 ;  /* 0x0000201e01007387 */ /* 0x000fe20000100a00 */
[----:B------:R-:W-:Y:S01]  /*09e0*/  IMAD R10, R202, R11, RZ ;  /* 0x0000000bca0a7224 */ /* 0x000fe200078e02ff */
[----:B------:R-:W-:Y:S01]  /*09f0*/  IADD3 R201, R33, R7, RZ ;  /* 0x0000000721c97210 */ /* 0x000fe20007ffe0ff */
[----:B------:R-:W-:Y:S02]  /*0a00*/  IMAD R12, R0, c[0x0][0x1bc], R6 ;  /* 0x00006f00000c7a24 */ /* 0x000fe400078e0206 */
[-C--:B------:R-:W-:Y:S01]  /*0a10*/  IMAD R0, R13, R175.reuse, R10 ;  /* 0x000000af0d007224 */ /* 0x080fe200078e020a */
[----:B------:R-:W-:Y:S01]  /*0a20*/  LEA R10, R19, R20, 0x3 ;  /* 0x00000014130a7211 */ /* 0x000fe200078e18ff */
[----:B------:R-:W-:Y:S01]  /*0a30*/  IMAD.WIDE.U32 R8, R11, R175, R200 ;  /* 0x000000af0b087225 */ /* 0x000fe200078e00c8 */
[----:B------:R-:W-:Y:S03]  /*0a40*/  STL.64 [R1+0x18], R200 ;  /* 0x000018c801007387 */ /* 0x000fe60000100a00 */
[----:B------:R-:W-:Y:S01]  /*0a50*/  IMAD.IADD R0, R9, 0x1, R0 ;  /* 0x0000000109007824 */ /* 0x000fe200078e0200 */
[----:B-1----:R-:W-:-:S04]  /*0a60*/  IADD3 R2, P0, R16, R2, RZ ;  /* 0x0000000210027210 */ /* 0x002fc80007f1e0ff */
[----:B------:R-:W-:Y:S02]  /*0a70*/  IADD3.X R3, R14, R3, RZ, P0, !PT ;  /* 0x000000030e037210 */ /* 0x000fe400007fe4ff */
[----:B------:R-:W-:-:S03]  /*0a80*/  IADD3 R4, P0, R16, R2, RZ ;  /* 0x0000000210047210 */ /* 0x000fc60007f1e0ff */
[----:B------:R1:W-:Y:S02]  /*0a90*/  LDGSTS.E.BYPASS.LTC128B.128 [R226+0x800], [R2.64] ;  /* 0x0080000002e27fae */ /* 0x0003e4000b901d48 */
[----:B------:R-:W-:Y:S01]  /*0aa0*/  IMAD.X R5, R14, 0x1, R3, P0 ;  /* 0x000000010e057824 */ /* 0x000fe200000e0603 */
[----:B------:R-:W-:Y:S01]  /*0ab0*/  IADD3 R6, P0, R16, R4, RZ ;  /* 0x0000000410067210 */ /* 0x000fe20007f1e0ff */
[----:B------:R1:W-:Y:S03]  /*0ac0*/  LDGSTS.E.BYPASS.LTC128B.128 [R226+0x2800], [R2.64+0x40] ;  /* 0x0280004002e27fae */ /* 0x0003e6000b901d48 */
[----:B------:R-:W-:Y:S01]  /*0ad0*/  IADD3.X R7, R14, R5, RZ, P0, !PT ;  /* 0x000000050e077210 */ /* 0x000fe200007fe4ff */
[----:B------:R1:W-:Y:S04]  /*0ae0*/  LDGSTS.E.BYPASS.LTC128B.128 [R226+0x4800], [R2.64+0x80] ;  /* 0x0480008002e27fae */ /* 0x0003e8000b901d48 */
[----:B------:R2:W-:Y:S04]  /*0af0*/  LDGSTS.E.BYPASS.LTC128B.128 [R226+0x1000], [R4.64] ;  /* 0x0100000004e27fae */ /* 0x0005e8000b901d48 */
[----:B------:R2:W-:Y:S04]  /*0b00*/  LDGSTS.E.BYPASS.LTC128B.128 [R226+0x3000], [R4.64+0x40] ;  /* 0x0300004004e27fae */ /* 0x0005e8000b901d48 */
[----:B------:R2:W-:Y:S04]  /*0b10*/  LDGSTS.E.BYPASS.LTC128B.128 [R226+0x5000], [R4.64+0x80] ;  /* 0x0500008004e27fae */ /* 0x0005e8000b901d48 */
[----:B------:R3:W-:Y:S04]  /*0b20*/  LDGSTS.E.BYPASS.LTC128B.128 [R226+0x1800], [R6.64] ;  /* 0x0180000006e27fae */ /* 0x0007e8000b901d48 */
[----:B------:R3:W-:Y:S04]  /*0b30*/  LDGSTS.E.BYPASS.LTC128B.128 [R226+0x3800], [R6.64+0x40] ;  /* 0x0380004006e27fae */ /* 0x0007e8000b901d48 */
[----:B------:R3:W-:Y:S01]  /*0b40*/  LDGSTS.E.BYPASS.LTC128B.128 [R226+0x5800], [R6.64+0x80] ;  /* 0x0580008006e27fae */ /* 0x0007e2000b901d48 */
[----:B-1----:R-:W-:-:S04]  /*0b50*/  LEA R2, P0, R8, c[0x0][0x168], 0x1 ;  /* 0x00005a0008027a11 */ /* 0x002fc800078008ff */
[----:B------:R-:W-:Y:S01]  /*0b60*/  LEA.HI.X R3, R8, c[0x0][0x16c], R0, 0x1, P0 ;  /* 0x00005b0008037a11 */ /* 0x000fe200000f0c00 */
[----:B------:R-:W-:Y:S02]  /*0b70*/  IMAD R0, R13, c[0x0][0x1a0], RZ ;  /* 0x000068000d007a24 */ /* 0x000fe400078e02ff */
[----:B------:R-:W-:Y:S02]  /*0b80*/  IMAD.WIDE.U32 R8, R11, c[0x0][0x1a0], RZ ;  /* 0x000068000b087a25 */ /* 0x000fe400078e00ff */
[----:B------:R1:W-:Y:S01]  /*0b90*/  LDGSTS.E.BYPASS.LTC128B.128 [R226+0x6000], [R2.64] ;  /* 0x0600000002e27fae */ /* 0x0003e2000b901d48 */
[----:B--2---:R-:W-:-:S03]  /*0ba0*/  IADD3 R4, P0, R175, R2, RZ ;  /* 0x00000002af047210 */ /* 0x004fc60007f1e0ff */
[----:B------:R1:W-:Y:S01]  /*0bb0*/  LDGSTS.E.BYPASS.LTC128B.128 [R226+0x7000], [R2.64+0x40] ;  /* 0x0700004002e27fae */ /* 0x0003e2000b901d48 */
[----:B------:R-:W-:-:S03]  /*0bc0*/  IADD3.X R5, R202, R3, RZ, P0, !PT ;  /* 0x00000003ca057210 */ /* 0x000fc600007fe4ff */
[----:B------:R1:W-:Y:S04]  /*0bd0*/  LDGSTS.E.BYPASS.LTC128B.128 [R226+0x8000], [R2.64+0x80] ;  /* 0x0800008002e27fae */ /* 0x0003e8000b901d48 */
[----:B------:R2:W-:Y:S01]  /*0be0*/  LDGSTS.E.BYPASS.LTC128B.128 [R226+0x6800], [R4.64] ;  /* 0x0680000004e27fae */ /* 0x0005e2000b901d48 */
[----:B---3--:R-:W-:-:S03]  /*0bf0*/  IMAD.SHL.U32 R7, R21, 0x20, RZ ;  /* 0x0000002015077824 */ /* 0x008fc600078e00ff */
[----:B------:R2:W-:Y:S04]  /*0c00*/  LDGSTS.E.BYPASS.LTC128B.128 [R226+0x7800], [R4.64+0x40] ;  /* 0x0780004004e27fae */ /* 0x0005e8000b901d48 */
[----:B------:R2:W-:Y:S01]  /*0c10*/  LDGSTS.E.BYPASS.LTC128B.128 [R226+0x8800], [R4.64+0x80] ;  /* 0x0880008004e27fae */ /* 0x0005e2000b901d48 */
[----:B------:R-:W-:Y:S01]  /*0c20*/  LOP3.LUT R146, R7, 0xffffff00, RZ, 0xc0, !PT ;  /* 0xffffff0007927812 */ /* 0x000fe200078ec0ff */
[----:B------:R-:W-:Y:S02]  /*0c30*/  IMAD.MOV.U32 R7, RZ, RZ, c[0x0][0x1a0] ;  /* 0x00006800ff077624 */ /* 0x000fe400078e00ff */
[----:B------:R-:W0:Y:S01]  /*0c40*/  LDGDEPBAR ;  /* 0x00000000000079af */ /* 0x000e220000000000 */
[----:B-1----:R-:W-:Y:S01]  /*0c50*/  IMAD R2, R11, c[0x0][0x1a4], R0 ;  /* 0x000069000b027a24 */ /* 0x002fe200078e0200 */
[----:B------:R-:W-:-:S02]  /*0c60*/  SHF.L.U32 R0, R24, 0x6, RZ ;  /* 0x0000000618007819 */ /* 0x000fc400000006ff */
[----:B------:R-:W-:Y:S02]  /*0c70*/  SHF.L.U32 R3, R19, 0x3, RZ ;  /* 0x0000000313037819 */ /* 0x000fe400000006ff */
[----:B------:R-:W-:Y:S02]  /*0c80*/  LOP3.LUT R0, R0, 0xc0, RZ, 0xc0, !PT ;  /* 0x000000c000007812 */ /* 0x000fe400078ec0ff */
[----:B------:R-:W-:Y:S02]  /*0c90*/  IADD3 R11, R31, R12, RZ ;  /* 0x0000000c1f0b7210 */ /* 0x000fe40007ffe0ff */
[----:B------:R-:W-:Y:S02]  /*0ca0*/  LOP3.LUT R6, R0, 0x8, R22, 0xf8, !PT ;  /* 0x0000000800067812 */ /* 0x000fe400078ef816 */
[----:B------:R-:W-:Y:S01]  /*0cb0*/  SHF.L.U32 R12, R7, 0x6, RZ ;  /* 0x00000006070c7819 */ /* 0x000fe200000006ff */
[----:B------:R1:W-:Y:S01]  /*0cc0*/  STL [R1+0x10], R11 ;  /* 0x0000100b01007387 */ /* 0x0003e20000100800 */
[----:B--2---:R-:W-:Y:S01]  /*0cd0*/  IADD3 R4, R9, R2, RZ ;  /* 0x0000000209047210 */ /* 0x004fe20007ffe0ff */
[----:B------:R-:W-:-:S04]  /*0ce0*/  DEPBAR.LE SB0, 0x0 ;  /* 0x000080000000791a */ /* 0x000fc80000000000 */
[----:B------:R-:W-:Y:S01]  /*0cf0*/  SHF.R.U32.HI R2, RZ, 0x3, R0 ;  /* 0x00000003ff027819 */ /* 0x000fe20000011600 */
[----:B------:R-:W-:Y:S01]  /*0d00*/  IMAD.SHL.U32 R0, R36, 0x40, RZ ;  /* 0x0000004024007824 */ /* 0x000fe200078e00ff */
[----:B------:R-:W-:Y:S01]  /*0d10*/  BAR.SYNC.DEFER_BLOCKING 0x0 ;  /* 0x0000000000007b1d */ /* 0x000fe20000010000 */
[----:B------:R-:W-:Y:S02]  /*0d20*/  LEA R5, P0, R8, R30, 0x6 ;  /* 0x0000001e08057211 */ /* 0x000fe400078030ff */
[----:B------:R-:W-:Y:S02]  /*0d30*/  LOP3.LUT R9, R6, R2, RZ, 0x3c, !PT ;  /* 0x0000000206097212 */ /* 0x000fe400078e3cff */
[----:B------:R-:W-:Y:S02]  /*0d40*/  LOP3.LUT R0, R0, 0xc0, RZ, 0xc0, !PT ;  /* 0x000000c000007812 */ /* 0x000fe400078ec0ff */
[----:B------:R-:W-:Y:S02]  /*0d50*/  LEA.HI.X R6, R8, R11, R4, 0x6, P0 ;  /* 0x0000000b08067211 */ /* 0x000fe400000f3404 */
[----:B------:R-:W-:-:S02]  /*0d60*/  LOP3.LUT R3, R0, 0x8, R3, 0xf8, !PT ;  /* 0x0000000800037812 */ /* 0x000fc400078ef803 */
[----:B------:R-:W-:Y:S02]  /*0d70*/  SHF.R.U32.HI R2, RZ, 0x3, R0 ;  /* 0x00000003ff027819 */ /* 0x000fe40000011600 */
[----:B------:R-:W-:Y:S02]  /*0d80*/  LEA R0, R23, R146, 0x9 ;  /* 0x0000009217007211 */ /* 0x000fe400078e48ff */
[----:B------:R-:W-:Y:S02]  /*0d90*/  LEA R4, P0, R5, c[0x0][0x170], 0x1 ;  /* 0x00005c0005047a11 */ /* 0x000fe400078008ff */
[----:B------:R-:W-:Y:S01]  /*0da0*/  LOP3.LUT R145, R3, R2, RZ, 0x3c, !PT ;  /* 0x0000000203917212 */ /* 0x000fe200078e3cff */
[----:B------:R-:W-:Y:S01]  /*0db0*/  IMAD R2, R147, 0x20, R0 ;  /* 0x0000002093027824 */ /* 0x000fe200078e0200 */
[----:B------:R-:W-:Y:S02]  /*0dc0*/  LEA.HI.X R5, R5, c[0x0][0x174], R6, 0x1, P0 ;  /* 0x00005d0005057a11 */ /* 0x000fe400000f0c06 */
[----:B-1----:R-:W-:-:S02]  /*0dd0*/  SHF.L.U64.HI R11, R7, R15, c[0x0][0x1a4] ;  /* 0x00006900070b7619 */ /* 0x002fc4000001020f */
[----:B------:R-:W-:Y:S01]  /*0de0*/  IADD3 R6, P0, R12, R4, RZ ;  /* 0x000000040c067210 */ /* 0x000fe20007f1e0ff */
[----:B------:R-:W-:Y:S01]  /*0df0*/  @!PT LDS RZ, [RZ] ;  /* 0x00000000fffff984 */ /* 0x000fe20000000800 */
[----:B------:R-:W-:Y:S01]  /*0e00*/  @!PT LDS RZ, [RZ] ;  /* 0x00000000fffff984 */ /* 0x000fe20000000800 */
[----:B------:R-:W-:Y:S01]  /*0e10*/  @!PT LDS RZ, [RZ] ;  /* 0x00000000fffff984 */ /* 0x000fe20000000800 */
[----:B------:R1:W-:Y:S01]  /*0e20*/  LDGSTS.E.BYPASS.LTC128B.128 [R226+0x9000], [R4.64] ;  /* 0x0900000004e27fae */ /* 0x0003e2000b901d48 */
[----:B------:R-:W-:Y:S02]  /*0e30*/  LEA R0, R10, R9, 0x5 ;  /* 0x000000090a007211 */ /* 0x000fe400078e28ff */
[----:B------:R-:W-:Y:S01]  /*0e40*/  IADD3 R2, R145, R2, RZ ;  /* 0x0000000291027210 */ /* 0x000fe20007ffe0ff */
[----:B------:R-:W-:Y:S01]  /*0e50*/  IMAD.X R7, R11, 0x1, R5, P0 ;  /* 0x000000010b077824 */ /* 0x000fe200000e0605 */
[----:B------:R1:W-:Y:S01]  /*0e60*/  LDGSTS.E.BYPASS.LTC128B.128 [R226+0xa000], [R4.64+0x40] ;  /* 0x0a00004004e27fae */ /* 0x0003e2000b901d48 */
[----:B------:R-:W-:Y:S02]  /*0e70*/  SHF.L.U32 R3, R0, 0x1, RZ ;  /* 0x0000000100037819 */ /* 0x000fe400000006ff */
[----:B------:R-:W-:Y:S01]  /*0e80*/  SHF.L.U32 R224, R2, 0x1, RZ ;  /* 0x0000000102e07819 */ /* 0x000fe200000006ff */
[----:B------:R1:W-:Y:S01]  /*0e90*/  LDGSTS.E.BYPASS.LTC128B.128 [R226+0xb000], [R4.64+0x80] ;  /* 0x0b00008004e27fae */ /* 0x0003e2000b901d48 */
[----:B------:R-:W-:-:S02]  /*0ea0*/  LOP3.LUT P0, RZ, R24, 0x2, RZ, 0xc0, !PT ;  /* 0x0000000218ff7812 */ /* 0x000fc4000780c0ff */
[----:B------:R-:W-:Y:S01]  /*0eb0*/  LEA R223, R0, 0x6000, 0x1 ;  /* 0x0000600000df7811 */ /* 0x000fe200078e08ff */
[----:B------:R2:W-:Y:S04]  /*0ec0*/  LDGSTS.E.BYPASS.LTC128B.128 [R226+0x9800], [R6.64] ;  /* 0x0980000006e27fae */ /* 0x0005e8000b901d48 */
[----:B------:R2:W-:Y:S04]  /*0ed0*/  LDGSTS.E.BYPASS.LTC128B.128 [R226+0xa800], [R6.64+0x40] ;  /* 0x0a80004006e27fae */ /* 0x0005e8000b901d48 */
[----:B------:R2:W-:Y:S04]  /*0ee0*/  LDGSTS.E.BYPASS.LTC128B.128 [R226+0xb800], [R6.64+0x80] ;  /* 0x0b80008006e27fae */ /* 0x0005e8000b901d48 */
[----:B------:R-:W-:Y:S04]  /*0ef0*/  LDSM.16.M88.4 R16, [R224] ;  /* 0x00000000e010783b */ /* 0x000fe80000000200 */
[----:B------:R-:W3:Y:S04]  /*0f00*/  LDSM.16.M88.4 R20, [R3+0x6000] ;  /* 0x006000000314783b */ /* 0x000ee80000000200 */
[----:B------:R-:W4:Y:S01]  /*0f10*/  LDSM.16.M88.4 R12, [R224+0x1000] ;  /* 0x00100000e00c783b */ /* 0x000f220000000200 */
[----:B-1----:R-:W-:-:S03]  /*0f20*/  IMAD.MOV.U32 R4, RZ, RZ, 0x20 ;  /* 0x00000020ff047424 */ /* 0x002fc600078e00ff */
[----:B------:R-:W1:Y:S02]  /*0f30*/  LDSM.16.M88.4 R32, [R3+0x6400] ;  /* 0x006400000320783b */ /* 0x000e640000000200 */
[C---:B------:R-:W-:Y:S02]  /*0f40*/  SEL R2, R4.reuse, 0xffffffe0, !P0 ;  /* 0xffffffe004027807 */ /* 0x040fe40004000000 */
[----:B------:R-:W5:Y:S01]  /*0f50*/  LDSM.16.M88.4 R28, [R3+0x6800] ;  /* 0x00680000031c783b */ /* 0x000f620000000200 */
[----:B------:R-:W-:Y:S02]  /*0f60*/  SEL R4, R4, 0xffffffe0, !P1 ;  /* 0xffffffe004047807 */ /* 0x000fe40004800000 */
[----:B------:R-:W-:Y:S01]  /*0f70*/  IADD3 R222, R223, R2, RZ ;  /* 0x00000002dfde7210 */ /* 0x000fe20007ffe0ff */
[----:B------:R-:W1:Y:S01]  /*0f80*/  LDSM.16.M88.4 R24, [R3+0x6c00] ;  /* 0x006c00000318783b */ /* 0x000e620000000200 */
[----:B------:R-:W-:Y:S01]  /*0f90*/  IADD3 R225, R224, R4, RZ ;  /* 0x00000004e0e17210 */ /* 0x000fe20007ffe0ff */
[----:B------:R-:W-:Y:S01]  /*0fa0*/  IMAD R2, R147, 0x20, R146 ;  /* 0x0000002093027824 */ /* 0x000fe200078e0292 */
[----:B------:R-:W-:Y:S01]  /*0fb0*/  ISETP.GE.AND P0, PT, R144, 0x41, PT ;  /* 0x000000419000780c */ /* 0x000fe20003f06270 */
[----:B------:R-:W-:Y:S04]  /*0fc0*/  LDSM.16.M88.4 R44, [R222] ;  /* 0x00000000de2c783b */ /* 0x000fe80000000200 */
[----:B------:R-:W2:Y:S04]  /*0fd0*/  LDSM.16.M88.4 R40, [R225] ;  /* 0x00000000e128783b */ /* 0x000ea80000000200 */
[----:B------:R-:W2:Y:S04]  /*0fe0*/  LDSM.16.M88.4 R8, [R225+0x1000] ;  /* 0x00100000e108783b */ /* 0x000ea80000000200 */
[----:B------:R-:W-:Y:S04]  /*0ff0*/  LDSM.16.M88.4 R76, [R3+0x7000] ;  /* 0x00700000034c783b */ /* 0x000fe80000000200 */
[----:B------:R-:W2:Y:S01]  /*1000*/  LDSM.16.M88.4 R36, [R224+0x2000] ;  /* 0x00200000e024783b */ /* 0x000ea20000000200 */
[-C--:B---3--:R-:W-:Y:S03]  /*1010*/  HMMA.16816.F32.BF16 R48, R16, R20.reuse, RZ ;  /* 0x000000141030723c */ /* 0x088fe600000418ff */
[----:B------:R-:W3:Y:S04]  /*1020*/  LDSM.16.M88.4 R64, [R222+0x400] ;  /* 0x00040000de40783b */ /* 0x000ee80000000200 */
[----:B------:R-:W2:Y:S01]  /*1030*/  LDSM.16.M88.4 R92, [R222+0x800] ;  /* 0x00080000de5c783b */ /* 0x000ea20000000200 */
[C---:B----4-:R-:W-:Y:S03]  /*1040*/  HMMA.16816.F32.BF16 R52, R12.reuse, R20, RZ ;  /* 0x000000140c34723c */ /* 0x050fe600000418ff */
[----:B------:R-:W4:Y:S04]  /*1050*/  LDSM.16.M88.4 R100, [R222+0xc00] ;  /* 0x000c0000de64783b */ /* 0x000f280000000200 */
[----:B------:R-:W-:Y:S01]  /*1060*/  LDSM.16.M88.4 R56, [R222+0x1000] ;  /* 0x00100000de38783b */ /* 0x000fe20000000200 */
[C---:B------:R-:W-:Y:S03]  /*1070*/  HMMA.16816.F32.BF16 R96, R12.reuse, R22, RZ ;  /* 0x000000160c60723c */ /* 0x040fe600000418ff */
[----:B------:R-:W0:Y:S05]  /*1080*/  LDGDEPBAR ;  /* 0x00000000000079af */ /* 0x000e2a0000000000 */
[C---:B-1----:R-:W-:Y:S08]  /*1090*/  HMMA.16816.F32.BF16 R88, R12.reuse, R32, RZ ;  /* 0x000000200c58723c */ /* 0x042ff000000418ff */
[C---:B-----5:R-:W-:Y:S08]  /*10a0*/  HMMA.16816.F32.BF16 R80, R12.reuse, R28, RZ ;  /* 0x0000001c0c50723c */ /* 0x060ff000000418ff */
[C---:B------:R-:W-:Y:S08]  /*10b0*/  HMMA.16816.F32.BF16 R68, R12.reuse, R24, RZ ;  /* 0x000000180c44723c */ /* 0x040ff000000418ff */
[C---:B------:R-:W-:Y:S08]  /*10c0*/  HMMA.16816.F32.BF16 R84, R12.reuse, R34, RZ ;  /* 0x000000220c54723c */ /* 0x040ff000000418ff */
[C---:B------:R-:W-:Y:S08]  /*10d0*/  HMMA.16816.F32.BF16 R72, R12.reuse, R30, RZ ;  /* 0x0000001e0c48723c */ /* 0x040ff000000418ff */
[----:B------:R-:W-:Y:S08]  /*10e0*/  HMMA.16816.F32.BF16 R60, R12, R26, RZ ;  /* 0x0000001a0c3c723c */ /* 0x000ff000000418ff */
[----:B--2---:R-:W-:Y:S01]  /*10f0*/  HMMA.16816.F32.BF16 R12, R40, R44, R48 ;  /* 0x0000002c280c723c */ /* 0x004fe20000041830 */
[----:B------:R-:W-:Y:S07]  /*1100*/  LDSM.16.M88.4 R48, [R3+0x8000] ;  /* 0x008000000330783b */ /* 0x000fee0000000200 */
[C---:B------:R-:W-:Y:S08]  /*1110*/  HMMA.16816.F32.BF16 R104, R16.reuse, R22, RZ ;  /* 0x000000161068723c */ /* 0x040ff000000418ff */
[C---:B------:R-:W-:Y:S08]  /*1120*/  HMMA.16816.F32.BF16 R20, R16.reuse, R32, RZ ;  /* 0x000000201014723c */ /* 0x040ff000000418ff */
[C---:B------:R-:W-:Y:S01]  /*1130*/  HMMA.16816.F32.BF16 R116, R16.reuse, R34, RZ ;  /* 0x000000221074723c */ /* 0x040fe200000418ff */
[----:B------:R-:W1:Y:S07]  /*1140*/  LDSM.16.M88.4 R32, [R224+0x3000] ;  /* 0x00300000e020783b */ /* 0x000e6e0000000200 */
[C---:B------:R-:W-:Y:S08]  /*1150*/  HMMA.16816.F32.BF16 R108, R16.reuse, R28, RZ ;  /* 0x0000001c106c723c */ /* 0x040ff000000418ff */
[C---:B------:R-:W-:Y:S01]  /*1160*/  HMMA.16816.F32.BF16 R128, R16.reuse, R30, RZ ;  /* 0x0000001e1080723c */ /* 0x040fe200000418ff */
[----:B------:R-:W2:Y:S07]  /*1170*/  LDSM.16.M88.4 R28, [R225+0x2000] ;  /* 0x00200000e11c783b */ /* 0x000eae0000000200 */
[C---:B------:R-:W-:Y:S08]  /*1180*/  HMMA.16816.F32.BF16 R112, R16.reuse, R24, RZ ;  /* 0x000000181070723c */ /* 0x040ff000000418ff */
[----:B------:R-:W-:Y:S01]  /*1190*/  HMMA.16816.F32.BF16 R120, R16, R26, RZ ;  /* 0x0000001a1078723c */ /* 0x000fe200000418ff */
[----:B------:R-:W5:Y:S07]  /*11a0*/  LDSM.16.M88.4 R24, [R225+0x3000] ;  /* 0x00300000e118783b */ /* 0x000f6e0000000200 */
[----:B------:R-:W-:Y:S01]  /*11b0*/  HMMA.16816.F32.BF16 R16, R8, R44, R52 ;  /* 0x0000002c0810723c */ /* 0x000fe20000041834 */
[----:B------:R-:W-:Y:S07]  /*11c0*/  LDSM.16.M88.4 R52, [R222+0x2000] ;  /* 0x00200000de34783b */ /* 0x000fee0000000200 */
[----:B------:R-:W-:Y:S08]  /*11d0*/  HMMA.16816.F32.BF16 R12, R36, R76, R12 ;  /* 0x0000004c240c723c */ /* 0x000ff0000004180c */
[-C--:B---3--:R-:W-:Y:S08]  /*11e0*/  HMMA.16816.F32.BF16 R124, R8, R64.reuse, R88 ;  /* 0x00000040087c723c */ /* 0x088ff00000041858 */
[----:B------:R-:W-:Y:S01]  /*11f0*/  HMMA.16816.F32.BF16 R88, R40, R64, R20 ;  /* 0x000000402858723c */ /* 0x000fe20000041814 */
[----:B------:R-:W3:Y:S07]  /*1200*/  LDSM.16.M88.4 R20, [R224+0x4000] ;  /* 0x00400000e014783b */ /* 0x000eee0000000200 */
[C---:B------:R-:W-:Y:S08]  /*1210*/  HMMA.16816.F32.BF16 R136, R8.reuse, R92, R80 ;  /* 0x0000005c0888723c */ /* 0x040ff00000041850 */
[C---:B----4-:R-:W-:Y:S08]  /*1220*/  HMMA.16816.F32.BF16 R160, R8.reuse, R100, R68 ;  /* 0x0000006408a0723c */ /* 0x050ff00000041844 */
[C---:B------:R-:W-:Y:S08]  /*1230*/  HMMA.16816.F32.BF16 R96, R8.reuse, R46, R96 ;  /* 0x0000002e0860723c */ /* 0x040ff00000041860 */
[C---:B------:R-:W-:Y:S08]  /*1240*/  HMMA.16816.F32.BF16 R132, R8.reuse, R66, R84 ;  /* 0x000000420884723c */ /* 0x040ff00000041854 */
[C---:B------:R-:W-:Y:S08]  /*1250*/  HMMA.16816.F32.BF16 R148, R8.reuse, R94, R72 ;  /* 0x0000005e0894723c */ /* 0x040ff00000041848 */
[----:B------:R-:W-:Y:S08]  /*1260*/  HMMA.16816.F32.BF16 R164, R8, R102, R60 ;  /* 0x0000006608a4723c */ /* 0x000ff0000004183c */
[----:B-1----:R-:W-:Y:S01]  /*1270*/  HMMA.16816.F32.BF16 R8, R32, R76, R16 ;  /* 0x0000004c2008723c */ /* 0x002fe20000041810 */
[----:B------:R-:W1:Y:S07]  /*1280*/  LDSM.16.M88.4 R16, [R224+0x5000] ;  /* 0x00500000e010783b */ /* 0x000e6e0000000200 */
[----:B--2---:R-:W-:Y:S01]  /*1290*/  HMMA.16816.F32.BF16 R60, R28, R56, R12 ;  /* 0x000000381c3c723c */ /* 0x004fe2000004180c */
[----:B------:R-:W2:Y:S07]  /*12a0*/  LDSM.16.M88.4 R12, [R225+0x4000] ;  /* 0x00400000e10c783b */ /* 0x000eae0000000200 */
[----:B------:R-:W-:Y:S08]  /*12b0*/  HMMA.16816.F32.BF16 R68, R40, R46, R104 ;  /* 0x0000002e2844723c */ /* 0x000ff00000041868 */
[----:B-----5:R-:W-:Y:S01]  /*12c0*/  HMMA.16816.F32.BF16 R44, R24, R56, R8 ;  /* 0x00000038182c723c */ /* 0x020fe20000041808 */
[----:B------:R-:W-:Y:S07]  /*12d0*/  LDSM.16.M88.4 R8, [R225+0x5000] ;  /* 0x00500000e108783b */ /* 0x000fee0000000200 */
[----:B---3--:R-:W-:Y:S01]  /*12e0*/  HMMA.16816.F32.BF16 R72, R20, R48, R60 ;  /* 0x000000301448723c */ /* 0x008fe2000004183c */
[----:B------:R-:W3:Y:S07]  /*12f0*/  LDSM.16.M88.4 R60, [R3+0x7400] ;  /* 0x00740000033c783b */ /* 0x000eee0000000200 */
[-C--:B------:R-:W-:Y:S08]  /*1300*/  HMMA.16816.F32.BF16 R68, R36, R78.reuse, R68 ;  /* 0x0000004e2444723c */ /* 0x080ff00000041844 */
[----:B------:R-:W-:Y:S08]  /*1310*/  HMMA.16816.F32.BF16 R76, R32, R78, R96 ;  /* 0x0000004e204c723c */ /* 0x000ff00000041860 */
[----:B------:R-:W-:Y:S01]  /*1320*/  HMMA.16816.F32.BF16 R104, R40, R66, R116 ;  /* 0x000000422868723c */ /* 0x000fe20000041874 */
[----:B------:R-:W4:Y:S07]  /*1330*/  LDSM.16.M88.4 R64, [R222+0x1400] ;  /* 0x00140000de40783b */ /* 0x000f2e0000000200 */
[----:B-1----:R-:W-:Y:S08]  /*1340*/  HMMA.16816.F32.BF16 R44, R16, R48, R44 ;  /* 0x00000030102c723c */ /* 0x002ff0000004182c */
[----:B------:R-:W-:Y:S08]  /*1350*/  HMMA.16816.F32.BF16 R68, R28, R58, R68 ;  /* 0x0000003a1c44723c */ /* 0x000ff00000041844 */
[----:B--2---:R-:W-:Y:S08]  /*1360*/  HMMA.16816.F32.BF16 R80, R12, R52, R72 ;  /* 0x000000340c50723c */ /* 0x004ff00000041848 */
[----:B------:R-:W-:Y:S08]  /*1370*/  HMMA.16816.F32.BF16 R76, R24, R58, R76 ;  /* 0x0000003a184c723c */ /* 0x000ff0000004184c */
[----:B---3--:R-:W-:Y:S08]  /*1380*/  HMMA.16816.F32.BF16 R72, R36, R60, R88 ;  /* 0x0000003c2448723c */ /* 0x008ff00000041858 */
[----:B------:R-:W-:Y:S01]  /*1390*/  HMMA.16816.F32.BF16 R108, R40, R92, R108 ;  /* 0x0000005c286c723c */ /* 0x000fe2000004186c */
[----:B------:R-:W-:-:S07]  /*13a0*/  FMUL.FTZ R0, R80, c[0x0][0x2ec] ;  /* 0x0000bb0050007a20 */ /* 0x000fce0000410000 */
[C---:B------:R-:W-:Y:S01]  /*13b0*/  HMMA.16816.F32.BF16 R140, R40.reuse, R100, R112 ;  /* 0x00000064288c723c */ /* 0x040fe20000041870 */
[----:B------:R1:W2:Y:S07]  /*13c0*/  MUFU.TANH R114, R0 ;  /* 0x0000000000727308 */ /* 0x0002ae0000002400 */
[C---:B------:R-:W-:Y:S08]  /*13d0*/  HMMA.16816.F32.BF16 R128, R40.reuse, R94, R128 ;  /* 0x0000005e2880723c */ /* 0x040ff00000041880 */
[----:B------:R-:W-:Y:S01]  /*13e0*/  HMMA.16816.F32.BF16 R120, R40, R102, R120 ;  /* 0x000000662878723c */ /* 0x000fe20000041878 */
[----:B-1----:R-:W-:-:S04]  /*13f0*/  FMUL.FTZ R0, R81, c[0x0][0x2ec] ;  /* 0x0000bb0051007a20 */ /* 0x002fc80000410000 */
[----:B------:R1:W3:Y:S03]  /*1400*/  MUFU.TANH R103, R0 ;  /* 0x0000000000677308 */ /* 0x0002e60000002400 */
[----:B------:R-:W-:Y:S01]  /*1410*/  HMMA.16816.F32.BF16 R84, R8, R52, R44 ;  /* 0x000000340854723c */ /* 0x000fe2000004182c */
[----:B------:R-:W5:Y:S07]  /*1420*/  LDSM.16.M88.4 R44, [R3+0x8400] ;  /* 0x00840000032c783b */ /* 0x000f6e0000000200 */
[----:B------:R-:W-:Y:S01]  /*1430*/  HMMA.16816.F32.BF16 R40, R32, R60, R124 ;  /* 0x0000003c2028723c */ /* 0x000fe2000004187c */
[----:B-1----:R-:W-:-:S07]  /*1440*/  FMUL.FTZ R0, R82, c[0x0][0x2ec] ;  /* 0x0000bb0052007a20 */ /* 0x002fce0000410000 */
[-C--:B------:R-:W-:Y:S01]  /*1450*/  HMMA.16816.F32.BF16 R56, R20, R50.reuse, R68 ;  /* 0x000000321438723c */ /* 0x080fe20000041844 */
[----:B------:R1:W1:Y:S07]  /*1460*/  MUFU.TANH R115, R0 ;  /* 0x0000000000737308 */ /* 0x00026e0000002400 */
[----:B------:R-:W-:Y:S08]  /*1470*/  HMMA.16816.F32.BF16 R68, R16, R50, R76 ;  /* 0x000000321044723c */ /* 0x000ff0000004184c */
[----:B----4-:R-:W-:Y:S01]  /*1480*/  HMMA.16816.F32.BF16 R72, R28, R64, R72 ;  /* 0x000000401c48723c */ /* 0x010fe20000041848 */
[----:B-1----:R-:W-:-:S04]  /*1490*/  FMUL.FTZ R0, R83, c[0x0][0x2ec] ;  /* 0x0000bb0053007a20 */ /* 0x002fc80000410000 */
[----:B------:R1:W4:Y:S03]  /*14a0*/  MUFU.TANH R126, R0 ;  /* 0x00000000007e7308 */ /* 0x0003260000002400 */
[----:B------:R-:W-:Y:S01]  /*14b0*/  HMMA.16816.F32.BF16 R48, R24, R64, R40 ;  /* 0x000000401830723c */ /* 0x000fe20000041828 */
[----:B------:R-:W2:Y:S07]  /*14c0*/  LDSM.16.M88.4 R40, [R222+0x2400] ;  /* 0x00240000de28783b */ /* 0x000eae0000000200 */
[----:B------:R-:W-:Y:S01]  /*14d0*/  HMMA.16816.F32.BF16 R76, R12, R54, R56 ;  /* 0x000000360c4c723c */ /* 0x000fe20000041838 */
[----:B------:R-:W2:Y:S01]  /*14e0*/  LDSM.16.M88.4 R56, [R3+0x7800] ;  /* 0x007800000338783b */ /* 0x000ea20000000200 */
[----:B-1----:R-:W-:-:S06]  /*14f0*/  FMUL.FTZ R0, R84, c[0x0][0x2ec] ;  /* 0x0000bb0054007a20 */ /* 0x002fcc0000410000 */
[----:B------:R-:W-:Y:S01]  /*1500*/  HMMA.16816.F32.BF16 R88, R8, R54, R68 ;  /* 0x000000360858723c */ /* 0x000fe20000041844 */
[----:B------:R1:W1:Y:S07]  /*1510*/  MUFU.TANH R99, R0 ;  /* 0x0000000000637308 */ /* 0x00026e0000002400 */
[----:B------:R-:W-:Y:S08]  /*1520*/  HMMA.16816.F32.BF16 R52, R36, R62, R104 ;  /* 0x0000003e2434723c */ /* 0x000ff00000041868 */
[----:B-----5:R-:W-:Y:S01]  /*1530*/  HMMA.16816.F32.BF16 R68, R20, R44, R72 ;  /* 0x0000002c1444723c */ /* 0x020fe20000041848 */
[----:B-1----:R-:W-:-:S04]  /*1540*/  FMUL.FTZ R0, R85, c[0x0][0x2ec] ;  /* 0x0000bb0055007a20 */ /* 0x002fc80000410000 */
[----:B------:R1:W1:Y:S03]  /*1550*/  MUFU.TANH R98, R0 ;  /* 0x0000000000627308 */ /* 0x0002660000002400 */
[----:B------:R-:W-:Y:S08]  /*1560*/  HMMA.16816.F32.BF16 R72, R32, R62, R132 ;  /* 0x0000003e2048723c */ /* 0x000ff00000041884 */
[----:B------:R-:W-:Y:S01]  /*1570*/  HMMA.16816.F32.BF16 R60, R28, R66, R52 ;  /* 0x000000421c3c723c */ /* 0x000fe20000041834 */
[----:B------:R-:W5:Y:S01]  /*1580*/  LDSM.16.M88.4 R52, [R222+0x1800] ;  /* 0x00180000de34783b */ /* 0x000f620000000200 */
[----:B-1----:R-:W-:-:S06]  /*1590*/  FMUL.FTZ R0, R86, c[0x0][0x2ec] ;  /* 0x0000bb0056007a20 */ /* 0x002fcc0000410000 */
[----:B------:R-:W-:Y:S01]  /*15a0*/  HMMA.16816.F32.BF16 R48, R16, R44, R48 ;  /* 0x0000002c1030723c */ /* 0x000fe20000041830 */
[----:B------:R1:W1:Y:S02]  /*15b0*/  MUFU.TANH R97, R0 ;  /* 0x0000000000617308 */ /* 0x0002640000002400 */
[----:B-1----:R-:W-:-:S06]  /*15c0*/  FMUL.FTZ R0, R87, c[0x0][0x2ec] ;  /* 0x0000bb0057007a20 */ /* 0x002fcc0000410000 */
[----:B------:R1:W1:Y:S11]  /*15d0*/  MUFU.TANH R96, R0 ;  /* 0x0000000000607308 */ /* 0x0002760000002400 */
[----:B------:R-:W-:Y:S04]  /*15e0*/  @!UPT UIADD3 URZ, URZ, URZ, URZ ;  /* 0x0000003f3f3ff290 */ /* 0x000fe8000fffe03f */
[----:B--2---:R-:W-:Y:S08]  /*15f0*/  HMMA.16816.F32.BF16 R80, R8, R40, R48 ;  /* 0x000000280850723c */ /* 0x004ff00000041830 */
[----:B------:R-:W-:Y:S01]  /*1600*/  HMMA.16816.F32.BF16 R48, R32, R56, R136 ;  /* 0x000000382030723c */ /* 0x000fe20000041888 */
[----:B-1----:R-:W-:-:S04]  /*1610*/  FMUL.FTZ R0, R76, c[0x0][0x2ec] ;  /* 0x0000bb004c007a20 */ /* 0x002fc80000410000 */
[----:B------:R1:W2:Y:S02]  /*1620*/  MUFU.TANH R113, R0 ;  /* 0x0000000000717308 */ /* 0x0002a40000002400 */
[----:B-1----:R-:W-:-:S06]  /*1630*/  FMUL.FTZ R0, R77, c[0x0][0x2ec] ;  /* 0x0000bb004d007a20 */ /* 0x002fcc0000410000 */
[----:B------:R1:W1:Y:S02]  /*1640*/  MUFU.TANH R112, R0 ;  /* 0x0000000000707308 */ /* 0x0002640000002400 */
[----:B-1----:R-:W-:-:S06]  /*1650*/  FMUL.FTZ R0, R78, c[0x0][0x2ec] ;  /* 0x0000bb004e007a20 */ /* 0x002fcc0000410000 */
[----:B------:R1:W1:Y:S02]  /*1660*/  MUFU.TANH R125, R0 ;  /* 0x00000000007d7308 */ /* 0x0002640000002400 */
[----:B-1----:R-:W-:Y:S02]  /*1670*/  FMUL.FTZ R0, R79, c[0x0][0x2ec] ;  /* 0x0000bb004f007a20 */ /* 0x002fe40000410000 */
[----:B------:R-:W-:Y:S04]  /*1680*/  HMMA.16816.F32.BF16 R76, R12, R40, R68 ;  /* 0x000000280c4c723c */ /* 0x000fe80000041844 */
[----:B------:R1:W1:Y:S04]  /*1690*/  MUFU.TANH R124, R0 ;  /* 0x00000000007c7308 */ /* 0x0002680000002400 */
[----:B------:R-:W-:Y:S08]  /*16a0*/  HMMA.16816.F32.BF16 R68, R24, R66, R72 ;  /* 0x000000421844723c */ /* 0x000ff00000041848 */
[----:B------:R-:W-:Y:S01]  /*16b0*/  HMMA.16816.F32.BF16 R72, R36, R56, R108 ;  /* 0x000000382448723c */ /* 0x000fe2000004186c */
[----:B-1----:R-:W-:-:S04]  /*16c0*/  FMUL.FTZ R0, R88, c[0x0][0x2ec] ;  /* 0x0000bb0058007a20 */ /* 0x002fc80000410000 */
[----:B------:R1:W1:Y:S03]  /*16d0*/  MUFU.TANH R94, R0 ;  /* 0x00000000005e7308 */ /* 0x0002660000002400 */
[-C--:B------:R-:W-:Y:S01]  /*16e0*/  HMMA.16816.F32.BF16 R64, R20, R46.reuse, R60 ;  /* 0x0000002e1440723c */ /* 0x080fe2000004183c */
[----:B------:R-:W2:Y:S07]  /*16f0*/  LDSM.16.M88.4 R60, [R3+0x8800] ;  /* 0x00880000033c783b */ /* 0x000eae0000000200 */
[----:B------:R-:W-:Y:S01]  /*1700*/  HMMA.16816.F32.BF16 R68, R16, R46, R68 ;  /* 0x0000002e1044723c */ /* 0x000fe20000041844 */
[----:B-1----:R-:W-:-:S07]  /*1710*/  FMUL.FTZ R0, R89, c[0x0][0x2ec] ;  /* 0x0000bb0059007a20 */ /* 0x002fce0000410000 */
[-C--:B-----5:R-:W-:Y:S01]  /*1720*/  HMMA.16816.F32.BF16 R72, R28, R52.reuse, R72 ;  /* 0x000000341c48723c */ /* 0x0a0fe20000041848 */
[----:B------:R1:W1:Y:S07]  /*1730*/  MUFU.TANH R92, R0 ;  /* 0x00000000005c7308 */ /* 0x00026e0000002400 */
[----:B------:R-:W-:Y:S01]  /*1740*/  HMMA.16816.F32.BF16 R44, R24, R52, R48 ;  /* 0x00000034182c723c */ /* 0x000fe20000041830 */
[----:B------:R-:W5:Y:S01]  /*1750*/  LDSM.16.M88.4 R48, [R222+0x2800] ;  /* 0x00280000de30783b */ /* 0x000f620000000200 */
[----:B-1----:R-:W-:-:S04]  /*1760*/  FMUL.FTZ R0, R90, c[0x0][0x2ec] ;  /* 0x0000bb005a007a20 */ /* 0x002fc80000410000 */
[----:B------:R1:W1:Y:S11]  /*1770*/  MUFU.TANH R93, R0 ;  /* 0x00000000005d7308 */ /* 0x0002760000002400 */
[----:B------:R-:W-:Y:S07]  /*1780*/  @!UPT UIADD3 URZ, URZ, URZ, URZ ;  /* 0x0000003f3f3ff290 */ /* 0x000fee000fffe03f */
[----:B--2---:R-:W-:Y:S01]  /*1790*/  HMMA.16816.F32.BF16 R44, R16, R60, R44 ;  /* 0x0000003c102c723c */ /* 0x004fe2000004182c */
[----:B-1----:R-:W-:-:S07]  /*17a0*/  FMUL.FTZ R0, R91, c[0x0][0x2ec] ;  /* 0x0000bb005b007a20 */ /* 0x002fce0000410000 */
[----:B------:R-:W-:Y:S01]  /*17b0*/  HMMA.16816.F32.BF16 R88, R8, R42, R68 ;  /* 0x0000002a0858723c */ /* 0x000fe20000041844 */
[----:B------:R1:W2:Y:S07]  /*17c0*/  MUFU.TANH R95, R0 ;  /* 0x00000000005f7308 */ /* 0x0002ae0000002400 */
[----:B------:R-:W-:Y:S08]  /*17d0*/  HMMA.16816.F32.BF16 R68, R20, R60, R72 ;  /* 0x0000003c1444723c */ /* 0x000ff00000041848 */
[----:B------:R-:W-:Y:S01]  /*17e0*/  HMMA.16816.F32.BF16 R72, R32, R58, R148 ;  /* 0x0000003a2048723c */ /* 0x000fe20000041894 */
[----:B-1----:R-:W-:-:S04]  /*17f0*/  FMUL.FTZ R0, R76, c[0x0][0x2ec] ;  /* 0x0000bb004c007a20 */ /* 0x002fc80000410000 */
[----:B------:R1:W1:Y:S03]  /*1800*/  MUFU.TANH R154, R0 ;  /* 0x00000000009a7308 */ /* 0x0002660000002400 */
[----:B-----5:R-:W-:Y:S01]  /*1810*/  HMMA.16816.F32.BF16 R84, R8, R48, R44 ;  /* 0x000000300854723c */ /* 0x020fe2000004182c */
[----:B------:R-:W-:Y:S01]  /*1820*/  LDSM.16.M88.4 R44, [R3+0x8c00] ;  /* 0x008c0000032c783b */ /* 0x000fe20000000200 */
[----:B-1----:R-:W-:-:S04]  /*1830*/  FMUL.FTZ R0, R77, c[0x0][0x2ec] ;  /* 0x0000bb004d007a20 */ /* 0x002fc80000410000 */
[----:B------:R1:W1:Y:S02]  /*1840*/  MUFU.TANH R155, R0 ;  /* 0x00000000009b7308 */ /* 0x0002640000002400 */
[----:B-1----:R-:W-:-:S06]  /*1850*/  FMUL.FTZ R0, R78, c[0x0][0x2ec] ;  /* 0x0000bb004e007a20 */ /* 0x002fcc0000410000 */
[----:B------:R1:W1:Y:S02]  /*1860*/  MUFU.TANH R156, R0 ;  /* 0x00000000009c7308 */ /* 0x0002640000002400 */
[----:B-1----:R-:W-:Y:S02]  /*1870*/  FMUL.FTZ R0, R79, c[0x0][0x2ec] ;  /* 0x0000bb004f007a20 */ /* 0x002fe40000410000 */
[----:B------:R-:W-:Y:S01]  /*1880*/  HMMA.16816.F32.BF16 R76, R12, R42, R64 ;  /* 0x0000002a0c4c723c */ /* 0x000fe20000041840 */
[----:B------:R-:W1:Y:S03]  /*1890*/  LDSM.16.M88.4 R40, [R3+0x7c00] ;  /* 0x007c00000328783b */ /* 0x000e660000000200 */
[----:B------:R5:W1:Y:S04]  /*18a0*/  MUFU.TANH R174, R0 ;  /* 0x0000000000ae7308 */ /* 0x000a680000002400 */
[----:B------:R-:W-:Y:S01]  /*18b0*/  HMMA.16816.F32.BF16 R64, R36, R58, R128 ;  /* 0x0000003a2440723c */ /* 0x000fe20000041880 */
[----:B------:R-:W1:Y:S01]  /*18c0*/  LDSM.16.M88.4 R56, [R222+0x1c00] ;  /* 0x001c0000de38783b */ /* 0x000e620000000200 */
[----:B-----5:R-:W-:-:S04]  /*18d0*/  FMUL.FTZ R0, R80, c[0x0][0x2ec] ;  /* 0x0000bb0050007a20 */ /* 0x020fc80000410000 */
[----:B------:R5:W1:Y:S11]  /*18e0*/  MUFU.TANH R107, R0 ;  /* 0x00000000006b7308 */ /* 0x000a760000002400 */
[----:B------:R-:W-:Y:S07]  /*18f0*/  @!UPT UIADD3 URZ, URZ, URZ, URZ ;  /* 0x0000003f3f3ff290 */ /* 0x000fee000fffe03f */
[----:B------:R-:W-:Y:S01]  /*1900*/  HMMA.16816.F32.BF16 R64, R28, R54, R64 ;  /* 0x000000361c40723c */ /* 0x000fe20000041840 */
[----:B-----5:R-:W-:-:S04]  /*1910*/  FMUL.FTZ R0, R81, c[0x0][0x2ec] ;  /* 0x0000bb0051007a20 */ /* 0x020fc80000410000 */
[----:B------:R5:W1:Y:S11]  /*1920*/  MUFU.TANH R106, R0 ;  /* 0x00000000006a7308 */ /* 0x000a760000002400 */
[----:B------:R-:W-:Y:S08]  /*1930*/  @!UPT UIADD3 URZ, URZ, URZ, URZ ;  /* 0x0000003f3f3ff290 */ /* 0x000ff0000fffe03f */
[----:B------:R-:W-:Y:S01]  /*1940*/  HMMA.16816.F32.BF16 R64, R20, R62, R64 ;  /* 0x0000003e1440723c */ /* 0x000fe20000041840 */
[----:B-----5:R-:W-:-:S04]  /*1950*/  FMUL.FTZ R0, R82, c[0x0][0x2ec] ;  /* 0x0000bb0052007a20 */ /* 0x020fc80000410000 */
[----:B------:R5:W1:Y:S02]  /*1960*/  MUFU.TANH R137, R0 ;  /* 0x0000000000897308 */ /* 0x000a640000002400 */
[----:B-----5:R-:W-:Y:S02]  /*1970*/  FMUL.FTZ R0, R83, c[0x0][0x2ec] ;  /* 0x0000bb0053007a20 */ /* 0x020fe40000410000 */
[C---:B-1----:R-:W-:Y:S04]  /*1980*/  HMMA.16816.F32.BF16 R80, R32.reuse, R40, R160 ;  /* 0x000000282050723c */ /* 0x042fe800000418a0 */
[----:B------:R1:W1:Y:S04]  /*1990*/  MUFU.TANH R136, R0 ;  /* 0x0000000000887308 */ /* 0x0002680000002400 */
[----:B------:R-:W-:Y:S01]  /*19a0*/  HMMA.16816.F32.BF16 R32, R32, R42, R164 ;  /* 0x0000002a2020723c */ /* 0x000fe200000418a4 */
[----:B-1----:R-:W-:-:S04]  /*19b0*/  FMUL.FTZ R0, R76, c[0x0][0x2ec] ;  /* 0x0000bb004c007a20 */ /* 0x002fc80000410000 */
[----:B------:R1:W1:Y:S02]  /*19c0*/  MUFU.TANH R138, R0 ;  /* 0x00000000008a7308 */ /* 0x0002640000002400 */
        /* <DEDUP_REMOVED lines=11> */
[----:B------:R-:W-:Y:S08]  /*1a80*/  HMMA.16816.F32.BF16 R72, R12, R50, R64 ;  /* 0x000000320c48723c */ /* 0x000ff00000041840 */
[----:B------:R-:W-:Y:S01]  /*1a90*/  HMMA.16816.F32.BF16 R68, R16, R62, R68 ;  /* 0x0000003e1044723c */ /* 0x000fe20000041844 */
[----:B-1----:R-:W-:-:S07]  /*1aa0*/  FMUL.FTZ R0, R89, c[0x0][0x2ec] ;  /* 0x0000bb0059007a20 */ /* 0x002fce0000410000 */
[----:B------:R-:W-:Y:S01]  /*1ab0*/  HMMA.16816.F32.BF16 R52, R28, R56, R52 ;  /* 0x000000381c34723c */ /* 0x000fe20000041834 */
[----:B------:R1:W1:Y:S07]  /*1ac0*/  MUFU.TANH R100, R0 ;  /* 0x0000000000647308 */ /* 0x00026e0000002400 */
[----:B------:R-:W-:Y:S01]  /*1ad0*/  HMMA.16816.F32.BF16 R60, R36, R42, R120 ;  /* 0x0000002a243c723c */ /* 0x000fe20000041878 */
[----:B------:R-:W5:Y:S01]  /*1ae0*/  LDSM.16.M88.4 R36, [R222+0x2c00] ;  /* 0x002c0000de24783b */ /* 0x000f620000000200 */
[----:B------:R-:W-:Y:S01]  /*1af0*/  FMUL.FTZ R73, R73, c[0x0][0x2ec] ;  /* 0x0000bb0049497a20 */ /* 0x000fe20000410000 */
[----:B------:R-:W-:-:S04]  /*1b00*/  DEPBAR.LE SB0, 0x0 ;  /* 0x000080000000791a */ /* 0x000fc80000000000 */
[----:B------:R-:W-:Y:S01]  /*1b10*/  FMUL.FTZ R74, R74, c[0x0][0x2ec] ;  /* 0x0000bb004a4a7a20 */ /* 0x000fe20000410000 */
[----:B------:R-:W-:Y:S01]  /*1b20*/  HMMA.16816.F32.BF16 R64, R24, R56, R80 ;  /* 0x000000381840723c */ /* 0x000fe20000041850 */
[----:B------:R-:W-:Y:S01]  /*1b30*/  FMUL.FTZ R75, R75, c[0x0][0x2ec] ;  /* 0x0000bb004b4b7a20 */ /* 0x000fe20000410000 */
[----:B------:R-:W2:Y:S01]  /*1b40*/  MUFU.TANH R182, R73 ;  /* 0x0000004900b67308 */ /* 0x000ea20000002400 */
[----:B-1----:R-:W-:-:S05]  /*1b50*/  FMUL.FTZ R0, R90, c[0x0][0x2ec] ;  /* 0x0000bb005a007a20 */ /* 0x002fca0000410000 */
[----:B------:R-:W-:Y:S02]  /*1b60*/  HMMA.16816.F32.BF16 R52, R20, R44, R52 ;  /* 0x0000002c1434723c */ /* 0x000fe40000041834 */
[----:B------:R1:W1:Y:S06]  /*1b70*/  MUFU.TANH R48, R0 ;  /* 0x0000000000307308 */ /* 0x00026c0000002400 */
[----:B------:R-:W-:Y:S02]  /*1b80*/  HMMA.16816.F32.BF16 R28, R28, R58, R60 ;  /* 0x0000003a1c1c723c */ /* 0x000fe4000004183c */
[----:B------:R-:W2:Y:S06]  /*1b90*/  MUFU.TANH R186, R74 ;  /* 0x0000004a00ba7308 */ /* 0x000eac0000002400 */
[----:B------:R-:W-:Y:S01]  /*1ba0*/  HMMA.16816.F32.BF16 R40, R16, R44, R64 ;  /* 0x0000002c1028723c */ /* 0x000fe20000041840 */
[----:B-1----:R-:W-:Y:S01]  /*1bb0*/  FMUL.FTZ R0, R91, c[0x0][0x2ec] ;  /* 0x0000bb005b007a20 */ /* 0x002fe20000410000 */
[----:B------:R-:W1:Y:S06]  /*1bc0*/  MUFU.TANH R183, R75 ;  /* 0x0000004b00b77308 */ /* 0x000e6c0000002400 */
[----:B------:R-:W-:Y:S02]  /*1bd0*/  HMMA.16816.F32.BF16 R68, R8, R50, R68 ;  /* 0x000000320844723c */ /* 0x000fe40000041844 */
[----:B------:R1:W1:Y:S06]  /*1be0*/  MUFU.TANH R105, R0 ;  /* 0x0000000000697308 */ /* 0x00026c0000002400 */
[----:B------:R-:W-:Y:S08]  /*1bf0*/  HMMA.16816.F32.BF16 R24, R24, R58, R32 ;  /* 0x0000003a1818723c */ /* 0x000ff00000041820 */
[----:B-----5:R-:W-:Y:S01]  /*1c00*/  HMMA.16816.F32.BF16 R52, R12, R36, R52 ;  /* 0x000000240c34723c */ /* 0x020fe20000041834 */
[----:B-1----:R-:W-:-:S04]  /*1c10*/  FMUL.FTZ R0, R76, c[0x0][0x2ec] ;  /* 0x0000bb004c007a20 */ /* 0x002fc80000410000 */
[----:B------:R1:W1:Y:S03]  /*1c20*/  MUFU.TANH R190, R0 ;  /* 0x0000000000be7308 */ /* 0x0002660000002400 */
[----:B------:R-:W-:Y:S01]  /*1c30*/  HMMA.16816.F32.BF16 R20, R20, R46, R28 ;  /* 0x0000002e1414723c */ /* 0x000fe2000004181c */
[----:B------:R-:W-:Y:S02]  /*1c40*/  FMUL.FTZ R68, R68, c[0x0][0x2ec] ;  /* 0x0000bb0044447a20 */ /* 0x000fe40000410000 */
[----:B------:R-:W-:Y:S02]  /*1c50*/  FMUL.FTZ R69, R69, c[0x0][0x2ec] ;  /* 0x0000bb0045457a20 */ /* 0x000fe40000410000 */
[----:B------:R-:W2:Y:S03]  /*1c60*/  MUFU.TANH R168, R68 ;  /* 0x0000004400a87308 */ /* 0x000ea60000002400 */
[----:B------:R-:W-:Y:S01]  /*1c70*/  HMMA.16816.F32.BF16 R28, R8, R36, R40 ;  /* 0x00000024081c723c */ /* 0x000fe20000041828 */
[----:B-1----:R-:W-:-:S07]  /*1c80*/  FMUL.FTZ R0, R77, c[0x0][0x2ec] ;  /* 0x0000bb004d007a20 */ /* 0x002fce0000410000 */
[----:B------:R-:W-:Y:S01]  /*1c90*/  HMMA.16816.F32.BF16 R16, R16, R46, R24 ;  /* 0x0000002e1010723c */ /* 0x000fe20000041818 */
[----:B------:R-:W-:Y:S01]  /*1ca0*/  FMUL.FTZ R52, R52, c[0x0][0x2ec] ;  /* 0x0000bb0034347a20 */ /* 0x000fe20000410000 */
[----:B------:R-:W1:Y:S01]  /*1cb0*/  MUFU.TANH R169, R69 ;  /* 0x0000004500a97308 */ /* 0x000e620000002400 */
[----:B------:R-:W-:Y:S02]  /*1cc0*/  FMUL.FTZ R53, R53, c[0x0][0x2ec] ;  /* 0x0000bb0035357a20 */ /* 0x000fe40000410000 */
[----:B------:R-:W-:-:S03]  /*1cd0*/  FMUL.FTZ R54, R54, c[0x0][0x2ec] ;  /* 0x0000bb0036367a20 */ /* 0x000fc60000410000 */
[-C--:B------:R-:W-:Y:S02]  /*1ce0*/  HMMA.16816.F32.BF16 R12, R12, R38.reuse, R20 ;  /* 0x000000260c0c723c */ /* 0x080fe40000041814 */
[----:B------:R5:W1:Y:S08]  /*1cf0*/  MUFU.TANH R191, R0 ;  /* 0x0000000000bf7308 */ /* 0x000a700000002400 */
[----:B------:R-:W1:Y:S06]  /*1d00*/  MUFU.TANH R197, R52 ;  /* 0x0000003400c57308 */ /* 0x000e6c0000002400 */
[----:B------:R-:W-:Y:S01]  /*1d10*/  HMMA.16816.F32.BF16 R8, R8, R38, R16 ;  /* 0x000000260808723c */ /* 0x000fe20000041810 */
[----:B-----5:R-:W-:Y:S01]  /*1d20*/  FMUL.FTZ R0, R78, c[0x0][0x2ec] ;  /* 0x0000bb004e007a20 */ /* 0x020fe20000410000 */
[----:B------:R-:W1:Y:S06]  /*1d30*/  MUFU.TANH R195, R53 ;  /* 0x0000003500c37308 */ /* 0x000e6c0000002400 */
[----:B------:R-:W-:-:S02]  /*1d40*/  FMUL.FTZ R14, R14, c[0x0][0x2ec] ;  /* 0x0000bb000e0e7a20 */ /* 0x000fc40000410000 */
[----:B------:R-:W-:Y:S01]  /*1d50*/  FMUL.FTZ R15, R15, c[0x0][0x2ec] ;  /* 0x0000bb000f0f7a20 */ /* 0x000fe20000410000 */
[----:B------:R5:W1:Y:S01]  /*1d60*/  MUFU.TANH R194, R0 ;  /* 0x0000000000c27308 */ /* 0x000a620000002400 */
[----:B------:R-:W-:Y:S02]  /*1d70*/  FMUL.FTZ R12, R12, c[0x0][0x2ec] ;  /* 0x0000bb000c0c7a20 */ /* 0x000fe40000410000 */
[----:B------:R-:W-:-:S05]  /*1d80*/  FMUL.FTZ R13, R13, c[0x0][0x2ec] ;  /* 0x0000bb000d0d7a20 */ /* 0x000fca0000410000 */
[----:B------:R-:W1:Y:S05]  /*1d90*/  MUFU.TANH R193, R14 ;  /* 0x0000000e00c17308 */ /* 0x000e6a0000002400 */
[----:B------:R-:W-:Y:S02]  /*1da0*/  FMUL.FTZ R8, R8, c[0x0][0x2ec] ;  /* 0x0000bb0008087a20 */ /* 0x000fe40000410000 */
[----:B------:R-:W-:Y:S01]  /*1db0*/  FMUL.FTZ R9, R9, c[0x0][0x2ec] ;  /* 0x0000bb0009097a20 */ /* 0x000fe20000410000 */
[----:B------:R-:W1:Y:S01]  /*1dc0*/  MUFU.TANH R196, R15 ;  /* 0x0000000f00c47308 */ /* 0x000e620000002400 */
[----:B-----5:R-:W-:Y:S02]  /*1dd0*/  FMUL.FTZ R0, R79, c[0x0][0x2ec] ;  /* 0x0000bb004f007a20 */ /* 0x020fe40000410000 */
[----:B------:R-:W-:-:S02]  /*1de0*/  FMUL.FTZ R10, R10, c[0x0][0x2ec] ;  /* 0x0000bb000a0a7a20 */ /* 0x000fc40000410000 */
[----:B------:R-:W-:-:S03]  /*1df0*/  FMUL.FTZ R11, R11, c[0x0][0x2ec] ;  /* 0x0000bb000b0b7a20 */ /* 0x000fc60000410000 */
[----:B------:R5:W1:Y:S08]  /*1e00*/  MUFU.TANH R192, R0 ;  /* 0x0000000000c07308 */ /* 0x000a700000002400 */
[----:B------:R-:W1:Y:S01]  /*1e10*/  MUFU.TANH R199, R54 ;  /* 0x0000003600c77308 */ /* 0x000e620000002400 */
[----:B-----5:R-:W-:-:S07]  /*1e20*/  FMUL.FTZ R0, R84, c[0x0][0x2ec] ;  /* 0x0000bb0054007a20 */ /* 0x020fce0000410000 */
[----:B------:R-:W1:Y:S08]  /*1e30*/  MUFU.TANH R188, R12 ;  /* 0x0000000c00bc7308 */ /* 0x000e700000002400 */
        /* <DEDUP_REMOVED lines=11> */
[----:B------:R5:W1:Y:S02]  /*1ef0*/  MUFU.TANH R176, R0 ;  /* 0x0000000000b07308 */ /* 0x000a640000002400 */
[----:B-----5:R-:W-:-:S06]  /*1f00*/  FMUL.FTZ R0, R72, c[0x0][0x2ec] ;  /* 0x0000bb0048007a20 */ /* 0x020fcc0000410000 */
        /* <DEDUP_REMOVED lines=15> */
[----:B-----5:R-:W-:-:S04]  /*2000*/  LOP3.LUT R0, R158, 0xffffffe0, RZ, 0xc0, !PT ;  /* 0xffffffe09e007812 */ /* 0x020fc800078ec0ff */
[----:B------:R-:W-:Y:S02]  /*2010*/  IADD3 R3, -R0, R157, RZ ;  /* 0x0000009d00037210 */ /* 0x000fe40007ffe1ff */
[----:B------:R-:W-:-:S03]  /*2020*/  IADD3 R0, R145, R2, RZ ;  /* 0x0000000291007210 */ /* 0x000fc60007ffe0ff */
[----:B------:R1:W-:Y:S04]  /*2030*/  STL [R1+0x30], R3 ;  /* 0x0000300301007387 */ /* 0x0003e80000100800 */
[----:B------:R-:W-:Y:S06]  /*2040*/  BAR.SYNC.DEFER_BLOCKING 0x0 ;  /* 0x0000000000007b1d */ /* 0x000fec0000010000 */
[----:B------:R-:W-:Y:S05]  /*2050*/  @!P0 BRA `(.L_x_418) ;  /* 0x0000017000008947 */ /* 0x000fea0003800000 */
[----:B--234-:R-:W-:Y:S01]  /*2060*/  LEA.HI.SX32 R8, R227, 0xfffffffe, 0x1a ;  /* 0xfffffffee3087811 */ /* 0x01cfe200078fd2ff */
[----:B------:R-:W-:-:S02]  /*2070*/  IMAD.MOV.U32 R6, RZ, RZ, 0x5 ;  /* 0x00000005ff067424 */ /* 0x000fc400078e00ff */
[C---:B------:R-:W-:Y:S01]  /*2080*/  IMAD.SHL.U32 R7, R159.reuse, 0x20, RZ ;  /* 0x000000209f077824 */ /* 0x040fe200078e00ff */
[----:B------:R-:W-:Y:S01]  /*2090*/  SHF.R.S32.HI R2, RZ, 0x1f, R8 ;  /* 0x0000001fff027819 */ /* 0x000fe20000011408 */
[----:B-1----:R-:W-:Y:S01]  /*20a0*/  IMAD R3, R202, R8, RZ ;  /* 0x00000008ca037224 */ /* 0x002fe200078e02ff */
[----:B------:R-:W-:Y:S01]  /*20b0*/  SHF.L.U64.HI R5, R159, R6, c[0x0][0x19c] ;  /* 0x000067009f057619 */ /* 0x000fe20000010206 */
        /* <DEDUP_REMOVED lines=17> */
.L_x_418:
[----:B-1234-:R-:W-:Y:S02]  /*21d0*/  FMNMX.FTZ R2, R99, R98, !PT ;  /* 0x0000006263027209 */ /* 0x01efe40007810000 */
[----:B------:R-:W-:-:S02]  /*21e0*/  FMNMX.FTZ R5, R114, R103, !PT ;  /* 0x0000006772057209 */ /* 0x000fc40007810000 */
[----:B------:R-:W-:Y:S02]  /*21f0*/  FMNMX.FTZ R2, R94, R2, !PT ;  /* 0x000000025e027209 */ /* 0x000fe40007810000 */
[----:B------:R-:W-:Y:S02]  /*2200*/  FMNMX.FTZ R5, R113, R5, !PT ;  /* 0x0000000571057209 */ /* 0x000fe40007810000 */
        /* <DEDUP_REMOVED lines=105> */
[----:B------:R-:W-:-:S05]  /*28a0*/  FSEL R0, R0, RZ, P1 ;  /* 0x000000ff00007208 */ /* 0x000fca0000800000 */
[--C-:B------:R-:W-:Y:S02]  /*28b0*/  FFMA.FTZ R4, R114, c[0x0][0x23c], -R0.reuse ;  /* 0x00008f0072047a23 */ /* 0x100fe40000010800 */
[--C-:B------:R-:W-:Y:S02]  /*28c0*/  FFMA.FTZ R9, R113, c[0x0][0x23c], -R0.reuse ;  /* 0x00008f0071097a23 */ /* 0x100fe40000010800 */
[----:B------:R2:W-:Y:S08]  /*28d0*/  MUFU.EX2 R237, R4 ;  /* 0x0000000400ed7308 */ /* 0x0005f00000000800 */
[----:B------:R-:W-:Y:S01]  /*28e0*/  MUFU.EX2 R238, R9 ;  /* 0x0000000900ee7308 */ /* 0x000fe20000000800 */
[----:B--2---:R-:W-:Y:S01]  /*28f0*/  FFMA.FTZ R4, R103, c[0x0][0x23c], -R0 ;  /* 0x00008f0067047a23 */ /* 0x004fe20000010800 */
[----:B-1----:R-:W-:-:S02]  /*2900*/  FMNMX.FTZ R103, R5, R6, !PT ;  /* 0x0000000605677209 */ /* 0x002fc40007810000 */
[----:B------:R-:W-:-:S04]  /*2910*/  F2FP.BF16.PACK_AB R6, R246, R245 ;  /* 0x000000f5f606723e */ /* 0x000fc800000010ff */
[----:B------:R1:W-:Y:S01]  /*2920*/  MUFU.EX2 R232, R4 ;  /* 0x0000000400e87308 */ /* 0x0003e20000000800 */
[C---:B------:R-:W-:Y:S01]  /*2930*/  FSETP.NEU.FTZ.AND P1, PT, R103.reuse, -INF , PT ;  /* 0xff8000006700780b */ /* 0x040fe20003f3d000 */
[----:B------:R-:W-:Y:S01]  /*2940*/  FMUL.FTZ R8, R103, c[0x0][0x23c] ;  /* 0x00008f0067087a20 */ /* 0x000fe20000410000 */
[----:B------:R-:W-:-:S04]  /*2950*/  F2FP.BF16.PACK_AB R5, R241, R243 ;  /* 0x000000f3f105723e */ /* 0x000fc800000010ff */
[----:B------:R-:W-:Y:S01]  /*2960*/  FSEL R13, R8, RZ, P1 ;  /* 0x000000ff080d7208 */ /* 0x000fe20000800000 */
[----:B------:R-:W-:-:S04]  /*2970*/  FFMA.FTZ R8, R112, c[0x0][0x23c], -R0 ;  /* 0x00008f0070087a23 */ /* 0x000fc80000010800 */
[----:B------:R2:W3:Y:S01]  /*2980*/  MUFU.EX2 R239, R8 ;  /* 0x0000000800ef7308 */ /* 0x0004e20000000800 */
[----:B-1----:R-:W-:-:S07]  /*2990*/  F2FP.BF16.PACK_AB R4, R244, R247 ;  /* 0x000000f7f404723e */ /* 0x002fce00000010ff */
[----:B------:R-:W-:Y:S01]  /*29a0*/  HMMA.16816.F32.BF16 R120, R4, R24, RZ ;  /* 0x000000180478723c */ /* 0x000fe200000418ff */
[----:B--2---:R-:W-:Y:S01]  /*29b0*/  FFMA.FTZ R8, R115, c[0x0][0x23c], -R13 ;  /* 0x00008f0073087a23 */ /* 0x004fe2000001080d */
[----:B---3--:R-:W-:-:S06]  /*29c0*/  F2FP.BF16.PACK_AB R10, R239, R238 ;  /* 0x000000eeef0a723e */ /* 0x008fcc00000010ff */
        /* <DEDUP_REMOVED lines=20> */
[----:B------:R-:W-:Y:S07]  /*2b10*/  HMMA.16816.F32.BF16 R64, R4, R38, RZ ;  /* 0x000000260440723c */ /* 0x000fee00000418ff */
[--C-:B------:R-:W-:Y:S01]  /*2b20*/  FFMA.FTZ R4, R107, c[0x0][0x23c], -R12.reuse ;  /* 0x00008f006b047a23 */ /* 0x100fe2000001080c */
[C---:B------:R-:W-:Y:S03]  /*2b30*/  HMMA.16816.F32.BF16 R68, R8.reuse, R24, RZ ;  /* 0x000000180844723c */ /* 0x040fe600000418ff */
[----:B------:R1:W-:Y:S05]  /*2b40*/  MUFU.EX2 R230, R4 ;  /* 0x0000000400e67308 */ /* 0x0003ea0000000800 */
        /* <DEDUP_REMOVED lines=11> */
[----:B------:R2:W-:Y:S06]  /*2c00*/  MUFU.EX2 R234, R4 ;  /* 0x0000000400ea7308 */ /* 0x0005ec0000000800 */
[C---:B------:R-:W-:Y:S08]  /*2c10*/  HMMA.16816.F32.BF16 R52, R8.reuse, R28, RZ ;  /* 0x0000001c0834723c */ /* 0x040ff000000418ff */
[----:B------:R-:W-:Y:S01]  /*2c20*/  HMMA.16816.F32.BF16 R140, R8, R30, RZ ;  /* 0x0000001e088c723c */ /* 0x000fe200000418ff */
[----:B------:R-:W3:Y:S01]  /*2c30*/  LDSM.16.MT88.4 R28, [R221+0xa400] ;  /* 0x00a40000dd1c783b */ /* 0x000ee20000004200 */
[----:B--2---:R-:W-:-:S04]  /*2c40*/  FFMA.FTZ R4, R100, c[0x0][0x23c], -R12 ;  /* 0x00008f0064047a23 */ /* 0x004fc8000001080c */
[----:B------:R2:W4:Y:S02]  /*2c50*/  MUFU.EX2 R233, R4 ;  /* 0x0000000400e97308 */ /* 0x0005240000000800 */
[C---:B------:R-:W-:Y:S08]  /*2c60*/  HMMA.16816.F32.BF16 R144, R8.reuse, R34, RZ ;  /* 0x000000220890723c */ /* 0x040ff000000418ff */
[----:B------:R-:W-:Y:S01]  /*2c70*/  HMMA.16816.F32.BF16 R44, R8, R36, RZ ;  /* 0x00000024082c723c */ /* 0x000fe200000418ff */
[----:B--2---:R-:W-:-:S07]  /*2c80*/  FFMA.FTZ R4, R137, c[0x0][0x23c], -R2 ;  /* 0x00008f0089047a23 */ /* 0x004fce0000010802 */
[----:B------:R-:W-:Y:S01]  /*2c90*/  HMMA.16816.F32.BF16 R148, R8, R38, RZ ;  /* 0x000000260894723c */ /* 0x000fe200000418ff */
[----:B----4-:R-:W-:Y:S01]  /*2ca0*/  F2FP.BF16.PACK_AB R6, R233, R234 ;  /* 0x000000eae906723e */ /* 0x010fe200000010ff */
[----:B------:R-:W-:Y:S01]  /*2cb0*/  LDSM.16.MT88.4 R36, [R221+0xb800] ;  /* 0x00b80000dd24783b */ /* 0x000fe20000004200 */
[----:B------:R2:W-:Y:S02]  /*2cc0*/  MUFU.EX2 R216, R4 ;  /* 0x0000000400d87308 */ /* 0x0005e40000000800 */
[----:B--2---:R-:W-:-:S06]  /*2cd0*/  FFMA.FTZ R4, R136, c[0x0][0x23c], -R2 ;  /* 0x00008f0088047a23 */ /* 0x004fcc0000010802 */
[----:B------:R2:W4:Y:S02]  /*2ce0*/  MUFU.EX2 R219, R4 ;  /* 0x0000000400db7308 */ /* 0x0005240000000800 */
[----:B--2---:R-:W-:Y:S01]  /*2cf0*/  FFMA.FTZ R4, R48, c[0x0][0x23c], -R2 ;  /* 0x00008f0030047a23 */ /* 0x004fe20000010802 */
[----:B----4-:R-:W-:Y:S01]  /*2d00*/  F2FP.BF16.PACK_AB R5, R219, R216 ;  /* 0x000000d8db05723e */ /* 0x010fe200000010ff */
[----:B------:R-:W-:Y:S01]  /*2d10*/  HMMA.16816.F32.BF16 R48, R8, R32, RZ ;  /* 0x000000200830723c */ /* 0x000fe200000418ff */
[----:B------:R-:W2:Y:S03]  /*2d20*/  LDSM.16.MT88.4 R32, [R220+0xb400] ;  /* 0x00b40000dc20783b */ /* 0x000ea60000004200 */
[----:B------:R4:W-:Y:S03]  /*2d30*/  MUFU.EX2 R218, R4 ;  /* 0x0000000400da7308 */ /* 0x0009e60000000800 */
[----:B------:R-:W-:-:S02]  /*2d40*/  FFMA.FTZ R8, R138, c[0x0][0x23c], -R0 ;  /* 0x00008f008a087a23 */ /* 0x000fc40000010800 */
[----:B------:R-:W-:-:S03]  /*2d50*/  FADD.FTZ R9, R243, R241 ;  /* 0x000000f1f3097221 */ /* 0x000fc60000010000 */
[----:B------:R5:W-:Y:S01]  /*2d60*/  MUFU.EX2 R213, R8 ;  /* 0x0000000800d57308 */ /* 0x000be20000000800 */
[----:B------:R-:W-:Y:S02]  /*2d70*/  FADD.FTZ R9, R240, R9 ;  /* 0x00000009f0097221 */ /* 0x000fe40000010000 */
[----:B----4-:R-:W-:-:S05]  /*2d80*/  FFMA.FTZ R4, R105, c[0x0][0x23c], -R2 ;  /* 0x00008f0069047a23 */ /* 0x010fca0000010802 */
[----:B------:R4:W1:Y:S01]  /*2d90*/  MUFU.EX2 R217, R4 ;  /* 0x0000000400d97308 */ /* 0x0008620000000800 */
[----:B-----5:R-:W-:-:S07]  /*2da0*/  FFMA.FTZ R8, R139, c[0x0][0x23c], -R0 ;  /* 0x00008f008b087a23 */ /* 0x020fce0000010800 */
[----:B------:R5:W-:Y:S01]  /*2db0*/  MUFU.EX2 R212, R8 ;  /* 0x0000000800d47308 */ /* 0x000be20000000800 */
[----:B----4-:R-:W-:Y:S01]  /*2dc0*/  FFMA.FTZ R4, R154, c[0x0][0x23c], -R0 ;  /* 0x00008f009a047a23 */ /* 0x010fe20000010800 */
[----:B-1----:R-:W-:-:S06]  /*2dd0*/  F2FP.BF16.PACK_AB R7, R217, R218 ;  /* 0x000000dad907723e */ /* 0x002fcc00000010ff */
[----:B------:R1:W-:Y:S01]  /*2de0*/  MUFU.EX2 R215, R4 ;  /* 0x0000000400d77308 */ /* 0x0003e20000000800 */
[----:B-----5:R-:W-:-:S07]  /*2df0*/  FFMA.FTZ R8, R156, c[0x0][0x23c], -R13 ;  /* 0x00008f009c087a23 */ /* 0x020fce000001080d */
[----:B------:R4:W-:Y:S01]  /*2e00*/  MUFU.EX2 R210, R8 ;  /* 0x0000000800d27308 */ /* 0x0009e20000000800 */
[----:B-1----:R-:W-:-:S07]  /*2e10*/  FFMA.FTZ R4, R155, c[0x0][0x23c], -R0 ;  /* 0x00008f009b047a23 */ /* 0x002fce0000010800 */
[----:B------:R1:W5:Y:S01]  /*2e20*/  MUFU.EX2 R214, R4 ;  /* 0x0000000400d67308 */ /* 0x0003620000000800 */
[----:B----4-:R-:W-:-:S07]  /*2e30*/  FFMA.FTZ R8, R174, c[0x0][0x23c], -R13 ;  /* 0x00008f00ae087a23 */ /* 0x010fce000001080d */
[----:B------:R4:W2:Y:S01]  /*2e40*/  MUFU.EX2 R211, R8 ;  /* 0x0000000800d37308 */ /* 0x0008a20000000800 */
[----:B-1----:R-:W-:-:S07]  /*2e50*/  F2FP.BF16.PACK_AB R4, R235, R230 ;  /* 0x000000e6eb04723e */ /* 0x002fce00000010ff */
[----:B------:R-:W-:Y:S01]  /*2e60*/  HMMA.16816.F32.BF16 R160, R4, R20, R116 ;  /* 0x0000001404a0723c */ /* 0x000fe20000041874 */
[----:B----4-:R-:W-:-:S04]  /*2e70*/  FFMA.FTZ R8, R153, c[0x0][0x23c], -R13 ;  /* 0x00008f0099087a23 */ /* 0x010fc8000001080d */
[----:B------:R1:W-:Y:S03]  /*2e80*/  MUFU.EX2 R209, R8 ;  /* 0x0000000800d17308 */ /* 0x0003e60000000800 */
[C---:B---3--:R-:W-:Y:S08]  /*2e90*/  HMMA.16816.F32.BF16 R116, R4.reuse, R28, R108 ;  /* 0x0000001c0474723c */ /* 0x048ff0000004186c */
[----:B------:R-:W-:Y:S01]  /*2ea0*/  HMMA.16816.F32.BF16 R164, R4, R24, R120 ;  /* 0x0000001804a4723c */ /* 0x000fe20000041878 */
[----:B-1----:R-:W-:-:S07]  /*2eb0*/  FFMA.FTZ R8, R152, c[0x0][0x23c], -R13 ;  /* 0x00008f0098087a23 */ /* 0x002fce000001080d */
[C---:B--2---:R-:W-:Y:S01]  /*2ec0*/  HMMA.16816.F32.BF16 R108, R4.reuse, R32, R96 ;  /* 0x00000020046c723c */ /* 0x044fe20000041860 */
        /* <DEDUP_REMOVED lines=9> */
[----:B------:R1:W3:Y:S07]  /*2f60*/  MUFU.EX2 R206, R8 ;  /* 0x0000000800ce7308 */ /* 0x0002ee0000000800 */
[C---:B------:R-:W-:Y:S08]  /*2f70*/  HMMA.16816.F32.BF16 R92, R4.reuse, R30, R76 ;  /* 0x0000001e045c723c */ /* 0x040ff0000004184c */
[----:B------:R-:W-:Y:S01]  /*2f80*/  HMMA.16816.F32.BF16 R88, R4, R34, R72 ;  /* 0x000000220458723c */ /* 0x000fe20000041848 */
[----:B-1----:R-:W-:-:S04]  /*2f90*/  FFMA.FTZ R8, R168, c[0x0][0x23c], -R12 ;  /* 0x00008f00a8087a23 */ /* 0x002fc8000001080c */
[----:B------:R1:W-:Y:S03]  /*2fa0*/  MUFU.EX2 R205, R8 ;  /* 0x0000000800cd7308 */ /* 0x0003e60000000800 */
[----:B------:R-:W-:Y:S07]  /*2fb0*/  HMMA.16816.F32.BF16 R84, R4, R42, R64 ;  /* 0x0000002a0454723c */ /* 0x000fee0000041840 */
[----:B-----5:R-:W-:-:S02]  /*2fc0*/  F2FP.BF16.PACK_AB R4, R214, R215 ;  /* 0x000000d7d604723e */ /* 0x020fc400000010ff */
[----:B------:R-:W-:Y:S02]  /*2fd0*/  F2FP.BF16.PACK_AB R5, R211, R210 ;  /* 0x000000d2d305723e */ /* 0x000fe400000010ff */
[----:B------:R-:W-:Y:S02]  /*2fe0*/  F2FP.BF16.PACK_AB R6, R212, R213 ;  /* 0x000000d5d406723e */ /* 0x000fe400000010ff */
[----:B--2---:R-:W-:Y:S01]  /*2ff0*/  F2FP.BF16.PACK_AB R7, R208, R209 ;  /* 0x000000d1d007723e */ /* 0x004fe200000010ff */
[----:B-1----:R-:W-:-:S04]  /*3000*/  FFMA.FTZ R8, R169, c[0x0][0x23c], -R12 ;  /* 0x00008f00a9087a23 */ /* 0x002fc8000001080c */
[----:B------:R1:W-:Y:S02]  /*3010*/  MUFU.EX2 R204, R8 ;  /* 0x0000000800cc7308 */ /* 0x0003e40000000800 */
[C---:B------:R-:W-:Y:S08]  /*3020*/  HMMA.16816.F32.BF16 R64, R4.reuse, R32, R48 ;  /* 0x000000200440723c */ /* 0x040ff00000041830 */
[----:B------:R-:W-:Y:S01]  /*3030*/  HMMA.16816.F32.BF16 R80, R4, R24, R68 ;  /* 0x000000180450723c */ /* 0x000fe20000041844 */
[----:B-1----:R-:W-:-:S07]  /*3040*/  FFMA.FTZ R8, R177, c[0x0][0x23c], -R2 ;  /* 0x00008f00b1087a23 */ /* 0x002fce0000010802 */
[C---:B------:R-:W-:Y:S01]  /*3050*/  HMMA.16816.F32.BF16 R76, R4.reuse, R20, R60 ;  /* 0x00000014044c723c */ /* 0x040fe2000004183c */
[----:B------:R1:W-:Y:S07]  /*3060*/  MUFU.EX2 R203, R8 ;  /* 0x0000000800cb7308 */ /* 0x0003ee0000000800 */
[C---:B------:R-:W-:Y:S08]  /*3070*/  HMMA.16816.F32.BF16 R72, R4.reuse, R16, R56 ;  /* 0x000000100448723c */ /* 0x040ff00000041838 */
[----:B------:R-:W-:Y:S01]  /*3080*/  HMMA.16816.F32.BF16 R48, R4, R18, R124 ;  /* 0x000000120430723c */ /* 0x000fe2000004187c */
[----:B------:R-:W2:Y:S01]  /*3090*/  LDSM.16.MT88.4 R16, [R221+0x9800] ;  /* 0x00980000dd10783b */ /* 0x000ea20000004200 */
[----:B-1----:R-:W-:-:S03]  /*30a0*/  FFMA.FTZ R8, R176, c[0x0][0x23c], -R2 ;  /* 0x00008f00b0087a23 */ /* 0x002fc60000010802 */
[----:B------:R-:W-:Y:S01]  /*30b0*/  LDSM.16.MT88.4 R124, [R220+0x9c00] ;  /* 0x009c0000dc7c783b */ /* 0x000fe20000004200 */
[----:B------:R1:W4:Y:S02]  /*30c0*/  MUFU.EX2 R202, R8 ;  /* 0x0000000800ca7308 */ /* 0x0003240000000800 */
[C---:B------:R-:W-:Y:S08]  /*30d0*/  HMMA.16816.F32.BF16 R68, R4.reuse, R28, R52 ;  /* 0x0000001c0444723c */ /* 0x040ff00000041834 */
[----:B------:R-:W-:Y:S01]  /*30e0*/  HMMA.16816.F32.BF16 R172, R4, R40, R44 ;  /* 0x0000002804ac723c */ /* 0x000fe2000004182c */
[----:B-1----:R-:W-:-:S07]  /*30f0*/  FFMA.FTZ R8, R171, c[0x0][0x23c], -R2 ;  /* 0x00008f00ab087a23 */ /* 0x002fce0000010802 */
[C---:B------:R-:W-:Y:S01]  /*3100*/  HMMA.16816.F32.BF16 R60, R4.reuse, R26, R132 ;  /* 0x0000001a043c723c */ /* 0x040fe20000041884 */
[----:B------:R-:W1:Y:S01]  /*3110*/  LDSM.16.MT88.4 R24, [R220+0x9800] ;  /* 0x00980000dc18783b */ /* 0x000e620000004200 */
[----:B------:R5:W-:Y:S06]  /*3120*/  MUFU.EX2 R200, R8 ;  /* 0x0000000800c87308 */ /* 0x000bec0000000800 */
[C---:B------:R-:W-:Y:S01]  /*3130*/  HMMA.16816.F32.BF16 R52, R4.reuse, R22, R128 ;  /* 0x000000160434723c */ /* 0x040fe20000041880 */
[----:B------:R-:W1:Y:S07]  /*3140*/  LDSM.16.MT88.4 R20, [R220+0xa800] ;  /* 0x00a80000dc14783b */ /* 0x000e6e0000004200 */
[----:B------:R-:W-:Y:S01]  /*3150*/  HMMA.16816.F32.BF16 R44, R4, R30, R140 ;  /* 0x0000001e042c723c */ /* 0x000fe2000004188c */
[----:B------:R-:W1:Y:S01]  /*3160*/  LDSM.16.MT88.4 R28, [R221+0xa800] ;  /* 0x00a80000dd1c783b */ /* 0x000e620000004200 */
[----:B-----5:R-:W-:-:S03]  /*3170*/  FFMA.FTZ R8, R170, c[0x0][0x23c], -R2 ;  /* 0x00008f00aa087a23 */ /* 0x020fc60000010802 */
[----:B------:R-:W-:Y:S01]  /*3180*/  LDSM.16.MT88.4 R140, [R221+0x9c00] ;  /* 0x009c0000dd8c783b */ /* 0x000fe20000004200 */
[----:B------:R5:W2:Y:S02]  /*3190*/  MUFU.EX2 R201, R8 ;  /* 0x0000000800c97308 */ /* 0x000aa40000000800 */
[C---:B------:R-:W-:Y:S01]  /*31a0*/  HMMA.16816.F32.BF16 R56, R4.reuse, R34, R144 ;  /* 0x000000220438723c */ /* 0x040fe20000041890 */
[----:B------:R-:W1:Y:S07]  /*31b0*/  LDSM.16.MT88.4 R32, [R220+0xb800] ;  /* 0x00b80000dc20783b */ /* 0x000e6e0000004200 */
[----:B------:R-:W-:Y:S01]  /*31c0*/  HMMA.16816.F32.BF16 R40, R4, R42, R148 ;  /* 0x0000002a0428723c */ /* 0x000fe20000041894 */
[----:B-----5:R-:W-:-:S06]  /*31d0*/  FFMA.FTZ R8, R190, c[0x0][0x23c], -R0 ;  /* 0x00008f00be087a23 */ /* 0x020fcc0000010800 */
[----:B---3--:R-:W-:Y:S02]  /*31e0*/  F2FP.BF16.PACK_AB R4, R206, R207 ;  /* 0x000000cfce04723e */ /* 0x008fe400000010ff */
[----:B----4-:R-:W-:Y:S01]  /*31f0*/  F2FP.BF16.PACK_AB R5, R202, R203 ;  /* 0x000000cbca05723e */ /* 0x010fe200000010ff */
[----:B------:R3:W-:Y:S01]  /*3200*/  MUFU.EX2 R190, R8 ;  /* 0x0000000800be7308 */ /* 0x0007e20000000800 */
[----:B------:R-:W-:Y:S02]  /*3210*/  F2FP.BF16.PACK_AB R6, R204, R205 ;  /* 0x000000cdcc06723e */ /* 0x000fe400000010ff */
[----:B--2---:R-:W-:-:S07]  /*3220*/  F2FP.BF16.PACK_AB R7, R201, R200 ;  /* 0x000000c8c907723e */ /* 0x004fce00000010ff */
[----:B------:R-:W-:Y:S01]  /*3230*/  HMMA.16816.F32.BF16 R132, R4, R16, R160 ;  /* 0x000000100484723c */ /* 0x000fe200000418a0 */
[----:B---3--:R-:W-:-:S07]  /*3240*/  FFMA.FTZ R8, R191, c[0x0][0x23c], -R0 ;  /* 0x00008f00bf087a23 */ /* 0x008fce0000010800 */
[C---:B-1----:R-:W-:Y:S01]  /*3250*/  HMMA.16816.F32.BF16 R112, R4.reuse, R24, R164 ;  /* 0x000000180470723c */ /* 0x042fe200000418a4 */
[----:B------:R1:W2:Y:S07]  /*3260*/  MUFU.EX2 R177, R8 ;  /* 0x0000000800b17308 */ /* 0x0002ae0000000800 */
[C---:B------:R-:W-:Y:S08]  /*3270*/  HMMA.16816.F32.BF16 R160, R4.reuse, R36, R96 ;  /* 0x0000002404a0723c */ /* 0x040ff00000041860 */
[----:B------:R-:W-:Y:S01]  /*3280*/  HMMA.16816.F32.BF16 R148, R4, R20, R156 ;  /* 0x000000140494723c */ /* 0x000fe2000004189c */
[----:B------:R-:W-:Y:S01]  /*3290*/  LDSM.16.MT88.4 R156, [R220+0xac00] ;  /* 0x00ac0000dc9c783b */ /* 0x000fe20000004200 */
[----:B-1----:R-:W-:-:S04]  /*32a0*/  FFMA.FTZ R8, R185, c[0x0][0x23c], -R0 ;  /* 0x00008f00b9087a23 */ /* 0x002fc80000010800 */
[----:B------:R1:W-:Y:S02]  /*32b0*/  MUFU.EX2 R176, R8 ;  /* 0x0000000800b07308 */ /* 0x0003e40000000800 */
        /* <DEDUP_REMOVED lines=13> */
[----:B------:R1:W4:Y:S06]  /*3390*/  MUFU.EX2 R105, R8 ;  /* 0x0000000800697308 */ /* 0x00032c0000000800 */
[----:B--2---:R-:W-:Y:S02]  /*33a0*/  F2FP.BF16.PACK_AB R4, R177, R190 ;  /* 0x000000beb104723e */ /* 0x004fe400000010ff */
[----:B---3--:R-:W-:Y:S01]  /*33b0*/  F2FP.BF16.PACK_AB R6, R107, R176 ;  /* 0x000000b06b06723e */ /* 0x008fe200000010ff */
[----:B-1----:R-:W-:Y:S01]  /*33c0*/  FFMA.FTZ R8, R186, c[0x0][0x23c], -R13 ;  /* 0x00008f00ba087a23 */ /* 0x002fe2000001080d */
[----:B----4-:R-:W-:-:S03]  /*33d0*/  F2FP.BF16.PACK_AB R5, R105, R106 ;  /* 0x0000006a6905723e */ /* 0x010fc600000010ff */
[----:B------:R1:W-:Y:S02]  /*33e0*/  MUFU.EX2 R101, R8 ;  /* 0x0000000800657308 */ /* 0x0003e40000000800 */
[----:B-1----:R-:W-:-:S06]  /*33f0*/  FFMA.FTZ R8, R183, c[0x0][0x23c], -R13 ;  /* 0x00008f00b7087a23 */ /* 0x002fcc000001080d */
[----:B------:R-:W1:Y:S02]  /*3400*/  MUFU.EX2 R100, R8 ;  /* 0x0000000800647308 */ /* 0x000e640000000800 */
[----:B-1----:R-:W-:Y:S01]  /*3410*/  F2FP.BF16.PACK_AB R7, R100, R101 ;  /* 0x000000656407723e */ /* 0x002fe200000010ff */
[----:B------:R-:W-:-:S06]  /*3420*/  FFMA.FTZ R8, R179, c[0x0][0x23c], -R12 ;  /* 0x00008f00b3087a23 */ /* 0x000fcc000001080c */
[C---:B------:R-:W-:Y:S01]  /*3430*/  HMMA.16816.F32.BF16 R60, R4.reuse, R26, R60 ;  /* 0x0000001a043c723c */ /* 0x040fe2000004183c */
[----:B------:R1:W-:Y:S07]  /*3440*/  MUFU.EX2 R26, R8 ;  /* 0x00000008001a7308 */ /* 0x0003ee0000000800 */
[C---:B------:R-:W-:Y:S01]  /*3450*/  HMMA.16816.F32.BF16 R116, R4.reuse, R24, R80 ;  /* 0x000000180474723c */ /* 0x040fe20000041850 */
[----:B------:R-:W2:Y:S07]  /*3460*/  LDSM.16.MT88.4 R80, [R220+0xbc00] ;  /* 0x00bc0000dc50783b */ /* 0x000eae0000004200 */
        /* <DEDUP_REMOVED lines=18> */
[----:B------:R1:W-:Y:S01]  /*3590*/  MUFU.EX2 R22, R8 ;  /* 0x0000000800167308 */ /* 0x0003e20000000800 */
[----:B------:R-:W3:Y:S06]  /*35a0*/  LDSM.16.MT88.4 R172, [R221+0xac00] ;  /* 0x00ac0000ddac783b */ /* 0x000eec0000004200 */
[----:B------:R-:W-:Y:S01]  /*35b0*/  HMMA.16816.F32.BF16 R40, R4, R38, R40 ;  /* 0x000000260428723c */ /* 0x000fe20000041828 */
[----:B------:R-:W4:Y:S01]  /*35c0*/  LDSM.16.MT88.4 R4, [R221+0xbc00] ;  /* 0x00bc0000dd04783b */ /* 0x000f220000004200 */
[----:B-1----:R-:W-:-:S04]  /*35d0*/  FFMA.FTZ R8, R187, c[0x0][0x23c], -R2 ;  /* 0x00008f00bb087a23 */ /* 0x002fc80000010802 */
[----:B------:R1:W5:Y:S02]  /*35e0*/  MUFU.EX2 R21, R8 ;  /* 0x0000000800157308 */ /* 0x0003640000000800 */
[--C-:B-1----:R-:W-:Y:S01]  /*35f0*/  FFMA.FTZ R8, R178, c[0x0][0x23c], -R2.reuse ;  /* 0x00008f00b2087a23 */ /* 0x102fe20000010802 */
[----:B-----5:R-:W-:Y:S01]  /*3600*/  F2FP.BF16.PACK_AB R93, R21, R22 ;  /* 0x00000016155d723e */ /* 0x020fe200000010ff */
[----:B------:R-:W-:-:S04]  /*3610*/  FFMA.FTZ R2, R181, c[0x0][0x23c], -R2 ;  /* 0x00008f00b5027a23 */ /* 0x000fc80000010802 */
[----:B------:R1:W-:Y:S08]  /*3620*/  MUFU.EX2 R19, R8 ;  /* 0x0000000800137308 */ /* 0x0003f00000000800 */
[----:B------:R5:W2:Y:S01]  /*3630*/  MUFU.EX2 R20, R2 ;  /* 0x0000000200147308 */ /* 0x000aa20000000800 */
[----:B-1----:R-:W-:-:S04]  /*3640*/  FADD.FTZ R8, R247, R244 ;  /* 0x000000f4f7087221 */ /* 0x002fc80000010000 */
[----:B------:R-:W-:Y:S02]  /*3650*/  FADD.FTZ R8, R245, R8 ;  /* 0x00000008f5087221 */ /* 0x000fe40000010000 */
[----:B-----5:R-:W-:Y:S01]  /*3660*/  FFMA.FTZ R2, R197, c[0x0][0x23c], -R0 ;  /* 0x00008f00c5027a23 */ /* 0x020fe20000010800 */
[----:B--2---:R-:W-:-:S03]  /*3670*/  F2FP.BF16.PACK_AB R95, R20, R19 ;  /* 0x00000013145f723e */ /* 0x004fc600000010ff */
[----:B------:R1:W-:Y:S04]  /*3680*/  MUFU.EX2 R18, R2 ;  /* 0x0000000200127308 */ /* 0x0003e80000000800 */
        /* <DEDUP_REMOVED lines=15> */
[C---:B---3--:R-:W-:Y:S01]  /*3780*/  HMMA.16816.F32.BF16 R164, R92.reuse, R172, R164 ;  /* 0x000000ac5ca4723c */ /* 0x048fe200000418a4 */
[----:B-----5:R-:W-:Y:S02]  /*3790*/  FFMA.FTZ R0, R199, c[0x0][0x23c], -R13 ;  /* 0x00008f00c7007a23 */ /* 0x020fe4000001080d */
[----:B------:R-:W-:Y:S02]  /*37a0*/  FADD.FTZ R2, R236, R2 ;  /* 0x00000002ec027221 */ /* 0x000fe40000010000 */
[----:B------:R1:W-:Y:S03]  /*37b0*/  MUFU.EX2 R14, R0 ;  /* 0x00000000000e7308 */ /* 0x0003e60000000800 */
[----:B------:R-:W-:Y:S01]  /*37c0*/  HMMA.16816.F32.BF16 R168, R92, R174, R168 ;  /* 0x000000ae5ca8723c */ /* 0x000fe200000418a8 */
[----:B------:R-:W-:-:S04]  /*37d0*/  FADD.FTZ R2, R210, R2 ;  /* 0x00000002d2027221 */ /* 0x000fc80000010000 */
[----:B------:R-:W-:-:S03]  /*37e0*/  FADD.FTZ R2, R211, R2 ;  /* 0x00000002d3027221 */ /* 0x000fc60000010000 */
[----:B------:R-:W-:Y:S01]  /*37f0*/  HMMA.16816.F32.BF16 R72, R92, R80, R108 ;  /* 0x000000505c48723c */ /* 0x000fe2000004186c */
[----:B-1----:R-:W-:-:S07]  /*3800*/  FFMA.FTZ R0, R198, c[0x0][0x23c], -R13 ;  /* 0x00008f00c6007a23 */ /* 0x002fce000001080d */
[C---:B----4-:R-:W-:Y:S01]  /*3810*/  HMMA.16816.F32.BF16 R88, R92.reuse, R4, R160 ;  /* 0x000000045c58723c */ /* 0x050fe200000418a0 */
[----:B------:R1:W3:Y:S07]  /*3820*/  MUFU.EX2 R12, R0 ;  /* 0x00000000000c7308 */ /* 0x0002ee0000000800 */
[----:B------:R-:W-:Y:S07]  /*3830*/  HMMA.16816.F32.BF16 R92, R92, R6, R96 ;  /* 0x000000065c5c723c */ /* 0x000fee0000041860 */
[----:B--2---:R-:W-:-:S02]  /*3840*/  F2FP.BF16.PACK_AB R96, R17, R18 ;  /* 0x000000121160723e */ /* 0x004fc400000010ff */
[----:B------:R-:W-:Y:S01]  /*3850*/  F2FP.BF16.PACK_AB R98, R15, R16 ;  /* 0x000000100f62723e */ /* 0x000fe200000010ff */
[----:B-1----:R-:W-:Y:S01]  /*3860*/  FFMA.FTZ R0, R193, c[0x0][0x23c], -R13 ;  /* 0x00008f00c1007a23 */ /* 0x002fe2000001080d */
[----:B---3--:R-:W-:-:S03]  /*3870*/  F2FP.BF16.PACK_AB R97, R12, R14 ;  /* 0x0000000e0c61723e */ /* 0x008fc600000010ff */
        /* <DEDUP_REMOVED lines=65> */
[----:B------:R-:W-:Y:S01]  /*3c90*/  FADD.FTZ R0, R20, R0 ;  /* 0x0000000014007221 */ /* 0x000fe20000010000 */
[----:B------:R1:W-:Y:S01]  /*3ca0*/  STL [R1], R5 ;  /* 0x0000000501007387 */ /* 0x0003e20000100800 */
[----:B------:R-:W-:-:S03]  /*3cb0*/  FADD.FTZ R2, R23, R2 ;  /* 0x0000000217027221 */ /* 0x000fc60000010000 */
[----:B------:R1:W-:Y:S04]  /*3cc0*/  STL [R1+0x4], R4 ;  /* 0x0000040401007387 */ /* 0x0003e80000100800 */
[----:B------:R1:W-:Y:S04]  /*3cd0*/  STL [R1+0xc], R0 ;  /* 0x00000c0001007387 */ /* 0x0003e80000100800 */
[----:B------:R1:W-:Y:S01]  /*3ce0*/  STL [R1+0x8], R2 ;  /* 0x0000080201007387 */ /* 0x0003e20000100800 */
[----:B------:R-:W-:Y:S05]  /*3cf0*/  @!P0 BRA `(.L_x_419) ;  /* 0x000039e000008947 */ /* 0x000fea0003800000 */
[----:B------:R-:W-:Y:S01]  /*3d00*/  LEA.HI.SX32 R227, R227, 0xfffffffe, 0x1a ;  /* 0xfffffffee3e37811 */ /* 0x000fe200078fd2ff */
[----:B------:R-:W-:Y:S01]  /*3d10*/  IMAD.MOV.U32 R105, RZ, RZ, R103 ;  /* 0x000000ffff697224 */ /* 0x000fe200078e0067 */
[----:B------:R-:W-:Y:S01]  /*3d20*/  MOV R107, R3 ;  /* 0x00000003006b7202 */ /* 0x000fe20000000f00 */
[----:B------:R-:W-:Y:S01]  /*3d30*/  IMAD.MOV.U32 R100, RZ, RZ, R104 ;  /* 0x000000ffff647224 */ /* 0x000fe200078e0068 */
[----:B------:R-:W-:Y:S01]  /*3d40*/  MOV R106, R102 ;  /* 0x00000066006a7202 */ /* 0x000fe20000000f00 */
[----:B------:R-:W-:Y:S05]  /*3d50*/  BRA `(.L_x_420) ;  /* 0x000001e000007947 */ /* 0x000fea0003800000 */
.L_x_422:
        /* <DEDUP_REMOVED lines=30> */
.L_x_420:
[----:B------:R-:W2:Y:S01]  /*3f40*/  LDL.64 R6, [R1+0x20] ;  /* 0x0000200001067983 */ /* 0x000ea20000100a00 */
[----:B-1----:R-:W-:Y:S01]  /*3f50*/  SHF.R.S32.HI R0, RZ, 0x1f, R227 ;  /* 0x0000001fff007819 */ /* 0x002fe200000114e3 */
[----:B------:R-:W-:Y:S04]  /*3f60*/  DEPBAR.LE SB0, 0x0 ;  /* 0x000080000000791a */ /* 0x000fe80000000000 */
[----:B------:R-:W3:Y:S01]  /*3f70*/  LDL R9, [R1+0x10] ;  /* 0x0000100001097983 */ /* 0x000ee20000100800 */
[----:B------:R-:W-:Y:S01]  /*3f80*/  IMAD R0, R0, c[0x0][0x1a0], RZ ;  /* 0x0000680000007a24 */ /* 0x000fe200078e02ff */
[----:B------:R-:W-:Y:S01]  /*3f90*/  MOV R8, c[0x0][0x1a0] ;  /* 0x0000680000087a02 */ /* 0x000fe20000000f00 */
[C---:B------:R-:W-:Y:S01]  /*3fa0*/  IMAD.WIDE.U32 R4, R227.reuse, c[0x0][0x1a0], RZ ;  /* 0x00006800e3047a25 */ /* 0x040fe200078e00ff */
[----:B------:R-:W-:Y:S02]  /*3fb0*/  BAR.SYNC.DEFER_BLOCKING 0x0 ;  /* 0x0000000000007b1d */ /* 0x000fe40000010000 */
[----:B------:R-:W-:Y:S01]  /*3fc0*/  SHF.L.U32 R8, R8, 0x6, RZ ;  /* 0x0000000608087819 */ /* 0x000fe200000006ff */
[----:B------:R-:W-:Y:S05]  /*3fd0*/  IMAD R2, R227, c[0x0][0x1a4], R0 ;  /* 0x00006900e3027a24 */ /* 0x000fea00078e0200 */
[----:B------:R-:W-:Y:S02]  /*3fe0*/  IADD3 R5, R5, R2, RZ ;  /* 0x0000000205057210 */ /* 0x000fe40007ffe0ff */
[----:B--2---:R-:W-:Y:S02]  /*3ff0*/  LEA R0, P0, R4, R6, 0x6 ;  /* 0x0000000604007211 */ /* 0x004fe400078030ff */
[----:B------:R-:W-:Y:S02]  /*4000*/  MOV R7, 0x6 ;  /* 0x0000000600077802 */ /* 0x000fe40000000f00 */
[----:B------:R-:W-:Y:S02]  /*4010*/  LEA R2, P1, R0, c[0x0][0x170], 0x1 ;  /* 0x00005c0000027a11 */ /* 0x000fe400078208ff */
[----:B---3--:R-:W-:Y:S02]  /*4020*/  LEA.HI.X R5, R4, R9, R5, 0x6, P0 ;  /* 0x0000000904057211 */ /* 0x008fe400000f3405 */
[----:B------:R-:W-:Y:S02]  /*4030*/  MOV R6, c[0x0][0x1a0] ;  /* 0x0000680000067a02 */ /* 0x000fe40000000f00 */
[----:B------:R-:W-:Y:S02]  /*4040*/  LEA.HI.X R3, R0, c[0x0][0x174], R5, 0x1, P1 ;  /* 0x00005d0000037a11 */ /* 0x000fe400008f0c05 */
[----:B------:R-:W-:Y:S02]  /*4050*/  IADD3 R4, P0, R8, R2, RZ ;  /* 0x0000000208047210 */ /* 0x000fe40007f1e0ff */
[----:B------:R-:W-:Y:S01]  /*4060*/  SHF.L.U64.HI R6, R6, R7, c[0x0][0x1a4] ;  /* 0x0000690006067619 */ /* 0x000fe20000010207 */
[----:B------:R-:W-:Y:S01]  /*4070*/  @!PT LDS RZ, [RZ] ;  /* 0x00000000fffff984 */ /* 0x000fe20000000800 */
[----:B------:R-:W-:Y:S01]  /*4080*/  @!PT LDS RZ, [RZ] ;  /* 0x00000000fffff984 */ /* 0x000fe20000000800 */
[----:B------:R-:W-:Y:S01]  /*4090*/  @!PT LDS RZ, [RZ] ;  /* 0x00000000fffff984 */ /* 0x000fe20000000800 */
[----:B------:R1:W-:Y:S03]  /*40a0*/  LDGSTS.E.BYPASS.LTC128B.128 [R226+0x9000], [R2.64] ;  /* 0x0900000002e27fae */ /* 0x0003e6000b901d48 */
[----:B------:R-:W-:Y:S02]  /*40b0*/  IADD3.X R5, R6, R3, RZ, P0, !PT ;  /* 0x0000000306057210 */ /* 0x000fe400007fe4ff */
[----:B------:R-:W-:Y:S03]  /*40c0*/  ISETP.GT.AND P0, PT, R227, RZ, PT ;  /* 0x000000ffe300720c */ /* 0x000fe60003f04270 */
[----:B------:R1:W-:Y:S08]  /*40d0*/  LDGSTS.E.BYPASS.LTC128B.128 [R226+0xa000], [R2.64+0x40] ;  /* 0x0a00004002e27fae */ /* 0x0003f0000b901d48 */
[----:B------:R1:W-:Y:S08]  /*40e0*/  LDGSTS.E.BYPASS.LTC128B.128 [R226+0xb000], [R2.64+0x80] ;  /* 0x0b00008002e27fae */ /* 0x0003f0000b901d48 */
[----:B------:R2:W-:Y:S08]  /*40f0*/  LDGSTS.E.BYPASS.LTC128B.128 [R226+0x9800], [R4.64] ;  /* 0x0980000004e27fae */ /* 0x0005f0000b901d48 */
[----:B------:R2:W-:Y:S08]  /*4100*/  LDGSTS.E.BYPASS.LTC128B.128 [R226+0xa800], [R4.64+0x40] ;  /* 0x0a80004004e27fae */ /* 0x0005f0000b901d48 */
[----:B------:R2:W-:Y:S08]  /*4110*/  LDGSTS.E.BYPASS.LTC128B.128 [R226+0xb800], [R4.64+0x80] ;  /* 0x0b80008004e27fae */ /* 0x0005f0000b901d48 */
[----:B------:R-:W-:Y:S08]  /*4120*/  LDSM.16.M88.4 R64, [R224] ;  /* 0x00000000e040783b */ /* 0x000ff00000000200 */
[----:B------:R-:W2:Y:S08]  /*4130*/  LDSM.16.M88.4 R16, [R223] ;  /* 0x00000000df10783b */ /* 0x000eb00000000200 */
        /* <DEDUP_REMOVED lines=9> */
[----:B------:R-:W3:Y:S01]  /*41d0*/  LDSM.16.M88.4 R180, [R222] ;  /* 0x00000000deb4783b */ /* 0x000ee20000000200 */
        /* <DEDUP_REMOVED lines=252> */
.L_x_421:
        /* <DEDUP_REMOVED lines=596> */
.L_x_419:
[----:B-1----:R-:W2:Y:S04]  /*76e0*/  LDL.LU R2, [R1] ;  /* 0x0000000001027983 */ /* 0x002ea80000300800 */
[----:B------:R-:W3:Y:S04]  /*76f0*/  LDL.LU R8, [R1+0x4] ;  /* 0x0000040001087983 */ /* 0x000ee80000300800 */
[----:B------:R-:W4:Y:S04]  /*7700*/  LDL.LU R7, [R1+0x8] ;  /* 0x0000080001077983 */ /* 0x000f280000300800 */
[----:B------:R-:W5:Y:S04]  /*7710*/  LDL.LU R6, [R1+0xc] ;  /* 0x00000c0001067983 */ /* 0x000f680000300800 */
[----:B------:R-:W5:Y:S04]  /*7720*/  LDL R107, [R1+0x30] ;  /* 0x00003000016b7983 */ /* 0x000f680000100800 */
[----:B------:R-:W1:Y:S02]  /*7730*/  S2R R106, SR_TID.X ;  /* 0x00000000006a7919 */ /* 0x000e640000002100 */
[----:B-1----:R-:W-:-:S04]  /*7740*/  SHF.R.S32.HI R20, RZ, 0x1f, R106 ;  /* 0x0000001fff147819 */ /* 0x002fc8000001146a */
[CC--:B------:R-:W-:Y:S02]  /*7750*/  LEA.HI R22, R20.reuse, R106.reuse, RZ, 0x2 ;  /* 0x0000006a14167211 */ /* 0x0c0fe400078f10ff */
[----:B------:R-:W-:Y:S01]  /*7760*/  LEA.HI R20, R20, R106, RZ, 0x5 ;  /* 0x0000006a14147211 */ /* 0x000fe200078f28ff */
[----:B------:R-:W-:Y:S02]  /*7770*/  ULDC.U8 UR4, c[0x0][0x329] ;  /* 0x0000ca4000047ab9 */ /* 0x000fe40000000000 */
[----:B------:R-:W-:Y:S01]  /*7780*/  ISETP.NE.AND P0, PT, RZ, UR4, PT ;  /* 0x00000004ff007c0c */ /* 0x000fe2000bf05270 */
[----:B------:R-:W-:Y:S02]  /*7790*/  ULDC.U8 UR5, c[0x0][0x328] ;  /* 0x0000ca0000057ab9 */ /* 0x000fe40000000000 */
[----:B------:R-:W-:Y:S02]  /*77a0*/  ISETP.NE.AND P1, PT, RZ, UR5, PT ;  /* 0x00000005ff007c0c */ /* 0x000fe4000bf25270 */
[----:B------:R-:W-:-:S08]  /*77b0*/  SHF.R.S32.HI R20, RZ, 0x5, R20 ;  /* 0x00000005ff147819 */ /* 0x000fd00000011414 */
[----:B------:R-:W-:-:S05]  /*77c0*/  @P0 MOV R105, c[0x0][0x210] ;  /* 0x0000840000690a02 */ /* 0x000fca0000000f00 */
[----:B------:R-:W-:Y:S01]  /*77d0*/  @P0 IMAD R105, R105, c[0x0][0x214], RZ ;  /* 0x0000850069690a24 */ /* 0x000fe200078e02ff */
[----:B--2---:R-:W1:Y:S04]  /*77e0*/  SHFL.BFLY PT, R0, R2, 0x2, 0x1f ;  /* 0x0c401f0002007f89 */ /* 0x004e6800000e0000 */
[----:B---3--:R-:W2:Y:S04]  /*77f0*/  SHFL.BFLY PT, R5, R8, 0x2, 0x1f ;  /* 0x0c401f0008057f89 */ /* 0x008ea800000e0000 */
[----:B----4-:R-:W3:Y:S01]  /*7800*/  SHFL.BFLY PT, R4, R7, 0x2, 0x1f ;  /* 0x0c401f0007047f89 */ /* 0x010ee200000e0000 */
[----:B-1----:R-:W-:-:S03]  /*7810*/  FADD.FTZ R0, R0, R2 ;  /* 0x0000000200007221 */ /* 0x002fc60000010000 */
[----:B-----5:R-:W1:Y:S01]  /*7820*/  SHFL.BFLY PT, R2, R6, 0x2, 0x1f ;  /* 0x0c401f0006027f89 */ /* 0x020e6200000e0000 */
[----:B--2---:R-:W-:-:S03]  /*7830*/  FADD.FTZ R5, R5, R8 ;  /* 0x0000000805057221 */ /* 0x004fc60000010000 */
[----:B------:R-:W2:Y:S01]  /*7840*/  SHFL.BFLY PT, R50, R0, 0x1, 0x1f ;  /* 0x0c201f0000327f89 */ /* 0x000ea200000e0000 */
[----:B---3--:R-:W-:-:S03]  /*7850*/  FADD.FTZ R4, R4, R7 ;  /* 0x0000000704047221 */ /* 0x008fc60000010000 */
[----:B------:R-:W-:Y:S04]  /*7860*/  SHFL.BFLY PT, R51, R5, 0x1, 0x1f ;  /* 0x0c201f0005337f89 */ /* 0x000fe800000e0000 */
[----:B------:R-:W3:Y:S01]  /*7870*/  SHFL.BFLY PT, R7, R4, 0x1, 0x1f ;  /* 0x0c201f0004077f89 */ /* 0x000ee200000e0000 */
[----:B-1----:R-:W-:-:S05]  /*7880*/  FADD.FTZ R2, R2, R6 ;  /* 0x0000000602027221 */ /* 0x002fca0000010000 */
[----:B------:R-:W1:Y:S01]  /*7890*/  SHFL.BFLY PT, R6, R2, 0x1, 0x1f ;  /* 0x0c201f0002067f89 */ /* 0x000e6200000e0000 */
[----:B--2---:R-:W-:-:S05]  /*78a0*/  FADD.FTZ R50, R0, R50 ;  /* 0x0000003200327221 */ /* 0x004fca0000010000 */
[----:B------:R-:W-:Y:S01]  /*78b0*/  FSETP.NE.FTZ.AND P6, PT, R50, RZ, PT ;  /* 0x000000ff3200720b */ /* 0x000fe20003fd5000 */
[----:B---3--:R-:W-:Y:S01]  /*78c0*/  FADD.FTZ R100, R4, R7 ;  /* 0x0000000704647221 */ /* 0x008fe20000010000 */
[----:B------:R-:W-:-:S04]  /*78d0*/  MOV R0, 0x3f800000 ;  /* 0x3f80000000007802 */ /* 0x000fc80000000f00 */
[----:B------:R-:W-:-:S07]  /*78e0*/  FSETP.NE.FTZ.AND P4, PT, R100, RZ, PT ;  /* 0x000000ff6400720b */ /* 0x000fce0003f95000 */
[----:B------:R-:W2:Y:S01]  /*78f0*/  @P6 MUFU.RCP R0, R50 ;  /* 0x0000003200006308 */ /* 0x000ea20000001000 */
[----:B-1----:R-:W-:Y:S01]  /*7900*/  FADD.FTZ R101, R2, R6 ;  /* 0x0000000602657221 */ /* 0x002fe20000010000 */
[----:B------:R-:W-:-:S04]  /*7910*/  LOP3.LUT R2, R22, 0xfffffffc, RZ, 0xc0, !PT ;  /* 0xfffffffc16027812 */ /* 0x000fc800078ec0ff */
[----:B------:R-:W-:Y:S02]  /*7920*/  IADD3 R106, -R2, R106, RZ ;  /* 0x0000006a026a7210 */ /* 0x000fe40007ffe1ff */
[----:B------:R-:W-:Y:S02]  /*7930*/  MOV R2, 0x3f800000 ;  /* 0x3f80000000027802 */ /* 0x000fe40000000f00 */
[----:B------:R-:W-:-:S04]  /*7940*/  FSETP.NE.FTZ.AND P3, PT, R101, RZ, PT ;  /* 0x000000ff6500720b */ /* 0x000fc80003f75000 */
[----:B------:R-:W1:Y:S01]  /*7950*/  @P4 MUFU.RCP R2, R100 ;  /* 0x0000006400024308 */ /* 0x000e620000001000 */
[C---:B--2---:R-:W-:Y:S02]  /*7960*/  FMUL.FTZ R116, R0.reuse, R116 ;  /* 0x0000007400747220 */ /* 0x044fe40000410000 */
        /* <DEDUP_REMOVED lines=23> */
[----:B------:R-:W-:Y:S01]  /*7ae0*/  MOV R0, 0x3f800000 ;  /* 0x3f80000000007802 */ /* 0x000fe20000000f00 */
[----:B------:R-:W-:Y:S01]  /*7af0*/  FADD.FTZ R51, R5, R51 ;  /* 0x0000003305337221 */ /* 0x000fe20000010000 */
[----:B------:R-:W-:Y:S01]  /*7b00*/  SHF.R.S32.HI R22, RZ, 0x2, R22 ;  /* 0x00000002ff167819 */ /* 0x000fe20000011416 */
[----:B-1----:R-:W-:-:S02]  /*7b10*/  FMUL.FTZ R112, R2, R112 ;  /* 0x0000007002707220 */ /* 0x002fc40000410000 */
[C---:B------:R-:W-:Y:S01]  /*7b20*/  FMUL.FTZ R49, R2.reuse, R113 ;  /* 0x0000007102317220 */ /* 0x040fe20000410000 */
[----:B------:R-:W-:Y:S01]  /*7b30*/  FSETP.NE.FTZ.AND P5, PT, R51, RZ, PT ;  /* 0x000000ff3300720b */ /* 0x000fe20003fb5000 */
[----:B------:R-:W1:Y:S01]  /*7b40*/  @P3 MUFU.RCP R0, R101 ;  /* 0x0000006500003308 */ /* 0x000e620000001000 */
        /* <DEDUP_REMOVED lines=22> */
[----:B------:R-:W-:Y:S02]  /*7cb0*/  SHF.R.S32.HI R2, RZ, 0x1f, R22 ;  /* 0x0000001fff027819 */ /* 0x000fe40000011416 */
[----:B------:R-:W-:-:S02]  /*7cc0*/  MOV R4, 0x3f800000 ;  /* 0x3f80000000047802 */ /* 0x000fc40000000f00 */
[----:B------:R-:W-:-:S04]  /*7cd0*/  LEA.HI R2, R2, R22, RZ, 0x3 ;  /* 0x0000001602027211 */ /* 0x000fc800078f18ff */
[----:B------:R-:W-:Y:S01]  /*7ce0*/  LOP3.LUT R2, R2, 0xfffffff8, RZ, 0xc0, !PT ;  /* 0xfffffff802027812 */ /* 0x000fe200078ec0ff */
[----:B------:R-:W2:Y:S03]  /*7cf0*/  @P5 MUFU.RCP R4, R51 ;  /* 0x0000003300045308 */ /* 0x000ea60000001000 */
[----:B------:R-:W-:Y:S01]  /*7d00*/  IADD3 R2, R22, -R2, RZ ;  /* 0x8000000216027210 */ /* 0x000fe20007ffe0ff */
[C---:B-1----:R-:W-:Y:S02]  /*7d10*/  FMUL.FTZ R115, R0.reuse, R115 ;  /* 0x0000007300737220 */ /* 0x042fe40000410000 */
        /* <DEDUP_REMOVED lines=22> */
[----:B------:R-:W-:Y:S01]  /*7e80*/  FMUL.FTZ R94, R0, R94 ;  /* 0x0000005e005e7220 */ /* 0x000fe20000410000 */
[----:B------:R-:W-:Y:S02]  /*7e90*/  LEA.HI R0, R2, R2, RZ, 0x1 ;  /* 0x0000000202007211 */ /* 0x000fe400078f08ff */
[----:B------:R-:W-:Y:S02]  /*7ea0*/  @!P0 MOV R5, c[0x0][0x214] ;  /* 0x0000850000058a02 */ /* 0x000fe40000000f00 */
[----:B------:R-:W-:Y:S02]  /*7eb0*/  SHF.R.S32.HI R6, RZ, 0x1, R0 ;  /* 0x00000001ff067819 */ /* 0x000fe40000011400 */
[----:B------:R-:W-:Y:S02]  /*7ec0*/  LOP3.LUT R0, R0, 0x3fffffe, RZ, 0xc0, !PT ;  /* 0x03fffffe00007812 */ /* 0x000fe400078ec0ff */
[----:B------:R-:W-:-:S02]  /*7ed0*/  @!P0 SEL R105, R5, c[0x0][0x234], !P1 ;  /* 0x00008d0005698a07 */ /* 0x000fc40004800000 */
[----:B------:R-:W-:Y:S01]  /*7ee0*/  SHF.L.U32 R5, R6, 0x6, RZ ;  /* 0x0000000606057819 */ /* 0x000fe200000006ff */
[----:B--2---:R-:W-:Y:S01]  /*7ef0*/  FMUL.FTZ R118, R4, R118 ;  /* 0x0000007604767220 */ /* 0x004fe20000410000 */
[----:B------:R-:W-:Y:S01]  /*7f00*/  IADD3 R2, R2, -R0, RZ ;  /* 0x8000000002027210 */ /* 0x000fe20007ffe0ff */
[----:B------:R-:W-:Y:S01]  /*7f10*/  FMUL.FTZ R46, R4, R119 ;  /* 0x00000077042e7220 */ /* 0x000fe20000410000 */
[----:B------:R-:W-:Y:S01]  /*7f20*/  LEA R0, R20, R106, 0x8 ;  /* 0x0000006a14007211 */ /* 0x000fe200078e40ff */
[C---:B------:R-:W-:Y:S01]  /*7f30*/  FMUL.FTZ R126, R4.reuse, R126 ;  /* 0x0000007e047e7220 */ /* 0x040fe20000410000 */
[----:B------:R-:W-:Y:S01]  /*7f40*/  LOP3.LUT R5, R5, 0xc0, RZ, 0xc0, !PT ;  /* 0x000000c005057812 */ /* 0x000fe200078ec0ff */
        /* <DEDUP_REMOVED lines=21> */
[----:B------:R-:W-:-:S02]  /*80a0*/  LOP3.LUT R4, R6, 0x1, RZ, 0xc0, !PT ;  /* 0x0000000106047812 */ /* 0x000fc400078ec0ff */
[----:B------:R-:W-:Y:S02]  /*80b0*/  LEA R0, R2, R0, 0x4 ;  /* 0x0000000002007211 */ /* 0x000fe400078e20ff */
[----:B------:R-:W-:Y:S02]  /*80c0*/  LEA.HI R2, R5, R5, RZ, 0x1d ;  /* 0x0000000505027211 */ /* 0x000fe400078fe8ff */
[----:B------:R-:W-:Y:S02]  /*80d0*/  ISETP.NE.U32.AND P2, PT, R4, 0x1, PT ;  /* 0x000000010400780c */ /* 0x000fe40003f45070 */
[----:B------:R-:W-:-:S04]  /*80e0*/  LEA R0, R0, R2, 0x1 ;  /* 0x0000000200007211 */ /* 0x000fc800078e08ff */
[----:B------:R-:W-:Y:S02]  /*80f0*/  SHF.L.U32 R0, R0, 0x1, RZ ;  /* 0x0000000100007819 */ /* 0x000fe400000006ff */
[----:B------:R-:W-:Y:S02]  /*8100*/  MOV R4, 0x20 ;  /* 0x0000002000047802 */ /* 0x000fe40000000f00 */
[----:B------:R-:W-:-:S03]  /*8110*/  IADD3 R2, R0, -0x10, RZ ;  /* 0xfffffff000027810 */ /* 0x000fc60007ffe0ff */
[----:B------:R-:W-:Y:S02]  /*8120*/  @P2 IADD3 R2, R0, 0x10, RZ ;  /* 0x0000001000022810 */ /* 0x000fe40007ffe0ff */
[----:B------:R-:W-:Y:S02]  /*8130*/  LOP3.LUT P2, RZ, R6, 0x2, RZ, 0xc0, !PT ;  /* 0x0000000206ff7812 */ /* 0x000fe4000784c0ff */
[----:B------:R-:W-:Y:S02]  /*8140*/  F2FP.BF16.PACK_AB R47, R47, R116 ;  /* 0x000000742f2f723e */ /* 0x000fe400000010ff */
[----:B------:R-:W-:Y:S02]  /*8150*/  F2FP.BF16.PACK_AB R46, R46, R118 ;  /* 0x000000762e2e723e */ /* 0x000fe400000010ff */
[----:B------:R-:W-:Y:S02]  /*8160*/  SEL R4, R4, 0xffffffe0, !P2 ;  /* 0xffffffe004047807 */ /* 0x000fe40005000000 */
[----:B------:R-:W-:-:S02]  /*8170*/  F2FP.BF16.PACK_AB R45, R45, R124 ;  /* 0x0000007c2d2d723e */ /* 0x000fc400000010ff */
[----:B------:R-:W-:Y:S02]  /*8180*/  F2FP.BF16.PACK_AB R44, R44, R126 ;  /* 0x0000007e2c2c723e */ /* 0x000fe400000010ff */
[----:B------:R-:W-:Y:S02]  /*8190*/  F2FP.BF16.PACK_AB R49, R49, R112 ;  /* 0x000000703131723e */ /* 0x000fe400000010ff */
[----:B------:R-:W-:Y:S02]  /*81a0*/  F2FP.BF16.PACK_AB R114, R115, R114 ;  /* 0x000000727372723e */ /* 0x000fe400000010ff */
[----:B------:R-:W-:Y:S02]  /*81b0*/  F2FP.BF16.PACK_AB R48, R48, R120 ;  /* 0x000000783030723e */ /* 0x000fe400000010ff */
[----:B------:R-:W-:Y:S01]  /*81c0*/  F2FP.BF16.PACK_AB R122, R123, R122 ;  /* 0x0000007a7b7a723e */ /* 0x000fe200000010ff */
[----:B------:R-:W-:Y:S01]  /*81d0*/  STS [R0], R47 ;  /* 0x0000002f00007388 */ /* 0x000fe20000000800 */
[----:B------:R-:W-:-:S02]  /*81e0*/  F2FP.BF16.PACK_AB R43, R43, R128 ;  /* 0x000000802b2b723e */ /* 0x000fc400000010ff */
[----:B------:R-:W-:Y:S01]  /*81f0*/  F2FP.BF16.PACK_AB R42, R42, R130 ;  /* 0x000000822a2a723e */ /* 0x000fe200000010ff */
[----:B------:R-:W-:Y:S01]  /*8200*/  STS [R0+0x200], R46 ;  /* 0x0002002e00007388 */ /* 0x000fe20000000800 */
[----:B------:R-:W-:Y:S02]  /*8210*/  IADD3 R5, R0, R4, RZ ;  /* 0x0000000400057210 */ /* 0x000fe40007ffe0ff */
[----:B------:R-:W-:Y:S01]  /*8220*/  F2FP.BF16.PACK_AB R40, R40, R140 ;  /* 0x0000008c2828723e */ /* 0x000fe200000010ff */
[----:B------:R-:W-:Y:S01]  /*8230*/  STS [R2], R45 ;  /* 0x0000002d02007388 */ /* 0x000fe20000000800 */
[----:B------:R-:W-:Y:S02]  /*8240*/  F2FP.BF16.PACK_AB R39, R39, R142 ;  /* 0x0000008e2727723e */ /* 0x000fe400000010ff */
[----:B------:R-:W-:Y:S01]  /*8250*/  IADD3 R4, R4, R2, RZ ;  /* 0x0000000204047210 */ /* 0x000fe20007ffe0ff */
[----:B------:R-:W-:Y:S01]  /*8260*/  STS [R2+0x200], R44 ;  /* 0x0002002c02007388 */ /* 0x000fe20000000800 */
[----:B------:R-:W-:-:S02]  /*8270*/  F2FP.BF16.PACK_AB R41, R41, R132 ;  /* 0x000000842929723e */ /* 0x000fc400000010ff */
[----:B------:R-:W-:Y:S01]  /*8280*/  F2FP.BF16.PACK_AB R134, R135, R134 ;  /* 0x000000868786723e */ /* 0x000fe200000010ff */
[----:B------:R-:W-:Y:S01]  /*8290*/  STS [R0+0x1000], R49 ;  /* 0x0010003100007388 */ /* 0x000fe20000000800 */
[----:B------:R-:W-:Y:S02]  /*82a0*/  F2FP.BF16.PACK_AB R23, R23, R136 ;  /* 0x000000881717723e */ /* 0x000fe400000010ff */
[----:B------:R-:W-:Y:S01]  /*82b0*/  F2FP.BF16.PACK_AB R138, R139, R138 ;  /* 0x0000008a8b8a723e */ /* 0x000fe200000010ff */
[----:B------:R-:W-:Y:S01]  /*82c0*/  STS [R0+0x1200], R114 ;  /* 0x0012007200007388 */ /* 0x000fe20000000800 */
        /* <DEDUP_REMOVED lines=8> */
[----:B------:R-:W-:Y:S01]  /*8350*/  STS [R5], R43 ;  /* 0x0000002b05007388 */ /* 0x000fe20000000800 */
[----:B------:R-:W-:-:S03]  /*8360*/  F2FP.BF16.PACK_AB R33, R33, R152 ;  /* 0x000000982121723e */ /* 0x000fc600000010ff */
[----:B------:R-:W-:Y:S01]  /*8370*/  STS [R5+0x200], R42 ;  /* 0x0002002a05007388 */ /* 0x000fe20000000800 */
[----:B------:R-:W-:-:S03]  /*8380*/  F2FP.BF16.PACK_AB R154, R155, R154 ;  /* 0x0000009a9b9a723e */ /* 0x000fc600000010ff */
[----:B------:R-:W-:Y:S01]  /*8390*/  STS [R4], R40 ;  /* 0x0000002804007388 */ /* 0x000fe20000000800 */
        /* <DEDUP_REMOVED lines=52> */
[----:B------:R2:W-:Y:S04]  /*86e0*/  STS [R2+0x5200], R14 ;  /* 0x0052000e02007388 */ /* 0x0005e80000000800 */
[----:B------:R-:W-:Y:S04]  /*86f0*/  STS [R5+0x4000], R13 ;  /* 0x0040000d05007388 */ /* 0x000fe80000000800 */
[----:B------:R-:W-:Y:S04]  /*8700*/  STS [R5+0x4200], R12 ;  /* 0x0042000c05007388 */ /* 0x000fe80000000800 */
[----:B------:R3:W-:Y:S04]  /*8710*/  STS [R4+0x4000], R9 ;  /* 0x0040000904007388 */ /* 0x0007e80000000800 */
[----:B------:R-:W-:Y:S04]  /*8720*/  STS [R4+0x4200], R8 ;  /* 0x0042000804007388 */ /* 0x000fe80000000800 */
[----:B------:R-:W-:Y:S04]  /*8730*/  STS [R5+0x5000], R11 ;  /* 0x0050000b05007388 */ /* 0x000fe80000000800 */
[----:B------:R-:W-:Y:S04]  /*8740*/  STS [R5+0x5200], R10 ;  /* 0x0052000a05007388 */ /* 0x000fe80000000800 */
[----:B------:R4:W-:Y:S04]  /*8750*/  STS [R4+0x5000], R7 ;  /* 0x0050000704007388 */ /* 0x0009e80000000800 */
[----:B------:R5:W-:Y:S04]  /*8760*/  STS [R4+0x5200], R6 ;  /* 0x0052000604007388 */ /* 0x000be80000000800 */
[----:B------:R-:W-:Y:S06]  /*8770*/  BAR.SYNC.DEFER_BLOCKING 0x0 ;  /* 0x0000000000007b1d */ /* 0x000fec0000010000 */
[----:B-1----:R-:W1:Y:S01]  /*8780*/  S2R R18, SR_CTAID.Y ;  /* 0x0000000000127919 */ /* 0x002e620000002600 */
[----:B--2---:R-:W2:Y:S03]  /*8790*/  @P6 MUFU.LG2 R2, R50 ;  /* 0x0000003200026308 */ /* 0x004ea60000000c00 */
[----:B------:R-:W1:Y:S04]  /*87a0*/  S2R R19, SR_CTAID.Z ;  /* 0x0000000000137919 */ /* 0x000e680000002700 */
[----:B------:R-:W1:Y:S01]  /*87b0*/  S2R R17, SR_CTAID.X ;  /* 0x0000000000117919 */ /* 0x000e620000002500 */
[----:B---3--:R3:W-:Y:S01]  /*87c0*/  @P5 MUFU.LG2 R9, R51 ;  /* 0x0000003300095308 */ /* 0x0087e20000000c00 */
[----:B------:R-:W-:Y:S01]  /*87d0*/  @P0 MOV R0, 0x1 ;  /* 0x0000000100000802 */ /* 0x000fe20000000f00 */
[----:B------:R-:W-:Y:S01]  /*87e0*/  @!P0 IMAD R0, R105, c[0x0][0x1c0], RZ ;  /* 0x0000700069008a24 */ /* 0x000fe200078e02ff */
[----:B------:R1:W1:Y:S04]  /*87f0*/  LDS.128 R36, [R226] ;  /* 0x00000000e2247984 */ /* 0x0002680000000c00 */
[----:B------:R1:W1:Y:S04]  /*8800*/  LDS.128 R68, [R226+0x800] ;  /* 0x00080000e2447984 */ /* 0x0002680000000c00 */
[----:B------:R1:W2:Y:S04]  /*8810*/  LDS.128 R64, [R226+0x1000] ;  /* 0x00100000e2407984 */ /* 0x0002a80000000c00 */
[----:B------:R1:W2:Y:S04]  /*8820*/  LDS.128 R60, [R226+0x1800] ;  /* 0x00180000e23c7984 */ /* 0x0002a80000000c00 */
[----:B------:R1:W2:Y:S04]  /*8830*/  LDS.128 R32, [R226+0x2000] ;  /* 0x00200000e2207984 */ /* 0x0002a80000000c00 */
[----:B------:R1:W2:Y:S04]  /*8840*/  LDS.128 R56, [R226+0x2800] ;  /* 0x00280000e2387984 */ /* 0x0002a80000000c00 */
[----:B------:R2:W2:Y:S04]  /*8850*/  LDS.128 R52, [R226+0x3000] ;  /* 0x00300000e2347984 */ /* 0x0004a80000000c00 */
[----:B---3--:R3:W3:Y:S04]  /*8860*/  LDS.128 R48, [R226+0x3800] ;  /* 0x00380000e2307984 */ /* 0x0086e80000000c00 */
[----:B------:R2:W3:Y:S04]  /*8870*/  LDS.128 R28, [R226+0x4000] ;  /* 0x00400000e21c7984 */ /* 0x0004e80000000c00 */
[----:B------:R2:W3:Y:S04]  /*8880*/  LDS.128 R44, [R226+0x4800] ;  /* 0x00480000e22c7984 */ /* 0x0004e80000000c00 */
[----:B------:R2:W3:Y:S04]  /*8890*/  LDS.128 R40, [R226+0x5000] ;  /* 0x00500000e2287984 */ /* 0x0004e80000000c00 */
[----:B------:R3:W3:Y:S01]  /*88a0*/  LDS.128 R24, [R226+0x5800] ;  /* 0x00580000e2187984 */ /* 0x0006e20000000c00 */
[----:B------:R-:W-:Y:S01]  /*88b0*/  ISETP.NE.OR P1, PT, RZ, UR4, !P1 ;  /* 0x00000004ff007c0c */ /* 0x000fe2000cf25670 */
[----:B-1----:R-:W-:Y:S01]  /*88c0*/  IMAD R0, R18, R0, RZ ;  /* 0x0000000012007224 */ /* 0x002fe200078e02ff */
[----:B----4-:R-:W1:Y:S01]  /*88d0*/  @P3 MUFU.LG2 R7, R101 ;  /* 0x0000006500073308 */ /* 0x010e620000000c00 */
[----:B-----5:R-:W-:Y:S01]  /*88e0*/  @P0 MOV R6, c[0x0][0x210] ;  /* 0x0000840000060a02 */ /* 0x020fe20000000f00 */
[----:B--2---:R-:W-:Y:S01]  /*88f0*/  @P6 FMUL.FTZ R2, R2, 0.69314718246459960938 ;  /* 0x3f31721802026820 */ /* 0x004fe20000410000 */
[----:B------:R-:W-:-:S02]  /*8900*/  @!P0 MOV R6, 0x1 ;  /* 0x0000000100068802 */ /* 0x000fc40000000f00 */
[----:B------:R-:W-:-:S03]  /*8910*/  SEL R0, R0, RZ, P1 ;  /* 0x000000ff00007207 */ /* 0x000fc60000800000 */
[----:B------:R-:W2:Y:S01]  /*8920*/  @P4 MUFU.LG2 R8, R100 ;  /* 0x0000006400084308 */ /* 0x000ea20000000c00 */
[----:B------:R-:W-:Y:S01]  /*8930*/  MOV R16, 0x7f800000 ;  /* 0x7f80000000107802 */ /* 0x000fe20000000f00 */
[----:B------:R-:W-:Y:S01]  /*8940*/  @P6 FFMA.FTZ R16, R104, c[0x0][0x238], R2 ;  /* 0x00008e0068106a23 */ /* 0x000fe20000010002 */
[----:B------:R-:W-:Y:S01]  /*8950*/  LOP3.LUT P2, RZ, R107, 0x3, RZ, 0xc0, !PT ;  /* 0x000000036bff7812 */ /* 0x000fe2000784c0ff */
[----:B------:R-:W-:Y:S02]  /*8960*/  IMAD R2, R19, R105, R0 ;  /* 0x0000006913027224 */ /* 0x000fe400078e0200 */
[----:B------:R-:W-:Y:S02]  /*8970*/  @!P1 IMAD R10, R18, c[0x0][0x214], RZ ;  /* 0x00008500120a9a24 */ /* 0x000fe400078e02ff */
[----:B------:R-:W-:Y:S01]  /*8980*/  IMAD R0, R17, R6, RZ ;  /* 0x0000000611007224 */ /* 0x000fe200078e02ff */
[----:B------:R-:W-:Y:S02]  /*8990*/  CS2R R4, SRZ ;  /* 0x0000000000047805 */ /* 0x000fe4000001ff00 */
[----:B------:R-:W-:-:S02]  /*89a0*/  @!P1 MOV R4, R10 ;  /* 0x0000000a00049202 */ /* 0x000fc40000000f00 */
[----:B------:R-:W-:Y:S01]  /*89b0*/  SHF.L.U32 R0, R0, 0x7, RZ ;  /* 0x0000000700007819 */ /* 0x000fe200000006ff */
[----:B-1----:R-:W-:Y:S01]  /*89c0*/  @P3 FMUL.FTZ R7, R7, 0.69314718246459960938 ;  /* 0x3f31721807073820 */ /* 0x002fe20000410000 */
[----:B------:R-:W-:Y:S01]  /*89d0*/  @!P1 SHF.R.S32.HI R5, RZ, 0x1f, R10 ;  /* 0x0000001fff059819 */ /* 0x000fe2000001140a */
[----:B------:R-:W-:Y:S01]  /*89e0*/  @P5 FMUL.FTZ R9, R9, 0.69314718246459960938 ;  /* 0x3f31721809095820 */ /* 0x000fe20000410000 */
[----:B------:R-:W-:Y:S01]  /*89f0*/  IADD3 R10, P1, P0, R0, R4, R2 ;  /* 0x00000004000a7210 */ /* 0x000fe2000783e002 */
[----:B--2---:R-:W-:Y:S01]  /*8a00*/  @P4 FMUL.FTZ R8, R8, 0.69314718246459960938 ;  /* 0x3f31721808084820 */ /* 0x004fe20000410000 */
[----:B------:R-:W-:Y:S01]  /*8a10*/  SHF.R.S32.HI R0, RZ, 0x1f, R0 ;  /* 0x0000001fff007819 */ /* 0x000fe20000011400 */
[----:B------:R-:W-:Y:S01]  /*8a20*/  BSSY B0, `(.L_x_423) ;  /* 0x0000033000007945 */ /* 0x000fe20003800000 */
        /* <DEDUP_REMOVED lines=9> */
[----:B---3--:R-:W-:Y:S01]  /*8ac0*/  SHF.R.S32.HI R2, RZ, 0x1f, R20 ;  /* 0x0000001fff027819 */ /* 0x008fe20000011414 */
[----:B------:R-:W-:Y:S01]  /*8ad0*/  IMAD.MOV.U32 R5, RZ, RZ, c[0x0][0x214] ;  /* 0x00008500ff057624 */ /* 0x000fe200078e00ff */
[----:B------:R-:W-:-:S02]  /*8ae0*/  SHF.R.S32.HI R0, RZ, 0x1f, R107 ;  /* 0x0000001fff007819 */ /* 0x000fc4000001146b */
[----:B------:R-:W-:Y:S01]  /*8af0*/  LEA.HI R2, R2, R20, RZ, 0x2 ;  /* 0x0000001402027211 */ /* 0x000fe200078f10ff */
[----:B------:R-:W-:Y:S01]  /*8b00*/  IMAD R5, R17, -0x80, R5 ;  /* 0xffffff8011057824 */ /* 0x000fe200078e0205 */
        /* <DEDUP_REMOVED lines=36> */
.L_x_424:
[----:B---3--:R-:W-:Y:S05]  /*8d50*/  BSYNC B0 ;  /* 0x0000000000007941 */ /* 0x008fea0003800000 */
.L_x_423:
[----:B-1----:R-:W-:Y:S01]  /*8d60*/  IMAD.SHL.U32 R2, R106, 0x8, RZ ;  /* 0x000000086a027824 */ /* 0x002fe200078e00ff */
        /* <DEDUP_REMOVED lines=17> */
[----:B------:R-:W-:Y:S02]  /*8e80*/  IMAD R0, R5, c[0x0][0x1e8], RZ ;  /* 0x00007a0005007a24 */ /* 0x000fe400078e02ff */
[----:B------:R-:W-:-:S04]  /*8e90*/  IMAD.WIDE.U32 R2, R4, c[0x0][0x1e8], R2 ;  /* 0x00007a0004027a25 */ /* 0x000fc800078e0002 */
[----:B------:R-:W-:Y:S01]  /*8ea0*/  IMAD R0, R4, c[0x0][0x1ec], R0 ;  /* 0x00007b0004007a24 */ /* 0x000fe200078e0200 */
[----:B------:R-:W-:-:S03]  /*8eb0*/  LEA R6, P0, R2, c[0x0][0x1d0], 0x1 ;  /* 0x0000740002067a11 */ /* 0x000fc600078008ff */
[----:B------:R-:W-:-:S05]  /*8ec0*/  IMAD.IADD R0, R3, 0x1, R0 ;  /* 0x0000000103007824 */ /* 0x000fca00078e0200 */
[----:B------:R-:W-:Y:S02]  /*8ed0*/  LEA.HI.X R7, R2, c[0x0][0x1d4], R0, 0x1, P0 ;  /* 0x0000750002077a11 */ /* 0x000fe400000f0c00 */
[----:B------:R-:W-:-:S03]  /*8ee0*/  IADD3 R4, P0, R6, UR7, RZ ;  /* 0x0000000706047c10 */ /* 0x000fc6000ff1e0ff */
[----:B------:R-:W-:Y:S01]  /*8ef0*/  STG.E.128 [R6.64], R36 ;  /* 0x0000002406007986 */ /* 0x000fe2000c101d08 */
[----:B------:R-:W-:Y:S02]  /*8f00*/  IADD3.X R5, R7, UR5, RZ, P0, !PT ;  /* 0x0000000507057c10 */ /* 0x000fe400087fe4ff */
[----:B------:R-:W-:Y:S01]  /*8f10*/  IADD3 R2, P0, R4, UR7, RZ ;  /* 0x0000000704027c10 */ /* 0x000fe2000ff1e0ff */
[----:B------:R-:W-:Y:S03]  /*8f20*/  STG.E.128 [R6.64+0x40], R32 ;  /* 0x0000402006007986 */ /* 0x000fe6000c101d08 */
[----:B------:R-:W-:Y:S01]  /*8f30*/  IADD3.X R3, R5, UR5, RZ, P0, !PT ;  /* 0x0000000505037c10 */ /* 0x000fe200087fe4ff */
[----:B------:R1:W-:Y:S04]  /*8f40*/  STG.E.128 [R6.64+0x80], R28 ;  /* 0x0000801c06007986 */ /* 0x0003e8000c101d08 */
[----:B------:R-:W-:Y:S04]  /*8f50*/  STG.E.128 [R4.64], R68 ;  /* 0x0000004404007986 */ /* 0x000fe8000c101d08 */
[----:B------:R-:W-:Y:S04]  /*8f60*/  STG.E.128 [R4.64+0x40], R56 ;  /* 0x0000403804007986 */ /* 0x000fe8000c101d08 */
[----:B------:R-:W-:Y:S04]  /*8f70*/  STG.E.128 [R4.64+0x80], R44 ;  /* 0x0000802c04007986 */ /* 0x000fe8000c101d08 */
[----:B------:R-:W-:Y:S04]  /*8f80*/  STG.E.128 [R2.64], R64 ;  /* 0x0000004002007986 */ /* 0x000fe8000c101d08 */
[----:B------:R-:W-:Y:S04]  /*8f90*/  STG.E.128 [R2.64+0x40], R52 ;  /* 0x0000403402007986 */ /* 0x000fe8000c101d08 */
[----:B------:R-:W-:Y:S01]  /*8fa0*/  STG.E.128 [R2.64+0x80], R40 ;  /* 0x0000802802007986 */ /* 0x000fe2000c101d08 */
[----:B-1----:R-:W-:-:S04]  /*8fb0*/  IADD3 R6, P0, R2, UR7, RZ ;  /* 0x0000000702067c10 */ /* 0x002fc8000ff1e0ff */
[----:B------:R-:W-:-:S05]  /*8fc0*/  IADD3.X R7, R3, UR5, RZ, P0, !PT ;  /* 0x0000000503077c10 */ /* 0x000fca00087fe4ff */
[----:B------:R-:W-:Y:S04]  /*8fd0*/  STG.E.128 [R6.64], R60 ;  /* 0x0000003c06007986 */ /* 0x000fe8000c101d08 */
[----:B------:R-:W-:Y:S04]  /*8fe0*/  STG.E.128 [R6.64+0x40], R48 ;  /* 0x0000403006007986 */ /* 0x000fe8000c101d08 */
[----:B------:R-:W-:Y:S01]  /*8ff0*/  STG.E.128 [R6.64+0x80], R24 ;  /* 0x0000801806007986 */ /* 0x000fe2000c101d08 */
[----:B------:R-:W-:Y:S05]  /*9000*/  EXIT ;  /* 0x000000000000794d */ /* 0x000fea0003800000 */
.L_x_425:
        /* <DEDUP_REMOVED lines=15> */
.L_x_1037:


//--------------------- .text._ZN5flash16flash_fwd_kernelI23Flash_fwd_kernel_traitsILi96ELi128ELi64ELi4ELb0ELb0EN7cutlass10bfloat16_tE19Flash_kernel_traitsILi96ELi128ELi64ELi4ES3_EELb1ELb0ELb0ELb1ELb0ELb0ELb0ELb0EEEvNS_16Flash_fwd_paramsE --------------------------
	.section	.text._ZN5flash16flash_fwd_kernelI23Flash_fwd_kernel_traitsILi96ELi128ELi64ELi4ELb0ELb0EN7cutlass10bfloat16_tE19Flash_kernel_traitsILi96ELi128ELi64ELi4ES3_EELb1ELb0ELb0ELb1ELb0ELb0ELb0ELb0EEEvNS_16Flash_fwd_paramsE,"ax",@progbits
	.sectioninfo	@"SHI_REGISTERS=255"
	.align	128
        .global         _ZN5flash16flash_fwd_kernelI23Flash_fwd_kernel_traitsILi96ELi128ELi64ELi4ELb0ELb0EN7cutlass10bfloat16_tE19Flash_kernel_traitsILi96ELi128ELi64ELi4ES3_EELb1ELb0ELb0ELb1ELb0ELb0ELb0ELb0EEEvNS_16Flash_fwd_paramsE
        .type           _ZN5flash16flash_fwd_kernelI23Flash_fwd_kernel_traitsILi96ELi128ELi64ELi4ELb0ELb0EN7cutlass10bfloat16_tE19Flash_kernel_traitsILi96ELi128ELi64ELi4ES3_EELb1ELb0ELb0ELb1ELb0ELb0ELb0ELb0EEEvNS_16Flash_fwd_paramsE,@function
        .size           _ZN5flash16flash_fwd_kernelI23Flash_fwd_kernel_traitsILi96ELi128ELi64ELi4ELb0ELb0EN7cutlass10bfloat16_tE19Flash_kernel_traitsILi96ELi128ELi64ELi4ES3_EELb1ELb0ELb0ELb1ELb0ELb0ELb0ELb0EEEvNS_16Flash_fwd_paramsE,(.L_x_1038 - _ZN5flash16flash_fwd_kernelI23Flash_fwd_kernel_traitsILi96ELi128ELi64ELi4ELb0ELb0EN7cutlass10bfloat16_tE19Flash_kernel_traitsILi96ELi128ELi64ELi4ES3_EELb1ELb0ELb0ELb1ELb0ELb0ELb0ELb0EEEvNS_16Flash_fwd_paramsE)
        .other          _ZN5flash16flash_fwd_kernelI23Flash_fwd_kernel_traitsILi96ELi128ELi64ELi4ELb0ELb0EN7cutlass10bfloat16_tE19Flash_kernel_traitsILi96ELi128ELi64ELi4ES3_EELb1ELb0ELb0ELb1ELb0ELb0ELb0ELb0EEEvNS_16Flash_fwd_paramsE,@"STO_CUDA_ENTRY STV_DEFAULT"
_ZN5flash16flash_fwd_kernelI23Flash_fwd_kernel_traitsILi96ELi128ELi64ELi4ELb0ELb0EN7cutlass10bfloat16_tE19Flash_kernel_traitsILi96ELi128ELi64ELi4ES3_EELb1ELb0ELb0ELb1ELb0ELb0ELb0ELb0EEEvNS_16Flash_fwd_paramsE:
.text._ZN5flash16flash_fwd_kernelI23Flash_fwd_kernel_traitsILi96ELi128ELi64ELi4ELb0ELb0EN7cutlass10bfloat16_tE19Flash_kernel_traitsILi96ELi128ELi64ELi4ES3_EELb1ELb0ELb0ELb1ELb0ELb0ELb0ELb0EEEvNS_16Flash_fwd_paramsE:
        /* <DEDUP_REMOVED lines=14> */
[----:B------:R-:W1:Y:S01]  /*00e0*/  LDC.U8 R8, c[0x0][0x312] ;  /* 0x0000c480ff087b82 */ /* 0x000e620000000000 */
[----:B------:R-:W-:Y:S02]  /*00f0*/  ISETP.NE.U32.AND P3, PT, RZ, c[0x0][0x240], PT ;  /* 0x00009000ff007a0c */ /* 0x000fe40003f65070 */
[----:B------:R-:W4:Y:S01]  /*0100*/  S2R R196, SR_CTAID.X ;  /* 0x0000000000c47919 */ /* 0x000f220000002500 */
[----:B------:R-:W-:Y:S02]  /*0110*/  MOV R12, 0x4 ;  /* 0x00000004000c7802 */ /* 0x000fe40000000f00 */
[----:B------:R-:W-:Y:S01]  /*0120*/  ISETP.NE.AND.EX P3, PT, RZ, c[0x0][0x244], PT, P3 ;  /* 0x00009100ff007a0c */ /* 0x000fe20003f65330 */
[----:B------:R-:W4:Y:S01]  /*0130*/  S2R R28, SR_CTAID.Y ;  /* 0x00000000001c7919 */ /* 0x000f220000002600 */
[----:B------:R-:W-:-:S03]  /*0140*/  MOV R15, 0xffffffff ;  /* 0xffffffff000f7802 */ /* 0x000fc60000000f00 */
[----:B------:R-:W4:Y:S04]  /*0150*/  S2R R18, SR_CTAID.Z ;  /* 0x0000000000127919 */ /* 0x000f280000002700 */
[----:B------:R-:W4:Y:S01]  /*0160*/  S2R R193, SR_TID.X ;  /* 0x0000000000c17919 */ /* 0x000f220000002100 */
[----:B-1----:R-:W-:Y:S01]  /*0170*/  ISETP.NE.AND P4, PT, R8, RZ, PT ;  /* 0x000000ff0800720c */ /* 0x002fe20003f85270 */
[----:B----4-:R-:W-:Y:S01]  /*0180*/  IMAD.WIDE R8, R28, R12, c[0x0][0x240] ;  /* 0x000090001c087625 */ /* 0x010fe200078e020c */
[----:B------:R-:W-:-:S04]  /*0190*/  LOP3.LUT R0, R18, R196, R28, 0xfe, !PT ;  /* 0x000000c412007212 */ /* 0x000fc800078efe1c */
[----:B------:R-:W-:Y:S01]  /*01a0*/  LOP3.LUT P2, RZ, R0, R193, RZ, 0xfc, !PT ;  /* 0x000000c100ff7212 */ /* 0x000fe2000784fcff */
[----:B--2---:R1:W2:Y:S08]  /*01b0*/  @P1 R2UR UR20, R4 ;  /* 0x00000000041413c2 */ /* 0x0042b000000e0000 */
[----:B------:R4:W2:Y:S04]  /*01c0*/  @P1 R2UR UR21, R5 ;  /* 0x00000000051513c2 */ /* 0x0008a800000e0000 */
[----:B-1----:R-:W-:-:S02]  /*01d0*/  @!P2 IMAD.MOV.U32 R4, RZ, RZ, c[0x0][0x308] ;  /* 0x0000c200ff04a624 */ /* 0x002fc400078e00ff */
[----:B----4-:R-:W-:Y:S01]  /*01e0*/  @!P2 IMAD.MOV.U32 R5, RZ, RZ, c[0x0][0x30c] ;  /* 0x0000c300ff05a624 */ /* 0x010fe200078e00ff */
[----:B---3--:R-:W-:Y:S01]  /*01f0*/  @P1 IADD3 R6, P0, R2, c[0x0][0x300], RZ ;  /* 0x0000c00002061a10 */ /* 0x008fe20007f1e0ff */
[----:B--2---:R-:W-:-:S04]  /*0200*/  IMAD.U32 R2, RZ, RZ, UR20 ;  /* 0x00000014ff027e24 */ /* 0x004fc8000f8e00ff */
[----:B------:R-:W-:Y:S01]  /*0210*/  @P1 IMAD.X R7, RZ, RZ, R3, P0 ;  /* 0x000000ffff071224 */ /* 0x000fe200000e0603 */
[----:B------:R-:W-:Y:S01]  /*0220*/  ISETP.NE.U32.AND P0, PT, RZ, c[0x0][0x250], PT ;  /* 0x00009400ff007a0c */ /* 0x000fe20003f05070 */
[----:B------:R-:W-:Y:S01]  /*0230*/  IMAD.U32 R3, RZ, RZ, UR21 ;  /* 0x00000015ff037e24 */ /* 0x000fe2000f8e00ff */
[----:B------:R-:W-:Y:S02]  /*0240*/  ISETP.EQ.U32.AND P1, PT, RZ, c[0x0][0x248], PT ;  /* 0x00009200ff007a0c */ /* 0x000fe40003f22070 */
[----:B------:R-:W-:Y:S02]  /*0250*/  ISETP.NE.AND.EX P0, PT, RZ, c[0x0][0x254], PT, P0 ;  /* 0x00009500ff007a0c */ /* 0x000fe40003f05300 */
[----:B------:R1:W-:Y:S01]  /*0260*/  @!P2 STG.E.64 [R4.64], R2 ;  /* 0x000000020400a986 */ /* 0x0003e2000c101b12 */
[----:B------:R-:W-:Y:S02]  /*0270*/  SHF.R.S32.HI R13, RZ, 0x1f, R193 ;  /* 0x0000001fff0d7819 */ /* 0x000fe400000114c1 */
[----:B------:R-:W-:Y:S01]  /*0280*/  ISETP.EQ.OR.EX P1, PT, RZ, c[0x0][0x24c], !P4, P1 ;  /* 0x00009300ff007a0c */ /* 0x000fe20006722710 */
[----:B-1----:R-:W-:-:S02]  /*0290*/  @!P2 IMAD.MOV.U32 R2, RZ, RZ, R6 ;  /* 0x000000ffff02a224 */ /* 0x002fc400078e0006 */
[----:B------:R-:W-:-:S05]  /*02a0*/  @!P2 IMAD.MOV.U32 R3, RZ, RZ, R7 ;  /* 0x000000ffff03a224 */ /* 0x000fca00078e0007 */
[----:B------:R1:W-:Y:S04]  /*02b0*/  @!P2 STG.E.64 [R4.64+0x8], R2 ;  /* 0x000008020400a986 */ /* 0x0003e8000c101b12 */
[----:B------:R2:W3:Y:S04]  /*02c0*/  @P3 LDG.E R15, [R8.64] ;  /* 0x00000012080f3981 */ /* 0x0004e8000c1e1900 */
[----:B-1----:R2:W4:Y:S01]  /*02d0*/  @P3 LDG.E R4, [R8.64+0x4] ;  /* 0x0000041208043981 */ /* 0x002522000c1e1900 */
[----:B------:R-:W-:Y:S01]  /*02e0*/  @P0 IMAD.WIDE R2, R28, R12, c[0x0][0x250] ;  /* 0x000094001c020625 */ /* 0x000fe200078e020c */
[----:B------:R-:W-:-:S03]  /*02f0*/  LEA.HI R14, R13, R193, RZ, 0x5 ;  /* 0x000000c10d0e7211 */ /* 0x000fc600078f28ff */
[C---:B------:R-:W-:Y:S02]  /*0300*/  IMAD R0, R28.reuse, c[0x0][0x1c0], R18 ;  /* 0x000070001c007a24 */ /* 0x040fe400078e0212 */
[----:B------:R-:W-:-:S03]  /*0310*/  IMAD.WIDE R10, R28, R12, c[0x0][0x248] ;  /* 0x000092001c0a7625 */ /* 0x000fc600078e020c */
[----:B------:R-:W-:Y:S01]  /*0320*/  SHF.L.U32 R0, R0, 0x5, RZ ;  /* 0x0000000500007819 */ /* 0x000fe200000006ff */
[----:B--2---:R-:W-:Y:S02]  /*0330*/  IMAD.MOV.U32 R9, RZ, RZ, RZ ;  /* 0x000000ffff097224 */ /* 0x004fe400078e00ff */
[----:B------:R-:W-:-:S04]  /*0340*/  IMAD.MOV.U32 R8, RZ, RZ, -0x1 ;  /* 0xffffffffff087424 */ /* 0x000fc800078e00ff */
[----:B------:R1:W5:Y:S04]  /*0350*/  @P0 LDG.E R9, [R2.64] ;  /* 0x0000001202090981 */ /* 0x000368000c1e1900 */
[----:B------:R2:W5:Y:S01]  /*0360*/  @!P1 LDG.E R8, [R10.64] ;  /* 0x000000120a089981 */ /* 0x000562000c1e1900 */
[----:B------:R-:W-:-:S04]  /*0370*/  ISETP.NE.U32.AND P2, PT, RZ, c[0x0][0x248], PT ;  /* 0x00009200ff007a0c */ /* 0x000fc80003f45070 */
[----:B------:R-:W-:Y:S02]  /*0380*/  ISETP.NE.AND.EX P2, PT, RZ, c[0x0][0x24c], PT, P2 ;  /* 0x00009300ff007a0c */ /* 0x000fe40003f45320 */
[----:B-1----:R-:W-:-:S05]  /*0390*/  LOP3.LUT R2, R14, 0xffffffe0, RZ, 0xc0, !PT ;  /* 0xffffffe00e027812 */ /* 0x002fca00078ec0ff */
[----:B------:R-:W-:-:S05]  /*03a0*/  IMAD.IADD R37, R193, 0x1, -R2 ;  /* 0x00000001c1257824 */ /* 0x000fca00078e0a02 */
[--C-:B------:R-:W-:Y:S02]  /*03b0*/  IADD3 R195, P1, P0, R0, R6, R37.reuse ;  /* 0x0000000600c37210 */ /* 0x100fe4000783e025 */
[----:B------:R-:W-:Y:S02]  /*03c0*/  SHF.R.S32.HI R0, RZ, 0x1f, R0 ;  /* 0x0000001fff007819 */ /* 0x000fe40000011400 */
[----:B------:R-:W-:-:S04]  /*03d0*/  SHF.R.S32.HI R2, RZ, 0x1f, R37 ;  /* 0x0000001fff027819 */ /* 0x000fc80000011425 */
[----:B------:R-:W-:Y:S01]  /*03e0*/  IADD3.X R194, R0, R7, R2, P1, P0 ;  /* 0x0000000700c27210 */ /* 0x000fe20000fe0402 */
[----:B---3--:R2:W-:Y:S04]  /*03f0*/  STL [R1+0x38], R15 ;  /* 0x0000380f01007387 */ /* 0x0085e80000100800 */
[----:B------:R2:W-:Y:S01]  /*0400*/  STL [R1+0x4c], R195 ;  /* 0x00004cc301007387 */ /* 0x0005e20000100800 */
[----:B----4-:R-:W-:Y:S02]  /*0410*/  @P3 IMAD.IADD R235, R4, 0x1, -R15 ;  /* 0x0000000104eb3824 */ /* 0x010fe400078e0a0f */
[----:B------:R-:W-:Y:S01]  /*0420*/  @!P3 IMAD.MOV.U32 R235, RZ, RZ, c[0x0][0x214] ;  /* 0x00008500ffebb624 */ /* 0x000fe200078e00ff */
[----:B------:R-:W-:Y:S05]  /*0430*/  @!P2 BRA `(.L_x_426) ;  /* 0x000000400000a947 */ /* 0x000fea0003800000 */
[----:B------:R-:W3:Y:S02]  /*0440*/  @P4 LDG.E R0, [R10.64+0x4] ;  /* 0x000004120a004981 */ /* 0x000ee4000c1e1900 */
[----:B---3-5:R-:W-:-:S06]  /*0450*/  @P4 IADD3 R0, R0, -R8, RZ ;  /* 0x8000000800004210 */ /* 0x028fcc0007ffe0ff */
[----:B------:R1:W5:Y:S01]  /*0460*/  @!P4 LDG.E R0, [R10.64] ;  /* 0x000000120a00c981 */ /* 0x000362000c1e1900 */
[----:B------:R-:W-:Y:S05]  /*0470*/  BRA `(.L_x_427) ;  /* 0x0000001000007947 */ /* 0x000fea0003800000 */
.L_x_426:
[----:B------:R-:W-:Y:S02]  /*0480*/  MOV R0, c[0x0][0x218] ;  /* 0x0000860000007a02 */ /* 0x000fe40000000f00 */
.L_x_427:
[----:B------:R-:W-:-:S04]  /*0490*/  ISETP.NE.U32.AND P2, PT, RZ, c[0x0][0x258], PT ;  /* 0x00009600ff007a0c */ /* 0x000fc80003f45070 */
[----:B------:R-:W-:-:S13]  /*04a0*/  ISETP.NE.AND.EX P2, PT, RZ, c[0x0][0x25c], PT, P2 ;  /* 0x00009700ff007a0c */ /* 0x000fda0003f45320 */
[----:B------:R-:W-:-:S06]  /*04b0*/  @P2 IMAD.WIDE R2, R28, R12, c[0x0][0x258] ;  /* 0x000096001c022625 */ /* 0x000fcc00078e020c */
[----:B------:R-:W3:Y:S01]  /*04c0*/  @P2 LDG.E R3, [R2.64] ;  /* 0x0000001202032981 */ /* 0x000ee2000c1e1900 */
[----:B------:R-:W-:Y:S01]  /*04d0*/  IMAD.SHL.U32 R38, R196, 0x80, RZ ;  /* 0x00000080c4267824 */ /* 0x000fe200078e00ff */
[----:B------:R-:W-:-:S04]  /*04e0*/  @!P2 ISETP.NE.U32.AND P1, PT, RZ, c[0x0][0x268], PT ;  /* 0x00009a00ff00aa0c */ /* 0x000fc80003f25070 */
[----:B------:R-:W-:Y:S02]  /*04f0*/  ISETP.GT.AND P0, PT, R235, R38, PT ;  /* 0x00000026eb00720c */ /* 0x000fe40003f04270 */
[----:B------:R-:W-:-:S04]  /*0500*/  @!P2 ISETP.NE.AND.EX P1, PT, RZ, c[0x0][0x26c], PT, P1 ;  /* 0x00009b00ff00aa0c */ /* 0x000fc80003f25310 */
[----:B------:R-:W-:Y:S01]  /*0510*/  @!P2 SEL R2, RZ, c[0x0][0x21c], !P1 ;  /* 0x00008700ff02aa07 */ /* 0x000fe20004800000 */
[----:B---3-5:R-:W-:-:S03]  /*0520*/  @P2 IMAD.IADD R133, R3, 0x1, -R9 ;  /* 0x0000000103852824 */ /* 0x028fc600078e0a09 */
        /* <DEDUP_REMOVED lines=8> */
[----:B------:R-:W3:Y:S01]  /*05b0*/  LDC.U8 R246, c[0x0][0x2d8] ;  /* 0x0000b600fff67b82 */ /* 0x000ee20000000000 */
        /* <DEDUP_REMOVED lines=27> */
.L_x_429:
[----:B---3--:R-:W-:Y:S02]  /*0770*/  IABS R5, c[0x0][0x1c8] ;  /* 0x0000720000057a13 */ /* 0x008fe40000000000 */
[----:B------:R-:W-:Y:S02]  /*0780*/  IABS R4, R18 ;  /* 0x0000001200047213 */ /* 0x000fe40000000000 */
[----:B------:R-:W3:Y:S08]  /*0790*/  I2F.RP R2, R5 ;  /* 0x0000000500027306 */ /* 0x000ef00000209400 */
[----:B---3--:R-:W3:Y:S02]  /*07a0*/  MUFU.RCP R2, R2 ;  /* 0x0000000200027308 */ /* 0x008ee40000001000 */
[----:B---3--:R-:W-:-:S06]  /*07b0*/  IADD3 R2, R2, 0xffffffe, RZ ;  /* 0x0ffffffe02027810 */ /* 0x008fcc0007ffe0ff */
[----:B------:R-:W3:Y:S02]  /*07c0*/  F2I.FTZ.U32.TRUNC.NTZ R3, R2 ;  /* 0x0000000200037305 */ /* 0x000ee4000021f000 */
[----:B---3--:R-:W-:Y:S02]  /*07d0*/  IMAD.MOV R0, RZ, RZ, -R3 ;  /* 0x000000ffff007224 */ /* 0x008fe400078e0a03 */
        /* <DEDUP_REMOVED lines=17> */
[----:B--2---:R-:W-:Y:S02]  /*08f0*/  @P0 MOV R15, R2 ;  /* 0x00000002000f0202 */ /* 0x004fe40000000f00 */
        /* <DEDUP_REMOVED lines=16> */
.L_x_430:
[-C--:B------:R-:W-:Y:S01]  /*0a00*/  LEA.HI R3, R13, R193.reuse, RZ, 0x2 ;  /* 0x000000c10d037211 */ /* 0x080fe200078f10ff */
[----:B------:R-:W-:Y:S01]  /*0a10*/  IMAD.IADD R36, R235, 0x1, -R38 ;  /* 0x00000001eb247824 */ /* 0x000fe200078e0a26 */
[-C--:B------:R-:W-:Y:S01]  /*0a20*/  LEA.HI R27, R13, R193.reuse, RZ, 0x3 ;  /* 0x000000c10d1b7211 */ /* 0x080fe200078f18ff */
[----:B------:R-:W-:Y:S01]  /*0a30*/  BSSY B0, `(.L_x_431) ;  /* 0x0000066000007945 */ /* 0x000fe20003800000 */
[----:B------:R-:W-:Y:S02]  /*0a40*/  LOP3.LUT R0, R3, 0xfffffffc, RZ, 0xc0, !PT ;  /* 0xfffffffc03007812 */ /* 0x000fe400078ec0ff */
[----:B------:R-:W-:Y:S02]  /*0a50*/  SHF.R.S32.HI R25, RZ, 0x3, R27 ;  /* 0x00000003ff197819 */ /* 0x000fe4000001141b */
[----:B------:R-:W-:Y:S01]  /*0a60*/  LEA.HI R26, R13, R193, RZ, 0x4 ;  /* 0x000000c10d1a7211 */ /* 0x000fe200078f20ff */
[----:B------:R-:W-:Y:S01]  /*0a70*/  IMAD.IADD R2, R193, 0x1, -R0 ;  /* 0x00000001c1027824 */ /* 0x000fe200078e0a00 */
[----:B------:R-:W-:Y:S01]  /*0a80*/  SHF.R.S32.HI R4, RZ, 0x2, R3 ;  /* 0x00000002ff047819 */ /* 0x000fe20000011403 */
[----:B------:R-:W-:Y:S01]  /*0a90*/  IMAD.SHL.U32 R0, R25, 0x40, RZ ;  /* 0x0000004019007824 */ /* 0x000fe200078e00ff */
[----:B------:R-:W-:Y:S01]  /*0aa0*/  SHF.R.S32.HI R174, RZ, 0x5, R14 ;  /* 0x00000005ffae7819 */ /* 0x000fe2000001140e */
[----:B------:R-:W-:Y:S01]  /*0ab0*/  IMAD.SHL.U32 R202, R2, 0x8, RZ ;  /* 0x0000000802ca7824 */ /* 0x000fe200078e00ff */
[----:B------:R-:W-:-:S02]  /*0ac0*/  LEA.HI R3, R3, R4, RZ, 0x1 ;  /* 0x0000000403037211 */ /* 0x000fc400078f08ff */
[----:B------:R-:W-:Y:S02]  /*0ad0*/  LOP3.LUT R0, R0, 0xc0, RZ, 0xc0, !PT ;  /* 0x000000c000007812 */ /* 0x000fe400078ec0ff */
[----:B------:R-:W-:Y:S02]  /*0ae0*/  LOP3.LUT R3, R3, 0x7fffffe, RZ, 0xc0, !PT ;  /* 0x07fffffe03037812 */ /* 0x000fe400078ec0ff */
[----:B------:R-:W-:Y:S02]  /*0af0*/  LOP3.LUT R5, R0, 0x18, R202, 0xf8, !PT ;  /* 0x0000001800057812 */ /* 0x000fe400078ef8ca */
[----:B------:R-:W-:Y:S01]  /*0b00*/  SHF.R.U32.HI R2, RZ, 0x3, R0 ;  /* 0x00000003ff027819 */ /* 0x000fe20000011600 */
[----:B-1----:R-:W-:Y:S01]  /*0b10*/  IMAD.IADD R11, R4, 0x1, -R3 ;  /* 0x00000001040b7824 */ /* 0x002fe200078e0a03 */
[----:B------:R-:W-:Y:S02]  /*0b20*/  LOP3.LUT R0, R26, 0xfffffff0, RZ, 0xc0, !PT ;  /* 0xfffffff01a007812 */ /* 0x000fe400078ec0ff */
[----:B------:R-:W-:Y:S01]  /*0b30*/  LOP3.LUT R20, R5, R2, RZ, 0x3c, !PT ;  /* 0x0000000205147212 */ /* 0x000fe200078e3cff */
[----:B------:R-:W-:Y:S01]  /*0b40*/  IMAD R11, R174, 0x8, R11 ;  /* 0x00000008ae0b7824 */ /* 0x000fe200078e020b */
[----:B------:R-:W-:Y:S01]  /*0b50*/  SHF.R.S32.HI R5, RZ, 0x1f, R4 ;  /* 0x0000001fff057819 */ /* 0x000fe20000011404 */
[----:B------:R-:W-:Y:S01]  /*0b60*/  IMAD.IADD R23, R193, 0x1, -R0 ;  /* 0x00000001c1177824 */ /* 0x000fe200078e0a00 */
[----:B------:R-:W-:Y:S01]  /*0b70*/  IADD3 R12, P0, R202, R12, RZ ;  /* 0x0000000cca0c7210 */ /* 0x000fe20007f1e0ff */
[----:B------:R-:W-:Y:S01]  /*0b80*/  IMAD.U32 R20, R11, 0x20, R20 ;  /* 0x000000200b147824 */ /* 0x000fe200078e0014 */
[----:B------:R-:W-:Y:S01]  /*0b90*/  SHF.R.S32.HI R203, RZ, 0x1f, R202 ;  /* 0x0000001fffcb7819 */ /* 0x000fe200000114ca */
[----:B------:R-:W-:Y:S01]  /*0ba0*/  IMAD R0, R5, c[0x0][0x198], RZ ;  /* 0x0000660005007a24 */ /* 0x000fe200078e02ff */
[----:B------:R-:W-:Y:S01]  /*0bb0*/  LEA.HI R24, R23, R23, RZ, 0x1 ;  /* 0x0000001717187211 */ /* 0x000fe200078f08ff */
[----:B------:R-:W-:Y:S01]  /*0bc0*/  IMAD R14, R5, c[0x0][0x1a0], RZ ;  /* 0x00006800050e7a24 */ /* 0x000fe200078e02ff */
[----:B------:R-:W-:Y:S01]  /*0bd0*/  SHF.R.S32.HI R10, RZ, 0x1f, R8 ;  /* 0x0000001fff0a7819 */ /* 0x000fe20000011408 */
[C---:B------:R-:W-:Y:S01]  /*0be0*/  IMAD R16, R4.reuse, c[0x0][0x19c], R0 ;  /* 0x0000670004107a24 */ /* 0x040fe200078e0200 */
[--C-:B------:R-:W-:Y:S01]  /*0bf0*/  SHF.R.S32.HI R9, RZ, 0x1, R24.reuse ;  /* 0x00000001ff097819 */ /* 0x100fe20000011418 */
[----:B------:R-:W-:Y:S01]  /*0c00*/  IMAD.X R13, R203, 0x1, R7, P0 ;  /* 0x00000001cb0d7824 */ /* 0x000fe200000e0607 */
[----:B------:R-:W-:Y:S01]  /*0c10*/  SHF.R.S32.HI R2, RZ, 0x1f, R24 ;  /* 0x0000001fff027819 */ /* 0x000fe20000011418 */
[--C-:B------:R-:W-:Y:S01]  /*0c20*/  IMAD.WIDE.U32 R6, R4, c[0x0][0x198], R202.reuse ;  /* 0x0000660004067a25 */ /* 0x100fe200078e00ca */
[----:B------:R-:W-:Y:S01]  /*0c30*/  IADD3 R200, R202, 0x20, RZ ;  /* 0x00000020cac87810 */ /* 0x000fe20007ffe0ff */
[----:B------:R1:W-:Y:S01]  /*0c40*/  STL.64 [R1+0x18], R202 ;  /* 0x000018ca01007387 */ /* 0x0003e20000100a00 */
[----:B------:R-:W-:Y:S01]  /*0c50*/  LEA.HI R0, R2, R9, RZ, 0x2 ;  /* 0x0000000902007211 */ /* 0x000fe200078f10ff */
[----:B------:R-:W-:Y:S01]  /*0c60*/  IMAD.WIDE.U32 R2, R4, c[0x0][0x1a0], R202 ;  /* 0x0000680004027a25 */ /* 0x000fe200078e00ca */
[----:B------:R-:W-:Y:S01]  /*0c70*/  IADD3 R6, P1, R21, R6, RZ ;  /* 0x0000000615067210 */ /* 0x000fe20007f3e0ff */
[----:B------:R1:W-:Y:S01]  /*0c80*/  STL [R1+0x44], R36 ;  /* 0x0000442401007387 */ /* 0x0003e20000100800 */
[----:B------:R-:W-:Y:S01]  /*0c90*/  LOP3.LUT R0, R0, 0xfffffffc, RZ, 0xc0, !PT ;  /* 0xfffffffc00007812 */ /* 0x000fe200078ec0ff */
[----:B------:R-:W-:Y:S01]  /*0ca0*/  IMAD R14, R4, c[0x0][0x1a4], R14 ;  /* 0x00006900040e7a24 */ /* 0x000fe200078e020e */
[----:B------:R-:W-:Y:S01]  /*0cb0*/  IADD3 R2, P0, R15, R2, RZ ;  /* 0x000000020f027210 */ /* 0x000fe20007f1e0ff */
[----:B------:R-:W-:Y:S01]  /*0cc0*/  IMAD.WIDE.U32 R12, R18, c[0x0][0x1a8], R12 ;  /* 0x00006a00120c7a25 */ /* 0x000fe200078e000c */
[----:B------:R-:W-:-:S02]  /*0cd0*/  IADD3.X R7, R22, R7, R16, P1, !PT ;  /* 0x0000000716077210 */ /* 0x000fc40000ffe410 */
[----:B------:R-:W-:Y:S01]  /*0ce0*/  IADD3.X R3, R17, R3, R14, P0, !PT ;  /* 0x0000000311037210 */ /* 0x000fe200007fe40e */
[----:B------:R-:W-:Y:S01]  /*0cf0*/  IMAD.IADD R21, R9, 0x1, -R0 ;  /* 0x0000000109157824 */ /* 0x000fe200078e0a00 */
[----:B------:R-:W-:Y:S01]  /*0d00*/  IADD3 R197, R202, 0x40, RZ ;  /* 0x00000040cac57810 */ /* 0x000fe20007ffe0ff */
[----:B------:R-:W-:Y:S01]  /*0d10*/  IMAD R0, R10, c[0x0][0x1b8], RZ ;  /* 0x00006e000a007a24 */ /* 0x000fe200078e02ff */
[----:B------:R-:W-:Y:S01]  /*0d20*/  ISETP.GE.AND P0, PT, R4, R36, PT ;  /* 0x000000240400720c */ /* 0x000fe20003f06270 */
        /* <DEDUP_REMOVED lines=8> */
[----:B------:R-:W-:Y:S02]  /*0db0*/  IMAD.IADD R29, R31, 0x1, R0 ;  /* 0x000000011f1d7824 */ /* 0x000fe400078e0200 */
[----:B------:R-:W-:Y:S01]  /*0dc0*/  IMAD.IADD R35, R33, 0x1, R9 ;  /* 0x0000000121237824 */ /* 0x000fe200078e0209 */
[----:B------:R1:W-:Y:S01]  /*0dd0*/  STL [R1+0x3c], R200 ;  /* 0x00003cc801007387 */ /* 0x0003e20000100800 */
[----:B------:R-:W-:-:S02]  /*0de0*/  IMAD R10, R19, c[0x0][0x1a8], RZ ;  /* 0x00006a00130a7a24 */ /* 0x000fc400078e02ff */
[----:B------:R-:W-:Y:S01]  /*0df0*/  IMAD.MOV.U32 R3, RZ, RZ, 0x10 ;  /* 0x00000010ff037424 */ /* 0x000fe200078e00ff */
[----:B------:R1:W-:Y:S01]  /*0e00*/  STL [R1+0x40], R197 ;  /* 0x000040c501007387 */ /* 0x0003e20000100800 */
[----:B------:R-:W-:Y:S02]  /*0e10*/  IMAD R10, R18, c[0x0][0x1ac], R10 ;  /* 0x00006b00120a7a24 */ /* 0x000fe400078e020a */
[----:B------:R-:W-:Y:S01]  /*0e20*/  IMAD.WIDE R6, R196, 0x80, R4 ;  /* 0x00000080c4067825 */ /* 0x000fe200078e0204 */
[----:B------:R1:W-:Y:S01]  /*0e30*/  STL [R1+0x4], R29 ;  /* 0x0000041d01007387 */ /* 0x0003e20000100800 */
[----:B------:R-:W-:Y:S02]  /*0e40*/  SEL R3, R3, 0xfffffff0, !P1 ;  /* 0xfffffff003037807 */ /* 0x000fe40004800000 */
[----:B------:R-:W-:Y:S01]  /*0e50*/  IMAD.SHL.U32 R222, R20, 0x2, RZ ;  /* 0x0000000214de7824 */ /* 0x000fe200078e00ff */
[----:B------:R1:W-:Y:S01]  /*0e60*/  STL [R1+0x24], R35 ;  /* 0x0000242301007387 */ /* 0x0003e20000100800 */
[----:B------:R-:W-:Y:S01]  /*0e70*/  IMAD.IADD R11, R13, 0x1, R10 ;  /* 0x000000010d0b7824 */ /* 0x000fe200078e020a */
        /* <DEDUP_REMOVED lines=33> */
.L_x_432:
[----:B------:R-:W-:Y:S05]  /*1090*/  BSYNC B0 ;  /* 0x0000000000007941 */ /* 0x000fea0003800000 */
.L_x_431:
[----:B------:R-:W-:Y:S01]  /*10a0*/  IADD3 R20, R4, 0x20, RZ ;  /* 0x0000002004147810 */ /* 0x000fe20007ffe0ff */
[----:B------:R-:W-:Y:S03]  /*10b0*/  BSSY B0, `(.L_x_433) ;  /* 0x0000024000007945 */ /* 0x000fe60003800000 */
[----:B------:R-:W-:-:S13]  /*10c0*/  ISETP.GE.AND P0, PT, R20, R36, PT ;  /* 0x000000241400720c */ /* 0x000fda0003f06270 */
[----:B------:R-:W-:Y:S05]  /*10d0*/  @P0 BRA `(.L_x_434) ;  /* 0x0000021000000947 */ /* 0x000fea0003800000 */
[----:B------:R-:W-:Y:S01]  /*10e0*/  IADD3 R0, P0, R6, 0x20, RZ ;  /* 0x0000002006007810 */ /* 0x000fe20007f1e0ff */
[----:B--2---:R-:W-:Y:S01]  /*10f0*/  IMAD.MOV.U32 R8, RZ, RZ, R12 ;  /* 0x000000ffff087224 */ /* 0x004fe200078e000c */
        /* <DEDUP_REMOVED lines=31> */
.L_x_434:
[----:B------:R-:W-:Y:S05]  /*12f0*/  BSYNC B0 ;  /* 0x0000000000007941 */ /* 0x000fea0003800000 */
.L_x_433:
        /* <DEDUP_REMOVED lines=37> */
.L_x_436:
[----:B------:R-:W-:Y:S05]  /*1550*/  BSYNC B0 ;  /* 0x0000000000007941 */ /* 0x000fea0003800000 */
.L_x_435:
        /* <DEDUP_REMOVED lines=40> */
.L_x_438:
[----:B------:R-:W-:Y:S05]  /*17e0*/  BSYNC B0 ;  /* 0x0000000000007941 */ /* 0x000fea0003800000 */
.L_x_437:
[----:B------:R-:W-:Y:S01]  /*17f0*/  MOV R198, R34 ;  /* 0x0000002200c67202 */ /* 0x000fe20000000f00 */
[----:B------:R-:W-:Y:S01]  /*1800*/  BSSY B0, `(.L_x_439) ;  /* 0x0000028000007945 */ /* 0x000fe20003800000 */
[----:B------:R-:W-:Y:S02]  /*1810*/  MOV R199, R35 ;  /* 0x0000002300c77202 */ /* 0x000fe40000000f00 */
[----:B-1----:R-:W-:Y:S02]  /*1820*/  LEA.HI.SX32 R36, R248, 0xffffffff, 0x1a ;  /* 0xfffffffff8247811 */ /* 0x002fe400078fd2ff */
[----:B------:R-:W-:Y:S02]  /*1830*/  MOV R198, R32 ;  /* 0x0000002000c67202 */ /* 0x000fe40000000f00 */
[----:B------:R-:W-:Y:S01]  /*1840*/  SHF.R.S32.HI R2, RZ, 0x1f, R36 ;  /* 0x0000001fff027819 */ /* 0x000fe20000011424 */
[C---:B------:R-:W-:Y:S02]  /*1850*/  IMAD R12, R36.reuse, -0x40, R133 ;  /* 0xffffffc0240c7824 */ /* 0x040fe400078e0285 */
[----:B------:R1:W-:Y:S01]  /*1860*/  STL.64 [R1+0x20], R198 ;  /* 0x000020c601007387 */ /* 0x0003e20000100a00 */
[----:B------:R-:W-:-:S02]  /*1870*/  IMAD R0, R36, UR4, RZ ;  /* 0x0000000424007c24 */ /* 0x000fc4000f8e02ff */
[----:B------:R-:W-:Y:S01]  /*1880*/  ISETP.GE.AND P0, PT, R4, R12, PT ;  /* 0x0000000c0400720c */ /* 0x000fe20003f06270 */
[----:B--2---:R-:W-:-:S04]  /*1890*/  IMAD.WIDE.U32 R6, R36, UR5, R198 ;  /* 0x0000000524067c25 */ /* 0x004fc8000f8e00c6 */
        /* <DEDUP_REMOVED lines=30> */
.L_x_440:
[----:B------:R-:W-:Y:S05]  /*1a80*/  BSYNC B0 ;  /* 0x0000000000007941 */ /* 0x000fea0003800000 */
.L_x_439:
        /* <DEDUP_REMOVED lines=34> */
.L_x_442:
[----:B------:R-:W-:Y:S05]  /*1cb0*/  BSYNC B0 ;  /* 0x0000000000007941 */ /* 0x000fea0003800000 */
.L_x_441:
        /* <DEDUP_REMOVED lines=11> */
[----:B------:R-:W2:Y:S04]  /*1d70*/  @P2 LDG.E R8, [R8.64] ;  /* 0x0000001208082981 */ /* 0x000ea8000c1e1900 */
[----:B------:R-:W-:Y:S01]  /*1d80*/  BAR.SYNC.DEFER_BLOCKING 0x0 ;  /* 0x0000000000007b1d */ /* 0x000fe20000010000 */
[----:B------:R-:W-:Y:S01]  /*1d90*/  ISETP.GE.AND P1, PT, R4, R12, PT ;  /* 0x0000000c0400720c */ /* 0x000fe20003f26270 */
[----:B------:R-:W-:Y:S01]  /*1da0*/  IMAD R0, R2, c[0x0][0x1a0], RZ ;  /* 0x0000680002007a24 */ /* 0x000fe200078e02ff */
[----:B------:R-:W-:Y:S01]  /*1db0*/  MOV R132, RZ ;  /* 0x000000ff00847202 */ /* 0x000fe20000000f00 */
[C---:B------:R-:W-:Y:S02]  /*1dc0*/  IMAD.WIDE.U32 R4, R36.reuse, c[0x0][0x1a0], RZ ;  /* 0x0000680024047a25 */ /* 0x040fe400078e00ff */
[----:B------:R-:W2:Y:S01]  /*1dd0*/  @P2 MUFU.RCP R6, c[0x0][0x238] ;  /* 0x00008e0000062b08 */ /* 0x000ea20000001000 */
[----:B------:R-:W-:Y:S01]  /*1de0*/  BSSY B0, `(.L_x_443) ;  /* 0x0000027000007945 */ /* 0x000fe20003800000 */
[----:B------:R-:W-:Y:S01]  /*1df0*/  IMAD R2, R36, c[0x0][0x1a4], R0 ;  /* 0x0000690024027a24 */ /* 0x000fe200078e0200 */
[----:B------:R-:W-:-:S03]  /*1e00*/  LEA R0, P0, R4, R30, 0x6 ;  /* 0x0000001e04007211 */ /* 0x000fc600078030ff */
[----:B------:R-:W-:-:S05]  /*1e10*/  IMAD.IADD R2, R5, 0x1, R2 ;  /* 0x0000000105027824 */ /* 0x000fca00078e0202 */
[----:B------:R-:W-:Y:S01]  /*1e20*/  LEA.HI.X R2, R4, R29, R2, 0x6, P0 ;  /* 0x0000001d04027211 */ /* 0x000fe200000f3402 */
[----:B------:R3:W-:Y:S04]  /*1e30*/  @P1 STS [R222+0x9000], RZ ;  /* 0x009000ffde001388 */ /* 0x0007e80000000800 */
[----:B------:R3:W-:Y:S04]  /*1e40*/  @P1 STS [R222+0x9004], RZ ;  /* 0x009004ffde001388 */ /* 0x0007e80000000800 */
[----:B------:R3:W-:Y:S04]  /*1e50*/  @P1 STS.64 [R222+0x9008], RZ ;  /* 0x009008ffde001388 */ /* 0x0007e80000000a00 */
[----:B------:R3:W-:Y:S04]  /*1e60*/  @P1 STS.128 [R222+0xa000], RZ ;  /* 0x00a000ffde001388 */ /* 0x0007e80000000c00 */
[----:B------:R3:W-:Y:S01]  /*1e70*/  @P1 STS.128 [R222+0xb000], RZ ;  /* 0x00b000ffde001388 */ /* 0x0007e20000000c00 */
[----:B--2---:R-:W-:Y:S01]  /*1e80*/  @P2 FMUL.FTZ R132, R8, R6 ;  /* 0x0000000608842220 */ /* 0x004fe20000410000 */
[----:B------:R-:W-:Y:S05]  /*1e90*/  @P1 BRA `(.L_x_444) ;  /* 0x000001b000001947 */ /* 0x000fea0003800000 */
[----:B---3--:R-:W-:Y:S02]  /*1ea0*/  ISETP.GE.AND P3, PT, R202, c[0x0][0x220], PT ;  /* 0x00008800ca007a0c */ /* 0x008fe40003f66270 */
        /* <DEDUP_REMOVED lines=26> */
.L_x_444:
[----:B---3--:R-:W-:Y:S05]  /*2050*/  BSYNC B0 ;  /* 0x0000000000007941 */ /* 0x008fea0003800000 */
.L_x_443:
        /* <DEDUP_REMOVED lines=8> */
[----:B--2---:R-:W-:Y:S01]  /*20e0*/  IMAD.WIDE.U32 R4, R13, c[0x0][0x1a0], RZ ;  /* 0x000068000d047a25 */ /* 0x004fe200078e00ff */
        /* <DEDUP_REMOVED lines=27> */
.L_x_446:
[----:B------:R-:W-:Y:S05]  /*22a0*/  BSYNC B0 ;  /* 0x0000000000007941 */ /* 0x000fea0003800000 */
.L_x_445:
[----:B------:R-:W-:Y:S01]  /*22b0*/  LOP3.LUT R2, R27, 0xfffffff8, RZ, 0xc0, !PT ;  /* 0xfffffff81b027812 */ /* 0x000fe200078ec0ff */
[----:B--2---:R-:W-:Y:S01]  /*22c0*/  IMAD.SHL.U32 R5, R21, 0x40, RZ ;  /* 0x0000004015057824 */ /* 0x004fe200078e00ff */
        /* <DEDUP_REMOVED lines=37> */
[----:B------:R-:W-:Y:S03]  /*2520*/  LDSM.16.M88.4 R8, [R220] ;  /* 0x00000000dc08783b */ /* 0x000fe60000000200 */
[----:B------:R-:W-:Y:S01]  /*2530*/  IMAD.IADD R219, R217, 0x1, R0 ;  /* 0x00000001d9db7824 */ /* 0x000fe200078e0200 */
[----:B------:R-:W2:Y:S01]  /*2540*/  LDSM.16.M88.4 R16, [R217+0x6000] ;  /* 0x00600000d910783b */ /* 0x000ea20000000200 */
[----:B------:R-:W-:-:S03]  /*2550*/  SHF.R.S32.HI R0, RZ, 0x1f, R37 ;  /* 0x0000001fff007819 */ /* 0x000fc60000011425 */
[----:B------:R-:W4:Y:S01]  /*2560*/  LDSM.16.M88.4 R4, [R220+0x1000] ;  /* 0x00100000dc04783b */ /* 0x000f220000000200 */
[----:B------:R-:W-:-:S03]  /*2570*/  LEA.HI R0, R0, R37, RZ, 0x2 ;  /* 0x0000002500007211 */ /* 0x000fc600078f10ff */
[----:B------:R-:W5:Y:S01]  /*2580*/  LDSM.16.M88.4 R28, [R217+0x6400] ;  /* 0x00640000d91c783b */ /* 0x000f620000000200 */
[----:B------:R-:W-:-:S03]  /*2590*/  SHF.R.S32.HI R0, RZ, 0x2, R0 ;  /* 0x00000002ff007819 */ /* 0x000fc60000011400 */
[----:B------:R-:W1:Y:S02]  /*25a0*/  LDSM.16.M88.4 R24, [R217+0x6800] ;  /* 0x00680000d918783b */ /* 0x000e640000000200 */
[----:B------:R-:W-:Y:S02]  /*25b0*/  IMAD R0, R174, 0x10, R0 ;  /* 0x00000010ae007824 */ /* 0x000fe400078e0200 */
[----:B------:R-:W3:Y:S02]  /*25c0*/  LDSM.16.M88.4 R20, [R217+0x6c00] ;  /* 0x006c0000d914783b */ /* 0x000ee40000000200 */
[----:B------:R-:W-:Y:S02]  /*25d0*/  IMAD.IADD R38, R38, 0x1, R0 ;  /* 0x0000000126267824 */ /* 0x000fe400078e0200 */
[----:B------:R-:W-:Y:S03]  /*25e0*/  LDSM.16.M88.4 R12, [R221+0x1000] ;  /* 0x00100000dd0c783b */ /* 0x000fe60000000200 */
[----:B------:R-:W-:Y:S01]  /*25f0*/  IADD3 R0, R133, R38, -R235 ;  /* 0x0000002685007210 */ /* 0x000fe20007ffe8eb */
[----:B------:R-:W1:Y:S04]  /*2600*/  LDSM.16.M88.4 R48, [R219+0x6400] ;  /* 0x00640000db30783b */ /* 0x000e680000000200 */
[----:B------:R-:W-:Y:S04]  /*2610*/  LDSM.16.M88.4 R52, [R219+0x6000] ;  /* 0x00600000db34783b */ /* 0x000fe80000000200 */
[----:B------:R-:W-:Y:S04]  /*2620*/  LDSM.16.M88.4 R44, [R219+0x6800] ;  /* 0x00680000db2c783b */ /* 0x000fe80000000200 */
[----:B------:R-:W-:Y:S01]  /*2630*/  LDSM.16.M88.4 R40, [R219+0x6c00] ;  /* 0x006c0000db28783b */ /* 0x000fe20000000200 */
[-C--:B--2---:R-:W-:Y:S03]  /*2640*/  HMMA.16816.F32.BF16 R120, R8, R16.reuse, RZ ;  /* 0x000000100878723c */ /* 0x084fe600000418ff */
[----:B------:R-:W-:Y:S05]  /*2650*/  STL [R1+0x48], R38 ;  /* 0x0000482601007387 */ /* 0x000fea0000100800 */
[C---:B----4-:R-:W-:Y:S08]  /*2660*/  HMMA.16816.F32.BF16 R32, R4.reuse, R16, RZ ;  /* 0x000000100420723c */ /* 0x050ff000000418ff */
[-C--:B------:R-:W-:Y:S08]  /*2670*/  HMMA.16816.F32.BF16 R68, R4, R18.reuse, RZ ;  /* 0x000000120444723c */ /* 0x080ff000000418ff */
[----:B------:R-:W-:Y:S01]  /*2680*/  HMMA.16816.F32.BF16 R136, R8, R18, RZ ;  /* 0x000000120888723c */ /* 0x000fe200000418ff */
[----:B------:R-:W2:Y:S07]  /*2690*/  LDSM.16.M88.4 R16, [R221] ;  /* 0x00000000dd10783b */ /* 0x000eae0000000200 */
[-C--:B-----5:R-:W-:Y:S08]  /*26a0*/  HMMA.16816.F32.BF16 R56, R4, R28.reuse, RZ ;  /* 0x0000001c0438723c */ /* 0x0a0ff000000418ff */
[----:B------:R-:W-:Y:S08]  /*26b0*/  HMMA.16816.F32.BF16 R96, R8, R28, RZ ;  /* 0x0000001c0860723c */ /* 0x000ff000000418ff */
[C---:B-1----:R-:W-:Y:S08]  /*26c0*/  HMMA.16816.F32.BF16 R64, R4.reuse, R24, RZ ;  /* 0x000000180440723c */ /* 0x042ff000000418ff */
[C---:B---3--:R-:W-:Y:S08]  /*26d0*/  HMMA.16816.F32.BF16 R60, R4.reuse, R20, RZ ;  /* 0x00000014043c723c */ /* 0x048ff000000418ff */
[C---:B------:R-:W-:Y:S08]  /*26e0*/  HMMA.16816.F32.BF16 R76, R4.reuse, R30, RZ ;  /* 0x0000001e044c723c */ /* 0x040ff000000418ff */
[C---:B------:R-:W-:Y:S08]  /*26f0*/  HMMA.16816.F32.BF16 R72, R4.reuse, R26, RZ ;  /* 0x0000001a0448723c */ /* 0x040ff000000418ff */
[----:B------:R-:W-:Y:S01]  /*2700*/  HMMA.16816.F32.BF16 R84, R4, R22, RZ ;  /* 0x000000160454723c */ /* 0x000fe200000418ff */
[----:B------:R-:W-:Y:S07]  /*2710*/  LDSM.16.M88.4 R4, [R220+0x3000] ;  /* 0x00300000dc04783b */ /* 0x000fee0000000200 */
[C---:B------:R-:W-:Y:S01]  /*2720*/  HMMA.16816.F32.BF16 R128, R8.reuse, R30, RZ ;  /* 0x0000001e0880723c */ /* 0x040fe200000418ff */
[----:B------:R-:W-:Y:S07]  /*2730*/  LDSM.16.M88.4 R28, [R217+0x7c00] ;  /* 0x007c0000d91c783b */ /* 0x000fee0000000200 */
[C---:B------:R-:W-:Y:S08]  /*2740*/  HMMA.16816.F32.BF16 R92, R8.reuse, R24, RZ ;  /* 0x00000018085c723c */ /* 0x040ff000000418ff */
[C---:B------:R-:W-:Y:S01]  /*2750*/  HMMA.16816.F32.BF16 R124, R8.reuse, R26, RZ ;  /* 0x0000001a087c723c */ /* 0x040fe200000418ff */
[----:B------:R-:W1:Y:S07]  /*2760*/  LDSM.16.M88.4 R24, [R217+0x7400] ;  /* 0x00740000d918783b */ /* 0x000e6e0000000200 */
[C---:B------:R-:W-:Y:S08]  /*2770*/  HMMA.16816.F32.BF16 R88, R8.reuse, R20, RZ ;  /* 0x000000140858723c */ /* 0x040ff000000418ff */
[----:B------:R-:W-:Y:S01]  /*2780*/  HMMA.16816.F32.BF16 R116, R8, R22, RZ ;  /* 0x000000160874723c */ /* 0x000fe200000418ff */
[----:B------:R-:W3:Y:S04]  /*2790*/  LDSM.16.M88.4 R8, [R220+0x2000] ;  /* 0x00200000dc08783b */ /* 0x000ee80000000200 */
[----:B------:R-:W4:Y:S03]  /*27a0*/  LDSM.16.M88.4 R20, [R217+0x7000] ;  /* 0x00700000d914783b */ /* 0x000f260000000200 */
[-C--:B------:R-:W-:Y:S08]  /*27b0*/  HMMA.16816.F32.BF16 R108, R12, R48.reuse, R56 ;  /* 0x000000300c6c723c */ /* 0x080ff00000041838 */
[----:B--2---:R-:W-:Y:S08]  /*27c0*/  HMMA.16816.F32.BF16 R56, R16, R48, R96 ;  /* 0x000000301038723c */ /* 0x004ff00000041860 */
[C---:B------:R-:W-:Y:S01]  /*27d0*/  HMMA.16816.F32.BF16 R112, R12.reuse, R52, R32 ;  /* 0x000000340c70723c */ /* 0x040fe20000041820 */
[----:B------:R-:W2:Y:S07]  /*27e0*/  LDSM.16.M88.4 R32, [R217+0x7800] ;  /* 0x00780000d920783b */ /* 0x000eae0000000200 */
        /* <DEDUP_REMOVED lines=11> */
[----:B------:R-:W-:Y:S08]  /*28a0*/  HMMA.16816.F32.BF16 R44, R16, R46, R124 ;  /* 0x0000002e102c723c */ /* 0x000ff0000004187c */
[-C--:B-1----:R-:W-:Y:S08]  /*28b0*/  HMMA.16816.F32.BF16 R84, R4, R24.reuse, R108 ;  /* 0x000000180454723c */ /* 0x082ff0000004186c */
[----:B---3--:R-:W-:Y:S07]  /*28c0*/  HMMA.16816.F32.BF16 R92, R8, R24, R56 ;  /* 0x00000018085c723c */ /* 0x008fee0000041838 */
[----:B------:R-:W-:Y:S01]  /*28d0*/  IMAD.SHL.U32 R24, R193, 0x2, RZ ;  /* 0x00000002c1187824 */ /* 0x000fe200078e00ff */
[----:B------:R-:W-:Y:S01]  /*28e0*/  HMMA.16816.F32.BF16 R16, R16, R42, R116 ;  /* 0x0000002a1010723c */ /* 0x000fe20000041874 */
[----:B------:R-:W-:Y:S03]  /*28f0*/  LDSM.16.M88.4 R40, [R219+0x7400] ;  /* 0x00740000db28783b */ /* 0x000fe60000000200 */
[----:B------:R-:W-:-:S04]  /*2900*/  LOP3.LUT R24, R24, 0x6, RZ, 0xc0, !PT ;  /* 0x0000000618187812 */ /* 0x000fc800078ec0ff */
[----:B----4-:R-:W-:Y:S01]  /*2910*/  HMMA.16816.F32.BF16 R88, R8, R22, R12 ;  /* 0x000000160858723c */ /* 0x010fe2000004180c */
[----:B------:R-:W-:-:S05]  /*2920*/  IMAD R24, R36, 0x40, R24 ;  /* 0x0000004024187824 */ /* 0x000fca00078e0218 */
[C---:B------:R-:W-:Y:S02]  /*2930*/  IADD3 R2, -R24.reuse, R0, RZ ;  /* 0x0000000018027210 */ /* 0x040fe40007ffe1ff */
[C---:B------:R-:W-:Y:S01]  /*2940*/  IADD3 R138, R24.reuse, 0x1, RZ ;  /* 0x00000001188a7810 */ /* 0x040fe20007ffe0ff */
[C---:B------:R-:W-:Y:S01]  /*2950*/  HMMA.16816.F32.BF16 R128, R8.reuse, R28, R68 ;  /* 0x0000001c0880723c */ /* 0x040fe20000041844 */
[----:B------:R-:W-:Y:S02]  /*2960*/  IABS R12, R2 ;  /* 0x00000002000c7213 */ /* 0x000fe40000000000 */
[----:B------:R-:W-:Y:S01]  /*2970*/  IADD3 R136, R24, 0x8, RZ ;  /* 0x0000000818887810 */ /* 0x000fe20007ffe0ff */
[----:B------:R-:W-:Y:S01]  /*2980*/  IMAD.IADD R2, R0, 0x1, -R138 ;  /* 0x0000000100027824 */ /* 0x000fe200078e0a8a */
[C---:B------:R-:W-:Y:S02]  /*2990*/  IADD3 R135, R24.reuse, 0x9, RZ ;  /* 0x0000000918877810 */ /* 0x040fe40007ffe0ff */
[----:B------:R-:W-:Y:S01]  /*29a0*/  IADD3 R25, R24, 0x18, RZ ;  /* 0x0000001818197810 */ /* 0x000fe20007ffe0ff */
[----:B------:R-:W-:Y:S01]  /*29b0*/  HMMA.16816.F32.BF16 R60, R8, R20, R60 ;  /* 0x00000014083c723c */ /* 0x000fe2000004183c */
[----:B------:R-:W-:-:S02]  /*29c0*/  IABS R2, R2 ;  /* 0x0000000200027213 */ /* 0x000fc40000000000 */
[C---:B------:R-:W-:Y:S02]  /*29d0*/  IADD3 R134, R24.reuse, 0x19, RZ ;  /* 0x0000001918867810 */ /* 0x040fe40007ffe0ff */
[C---:B------:R-:W-:Y:S02]  /*29e0*/  IADD3 R137, R24.reuse, 0x20, RZ ;  /* 0x0000002018897810 */ /* 0x040fe40007ffe0ff */
[C---:B------:R-:W-:Y:S01]  /*29f0*/  IADD3 R139, R24.reuse, 0x21, RZ ;  /* 0x00000021188b7810 */ /* 0x040fe20007ffe0ff */
[----:B------:R-:W-:Y:S01]  /*2a00*/  HMMA.16816.F32.BF16 R96, R8, R26, R48 ;  /* 0x0000001a0860723c */ /* 0x000fe20000041830 */
[C---:B------:R-:W-:Y:S02]  /*2a10*/  IADD3 R140, R24.reuse, 0x28, RZ ;  /* 0x00000028188c7810 */ /* 0x040fe40007ffe0ff */
[C---:B------:R-:W-:Y:S02]  /*2a20*/  IADD3 R141, R24.reuse, 0x29, RZ ;  /* 0x00000029188d7810 */ /* 0x040fe40007ffe0ff */
[----:B------:R-:W-:-:S02]  /*2a30*/  IADD3 R142, R24, 0x30, RZ ;  /* 0x00000030188e7810 */ /* 0x000fc40007ffe0ff */
[C---:B------:R-:W-:Y:S01]  /*2a40*/  IADD3 R149, R24.reuse, 0x31, RZ ;  /* 0x0000003118957810 */ /* 0x040fe20007ffe0ff */
[C---:B--2---:R-:W-:Y:S01]  /*2a50*/  HMMA.16816.F32.BF16 R68, R8.reuse, R32, R120 ;  /* 0x000000200844723c */ /* 0x044fe20000041878 */
[C---:B------:R-:W-:Y:S02]  /*2a60*/  IADD3 R148, R24.reuse, 0x38, RZ ;  /* 0x0000003818947810 */ /* 0x040fe40007ffe0ff */
[----:B------:R-:W-:Y:S02]  /*2a70*/  IADD3 R143, R24, 0x39, RZ ;  /* 0x00000039188f7810 */ /* 0x000fe40007ffe0ff */
[----:B------:R-:W-:Y:S02]  /*2a80*/  IADD3 R15, R0, 0x48, RZ ;  /* 0x00000048000f7810 */ /* 0x000fe40007ffe0ff */
[-C--:B------:R-:W-:Y:S01]  /*2a90*/  ISETP.GE.AND P1, PT, R24, R133.reuse, PT ;  /* 0x000000851800720c */ /* 0x080fe20003f26270 */
[----:B------:R-:W-:Y:S01]  /*2aa0*/  HMMA.16816.F32.BF16 R36, R8, R34, R44 ;  /* 0x000000220824723c */ /* 0x000fe2000004182c */
[----:B------:R-:W-:Y:S01]  /*2ab0*/  IMAD.IADD R14, R0, 0x1, -R143 ;  /* 0x00000001000e7824 */ /* 0x000fe200078e0a8f */
[----:B------:R-:W-:-:S02]  /*2ac0*/  ISETP.GE.AND P0, PT, R138, R133, PT ;  /* 0x000000858a00720c */ /* 0x000fc40003f06270 */
[-C--:B------:R-:W-:Y:S02]  /*2ad0*/  ISETP.GE.AND P2, PT, R25, R133.reuse, PT ;  /* 0x000000851900720c */ /* 0x080fe40003f46270 */
[-C--:B------:R-:W-:Y:S02]  /*2ae0*/  ISETP.GE.AND P5, PT, R136, R133.reuse, PT ;  /* 0x000000858800720c */ /* 0x080fe40003fa6270 */
[----:B------:R-:W-:Y:S01]  /*2af0*/  HMMA.16816.F32.BF16 R108, R8, R30, R16 ;  /* 0x0000001e086c723c */ /* 0x000fe20000041810 */
[----:B------:R-:W-:Y:S01]  /*2b00*/  LDSM.16.M88.4 R16, [R219+0x7800] ;  /* 0x00780000db10783b */ /* 0x000fe20000000200 */
[----:B------:R-:W-:-:S05]  /*2b10*/  ISETP.GE.AND P6, PT, R135, R133, PT ;  /* 0x000000858700720c */ /* 0x000fca0003fc6270 */
[----:B------:R-:W-:Y:S01]  /*2b20*/  IMAD.MOV.U32 R8, RZ, RZ, R12 ;  /* 0x000000ffff087224 */ /* 0x000fe200078e000c */
[C---:B------:R-:W-:Y:S01]  /*2b30*/  HMMA.16816.F32.BF16 R52, R4.reuse, R20, R112 ;  /* 0x000000140434723c */ /* 0x040fe20000041870 */
[C---:B------:R-:W-:Y:S02]  /*2b40*/  IMAD.IADD R9, R0.reuse, 0x1, -R136 ;  /* 0x0000000100097824 */ /* 0x040fe400078e0a88 */
[----:B------:R1:W-:Y:S05]  /*2b50*/  I2F R150, R8 ;  /* 0x0000000800967306 */ /* 0x0003ea0000201400 */
[C---:B------:R-:W-:Y:S08]  /*2b60*/  HMMA.16816.F32.BF16 R104, R4.reuse, R32, R104 ;  /* 0x000000200468723c */ /* 0x040ff00000041868 */
[----:B------:R-:W-:Y:S01]  /*2b70*/  HMMA.16816.F32.BF16 R100, R4, R28, R100 ;  /* 0x0000001c0464723c */ /* 0x000fe20000041864 */
[----:B-1----:R-:W-:Y:S01]  /*2b80*/  IMAD.MOV.U32 R8, RZ, RZ, R2 ;  /* 0x000000ffff087224 */ /* 0x002fe200078e0002 */
[----:B------:R-:W-:Y:S01]  /*2b90*/  IABS R2, R9 ;  /* 0x0000000900027213 */ /* 0x000fe20000000000 */
[----:B------:R-:W-:-:S02]  /*2ba0*/  IMAD.IADD R9, R0, 0x1, -R135 ;  /* 0x0000000100097824 */ /* 0x000fc400078e0a87 */
[----:B------:R1:W-:Y:S03]  /*2bb0*/  I2F R151, R8 ;  /* 0x0000000800977306 */ /* 0x0003e60000201400 */
[C---:B------:R-:W-:Y:S01]  /*2bc0*/  HMMA.16816.F32.BF16 R80, R4.reuse, R22, R80 ;  /* 0x000000160450723c */ /* 0x040fe20000041850 */
[----:B------:R-:W-:Y:S07]  /*2bd0*/  LDSM.16.M88.4 R20, [R219+0x7000] ;  /* 0x00700000db14783b */ /* 0x000fee0000000200 */
[C---:B------:R-:W-:Y:S07]  /*2be0*/  HMMA.16816.F32.BF16 R76, R4.reuse, R26, R76 ;  /* 0x0000001a044c723c */ /* 0x040fee000004184c */
[----:B------:R-:W-:Y:S01]  /*2bf0*/  IADD3 R27, R24, 0x10, RZ ;  /* 0x00000010181b7810 */ /* 0x000fe20007ffe0ff */
[C---:B------:R-:W-:Y:S01]  /*2c00*/  HMMA.16816.F32.BF16 R72, R4.reuse, R34, R72 ;  /* 0x000000220448723c */ /* 0x040fe20000041848 */
[----:B------:R-:W-:Y:S01]  /*2c10*/  LDSM.16.M88.4 R32, [R219+0x7c00] ;  /* 0x007c0000db20783b */ /* 0x000fe20000000200 */
[----:B-1----:R-:W-:Y:S01]  /*2c20*/  IMAD.MOV.U32 R8, RZ, RZ, R2 ;  /* 0x000000ffff087224 */ /* 0x002fe200078e0002 */
[----:B------:R-:W-:Y:S01]  /*2c30*/  IABS R2, R9 ;  /* 0x0000000900027213 */ /* 0x000fe20000000000 */
[----:B------:R-:W-:Y:S01]  /*2c40*/  IMAD.IADD R13, R0, 0x1, -R27 ;  /* 0x00000001000d7824 */ /* 0x000fe200078e0a1b */
[----:B------:R-:W-:Y:S01]  /*2c50*/  IADD3 R26, R24, 0x11, RZ ;  /* 0x00000011181a7810 */ /* 0x000fe20007ffe0ff */
[----:B------:R1:W2:Y:S01]  /*2c60*/  I2F R169, R8 ;  /* 0x0000000800a97306 */ /* 0x0002a20000201400 */
[----:B------:R-:W-:Y:S01]  /*2c70*/  ISETP.GE.AND P4, PT, R27, R133, PT ;  /* 0x000000851b00720c */ /* 0x000fe20003f86270 */
[----:B------:R-:W-:Y:S01]  /*2c80*/  HMMA.16816.F32.BF16 R64, R4, R30, R64 ;  /* 0x0000001e0440723c */ /* 0x000fe20000041840 */
[----:B------:R-:W3:Y:S01]  /*2c90*/  LDSM.16.M88.4 R4, [R221+0x3000] ;  /* 0x00300000dd04783b */ /* 0x000ee20000000200 */
[----:B------:R-:W-:Y:S01]  /*2ca0*/  IMAD.MOV.U32 R12, RZ, RZ, R2 ;  /* 0x000000ffff0c7224 */ /* 0x000fe200078e0002 */
[----:B------:R-:W-:Y:S01]  /*2cb0*/  IABS R2, R13 ;  /* 0x0000000d00027213 */ /* 0x000fe20000000000 */
[----:B------:R-:W-:Y:S01]  /*2cc0*/  IMAD.IADD R13, R0, 0x1, -R26 ;  /* 0x00000001000d7824 */ /* 0x000fe200078e0a1a */
[----:B------:R-:W-:Y:S01]  /*2cd0*/  LDSM.16.M88.4 R28, [R217+0x8400] ;  /* 0x00840000d91c783b */ /* 0x000fe20000000200 */
[----:B------:R4:W-:Y:S01]  /*2ce0*/  I2F R173, R12 ;  /* 0x0000000c00ad7306 */ /* 0x0009e20000201400 */
[----:B------:R-:W-:-:S02]  /*2cf0*/  ISETP.GE.AND P3, PT, R26, R133, PT ;  /* 0x000000851a00720c */ /* 0x000fc40003f66270 */
[----:B-1----:R-:W1:Y:S01]  /*2d00*/  LDSM.16.M88.4 R8, [R221+0x2000] ;  /* 0x00200000dd08783b */ /* 0x002e620000000200 */
[----:B----4-:R-:W-:Y:S01]  /*2d10*/  IMAD.MOV.U32 R12, RZ, RZ, R2 ;  /* 0x000000ffff0c7224 */ /* 0x010fe200078e0002 */
[----:B------:R-:W-:Y:S01]  /*2d20*/  IABS R2, R13 ;  /* 0x0000000d00027213 */ /* 0x000fe20000000000 */
[C---:B------:R-:W-:Y:S02]  /*2d30*/  IMAD.IADD R13, R0.reuse, 0x1, -R25 ;  /* 0x00000001000d7824 */ /* 0x040fe400078e0a19 */
[----:B------:R4:W-:Y:S01]  /*2d40*/  I2F R175, R12 ;  /* 0x0000000c00af7306 */ /* 0x0009e20000201400 */
[----:B---3--:R-:W-:Y:S01]  /*2d50*/  HMMA.16816.F32.BF16 R120, R4, R20, R52 ;  /* 0x000000140478723c */ /* 0x008fe20000041834 */
[----:B----4-:R-:W-:Y:S01]  /*2d60*/  IMAD.MOV.U32 R12, RZ, RZ, R2 ;  /* 0x000000ffff0c7224 */ /* 0x010fe200078e0002 */
[----:B------:R-:W-:Y:S01]  /*2d70*/  IABS R2, R13 ;  /* 0x0000000d00027213 */ /* 0x000fe20000000000 */
[----:B------:R-:W-:-:S04]  /*2d80*/  IMAD.IADD R13, R0, 0x1, -R134 ;  /* 0x00000001000d7824 */ /* 0x000fc800078e0a86 */
[----:B------:R3:W-:Y:S01]  /*2d90*/  I2F R182, R12 ;  /* 0x0000000c00b67306 */ /* 0x0007e20000201400 */
[C---:B------:R-:W-:Y:S08]  /*2da0*/  HMMA.16816.F32.BF16 R124, R4.reuse, R22, R80 ;  /* 0x00000016047c723c */ /* 0x040ff00000041850 */
[----:B------:R-:W-:Y:S01]  /*2db0*/  HMMA.16816.F32.BF16 R116, R4, R40, R84 ;  /* 0x000000280474723c */ /* 0x000fe20000041854 */
[----:B---3--:R-:W-:Y:S01]  /*2dc0*/  IMAD.MOV.U32 R12, RZ, RZ, R2 ;  /* 0x000000ffff0c7224 */ /* 0x008fe200078e0002 */
[----:B------:R-:W-:Y:S01]  /*2dd0*/  IABS R2, R13 ;  /* 0x0000000d00027213 */ /* 0x000fe20000000000 */
[----:B------:R-:W-:-:S05]  /*2de0*/  IMAD.IADD R13, R0, 0x1, -R142 ;  /* 0x00000001000d7824 */ /* 0x000fca00078e0a8e */
[C---:B------:R-:W-:Y:S01]  /*2df0*/  HMMA.16816.F32.BF16 R112, R4.reuse, R42, R76 ;  /* 0x0000002a0470723c */ /* 0x040fe2000004184c */
[----:B------:R3:W-:Y:S07]  /*2e00*/  I2F R186, R12 ;  /* 0x0000000c00ba7306 */ /* 0x0007ee0000201400 */
[C---:B------:R-:W-:Y:S01]  /*2e10*/  HMMA.16816.F32.BF16 R100, R4.reuse, R32, R100 ;  /* 0x000000200464723c */ /* 0x040fe20000041864 */
[----:B------:R4:W-:Y:S07]  /*2e20*/  I2F R185, R2 ;  /* 0x0000000200b97306 */ /* 0x0009ee0000201400 */
[----:B------:R-:W-:Y:S01]  /*2e30*/  HMMA.16816.F32.BF16 R56, R4, R16, R104 ;  /* 0x000000100438723c */ /* 0x000fe20000041868 */
[----:B---3--:R-:W-:-:S05]  /*2e40*/  IMAD.IADD R12, R0, 0x1, -R137 ;  /* 0x00000001000c7824 */ /* 0x008fca00078e0a89 */
[----:B------:R-:W-:Y:S02]  /*2e50*/  IABS R12, R12 ;  /* 0x0000000c000c7213 */ /* 0x000fe40000000000 */
[----:B------:R-:W-:Y:S01]  /*2e60*/  HMMA.16816.F32.BF16 R52, R4, R18, R72 ;  /* 0x000000120434723c */ /* 0x000fe20000041848 */
[----:B----4-:R-:W-:-:S05]  /*2e70*/  IMAD.IADD R2, R0, 0x1, -R139 ;  /* 0x0000000100027824 */ /* 0x010fca00078e0a8b */
[----:B------:R-:W-:Y:S02]  /*2e80*/  IABS R2, R2 ;  /* 0x0000000200027213 */ /* 0x000fe40000000000 */
[----:B------:R-:W-:Y:S07]  /*2e90*/  HMMA.16816.F32.BF16 R48, R4, R34, R64 ;  /* 0x000000220430723c */ /* 0x000fee0000041840 */
[----:B------:R-:W-:Y:S01]  /*2ea0*/  IMAD.MOV.U32 R4, RZ, RZ, R12 ;  /* 0x000000ffff047224 */ /* 0x000fe200078e000c */
[----:B-1----:R-:W-:Y:S01]  /*2eb0*/  HMMA.16816.F32.BF16 R44, R8, R20, R60 ;  /* 0x00000014082c723c */ /* 0x002fe2000004183c */
[----:B------:R-:W-:-:S02]  /*2ec0*/  IMAD.IADD R5, R0, 0x1, -R140 ;  /* 0x0000000100057824 */ /* 0x000fc400078e0a8c */
[----:B------:R1:W-:Y:S05]  /*2ed0*/  I2F R181, R4 ;  /* 0x0000000400b57306 */ /* 0x0003ea0000201400 */
[C---:B------:R-:W-:Y:S01]  /*2ee0*/  HMMA.16816.F32.BF16 R72, R8.reuse, R22, R88 ;  /* 0x000000160848723c */ /* 0x040fe20000041858 */
[----:B------:R-:W-:Y:S07]  /*2ef0*/  LDSM.16.M88.4 R20, [R217+0x8000] ;  /* 0x00800000d914783b */ /* 0x000fee0000000200 */
[----:B------:R-:W-:Y:S01]  /*2f00*/  HMMA.16816.F32.BF16 R84, R8, R32, R128 ;  /* 0x000000200854723c */ /* 0x000fe20000041880 */
[----:B-1----:R-:W-:-:S02]  /*2f10*/  MOV R4, R2 ;  /* 0x0000000200047202 */ /* 0x002fc40000000f00 */
[----:B------:R-:W-:Y:S01]  /*2f20*/  IABS R2, R5 ;  /* 0x0000000500027213 */ /* 0x000fe20000000000 */
[----:B------:R-:W-:Y:S01]  /*2f30*/  IMAD.IADD R5, R0, 0x1, -R141 ;  /* 0x0000000100057824 */ /* 0x000fe200078e0a8d */
[----:B------:R1:W-:Y:S03]  /*2f40*/  I2F R192, R4 ;  /* 0x0000000400c07306 */ /* 0x0003e60000201400 */
[C---:B------:R-:W-:Y:S08]  /*2f50*/  HMMA.16816.F32.BF16 R64, R8.reuse, R40, R92 ;  /* 0x000000280840723c */ /* 0x040ff0000004185c */
[----:B------:R-:W-:Y:S01]  /*2f60*/  HMMA.16816.F32.BF16 R60, R8, R42, R96 ;  /* 0x0000002a083c723c */ /* 0x000fe20000041860 */
[----:B-1----:R-:W-:Y:S01]  /*2f70*/  IMAD.MOV.U32 R4, RZ, RZ, R2 ;  /* 0x000000ffff047224 */ /* 0x002fe200078e0002 */
[----:B------:R-:W-:-:S06]  /*2f80*/  IABS R2, R5 ;  /* 0x0000000500027213 */ /* 0x000fcc0000000000 */
[----:B------:R-:W-:Y:S01]  /*2f90*/  HMMA.16816.F32.BF16 R40, R8, R16, R68 ;  /* 0x000000100828723c */ /* 0x000fe20000041844 */
[----:B------:R1:W-:Y:S01]  /*2fa0*/  I2F R191, R4 ;  /* 0x0000000400bf7306 */ /* 0x0003e20000201400 */
[----:B------:R-:W-:Y:S01]  /*2fb0*/  IMAD.MOV.U32 R12, RZ, RZ, R2 ;  /* 0x000000ffff0c7224 */ /* 0x000fe200078e0002 */
[----:B------:R-:W-:Y:S01]  /*2fc0*/  IABS R2, R13 ;  /* 0x0000000d00027213 */ /* 0x000fe20000000000 */
[----:B------:R-:W-:-:S04]  /*2fd0*/  IMAD.IADD R13, R0, 0x1, -R149 ;  /* 0x00000001000d7824 */ /* 0x000fc800078e0a95 */
[C---:B------:R-:W-:Y:S01]  /*2fe0*/  HMMA.16816.F32.BF16 R76, R8.reuse, R18, R36 ;  /* 0x00000012084c723c */ /* 0x040fe20000041824 */
[----:B------:R-:W-:Y:S01]  /*2ff0*/  LDSM.16.M88.4 R36, [R217+0x8800] ;  /* 0x00880000d924783b */ /* 0x000fe20000000200 */
[----:B------:R3:W-:Y:S03]  /*3000*/  I2F R190, R12 ;  /* 0x0000000c00be7306 */ /* 0x0007e60000201400 */
[----:B------:R-:W-:Y:S03]  /*3010*/  LDSM.16.M88.4 R16, [R221+0x5000] ;  /* 0x00500000dd10783b */ /* 0x000fe60000000200 */
[----:B------:R-:W-:Y:S01]  /*3020*/  HMMA.16816.F32.BF16 R80, R8, R34, R108 ;  /* 0x000000220850723c */ /* 0x000fe2000004186c */
[----:B------:R-:W-:Y:S04]  /*3030*/  LDSM.16.M88.4 R32, [R217+0x8c00] ;  /* 0x008c0000d920783b */ /* 0x000fe80000000200 */
[----:B-1----:R-:W1:Y:S01]  /*3040*/  LDSM.16.M88.4 R4, [R220+0x5000] ;  /* 0x00500000dc04783b */ /* 0x002e620000000200 */
[----:B---3--:R-:W-:Y:S01]  /*3050*/  IMAD.MOV.U32 R12, RZ, RZ, R2 ;  /* 0x000000ffff0c7224 */ /* 0x008fe200078e0002 */
[----:B------:R-:W-:Y:S01]  /*3060*/  IABS R2, R13 ;  /* 0x0000000d00027213 */ /* 0x000fe20000000000 */
[----:B------:R-:W-:-:S02]  /*3070*/  IMAD.IADD R13, R0, 0x1, -R148 ;  /* 0x00000001000d7824 */ /* 0x000fc400078e0a94 */
[----:B------:R3:W-:Y:S02]  /*3080*/  I2F R188, R12 ;  /* 0x0000000c00bc7306 */ /* 0x0007e40000201400 */
[----:B---3--:R-:W-:Y:S01]  /*3090*/  IMAD.MOV.U32 R12, RZ, RZ, R2 ;  /* 0x000000ffff0c7224 */ /* 0x008fe200078e0002 */
[----:B------:R-:W-:Y:S02]  /*30a0*/  IABS R2, R13 ;  /* 0x0000000d00027213 */ /* 0x000fe40000000000 */
[----:B------:R-:W-:-:S03]  /*30b0*/  IADD3 R13, R0, 0x8, RZ ;  /* 0x00000008000d7810 */ /* 0x000fc60007ffe0ff */
[----:B------:R3:W-:Y:S01]  /*30c0*/  I2F R187, R12 ;  /* 0x0000000c00bb7306 */ /* 0x0007e20000201400 */
[----:B-1----:R-:W-:Y:S01]  /*30d0*/  HMMA.16816.F32.BF16 R88, R4, R20, R120 ;  /* 0x000000140458723c */ /* 0x002fe20000041878 */
[----:B---3--:R-:W-:Y:S01]  /*30e0*/  IMAD.MOV.U32 R12, RZ, RZ, R2 ;  /* 0x000000ffff0c7224 */ /* 0x008fe200078e0002 */
[----:B------:R-:W-:Y:S02]  /*30f0*/  IABS R2, R14 ;  /* 0x0000000e00027213 */ /* 0x000fe40000000000 */
[----:B------:R-:W-:-:S03]  /*3100*/  IADD3 R14, R0, 0x40, RZ ;  /* 0x00000040000e7810 */ /* 0x000fc60007ffe0ff */
[----:B------:R1:W-:Y:S01]  /*3110*/  I2F R184, R12 ;  /* 0x0000000c00b87306 */ /* 0x0003e20000201400 */
[C---:B------:R-:W-:Y:S07]  /*3120*/  HMMA.16816.F32.BF16 R144, R4.reuse, R28, R116 ;  /* 0x0000001c0490723c */ /* 0x040fee0000041874 */
[----:B------:R3:W-:Y:S01]  /*3130*/  I2F R129, R2 ;  /* 0x0000000200817306 */ /* 0x0007e20000201400 */
[----:B------:R-:W-:Y:S01]  /*3140*/  HMMA.16816.F32.BF16 R152, R4, R30, R112 ;  /* 0x0000001e0498723c */ /* 0x000fe20000041870 */
[----:B-1----:R-:W-:-:S07]  /*3150*/  IMAD.IADD R12, R13, 0x1, -R24 ;  /* 0x000000010d0c7824 */ /* 0x002fce00078e0a18 */
[----:B------:R-:W-:Y:S01]  /*3160*/  HMMA.16816.F32.BF16 R124, R4, R22, R124 ;  /* 0x00000016047c723c */ /* 0x000fe2000004187c */
[----:B------:R-:W-:Y:S01]  /*3170*/  IABS R12, R12 ;  /* 0x0000000c000c7213 */ /* 0x000fe20000000000 */
[----:B---3--:R-:W-:-:S06]  /*3180*/  IMAD.IADD R2, R14, 0x1, -R24 ;  /* 0x000000010e027824 */ /* 0x008fcc00078e0a18 */
[C---:B------:R-:W-:Y:S01]  /*3190*/  HMMA.16816.F32.BF16 R156, R4.reuse, R36, R56 ;  /* 0x00000024049c723c */ /* 0x040fe20000041838 */
[----:B------:R-:W-:Y:S02]  /*31a0*/  IMAD.MOV.U32 R8, RZ, RZ, R12 ;  /* 0x000000ffff087224 */ /* 0x000fe400078e000c */
[----:B------:R-:W-:Y:S01]  /*31b0*/  IMAD.IADD R12, R14, 0x1, -R138 ;  /* 0x000000010e0c7824 */ /* 0x000fe200078e0a8a */
[----:B------:R-:W-:Y:S01]  /*31c0*/  IABS R0, R2 ;  /* 0x0000000200007213 */ /* 0x000fe20000000000 */
[----:B------:R1:W3:Y:S03]  /*31d0*/  I2F R128, R8 ;  /* 0x0000000800807306 */ /* 0x0002e60000201400 */
[C---:B------:R-:W-:Y:S01]  /*31e0*/  HMMA.16816.F32.BF16 R160, R4.reuse, R38, R52 ;  /* 0x0000002604a0723c */ /* 0x040fe20000041834 */
[----:B------:R-:W-:Y:S01]  /*31f0*/  IMAD.MOV.U32 R2, RZ, RZ, R0 ;  /* 0x000000ffff027224 */ /* 0x000fe200078e0000 */
[----:B------:R-:W-:Y:S03]  /*3200*/  LDSM.16.M88.4 R52, [R219+0x8800] ;  /* 0x00880000db34783b */ /* 0x000fe60000000200 */
[----:B------:R4:W5:Y:S03]  /*3210*/  I2F R121, R2 ;  /* 0x0000000200797306 */ /* 0x0009660000201400 */
[----:B------:R-:W-:Y:S01]  /*3220*/  HMMA.16816.F32.BF16 R164, R4, R32, R100 ;  /* 0x0000002004a4723c */ /* 0x000fe20000041864 */
[----:B-1----:R-:W-:-:S07]  /*3230*/  IMAD.IADD R8, R15, 0x1, -R24 ;  /* 0x000000010f087824 */ /* 0x002fce00078e0a18 */
[----:B------:R-:W-:Y:S01]  /*3240*/  HMMA.16816.F32.BF16 R176, R4, R34, R48 ;  /* 0x0000002204b0723c */ /* 0x000fe20000041830 */
[----:B------:R-:W-:Y:S01]  /*3250*/  IABS R0, R8 ;  /* 0x0000000800007213 */ /* 0x000fe20000000000 */
[----:B------:R-:W-:-:S04]  /*3260*/  IMAD.IADD R8, R13, 0x1, -R138 ;  /* 0x000000010d087824 */ /* 0x000fc800078e0a8a */
[----:B----4-:R-:W-:Y:S01]  /*3270*/  IMAD.MOV.U32 R2, RZ, RZ, R0 ;  /* 0x000000ffff027224 */ /* 0x010fe200078e0000 */
[----:B------:R-:W-:Y:S01]  /*3280*/  IABS R0, R8 ;  /* 0x0000000800007213 */ /* 0x000fe20000000000 */
[----:B------:R-:W-:Y:S01]  /*3290*/  IMAD.IADD R4, R14, 0x1, -R135 ;  /* 0x000000010e047824 */ /* 0x000fe200078e0a87 */
[----:B------:R-:W1:Y:S01]  /*32a0*/  LDSM.16.M88.4 R8, [R220+0x4000] ;  /* 0x00400000dc08783b */ /* 0x000e620000000200 */
[----:B------:R4:W-:Y:S02]  /*32b0*/  I2F R120, R2 ;  /* 0x0000000200787306 */ /* 0x0009e40000201400 */
[----:B----4-:R-:W-:Y:S02]  /*32c0*/  MOV R2, R0 ;  /* 0x0000000000027202 */ /* 0x010fe40000000f00 */
[----:B------:R-:W-:Y:S01]  /*32d0*/  IABS R0, R12 ;  /* 0x0000000c00007213 */ /* 0x000fe20000000000 */
[----:B------:R-:W-:-:S03]  /*32e0*/  IMAD.IADD R12, R15, 0x1, -R138 ;  /* 0x000000010f0c7824 */ /* 0x000fc600078e0a8a */
[----:B------:R4:W1:Y:S02]  /*32f0*/  I2F R116, R2 ;  /* 0x0000000200747306 */ /* 0x0008640000201400 */
[----:B----4-:R-:W-:Y:S01]  /*3300*/  IMAD.MOV.U32 R2, RZ, RZ, R0 ;  /* 0x000000ffff027224 */ /* 0x010fe200078e0000 */
[----:B------:R-:W-:Y:S01]  /*3310*/  IABS R0, R12 ;  /* 0x0000000c00007213 */ /* 0x000fe20000000000 */
[----:B------:R-:W-:Y:S01]  /*3320*/  IMAD.IADD R12, R13, 0x1, -R136 ;  /* 0x000000010d0c7824 */ /* 0x000fe200078e0a88 */
[C---:B-1----:R-:W-:Y:S03]  /*3330*/  HMMA.16816.F32.BF16 R68, R8.reuse, R20, R44 ;  /* 0x000000140844723c */ /* 0x042fe6000004182c */
[----:B------:R1:W4:Y:S05]  /*3340*/  I2F R114, R2 ;  /* 0x0000000200727306 */ /* 0x00032a0000201400 */
[C---:B------:R-:W-:Y:S01]  /*3350*/  HMMA.16816.F32.BF16 R72, R8.reuse, R22, R72 ;  /* 0x000000160848723c */ /* 0x040fe20000041848 */
[----:B------:R-:W2:Y:S07]  /*3360*/  LDSM.16.M88.4 R20, [R219+0x8000] ;  /* 0x00800000db14783b */ /* 0x000eae0000000200 */
[C---:B------:R-:W-:Y:S01]  /*3370*/  HMMA.16816.F32.BF16 R48, R8.reuse, R36, R40 ;  /* 0x000000240830723c */ /* 0x040fe20000041828 */
[----:B-1----:R-:W-:Y:S01]  /*3380*/  IMAD.MOV.U32 R2, RZ, RZ, R0 ;  /* 0x000000ffff027224 */ /* 0x002fe200078e0000 */
[----:B------:R-:W-:Y:S01]  /*3390*/  IABS R0, R12 ;  /* 0x0000000c00007213 */ /* 0x000fe20000000000 */
[C---:B------:R-:W-:Y:S01]  /*33a0*/  IMAD.IADD R12, R14.reuse, 0x1, -R136 ;  /* 0x000000010e0c7824 */ /* 0x040fe200078e0a88 */
[----:B------:R-:W-:Y:S01]  /*33b0*/  LDSM.16.M88.4 R40, [R219+0x8400] ;  /* 0x00840000db28783b */ /* 0x000fe20000000200 */
[----:B------:R1:W-:Y:S03]  /*33c0*/  I2F R95, R2 ;  /* 0x00000002005f7306 */ /* 0x0003e60000201400 */
[C---:B------:R-:W-:Y:S08]  /*33d0*/  HMMA.16816.F32.BF16 R44, R8.reuse, R38, R76 ;  /* 0x00000026082c723c */ /* 0x040ff0000004184c */
[----:B------:R-:W-:Y:S01]  /*33e0*/  HMMA.16816.F32.BF16 R36, R8, R32, R84 ;  /* 0x000000200824723c */ /* 0x000fe20000041854 */
[----:B-1----:R-:W-:Y:S01]  /*33f0*/  IMAD.MOV.U32 R2, RZ, RZ, R0 ;  /* 0x000000ffff027224 */ /* 0x002fe200078e0000 */
[----:B------:R-:W-:Y:S01]  /*3400*/  IABS R0, R12 ;  /* 0x0000000c00007213 */ /* 0x000fe20000000000 */
[----:B------:R-:W-:-:S05]  /*3410*/  IMAD.IADD R12, R14, 0x1, -R27 ;  /* 0x000000010e0c7824 */ /* 0x000fca00078e0a1b */
[C---:B------:R-:W-:Y:S01]  /*3420*/  HMMA.16816.F32.BF16 R64, R8.reuse, R28, R64 ;  /* 0x0000001c0840723c */ /* 0x040fe20000041840 */
[----:B------:R1:W-:Y:S07]  /*3430*/  I2F R115, R2 ;  /* 0x0000000200737306 */ /* 0x0003ee0000201400 */
[C---:B------:R-:W-:Y:S01]  /*3440*/  HMMA.16816.F32.BF16 R60, R8.reuse, R30, R60 ;  /* 0x0000001e083c723c */ /* 0x040fe2000004183c */
[----:B------:R3:W3:Y:S07]  /*3450*/  I2F R113, R0 ;  /* 0x0000000000717306 */ /* 0x0006ee0000201400 */
[----:B------:R-:W-:Y:S01]  /*3460*/  HMMA.16816.F32.BF16 R28, R8, R34, R80 ;  /* 0x00000022081c723c */ /* 0x000fe20000041850 */
[----:B-1----:R-:W-:-:S05]  /*3470*/  IMAD.IADD R2, R15, 0x1, -R136 ;  /* 0x000000010f027824 */ /* 0x002fca00078e0a88 */
[----:B------:R-:W-:Y:S01]  /*3480*/  IABS R2, R2 ;  /* 0x0000000200027213 */ /* 0x000fe20000000000 */
[C---:B------:R-:W-:Y:S01]  /*3490*/  IMAD.IADD R8, R13.reuse, 0x1, -R25 ;  /* 0x000000010d087824 */ /* 0x040fe200078e0a19 */
[----:B--2---:R-:W-:Y:S01]  /*34a0*/  HMMA.16816.F32.BF16 R56, R16, R20, R88 ;  /* 0x000000141038723c */ /* 0x004fe20000041858 */
[----:B---3--:R-:W-:Y:S01]  /*34b0*/  IMAD.IADD R0, R13, 0x1, -R135 ;  /* 0x000000010d007824 */ /* 0x008fe200078e0a87 */
[----:B------:R1:W2:Y:S04]  /*34c0*/  I2F R103, R2 ;  /* 0x0000000200677306 */ /* 0x0002a80000201400 */
[----:B------:R-:W-:-:S05]  /*34d0*/  IABS R0, R0 ;  /* 0x0000000000007213 */ /* 0x000fca0000000000 */
[----:B-1----:R-:W-:Y:S01]  /*34e0*/  IMAD.MOV.U32 R2, RZ, RZ, R0 ;  /* 0x000000ffff027224 */ /* 0x002fe200078e0000 */
[----:B------:R-:W-:Y:S01]  /*34f0*/  IABS R0, R4 ;  /* 0x0000000400007213 */ /* 0x000fe20000000000 */
[----:B------:R-:W-:Y:S02]  /*3500*/  IMAD.IADD R4, R15, 0x1, -R135 ;  /* 0x000000010f047824 */ /* 0x000fe400078e0a87 */
[----:B------:R1:W-:Y:S02]  /*3510*/  I2F R112, R2 ;  /* 0x0000000200707306 */ /* 0x0003e40000201400 */
[----:B-1----:R-:W-:Y:S01]  /*3520*/  IMAD.MOV.U32 R2, RZ, RZ, R0 ;  /* 0x000000ffff027224 */ /* 0x002fe200078e0000 */
[----:B------:R-:W-:Y:S01]  /*3530*/  IABS R0, R4 ;  /* 0x0000000400007213 */ /* 0x000fe20000000000 */
[----:B------:R-:W-:-:S04]  /*3540*/  IMAD.IADD R4, R13, 0x1, -R27 ;  /* 0x000000010d047824 */ /* 0x000fc800078e0a1b */
[----:B------:R1:W-:Y:S02]  /*3550*/  I2F R102, R2 ;  /* 0x0000000200667306 */ /* 0x0003e40000201400 */
[----:B-1----:R-:W-:Y:S01]  /*3560*/  IMAD.MOV.U32 R2, RZ, RZ, R0 ;  /* 0x000000ffff027224 */ /* 0x002fe200078e0000 */
[----:B------:R-:W-:Y:S02]  /*3570*/  IABS R0, R4 ;  /* 0x0000000400007213 */ /* 0x000fe40000000000 */
[----:B------:R-:W1:Y:S03]  /*3580*/  LDSM.16.M88.4 R4, [R221+0x4000] ;  /* 0x00400000dd04783b */ /* 0x000e660000000200 */
[----:B------:R3:W-:Y:S02]  /*3590*/  I2F R94, R2 ;  /* 0x00000002005e7306 */ /* 0x0007e40000201400 */
[----:B---3--:R-:W-:Y:S01]  /*35a0*/  IMAD.MOV.U32 R2, RZ, RZ, R0 ;  /* 0x000000ffff027224 */ /* 0x008fe200078e0000 */
[----:B------:R-:W-:Y:S01]  /*35b0*/  IABS R0, R12 ;  /* 0x0000000c00007213 */ /* 0x000fe20000000000 */
[----:B------:R-:W-:-:S04]  /*35c0*/  IMAD.IADD R12, R15, 0x1, -R27 ;  /* 0x000000010f0c7824 */ /* 0x000fc800078e0a1b */
[----:B------:R3:W-:Y:S02]  /*35d0*/  I2F R101, R2 ;  /* 0x0000000200657306 */ /* 0x0007e40000201400 */
[----:B---3--:R-:W-:Y:S01]  /*35e0*/  IMAD.MOV.U32 R2, RZ, RZ, R0 ;  /* 0x000000ffff027224 */ /* 0x008fe200078e0000 */
[----:B------:R-:W-:Y:S02]  /*35f0*/  IABS R0, R12 ;  /* 0x0000000c00007213 */ /* 0x000fe40000000000 */
[----:B------:R-:W-:-:S03]  /*3600*/  IADD3 R12, -R26, R13, RZ ;  /* 0x0000000d1a0c7210 */ /* 0x000fc60007ffe1ff */
[----:B------:R3:W-:Y:S01]  /*3610*/  I2F R93, R2 ;  /* 0x00000002005d7306 */ /* 0x0007e20000201400 */
[----:B-1----:R-:W-:Y:S01]  /*3620*/  HMMA.16816.F32.BF16 R32, R4, R20, R68 ;  /* 0x000000140420723c */ /* 0x002fe20000041844 */
[----:B------:R-:W1:Y:S01]  /*3630*/  LDSM.16.M88.4 R68, [R219+0x8c00] ;  /* 0x008c0000db44783b */ /* 0x000e620000000200 */
[----:B------:R-:W-:-:S06]  /*3640*/  DEPBAR.LE SB0, 0x0 ;  /* 0x000080000000791a */ /* 0x000fcc0000000000 */
[----:B------:R-:W-:Y:S01]  /*3650*/  HMMA.16816.F32.BF16 R76, R4, R42, R60 ;  /* 0x0000002a044c723c */ /* 0x000fe2000004183c */
[----:B---3--:R-:W-:Y:S01]  /*3660*/  IMAD.MOV.U32 R2, RZ, RZ, R0 ;  /* 0x000000ffff027224 */ /* 0x008fe200078e0000 */
[----:B------:R-:W-:-:S06]  /*3670*/  IABS R0, R12 ;  /* 0x0000000c00007213 */ /* 0x000fcc0000000000 */
[C---:B------:R-:W-:Y:S01]  /*3680*/  HMMA.16816.F32.BF16 R72, R4.reuse, R22, R72 ;  /* 0x000000160448723c */ /* 0x040fe20000041848 */
[----:B------:R3:W-:Y:S07]  /*3690*/  I2F R92, R2 ;  /* 0x00000002005c7306 */ /* 0x0007ee0000201400 */
[C---:B------:R-:W-:Y:S01]  /*36a0*/  HMMA.16816.F32.BF16 R64, R4.reuse, R40, R64 ;  /* 0x000000280440723c */ /* 0x040fe20000041840 */
[----:B------:R2:W-:Y:S07]  /*36b0*/  I2F R87, R0 ;  /* 0x0000000000577306 */ /* 0x0005ee0000201400 */
[----:B------:R-:W-:Y:S01]  /*36c0*/  HMMA.16816.F32.BF16 R88, R4, R52, R48 ;  /* 0x000000340458723c */ /* 0x000fe20000041830 */
[----:B---3--:R-:W-:-:S05]  /*36d0*/  IMAD.IADD R2, R14, 0x1, -R26 ;  /* 0x000000010e027824 */ /* 0x008fca00078e0a1a */
[----:B------:R-:W-:Y:S02]  /*36e0*/  IABS R2, R2 ;  /* 0x0000000200027213 */ /* 0x000fe40000000000 */
[C---:B-1----:R-:W-:Y:S01]  /*36f0*/  HMMA.16816.F32.BF16 R104, R4.reuse, R68, R36 ;  /* 0x000000440468723c */ /* 0x042fe20000041824 */
[----:B------:R-:W-:Y:S02]  /*3700*/  FFMA.FTZ R9, R169, -R132, R72 ;  /* 0x80000084a9097223 */ /* 0x000fe40000010048 */
[----:B--2---:R-:W-:Y:S01]  /*3710*/  IMAD.IADD R0, R15, 0x1, -R26 ;  /* 0x000000010f007824 */ /* 0x004fe200078e0a1a */
[----:B------:R1:W-:Y:S04]  /*3720*/  I2F R85, R2 ;  /* 0x0000000200557306 */ /* 0x0003e80000201400 */
[----:B------:R-:W-:Y:S01]  /*3730*/  IABS R0, R0 ;  /* 0x0000000000007213 */ /* 0x000fe20000000000 */
[C---:B------:R-:W-:Y:S08]  /*3740*/  HMMA.16816.F32.BF16 R108, R4.reuse, R54, R44 ;  /* 0x00000036046c723c */ /* 0x040ff0000004182c */
[----:B------:R-:W-:Y:S01]  /*3750*/  HMMA.16816.F32.BF16 R96, R4, R70, R28 ;  /* 0x000000460460723c */ /* 0x000fe2000004181c */
[----:B-1----:R-:W-:Y:S01]  /*3760*/  IMAD.MOV.U32 R2, RZ, RZ, R0 ;  /* 0x000000ffff027224 */ /* 0x002fe200078e0000 */
[----:B------:R-:W-:Y:S01]  /*3770*/  IABS R0, R8 ;  /* 0x0000000800007213 */ /* 0x000fe20000000000 */
[----:B------:R-:W-:-:S02]  /*3780*/  IMAD.IADD R8, R14, 0x1, -R25 ;  /* 0x000000010e087824 */ /* 0x000fc400078e0a19 */
[----:B------:R1:W-:Y:S02]  /*3790*/  I2F R11, R2 ;  /* 0x00000002000b7306 */ /* 0x0003e40000201400 */
[--C-:B------:R-:W-:Y:S01]  /*37a0*/  IMAD.IADD R4, R13, 0x1, -R139.reuse ;  /* 0x000000010d047824 */ /* 0x100fe200078e0a8b */
[----:B------:R-:W-:Y:S01]  /*37b0*/  HMMA.16816.F32.BF16 R20, R16, R22, R124 ;  /* 0x000000161014723c */ /* 0x000fe2000004187c */
[----:B------:R-:W-:Y:S02]  /*37c0*/  IMAD.IADD R5, R14, 0x1, -R139 ;  /* 0x000000010e057824 */ /* 0x000fe400078e0a8b */
[-C--:B------:R-:W-:Y:S02]  /*37d0*/  FFMA.FTZ R7, R128, -R132.reuse, R34 ;  /* 0x8000008480077223 */ /* 0x080fe40000010022 */
[----:B-----5:R-:W-:-:S03]  /*37e0*/  FFMA.FTZ R6, R121, -R132, R56 ;  /* 0x8000008479067223 */ /* 0x020fc60000010038 */
[----:B------:R-:W-:Y:S01]  /*37f0*/  FSEL R171, R7, -INF , !P1 ;  /* 0xff80000007ab7808 */ /* 0x000fe20004800000 */
[-C--:B------:R-:W-:Y:S01]  /*3800*/  FFMA.FTZ R7, R116, -R132.reuse, R35 ;  /* 0x8000008474077223 */ /* 0x080fe20000010023 */
[----:B------:R-:W-:Y:S01]  /*3810*/  FSEL R83, R6, -INF , !P1 ;  /* 0xff80000006537808 */ /* 0x000fe20004800000 */
[----:B----4-:R-:W-:Y:S01]  /*3820*/  FFMA.FTZ R6, R114, -R132, R57 ;  /* 0x8000008472067223 */ /* 0x010fe20000010039 */
[----:B------:R-:W-:Y:S01]  /*3830*/  HMMA.16816.F32.BF16 R28, R16, R42, R152 ;  /* 0x0000002a101c723c */ /* 0x000fe20000041898 */
[----:B-1----:R-:W-:Y:S01]  /*3840*/  IMAD.MOV.U32 R2, RZ, RZ, R0 ;  /* 0x000000ffff027224 */ /* 0x002fe200078e0000 */
[----:B------:R-:W-:Y:S01]  /*3850*/  IABS R0, R8 ;  /* 0x0000000800007213 */ /* 0x000fe20000000000 */
[----:B------:R-:W-:Y:S01]  /*3860*/  IMAD.IADD R8, R15, 0x1, -R25 ;  /* 0x000000010f087824 */ /* 0x000fe200078e0a19 */
[----:B------:R-:W-:Y:S01]  /*3870*/  FSEL R172, R7, -INF , !P0 ;  /* 0xff80000007ac7808 */ /* 0x000fe20004000000 */
[----:B------:R1:W2:Y:S01]  /*3880*/  I2F R86, R2 ;  /* 0x0000000200567306 */ /* 0x0002a20000201400 */
[----:B------:R-:W-:-:S02]  /*3890*/  FSEL R82, R6, -INF , !P0 ;  /* 0xff80000006527808 */ /* 0x000fc40004000000 */
[C---:B------:R-:W-:Y:S04]  /*38a0*/  HMMA.16816.F32.BF16 R24, R16.reuse, R40, R144 ;  /* 0x000000281018723c */ /* 0x040fe80000041890 */
[-C--:B------:R-:W-:Y:S02]  /*38b0*/  FFMA.FTZ R7, R113, -R132.reuse, R20 ;  /* 0x8000008471077223 */ /* 0x080fe40000010014 */
[-C--:B------:R-:W-:Y:S02]  /*38c0*/  FFMA.FTZ R6, R103, -R132.reuse, R22 ;  /* 0x8000008467067223 */ /* 0x080fe40000010016 */
[----:B------:R-:W-:Y:S01]  /*38d0*/  HMMA.16816.F32.BF16 R40, R16, R52, R156 ;  /* 0x000000341028723c */ /* 0x000fe2000004189c */
[----:B------:R-:W-:Y:S01]  /*38e0*/  FSEL R72, R7, -INF , !P5 ;  /* 0xff80000007487808 */ /* 0x000fe20006800000 */
[----:B------:R-:W-:-:S02]  /*38f0*/  FFMA.FTZ R7, R173, -R132, R73 ;  /* 0x80000084ad077223 */ /* 0x000fc40000010049 */
[----:B-1----:R-:W-:Y:S01]  /*3900*/  IMAD.MOV.U32 R2, RZ, RZ, R0 ;  /* 0x000000ffff027224 */ /* 0x002fe200078e0000 */
[----:B------:R-:W-:Y:S01]  /*3910*/  IABS R0, R8 ;  /* 0x0000000800007213 */ /* 0x000fe20000000000 */
[----:B------:R-:W-:Y:S02]  /*3920*/  IMAD.IADD R8, R13, 0x1, -R134 ;  /* 0x000000010d087824 */ /* 0x000fe400078e0a86 */
[----:B------:R-:W-:Y:S01]  /*3930*/  HMMA.16816.F32.BF16 R52, R16, R54, R160 ;  /* 0x000000361034723c */ /* 0x000fe200000418a0 */
[----:B------:R1:W-:Y:S01]  /*3940*/  I2F R84, R2 ;  /* 0x0000000200547306 */ /* 0x0003e20000201400 */
[----:B--2---:R-:W-:-:S05]  /*3950*/  FFMA.FTZ R22, R86, -R132, R78 ;  /* 0x8000008456167223 */ /* 0x004fca000001004e */
[----:B------:R-:W-:Y:S01]  /*3960*/  FSEL R156, R22, -INF , !P2 ;  /* 0xff800000169c7808 */ /* 0x000fe20005000000 */
[----:B------:R-:W-:Y:S01]  /*3970*/  HMMA.16816.F32.BF16 R48, R16, R68, R164 ;  /* 0x000000441030723c */ /* 0x000fe200000418a4 */
[----:B-1----:R-:W-:Y:S01]  /*3980*/  IMAD.MOV.U32 R2, RZ, RZ, R0 ;  /* 0x000000ffff027224 */ /* 0x002fe200078e0000 */
[----:B------:R-:W-:Y:S01]  /*3990*/  IABS R0, R8 ;  /* 0x0000000800007213 */ /* 0x000fe20000000000 */
[----:B------:R-:W-:Y:S02]  /*39a0*/  IMAD.IADD R8, R14, 0x1, -R134 ;  /* 0x000000010e087824 */ /* 0x000fe400078e0a86 */
[----:B------:R1:W2:Y:S02]  /*39b0*/  I2F R10, R2 ;  /* 0x00000002000a7306 */ /* 0x0002a40000201400 */
[----:B-1----:R-:W-:Y:S01]  /*39c0*/  IMAD.MOV.U32 R2, RZ, RZ, R0 ;  /* 0x000000ffff027224 */ /* 0x002fe200078e0000 */
[----:B------:R-:W-:Y:S01]  /*39d0*/  IABS R0, R8 ;  /* 0x0000000800007213 */ /* 0x000fe20000000000 */
[----:B------:R-:W-:-:S04]  /*39e0*/  IMAD.IADD R8, R15, 0x1, -R134 ;  /* 0x000000010f087824 */ /* 0x000fc800078e0a86 */
[----:B------:R1:W-:Y:S01]  /*39f0*/  I2F R81, R2 ;  /* 0x0000000200517306 */ /* 0x0003e20000201400 */
[-C--:B--2---:R-:W-:Y:S02]  /*3a00*/  FFMA.FTZ R10, R10, -R132.reuse, R30 ;  /* 0x800000840a0a7223 */ /* 0x084fe4000001001e */
[----:B------:R-:W-:Y:S02]  /*3a10*/  FFMA.FTZ R30, R191, -R132, R108 ;  /* 0x80000084bf1e7223 */ /* 0x000fe4000001006c */
[----:B-1----:R-:W-:Y:S01]  /*3a20*/  IMAD.MOV.U32 R2, RZ, RZ, R0 ;  /* 0x000000ffff027224 */ /* 0x002fe200078e0000 */
[----:B------:R-:W-:Y:S01]  /*3a30*/  IABS R0, R8 ;  /* 0x0000000800007213 */ /* 0x000fe20000000000 */
[----:B------:R-:W-:Y:S02]  /*3a40*/  IMAD.IADD R8, R13, 0x1, -R137 ;  /* 0x000000010d087824 */ /* 0x000fe400078e0a89 */
[----:B------:R1:W2:Y:S02]  /*3a50*/  I2F R12, R2 ;  /* 0x00000002000c7306 */ /* 0x0002a40000201400 */
[----:B-1----:R-:W-:Y:S01]  /*3a60*/  IMAD.MOV.U32 R2, RZ, RZ, R0 ;  /* 0x000000ffff027224 */ /* 0x002fe200078e0000 */
[----:B------:R-:W-:Y:S01]  /*3a70*/  IABS R0, R8 ;  /* 0x0000000800007213 */ /* 0x000fe20000000000 */
[----:B------:R-:W-:-:S04]  /*3a80*/  FFMA.FTZ R8, R150, -R132, R32 ;  /* 0x8000008496087223 */ /* 0x000fc80000010020 */
[----:B------:R1:W-:Y:S01]  /*3a90*/  I2F R61, R2 ;  /* 0x00000002003d7306 */ /* 0x0003e20000201400 */
[-C--:B--2---:R-:W-:Y:S01]  /*3aa0*/  FFMA.FTZ R12, R12, -R132.reuse, R29 ;  /* 0x800000840c0c7223 */ /* 0x084fe2000001001d */
[----:B------:R-:W-:Y:S01]  /*3ab0*/  FSEL R170, R8, -INF , !P1 ;  /* 0xff80000008aa7808 */ /* 0x000fe20004800000 */
[-C--:B------:R-:W-:Y:S01]  /*3ac0*/  FFMA.FTZ R8, R151, -R132.reuse, R33 ;  /* 0x8000008497087223 */ /* 0x080fe20000010021 */
[----:B------:R-:W-:Y:S01]  /*3ad0*/  FSEL R151, R9, -INF , !P5 ;  /* 0xff80000009977808 */ /* 0x000fe20006800000 */
[----:B------:R-:W-:-:S03]  /*3ae0*/  FFMA.FTZ R9, R175, -R132, R64 ;  /* 0x80000084af097223 */ /* 0x000fc60000010040 */
[----:B------:R2:W3:Y:S01]  /*3af0*/  I2F R37, R0 ;  /* 0x0000000000257306 */ /* 0x0004e20000201400 */
[----:B------:R-:W-:Y:S01]  /*3b00*/  FSEL R168, R8, -INF , !P0 ;  /* 0xff80000008a87808 */ /* 0x000fe20004000000 */
[-C--:B------:R-:W-:Y:S01]  /*3b10*/  FFMA.FTZ R8, R115, -R132.reuse, R74 ;  /* 0x8000008473087223 */ /* 0x080fe2000001004a */
[----:B------:R-:W-:Y:S01]  /*3b20*/  FSEL R74, R6, -INF , !P5 ;  /* 0xff800000064a7808 */ /* 0x000fe20006800000 */
[-C--:B------:R-:W-:Y:S01]  /*3b30*/  FFMA.FTZ R6, R112, -R132.reuse, R75 ;  /* 0x8000008470067223 */ /* 0x080fe2000001004b */
[----:B------:R-:W-:Y:S01]  /*3b40*/  FSEL R158, R9, -INF , !P4 ;  /* 0xff800000099e7808 */ /* 0x000fe20006000000 */
[-C--:B------:R-:W-:Y:S01]  /*3b50*/  FFMA.FTZ R29, R190, -R132.reuse, R109 ;  /* 0x80000084be1d7223 */ /* 0x080fe2000001006d */
[----:B------:R-:W-:Y:S01]  /*3b60*/  FSEL R169, R8, -INF , !P5 ;  /* 0xff80000008a97808 */ /* 0x000fe20006800000 */
[----:B-1----:R-:W-:Y:S01]  /*3b70*/  IMAD.IADD R2, R14, 0x1, -R137 ;  /* 0x000000010e027824 */ /* 0x002fe200078e0a89 */
[----:B------:R-:W-:Y:S01]  /*3b80*/  FSEL R150, R6, -INF , !P6 ;  /* 0xff80000006967808 */ /* 0x000fe20007000000 */
[----:B------:R-:W-:Y:S01]  /*3b90*/  IMAD.IADD R6, R13, 0x1, -R142 ;  /* 0x000000010d067824 */ /* 0x000fe200078e0a8e */
[----:B------:R-:W-:Y:S01]  /*3ba0*/  BAR.SYNC.DEFER_BLOCKING 0x0 ;  /* 0x0000000000007b1d */ /* 0x000fe20000010000 */
[----:B------:R-:W-:Y:S01]  /*3bb0*/  ISETP.GE.AND P5, PT, R139, R133, PT ;  /* 0x000000858b00720c */ /* 0x000fe20003fa6270 */
[----:B------:R-:W-:Y:S01]  /*3bc0*/  FFMA.FTZ R8, R101, -R132, R66 ;  /* 0x8000008465087223 */ /* 0x000fe20000010042 */
[----:B------:R-:W-:-:S02]  /*3bd0*/  IABS R2, R2 ;  /* 0x0000000200027213 */ /* 0x000fc40000000000 */
[----:B--2---:R-:W-:Y:S01]  /*3be0*/  IADD3 R0, -R137, R15, RZ ;  /* 0x0000000f89007210 */ /* 0x004fe20007ffe1ff */
[-C--:B---3--:R-:W-:Y:S01]  /*3bf0*/  FFMA.FTZ R20, R37, -R132.reuse, R90 ;  /* 0x8000008425147223 */ /* 0x088fe2000001005a */
[----:B------:R1:W2:Y:S01]  /*3c00*/  I2F R36, R2 ;  /* 0x0000000200247306 */ /* 0x0002a20000201400 */
[----:B------:R-:W-:Y:S01]  /*3c10*/  FSEL R173, R8, -INF , !P4 ;  /* 0xff80000008ad7808 */ /* 0x000fe20006000000 */
[----:B------:R-:W-:Y:S01]  /*3c20*/  FFMA.FTZ R8, R61, -R132, R31 ;  /* 0x800000843d087223 */ /* 0x000fe2000001001f */
[----:B------:R-:W-:Y:S01]  /*3c30*/  IABS R0, R0 ;  /* 0x0000000000007213 */ /* 0x000fe20000000000 */
[----:B------:R-:W-:Y:S01]  /*3c40*/  FFMA.FTZ R31, R192, -R132, R89 ;  /* 0x80000084c01f7223 */ /* 0x000fe20000010059 */
[----:B------:R-:W-:-:S03]  /*3c50*/  FSEL R61, R10, -INF , !P2 ;  /* 0xff8000000a3d7808 */ /* 0x000fc60005000000 */
[----:B------:R3:W4:Y:S01]  /*3c60*/  I2F R32, R0 ;  /* 0x0000000000207306 */ /* 0x0007220000201400 */
[----:B------:R-:W-:Y:S02]  /*3c70*/  FSEL R223, R31, -INF , !P5 ;  /* 0xff8000001fdf7808 */ /* 0x000fe40006800000 */
[----:B-1----:R-:W-:Y:S01]  /*3c80*/  IABS R2, R4 ;  /* 0x0000000400027213 */ /* 0x002fe20000000000 */
[-C--:B------:R-:W-:Y:S02]  /*3c90*/  FFMA.FTZ R4, R120, -R132.reuse, R58 ;  /* 0x8000008478047223 */ /* 0x080fe4000001003a */
[-C--:B--2---:R-:W-:Y:S02]  /*3ca0*/  FFMA.FTZ R9, R36, -R132.reuse, R40 ;  /* 0x8000008424097223 */ /* 0x084fe40000010028 */
[----:B------:R1:W2:Y:S01]  /*3cb0*/  I2F R80, R2 ;  /* 0x0000000200507306 */ /* 0x0002a20000201400 */
[----:B------:R-:W-:Y:S01]  /*3cc0*/  FSEL R100, R4, -INF , !P1 ;  /* 0xff80000004647808 */ /* 0x000fe20004800000 */
[----:B------:R-:W-:Y:S01]  /*3cd0*/  IMAD.IADD R4, R15, 0x1, -R139 ;  /* 0x000000010f047824 */ /* 0x000fe200078e0a8b */
[----:B---3--:R-:W-:Y:S01]  /*3ce0*/  IABS R0, R5 ;  /* 0x0000000500007213 */ /* 0x008fe20000000000 */
[-C--:B------:R-:W-:Y:S01]  /*3cf0*/  FFMA.FTZ R5, R95, -R132.reuse, R59 ;  /* 0x800000845f057223 */ /* 0x080fe2000001003b */
[----:B------:R-:W-:Y:S01]  /*3d00*/  FSEL R139, R7, -INF , !P6 ;  /* 0xff800000078b7808 */ /* 0x000fe20007000000 */
[-C--:B------:R-:W-:Y:S01]  /*3d10*/  FFMA.FTZ R7, R93, -R132.reuse, R24 ;  /* 0x800000845d077223 */ /* 0x080fe20000010018 */
[-C--:B------:R-:W-:Y:S01]  /*3d20*/  ISETP.GE.AND P1, PT, R134, R133.reuse, PT ;  /* 0x000000858600720c */ /* 0x080fe20003f26270 */
[-C--:B------:R-:W-:Y:S01]  /*3d30*/  FFMA.FTZ R24, R185, -R132.reuse, R77 ;  /* 0x80000084b9187223 */ /* 0x080fe2000001004d */
[----:B------:R-:W-:Y:S01]  /*3d40*/  FSEL R95, R5, -INF , !P0 ;  /* 0xff800000055f7808 */ /* 0x000fe20004000000 */
[----:B------:R-:W-:Y:S01]  /*3d50*/  IMAD.IADD R5, R15, 0x1, -R140 ;  /* 0x000000010f057824 */ /* 0x000fe200078e0a8c */
[----:B------:R-:W-:Y:S01]  /*3d60*/  FSEL R66, R7, -INF , !P4 ;  /* 0xff80000007427808 */ /* 0x000fe20006000000 */
[----:B------:R-:W-:Y:S01]  /*3d70*/  FFMA.FTZ R7, R182, -R132, R65 ;  /* 0x80000084b6077223 */ /* 0x000fe20000010041 */
[----:B------:R-:W-:Y:S01]  /*3d80*/  FSEL R144, R24, -INF , !P1 ;  /* 0xff80000018907808 */ /* 0x000fe20004800000 */
[----:B-1----:R-:W-:Y:S01]  /*3d90*/  IMAD.MOV.U32 R2, RZ, RZ, R0 ;  /* 0x000000ffff027224 */ /* 0x002fe200078e0000 */
[----:B------:R-:W-:Y:S01]  /*3da0*/  IABS R0, R4 ;  /* 0x0000000400007213 */ /* 0x000fe20000000000 */
[----:B------:R-:W-:Y:S01]  /*3db0*/  IMAD.IADD R4, R13, 0x1, -R140 ;  /* 0x000000010d047824 */ /* 0x000fe200078e0a8c */
[----:B------:R-:W-:Y:S01]  /*3dc0*/  FSEL R157, R7, -INF , !P3 ;  /* 0xff800000079d7808 */ /* 0x000fe20005800000 */
[----:B------:R1:W-:Y:S01]  /*3dd0*/  I2F R62, R2 ;  /* 0x00000002003e7306 */ /* 0x0003e20000201400 */
[----:B----4-:R-:W-:Y:S01]  /*3de0*/  FFMA.FTZ R7, R32, -R132, R42 ;  /* 0x8000008420077223 */ /* 0x010fe2000001002a */
[----:B------:R-:W-:Y:S01]  /*3df0*/  FSEL R64, R8, -INF , !P1 ;  /* 0xff80000008407808 */ /* 0x000fe20004800000 */
[----:B------:R-:W-:Y:S01]  /*3e00*/  HMMA.16816.F32.BF16 R32, R16, R70, R176 ;  /* 0x000000461020723c */ /* 0x000fe200000418b0 */
[----:B------:R-:W-:Y:S01]  /*3e10*/  IABS R4, R4 ;  /* 0x0000000400047213 */ /* 0x000fe20000000000 */
[----:B--2---:R-:W-:Y:S01]  /*3e20*/  FFMA.FTZ R24, R80, -R132, R91 ;  /* 0x8000008450187223 */ /* 0x004fe2000001005b */
[----:B------:R-:W-:-:S02]  /*3e30*/  ISETP.GE.AND P0, PT, R137, R133, PT ;  /* 0x000000858900720c */ /* 0x000fc40003f06270 */
[----:B------:R2:W3:Y:S01]  /*3e40*/  I2F R60, R0 ;  /* 0x00000000003c7306 */ /* 0x0004e20000201400 */
[----:B------:R-:W-:Y:S02]  /*3e50*/  FSEL R40, R12, -INF , !P1 ;  /* 0xff8000000c287808 */ /* 0x000fe40004800000 */
[----:B------:R-:W-:Y:S02]  /*3e60*/  FSEL R226, R24, -INF , !P5 ;  /* 0xff80000018e27808 */ /* 0x000fe40006800000 */
[----:B------:R-:W-:Y:S02]  /*3e70*/  FSEL R237, R20, -INF , !P0 ;  /* 0xff80000014ed7808 */ /* 0x000fe40004000000 */
[----:B------:R-:W-:Y:S01]  /*3e80*/  FSEL R163, R9, -INF , !P0 ;  /* 0xff80000009a37808 */ /* 0x000fe20004000000 */
[----:B-1----:R-:W-:Y:S01]  /*3e90*/  IMAD.IADD R2, R14, 0x1, -R140 ;  /* 0x000000010e027824 */ /* 0x002fe200078e0a8c */
[----:B------:R1:W4:Y:S01]  /*3ea0*/  I2F R59, R4 ;  /* 0x00000004003b7306 */ /* 0x0003220000201400 */
[----:B------:R-:W-:-:S03]  /*3eb0*/  FSEL R185, R7, -INF , !P0 ;  /* 0xff80000007b97808 */ /* 0x000fc60004000000 */
[----:B--2---:R-:W-:Y:S01]  /*3ec0*/  IABS R0, R2 ;  /* 0x0000000200007213 */ /* 0x004fe20000000000 */
[----:B---3--:R-:W-:-:S04]  /*3ed0*/  FFMA.FTZ R22, R60, -R132, R43 ;  /* 0x800000843c167223 */ /* 0x008fc8000001002b */
[----:B------:R-:W-:Y:S01]  /*3ee0*/  IMAD.MOV.U32 R2, RZ, RZ, R0 ;  /* 0x000000ffff027224 */ /* 0x000fe200078e0000 */
[----:B------:R-:W-:Y:S01]  /*3ef0*/  IABS R0, R5 ;  /* 0x0000000500007213 */ /* 0x000fe20000000000 */
[----:B------:R-:W-:Y:S01]  /*3f00*/  IMAD.IADD R5, R13, 0x1, -R141 ;  /* 0x000000010d057824 */ /* 0x000fe200078e0a8d */
[----:B------:R-:W-:Y:S01]  /*3f10*/  FSEL R160, R22, -INF , !P5 ;  /* 0xff80000016a07808 */ /* 0x000fe20006800000 */
[-C--:B-1----:R-:W-:Y:S01]  /*3f20*/  FFMA.FTZ R4, R102, -R132.reuse, R21 ;  /* 0x8000008466047223 */ /* 0x082fe20000010015 */
[----:B------:R1:W2:Y:S01]  /*3f30*/  I2F R58, R2 ;  /* 0x00000002003a7306 */ /* 0x0002a20000201400 */
[-C--:B------:R-:W-:Y:S01]  /*3f40*/  FFMA.FTZ R21, R81, -R132.reuse, R79 ;  /* 0x8000008451157223 */ /* 0x080fe2000001004f */
[----:B------:R-:W-:Y:S01]  /*3f50*/  IABS R5, R5 ;  /* 0x0000000500057213 */ /* 0x000fe20000000000 */
[-C--:B----4-:R-:W-:Y:S01]  /*3f60*/  FFMA.FTZ R20, R59, -R132.reuse, R110 ;  /* 0x800000843b147223 */ /* 0x090fe2000001006e */
[----:B------:R-:W-:Y:S02]  /*3f70*/  FSEL R63, R4, -INF , !P6 ;  /* 0xff800000043f7808 */ /* 0x000fe40007000000 */
[----:B------:R-:W-:Y:S01]  /*3f80*/  FSEL R147, R21, -INF , !P1 ;  /* 0xff80000015937808 */ /* 0x000fe20004800000 */
[----:B------:R-:W-:Y:S01]  /*3f90*/  IMAD.MOV.U32 R4, RZ, RZ, R5 ;  /* 0x000000ffff047224 */ /* 0x000fe200078e0005 */
[----:B------:R3:W4:Y:S01]  /*3fa0*/  I2F R57, R0 ;  /* 0x0000000000397306 */ /* 0x0007220000201400 */
[----:B------:R-:W-:Y:S01]  /*3fb0*/  IMAD.IADD R5, R15, 0x1, -R141 ;  /* 0x000000010f057824 */ /* 0x000fe200078e0a8d */
[----:B------:R-:W-:Y:S01]  /*3fc0*/  ISETP.GE.AND P1, PT, R148, R133, PT ;  /* 0x000000859400720c */ /* 0x000fe20003f26270 */
[----:B-1----:R-:W-:-:S05]  /*3fd0*/  FFMA.FTZ R2, R94, -R132, R23 ;  /* 0x800000845e027223 */ /* 0x002fca0000010017 */
[----:B------:R1:W5:Y:S01]  /*3fe0*/  I2F R56, R4 ;  /* 0x0000000400387306 */ /* 0x0003620000201400 */
[-C--:B------:R-:W-:Y:S02]  /*3ff0*/  FFMA.FTZ R23, R186, -R132.reuse, R76 ;  /* 0x80000084ba177223 */ /* 0x080fe4000001004c */
[-C--:B--2---:R-:W-:Y:S01]  /*4000*/  FFMA.FTZ R19, R58, -R132.reuse, R52 ;  /* 0x800000843a137223 */ /* 0x084fe20000010034 */
[----:B------:R-:W-:Y:S02]  /*4010*/  FSEL R73, R2, -INF , !P6 ;  /* 0xff80000002497808 */ /* 0x000fe40007000000 */
[----:B------:R-:W-:Y:S01]  /*4020*/  FSEL R145, R23, -INF , !P2 ;  /* 0xff80000017917808 */ /* 0x000fe20005000000 */
[----:B---3--:R-:W-:Y:S01]  /*4030*/  IMAD.IADD R0, R14, 0x1, -R141 ;  /* 0x000000010e007824 */ /* 0x008fe200078e0a8d */
[----:B------:R-:W-:Y:S01]  /*4040*/  ISETP.GE.AND P6, PT, R140, R133, PT ;  /* 0x000000858c00720c */ /* 0x000fe20003fc6270 */
[-C--:B------:R-:W-:Y:S02]  /*4050*/  FFMA.FTZ R23, R62, -R132.reuse, R41 ;  /* 0x800000843e177223 */ /* 0x080fe40000010029 */
[----:B----4-:R-:W-:Y:S01]  /*4060*/  FFMA.FTZ R18, R57, -R132, R54 ;  /* 0x8000008439127223 */ /* 0x010fe20000010036 */
[----:B------:R-:W-:-:S02]  /*4070*/  IABS R2, R0 ;  /* 0x0000000000027213 */ /* 0x000fc40000000000 */
[----:B------:R-:W-:Y:S01]  /*4080*/  IABS R0, R5 ;  /* 0x0000000500007213 */ /* 0x000fe20000000000 */
[----:B------:R-:W-:Y:S01]  /*4090*/  FFMA.FTZ R5, R92, -R132, R26 ;  /* 0x800000845c057223 */ /* 0x000fe2000001001a */
[----:B------:R-:W-:Y:S01]  /*40a0*/  FSEL R146, R23, -INF , !P5 ;  /* 0xff80000017927808 */ /* 0x000fe20006800000 */
[----:B-1----:R-:W-:Y:S01]  /*40b0*/  IMAD.MOV.U32 R4, RZ, RZ, R2 ;  /* 0x000000ffff047224 */ /* 0x002fe200078e0002 */
[----:B------:R-:W-:Y:S01]  /*40c0*/  ISETP.GE.AND P5, PT, R133, 0x41, PT ;  /* 0x000000418500780c */ /* 0x000fe20003fa6270 */
[----:B------:R-:W-:Y:S01]  /*40d0*/  IMAD.MOV.U32 R2, RZ, RZ, R0 ;  /* 0x000000ffff027224 */ /* 0x000fe200078e0000 */
[----:B------:R-:W-:Y:S01]  /*40e0*/  IABS R0, R6 ;  /* 0x0000000600007213 */ /* 0x000fe20000000000 */
[----:B------:R1:W2:Y:S01]  /*40f0*/  I2F R47, R4 ;  /* 0x00000004002f7306 */ /* 0x0002a20000201400 */
[-C--:B------:R-:W-:Y:S01]  /*4100*/  FFMA.FTZ R6, R87, -R132.reuse, R67 ;  /* 0x8000008457067223 */ /* 0x080fe20000010043 */
[----:B------:R-:W-:Y:S01]  /*4110*/  FSEL R75, R5, -INF , !P4 ;  /* 0xff800000054b7808 */ /* 0x000fe20006000000 */
[----:B------:R-:W-:Y:S01]  /*4120*/  FFMA.FTZ R5, R85, -R132, R25 ;  /* 0x8000008455057223 */ /* 0x000fe20000010019 */
[----:B------:R-:W-:Y:S01]  /*4130*/  LEA R26, R183, R180, 0x5 ;  /* 0x000000b4b71a7211 */ /* 0x000fe200078e28ff */
[-C--:B------:R-:W-:Y:S01]  /*4140*/  FFMA.FTZ R25, R181, -R132.reuse, R88 ;  /* 0x80000084b5197223 */ /* 0x080fe20000010058 */
[----:B------:R-:W-:Y:S01]  /*4150*/  FSEL R159, R6, -INF , !P3 ;  /* 0xff800000069f7808 */ /* 0x000fe20005800000 */
[----:B------:R-:W-:Y:S01]  /*4160*/  IMAD.IADD R6, R14, 0x1, -R148 ;  /* 0x000000010e067824 */ /* 0x000fe200078e0a94 */
[----:B------:R3:W4:Y:S01]  /*4170*/  I2F R46, R2 ;  /* 0x00000002002e7306 */ /* 0x0007220000201400 */
[----:B------:R-:W-:Y:S01]  /*4180*/  FSEL R65, R5, -INF , !P3 ;  /* 0xff80000005417808 */ /* 0x000fe20005800000 */
[----:B------:R-:W-:Y:S01]  /*4190*/  IMAD.IADD R5, R13, 0x1, -R143 ;  /* 0x000000010d057824 */ /* 0x000fe200078e0a8f */
[----:B------:R-:W-:Y:S01]  /*41a0*/  FSEL R236, R25, -INF , !P0 ;  /* 0xff80000019ec7808 */ /* 0x000fe20004000000 */
[-C--:B------:R-:W-:Y:S01]  /*41b0*/  FFMA.FTZ R25, R129, -R132.reuse, R97 ;  /* 0x8000008481197223 */ /* 0x080fe20000010061 */
[-C--:B------:R-:W-:Y:S01]  /*41c0*/  ISETP.GE.AND P4, PT, R141, R133.reuse, PT ;  /* 0x000000858d00720c */ /* 0x080fe20003f86270 */
[-C--:B-----5:R-:W-:Y:S01]  /*41d0*/  FFMA.FTZ R17, R56, -R132.reuse, R111 ;  /* 0x8000008438117223 */ /* 0x0a0fe2000001006f */
[----:B------:R-:W-:Y:S01]  /*41e0*/  ISETP.GE.AND P0, PT, R143, R133, PT ;  /* 0x000000858f00720c */ /* 0x000fe20003f06270 */
[----:B-1----:R-:W-:Y:S01]  /*41f0*/  IMAD.IADD R4, R14, 0x1, -R142 ;  /* 0x000000010e047824 */ /* 0x002fe200078e0a8e */
[----:B------:R1:W5:Y:S01]  /*4200*/  I2F R45, R0 ;  /* 0x00000000002d7306 */ /* 0x0003620000201400 */
[----:B--2---:R-:W-:Y:S01]  /*4210*/  FFMA.FTZ R12, R47, -R132, R53 ;  /* 0x800000842f0c7223 */ /* 0x004fe20000010035 */
[----:B------:R-:W-:-:S02]  /*4220*/  FSEL R224, R20, -INF , !P6 ;  /* 0xff80000014e07808 */ /* 0x000fc40007000000 */
        /* <DEDUP_REMOVED lines=17> */
[----:B------:R-:W-:Y:S01]  /*4340*/  IABS R0, R0 ;  /* 0x0000000000007213 */ /* 0x000fe20000000000 */
[----:B-----5:R-:W-:Y:S01]  /*4350*/  FFMA.FTZ R16, R45, -R132, R106 ;  /* 0x800000842d107223 */ /* 0x020fe2000001006a */
[----:B------:R-:W-:-:S02]  /*4360*/  FSEL R187, R30, -INF , !P6 ;  /* 0xff8000001ebb7808 */ /* 0x000fc40007000000 */
[----:B------:R-:W-:Y:S02]  /*4370*/  FSEL R162, R7, -INF , !P4 ;  /* 0xff80000007a27808 */ /* 0x000fe40006000000 */
[----:B------:R-:W-:Y:S02]  /*4380*/  FSEL R238, R28, -INF , !P3 ;  /* 0xff8000001cee7808 */ /* 0x000fe40005800000 */
[----:B------:R-:W-:Y:S02]  /*4390*/  FSEL R243, R16, -INF , !P3 ;  /* 0xff80000010f37808 */ /* 0x000fe40005800000 */
[----:B------:R-:W-:Y:S01]  /*43a0*/  FSEL R239, R27, -INF , !P2 ;  /* 0xff8000001bef7808 */ /* 0x000fe20005000000 */
[----:B-1----:R-:W-:Y:S01]  /*43b0*/  IMAD.MOV.U32 R2, RZ, RZ, R0 ;  /* 0x000000ffff027224 */ /* 0x002fe200078e0000 */
[----:B------:R-:W-:Y:S01]  /*43c0*/  IABS R0, R4 ;  /* 0x0000000400007213 */ /* 0x000fe20000000000 */
[----:B------:R-:W-:Y:S01]  /*43d0*/  IMAD.IADD R4, R13, 0x1, -R148 ;  /* 0x000000010d047824 */ /* 0x000fe200078e0a94 */
[----:B------:R-:W-:Y:S01]  /*43e0*/  FSEL R241, R25, -INF , !P0 ;  /* 0xff80000019f17808 */ /* 0x000fe20004000000 */
[----:B------:R1:W-:Y:S01]  /*43f0*/  I2F R39, R2 ;  /* 0x0000000200277306 */ /* 0x0003e20000201400 */
[----:B--2---:R-:W-:-:S05]  /*4400*/  FFMA.FTZ R11, R44, -R132, R48 ;  /* 0x800000842c0b7223 */ /* 0x004fca0000010030 */
[----:B------:R-:W-:Y:S01]  /*4410*/  FSEL R227, R11, -INF , !P3 ;  /* 0xff8000000be37808 */ /* 0x000fe20005800000 */
[----:B-1----:R-:W-:Y:S01]  /*4420*/  IMAD.MOV.U32 R2, RZ, RZ, R0 ;  /* 0x000000ffff027224 */ /* 0x002fe200078e0000 */
[----:B------:R-:W-:Y:S01]  /*4430*/  IABS R0, R4 ;  /* 0x0000000400007213 */ /* 0x000fe20000000000 */
[----:B------:R-:W-:Y:S02]  /*4440*/  IMAD.IADD R4, R14, 0x1, -R149 ;  /* 0x000000010e047824 */ /* 0x000fe400078e0a95 */
[----:B------:R1:W-:Y:S02]  /*4450*/  I2F R38, R2 ;  /* 0x0000000200267306 */ /* 0x0003e40000201400 */
[----:B-1----:R-:W-:Y:S01]  /*4460*/  IMAD.MOV.U32 R2, RZ, RZ, R0 ;  /* 0x000000ffff027224 */ /* 0x002fe200078e0000 */
[----:B------:R-:W-:Y:S02]  /*4470*/  IABS R0, R5 ;  /* 0x0000000500007213 */ /* 0x000fe40000000000 */
        /* <DEDUP_REMOVED lines=8> */
[----:B--2---:R-:W-:-:S05]  /*4500*/  FFMA.FTZ R14, R37, -R132, R98 ;  /* 0x80000084250e7223 */ /* 0x004fca0000010062 */
[----:B------:R-:W-:Y:S01]  /*4510*/  FSEL R242, R14, -INF , !P1 ;  /* 0xff8000000ef27808 */ /* 0x000fe20004800000 */
[----:B---3--:R-:W-:Y:S01]  /*4520*/  FFMA.FTZ R13, R13, -R132, R99 ;  /* 0x800000840d0d7223 */ /* 0x008fe20000010063 */
[----:B------:R-:W-:Y:S01]  /*4530*/  IABS R0, R2 ;  /* 0x0000000200007213 */ /* 0x000fe20000000000 */
[----:B------:R-:W-:Y:S02]  /*4540*/  IMAD.MOV.U32 R2, RZ, RZ, R4 ;  /* 0x000000ffff027224 */ /* 0x000fe400078e0004 */
[----:B------:R-:W-:Y:S01]  /*4550*/  IMAD.IADD R4, R15, 0x1, -R149 ;  /* 0x000000010f047824 */ /* 0x000fe200078e0a95 */
[----:B------:R2:W3:Y:S01]  /*4560*/  I2F R8, R0 ;  /* 0x0000000000087306 */ /* 0x0004e20000201400 */
[----:B------:R-:W-:Y:S02]  /*4570*/  FSEL R149, R12, -INF , !P4 ;  /* 0xff8000000c957808 */ /* 0x000fe40006000000 */
[----:B------:R-:W-:Y:S01]  /*4580*/  FSEL R244, R13, -INF , !P0 ;  /* 0xff8000000df47808 */ /* 0x000fe20004000000 */
[----:B-1----:R-:W-:-:S02]  /*4590*/  IMAD.IADD R5, R15, 0x1, -R143 ;  /* 0x000000010f057824 */ /* 0x002fc400078e0a8f */
[-C--:B------:R-:W-:Y:S02]  /*45a0*/  FFMA.FTZ R15, R38, -R132.reuse, R107 ;  /* 0x80000084260f7223 */ /* 0x080fe4000001006b */
[----:B------:R-:W1:Y:S01]  /*45b0*/  I2F R36, R2 ;  /* 0x0000000200247306 */ /* 0x000e620000201400 */
[----:B----4-:R-:W-:Y:S02]  /*45c0*/  FFMA.FTZ R10, R10, -R132, R49 ;  /* 0x800000840a0a7223 */ /* 0x010fe40000010031 */
[----:B------:R-:W-:-:S03]  /*45d0*/  FSEL R245, R15, -INF , !P2 ;  /* 0xff8000000ff57808 */ /* 0x000fc60005000000 */
[----:B------:R-:W-:Y:S01]  /*45e0*/  FSEL R228, R10, -INF , !P2 ;  /* 0xff8000000ae47808 */ /* 0x000fe20005000000 */
[----:B--2---:R-:W-:Y:S02]  /*45f0*/  IMAD.IADD R0, R189, 0x1, R26 ;  /* 0x00000001bd007824 */ /* 0x004fe400078e021a */
[-C--:B------:R-:W-:Y:S02]  /*4600*/  FFMA.FTZ R26, R184, -R132.reuse, R96 ;  /* 0x80000084b81a7223 */ /* 0x080fe40000010060 */
        /* <DEDUP_REMOVED lines=8> */
[-C--:B------:R-:W-:Y:S02]  /*4690*/  FFMA.FTZ R6, R39, -R132.reuse, R50 ;  /* 0x8000008427067223 */ /* 0x080fe40000010032 */
        /* <DEDUP_REMOVED lines=17> */
[----:B------:R-:W-:Y:S01]  /*47b0*/  IMAD R2, R4, UR4, RZ ;  /* 0x0000000404027c24 */ /* 0x000fe2000f8e02ff */
        /* <DEDUP_REMOVED lines=52> */
.L_x_449:
[----:B------:R-:W-:Y:S05]  /*4b00*/  BSYNC B0 ;  /* 0x0000000000007941 */ /* 0x000fea0003800000 */
.L_x_448:
[----:B------:R-:W0:Y:S02]  /*4b10*/  LDGDEPBAR ;  /* 0x00000000000079af */ /* 0x000e240000000000 */
.L_x_447:
[----:B------:R-:W-:Y:S01]  /*4b20*/  FMNMX.FTZ R2, R83, R82, !PT ;  /* 0x0000005253027209 */ /* 0x000fe20007810000 */
[----:B------:R-:W-:Y:S01]  /*4b30*/  IMAD R247, R196, 0x8, R174 ;  /* 0x00000008c4f77824 */ /* 0x000fe200078e02ae */
[----:B------:R-:W-:Y:S01]  /*4b40*/  LOP3.LUT R184, R194, UR20, RZ, 0x3c, !PT ;  /* 0x00000014c2b87c12 */ /* 0x000fe2000f8e3cff */
[----:B------:R-:W-:Y:S01]  /*4b50*/  UIADD3 UR12, UR21, -0x4498517b, URZ ;  /* 0xbb67ae85150c7890 */ /* 0x000fe2000fffe03f */
[----:B------:R-:W-:Y:S01]  /*4b60*/  FMNMX.FTZ R2, R72, R2, !PT ;  /* 0x0000000248027209 */ /* 0x000fe20007810000 */
[----:B------:R-:W-:Y:S01]  /*4b70*/  IMAD.WIDE.U32 R134, R195, -0x2daee0ad, RZ ;  /* 0xd2511f53c3867825 */ /* 0x000fe200078e00ff */
[----:B------:R-:W-:Y:S01]  /*4b80*/  UIADD3 UR13, UR20, -0x61c88647, URZ ;  /* 0x9e3779b9140d7890 */ /* 0x000fe2000fffe03f */
[----:B------:R-:W-:Y:S01]  /*4b90*/  STL [R1+0x64], R221 ;  /* 0x000064dd01007387 */ /* 0x000fe20000100800 */
[----:B------:R-:W-:Y:S01]  /*4ba0*/  FMNMX.FTZ R2, R63, R2, !PT ;  /* 0x000000023f027209 */ /* 0x000fe20007810000 */
[----:B------:R-:W-:Y:S01]  /*4bb0*/  UIADD3 UR11, UR20, 0x3c6ef372, URZ ;  /* 0x3c6ef372140b7890 */ /* 0x000fe2000fffe03f */
[----:B------:R-:W-:Y:S01]  /*4bc0*/  IMAD.SHL.U32 R216, R0, 0x2, RZ ;  /* 0x0000000200d87824 */ /* 0x000fe200078e00ff */
[----:B------:R-:W-:Y:S01]  /*4bd0*/  UIADD3 UR10, UR21, 0x76cf5d0a, URZ ;  /* 0x76cf5d0a150a7890 */ /* 0x000fe2000fffe03f */
[----:B------:R-:W-:Y:S01]  /*4be0*/  FMNMX.FTZ R2, R66, R2, !PT ;  /* 0x0000000242027209 */ /* 0x000fe20007810000 */
[----:B------:R-:W-:Y:S01]  /*4bf0*/  UIADD3 UR8, UR21, 0x32370b8f, URZ ;  /* 0x32370b8f15087890 */ /* 0x000fe2000fffe03f */
[----:B------:R-:W-:Y:S01]  /*4c00*/  STL [R1+0x60], R220 ;  /* 0x000060dc01007387 */ /* 0x000fe20000100800 */
[----:B------:R-:W-:Y:S01]  /*4c10*/  UIADD3 UR9, UR20, -0x255992d5, URZ ;  /* 0xdaa66d2b14097890 */ /* 0x000fe2000fffe03f */
[----:B------:R-:W-:Y:S01]  /*4c20*/  FMNMX.FTZ R2, R65, R2, !PT ;  /* 0x0000000241027209 */ /* 0x000fe20007810000 */
[----:B------:R-:W-:Y:S01]  /*4c30*/  UIADD3 UR7, UR20, 0x78dde6e4, URZ ;  /* 0x78dde6e414077890 */ /* 0x000fe2000fffe03f */
[----:B------:R-:W-:Y:S01]  /*4c40*/  STL [R1+0x5c], R219 ;  /* 0x00005cdb01007387 */ /* 0x000fe20000100800 */
[----:B------:R-:W-:Y:S01]  /*4c50*/  UIADD3 UR4, UR21, -0x56f99767, URZ ;  /* 0xa906689915047890 */ /* 0x000fe2000fffe03f */
[----:B------:R-:W-:Y:S01]  /*4c60*/  FMNMX.FTZ R2, R42, R2, !PT ;  /* 0x000000022a027209 */ /* 0x000fe20007810000 */
[----:B------:R-:W-:Y:S01]  /*4c70*/  UIADD3 UR6, UR21, -0x126145ec, URZ ;  /* 0xed9eba1415067890 */ /* 0x000fe2000fffe03f */
[----:B------:R-:W-:Y:S01]  /*4c80*/  STL [R1+0x58], R217 ;  /* 0x000058d901007387 */ /* 0x000fe20000100800 */
[----:B------:R-:W-:Y:S01]  /*4c90*/  UIADD3 UR15, UR20, -0x4ab325aa, URZ ;  /* 0xb54cda56140f7890 */ /* 0x000fe2000fffe03f */
[----:B------:R-:W-:Y:S01]  /*4ca0*/  FMNMX.FTZ R2, R40, R2, !PT ;  /* 0x0000000228027209 */ /* 0x000fe20007810000 */
[----:B------:R-:W-:Y:S01]  /*4cb0*/  IMAD R218, R3, 0x2, R216 ;  /* 0x0000000203da7824 */ /* 0x000fe200078e02d8 */
[----:B------:R-:W-:Y:S01]  /*4cc0*/  FMNMX.FTZ R0, R171, R172, !PT ;  /* 0x000000acab007209 */ /* 0x000fe20007810000 */
[----:B------:R-:W-:Y:S01]  /*4cd0*/  IMAD R249, R246, 0x10000, R246 ;  /* 0x00010000f6f97824 */ /* 0x000fe200078e02f6 */
[----:B------:R-:W-:Y:S01]  /*4ce0*/  FMNMX.FTZ R2, R163, R2, !PT ;  /* 0x00000002a3027209 */ /* 0x000fe20007810000 */
[----:B------:R-:W-:Y:S01]  /*4cf0*/  STL [R1+0x54], R133 ;  /* 0x0000548501007387 */ /* 0x000fe20000100800 */
[----:B------:R-:W-:Y:S01]  /*4d00*/  FMNMX.FTZ R0, R169, R0, !PT ;  /* 0x00000000a9007209 */ /* 0x000fe20007810000 */
[----:B------:R-:W-:Y:S01]  /*4d10*/  UIADD3 UR5, UR20, 0x1715609d, URZ ;  /* 0x1715609d14057890 */ /* 0x000fe2000fffe03f */
[----:B--2---:R-:W-:Y:S01]  /*4d20*/  FMNMX.FTZ R4, R146, R2, !PT ;  /* 0x0000000292047209 */ /* 0x004fe20007810000 */
[----:B------:R-:W-:Y:S01]  /*4d30*/  STL [R1+0x50], R132 ;  /* 0x0000508401007387 */ /* 0x000fe20000100800 */
        /* <DEDUP_REMOVED lines=21> */
[----:B------:R-:W-:Y:S01]  /*4e90*/  IADD3 R4, R247, 0x4, RZ ;  /* 0x00000004f7047810 */ /* 0x000fe20007ffe0ff */
[----:B------:R-:W2:Y:S01]  /*4ea0*/  SHFL.BFLY PT, R136, R5, 0x2, 0x1f ;  /* 0x0c401f0005887f89 */ /* 0x000ea200000e0000 */
[----:B------:R-:W-:Y:S02]  /*4eb0*/  FMNMX.FTZ R2, R185, R2, !PT ;  /* 0x00000002b9027209 */ /* 0x000fe40007810000 */
[----:B------:R-:W-:Y:S01]  /*4ec0*/  FMNMX.FTZ R0, R150, R0, !PT ;  /* 0x0000000096007209 */ /* 0x000fe20007810000 */
[----:B------:R-:W-:Y:S01]  /*4ed0*/  IMAD.WIDE.U32 R86, R4, -0x326172a9, RZ ;  /* 0xcd9e8d5704567825 */ /* 0x000fe200078e00ff */
[----:B------:R-:W-:Y:S01]  /*4ee0*/  FMNMX.FTZ R2, R160, R2, !PT ;  /* 0x00000002a0027209 */ /* 0x000fe20007810000 */
[----:B------:R-:W-:Y:S01]  /*4ef0*/  LDSM.16.MT88.4 R112, [R218+0xa400] ;  /* 0x00a40000da70783b */ /* 0x000fe20000004200 */
[----:B------:R-:W-:-:S02]  /*4f00*/  LEA.HI.SX32 R4, R248, 0xffffffff, 0x1a ;  /* 0xfffffffff8047811 */ /* 0x000fc400078fd2ff */
[----:B------:R-:W-:Y:S01]  /*4f10*/  FMNMX.FTZ R2, R161, R2, !PT ;  /* 0x00000002a1027209 */ /* 0x000fe20007810000 */
[----:B------:R-:W-:Y:S01]  /*4f20*/  LDSM.16.MT88.4 R108, [R216+0xb400] ;  /* 0x00b40000d86c783b */ /* 0x000fe20000004200 */
[----:B-1----:R-:W-:Y:S01]  /*4f30*/  LOP3.LUT R6, R87, R184, RZ, 0x3c, !PT ;  /* 0x000000b857067212 */ /* 0x002fe200078e3cff */
[----:B------:R-:W-:Y:S01]  /*4f40*/  IMAD.SHL.U32 R21, R4, 0x2, RZ ;  /* 0x0000000204157824 */ /* 0x000fe200078e00ff */
[----:B------:R-:W-:Y:S01]  /*4f50*/  FMNMX.FTZ R2, R162, R2, !PT ;  /* 0x00000002a2027209 */ /* 0x000fe20007810000 */
[----:B------:R-:W-:Y:S01]  /*4f60*/  LDSM.16.MT88.4 R124, [R218+0xb400] ;  /* 0x00b40000da7c783b */ /* 0x000fe20000004200 */
[----:B------:R-:W-:Y:S01]  /*4f70*/  FMNMX.FTZ R0, R173, R0, !PT ;  /* 0x00000000ad007209 */ /* 0x000fe20007810000 */
[----:B------:R-:W-:Y:S01]  /*4f80*/  IMAD.WIDE.U32 R128, R6, -0x2daee0ad, RZ ;  /* 0xd2511f5306807825 */ /* 0x000fe200078e00ff */
[----:B------:R-:W-:Y:S02]  /*4f90*/  FMNMX.FTZ R2, R232, R2, !PT ;  /* 0x00000002e8027209 */ /* 0x000fe40007810000 */
[----:B------:R-:W-:-:S02]  /*4fa0*/  LOP3.LUT R4, R135, UR21, R21, 0x96, !PT ;  /* 0x0000001587047c12 */ /* 0x000fc4000f8e9615 */
[----:B------:R-:W-:Y:S02]  /*4fb0*/  FMNMX.FTZ R2, R231, R2, !PT ;  /* 0x00000002e7027209 */ /* 0x000fe40007810000 */
[----:B------:R-:W-:Y:S01]  /*4fc0*/  FMNMX.FTZ R0, R159, R0, !PT ;  /* 0x000000009f007209 */ /* 0x000fe20007810000 */
[----:B------:R-:W-:Y:S01]  /*4fd0*/  IMAD.WIDE.U32 R22, R4, -0x326172a9, RZ ;  /* 0xcd9e8d5704167825 */ /* 0x000fe200078e00ff */
[----:B--2---:R-:W-:Y:S02]  /*4fe0*/  FMNMX.FTZ R136, R5, R136, !PT ;  /* 0x0000008805887209 */ /* 0x004fe40007810000 */
[----:B------:R-:W-:Y:S02]  /*4ff0*/  FMNMX.FTZ R5, R233, R2, !PT ;  /* 0x00000002e9057209 */ /* 0x000fe40007810000 */
[----:B------:R-:W-:Y:S01]  /*5000*/  LOP3.LUT R2, R129, UR12, R134, 0x96, !PT ;  /* 0x0000000c81027c12 */ /* 0x000fe2000f8e9686 */
[----:B------:R-:W1:Y:S01]  /*5010*/  SHFL.BFLY PT, R11, R136, 0x1, 0x1f ;  /* 0x0c201f00880b7f89 */ /* 0x000e6200000e0000 */
[----:B------:R-:W-:-:S02]  /*5020*/  FMNMX.FTZ R6, R234, R5, !PT ;  /* 0x00000005ea067209 */ /* 0x000fc40007810000 */
[----:B------:R-:W-:Y:S01]  /*5030*/  LOP3.LUT R4, R23, UR13, R86, 0x96, !PT ;  /* 0x0000000d17047c12 */ /* 0x000fe2000f8e9656 */
[----:B------:R-:W-:Y:S02]  /*5040*/  IMAD.WIDE.U32 R46, R2, -0x326172a9, RZ ;  /* 0xcd9e8d57022e7825 */ /* 0x000fe400078e00ff */
[----:B------:R-:W2:Y:S02]  /*5050*/  SHFL.BFLY PT, R10, R6, 0x2, 0x1f ;  /* 0x0c401f00060a7f89 */ /* 0x000ea400000e0000 */
[----:B------:R-:W-:Y:S01]  /*5060*/  IMAD.WIDE.U32 R4, R4, -0x2daee0ad, RZ ;  /* 0xd2511f5304047825 */ /* 0x000fe200078e00ff */
[----:B------:R-:W-:-:S04]  /*5070*/  LOP3.LUT R8, R47, UR11, R22, 0x96, !PT ;  /* 0x0000000b2f087c12 */ /* 0x000fc8000f8e9616 */
[----:B------:R-:W-:Y:S01]  /*5080*/  LOP3.LUT R5, R5, UR10, R128, 0x96, !PT ;  /* 0x0000000a05057c12 */ /* 0x000fe2000f8e9680 */
[----:B------:R-:W-:-:S05]  /*5090*/  IMAD.WIDE.U32 R8, R8, -0x2daee0ad, RZ ;  /* 0xd2511f5308087825 */ /* 0x000fca00078e00ff */
        /* <DEDUP_REMOVED lines=9> */
[----:B------:R-:W-:Y:S01]  /*5130*/  IMAD.WIDE.U32 R16, R4, -0x2daee0ad, RZ ;  /* 0xd2511f5304107825 */ /* 0x000fe200078e00ff */
[----:B------:R-:W1:Y:S03]  /*5140*/  SHFL.BFLY PT, R10, R9, 0x1, 0x1f ;  /* 0x0c201f00090a7f89 */ /* 0x000e6600000e0000 */
[----:B------:R-:W-:Y:S01]  /*5150*/  FMUL.FTZ R2, R136, c[0x0][0x23c] ;  /* 0x00008f0088027a20 */ /* 0x000fe20000410000 */
[----:B------:R-:W-:Y:S02]  /*5160*/  LOP3.LUT R4, R17, UR4, R6, 0x96, !PT ;  /* 0x0000000411047c12 */ /* 0x000fe4000f8e9606 */
[----:B------:R-:W-:Y:S02]  /*5170*/  LOP3.LUT R6, R7, UR6, R8, 0x96, !PT ;  /* 0x0000000607067c12 */ /* 0x000fe4000f8e9608 */
[----:B------:R-:W-:Y:S01]  /*5180*/  FSEL R20, R2, RZ, P0 ;  /* 0x000000ff02147208 */ /* 0x000fe20000000000 */
[----:B------:R-:W-:-:S04]  /*5190*/  IMAD.WIDE.U32 R4, R4, -0x326172a9, RZ ;  /* 0xcd9e8d5704047825 */ /* 0x000fc800078e00ff */
[----:B------:R-:W-:Y:S01]  /*51a0*/  FFMA.FTZ R7, R83, c[0x0][0x23c], -R20 ;  /* 0x00008f0053077a23 */ /* 0x000fe20000010814 */
[----:B------:R-:W-:Y:S01]  /*51b0*/  LOP3.LUT R2, R4, 0xffff, RZ, 0xc0, !PT ;  /* 0x0000ffff04027812 */ /* 0x000fe200078ec0ff */
[----:B------:R-:W-:Y:S01]  /*51c0*/  IMAD.WIDE.U32 R14, R6, -0x326172a9, RZ ;  /* 0xcd9e8d57060e7825 */ /* 0x000fe200078e00ff */
[----:B------:R-:W-:Y:S01]  /*51d0*/  LOP3.LUT R8, R4, 0xff, RZ, 0xc0, !PT ;  /* 0x000000ff04087812 */ /* 0x000fe200078ec0ff */
[----:B------:R2:W-:Y:S01]  /*51e0*/  MUFU.EX2 R217, R7 ;  /* 0x0000000700d97308 */ /* 0x0005e20000000800 */
[----:B------:R-:W-:Y:S02]  /*51f0*/  SHF.R.U32.HI R2, RZ, 0x8, R2 ;  /* 0x00000008ff027819 */ /* 0x000fe40000011602 */
[----:B------:R-:W-:Y:S02]  /*5200*/  SHF.R.U32.HI R6, RZ, 0x10, R4 ;  /* 0x00000010ff067819 */ /* 0x000fe40000011604 */
[----:B------:R-:W-:Y:S01]  /*5210*/  PRMT R13, R8, 0x5410, R2 ;  /* 0x00005410080d7816 */ /* 0x000fe20000000002 */
[----:B------:R-:W-:Y:S01]  /*5220*/  FFMA.FTZ R8, R63, c[0x0][0x23c], -R20 ;  /* 0x00008f003f087a23 */ /* 0x000fe20000010814 */
[----:B-1----:R-:W-:-:S02]  /*5230*/  FMNMX.FTZ R2, R9, R10, !PT ;  /* 0x0000000a09027209 */ /* 0x002fc40007810000 */
[----:B------:R-:W-:Y:S01]  /*5240*/  LOP3.LUT R5, R5, UR15, R14, 0x96, !PT ;  /* 0x0000000f05057c12 */ /* 0x000fe2000f8e960e */
[----:B------:R-:W-:Y:S01]  /*5250*/  MUFU.EX2 R142, R8 ;  /* 0x00000008008e7308 */ /* 0x000fe20000000800 */
[----:B------:R-:W-:Y:S01]  /*5260*/  LOP3.LUT R10, R6, 0xff, RZ, 0xc0, !PT ;  /* 0x000000ff060a7812 */ /* 0x000fe200078ec0ff */
[----:B------:R-:W-:Y:S01]  /*5270*/  FFMA.FTZ R6, R72, c[0x0][0x23c], -R20 ;  /* 0x00008f0048067a23 */ /* 0x000fe20000010814 */
[----:B------:R-:W-:Y:S02]  /*5280*/  SHF.R.U32.HI R12, RZ, 0x18, R4 ;  /* 0x00000018ff0c7819 */ /* 0x000fe40000011604 */
[C---:B------:R-:W-:Y:S01]  /*5290*/  LOP3.LUT R4, R5.reuse, 0xffff, RZ, 0xc0, !PT ;  /* 0x0000ffff05047812 */ /* 0x040fe200078ec0ff */
[----:B--2---:R-:W-:Y:S01]  /*52a0*/  FFMA.FTZ R7, R82, c[0x0][0x23c], -R20 ;  /* 0x00008f0052077a23 */ /* 0x004fe20000010814 */
[----:B------:R-:W-:Y:S01]  /*52b0*/  SHF.R.U32.HI R9, RZ, 0x10, R5 ;  /* 0x00000010ff097819 */ /* 0x000fe20000011605 */
[----:B------:R1:W2:Y:S01]  /*52c0*/  MUFU.EX2 R174, R6 ;  /* 0x0000000600ae7308 */ /* 0x0002a20000000800 */
[----:B------:R-:W-:Y:S01]  /*52d0*/  FSETP.NEU.FTZ.AND P0, PT, R2, -INF , PT ;  /* 0xff8000000200780b */ /* 0x000fe20003f1d000 */
[----:B------:R-:W3:Y:S01]  /*52e0*/  LDSM.16.MT88.4 R80, [R218+0x9000] ;  /* 0x00900000da50783b */ /* 0x000ee20000004200 */
[----:B------:R-:W-:-:S05]  /*52f0*/  LOP3.LUT R11, R5, 0xff, RZ, 0xc0, !PT ;  /* 0x000000ff050b7812 */ /* 0x000fca00078ec0ff */
[----:B------:R4:W-:Y:S01]  /*5300*/  MUFU.EX2 R219, R7 ;  /* 0x0000000700db7308 */ /* 0x0009e20000000800 */
[----:B-1----:R-:W-:Y:S02]  /*5310*/  SHF.R.U32.HI R6, RZ, 0x18, R5 ;  /* 0x00000018ff067819 */ /* 0x002fe40000011605 */
[----:B------:R-:W-:Y:S02]  /*5320*/  SHF.R.U32.HI R5, RZ, 0x8, R4 ;  /* 0x00000008ff057819 */ /* 0x000fe40000011604 */
[----:B------:R-:W-:Y:S02]  /*5330*/  LOP3.LUT R4, R9, 0xff, RZ, 0xc0, !PT ;  /* 0x000000ff09047812 */ /* 0x000fe400078ec0ff */
[----:B------:R-:W-:Y:S01]  /*5340*/  PRMT R11, R11, 0x5410, R5 ;  /* 0x000054100b0b7816 */ /* 0x000fe20000000005 */
[----:B----4-:R-:W-:Y:S01]  /*5350*/  FMUL.FTZ R7, R2, c[0x0][0x23c] ;  /* 0x00008f0002077a20 */ /* 0x010fe20000410000 */
[----:B------:R-:W-:-:S04]  /*5360*/  FMNMX.FTZ R5, R170, R168, !PT ;  /* 0x000000a8aa057209 */ /* 0x000fc80007810000 */
[----:B------:R-:W-:Y:S02]  /*5370*/  FSEL R19, R7, RZ, P0 ;  /* 0x000000ff07137208 */ /* 0x000fe40000000000 */
[----:B------:R-:W-:Y:S02]  /*5380*/  PRMT R7, R10, 0x5410, R12 ;  /* 0x000054100a077816 */ /* 0x000fe4000000000c */
[----:B------:R-:W-:Y:S01]  /*5390*/  PRMT R10, R4, 0x5410, R6 ;  /* 0x00005410040a7816 */ /* 0x000fe20000000006 */
[--C-:B------:R-:W-:Y:S02]  /*53a0*/  FFMA.FTZ R4, R74, c[0x0][0x23c], -R19.reuse ;  /* 0x00008f004a047a23 */ /* 0x100fe40000010813 */
[----:B------:R-:W-:Y:S02]  /*53b0*/  HSET2.LE.AND R7, R7, R249, PT ;  /* 0x000000f907077233 */ /* 0x000fe40003803000 */
[----:B------:R1:W-:Y:S02]  /*53c0*/  MUFU.EX2 R152, R4 ;  /* 0x0000000400987308 */ /* 0x0003e40000000800 */
[----:B-1----:R-:W-:Y:S01]  /*53d0*/  FMNMX.FTZ R4, R151, R5, !PT ;  /* 0x0000000597047209 */ /* 0x002fe20007810000 */
[----:B------:R-:W-:-:S03]  /*53e0*/  FFMA.FTZ R5, R73, c[0x0][0x23c], -R19 ;  /* 0x00008f0049057a23 */ /* 0x000fc60000010813 */
[----:B------:R-:W-:Y:S02]  /*53f0*/  FMNMX.FTZ R4, R139, R4, !PT ;  /* 0x000000048b047209 */ /* 0x000fe40007810000 */
[----:B------:R1:W4:Y:S02]  /*5400*/  MUFU.EX2 R141, R5 ;  /* 0x00000005008d7308 */ /* 0x0003240000000800 */
[----:B------:R-:W-:Y:S01]  /*5410*/  FMNMX.FTZ R3, R158, R4, !PT ;  /* 0x000000049e037209 */ /* 0x000fe20007810000 */
[----:B------:R-:W-:Y:S02]  /*5420*/  FFMA.FTZ R4, R100, c[0x0][0x23c], -R19 ;  /* 0x00008f0064047a23 */ /* 0x000fe40000010813 */
[----:B------:R-:W-:Y:S01]  /*5430*/  LDSM.16.MT88.4 R100, [R216+0xb000] ;  /* 0x00b00000d864783b */ /* 0x000fe20000004200 */
[----:B------:R-:W-:Y:S02]  /*5440*/  FMNMX.FTZ R3, R157, R3, !PT ;  /* 0x000000039d037209 */ /* 0x000fe40007810000 */
[----:B------:R3:W-:Y:S02]  /*5450*/  MUFU.EX2 R132, R4 ;  /* 0x0000000400847308 */ /* 0x0007e40000000800 */
[----:B------:R-:W-:-:S04]  /*5460*/  FMNMX.FTZ R3, R145, R3, !PT ;  /* 0x0000000391037209 */ /* 0x000fc80007810000 */
[----:B------:R-:W-:Y:S02]  /*5470*/  FMNMX.FTZ R6, R144, R3, !PT ;  /* 0x0000000390067209 */ /* 0x000fe40007810000 */
[----:B-1----:R-:W-:Y:S01]  /*5480*/  FMNMX.FTZ R5, R156, R0, !PT ;  /* 0x000000009c057209 */ /* 0x002fe20007810000 */
[--C-:B------:R-:W-:Y:S01]  /*5490*/  HSET2.LE.AND R0, R13, R249.reuse, PT ;  /* 0x000000f90d007233 */ /* 0x100fe20003803000 */
[----:B--2---:R-:W-:Y:S02]  /*54a0*/  F2FP.BF16.PACK_AB R3, R142, R174 ;  /* 0x000000ae8e03723e */ /* 0x004fe400000010ff */
[----:B------:R-:W-:Y:S02]  /*54b0*/  FMNMX.FTZ R5, R147, R5, !PT ;  /* 0x0000000593057209 */ /* 0x000fe40007810000 */
[----:B------:R-:W-:Y:S01]  /*54c0*/  FMNMX.FTZ R8, R236, R6, !PT ;  /* 0x00000006ec087209 */ /* 0x000fe20007810000 */
[----:B---3--:R-:W-:Y:S01]  /*54d0*/  FFMA.FTZ R4, R95, c[0x0][0x23c], -R19 ;  /* 0x00008f005f047a23 */ /* 0x008fe20000010813 */
[----:B------:R-:W-:Y:S01]  /*54e0*/  LOP3.LUT R6, R0, R3, RZ, 0xc0, !PT ;  /* 0x0000000300067212 */ /* 0x000fe200078ec0ff */
[----:B------:R-:W-:Y:S01]  /*54f0*/  LDSM.16.MT88.4 R92, [R218+0xb000] ;  /* 0x00b00000da5c783b */ /* 0x000fe20000004200 */
[----:B------:R-:W-:Y:S01]  /*5500*/  FMNMX.FTZ R0, R237, R5, !PT ;  /* 0x00000005ed007209 */ /* 0x000fe20007810000 */
[----:B------:R4:W1:Y:S01]  /*5510*/  MUFU.EX2 R133, R4 ;  /* 0x0000000400857308 */ /* 0x0008620000000800 */
[----:B------:R-:W-:Y:S01]  /*5520*/  FMNMX.FTZ R3, R223, R8, !PT ;  /* 0x00000008df037209 */ /* 0x000fe20007810000 */
[--C-:B------:R-:W-:Y:S01]  /*5530*/  HSET2.LE.AND R5, R10, R249.reuse, PT ;  /* 0x000000f90a057233 */ /* 0x100fe20003803000 */
[----:B------:R-:W-:Y:S01]  /*5540*/  FMNMX.FTZ R9, R226, R0, !PT ;  /* 0x00000000e2097209 */ /* 0x000fe20007810000 */
[----:B------:R-:W-:Y:S01]  /*5550*/  HSET2.LE.AND R0, R11, R249, PT ;  /* 0x000000f90b007233 */ /* 0x000fe20003803000 */
[----:B------:R-:W-:-:S02]  /*5560*/  FFMA.FTZ R11, R42, c[0x0][0x23c], -R20 ;  /* 0x00008f002a0b7a23 */ /* 0x000fc40000010814 */
[----:B------:R-:W-:Y:S02]  /*5570*/  FMNMX.FTZ R9, R224, R9, !PT ;  /* 0x00000009e0097209 */ /* 0x000fe40007810000 */
[----:B------:R2:W-:Y:S01]  /*5580*/  MUFU.EX2 R175, R11 ;  /* 0x0000000b00af7308 */ /* 0x0005e20000000800 */
[----:B----4-:R-:W-:Y:S02]  /*5590*/  F2FP.BF16.PACK_AB R4, R141, R152 ;  /* 0x000000988d04723e */ /* 0x010fe400000010ff */
[----:B-1----:R-:W-:Y:S02]  /*55a0*/  F2FP.BF16.PACK_AB R8, R133, R132 ;  /* 0x000000848508723e */ /* 0x002fe400000010ff */
[----:B------:R-:W-:Y:S02]  /*55b0*/  LOP3.LUT R7, R7, R4, RZ, 0xc0, !PT ;  /* 0x0000000407077212 */ /* 0x000fe400078ec0ff */
[----:B------:R-:W-:Y:S02]  /*55c0*/  FMNMX.FTZ R4, R187, R3, !PT ;  /* 0x00000003bb047209 */ /* 0x000fe40007810000 */
[----:B------:R-:W-:Y:S01]  /*55d0*/  F2FP.BF16.PACK_AB R3, R219, R217 ;  /* 0x000000d9db03723e */ /* 0x000fe200000010ff */
[----:B--2---:R-:W-:Y:S01]  /*55e0*/  FFMA.FTZ R11, R40, c[0x0][0x23c], -R20 ;  /* 0x00008f00280b7a23 */ /* 0x004fe20000010814 */
[----:B------:R-:W-:-:S02]  /*55f0*/  FMNMX.FTZ R10, R186, R4, !PT ;  /* 0x00000004ba0a7209 */ /* 0x000fc40007810000 */
[----:B------:R-:W-:Y:S01]  /*5600*/  LOP3.LUT R4, R0, R3, RZ, 0xc0, !PT ;  /* 0x0000000300047212 */ /* 0x000fe200078ec0ff */
[----:B------:R-:W1:Y:S01]  /*5610*/  MUFU.EX2 R177, R11 ;  /* 0x0000000b00b17308 */ /* 0x000e620000000800 */
[----:B------:R-:W-:Y:S02]  /*5620*/  FMNMX.FTZ R0, R225, R9, !PT ;  /* 0x00000009e1007209 */ /* 0x000fe40007810000 */
[----:B------:R-:W-:Y:S02]  /*5630*/  FMNMX.FTZ R3, R238, R10, !PT ;  /* 0x0000000aee037209 */ /* 0x000fe40007810000 */
[----:B------:R-:W-:Y:S02]  /*5640*/  FMNMX.FTZ R0, R243, R0, !PT ;  /* 0x00000000f3007209 */ /* 0x000fe40007810000 */
[----:B------:R-:W-:Y:S02]  /*5650*/  FMNMX.FTZ R3, R239, R3, !PT ;  /* 0x00000003ef037209 */ /* 0x000fe40007810000 */
[----:B------:R-:W-:-:S02]  /*5660*/  FMNMX.FTZ R0, R245, R0, !PT ;  /* 0x00000000f5007209 */ /* 0x000fc40007810000 */
[----:B------:R-:W-:Y:S02]  /*5670*/  LOP3.LUT R5, R5, R8, RZ, 0xc0, !PT ;  /* 0x0000000805057212 */ /* 0x000fe400078ec0ff */
[----:B------:R-:W-:Y:S02]  /*5680*/  FMNMX.FTZ R3, R240, R3, !PT ;  /* 0x00000003f0037209 */ /* 0x000fe40007810000 */
[----:B------:R-:W-:Y:S01]  /*5690*/  FMNMX.FTZ R8, R242, R0, !PT ;  /* 0x00000000f2087209 */ /* 0x000fe20007810000 */
[--C-:B------:R-:W-:Y:S01]  /*56a0*/  FFMA.FTZ R0, R66, c[0x0][0x23c], -R20.reuse ;  /* 0x00008f0042007a23 */ /* 0x100fe20000010814 */
[----:B------:R-:W-:Y:S01]  /*56b0*/  FMNMX.FTZ R10, R241, R3, !PT ;  /* 0x00000003f10a7209 */ /* 0x000fe20007810000 */
[C---:B------:R-:W-:Y:S01]  /*56c0*/  HMMA.16816.F32.BF16 R24, R4.reuse, R76, RZ ;  /* 0x0000004c0418723c */ /* 0x040fe200000418ff */
[----:B------:R-:W-:Y:S01]  /*56d0*/  FMNMX.FTZ R3, R244, R8, !PT ;  /* 0x00000008f4037209 */ /* 0x000fe20007810000 */
[----:B------:R2:W-:Y:S02]  /*56e0*/  MUFU.EX2 R179, R0 ;  /* 0x0000000000b37308 */ /* 0x0005e40000000800 */
[----:B------:R-:W3:Y:S04]  /*56f0*/  SHFL.BFLY PT, R14, R10, 0x2, 0x1f ;  /* 0x0c401f000a0e7f89 */ /* 0x000ee800000e0000 */
[----:B------:R-:W4:Y:S01]  /*5700*/  SHFL.BFLY PT, R13, R3, 0x2, 0x1f ;  /* 0x0c401f00030d7f89 */ /* 0x000f2200000e0000 */
[C---:B------:R-:W-:Y:S08]  /*5710*/  HMMA.16816.F32.BF16 R28, R4.reuse, R80, RZ ;  /* 0x00000050041c723c */ /* 0x040ff000000418ff */
[----:B------:R-:W-:Y:S01]  /*5720*/  HMMA.16816.F32.BF16 R32, R4, R96, RZ ;  /* 0x000000600420723c */ /* 0x000fe200000418ff */
[----:B--2---:R-:W-:-:S04]  /*5730*/  FFMA.FTZ R0, R65, c[0x0][0x23c], -R20 ;  /* 0x00008f0041007a23 */ /* 0x004fc80000010814 */
[----:B------:R2:W-:Y:S03]  /*5740*/  MUFU.EX2 R140, R0 ;  /* 0x00000000008c7308 */ /* 0x0005e60000000800 */
[----:B------:R-:W-:Y:S01]  /*5750*/  HMMA.16816.F32.BF16 R36, R4, R88, RZ ;  /* 0x000000580424723c */ /* 0x000fe200000418ff */
[----:B---3--:R-:W-:-:S07]  /*5760*/  FMNMX.FTZ R17, R10, R14, !PT ;  /* 0x0000000e0a117209 */ /* 0x008fce0007810000 */
[----:B------:R-:W-:Y:S01]  /*5770*/  HMMA.16816.F32.BF16 R56, R4, R100, RZ ;  /* 0x000000640438723c */ /* 0x000fe200000418ff */
[----:B--2---:R-:W-:Y:S02]  /*5780*/  LOP3.LUT R0, R15, UR5, R18, 0x96, !PT ;  /* 0x000000050f007c12 */ /* 0x004fe4000f8e9612 */
[----:B----4-:R-:W-:-:S05]  /*5790*/  FMNMX.FTZ R18, R3, R13, !PT ;  /* 0x0000000d03127209 */ /* 0x010fca0007810000 */
[----:B------:R-:W-:Y:S01]  /*57a0*/  HMMA.16816.F32.BF16 R52, R4, R92, RZ ;  /* 0x0000005c0434723c */ /* 0x000fe200000418ff */
[----:B------:R-:W-:Y:S01]  /*57b0*/  LOP3.LUT R13, R85, R184, RZ, 0x3c, !PT ;  /* 0x000000b8550d7212 */ /* 0x000fe200078e3cff */
[----:B------:R-:W-:-:S04]  /*57c0*/  IMAD.WIDE.U32 R8, R0, -0x2daee0ad, RZ ;  /* 0xd2511f5300087825 */ /* 0x000fc800078e00ff */
[----:B------:R-:W-:Y:S01]  /*57d0*/  IMAD.WIDE.U32 R130, R13, -0x2daee0ad, RZ ;  /* 0xd2511f530d827825 */ /* 0x000fe200078e00ff */
[----:B------:R-:W-:Y:S01]  /*57e0*/  LOP3.LUT R0, R9, UR14, R16, 0x96, !PT ;  /* 0x0000000e09007c12 */ /* 0x000fe2000f8e9610 */
[C---:B------:R-:W-:Y:S01]  /*57f0*/  HMMA.16816.F32.BF16 R48, R4.reuse, R78, RZ ;  /* 0x0000004e0430723c */ /* 0x040fe200000418ff */
[C---:B------:R-:W-:Y:S01]  /*5800*/  LOP3.LUT R12, R8.reuse, 0xffff, RZ, 0xc0, !PT ;  /* 0x0000ffff080c7812 */ /* 0x040fe200078ec0ff */
[----:B------:R-:W-:Y:S01]  /*5810*/  FFMA.FTZ R9, R75, c[0x0][0x23c], -R19 ;  /* 0x00008f004b097a23 */ /* 0x000fe20000010813 */
[--C-:B------:R-:W-:Y:S02]  /*5820*/  SHF.R.U32.HI R11, RZ, 0x10, R8.reuse ;  /* 0x00000010ff0b7819 */ /* 0x100fe40000011608 */
[----:B------:R-:W-:Y:S01]  /*5830*/  LOP3.LUT R16, R8, 0xff, RZ, 0xc0, !PT ;  /* 0x000000ff08107812 */ /* 0x000fe200078ec0ff */
[----:B------:R2:W-:Y:S01]  /*5840*/  MUFU.EX2 R143, R9 ;  /* 0x00000009008f7308 */ /* 0x0005e20000000800 */
[----:B------:R-:W-:Y:S01]  /*5850*/  SHF.R.U32.HI R15, RZ, 0x18, R8 ;  /* 0x00000018ff0f7819 */ /* 0x000fe20000011608 */
[----:B------:R-:W-:Y:S01]  /*5860*/  HMMA.16816.F32.BF16 R40, R4, R82, RZ ;  /* 0x000000520428723c */ /* 0x000fe200000418ff */
[----:B------:R-:W-:-:S02]  /*5870*/  SHF.R.U32.HI R8, RZ, 0x8, R12 ;  /* 0x00000008ff087819 */ /* 0x000fc4000001160c */
[----:B------:R-:W-:Y:S02]  /*5880*/  LOP3.LUT R3, R0, 0xffff, RZ, 0xc0, !PT ;  /* 0x0000ffff00037812 */ /* 0x000fe400078ec0ff */
[----:B------:R-:W-:Y:S01]  /*5890*/  PRMT R12, R16, 0x5410, R8 ;  /* 0x00005410100c7816 */ /* 0x000fe20000000008 */
[----:B------:R-:W-:Y:S01]  /*58a0*/  FFMA.FTZ R8, R64, c[0x0][0x23c], -R19 ;  /* 0x00008f0040087a23 */ /* 0x000fe20000010813 */
[----:B------:R-:W-:Y:S01]  /*58b0*/  LOP3.LUT R10, R0, 0xff, RZ, 0xc0, !PT ;  /* 0x000000ff000a7812 */ /* 0x000fe200078ec0ff */
[----:B------:R-:W-:Y:S01]  /*58c0*/  HMMA.16816.F32.BF16 R68, R4, R90, RZ ;  /* 0x0000005a0444723c */ /* 0x000fe200000418ff */
[----:B------:R-:W-:Y:S01]  /*58d0*/  SHF.R.U32.HI R3, RZ, 0x8, R3 ;  /* 0x00000008ff037819 */ /* 0x000fe20000011603 */
[----:B------:R3:W-:Y:S03]  /*58e0*/  MUFU.EX2 R178, R8 ;  /* 0x0000000800b27308 */ /* 0x0007e60000000800 */
[----:B------:R-:W-:-:S02]  /*58f0*/  PRMT R14, R10, 0x5410, R3 ;  /* 0x000054100a0e7816 */ /* 0x000fc40000000003 */
[----:B--2---:R-:W-:Y:S01]  /*5900*/  LOP3.LUT R9, R11, 0xff, RZ, 0xc0, !PT ;  /* 0x000000ff0b097812 */ /* 0x004fe200078ec0ff */
[----:B------:R-:W-:Y:S01]  /*5910*/  FFMA.FTZ R11, R61, c[0x0][0x23c], -R19 ;  /* 0x00008f003d0b7a23 */ /* 0x000fe20000010813 */
[--C-:B------:R-:W-:Y:S01]  /*5920*/  SHF.R.U32.HI R3, RZ, 0x10, R0.reuse ;  /* 0x00000010ff037819 */ /* 0x100fe20000011600 */
[----:B------:R-:W-:Y:S01]  /*5930*/  HMMA.16816.F32.BF16 R60, R4, R98, RZ ;  /* 0x00000062043c723c */ /* 0x000fe200000418ff */
[----:B------:R-:W-:Y:S01]  /*5940*/  SHF.R.U32.HI R10, RZ, 0x18, R0 ;  /* 0x00000018ff0a7819 */ /* 0x000fe20000011600 */
[----:B------:R2:W4:Y:S01]  /*5950*/  MUFU.EX2 R176, R11 ;  /* 0x0000000b00b07308 */ /* 0x0005220000000800 */
[----:B------:R-:W-:Y:S01]  /*5960*/  HSET2.LE.AND R0, R12, R249, PT ;  /* 0x000000f90c007233 */ /* 0x000fe20003803000 */
[----:B---3--:R-:W-:-:S04]  /*5970*/  LOP3.LUT R8, R3, 0xff, RZ, 0xc0, !PT ;  /* 0x000000ff03087812 */ /* 0x008fc800078ec0ff */
[C---:B------:R-:W-:Y:S01]  /*5980*/  HMMA.16816.F32.BF16 R72, R4.reuse, R102, RZ ;  /* 0x000000660448723c */ /* 0x040fe200000418ff */
[----:B-1----:R-:W-:Y:S02]  /*5990*/  F2FP.BF16.PACK_AB R3, R177, R175 ;  /* 0x000000afb103723e */ /* 0x002fe400000010ff */
[----:B------:R-:W-:Y:S01]  /*59a0*/  PRMT R12, R8, 0x5410, R10 ;  /* 0x00005410080c7816 */ /* 0x000fe2000000000a */
[--C-:B------:R-:W-:Y:S01]  /*59b0*/  HSET2.LE.AND R8, R14, R249.reuse, PT ;  /* 0x000000f90e087233 */ /* 0x100fe20003803000 */
[----:B------:R-:W-:Y:S02]  /*59c0*/  LOP3.LUT R10, R0, R3, RZ, 0xc0, !PT ;  /* 0x00000003000a7212 */ /* 0x000fe400078ec0ff */
[----:B--2---:R-:W-:Y:S01]  /*59d0*/  PRMT R11, R9, 0x5410, R15 ;  /* 0x00005410090b7816 */ /* 0x004fe2000000000f */
[----:B------:R-:W-:Y:S01]  /*59e0*/  FFMA.FTZ R9, R67, c[0x0][0x23c], -R19 ;  /* 0x00008f0043097a23 */ /* 0x000fe20000010813 */
[----:B------:R-:W1:Y:S01]  /*59f0*/  SHFL.BFLY PT, R15, R17, 0x1, 0x1f ;  /* 0x0c201f00110f7f89 */ /* 0x000e6200000e0000 */
[----:B----4-:R-:W-:Y:S01]  /*5a00*/  F2FP.BF16.PACK_AB R3, R178, R176 ;  /* 0x000000b0b203723e */ /* 0x010fe200000010ff */
[----:B------:R-:W-:Y:S01]  /*5a10*/  HMMA.16816.F32.BF16 R64, R4, R94, RZ ;  /* 0x0000005e0440723c */ /* 0x000fe200000418ff */
[----:B------:R2:W3:Y:S01]  /*5a20*/  MUFU.EX2 R250, R9 ;  /* 0x0000000900fa7308 */ /* 0x0004e20000000800 */
[----:B------:R-:W-:-:S05]  /*5a30*/  HSET2.LE.AND R0, R11, R249, PT ;  /* 0x000000f90b007233 */ /* 0x000fca0003803000 */
[----:B------:R-:W-:Y:S01]  /*5a40*/  LOP3.LUT R11, R0, R3, RZ, 0xc0, !PT ;  /* 0x00000003000b7212 */ /* 0x000fe200078ec0ff */
[----:B------:R-:W-:Y:S01]  /*5a50*/  HSET2.LE.AND R0, R12, R249, PT ;  /* 0x000000f90c007233 */ /* 0x000fe20003803000 */
[----:B------:R-:W-:-:S05]  /*5a60*/  LOP3.LUT R12, R131, UR12, R134, 0x96, !PT ;  /* 0x0000000c830c7c12 */ /* 0x000fca000f8e9686 */
[----:B------:R-:W-:Y:S02]  /*5a70*/  IMAD.WIDE.U32 R44, R12, -0x326172a9, RZ ;  /* 0xcd9e8d570c2c7825 */ /* 0x000fe400078e00ff */
[----:B------:R-:W4:Y:S01]  /*5a80*/  SHFL.BFLY PT, R12, R18, 0x1, 0x1f ;  /* 0x0c201f00120c7f89 */ /* 0x000f2200000e0000 */
[----:B--2---:R-:W-:Y:S02]  /*5a90*/  F2FP.BF16.PACK_AB R9, R140, R179 ;  /* 0x000000b38c09723e */ /* 0x004fe400000010ff */
[----:B---3--:R-:W-:Y:S02]  /*5aa0*/  F2FP.BF16.PACK_AB R3, R250, R143 ;  /* 0x0000008ffa03723e */ /* 0x008fe400000010ff */
[----:B------:R-:W-:Y:S02]  /*5ab0*/  LOP3.LUT R8, R8, R9, RZ, 0xc0, !PT ;  /* 0x0000000908087212 */ /* 0x000fe400078ec0ff */
[----:B-1----:R-:W-:Y:S02]  /*5ac0*/  FMNMX.FTZ R138, R17, R15, !PT ;  /* 0x0000000f118a7209 */ /* 0x002fe40007810000 */
[----:B------:R-:W-:-:S02]  /*5ad0*/  LOP3.LUT R9, R0, R3, RZ, 0xc0, !PT ;  /* 0x0000000300097212 */ /* 0x000fc400078ec0ff */
[C---:B------:R-:W-:Y:S01]  /*5ae0*/  FSETP.NEU.FTZ.AND P0, PT, R138.reuse, -INF , PT ;  /* 0xff8000008a00780b */ /* 0x040fe20003f1d000 */
[----:B------:R-:W-:Y:S01]  /*5af0*/  FMUL.FTZ R3, R138, c[0x0][0x23c] ;  /* 0x00008f008a037a20 */ /* 0x000fe20000410000 */
[----:B------:R-:W-:Y:S02]  /*5b00*/  LOP3.LUT R0, R23, UR13, R84, 0x96, !PT ;  /* 0x0000000d17007c12 */ /* 0x000fe4000f8e9654 */
[----:B------:R-:W-:Y:S01]  /*5b10*/  LOP3.LUT R6, R45, UR11, R22, 0x96, !PT ;  /* 0x0000000b2d067c12 */ /* 0x000fe2000f8e9616 */
[----:B------:R-:W-:Y:S01]  /*5b20*/  HMMA.16816.F32.BF16 R212, R8, R116, R24 ;  /* 0x0000007408d4723c */ /* 0x000fe20000041818 */
[----:B------:R-:W-:Y:S01]  /*5b30*/  FSEL R17, R3, RZ, P0 ;  /* 0x000000ff03117208 */ /* 0x000fe20000000000 */
[----:B------:R-:W-:-:S04]  /*5b40*/  IMAD.WIDE.U32 R4, R0, -0x2daee0ad, RZ ;  /* 0xd2511f5300047825 */ /* 0x000fc800078e00ff */
[----:B------:R-:W-:Y:S01]  /*5b50*/  IMAD.WIDE.U32 R6, R6, -0x2daee0ad, RZ ;  /* 0xd2511f5306067825 */ /* 0x000fe200078e00ff */
[----:B------:R-:W-:Y:S01]  /*5b60*/  LOP3.LUT R3, R5, UR10, R130, 0x96, !PT ;  /* 0x0000000a05037c12 */ /* 0x000fe2000f8e9682 */
[----:B------:R-:W-:Y:S01]  /*5b70*/  HMMA.16816.F32.BF16 R192, R8, R118, R48 ;  /* 0x0000007608c0723c */ /* 0x000fe20000041830 */
[----:B----4-:R-:W-:Y:S01]  /*5b80*/  FMNMX.FTZ R137, R18, R12, !PT ;  /* 0x0000000c12897209 */ /* 0x010fe20007810000 */
[----:B------:R-:W-:-:S03]  /*5b90*/  FFMA.FTZ R0, R170, c[0x0][0x23c], -R17 ;  /* 0x00008f00aa007a23 */ /* 0x000fc60000010811 */
[----:B------:R-:W-:Y:S01]  /*5ba0*/  FSETP.NEU.FTZ.AND P0, PT, R137, -INF , PT ;  /* 0xff8000008900780b */ /* 0x000fe20003f1d000 */
[----:B------:R1:W-:Y:S01]  /*5bb0*/  MUFU.EX2 R252, R0 ;  /* 0x0000000000fc7308 */ /* 0x0003e20000000800 */
[----:B------:R-:W-:Y:S01]  /*5bc0*/  IMAD.MOV.U32 R49, RZ, RZ, R142 ;  /* 0x000000ffff317224 */ /* 0x000fe200078e008e */
[----:B------:R-:W-:Y:S01]  /*5bd0*/  HMMA.16816.F32.BF16 R208, R8, R120, R28 ;  /* 0x0000007808d0723c */ /* 0x000fe2000004181c */
[----:B------:R-:W-:Y:S02]  /*5be0*/  IMAD.MOV.U32 R50, RZ, RZ, R141 ;  /* 0x000000ffff327224 */ /* 0x000fe400078e008d */
[----:B------:R-:W-:-:S05]  /*5bf0*/  IMAD.MOV.U32 R51, RZ, RZ, R140 ;  /* 0x000000ffff337224 */ /* 0x000fca00078e008c */
[----:B------:R-:W-:Y:S01]  /*5c00*/  HMMA.16816.F32.BF16 R204, R8, R104, R32 ;  /* 0x0000006808cc723c */ /* 0x000fe20000041820 */
[----:B-1----:R-:W-:Y:S01]  /*5c10*/  LOP3.LUT R0, R7, UR8, R4, 0x96, !PT ;  /* 0x0000000807007c12 */ /* 0x002fe2000f8e9604 */
[----:B------:R-:W-:-:S06]  /*5c20*/  IMAD.WIDE.U32 R4, R3, -0x326172a9, RZ ;  /* 0xcd9e8d5703047825 */ /* 0x000fcc00078e00ff */
[C---:B------:R-:W-:Y:S01]  /*5c30*/  HMMA.16816.F32.BF16 R200, R8.reuse, R112, R36 ;  /* 0x0000007008c8723c */ /* 0x040fe20000041824 */
[--C-:B------:R-:W-:Y:S02]  /*5c40*/  FFMA.FTZ R3, R168, c[0x0][0x23c], -R17.reuse ;  /* 0x00008f00a8037a23 */ /* 0x100fe40000010811 */
[----:B------:R-:W-:Y:S02]  /*5c50*/  IMAD.WIDE.U32 R24, R0, -0x326172a9, RZ ;  /* 0xcd9e8d5700187825 */ /* 0x000fe400078e00ff */
[----:B------:R1:W-:Y:S03]  /*5c60*/  MUFU.EX2 R251, R3 ;  /* 0x0000000300fb7308 */ /* 0x0003e60000000800 */
[----:B------:R-:W-:Y:S01]  /*5c70*/  HMMA.16816.F32.BF16 R196, R8, R108, R56 ;  /* 0x0000006c08c4723c */ /* 0x000fe20000041838 */
[----:B------:R-:W-:Y:S01]  /*5c80*/  FFMA.FTZ R7, R151, c[0x0][0x23c], -R17 ;  /* 0x00008f0097077a23 */ /* 0x000fe20000010811 */
[----:B------:R-:W-:Y:S01]  /*5c90*/  LOP3.LUT R0, R25, UR7, R4, 0x96, !PT ;  /* 0x0000000719007c12 */ /* 0x000fe2000f8e9604 */
[----:B------:R-:W-:-:S04]  /*5ca0*/  IMAD.MOV.U32 R151, RZ, RZ, R143 ;  /* 0x000000ffff977224 */ /* 0x000fc800078e008f */
[----:B------:R-:W-:Y:S01]  /*5cb0*/  IMAD.WIDE.U32 R22, R0, -0x2daee0ad, RZ ;  /* 0xd2511f5300167825 */ /* 0x000fe200078e00ff */
[----:B------:R-:W-:Y:S01]  /*5cc0*/  MUFU.EX2 R246, R7 ;  /* 0x0000000700f67308 */ /* 0x000fe20000000800 */
[----:B------:R-:W-:Y:S02]  /*5cd0*/  HMMA.16816.F32.BF16 R188, R8, R124, R52 ;  /* 0x0000007c08bc723c */ /* 0x000fe40000041834 */
[----:B------:R-:W-:Y:S01]  /*5ce0*/  FFMA.FTZ R0, R139, c[0x0][0x23c], -R17 ;  /* 0x00008f008b007a23 */ /* 0x000fe20000010811 */
[----:B-1----:R-:W-:-:S04]  /*5cf0*/  LOP3.LUT R3, R5, UR9, R44, 0x96, !PT ;  /* 0x0000000905037c12 */ /* 0x002fc8000f8e962c */
[----:B------:R1:W2:Y:S01]  /*5d00*/  MUFU.EX2 R153, R0 ;  /* 0x0000000000997308 */ /* 0x0002a20000000800 */
[----:B------:R-:W-:Y:S01]  /*5d10*/  HMMA.16816.F32.BF16 R180, R8, R122, R40 ;  /* 0x0000007a08b4723c */ /* 0x000fe20000041828 */
[----:B------:R-:W-:-:S04]  /*5d20*/  IMAD.WIDE.U32 R4, R3, -0x2daee0ad, RZ ;  /* 0xd2511f5303047825 */ /* 0x000fc800078e00ff */
[----:B------:R-:W-:-:S03]  /*5d30*/  FMUL.FTZ R3, R137, c[0x0][0x23c] ;  /* 0x00008f0089037a20 */ /* 0x000fc60000410000 */
[C---:B------:R-:W-:Y:S02]  /*5d40*/  HMMA.16816.F32.BF16 R164, R8.reuse, R114, R68 ;  /* 0x0000007208a4723c */ /* 0x040fe40000041844 */
[----:B------:R-:W-:Y:S02]  /*5d50*/  FSEL R16, R3, RZ, P0 ;  /* 0x000000ff03107208 */ /* 0x000fe40000000000 */
[----:B------:R-:W-:Y:S02]  /*5d60*/  LOP3.LUT R3, R23, UR4, R4, 0x96, !PT ;  /* 0x0000000417037c12 */ /* 0x000fe4000f8e9604 */
[----:B-1----:R-:W-:Y:S01]  /*5d70*/  LOP3.LUT R0, R5, UR6, R6, 0x96, !PT ;  /* 0x0000000605007c12 */ /* 0x002fe2000f8e9606 */
[--C-:B------:R-:W-:Y:S01]  /*5d80*/  FFMA.FTZ R4, R171, c[0x0][0x23c], -R16.reuse ;  /* 0x00008f00ab047a23 */ /* 0x100fe20000010810 */
[----:B------:R-:W-:Y:S01]  /*5d90*/  HMMA.16816.F32.BF16 R140, R8, R126, R64 ;  /* 0x0000007e088c723c */ /* 0x000fe20000041840 */
[----:B------:R-:W-:Y:S02]  /*5da0*/  FFMA.FTZ R6, R169, c[0x0][0x23c], -R16 ;  /* 0x00008f00a9067a23 */ /* 0x000fe40000010810 */
[----:B------:R1:W-:Y:S01]  /*5db0*/  MUFU.EX2 R220, R4 ;  /* 0x0000000400dc7308 */ /* 0x0003e20000000800 */
[----:B------:R-:W-:-:S04]  /*5dc0*/  IMAD.WIDE.U32 R14, R0, -0x326172a9, RZ ;  /* 0xcd9e8d57000e7825 */ /* 0x000fc800078e00ff */
[----:B------:R-:W-:Y:S03]  /*5dd0*/  HMMA.16816.F32.BF16 R168, R8, R106, R60 ;  /* 0x0000006a08a8723c */ /* 0x000fe6000004183c */
[----:B------:R3:W-:Y:S01]  /*5de0*/  MUFU.EX2 R139, R6 ;  /* 0x00000006008b7308 */ /* 0x0007e20000000800 */
[----:B-1----:R-:W-:-:S05]  /*5df0*/  IMAD.WIDE.U32 R4, R3, -0x326172a9, RZ ;  /* 0xcd9e8d5703047825 */ /* 0x002fca00078e00ff */
[----:B------:R-:W-:Y:S02]  /*5e00*/  LOP3.LUT R3, R4, 0xffff, RZ, 0xc0, !PT ;  /* 0x0000ffff04037812 */ /* 0x000fe400078ec0ff */
[----:B------:R-:W-:Y:S01]  /*5e10*/  LOP3.LUT R0, R5, UR15, R14, 0x96, !PT ;  /* 0x0000000f05007c12 */ /* 0x000fe2000f8e960e */
[----:B---3--:R-:W-:Y:S01]  /*5e20*/  FFMA.FTZ R6, R150, c[0x0][0x23c], -R16 ;  /* 0x00008f0096067a23 */ /* 0x008fe20000010810 */
[----:B------:R-:W-:Y:S01]  /*5e30*/  LOP3.LUT R7, R4, 0xff, RZ, 0xc0, !PT ;  /* 0x000000ff04077812 */ /* 0x000fe200078ec0ff */
[----:B--2---:R-:W-:Y:S01]  /*5e40*/  IMAD.MOV.U32 R150, RZ, RZ, R153 ;  /* 0x000000ffff967224 */ /* 0x004fe200078e0099 */
[----:B------:R-:W-:Y:S01]  /*5e50*/  SHF.R.U32.HI R5, RZ, 0x8, R3 ;  /* 0x00000008ff057819 */ /* 0x000fe20000011603 */
[----:B------:R1:W2:Y:S01]  /*5e60*/  MUFU.EX2 R48, R6 ;  /* 0x0000000600307308 */ /* 0x0002a20000000800 */
[----:B------:R-:W-:Y:S02]  /*5e70*/  SHF.R.U32.HI R3, RZ, 0x10, R4 ;  /* 0x00000010ff037819 */ /* 0x000fe40000011604 */
[----:B------:R-:W-:Y:S01]  /*5e80*/  PRMT R7, R7, 0x5410, R5 ;  /* 0x0000541007077816 */ /* 0x000fe20000000005 */
[----:B------:R-:W-:Y:S01]  /*5e90*/  FFMA.FTZ R5, R172, c[0x0][0x23c], -R16 ;  /* 0x00008f00ac057a23 */ /* 0x000fe20000010810 */
[----:B------:R-:W-:-:S02]  /*5ea0*/  LOP3.LUT R12, R3, 0xff, RZ, 0xc0, !PT ;  /* 0x000000ff030c7812 */ /* 0x000fc400078ec0ff */
[----:B------:R-:W-:Y:S01]  /*5eb0*/  SHF.R.U32.HI R18, RZ, 0x18, R4 ;  /* 0x00000018ff127819 */ /* 0x000fe20000011604 */
[----:B------:R3:W4:Y:S01]  /*5ec0*/  MUFU.EX2 R221, R5 ;  /* 0x0000000500dd7308 */ /* 0x0007220000000800 */
[C---:B------:R-:W-:Y:S02]  /*5ed0*/  LOP3.LUT R3, R0.reuse, 0xffff, RZ, 0xc0, !PT ;  /* 0x0000ffff00037812 */ /* 0x040fe400078ec0ff */
[--C-:B------:R-:W-:Y:S02]  /*5ee0*/  SHF.R.U32.HI R4, RZ, 0x10, R0.reuse ;  /* 0x00000010ff047819 */ /* 0x100fe40000011600 */
[----:B------:R-:W-:Y:S02]  /*5ef0*/  LOP3.LUT R14, R0, 0xff, RZ, 0xc0, !PT ;  /* 0x000000ff000e7812 */ /* 0x000fe400078ec0ff */
[----:B------:R-:W-:Y:S01]  /*5f00*/  SHF.R.U32.HI R13, RZ, 0x18, R0 ;  /* 0x00000018ff0d7819 */ /* 0x000fe20000011600 */
[----:B------:R-:W-:Y:S01]  /*5f10*/  HSET2.LE.AND R0, R7, R249, PT ;  /* 0x000000f907007233 */ /* 0x000fe20003803000 */
[----:B-1----:R-:W-:-:S02]  /*5f20*/  SHF.R.U32.HI R6, RZ, 0x8, R3 ;  /* 0x00000008ff067819 */ /* 0x002fc40000011603 */
[----:B------:R-:W-:Y:S02]  /*5f30*/  LOP3.LUT R4, R4, 0xff, RZ, 0xc0, !PT ;  /* 0x000000ff04047812 */ /* 0x000fe400078ec0ff */
[----:B------:R-:W-:Y:S02]  /*5f40*/  F2FP.BF16.PACK_AB R3, R150, R246 ;  /* 0x000000f69603723e */ /* 0x000fe400000010ff */
[----:B------:R-:W-:Y:S02]  /*5f50*/  PRMT R7, R14, 0x5410, R6 ;  /* 0x000054100e077816 */ /* 0x000fe40000000006 */
[----:B---3--:R-:W-:Y:S01]  /*5f60*/  PRMT R5, R12, 0x5410, R18 ;  /* 0x000054100c057816 */ /* 0x008fe20000000012 */
[----:B------:R-:W-:Y:S01]  /*5f70*/  IMAD.MOV.U32 R18, RZ, RZ, R152 ;  /* 0x000000ffff127224 */ /* 0x000fe200078e0098 */
[----:B------:R-:W-:Y:S01]  /*5f80*/  PRMT R12, R4, 0x5410, R13 ;  /* 0x00005410040c7816 */ /* 0x000fe2000000000d */
[--C-:B------:R-:W-:Y:S01]  /*5f90*/  HSET2.LE.AND R4, R7, R249.reuse, PT ;  /* 0x000000f907047233 */ /* 0x100fe20003803000 */
[----:B------:R-:W-:Y:S01]  /*5fa0*/  LOP3.LUT R6, R0, R3, RZ, 0xc0, !PT ;  /* 0x0000000300067212 */ /* 0x000fe200078ec0ff */
[--C-:B------:R-:W-:Y:S01]  /*5fb0*/  HSET2.LE.AND R0, R5, R249.reuse, PT ;  /* 0x000000f905007233 */ /* 0x100fe20003803000 */
[----:B------:R-:W-:Y:S01]  /*5fc0*/  F2FP.BF16.PACK_AB R5, R251, R252 ;  /* 0x000000fcfb05723e */ /* 0x000fe200000010ff */
[----:B------:R-:W-:Y:S01]  /*5fd0*/  HSET2.LE.AND R12, R12, R249, PT ;  /* 0x000000f90c0c7233 */ /* 0x000fe20003803000 */
[----:B--2---:R-:W-:Y:S01]  /*5fe0*/  F2FP.BF16.PACK_AB R3, R48, R139 ;  /* 0x0000008b3003723e */ /* 0x004fe200000010ff */
[----:B------:R-:W-:Y:S01]  /*5ff0*/  HMMA.16816.F32.BF16 R152, R8, R110, R72 ;  /* 0x0000006e0898723c */ /* 0x000fe20000041848 */
[----:B----4-:R-:W-:-:S02]  /*6000*/  F2FP.BF16.PACK_AB R13, R221, R220 ;  /* 0x000000dcdd0d723e */ /* 0x010fc400000010ff */
[----:B------:R-:W-:Y:S02]  /*6010*/  LOP3.LUT R4, R4, R5, RZ, 0xc0, !PT ;  /* 0x0000000504047212 */ /* 0x000fe400078ec0ff */
[----:B------:R-:W-:Y:S01]  /*6020*/  LOP3.LUT R7, R0, R3, RZ, 0xc0, !PT ;  /* 0x0000000300077212 */ /* 0x000fe200078ec0ff */
[----:B------:R-:W-:Y:S01]  /*6030*/  FFMA.FTZ R0, R158, c[0x0][0x23c], -R17 ;  /* 0x00008f009e007a23 */ /* 0x000fe20000010811 */
[----:B------:R-:W-:Y:S02]  /*6040*/  LOP3.LUT R5, R12, R13, RZ, 0xc0, !PT ;  /* 0x0000000d0c057212 */ /* 0x000fe400078ec0ff */
[----:B------:R-:W-:-:S05]  /*6050*/  LOP3.LUT R3, R15, UR5, R24, 0x96, !PT ;  /* 0x000000050f037c12 */ /* 0x000fca000f8e9618 */
[C---:B------:R-:W-:Y:S01]  /*6060*/  HMMA.16816.F32.BF16 R12, R4.reuse, R88, RZ ;  /* 0x00000058040c723c */ /* 0x040fe200000418ff */
[----:B------:R1:W-:Y:S06]  /*6070*/  MUFU.EX2 R89, R0 ;  /* 0x0000000000597308 */ /* 0x0003ec0000000800 */
[----:B------:R-:W-:Y:S01]  /*6080*/  IMAD.MOV.U32 R88, RZ, RZ, R50 ;  /* 0x000000ffff587224 */ /* 0x000fe200078e0032 */
[C---:B------:R-:W-:Y:S08]  /*6090*/  HMMA.16816.F32.BF16 R36, R4.reuse, R76, RZ ;  /* 0x0000004c0424723c */ /* 0x040ff000000418ff */
[----:B------:R-:W-:Y:S01]  /*60a0*/  HMMA.16816.F32.BF16 R52, R4, R78, RZ ;  /* 0x0000004e0434723c */ /* 0x000fe200000418ff */
[----:B-1----:R-:W-:-:S06]  /*60b0*/  FFMA.FTZ R0, R157, c[0x0][0x23c], -R17 ;  /* 0x00008f009d007a23 */ /* 0x002fcc0000010811 */
[----:B------:R-:W-:Y:S01]  /*60c0*/  IMAD.MOV.U32 R79, RZ, RZ, R174 ;  /* 0x000000ffff4f7224 */ /* 0x000fe200078e00ae */
[C---:B------:R-:W-:Y:S08]  /*60d0*/  HMMA.16816.F32.BF16 R32, R4.reuse, R80, RZ ;  /* 0x000000500420723c */ /* 0x040ff000000418ff */
[C---:B------:R-:W-:Y:S08]  /*60e0*/  HMMA.16816.F32.BF16 R56, R4.reuse, R82, RZ ;  /* 0x000000520438723c */ /* 0x040ff000000418ff */
[C---:B------:R-:W-:Y:S08]  /*60f0*/  HMMA.16816.F32.BF16 R28, R4.reuse, R96, RZ ;  /* 0x00000060041c723c */ /* 0x040ff000000418ff */
[C---:B------:R-:W-:Y:S08]  /*6100*/  HMMA.16816.F32.BF16 R60, R4.reuse, R98, RZ ;  /* 0x00000062043c723c */ /* 0x040ff000000418ff */
[C---:B------:R-:W-:Y:S07]  /*6110*/  HMMA.16816.F32.BF16 R64, R4.reuse, R90, RZ ;  /* 0x0000005a0440723c */ /* 0x040fee00000418ff */
[----:B------:R-:W-:Y:S01]  /*6120*/  IMAD.MOV.U32 R90, RZ, RZ, R48 ;  /* 0x000000ffff5a7224 */ /* 0x000fe200078e0030 */
[----:B------:R-:W-:Y:S01]  /*6130*/  HMMA.16816.F32.BF16 R24, R4, R100, RZ ;  /* 0x000000640418723c */ /* 0x000fe200000418ff */
[----:B------:R-:W-:-:S07]  /*6140*/  IMAD.MOV.U32 R91, RZ, RZ, R49 ;  /* 0x000000ffff5b7224 */ /* 0x000fce00078e0031 */
[C---:B------:R-:W-:Y:S08]  /*6150*/  HMMA.16816.F32.BF16 R68, R4.reuse, R102, RZ ;  /* 0x000000660444723c */ /* 0x040ff000000418ff */
[C---:B------:R-:W-:Y:S07]  /*6160*/  HMMA.16816.F32.BF16 R40, R4.reuse, R92, RZ ;  /* 0x0000005c0428723c */ /* 0x040fee00000418ff */
[----:B------:R-:W-:Y:S01]  /*6170*/  IMAD.MOV.U32 R93, RZ, RZ, R150 ;  /* 0x000000ffff5d7224 */ /* 0x000fe200078e0096 */
[----:B------:R-:W-:Y:S01]  /*6180*/  HMMA.16816.F32.BF16 R72, R4, R94, RZ ;  /* 0x0000005e0448723c */ /* 0x000fe200000418ff */
[----:B------:R1:W-:Y:S01]  /*6190*/  MUFU.EX2 R150, R0 ;  /* 0x0000000000967308 */ /* 0x0003e20000000800 */
[----:B------:R-:W-:-:S02]  /*61a0*/  IMAD.MOV.U32 R92, RZ, RZ, R51 ;  /* 0x000000ffff5c7224 */ /* 0x000fc400078e0033 */
[----:B------:R-:W-:-:S03]  /*61b0*/  IMAD.MOV.U32 R51, RZ, RZ, R250 ;  /* 0x000000ffff337224 */ /* 0x000fc600078e00fa */
[----:B------:R-:W-:-:S04]  /*61c0*/  IMAD.WIDE.U32 R4, R3, -0x2daee0ad, RZ ;  /* 0xd2511f5303047825 */ /* 0x000fc800078e00ff */
[--C-:B------:R-:W-:Y:S01]  /*61d0*/  FFMA.FTZ R6, R144, c[0x0][0x23c], -R17.reuse ;  /* 0x00008f0090067a23 */ /* 0x100fe20000010811 */
[C---:B------:R-:W-:Y:S01]  /*61e0*/  LOP3.LUT R3, R4.reuse, 0xffff, RZ, 0xc0, !PT ;  /* 0x0000ffff04037812 */ /* 0x040fe200078ec0ff */
[----:B------:R-:W-:Y:S01]  /*61f0*/  IMAD.MOV.U32 R95, RZ, RZ, R178 ;  /* 0x000000ffff5f7224 */ /* 0x000fe200078e00b2 */
[----:B------:R-:W-:Y:S01]  /*6200*/  LOP3.LUT R8, R4, 0xff, RZ, 0xc0, !PT ;  /* 0x000000ff04087812 */ /* 0x000fe200078ec0ff */
[----:B------:R-:W2:Y:S01]  /*6210*/  MUFU.EX2 R144, R6 ;  /* 0x0000000600907308 */ /* 0x000ea20000000800 */
[----:B------:R-:W-:Y:S01]  /*6220*/  SHF.R.U32.HI R7, RZ, 0x10, R4 ;  /* 0x00000010ff077819 */ /* 0x000fe20000011604 */
[----:B-1----:R-:W-:Y:S01]  /*6230*/  FFMA.FTZ R0, R145, c[0x0][0x23c], -R17 ;  /* 0x00008f0091007a23 */ /* 0x002fe20000010811 */
[----:B------:R-:W-:Y:S01]  /*6240*/  SHF.R.U32.HI R3, RZ, 0x8, R3 ;  /* 0x00000008ff037819 */ /* 0x000fe20000011603 */
[----:B------:R-:W-:-:S03]  /*6250*/  IMAD.MOV.U32 R94, RZ, RZ, R177 ;  /* 0x000000ffff5e7224 */ /* 0x000fc600078e00b1 */
[----:B------:R-:W-:Y:S01]  /*6260*/  PRMT R10, R8, 0x5410, R3 ;  /* 0x00005410080a7816 */ /* 0x000fe20000000003 */
[----:B------:R1:W3:Y:S01]  /*6270*/  MUFU.EX2 R76, R0 ;  /* 0x00000000004c7308 */ /* 0x0002e20000000800 */
[----:B------:R-:W-:Y:S01]  /*6280*/  LOP3.LUT R3, R7, 0xff, RZ, 0xc0, !PT ;  /* 0x000000ff07037812 */ /* 0x000fe200078ec0ff */
[----:B--2---:R-:W-:Y:S01]  /*6290*/  IMAD.MOV.U32 R129, RZ, RZ, R144 ;  /* 0x000000ffff817224 */ /* 0x004fe200078e0090 */
[----:B-1----:R-:W-:Y:S02]  /*62a0*/  LOP3.LUT R0, R5, UR14, R22, 0x96, !PT ;  /* 0x0000000e05007c12 */ /* 0x002fe4000f8e9616 */
[----:B------:R-:W-:Y:S01]  /*62b0*/  SHF.R.U32.HI R5, RZ, 0x18, R4 ;  /* 0x00000018ff057819 */ /* 0x000fe20000011604 */
[----:B------:R-:W-:Y:S01]  /*62c0*/  FFMA.FTZ R4, R156, c[0x0][0x23c], -R16 ;  /* 0x00008f009c047a23 */ /* 0x000fe20000010810 */
[C---:B------:R-:W-:Y:S02]  /*62d0*/  LOP3.LUT R7, R0.reuse, 0xff, RZ, 0xc0, !PT ;  /* 0x000000ff00077812 */ /* 0x040fe400078ec0ff */
[----:B------:R-:W-:Y:S01]  /*62e0*/  PRMT R9, R3, 0x5410, R5 ;  /* 0x0000541003097816 */ /* 0x000fe20000000005 */
[----:B------:R1:W-:Y:S01]  /*62f0*/  MUFU.EX2 R77, R4 ;  /* 0x00000004004d7308 */ /* 0x0003e20000000800 */
[----:B------:R-:W-:-:S02]  /*6300*/  LOP3.LUT R3, R0, 0xffff, RZ, 0xc0, !PT ;  /* 0x0000ffff00037812 */ /* 0x000fc400078ec0ff */
[----:B------:R-:W-:Y:S02]  /*6310*/  SHF.R.U32.HI R6, RZ, 0x18, R0 ;  /* 0x00000018ff067819 */ /* 0x000fe40000011600 */
[----:B------:R-:W-:Y:S01]  /*6320*/  SHF.R.U32.HI R5, RZ, 0x8, R3 ;  /* 0x00000008ff057819 */ /* 0x000fe20000011603 */
[----:B------:R-:W-:-:S03]  /*6330*/  FFMA.FTZ R3, R173, c[0x0][0x23c], -R16 ;  /* 0x00008f00ad037a23 */ /* 0x000fc60000010810 */
[----:B------:R-:W-:Y:S01]  /*6340*/  PRMT R8, R7, 0x5410, R5 ;  /* 0x0000541007087816 */ /* 0x000fe20000000005 */
[----:B------:R3:W2:Y:S01]  /*6350*/  MUFU.EX2 R78, R3 ;  /* 0x00000003004e7308 */ /* 0x0006a20000000800 */
[----:B-1----:R-:W-:Y:S02]  /*6360*/  FFMA.FTZ R4, R147, c[0x0][0x23c], -R16 ;  /* 0x00008f0093047a23 */ /* 0x002fe40000010810 */
[----:B------:R-:W-:-:S05]  /*6370*/  IMAD.MOV.U32 R147, RZ, RZ, R176 ;  /* 0x000000ffff937224 */ /* 0x000fca00078e00b0 */
[----:B------:R1:W4:Y:S01]  /*6380*/  MUFU.EX2 R145, R4 ;  /* 0x0000000400917308 */ /* 0x0003220000000800 */
[----:B---3--:R-:W-:Y:S01]  /*6390*/  F2FP.BF16.PACK_AB R3, R144, R76 ;  /* 0x0000004c9003723e */ /* 0x008fe200000010ff */
[----:B--2---:R-:W-:Y:S01]  /*63a0*/  IMAD.MOV.U32 R134, RZ, RZ, R78 ;  /* 0x000000ffff867224 */ /* 0x004fe200078e004e */
[----:B-1----:R-:W-:-:S04]  /*63b0*/  SHF.R.U32.HI R4, RZ, 0x10, R0 ;  /* 0x00000010ff047819 */ /* 0x002fc80000011600 */
[----:B------:R-:W-:Y:S01]  /*63c0*/  LOP3.LUT R0, R4, 0xff, RZ, 0xc0, !PT ;  /* 0x000000ff04007812 */ /* 0x000fe200078ec0ff */
[----:B------:R-:W-:-:S03]  /*63d0*/  FFMA.FTZ R4, R159, c[0x0][0x23c], -R16 ;  /* 0x00008f009f047a23 */ /* 0x000fc60000010810 */
[----:B------:R-:W-:Y:S01]  /*63e0*/  PRMT R5, R0, 0x5410, R6 ;  /* 0x0000541000057816 */ /* 0x000fe20000000006 */
[--C-:B------:R-:W-:Y:S01]  /*63f0*/  HSET2.LE.AND R0, R10, R249.reuse, PT ;  /* 0x000000f90a007233 */ /* 0x100fe20003803000 */
[----:B------:R1:W2:Y:S04]  /*6400*/  MUFU.EX2 R250, R4 ;  /* 0x0000000400fa7308 */ /* 0x0002a80000000800 */
[----:B------:R-:W-:Y:S01]  /*6410*/  LOP3.LUT R6, R0, R3, RZ, 0xc0, !PT ;  /* 0x0000000300067212 */ /* 0x000fe200078ec0ff */
[----:B------:R-:W-:Y:S01]  /*6420*/  HSET2.LE.AND R0, R9, R249, PT ;  /* 0x000000f909007233 */ /* 0x000fe20003803000 */
[----:B----4-:R-:W-:-:S04]  /*6430*/  F2FP.BF16.PACK_AB R3, R145, R77 ;  /* 0x0000004d9103723e */ /* 0x010fc800000010ff */
[----:B------:R-:W-:Y:S01]  /*6440*/  LOP3.LUT R7, R0, R3, RZ, 0xc0, !PT ;  /* 0x0000000300077212 */ /* 0x000fe200078ec0ff */
[----:B------:R-:W-:Y:S01]  /*6450*/  HSET2.LE.AND R0, R8, R249, PT ;  /* 0x000000f908007233 */ /* 0x000fe20003803000 */
[----:B------:R-:W-:-:S04]  /*6460*/  F2FP.BF16.PACK_AB R3, R150, R89 ;  /* 0x000000599603723e */ /* 0x000fc800000010ff */
[----:B-1----:R-:W-:Y:S01]  /*6470*/  LOP3.LUT R4, R0, R3, RZ, 0xc0, !PT ;  /* 0x0000000300047212 */ /* 0x002fe200078ec0ff */
[----:B------:R-:W-:Y:S01]  /*6480*/  HSET2.LE.AND R0, R5, R249, PT ;  /* 0x000000f905007233 */ /* 0x000fe20003803000 */
[----:B--2---:R-:W-:-:S04]  /*6490*/  F2FP.BF16.PACK_AB R3, R250, R78 ;  /* 0x0000004efa03723e */ /* 0x004fc800000010ff */
[----:B------:R-:W-:Y:S02]  /*64a0*/  LOP3.LUT R5, R0, R3, RZ, 0xc0, !PT ;  /* 0x0000000300057212 */ /* 0x000fe400078ec0ff */
[----:B------:R-:W-:Y:S01]  /*64b0*/  IADD3 R0, R21, 0x1, RZ ;  /* 0x0000000115007810 */ /* 0x000fe20007ffe0ff */
[----:B------:R-:W-:-:S03]  /*64c0*/  IMAD.MOV.U32 R21, RZ, RZ, R79 ;  /* 0x000000ffff157224 */ /* 0x000fc600078e004f */
        /* <DEDUP_REMOVED lines=8> */
[----:B------:R-:W-:Y:S01]  /*6550*/  HMMA.16816.F32.BF16 R172, R4, R120, R32 ;  /* 0x0000007804ac723c */ /* 0x000fe20000041820 */
        /* <DEDUP_REMOVED lines=8> */
[----:B------:R-:W-:Y:S01]  /*65e0*/  IMAD.WIDE.U32 R50, R0, -0x326172a9, RZ ;  /* 0xcd9e8d5700327825 */ /* 0x000fe200078e00ff */
[----:B------:R-:W-:Y:S01]  /*65f0*/  LOP3.LUT R0, R11, UR9, R46, 0x96, !PT ;  /* 0x000000090b007c12 */ /* 0x000fe2000f8e962e */
[----:B------:R-:W-:Y:S02]  /*6600*/  HMMA.16816.F32.BF16 R120, R4, R122, R56 ;  /* 0x0000007a0478723c */ /* 0x000fe40000041838 */
[----:B------:R-:W-:Y:S01]  /*6610*/  IMAD.MOV.U32 R113, RZ, RZ, R38 ;  /* 0x000000ffff717224 */ /* 0x000fe200078e0026 */
[----:B------:R-:W-:Y:S01]  /*6620*/  LOP3.LUT R3, R51, UR7, R10, 0x96, !PT ;  /* 0x0000000733037c12 */ /* 0x000fe2000f8e960a */
[----:B------:R-:W-:-:S04]  /*6630*/  IMAD.WIDE.U32 R10, R0, -0x2daee0ad, RZ ;  /* 0xd2511f53000a7825 */ /* 0x000fc800078e00ff */
[----:B------:R-:W-:Y:S01]  /*6640*/  FFMA.FTZ R0, R163, c[0x0][0x23c], -R20 ;  /* 0x00008f00a3007a23 */ /* 0x000fe20000010814 */
[C---:B------:R-:W-:Y:S01]  /*6650*/  HMMA.16816.F32.BF16 R64, R4.reuse, R114, R64 ;  /* 0x000000720440723c */ /* 0x040fe20000041840 */
[----:B------:R-:W-:Y:S01]  /*6660*/  IMAD.WIDE.U32 R48, R3, -0x2daee0ad, RZ ;  /* 0xd2511f5303307825 */ /* 0x000fe200078e00ff */
[----:B------:R-:W-:Y:S01]  /*6670*/  LOP3.LUT R3, R11, UR6, R8, 0x96, !PT ;  /* 0x000000060b037c12 */ /* 0x000fe2000f8e9608 */
[----:B------:R1:W2:Y:S02]  /*6680*/  MUFU.EX2 R36, R0 ;  /* 0x0000000000247308 */ /* 0x0002a40000000800 */
[--C-:B------:R-:W-:Y:S02]  /*6690*/  FFMA.FTZ R8, R146, c[0x0][0x23c], -R20.reuse ;  /* 0x00008f0092087a23 */ /* 0x100fe40000010814 */
[----:B------:R-:W-:Y:S01]  /*66a0*/  IMAD.WIDE.U32 R46, R3, -0x326172a9, RZ ;  /* 0xcd9e8d57032e7825 */ /* 0x000fe200078e00ff */
[----:B------:R-:W-:Y:S01]  /*66b0*/  HMMA.16816.F32.BF16 R96, R4, R104, R28 ;  /* 0x000000680460723c */ /* 0x000fe2000004181c */
[----:B------:R-:W3:Y:S02]  /*66c0*/  LDSM.16.MT88.4 R28, [R216+0x9800] ;  /* 0x00980000d81c783b */ /* 0x000ee40000004200 */
[----:B------:R4:W3:Y:S01]  /*66d0*/  MUFU.EX2 R35, R8 ;  /* 0x0000000800237308 */ /* 0x0008e20000000800 */
[----:B------:R-:W-:-:S02]  /*66e0*/  FFMA.FTZ R3, R148, c[0x0][0x23c], -R20 ;  /* 0x00008f0094037a23 */ /* 0x000fc40000010814 */
[----:B------:R-:W-:Y:S02]  /*66f0*/  IMAD.MOV.U32 R128, RZ, RZ, R145 ;  /* 0x000000ffff807224 */ /* 0x000fe400078e0091 */
[----:B------:R-:W-:Y:S01]  /*6700*/  IMAD.MOV.U32 R104, RZ, RZ, R77 ;  /* 0x000000ffff687224 */ /* 0x000fe200078e004d */
[C---:B------:R-:W-:Y:S01]  /*6710*/  HMMA.16816.F32.BF16 R156, R4.reuse, R108, R24 ;  /* 0x0000006c049c723c */ /* 0x040fe20000041818 */
[----:B------:R-:W-:Y:S01]  /*6720*/  IMAD.MOV.U32 R105, RZ, RZ, R39 ;  /* 0x000000ffff697224 */ /* 0x000fe200078e0027 */
[----:B-1----:R-:W-:Y:S01]  /*6730*/  LOP3.LUT R0, R49, UR4, R10, 0x96, !PT ;  /* 0x0000000431007c12 */ /* 0x002fe2000f8e960a */
[----:B------:R1:W-:Y:S01]  /*6740*/  MUFU.EX2 R56, R3 ;  /* 0x0000000300387308 */ /* 0x0003e20000000800 */
[----:B--2---:R-:W-:Y:S01]  /*6750*/  IMAD.MOV.U32 R114, RZ, RZ, R36 ;  /* 0x000000ffff727224 */ /* 0x004fe200078e0024 */
[----:B------:R-:W-:Y:S01]  /*6760*/  LDSM.16.MT88.4 R24, [R218+0x9800] ;  /* 0x00980000da18783b */ /* 0x000fe20000004200 */
[----:B------:R-:W-:Y:S02]  /*6770*/  IMAD.MOV.U32 R36, RZ, RZ, R37 ;  /* 0x000000ffff247224 */ /* 0x000fe400078e0025 */
[----:B------:R-:W-:Y:S01]  /*6780*/  IMAD.MOV.U32 R37, RZ, RZ, R92 ;  /* 0x000000ffff257224 */ /* 0x000fe200078e005c */
[C---:B------:R-:W-:Y:S01]  /*6790*/  HMMA.16816.F32.BF16 R176, R4.reuse, R124, R40 ;  /* 0x0000007c04b0723c */ /* 0x040fe20000041828 */
[----:B----4-:R-:W-:Y:S01]  /*67a0*/  IMAD.WIDE.U32 R8, R0, -0x326172a9, RZ ;  /* 0xcd9e8d5700087825 */ /* 0x010fe200078e00ff */
[----:B------:R-:W2:Y:S03]  /*67b0*/  LDSM.16.MT88.4 R40, [R216+0xb800] ;  /* 0x00b80000d828783b */ /* 0x000ea60000004200 */
[----:B------:R-:W-:Y:S01]  /*67c0*/  IMAD.MOV.U32 R92, RZ, RZ, R18 ;  /* 0x000000ffff5c7224 */ /* 0x000fe200078e0012 */
[----:B------:R-:W-:Y:S01]  /*67d0*/  LOP3.LUT R0, R9, UR15, R46, 0x96, !PT ;  /* 0x0000000f09007c12 */ /* 0x000fe2000f8e962e */
[----:B------:R-:W-:Y:S01]  /*67e0*/  IMAD.MOV.U32 R51, RZ, RZ, R36 ;  /* 0x000000ffff337224 */ /* 0x000fe200078e0024 */
[----:B------:R-:W-:Y:S01]  /*67f0*/  SHF.R.U32.HI R12, RZ, 0x10, R8 ;  /* 0x00000010ff0c7819 */ /* 0x000fe20000011608 */
[C---:B------:R-:W-:Y:S01]  /*6800*/  HMMA.16816.F32.BF16 R116, R4.reuse, R118, R52 ;  /* 0x000000760474723c */ /* 0x040fe20000041834 */
[----:B-1----:R-:W-:Y:S01]  /*6810*/  FFMA.FTZ R3, R149, c[0x0][0x23c], -R20 ;  /* 0x00008f0095037a23 */ /* 0x002fe20000010814 */
[----:B------:R-:W-:Y:S01]  /*6820*/  LOP3.LUT R9, R8, 0xffff, RZ, 0xc0, !PT ;  /* 0x0000ffff08097812 */ /* 0x000fe200078ec0ff */
[----:B------:R-:W-:Y:S01]  /*6830*/  IMAD.MOV.U32 R59, RZ, RZ, R37 ;  /* 0x000000ffff3b7224 */ /* 0x000fe200078e0025 */
[C---:B------:R-:W-:Y:S01]  /*6840*/  LOP3.LUT R10, R0.reuse, 0xffff, RZ, 0xc0, !PT ;  /* 0x0000ffff000a7812 */ /* 0x040fe200078ec0ff */
[----:B------:R1:W-:Y:S01]  /*6850*/  MUFU.EX2 R49, R3 ;  /* 0x0000000300317308 */ /* 0x0003e20000000800 */
[----:B------:R-:W-:Y:S01]  /*6860*/  LOP3.LUT R15, R0, 0xff, RZ, 0xc0, !PT ;  /* 0x000000ff000f7812 */ /* 0x000fe200078ec0ff */
[----:B------:R-:W-:Y:S01]  /*6870*/  LDSM.16.MT88.4 R36, [R218+0xa800] ;  /* 0x00a80000da24783b */ /* 0x000fe20000004200 */
[--C-:B------:R-:W-:Y:S01]  /*6880*/  SHF.R.U32.HI R11, RZ, 0x10, R0.reuse ;  /* 0x00000010ff0b7819 */ /* 0x100fe20000011600 */
[C---:B------:R-:W-:Y:S01]  /*6890*/  HMMA.16816.F32.BF16 R60, R4.reuse, R106, R60 ;  /* 0x0000006a043c723c */ /* 0x040fe2000004183c */
[----:B------:R-:W-:Y:S01]  /*68a0*/  SHF.R.U32.HI R14, RZ, 0x18, R0 ;  /* 0x00000018ff0e7819 */ /* 0x000fe20000011600 */
[----:B------:R-:W-:Y:S01]  /*68b0*/  LDSM.16.MT88.4 R52, [R218+0xb800] ;  /* 0x00b80000da34783b */ /* 0x000fe20000004200 */
[----:B------:R-:W-:Y:S01]  /*68c0*/  SHF.R.U32.HI R13, RZ, 0x18, R8 ;  /* 0x00000018ff0d7819 */ /* 0x000fe20000011608 */
[----:B------:R-:W-:Y:S01]  /*68d0*/  IMAD.MOV.U32 R112, RZ, RZ, R104 ;  /* 0x000000ffff707224 */ /* 0x000fe200078e0068 */
[----:B------:R-:W-:Y:S01]  /*68e0*/  LOP3.LUT R0, R12, 0xff, RZ, 0xc0, !PT ;  /* 0x000000ff0c007812 */ /* 0x000fe200078ec0ff */
[----:B------:R-:W-:Y:S01]  /*68f0*/  IMAD.MOV.U32 R87, RZ, RZ, R105 ;  /* 0x000000ffff577224 */ /* 0x000fe200078e0069 */
[----:B------:R-:W-:Y:S01]  /*6900*/  LOP3.LUT R18, R8, 0xff, RZ, 0xc0, !PT ;  /* 0x000000ff08127812 */ /* 0x000fe200078ec0ff */
[----:B------:R-:W-:Y:S01]  /*6910*/  FFMA.FTZ R8, R185, c[0x0][0x23c], -R19 ;  /* 0x00008f00b9087a23 */ /* 0x000fe20000010813 */
[----:B------:R-:W-:Y:S01]  /*6920*/  PRMT R13, R0, 0x5410, R13 ;  /* 0x00005410000d7816 */ /* 0x000fe2000000000d */
[----:B------:R-:W-:Y:S01]  /*6930*/  FFMA.FTZ R0, R160, c[0x0][0x23c], -R19 ;  /* 0x00008f00a0007a23 */ /* 0x000fe20000010813 */
[----:B------:R-:W-:Y:S01]  /*6940*/  SHF.R.U32.HI R10, RZ, 0x8, R10 ;  /* 0x00000008ff0a7819 */ /* 0x000fe2000001160a */
[----:B------:R4:W-:Y:S01]  /*6950*/  MUFU.EX2 R46, R8 ;  /* 0x00000008002e7308 */ /* 0x0009e20000000800 */
[----:B-1----:R-:W-:Y:S01]  /*6960*/  SHF.R.U32.HI R3, RZ, 0x8, R9 ;  /* 0x00000008ff037819 */ /* 0x002fe20000011609 */
[C---:B------:R-:W-:Y:S01]  /*6970*/  HMMA.16816.F32.BF16 R68, R4.reuse, R110, R68 ;  /* 0x0000006e0444723c */ /* 0x040fe20000041844 */
[----:B------:R-:W-:Y:S01]  /*6980*/  LOP3.LUT R9, R11, 0xff, RZ, 0xc0, !PT ;  /* 0x000000ff0b097812 */ /* 0x000fe200078ec0ff */
[----:B------:R-:W-:Y:S01]  /*6990*/  IMAD.MOV.U32 R104, RZ, RZ, R92 ;  /* 0x000000ffff687224 */ /* 0x000fe200078e005c */
[----:B------:R-:W-:Y:S01]  /*69a0*/  PRMT R11, R18, 0x5410, R3 ;  /* 0x00005410120b7816 */ /* 0x000fe20000000003 */
[----:B------:R-:W-:Y:S01]  /*69b0*/  FFMA.FTZ R3, R161, c[0x0][0x23c], -R19 ;  /* 0x00008f00a1037a23 */ /* 0x000fe20000010813 */
[----:B------:R-:W-:Y:S01]  /*69c0*/  PRMT R9, R9, 0x5410, R14 ;  /* 0x0000541009097816 */ /* 0x000fe2000000000e */
[----:B------:R-:W-:Y:S01]  /*69d0*/  IMAD.MOV.U32 R105, RZ, RZ, R93 ;  /* 0x000000ffff697224 */ /* 0x000fe200078e005d */
[----:B------:R1:W1:Y:S01]  /*69e0*/  MUFU.EX2 R14, R0 ;  /* 0x00000000000e7308 */ /* 0x0002620000000800 */
[----:B------:R-:W-:Y:S01]  /*69f0*/  HMMA.16816.F32.BF16 R76, R4, R126, R72 ;  /* 0x0000007e044c723c */ /* 0x000fe20000041848 */
[----:B------:R-:W-:-:S02]  /*6a00*/  IMAD.MOV.U32 R124, RZ, RZ, R113 ;  /* 0x000000ffff7c7224 */ /* 0x000fc400078e0071 */
[----:B------:R-:W-:Y:S02]  /*6a10*/  IMAD.MOV.U32 R125, RZ, RZ, R134 ;  /* 0x000000ffff7d7224 */ /* 0x000fe400078e0086 */
[----:B------:R-:W-:Y:S01]  /*6a20*/  IMAD.MOV.U32 R113, RZ, RZ, R135 ;  /* 0x000000ffff717224 */ /* 0x000fe200078e0087 */
[----:B----4-:R-:W-:Y:S01]  /*6a30*/  PRMT R8, R15, 0x5410, R10 ;  /* 0x000054100f087816 */ /* 0x010fe2000000000a */
[----:B---3--:R-:W-:Y:S01]  /*6a40*/  IMAD.MOV.U32 R15, RZ, RZ, R35 ;  /* 0x000000ffff0f7224 */ /* 0x008fe200078e0023 */
[----:B------:R3:W4:Y:S01]  /*6a50*/  MUFU.EX2 R12, R3 ;  /* 0x00000003000c7308 */ /* 0x0007220000000800 */
[----:B------:R-:W-:Y:S01]  /*6a60*/  FFMA.FTZ R4, R162, c[0x0][0x23c], -R19 ;  /* 0x00008f00a2047a23 */ /* 0x000fe20000010813 */
[----:B------:R-:W2:Y:S01]  /*6a70*/  LDSM.16.MT88.4 R32, [R216+0xa800] ;  /* 0x00a80000d820783b */ /* 0x000ea20000004200 */
[----:B------:R-:W-:Y:S02]  /*6a80*/  IMAD.MOV.U32 R115, RZ, RZ, R105 ;  /* 0x000000ffff737224 */ /* 0x000fe400078e0069 */
[----:B------:R-:W-:Y:S01]  /*6a90*/  IMAD.MOV.U32 R18, RZ, RZ, R91 ;  /* 0x000000ffff127224 */ /* 0x000fe200078e005b */
[----:B-1----:R-:W-:-:S02]  /*6aa0*/  HSET2.LE.AND R0, R8, R249, PT ;  /* 0x000000f908007233 */ /* 0x002fc40003803000 */
[----:B------:R1:W1:Y:S01]  /*6ab0*/  MUFU.EX2 R10, R4 ;  /* 0x00000004000a7308 */ /* 0x0002620000000800 */
[----:B------:R-:W-:Y:S02]  /*6ac0*/  IMAD.MOV.U32 R8, RZ, RZ, R88 ;  /* 0x000000ffff087224 */ /* 0x000fe400078e0058 */
[----:B------:R-:W-:Y:S02]  /*6ad0*/  IMAD.MOV.U32 R134, RZ, RZ, R94 ;  /* 0x000000ffff867224 */ /* 0x000fe400078e005e */
[----:B------:R-:W-:Y:S01]  /*6ae0*/  IMAD.MOV.U32 R135, RZ, RZ, R95 ;  /* 0x000000ffff877224 */ /* 0x000fe200078e005f */
[----:B---3--:R-:W-:-:S03]  /*6af0*/  F2FP.BF16.PACK_AB R3, R15, R114 ;  /* 0x000000720f03723e */ /* 0x008fc600000010ff */
[----:B------:R-:W-:Y:S01]  /*6b00*/  IMAD.MOV.U32 R58, RZ, RZ, R135 ;  /* 0x000000ffff3a7224 */ /* 0x000fe200078e0087 */
[----:B-1----:R-:W-:Y:S01]  /*6b10*/  LOP3.LUT R4, R0, R3, RZ, 0xc0, !PT ;  /* 0x0000000300047212 */ /* 0x002fe200078ec0ff */
[----:B------:R-:W-:Y:S01]  /*6b20*/  HSET2.LE.AND R0, R9, R249, PT ;  /* 0x000000f909007233 */ /* 0x000fe20003803000 */
[----:B------:R-:W-:Y:S01]  /*6b30*/  F2FP.BF16.PACK_AB R3, R14, R46 ;  /* 0x0000002e0e03723e */ /* 0x000fe200000010ff */
[----:B------:R-:W-:-:S03]  /*6b40*/  IMAD.MOV.U32 R9, RZ, RZ, R89 ;  /* 0x000000ffff097224 */ /* 0x000fc600078e0059 */
[----:B------:R-:W-:Y:S01]  /*6b50*/  LOP3.LUT R5, R0, R3, RZ, 0xc0, !PT ;  /* 0x0000000300057212 */ /* 0x000fe200078ec0ff */
[----:B------:R-:W-:Y:S01]  /*6b60*/  HSET2.LE.AND R0, R11, R249, PT ;  /* 0x000000f90b007233 */ /* 0x000fe20003803000 */
[----:B------:R-:W-:-:S05]  /*6b70*/  IMAD.MOV.U32 R11, RZ, RZ, R56 ;  /* 0x000000ffff0b7224 */ /* 0x000fca00078e0038 */
[----:B------:R-:W-:-:S04]  /*6b80*/  F2FP.BF16.PACK_AB R3, R49, R11 ;  /* 0x0000000b3103723e */ /* 0x000fc800000010ff */
[----:B------:R-:W-:Y:S01]  /*6b90*/  LOP3.LUT R6, R0, R3, RZ, 0xc0, !PT ;  /* 0x0000000300067212 */ /* 0x000fe200078ec0ff */
[----:B------:R-:W-:Y:S01]  /*6ba0*/  HSET2.LE.AND R0, R13, R249, PT ;  /* 0x000000f90d007233 */ /* 0x000fe20003803000 */
[----:B----4-:R-:W-:Y:S02]  /*6bb0*/  IMAD.MOV.U32 R13, RZ, RZ, R12 ;  /* 0x000000ffff0d7224 */ /* 0x010fe400078e000c */
[----:B------:R-:W-:-:S03]  /*6bc0*/  IMAD.MOV.U32 R12, RZ, RZ, R90 ;  /* 0x000000ffff0c7224 */ /* 0x000fc600078e005a */
[----:B------:R-:W-:-:S04]  /*6bd0*/  F2FP.BF16.PACK_AB R3, R10, R13 ;  /* 0x0000000d0a03723e */ /* 0x000fc800000010ff */
[----:B------:R-:W-:Y:S02]  /*6be0*/  LOP3.LUT R7, R0, R3, RZ, 0xc0, !PT ;  /* 0x0000000300077212 */ /* 0x000fe400078ec0ff */
[----:B------:R-:W-:Y:S02]  /*6bf0*/  LOP3.LUT R0, R23, UR13, R84, 0x96, !PT ;  /* 0x0000000d17007c12 */ /* 0x000fe4000f8e9654 */
[----:B------:R-:W-:-:S03]  /*6c00*/  LOP3.LUT R3, R45, UR11, R22, 0x96, !PT ;  /* 0x0000000b2d037c12 */ /* 0x000fc6000f8e9616 */
[C---:B------:R-:W-:Y:S07]  /*6c10*/  HMMA.16816.F32.BF16 R144, R4.reuse, R28, R212 ;  /* 0x0000001c0490723c */ /* 0x040fee00000418d4 */
[----:B------:R-:W-:Y:S01]  /*6c20*/  IMAD.MOV.U32 R214, RZ, RZ, R49 ;  /* 0x000000ffffd67224 */ /* 0x000fe200078e0031 */
[----:B--2---:R-:W-:Y:S01]  /*6c30*/  HMMA.16816.F32.BF16 R160, R4, R40, R196 ;  /* 0x0000002804a0723c */ /* 0x004fe200000418c4 */
        /* <DEDUP_REMOVED lines=10> */
[----:B------:R-:W-:-:S06]  /*6ce0*/  IMAD.MOV.U32 R212, RZ, RZ, R11 ;  /* 0x000000ffffd47224 */ /* 0x000fcc00078e000b */
[----:B------:R-:W-:Y:S01]  /*6cf0*/  IMAD.MOV.U32 R195, RZ, RZ, R124 ;  /* 0x000000ffffc37224 */ /* 0x000fe200078e007c */
[----:B------:R-:W-:Y:S01]  /*6d00*/  HMMA.16816.F32.BF16 R104, R4, R34, R168 ;  /* 0x000000220468723c */ /* 0x000fe200000418a8 */
[----:B------:R-:W-:Y:S02]  /*6d10*/  IMAD.MOV.U32 R194, RZ, RZ, R125 ;  /* 0x000000ffffc27224 */ /* 0x000fe400078e007d */
[----:B------:R-:W-:Y:S02]  /*6d20*/  IMAD.MOV.U32 R193, RZ, RZ, R9 ;  /* 0x000000ffffc17224 */ /* 0x000fe400078e0009 */
[----:B------:R-:W-:-:S03]  /*6d30*/  IMAD.MOV.U32 R192, RZ, RZ, R8 ;  /* 0x000000ffffc07224 */ /* 0x000fc600078e0008 */
[C---:B------:R-:W-:Y:S07]  /*6d40*/  HMMA.16816.F32.BF16 R72, R4.reuse, R24, R208 ;  /* 0x000000180448723c */ /* 0x040fee00000418d0 */
[----:B------:R-:W-:Y:S01]  /*6d50*/  IMAD.MOV.U32 R209, RZ, RZ, R46 ;  /* 0x000000ffffd17224 */ /* 0x000fe200078e002e */
[----:B------:R-:W-:Y:S01]  /*6d60*/  HMMA.16816.F32.BF16 R92, R4, R32, R204 ;  /* 0x00000020045c723c */ /* 0x000fe200000418cc */
        /* <DEDUP_REMOVED lines=12> */
[----:B------:R-:W-:-:S03]  /*6e30*/  IMAD.MOV.U32 R201, RZ, RZ, R112 ;  /* 0x000000ffffc97224 */ /* 0x000fc600078e0070 */
[C---:B------:R-:W-:Y:S08]  /*6e40*/  HMMA.16816.F32.BF16 R124, R4.reuse, R38, R164 ;  /* 0x00000026047c723c */ /* 0x040ff000000418a4 */
[C---:B------:R-:W-:Y:S01]  /*6e50*/  HMMA.16816.F32.BF16 R168, R4.reuse, R42, R152 ;  /* 0x0000002a04a8723c */ /* 0x040fe20000041898 */
[----:B------:R-:W-:Y:S07]  /*6e60*/  LDSM.16.MT88.4 R152, [R216+0x9c00] ;  /* 0x009c0000d898783b */ /* 0x000fee0000004200 */
[----:B------:R-:W-:Y:S07]  /*6e70*/  HMMA.16816.F32.BF16 R180, R4, R54, R140 ;  /* 0x0000003604b4723c */ /* 0x000fee000004188c */
        /* <DEDUP_REMOVED lines=9> */
[----:B------:R-:W-:Y:S02]  /*6f10*/  IMAD.WIDE.U32 R6, R3, -0x2daee0ad, RZ ;  /* 0xd2511f5303067825 */ /* 0x000fe400078e00ff */
[----:B------:R1:W-:Y:S02]  /*6f20*/  MUFU.EX2 R185, R5 ;  /* 0x0000000500b97308 */ /* 0x0003e40000000800 */
[----:B------:R-:W-:Y:S01]  /*6f30*/  IMAD.WIDE.U32 R44, R0, -0x2daee0ad, RZ ;  /* 0xd2511f53002c7825 */ /* 0x000fe200078e00ff */
[----:B------:R-:W-:-:S03]  /*6f40*/  LOP3.LUT R7, R7, UR6, R4, 0x96, !PT ;  /* 0x0000000607077c12 */ /* 0x000fc6000f8e9604 */
[--C-:B------:R-:W-:Y:S01]  /*6f50*/  FFMA.FTZ R3, R223, c[0x0][0x23c], -R17.reuse ;  /* 0x00008f00df037a23 */ /* 0x100fe20000010811 */
[----:B------:R-:W-:Y:S01]  /*6f60*/  LOP3.LUT R0, R45, UR4, R6, 0x96, !PT ;  /* 0x000000042d007c12 */ /* 0x000fe2000f8e9606 */
[----:B------:R-:W-:Y:S02]  /*6f70*/  FFMA.FTZ R6, R186, c[0x0][0x23c], -R17 ;  /* 0x00008f00ba067a23 */ /* 0x000fe40000010811 */
[----:B------:R2:W-:Y:S01]  /*6f80*/  MUFU.EX2 R135, R3 ;  /* 0x0000000300877308 */ /* 0x0005e20000000800 */
[----:B------:R-:W-:-:S04]  /*6f90*/  IMAD.WIDE.U32 R22, R7, -0x326172a9, RZ ;  /* 0xcd9e8d5707167825 */ /* 0x000fc800078e00ff */
[----:B------:R-:W-:Y:S02]  /*6fa0*/  IMAD.MOV.U32 R186, RZ, RZ, R49 ;  /* 0x000000ffffba7224 */ /* 0x000fe400078e0031 */
[----:B-1----:R-:W-:Y:S01]  /*6fb0*/  IMAD.WIDE.U32 R4, R0, -0x326172a9, RZ ;  /* 0xcd9e8d5700047825 */ /* 0x002fe200078e00ff */
[----:B------:R1:W-:Y:S03]  /*6fc0*/  MUFU.EX2 R134, R6 ;  /* 0x0000000600867308 */ /* 0x0003e60000000800 */
[----:B------:R-:W-:Y:S01]  /*6fd0*/  IMAD.MOV.U32 R223, RZ, RZ, R12 ;  /* 0x000000ffffdf7224 */ /* 0x000fe200078e000c */
[----:B------:R-:W-:Y:S01]  /*6fe0*/  LOP3.LUT R0, R4, 0xffff, RZ, 0xc0, !PT ;  /* 0x0000ffff04007812 */ /* 0x000fe200078ec0ff */
[----:B------:R-:W-:Y:S01]  /*6ff0*/  IMAD.MOV.U32 R236, RZ, RZ, R18 ;  /* 0x000000ffffec7224 */ /* 0x000fe200078e0012 */
[----:B------:R-:W-:Y:S01]  /*7000*/  SHF.R.U32.HI R7, RZ, 0x18, R4 ;  /* 0x00000018ff077819 */ /* 0x000fe20000011604 */
[----:B--2---:R-:W-:-:S02]  /*7010*/  FFMA.FTZ R3, R187, c[0x0][0x23c], -R17 ;  /* 0x00008f00bb037a23 */ /* 0x004fc40000010811 */
[----:B------:R-:W-:Y:S02]  /*7020*/  IMAD.MOV.U32 R187, RZ, RZ, R115 ;  /* 0x000000ffffbb7224 */ /* 0x000fe400078e0073 */
[----:B------:R2:W3:Y:S01]  /*7030*/  MUFU.EX2 R139, R3 ;  /* 0x00000003008b7308 */ /* 0x0004e20000000800 */
[----:B------:R-:W-:Y:S01]  /*7040*/  LDSM.16.MT88.4 R112, [R218+0xac00] ;  /* 0x00ac0000da70783b */ /* 0x000fe20000004200 */
[----:B-1----:R-:W-:Y:S02]  /*7050*/  FFMA.FTZ R6, R224, c[0x0][0x23c], -R16 ;  /* 0x00008f00e0067a23 */ /* 0x002fe40000010810 */
[----:B------:R-:W-:-:S04]  /*7060*/  IMAD.MOV.U32 R224, RZ, RZ, R21 ;  /* 0x000000ffffe07224 */ /* 0x000fc800078e0015 */
[----:B------:R1:W-:Y:S01]  /*7070*/  MUFU.EX2 R59, R6 ;  /* 0x00000006003b7308 */ /* 0x0003e20000000800 */
[----:B--2---:R-:W-:Y:S02]  /*7080*/  SHF.R.U32.HI R3, RZ, 0x8, R0 ;  /* 0x00000008ff037819 */ /* 0x004fe40000011600 */
[----:B------:R-:W-:-:S04]  /*7090*/  LOP3.LUT R0, R4, 0xff, RZ, 0xc0, !PT ;  /* 0x000000ff04007812 */ /* 0x000fc800078ec0ff */
[----:B------:R-:W-:Y:S02]  /*70a0*/  PRMT R10, R0, 0x5410, R3 ;  /* 0x00005410000a7816 */ /* 0x000fe40000000003 */
[----:B------:R-:W-:Y:S01]  /*70b0*/  SHF.R.U32.HI R3, RZ, 0x10, R4 ;  /* 0x00000010ff037819 */ /* 0x000fe20000011604 */
[----:B------:R-:W-:Y:S01]  /*70c0*/  FFMA.FTZ R4, R225, c[0x0][0x23c], -R16 ;  /* 0x00008f00e1047a23 */ /* 0x000fe20000010810 */
[----:B------:R-:W-:Y:S01]  /*70d0*/  LOP3.LUT R0, R5, UR15, R22, 0x96, !PT ;  /* 0x0000000f05007c12 */ /* 0x000fe2000f8e9616 */
[----:B------:R-:W-:Y:S01]  /*70e0*/  IMAD.MOV.U32 R225, RZ, RZ, R213 ;  /* 0x000000ffffe17224 */ /* 0x000fe200078e00d5 */
[----:B------:R-:W-:Y:S01]  /*70f0*/  LOP3.LUT R3, R3, 0xff, RZ, 0xc0, !PT ;  /* 0x000000ff03037812 */ /* 0x000fe200078ec0ff */
[----:B------:R2:W4:Y:S01]  /*7100*/  MUFU.EX2 R58, R4 ;  /* 0x00000004003a7308 */ /* 0x0005220000000800 */
[----:B-1----:R-:W-:Y:S01]  /*7110*/  SHF.R.U32.HI R6, RZ, 0x18, R0 ;  /* 0x00000018ff067819 */ /* 0x002fe20000011600 */
[----:B------:R-:W-:Y:S01]  /*7120*/  IMAD.MOV.U32 R213, RZ, RZ, R13 ;  /* 0x000000ffffd57224 */ /* 0x000fe200078e000d */
[----:B------:R-:W-:-:S02]  /*7130*/  PRMT R9, R3, 0x5410, R7 ;  /* 0x0000541003097816 */ /* 0x000fc40000000007 */
[C---:B------:R-:W-:Y:S02]  /*7140*/  LOP3.LUT R3, R0.reuse, 0xffff, RZ, 0xc0, !PT ;  /* 0x0000ffff00037812 */ /* 0x040fe400078ec0ff */
[----:B------:R-:W-:Y:S02]  /*7150*/  LOP3.LUT R7, R0, 0xff, RZ, 0xc0, !PT ;  /* 0x000000ff00077812 */ /* 0x000fe400078ec0ff */
[----:B------:R-:W-:Y:S01]  /*7160*/  SHF.R.U32.HI R5, RZ, 0x8, R3 ;  /* 0x00000008ff057819 */ /* 0x000fe20000011603 */
[----:B------:R-:W-:Y:S02]  /*7170*/  FFMA.FTZ R3, R237, c[0x0][0x23c], -R16 ;  /* 0x00008f00ed037a23 */ /* 0x000fe40000010810 */
[----:B------:R-:W-:Y:S01]  /*7180*/  IMAD.MOV.U32 R237, RZ, RZ, R252 ;  /* 0x000000ffffed7224 */ /* 0x000fe200078e00fc */
[----:B------:R-:W-:Y:S01]  /*7190*/  PRMT R8, R7, 0x5410, R5 ;  /* 0x0000541007087816 */ /* 0x000fe20000000005 */
[----:B------:R3:W-:Y:S01]  /*71a0*/  MUFU.EX2 R57, R3 ;  /* 0x0000000300397308 */ /* 0x0007e20000000800 */
[----:B--2---:R-:W-:-:S04]  /*71b0*/  SHF.R.U32.HI R4, RZ, 0x10, R0 ;  /* 0x00000010ff047819 */ /* 0x004fc80000011600 */
[----:B------:R-:W-:Y:S01]  /*71c0*/  LOP3.LUT R0, R4, 0xff, RZ, 0xc0, !PT ;  /* 0x000000ff04007812 */ /* 0x000fe200078ec0ff */
[----:B------:R-:W-:Y:S02]  /*71d0*/  FFMA.FTZ R4, R226, c[0x0][0x23c], -R16 ;  /* 0x00008f00e2047a23 */ /* 0x000fe40000010810 */
[----:B------:R-:W-:Y:S01]  /*71e0*/  IMAD.MOV.U32 R226, RZ, RZ, R251 ;  /* 0x000000ffffe27224 */ /* 0x000fe200078e00fb */
[----:B------:R-:W-:Y:S01]  /*71f0*/  PRMT R5, R0, 0x5410, R6 ;  /* 0x0000541000057816 */ /* 0x000fe20000000006 */
[----:B------:R-:W-:Y:S01]  /*7200*/  HSET2.LE.AND R0, R10, R249, PT ;  /* 0x000000f90a007233 */ /* 0x000fe20003803000 */
[----:B------:R1:W2:Y:S01]  /*7210*/  MUFU.EX2 R51, R4 ;  /* 0x0000000400337308 */ /* 0x0002a20000000800 */
[----:B------:R-:W-:Y:S01]  /*7220*/  FFMA.FTZ R10, R231, c[0x0][0x23c], -R19 ;  /* 0x00008f00e70a7a23 */ /* 0x000fe20000010813 */
[----:B---3--:R-:W-:-:S04]  /*7230*/  F2FP.BF16.PACK_AB R3, R134, R139 ;  /* 0x0000008b8603723e */ /* 0x008fc800000010ff */
        /* <DEDUP_REMOVED lines=18> */
[C---:B------:R-:W-:Y:S01]  /*7360*/  HMMA.16816.F32.BF16 R84, R4.reuse, R32, R96 ;  /* 0x000000200454723c */ /* 0x040fe20000041860 */
[----:B------:R-:W-:Y:S05]  /*7370*/  LDSM.16.MT88.4 R96, [R216+0xac00] ;  /* 0x00ac0000d860783b */ /* 0x000fea0000004200 */
[----:B------:R1:W2:Y:S02]  /*7380*/  MUFU.EX2 R46, R0 ;  /* 0x00000000002e7308 */ /* 0x0002a40000000800 */
[C---:B------:R-:W-:Y:S08]  /*7390*/  HMMA.16816.F32.BF16 R172, R4.reuse, R24, R172 ;  /* 0x0000001804ac723c */ /* 0x040ff000000418ac */
[----:B------:R-:W-:Y:S01]  /*73a0*/  HMMA.16816.F32.BF16 R24, R4, R26, R120 ;  /* 0x0000001a0418723c */ /* 0x000fe20000041878 */
[----:B------:R-:W3:Y:S01]  /*73b0*/  LDSM.16.MT88.4 R120, [R216+0xbc00] ;  /* 0x00bc0000d878783b */ /* 0x000ee20000004200 */
[----:B-1----:R-:W-:-:S06]  /*73c0*/  FFMA.FTZ R0, R229, c[0x0][0x23c], -R20 ;  /* 0x00008f00e5007a23 */ /* 0x002fcc0000010814 */
[C---:B------:R-:W-:Y:S01]  /*73d0*/  HMMA.16816.F32.BF16 R140, R4.reuse, R28, R80 ;  /* 0x0000001c048c723c */ /* 0x040fe20000041850 */
[----:B------:R-:W1:Y:S01]  /*73e0*/  LDSM.16.MT88.4 R80, [R218+0x9c00] ;  /* 0x009c0000da50783b */ /* 0x000e620000004200 */
[----:B------:R4:W-:Y:S06]  /*73f0*/  MUFU.EX2 R45, R0 ;  /* 0x00000000002d7308 */ /* 0x0009ec0000000800 */
[C---:B------:R-:W-:Y:S08]  /*7400*/  HMMA.16816.F32.BF16 R156, R4.reuse, R40, R156 ;  /* 0x00000028049c723c */ /* 0x040ff0000004189c */
[----:B------:R-:W-:Y:S01]  /*7410*/  HMMA.16816.F32.BF16 R164, R4, R52, R176 ;  /* 0x0000003404a4723c */ /* 0x000fe200000418b0 */
[----:B----4-:R-:W-:-:S05]  /*7420*/  LOP3.LUT R0, R47, UR5, R50, 0x96, !PT ;  /* 0x000000052f007c12 */ /* 0x010fca000f8e9632 */
[----:B------:R-:W-:Y:S02]  /*7430*/  IMAD.WIDE.U32 R8, R0, -0x2daee0ad, RZ ;  /* 0xd2511f5300087825 */ /* 0x000fe400078e00ff */
[C---:B------:R-:W-:Y:S02]  /*7440*/  HMMA.16816.F32.BF16 R28, R4.reuse, R30, R116 ;  /* 0x0000001e041c723c */ /* 0x040fe40000041874 */
[----:B------:R-:W-:Y:S01]  /*7450*/  FFMA.FTZ R0, R232, c[0x0][0x23c], -R19 ;  /* 0x00008f00e8007a23 */ /* 0x000fe20000010813 */
[C---:B------:R-:W-:Y:S02]  /*7460*/  LOP3.LUT R11, R8.reuse, 0xffff, RZ, 0xc0, !PT ;  /* 0x0000ffff080b7812 */ /* 0x040fe400078ec0ff */
[----:B------:R-:W-:Y:S01]  /*7470*/  LOP3.LUT R15, R8, 0xff, RZ, 0xc0, !PT ;  /* 0x000000ff080f7812 */ /* 0x000fe200078ec0ff */
[----:B------:R4:W1:Y:S01]  /*7480*/  MUFU.EX2 R36, R0 ;  /* 0x0000000000247308 */ /* 0x0008620000000800 */
[--C-:B------:R-:W-:Y:S01]  /*7490*/  SHF.R.U32.HI R12, RZ, 0x10, R8.reuse ;  /* 0x00000010ff0c7819 */ /* 0x100fe20000011608 */
[----:B------:R-:W-:Y:S01]  /*74a0*/  HMMA.16816.F32.BF16 R64, R4, R38, R64 ;  /* 0x000000260440723c */ /* 0x000fe20000041840 */
[----:B------:R-:W-:-:S02]  /*74b0*/  SHF.R.U32.HI R14, RZ, 0x18, R8 ;  /* 0x00000018ff0e7819 */ /* 0x000fc40000011608 */
[----:B------:R-:W-:-:S05]  /*74c0*/  SHF.R.U32.HI R11, RZ, 0x8, R11 ;  /* 0x00000008ff0b7819 */ /* 0x000fca000001160b */
[----:B------:R-:W-:Y:S01]  /*74d0*/  HMMA.16816.F32.BF16 R40, R4, R42, R68 ;  /* 0x0000002a0428723c */ /* 0x000fe20000041844 */
[----:B----4-:R-:W-:Y:S01]  /*74e0*/  LOP3.LUT R0, R9, UR14, R48, 0x96, !PT ;  /* 0x0000000e09007c12 */ /* 0x010fe2000f8e9630 */
        /* <DEDUP_REMOVED lines=14> */
[----:B----4-:R-:W-:Y:S01]  /*75d0*/  FFMA.FTZ R9, R234, c[0x0][0x23c], -R19 ;  /* 0x00008f00ea097a23 */ /* 0x010fe20000010813 */
[----:B------:R-:W-:Y:S02]  /*75e0*/  LOP3.LUT R128, R0, R3, RZ, 0xc0, !PT ;  /* 0x0000000300807212 */ /* 0x000fe400078ec0ff */
[----:B-1----:R-:W-:Y:S01]  /*75f0*/  F2FP.BF16.PACK_AB R3, R35, R36 ;  /* 0x000000242303723e */ /* 0x002fe200000010ff */
[----:B------:R1:W2:Y:S01]  /*7600*/  MUFU.EX2 R33, R9 ;  /* 0x0000000900217308 */ /* 0x0002a20000000800 */
[----:B------:R-:W-:Y:S01]  /*7610*/  HSET2.LE.AND R10, R10, R249, PT ;  /* 0x000000f90a0a7233 */ /* 0x000fe20003803000 */
[----:B-1----:R-:W-:-:S02]  /*7620*/  LOP3.LUT R9, R8, 0xff, RZ, 0xc0, !PT ;  /* 0x000000ff08097812 */ /* 0x002fc400078ec0ff */
[----:B------:R-:W-:Y:S02]  /*7630*/  PRMT R8, R15, 0x5410, R11 ;  /* 0x000054100f087816 */ /* 0x000fe4000000000b */
[----:B------:R-:W-:Y:S02]  /*7640*/  PRMT R9, R9, 0x5410, R13 ;  /* 0x0000541009097816 */ /* 0x000fe4000000000d */
[----:B--2---:R-:W-:Y:S01]  /*7650*/  F2FP.BF16.PACK_AB R11, R33, R34 ;  /* 0x00000022210b723e */ /* 0x004fe200000010ff */
        /* <DEDUP_REMOVED lines=10> */
[C---:B---3--:R-:W-:Y:S04]  /*7700*/  HMMA.16816.F32.BF16 R116, R128.reuse, R122, R168 ;  /* 0x0000007a8074723c */ /* 0x048fe800000418a8 */
[----:B------:R2:W-:Y:S04]  /*7710*/  MUFU.EX2 R15, R3 ;  /* 0x00000003000f7308 */ /* 0x0005e80000000800 */
[----:B------:R-:W-:Y:S01]  /*7720*/  HMMA.16816.F32.BF16 R76, R128, R82, R88 ;  /* 0x00000052804c723c */ /* 0x000fe20000041858 */
[----:B-1----:R-:W-:-:S04]  /*7730*/  FFMA.FTZ R0, R239, c[0x0][0x23c], -R17 ;  /* 0x00008f00ef007a23 */ /* 0x002fc80000010811 */
[----:B------:R1:W3:Y:S03]  /*7740*/  MUFU.EX2 R19, R0 ;  /* 0x0000000000137308 */ /* 0x0002e60000000800 */
[----:B------:R-:W-:Y:S01]  /*7750*/  HMMA.16816.F32.BF16 R88, R128, R96, R92 ;  /* 0x000000608058723c */ /* 0x000fe2000004185c */
[----:B--2---:R-:W-:-:S04]  /*7760*/  FFMA.FTZ R3, R242, c[0x0][0x23c], -R16 ;  /* 0x00008f00f2037a23 */ /* 0x004fc80000010810 */
[----:B------:R-:W-:Y:S03]  /*7770*/  MUFU.EX2 R14, R3 ;  /* 0x00000003000e7308 */ /* 0x000fe60000000800 */
        /* <DEDUP_REMOVED lines=17> */
[----:B------:R-:W-:Y:S01]  /*7890*/  LOP3.LUT R6, R4, 0xffff, RZ, 0xc0, !PT ;  /* 0x0000ffff04067812 */ /* 0x000fe200078ec0ff */
        /* <DEDUP_REMOVED lines=24> */
[----:B------:R-:W-:Y:S01]  /*7a20*/  F2FP.BF16.PACK_AB R0, R13, R15 ;  /* 0x0000000f0d00723e */ /* 0x000fe200000010ff */
[----:B------:R1:W5:Y:S01]  /*7a30*/  LDL.LU R221, [R1+0x64] ;  /* 0x0000640001dd7983 */ /* 0x0003620000300800 */
[----:B----4-:R-:W-:-:S02]  /*7a40*/  F2FP.BF16.PACK_AB R5, R251, R14 ;  /* 0x0000000efb05723e */ /* 0x010fc400000010ff */
[----:B------:R-:W-:Y:S01]  /*7a50*/  LOP3.LUT R169, R8, R0, RZ, 0xc0, !PT ;  /* 0x0000000008a97212 */ /* 0x000fe200078ec0ff */
[----:B------:R-:W-:Y:S01]  /*7a60*/  FADD.FTZ R0, R237, R226 ;  /* 0x000000e2ed007221 */ /* 0x000fe20000010000 */
[----:B------:R-:W-:Y:S01]  /*7a70*/  LOP3.LUT R171, R4, R5, RZ, 0xc0, !PT ;  /* 0x0000000504ab7212 */ /* 0x000fe200078ec0ff */
[----:B------:R-:W-:Y:S01]  /*7a80*/  FADD.FTZ R5, R217, R219 ;  /* 0x000000dbd9057221 */ /* 0x000fe20000010000 */
[----:B------:R-:W-:Y:S01]  /*7a90*/  LOP3.LUT R168, R6, R7, RZ, 0xc0, !PT ;  /* 0x0000000706a87212 */ /* 0x000fe200078ec0ff */
[----:B------:R-:W-:Y:S01]  /*7aa0*/  FADD.FTZ R6, R132, R133 ;  /* 0x0000008584067221 */ /* 0x000fe20000010000 */
[----:B------:R1:W5:Y:S01]  /*7ab0*/  LDL.LU R220, [R1+0x60] ;  /* 0x0000600001dc7983 */ /* 0x0003620000300800 */
[----:B------:R-:W-:Y:S01]  /*7ac0*/  FADD.FTZ R0, R246, R0 ;  /* 0x00000000f6007221 */ /* 0x000fe20000010000 */
[----:B------:R-:W-:Y:S01]  /*7ad0*/  HMMA.16816.F32.BF16 R128, R128, R22, R180 ;  /* 0x000000168080723c */ /* 0x000fe200000418b4 */
[----:B------:R-:W-:Y:S01]  /*7ae0*/  FADD.FTZ R3, R225, R3 ;  /* 0x00000003e1037221 */ /* 0x000fe20000010000 */
[----:B------:R1:W5:Y:S01]  /*7af0*/  LDL.LU R219, [R1+0x5c] ;  /* 0x00005c0001db7983 */ /* 0x0003620000300800 */
[----:B------:R-:W-:-:S02]  /*7b00*/  FADD.FTZ R5, R224, R5 ;  /* 0x00000005e0057221 */ /* 0x000fc40000010000 */
[----:B------:R-:W-:Y:S01]  /*7b10*/  FADD.FTZ R6, R186, R6 ;  /* 0x00000006ba067221 */ /* 0x000fe20000010000 */
[----:B------:R1:W5:Y:S01]  /*7b20*/  LDL.LU R217, [R1+0x58] ;  /* 0x0000580001d97983 */ /* 0x0003620000300800 */
[----:B------:R-:W-:Y:S01]  /*7b30*/  FADD.FTZ R0, R187, R0 ;  /* 0x00000000bb007221 */ /* 0x000fe20000010000 */
[C---:B------:R-:W-:Y:S01]  /*7b40*/  HMMA.16816.F32.BF16 R140, R168.reuse, R152, R140 ;  /* 0x00000098a88c723c */ /* 0x040fe2000004188c */
[----:B------:R-:W-:Y:S01]  /*7b50*/  FADD.FTZ R3, R223, R3 ;  /* 0x00000003df037221 */ /* 0x000fe20000010000 */
[----:B------:R1:W5:Y:S01]  /*7b60*/  LDL.LU R133, [R1+0x54] ;  /* 0x0000540001857983 */ /* 0x0003620000300800 */
[----:B------:R-:W-:Y:S02]  /*7b70*/  FADD.FTZ R5, R236, R5 ;  /* 0x00000005ec057221 */ /* 0x000fe40000010000 */
[----:B------:R-:W-:Y:S01]  /*7b80*/  FADD.FTZ R6, R192, R6 ;  /* 0x00000006c0067221 */ /* 0x000fe20000010000 */
[----:B------:R1:W5:Y:S01]  /*7b90*/  LDL.LU R132, [R1+0x50] ;  /* 0x0000500001847983 */ /* 0x0003620000300800 */
[----:B------:R-:W-:Y:S01]  /*7ba0*/  FADD.FTZ R4, R193, R0 ;  /* 0x00000000c1047221 */ /* 0x000fe20000010000 */
[----:B------:R-:W2:Y:S01]  /*7bb0*/  LDC.U8 R246, c[0x0][0x2d8] ;  /* 0x0000b600fff67b82 */ /* 0x000ea20000000000 */
        /* <DEDUP_REMOVED lines=20> */
[----:B------:R-:W-:Y:S03]  /*7d00*/  HMMA.16816.F32.BF16 R152, R168, R154, R28 ;  /* 0x0000009aa898723c */ /* 0x000fe6000004181c */
[----:B------:R-:W-:-:S04]  /*7d10*/  FADD.FTZ R0, R211, R0 ;  /* 0x00000000d3007221 */ /* 0x000fc80000010000 */
[----:B------:R-:W-:Y:S01]  /*7d20*/  FADD.FTZ R0, R213, R0 ;  /* 0x00000000d5007221 */ /* 0x000fe20000010000 */
[----:B------:R-:W-:Y:S03]  /*7d30*/  HMMA.16816.F32.BF16 R80, R168, R82, R24 ;  /* 0x00000052a850723c */ /* 0x000fe60000041818 */
[----:B------:R-:W-:-:S04]  /*7d40*/  FADD.FTZ R0, R215, R0 ;  /* 0x00000000d7007221 */ /* 0x000fc80000010000 */
[----:B------:R-:W-:Y:S01]  /*7d50*/  FADD.FTZ R0, R36, R0 ;  /* 0x0000000024007221 */ /* 0x000fe20000010000 */
[C---:B------:R-:W-:Y:S03]  /*7d60*/  HMMA.16816.F32.BF16 R96, R168.reuse, R98, R60 ;  /* 0x00000062a860723c */ /* 0x040fe6000004183c */
        /* <DEDUP_REMOVED lines=10> */
[----:B------:R1:W-:Y:S01]  /*7e10*/  STL [R1], R0 ;  /* 0x0000000001007387 */ /* 0x0003e20000100800 */
        /* <DEDUP_REMOVED lines=18> */
[----:B------:R-:W-:Y:S02]  /*7f40*/  FADD.FTZ R251, R251, R4 ;  /* 0x00000004fbfb7221 */ /* 0x000fe40000010000 */
[----:B------:R-:W-:-:S03]  /*7f50*/  FADD.FTZ R252, R252, R3 ;  /* 0x00000003fcfc7221 */ /* 0x000fc60000010000 */
[----:B------:R-:W-:Y:S01]  /*7f60*/  HMMA.16816.F32.BF16 R168, R168, R22, R52 ;  /* 0x00000016a8a8723c */ /* 0x000fe20000041834 */
[----:B------:R-:W-:Y:S07]  /*7f70*/  @!P5 BRA `(.L_x_450) ;  /* 0x000053200000d947 */ /* 0x000fee0003800000 */
[----:B-12---:R-:W2:Y:S01]  /*7f80*/  LDL.LU R214, [R1+0x48] ;  /* 0x0000480001d67983 */ /* 0x006ea20000300800 */
[----:B------:R-:W-:Y:S01]  /*7f90*/  LEA.HI.SX32 R223, R248, 0xfffffffe, 0x1a ;  /* 0xfffffffef8df7811 */ /* 0x000fe200078fd2ff */
[----:B------:R-:W-:Y:S02]  /*7fa0*/  IMAD.MOV.U32 R3, RZ, RZ, R137 ;  /* 0x000000ffff037224 */ /* 0x000fe400078e0089 */
[----:B------:R-:W1:Y:S01]  /*7fb0*/  S2R R215, SR_TID.X ;  /* 0x0000000000d77919 */ /* 0x000e620000002100 */
[----:B------:R-:W-:Y:S02]  /*7fc0*/  IMAD.MOV.U32 R0, RZ, RZ, R138 ;  /* 0x000000ffff007224 */ /* 0x000fe400078e008a */
[----:B------:R-:W-:Y:S01]  /*7fd0*/  IMAD.MOV.U32 R139, RZ, RZ, R2 ;  /* 0x000000ffff8b7224 */ /* 0x000fe200078e0002 */
[----:B------:R-:W3:Y:S01]  /*7fe0*/  LDL.64 R210, [R1+0x18] ;  /* 0x0000180001d27983 */ /* 0x000ee20000100a00 */
[----:B------:R-:W-:-:S03]  /*7ff0*/  IMAD.MOV.U32 R135, RZ, RZ, R136 ;  /* 0x000000ffff877224 */ /* 0x000fc600078e0088 */
[----:B------:R-:W4:Y:S01]  /*8000*/  LDL R212, [R1+0x3c] ;  /* 0x00003c0001d47983 */ /* 0x000f220000100800 */
[----:B-1----:R-:W-:-:S05]  /*8010*/  LOP3.LUT R215, R215, 0x3, RZ, 0xc0, !PT ;  /* 0x00000003d7d77812 */ /* 0x002fca00078ec0ff */
[----:B--2---:R-:W-:Y:S02]  /*8020*/  IMAD R244, R215, -0x2, R214 ;  /* 0xfffffffed7f47824 */ /* 0x004fe400078e02d6 */
[----:B------:R-:W2:Y:S01]  /*8030*/  LDL R214, [R1+0x40] ;  /* 0x0000400001d67983 */ /* 0x000ea20000100800 */
[C---:B------:R-:W-:Y:S01]  /*8040*/  IADD3 R213, R247.reuse, 0x4, RZ ;  /* 0x00000004f7d57810 */ /* 0x040fe20007ffe0ff */
[----:B------:R-:W-:Y:S01]  /*8050*/  IMAD.WIDE.U32 R6, R247, -0x326172a9, RZ ;  /* 0xcd9e8d57f7067825 */ /* 0x000fe200078e00ff */
[----:B------:R-:W-:Y:S01]  /*8060*/  PRMT R245, R246, 0x7054, R246 ;  /* 0x00007054f6f57816 */ /* 0x000fe200000000f6 */
[----:B------:R-:W2:Y:S01]  /*8070*/  LDL.LU R215, [R1+0x4c] ;  /* 0x00004c0001d77983 */ /* 0x000ea20000300800 */
[----:B-----5:R-:W-:Y:S01]  /*8080*/  IADD3 R244, R133, R244, -R235 ;  /* 0x000000f485f47210 */ /* 0x020fe20007ffe8eb */
[----:B------:R-:W-:Y:S02]  /*8090*/  IMAD.WIDE.U32 R4, R213, -0x326172a9, RZ ;  /* 0xcd9e8d57d5047825 */ /* 0x000fe400078e00ff */
[----:B------:R1:W-:Y:S04]  /*80a0*/  STL.64 [R1+0x10], R6 ;  /* 0x0000100601007387 */ /* 0x0003e80000100a00 */
[----:B------:R1:W-:Y:S01]  /*80b0*/  STL.64 [R1+0x8], R4 ;  /* 0x0000080401007387 */ /* 0x0003e20000100a00 */
[----:B------:R-:W-:-:S02]  /*80c0*/  LOP3.LUT R248, R7, R184, RZ, 0x3c, !PT ;  /* 0x000000b807f87212 */ /* 0x000fc400078e3cff */
[----:B------:R-:W-:Y:S02]  /*80d0*/  LOP3.LUT R246, R5, R184, RZ, 0x3c, !PT ;  /* 0x000000b805f67212 */ /* 0x000fe400078e3cff */
[----:B---3--:R-:W-:Y:S01]  /*80e0*/  ISETP.GE.AND P4, PT, R210, c[0x0][0x220], PT ;  /* 0x00008800d2007a0c */ /* 0x008fe20003f86270 */
[----:B------:R-:W-:Y:S01]  /*80f0*/  IMAD.WIDE.U32 R248, R248, -0x2daee0ad, RZ ;  /* 0xd2511f53f8f87825 */ /* 0x000fe200078e00ff */
[----:B----4-:R-:W-:-:S03]  /*8100*/  ISETP.GE.AND P3, PT, R212, c[0x0][0x220], PT ;  /* 0x00008800d4007a0c */ /* 0x010fc60003f66270 */
[----:B------:R-:W-:Y:S01]  /*8110*/  IMAD.WIDE.U32 R246, R246, -0x2daee0ad, RZ ;  /* 0xd2511f53f6f67825 */ /* 0x000fe200078e00ff */
[----:B--2---:R-:W-:-:S03]  /*8120*/  ISETP.GE.AND P2, PT, R214, c[0x0][0x220], PT ;  /* 0x00008800d6007a0c */ /* 0x004fc60003f46270 */
[----:B------:R-:W-:Y:S01]  /*8130*/  IMAD.WIDE.U32 R242, R215, -0x2daee0ad, RZ ;  /* 0xd2511f53d7f27825 */ /* 0x000fe200078e00ff */
[----:B-1----:R-:W-:Y:S05]  /*8140*/  BRA `(.L_x_451) ;  /* 0x000003a000007947 */ /* 0x002fea0003800000 */
.L_x_453:
        /* <DEDUP_REMOVED lines=58> */
.L_x_451:
        /* <DEDUP_REMOVED lines=37> */
[C---:B------:R-:W-:Y:S02]  /*8740*/  @!P2 LEA R8, P0, R4.reuse, c[0x0][0x170], 0x1 ;  /* 0x00005c000408aa11 */ /* 0x040fe400078008ff */
        /* <DEDUP_REMOVED lines=23> */
[----:B-1----:R-:W1:Y:S06]  /*88c0*/  LDSM.16.M88.4 R16, [R217+0x6000] ;  /* 0x00600000d910783b */ /* 0x002e6c0000000200 */
[----:B------:R-:W3:Y:S06]  /*88d0*/  LDSM.16.M88.4 R60, [R220+0x1000] ;  /* 0x00100000dc3c783b */ /* 0x000eec0000000200 */
[----:B------:R-:W4:Y:S06]  /*88e0*/  LDSM.16.M88.4 R32, [R217+0x6400] ;  /* 0x00640000d920783b */ /* 0x000f2c0000000200 */
[----:B------:R-:W0:Y:S06]  /*88f0*/  LDGDEPBAR ;  /* 0x00000000000079af */ /* 0x000e2c0000000000 */
[----:B------:R-:W5:Y:S06]  /*8900*/  LDSM.16.M88.4 R48, [R217+0x6800] ;  /* 0x00680000d930783b */ /* 0x000f6c0000000200 */
[----:B------:R-:W4:Y:S06]  /*8910*/  LDSM.16.M88.4 R172, [R217+0x6c00] ;  /* 0x006c0000d9ac783b */ /* 0x000f2c0000000200 */
[----:B------:R-:W-:Y:S01]  /*8920*/  LDSM.16.M88.4 R176, [R221] ;  /* 0x00000000ddb0783b */ /* 0x000fe20000000200 */
[-C--:B-1----:R-:W-:Y:S05]  /*8930*/  HMMA.16816.F32.BF16 R4, R64, R16.reuse, RZ ;  /* 0x000000104004723c */ /* 0x082fea00000418ff */
[----:B------:R-:W1:Y:S03]  /*8940*/  LDSM.16.M88.4 R180, [R219+0x6000] ;  /* 0x00600000dbb4783b */ /* 0x000e660000000200 */
[C---:B---3--:R-:W-:Y:S03]  /*8950*/  HMMA.16816.F32.BF16 R8, R60.reuse, R16, RZ ;  /* 0x000000103c08723c */ /* 0x048fe600000418ff */
[----:B------:R-:W3:Y:S06]  /*8960*/  LDSM.16.M88.4 R184, [R221+0x1000] ;  /* 0x00100000ddb8783b */ /* 0x000eec0000000200 */
[----:B------:R-:W1:Y:S01]  /*8970*/  LDSM.16.M88.4 R188, [R219+0x6400] ;  /* 0x00640000dbbc783b */ /* 0x000e620000000200 */
[-C--:B--2---:R-:W-:Y:S05]  /*8980*/  HMMA.16816.F32.BF16 R12, R60, R18.reuse, RZ ;  /* 0x000000123c0c723c */ /* 0x084fea00000418ff */
[----:B------:R-:W2:Y:S03]  /*8990*/  LDSM.16.M88.4 R192, [R219+0x6800] ;  /* 0x00680000dbc0783b */ /* 0x000ea60000000200 */
        /* <DEDUP_REMOVED lines=18> */
[----:B------:R-:W4:Y:S07]  /*8ac0*/  LDSM.16.M88.4 R172, [R220+0x2000] ;  /* 0x00200000dcac783b */ /* 0x000f2e0000000200 */
[-C--:B-1----:R-:W-:Y:S08]  /*8ad0*/  HMMA.16816.F32.BF16 R4, R176, R180.reuse, R4 ;  /* 0x000000b4b004723c */ /* 0x082ff00000041804 */
[C---:B---3--:R-:W-:Y:S08]  /*8ae0*/  HMMA.16816.F32.BF16 R8, R184.reuse, R180, R8 ;  /* 0x000000b4b808723c */ /* 0x048ff00000041808 */
        /* <DEDUP_REMOVED lines=18> */
[----:B------:R-:W3:Y:S06]  /*8c10*/  LDSM.16.M88.4 R176, [R221+0x2000] ;  /* 0x00200000ddb0783b */ /* 0x000eec0000000200 */
[----:B------:R-:W5:Y:S01]  /*8c20*/  LDSM.16.M88.4 R196, [R221+0x3000] ;  /* 0x00300000ddc4783b */ /* 0x000f620000000200 */
        /* <DEDUP_REMOVED lines=22> */
[-C--:B---3--:R-:W-:Y:S08]  /*8d90*/  HMMA.16816.F32.BF16 R4, R176, R192.reuse, R4 ;  /* 0x000000c0b004723c */ /* 0x088ff00000041804 */
[C---:B-----5:R-:W-:Y:S08]  /*8da0*/  HMMA.16816.F32.BF16 R8, R196.reuse, R192, R8 ;  /* 0x000000c0c408723c */ /* 0x060ff00000041808 */
[-C--:B------:R-:W-:Y:S08]  /*8db0*/  HMMA.16816.F32.BF16 R12, R196, R194.reuse, R12 ;  /* 0x000000c2c40c723c */ /* 0x080ff0000004180c */
[C---:B------:R-:W-:Y:S01]  /*8dc0*/  HMMA.16816.F32.BF16 R16, R176.reuse, R194, R16 ;  /* 0x000000c2b010723c */ /* 0x040fe20000041810 */
[----:B------:R-:W3:Y:S07]  /*8dd0*/  LDSM.16.M88.4 R192, [R217+0x8800] ;  /* 0x00880000d9c0783b */ /* 0x000eee0000000200 */
[-C--:B----4-:R-:W-:Y:S08]  /*8de0*/  HMMA.16816.F32.BF16 R20, R176, R200.reuse, R20 ;  /* 0x000000c8b014723c */ /* 0x090ff00000041814 */
        /* <DEDUP_REMOVED lines=14> */
[----:B------:R-:W5:Y:S06]  /*8ed0*/  LDSM.16.M88.4 R176, [R221+0x4000] ;  /* 0x00400000ddb0783b */ /* 0x000f6c0000000200 */
        /* <DEDUP_REMOVED lines=37> */
.L_x_452:
[----:B------:R-:W-:Y:S01]  /*9130*/  IMAD R133, R223, -0x40, R244 ;  /* 0xffffffc0df857824 */ /* 0x000fe200078e02f4 */
[----:B------:R-:W2:Y:S01]  /*9140*/  LDL.64 R208, [R1+0x8] ;  /* 0x0000080001d07983 */ /* 0x000ea20000100a00 */
[----:B-1----:R-:W-:Y:S03]  /*9150*/  IMAD.MOV.U32 R176, RZ, RZ, -0x40 ;  /* 0xffffffc0ffb07424 */ /* 0x002fe600078e00ff */
[----:B------:R-:W-:Y:S01]  /*9160*/  IADD3 R134, R133, -0x9, RZ ;  /* 0xfffffff785867810 */ /* 0x000fe20007ffe0ff */
[----:B------:R-:W-:Y:S01]  /*9170*/  IMAD R176, R223, R176, 0x40 ;  /* 0x00000040dfb07424 */ /* 0x000fe200078e02b0 */
[C---:B------:R-:W-:Y:S01]  /*9180*/  IADD3 R2, R133.reuse, -0x1, RZ ;  /* 0xffffffff85027810 */ /* 0x040fe20007ffe0ff */
[----:B------:R-:W3:Y:S01]  /*9190*/  LDL.64 R206, [R1+0x10] ;  /* 0x0000100001ce7983 */ /* 0x000ee20000100a00 */
[----:B------:R-:W-:Y:S02]  /*91a0*/  ISETP.GE.AND P6, PT, R134, RZ, PT ;  /* 0x000000ff8600720c */ /* 0x000fe40003fc6270 */
[C---:B------:R-:W-:Y:S02]  /*91b0*/  IADD3 R138, R133.reuse, -0x38, RZ ;  /* 0xffffffc8858a7810 */ /* 0x040fe40007ffe0ff */
[----:B------:R-:W-:Y:S02]  /*91c0*/  ISETP.GE.AND P1, PT, R2, RZ, PT ;  /* 0x000000ff0200720c */ /* 0x000fe40003f26270 */
[C---:B------:R-:W-:Y:S02]  /*91d0*/  IADD3 R137, R133.reuse, -0x10, RZ ;  /* 0xfffffff085897810 */ /* 0x040fe40007ffe0ff */
[C---:B------:R-:W-:Y:S02]  /*91e0*/  IADD3 R174, R133.reuse, -0x19, RZ ;  /* 0xffffffe785ae7810 */ /* 0x040fe40007ffe0ff */
[C---:B------:R-:W-:Y:S02]  /*91f0*/  IADD3 R136, R133.reuse, -0x8, RZ ;  /* 0xfffffff885887810 */ /* 0x040fe40007ffe0ff */
[C---:B------:R-:W-:Y:S02]  /*9200*/  IADD3 R175, R133.reuse, -0x18, RZ ;  /* 0xffffffe885af7810 */ /* 0x040fe40007ffe0ff */
[C---:B------:R-:W-:Y:S02]  /*9210*/  @!P6 IADD3 R134, -R133.reuse, 0x9, RZ ;  /* 0x000000098586e810 */ /* 0x040fe40007ffe1ff */
[----:B------:R-:W-:Y:S02]  /*9220*/  ISETP.GE.AND P6, PT, R138, RZ, PT ;  /* 0x000000ff8a00720c */ /* 0x000fe40003fc6270 */
[----:B------:R-:W-:Y:S01]  /*9230*/  I2F R194, R134 ;  /* 0x0000008600c27306 */ /* 0x000fe20000201400 */
[----:B------:R-:W-:Y:S02]  /*9240*/  @!P1 IADD3 R2, -R133, 0x1, RZ ;  /* 0x0000000185029810 */ /* 0x000fe40007ffe1ff */
[----:B------:R-:W-:Y:S02]  /*9250*/  ISETP.GE.AND P1, PT, R137, RZ, PT ;  /* 0x000000ff8900720c */ /* 0x000fe40003f26270 */
[----:B------:R-:W-:Y:S02]  /*9260*/  ISETP.GE.AND P0, PT, R136, RZ, PT ;  /* 0x000000ff8800720c */ /* 0x000fe40003f06270 */
[C---:B------:R-:W-:Y:S02]  /*9270*/  IADD3 R177, R133.reuse, -0x28, RZ ;  /* 0xffffffd885b17810 */ /* 0x040fe40007ffe0ff */
[C---:B------:R-:W-:Y:S01]  /*9280*/  IADD3 R179, R133.reuse, -0x20, RZ ;  /* 0xffffffe085b37810 */ /* 0x040fe20007ffe0ff */
[----:B------:R1:W-:Y:S01]  /*9290*/  I2F R196, R2 ;  /* 0x0000000200c47306 */ /* 0x0003e20000201400 */
[C---:B------:R-:W-:Y:S02]  /*92a0*/  @!P6 IADD3 R138, -R133.reuse, 0x38, RZ ;  /* 0x00000038858ae810 */ /* 0x040fe40007ffe1ff */
[----:B------:R-:W-:Y:S02]  /*92b0*/  ISETP.GE.AND P6, PT, R174, RZ, PT ;  /* 0x000000ffae00720c */ /* 0x000fe40003fc6270 */
[C---:B------:R-:W-:Y:S02]  /*92c0*/  IADD3 R187, R133.reuse, -0x31, RZ ;  /* 0xffffffcf85bb7810 */ /* 0x040fe40007ffe0ff */
[----:B------:R-:W-:Y:S02]  /*92d0*/  @!P1 IADD3 R137, -R133, 0x10, RZ ;  /* 0x0000001085899810 */ /* 0x000fe40007ffe1ff */
[----:B------:R-:W-:Y:S01]  /*92e0*/  ISETP.GE.AND P1, PT, R175, RZ, PT ;  /* 0x000000ffaf00720c */ /* 0x000fe20003f26270 */
[----:B------:R-:W-:Y:S01]  /*92f0*/  I2F R204, R138 ;  /* 0x0000008a00cc7306 */ /* 0x000fe20000201400 */
[C---:B------:R-:W-:Y:S02]  /*9300*/  @!P0 IADD3 R136, -R133.reuse, 0x8, RZ ;  /* 0x0000000885888810 */ /* 0x040fe40007ffe1ff */
[C---:B------:R-:W-:Y:S02]  /*9310*/  IADD3 R178, R133.reuse, -0x21, RZ ;  /* 0xffffffdf85b27810 */ /* 0x040fe40007ffe0ff */
[C---:B------:R-:W-:Y:S02]  /*9320*/  IADD3 R183, R133.reuse, -0x29, RZ ;  /* 0xffffffd785b77810 */ /* 0x040fe40007ffe0ff */
[----:B------:R-:W-:Y:S02]  /*9330*/  @!P6 IADD3 R174, -R133, 0x19, RZ ;  /* 0x0000001985aee810 */ /* 0x000fe40007ffe1ff */
[----:B------:R-:W-:Y:S01]  /*9340*/  ISETP.GE.AND P6, PT, R177, RZ, PT ;  /* 0x000000ffb100720c */ /* 0x000fe20003fc6270 */
[----:B------:R4:W-:Y:S01]  /*9350*/  I2F R195, R136 ;  /* 0x0000008800c37306 */ /* 0x0009e20000201400 */
[C---:B------:R-:W-:Y:S02]  /*9360*/  IADD3 R172, R133.reuse, -0x11, RZ ;  /* 0xffffffef85ac7810 */ /* 0x040fe40007ffe0ff */
[----:B------:R-:W-:Y:S01]  /*9370*/  @!P1 IADD3 R175, -R133, 0x18, RZ ;  /* 0x0000001885af9810 */ /* 0x000fe20007ffe1ff */
[----:B-1----:R-:W-:Y:S01]  /*9380*/  IMAD.IADD R2, R244, 0x1, R176 ;  /* 0x00000001f4027824 */ /* 0x002fe200078e02b0 */
[----:B------:R-:W-:Y:S02]  /*9390*/  ISETP.GE.AND P1, PT, R179, RZ, PT ;  /* 0x000000ffb300720c */ /* 0x000fe40003f26270 */
[----:B------:R-:W-:Y:S02]  /*93a0*/  ISETP.GE.AND P0, PT, R172, RZ, PT ;  /* 0x000000ffac00720c */ /* 0x000fe40003f06270 */
[C---:B------:R-:W-:Y:S01]  /*93b0*/  IADD3 R188, R133.reuse, 0x37, RZ ;  /* 0x0000003785bc7810 */ /* 0x040fe20007ffe0ff */
[----:B------:R-:W-:Y:S01]  /*93c0*/  I2F R193, R137 ;  /* 0x0000008900c17306 */ /* 0x000fe20000201400 */
[C---:B------:R-:W-:Y:S02]  /*93d0*/  IADD3 R173, R133.reuse, -0x39, RZ ;  /* 0xffffffc785ad7810 */ /* 0x040fe40007ffe0ff */
[----:B------:R-:W-:Y:S02]  /*93e0*/  @!P6 IADD3 R177, -R133, 0x28, RZ ;  /* 0x0000002885b1e810 */ /* 0x000fe40007ffe1ff */
[----:B------:R-:W-:Y:S02]  /*93f0*/  ISETP.GE.AND P6, PT, R187, RZ, PT ;  /* 0x000000ffbb00720c */ /* 0x000fe40003fc6270 */
[C---:B------:R-:W-:Y:S02]  /*9400*/  IADD3 R189, R133.reuse, 0x3f, RZ ;  /* 0x0000003f85bd7810 */ /* 0x040fe40007ffe0ff */
[----:B------:R-:W-:Y:S01]  /*9410*/  @!P1 IADD3 R179, -R133, 0x20, RZ ;  /* 0x0000002085b39810 */ /* 0x000fe20007ffe1ff */
[----:B------:R-:W-:Y:S01]  /*9420*/  I2F R191, R175 ;  /* 0x000000af00bf7306 */ /* 0x000fe20000201400 */
[----:B------:R-:W-:Y:S02]  /*9430*/  ISETP.GE.AND P1, PT, R183, RZ, PT ;  /* 0x000000ffb700720c */ /* 0x000fe40003f26270 */
[----:B------:R-:W-:Y:S02]  /*9440*/  @!P0 IADD3 R172, -R133, 0x11, RZ ;  /* 0x0000001185ac8810 */ /* 0x000fe40007ffe1ff */
[----:B------:R-:W-:Y:S02]  /*9450*/  ISETP.GE.AND P0, PT, R173, RZ, PT ;  /* 0x000000ffad00720c */ /* 0x000fe40003f06270 */
[C---:B----4-:R-:W-:Y:S02]  /*9460*/  IADD3 R136, R133.reuse, 0x8, RZ ;  /* 0x0000000885887810 */ /* 0x050fe40007ffe0ff */
[C---:B------:R-:W-:Y:S01]  /*9470*/  @!P6 IADD3 R187, -R133.reuse, 0x31, RZ ;  /* 0x0000003185bbe810 */ /* 0x040fe20007ffe1ff */
[----:B------:R1:W-:Y:S01]  /*9480*/  I2F R190, R174 ;  /* 0x000000ae00be7306 */ /* 0x0003e20000201400 */
[----:B------:R-:W-:Y:S02]  /*9490*/  ISETP.GE.AND P6, PT, R188, RZ, PT ;  /* 0x000000ffbc00720c */ /* 0x000fe40003fc6270 */
[C---:B------:R-:W-:Y:S02]  /*94a0*/  IADD3 R134, -R133.reuse, -0x8, RZ ;  /* 0xfffffff885867810 */ /* 0x040fe40007ffe1ff */
[----:B------:R-:W-:Y:S02]  /*94b0*/  @!P1 IADD3 R183, -R133, 0x29, RZ ;  /* 0x0000002985b79810 */ /* 0x000fe40007ffe1ff */
[----:B------:R-:W-:Y:S02]  /*94c0*/  ISETP.GE.AND P1, PT, R189, RZ, PT ;  /* 0x000000ffbd00720c */ /* 0x000fe40003f26270 */
[C---:B------:R-:W-:Y:S01]  /*94d0*/  IADD3 R185, R133.reuse, 0x30, RZ ;  /* 0x0000003085b97810 */ /* 0x040fe20007ffe0ff */
[----:B------:R-:W-:Y:S01]  /*94e0*/  I2F R192, R172 ;  /* 0x000000ac00c07306 */ /* 0x000fe20000201400 */
[C---:B------:R-:W-:Y:S02]  /*94f0*/  @!P0 IADD3 R173, -R133.reuse, 0x39, RZ ;  /* 0x0000003985ad8810 */ /* 0x040fe40007ffe1ff */
[----:B------:R-:W-:Y:S02]  /*9500*/  ISETP.GE.AND P0, PT, R178, RZ, PT ;  /* 0x000000ffb200720c */ /* 0x000fe40003f06270 */
[----:B------:R-:W-:Y:S02]  /*9510*/  @!P6 IADD3 R188, -R2, 0x9, RZ ;  /* 0x0000000902bce810 */ /* 0x000fe40007ffe1ff */
[----:B------:R-:W-:Y:S02]  /*9520*/  ISETP.GE.AND P6, PT, R136, RZ, PT ;  /* 0x000000ff8800720c */ /* 0x000fe40003fc6270 */
[C---:B------:R-:W-:Y:S01]  /*9530*/  IADD3 R182, R133.reuse, -0x30, RZ ;  /* 0xffffffd085b67810 */ /* 0x040fe20007ffe0ff */
[----:B------:R-:W-:Y:S01]  /*9540*/  I2F R203, R173 ;  /* 0x000000ad00cb7306 */ /* 0x000fe20000201400 */
[----:B------:R-:W-:Y:S02]  /*9550*/  SEL R134, R134, R136, !P6 ;  /* 0x0000008886867207 */ /* 0x000fe40007000000 */
[C---:B------:R-:W-:Y:S02]  /*9560*/  IADD3 R176, R133.reuse, 0x20, RZ ;  /* 0x0000002085b07810 */ /* 0x040fe40007ffe0ff */
[C---:B-1----:R-:W-:Y:S02]  /*9570*/  IADD3 R174, R133.reuse, 0x18, RZ ;  /* 0x0000001885ae7810 */ /* 0x042fe40007ffe0ff */
[----:B------:R-:W-:Y:S02]  /*9580*/  @!P0 IADD3 R178, -R133, 0x21, RZ ;  /* 0x0000002185b28810 */ /* 0x000fe40007ffe1ff */
[----:B------:R-:W-:Y:S01]  /*9590*/  IABS R138, R2 ;  /* 0x00000002008a7213 */ /* 0x000fe20000000000 */
[----:B------:R1:W-:Y:S01]  /*95a0*/  I2F R201, R134 ;  /* 0x0000008600c97306 */ /* 0x0003e20000201400 */
[----:B------:R-:W-:Y:S02]  /*95b0*/  @!P1 IADD3 R189, -R2, 0x1, RZ ;  /* 0x0000000102bd9810 */ /* 0x000fe40007ffe1ff */
[----:B------:R-:W-:Y:S02]  /*95c0*/  ISETP.GE.AND P1, PT, R185, RZ, PT ;  /* 0x000000ffb900720c */ /* 0x000fe40003f26270 */
[C---:B------:R-:W-:Y:S02]  /*95d0*/  IADD3 R184, R133.reuse, 0x28, RZ ;  /* 0x0000002885b87810 */ /* 0x040fe40007ffe0ff */
[----:B------:R-:W-:Y:S02]  /*95e0*/  ISETP.GE.AND P0, PT, R182, RZ, PT ;  /* 0x000000ffb600720c */ /* 0x000fe40003f06270 */
[C---:B------:R-:W-:Y:S01]  /*95f0*/  IADD3 R186, R133.reuse, 0x38, RZ ;  /* 0x0000003885ba7810 */ /* 0x040fe20007ffe0ff */
[----:B------:R4:W-:Y:S01]  /*9600*/  I2F R197, R138 ;  /* 0x0000008a00c57306 */ /* 0x0009e20000201400 */
[C---:B------:R-:W-:Y:S02]  /*9610*/  IADD3 R137, -R133.reuse, -0x7, RZ ;  /* 0xfffffff985897810 */ /* 0x040fe40007ffe1ff */
[C---:B------:R-:W-:Y:S02]  /*9620*/  IADD3 R181, R133.reuse, 0x2f, RZ ;  /* 0x0000002f85b57810 */ /* 0x040fe40007ffe0ff */
[C---:B------:R-:W-:Y:S02]  /*9630*/  IADD3 R180, R133.reuse, 0x27, RZ ;  /* 0x0000002785b47810 */ /* 0x040fe40007ffe0ff */
[----:B------:R-:W-:Y:S02]  /*9640*/  @!P1 IADD3 R185, -R2, 0x10, RZ ;  /* 0x0000001002b99810 */ /* 0x000fe40007ffe1ff */
[----:B------:R-:W-:Y:S01]  /*9650*/  ISETP.GE.AND P1, PT, R184, RZ, PT ;  /* 0x000000ffb800720c */ /* 0x000fe20003f26270 */
[----:B------:R-:W-:Y:S01]  /*9660*/  I2F R177, R177 ;  /* 0x000000b100b17306 */ /* 0x000fe20000201400 */
[C---:B------:R-:W-:Y:S02]  /*9670*/  @!P0 IADD3 R182, -R133.reuse, 0x30, RZ ;  /* 0x0000003085b68810 */ /* 0x040fe40007ffe1ff */
[----:B------:R-:W-:Y:S02]  /*9680*/  ISETP.GE.AND P0, PT, R186, RZ, PT ;  /* 0x000000ffba00720c */ /* 0x000fe40003f06270 */
[C---:B-1----:R-:W-:Y:S02]  /*9690*/  IADD3 R134, R133.reuse, 0x7, RZ ;  /* 0x0000000785867810 */ /* 0x042fe40007ffe0ff */
[C---:B------:R-:W-:Y:S02]  /*96a0*/  IADD3 R175, R133.reuse, 0x1f, RZ ;  /* 0x0000001f85af7810 */ /* 0x040fe40007ffe0ff */
[----:B------:R-:W-:Y:S01]  /*96b0*/  IADD3 R173, R133, 0x17, RZ ;  /* 0x0000001785ad7810 */ /* 0x000fe20007ffe0ff */
[----:B------:R-:W-:Y:S01]  /*96c0*/  I2F R179, R179 ;  /* 0x000000b300b37306 */ /* 0x000fe20000201400 */
[----:B------:R-:W-:Y:S02]  /*96d0*/  IABS R205, R133 ;  /* 0x0000008500cd7213 */ /* 0x000fe40000000000 */
[----:B------:R-:W-:Y:S02]  /*96e0*/  @!P1 IADD3 R184, -R2, 0x18, RZ ;  /* 0x0000001802b89810 */ /* 0x000fe40007ffe1ff */
[----:B------:R-:W-:Y:S02]  /*96f0*/  ISETP.GE.AND P1, PT, R134, RZ, PT ;  /* 0x000000ff8600720c */ /* 0x000fe40003f26270 */
[C---:B------:R-:W-:Y:S02]  /*9700*/  @!P0 IADD3 R186, -R2.reuse, 0x8, RZ ;  /* 0x0000000802ba8810 */ /* 0x040fe40007ffe1ff */
[----:B------:R-:W-:Y:S01]  /*9710*/  SEL R137, R137, R134, !P1 ;  /* 0x0000008689897207 */ /* 0x000fe20004800000 */
[----:B------:R-:W1:Y:S01]  /*9720*/  I2F R205, R205 ;  /* 0x000000cd00cd7306 */ /* 0x000e620000201400 */
[C---:B----4-:R-:W-:Y:S02]  /*9730*/  IADD3 R138, R133.reuse, 0x47, RZ ;  /* 0x00000047858a7810 */ /* 0x050fe40007ffe0ff */
[C---:B------:R-:W-:Y:S02]  /*9740*/  @!P6 IADD3 R136, -R2.reuse, 0x38, RZ ;  /* 0x000000380288e810 */ /* 0x040fe40007ffe1ff */
[----:B------:R-:W-:Y:S02]  /*9750*/  IADD3 R172, R133, 0x10, RZ ;  /* 0x0000001085ac7810 */ /* 0x000fe40007ffe0ff */
[----:B------:R-:W-:Y:S02]  /*9760*/  ISETP.GE.AND P0, PT, R181, RZ, PT ;  /* 0x000000ffb500720c */ /* 0x000fe40003f06270 */
[C---:B------:R-:W-:Y:S01]  /*9770*/  @!P1 IADD3 R134, -R2.reuse, 0x39, RZ ;  /* 0x0000003902869810 */ /* 0x040fe20007ffe1ff */
[----:B------:R4:W5:Y:S10]  /*9780*/  I2F R202, R137 ;  /* 0x0000008900ca7306 */ /* 0x0009740000201400 */
[----:B------:R-:W-:Y:S01]  /*9790*/  I2F R198, R184 ;  /* 0x000000b800c67306 */ /* 0x000fe20000201400 */
[----:B------:R-:W-:Y:S02]  /*97a0*/  @!P0 IADD3 R181, -R2, 0x11, RZ ;  /* 0x0000001102b58810 */ /* 0x000fe40007ffe1ff */
[----:B------:R-:W-:Y:S07]  /*97b0*/  ISETP.GE.AND P0, PT, R180, RZ, PT ;  /* 0x000000ffb400720c */ /* 0x000fee0003f06270 */
[----:B------:R-:W1:Y:S01]  /*97c0*/  I2F R178, R178 ;  /* 0x000000b200b27306 */ /* 0x000e620000201400 */
[----:B----4-:R-:W-:Y:S05]  /*97d0*/  IADD3 R137, R133, 0x48, RZ ;  /* 0x0000004885897810 */ /* 0x010fea0007ffe0ff */
[C---:B------:R-:W-:Y:S02]  /*97e0*/  @!P0 IADD3 R180, -R2.reuse, 0x19, RZ ;  /* 0x0000001902b48810 */ /* 0x040fe40007ffe1ff */
[----:B------:R-:W-:Y:S02]  /*97f0*/  ISETP.GE.AND P0, PT, R137, RZ, PT ;  /* 0x000000ff8900720c */ /* 0x000fe40003f06270 */
[----:B------:R-:W4:Y:S01]  /*9800*/  I2F R189, R189 ;  /* 0x000000bd00bd7306 */ /* 0x000f220000201400 */
[----:B------:R-:W-:Y:S09]  /*9810*/  IADD3 R133, R133, 0xf, RZ ;  /* 0x0000000f85857810 */ /* 0x000ff20007ffe0ff */
[----:B------:R-:W1:Y:S01]  /*9820*/  I2F R183, R183 ;  /* 0x000000b700b77306 */ /* 0x000e620000201400 */
[----:B------:R-:W-:Y:S02]  /*9830*/  @!P0 IADD3 R137, -R2, -0x8, RZ ;  /* 0xfffffff802898810 */ /* 0x000fe40007ffe1ff */
[----:B------:R-:W-:Y:S07]  /*9840*/  ISETP.GE.AND P0, PT, R176, RZ, PT ;  /* 0x000000ffb000720c */ /* 0x000fee0003f06270 */
[----:B------:R1:W-:Y:S06]  /*9850*/  I2F R184, R137 ;  /* 0x0000008900b87306 */ /* 0x0003ec0000201400 */
[C---:B------:R-:W-:Y:S02]  /*9860*/  @!P0 IADD3 R176, -R2.reuse, 0x20, RZ ;  /* 0x0000002002b08810 */ /* 0x040fe40007ffe1ff */
[----:B------:R-:W-:Y:S02]  /*9870*/  ISETP.GE.AND P0, PT, R175, RZ, PT ;  /* 0x000000ffaf00720c */ /* 0x000fe40003f06270 */
[----:B------:R-:W-:Y:S10]  /*9880*/  I2F R199, R176 ;  /* 0x000000b000c77306 */ /* 0x000ff40000201400 */
[----:B------:R-:W1:Y:S01]  /*9890*/  I2F R182, R182 ;  /* 0x000000b600b67306 */ /* 0x000e620000201400 */
[----:B------:R-:W-:Y:S02]  /*98a0*/  @!P0 IADD3 R175, -R2, 0x21, RZ ;  /* 0x0000002102af8810 */ /* 0x000fe40007ffe1ff */
[----:B------:R-:W-:Y:S07]  /*98b0*/  ISETP.GE.AND P0, PT, R174, RZ, PT ;  /* 0x000000ffae00720c */ /* 0x000fee0003f06270 */
[----:B------:R-:W1:Y:S06]  /*98c0*/  I2F R187, R187 ;  /* 0x000000bb00bb7306 */ /* 0x000e6c0000201400 */
[C---:B------:R-:W-:Y:S02]  /*98d0*/  @!P0 IADD3 R174, -R2.reuse, 0x28, RZ ;  /* 0x0000002802ae8810 */ /* 0x040fe40007ffe1ff */
[----:B------:R-:W-:Y:S02]  /*98e0*/  ISETP.GE.AND P0, PT, R173, RZ, PT ;  /* 0x000000ffad00720c */ /* 0x000fe40003f06270 */
[----:B------:R1:W-:Y:S10]  /*98f0*/  I2F R176, R174 ;  /* 0x000000ae00b07306 */ /* 0x0003f40000201400 */
[----:B------:R-:W2:Y:S01]  /*9900*/  I2F R186, R186 ;  /* 0x000000ba00ba7306 */ /* 0x000ea20000201400 */
[----:B------:R-:W-:Y:S02]  /*9910*/  @!P0 IADD3 R173, -R2, 0x29, RZ ;  /* 0x0000002902ad8810 */ /* 0x000fe40007ffe1ff */
[----:B------:R-:W-:Y:S07]  /*9920*/  ISETP.GE.AND P0, PT, R172, RZ, PT ;  /* 0x000000ffac00720c */ /* 0x000fee0003f06270 */
[----:B------:R-:W-:Y:S06]  /*9930*/  I2F R200, R180 ;  /* 0x000000b400c87306 */ /* 0x000fec0000201400 */
[----:B------:R-:W-:Y:S02]  /*9940*/  @!P0 IADD3 R172, -R2, 0x30, RZ ;  /* 0x0000003002ac8810 */ /* 0x000fe40007ffe1ff */
[----:B------:R-:W-:Y:S02]  /*9950*/  ISETP.GE.AND P0, PT, R138, RZ, PT ;  /* 0x000000ff8a00720c */ /* 0x000fe40003f06270 */
[----:B------:R-:W-:Y:S01]  /*9960*/  I2F R180, R175 ;  /* 0x000000af00b47306 */ /* 0x000fe20000201400 */
[-C--:B-1----:R-:W-:Y:S02]  /*9970*/  FFMA.FTZ R4, R205, -R132.reuse, R4 ;  /* 0x80000084cd047223 */ /* 0x082fe40000010004 */
[-C--:B------:R-:W-:Y:S02]  /*9980*/  FFMA.FTZ R5, R196, -R132.reuse, R5 ;  /* 0x80000084c4057223 */ /* 0x080fe40000010005 */
[----:B------:R-:W-:Y:S01]  /*9990*/  FFMA.FTZ R16, R195, -R132, R16 ;  /* 0x80000084c3107223 */ /* 0x000fe20000010010 */
[----:B------:R-:W-:Y:S01]  /*99a0*/  FMNMX.FTZ R137, R4, R0, !PT ;  /* 0x0000000004897209 */ /* 0x000fe20007810000 */
[-C--:B------:R-:W-:Y:S02]  /*99b0*/  FFMA.FTZ R17, R194, -R132.reuse, R17 ;  /* 0x80000084c2117223 */ /* 0x080fe40000010011 */
[CC--:B------:R-:W-:Y:S01]  /*99c0*/  FFMA.FTZ R48, R177.reuse, -R132.reuse, R48 ;  /* 0x80000084b1307223 */ /* 0x0c0fe20000010030 */
[----:B------:R-:W-:Y:S01]  /*99d0*/  I2F R175, R173 ;  /* 0x000000ad00af7306 */ /* 0x000fe20000201400 */
[-C--:B------:R-:W-:Y:S01]  /*99e0*/  FFMA.FTZ R54, R177, -R132.reuse, R54 ;  /* 0x80000084b1367223 */ /* 0x080fe20000010036 */
[----:B------:R-:W-:Y:S01]  /*99f0*/  @!P0 IADD3 R138, -R2, -0x7, RZ ;  /* 0xfffffff9028a8810 */ /* 0x000fe20007ffe1ff */
[-C--:B------:R-:W-:Y:S01]  /*9a00*/  FFMA.FTZ R20, R193, -R132.reuse, R20 ;  /* 0x80000084c1147223 */ /* 0x080fe20000010014 */
[----:B------:R-:W-:Y:S01]  /*9a10*/  ISETP.GE.AND P0, PT, R133, RZ, PT ;  /* 0x000000ff8500720c */ /* 0x000fe20003f06270 */
[-C--:B------:R-:W-:Y:S01]  /*9a20*/  FFMA.FTZ R21, R192, -R132.reuse, R21 ;  /* 0x80000084c0157223 */ /* 0x080fe20000010015 */
[----:B------:R-:W-:Y:S01]  /*9a30*/  FMNMX.FTZ R137, R5, R137, !PT ;  /* 0x0000008905897209 */ /* 0x000fe20007810000 */
[-C--:B------:R-:W-:Y:S02]  /*9a40*/  FFMA.FTZ R32, R191, -R132.reuse, R32 ;  /* 0x80000084bf207223 */ /* 0x080fe40000010020 */
[-C--:B------:R-:W-:Y:S01]  /*9a50*/  FFMA.FTZ R33, R190, -R132.reuse, R33 ;  /* 0x80000084be217223 */ /* 0x080fe20000010021 */
[----:B------:R-:W-:Y:S01]  /*9a60*/  FMNMX.FTZ R137, R16, R137, !PT ;  /* 0x0000008910897209 */ /* 0x000fe20007810000 */
[----:B------:R1:W-:Y:S01]  /*9a70*/  I2F R177, R138 ;  /* 0x0000008a00b17306 */ /* 0x0003e20000201400 */
[-C--:B------:R-:W-:Y:S02]  /*9a80*/  FFMA.FTZ R6, R201, -R132.reuse, R6 ;  /* 0x80000084c9067223 */ /* 0x080fe40000010006 */
[-C--:B------:R-:W-:Y:S02]  /*9a90*/  FFMA.FTZ R36, R179, -R132.reuse, R36 ;  /* 0x80000084b3247223 */ /* 0x080fe40000010024 */
[-C--:B------:R-:W-:Y:S01]  /*9aa0*/  FFMA.FTZ R8, R197, -R132.reuse, R8 ;  /* 0x80000084c5087223 */ /* 0x080fe20000010008 */
[----:B------:R-:W-:Y:S01]  /*9ab0*/  @!P0 IADD3 R133, -R2, 0x31, RZ ;  /* 0x0000003102858810 */ /* 0x000fe20007ffe1ff */
[-C--:B-----5:R-:W-:Y:S01]  /*9ac0*/  FFMA.FTZ R7, R202, -R132.reuse, R7 ;  /* 0x80000084ca077223 */ /* 0x0a0fe20000010007 */
[----:B------:R-:W-:Y:S01]  /*9ad0*/  FMNMX.FTZ R2, R17, R137, !PT ;  /* 0x0000008911027209 */ /* 0x000fe20007810000 */
[-C--:B------:R-:W-:Y:S01]  /*9ae0*/  FFMA.FTZ R37, R178, -R132.reuse, R37 ;  /* 0x80000084b2257223 */ /* 0x080fe20000010025 */
[----:B------:R-:W5:Y:S01]  /*9af0*/  I2F R188, R188 ;  /* 0x000000bc00bc7306 */ /* 0x000f620000201400 */
[----:B----4-:R-:W-:Y:S01]  /*9b00*/  FFMA.FTZ R9, R189, -R132, R9 ;  /* 0x80000084bd097223 */ /* 0x010fe20000010009 */
[----:B------:R-:W-:Y:S01]  /*9b10*/  FMNMX.FTZ R174, R20, R2, !PT ;  /* 0x0000000214ae7209 */ /* 0x000fe20007810000 */
[-C--:B------:R-:W-:Y:S01]  /*9b20*/  FFMA.FTZ R49, R183, -R132.reuse, R49 ;  /* 0x80000084b7317223 */ /* 0x080fe20000010031 */
[----:B------:R-:W-:Y:S01]  /*9b30*/  FMNMX.FTZ R2, R6, R3, !PT ;  /* 0x0000000306027209 */ /* 0x000fe20007810000 */
[----:B------:R-:W-:Y:S01]  /*9b40*/  FFMA.FTZ R52, R182, -R132, R52 ;  /* 0x80000084b6347223 */ /* 0x000fe20000010034 */
[----:B------:R-:W-:Y:S01]  /*9b50*/  FMNMX.FTZ R174, R21, R174, !PT ;  /* 0x000000ae15ae7209 */ /* 0x000fe20007810000 */
[-C--:B------:R-:W-:Y:S02]  /*9b60*/  FFMA.FTZ R53, R187, -R132.reuse, R53 ;  /* 0x80000084bb357223 */ /* 0x080fe40000010035 */
[----:B------:R-:W-:Y:S01]  /*9b70*/  FFMA.FTZ R18, R205, -R132, R18 ;  /* 0x80000084cd127223 */ /* 0x000fe20000010012 */
[----:B------:R-:W-:Y:S01]  /*9b80*/  FMNMX.FTZ R174, R32, R174, !PT ;  /* 0x000000ae20ae7209 */ /* 0x000fe20007810000 */
[-C--:B------:R-:W-:Y:S01]  /*9b90*/  FFMA.FTZ R64, R204, -R132.reuse, R64 ;  /* 0x80000084cc407223 */ /* 0x080fe20000010040 */
[----:B------:R-:W4:Y:S01]  /*9ba0*/  I2F R185, R185 ;  /* 0x000000b900b97306 */ /* 0x000f220000201400 */
[----:B------:R-:W-:Y:S01]  /*9bb0*/  FFMA.FTZ R19, R196, -R132, R19 ;  /* 0x80000084c4137223 */ /* 0x000fe20000010013 */
[----:B------:R-:W-:Y:S01]  /*9bc0*/  FMNMX.FTZ R174, R33, R174, !PT ;  /* 0x000000ae21ae7209 */ /* 0x000fe20007810000 */
[----:B------:R-:W-:Y:S01]  /*9bd0*/  FFMA.FTZ R65, R203, -R132, R65 ;  /* 0x80000084cb417223 */ /* 0x000fe20000010041 */
[----:B-1----:R-:W-:Y:S01]  /*9be0*/  FMNMX.FTZ R138, R7, R2, !PT ;  /* 0x00000002078a7209 */ /* 0x002fe20007810000 */
[----:B------:R-:W-:Y:S01]  /*9bf0*/  FFMA.FTZ R22, R195, -R132, R22 ;  /* 0x80000084c3167223 */ /* 0x000fe20000010016 */
[----:B------:R-:W-:Y:S01]  /*9c00*/  FMNMX.FTZ R174, R36, R174, !PT ;  /* 0x000000ae24ae7209 */ /* 0x000fe20007810000 */
[-C--:B--2---:R-:W-:Y:S01]  /*9c10*/  FFMA.FTZ R12, R186, -R132.reuse, R12 ;  /* 0x80000084ba0c7223 */ /* 0x084fe2000001000c */
[----:B------:R-:W-:Y:S01]  /*9c20*/  FMNMX.FTZ R2, R8, R135, !PT ;  /* 0x0000008708027209 */ /* 0x000fe20007810000 */
[----:B------:R-:W-:Y:S01]  /*9c30*/  FFMA.FTZ R23, R194, -R132, R23 ;  /* 0x80000084c2177223 */ /* 0x000fe20000010017 */
[----:B------:R-:W-:Y:S01]  /*9c40*/  FMNMX.FTZ R174, R37, R174, !PT ;  /* 0x000000ae25ae7209 */ /* 0x000fe20007810000 */
[----:B------:R-:W1:Y:S01]  /*9c50*/  I2F R181, R181 ;  /* 0x000000b500b57306 */ /* 0x000e620000201400 */
[----:B------:R-:W-:Y:S01]  /*9c60*/  FMNMX.FTZ R137, R9, R2, !PT ;  /* 0x0000000209897209 */ /* 0x000fe20007810000 */
[----:B-----5:R-:W-:Y:S01]  /*9c70*/  FFMA.FTZ R13, R188, -R132, R13 ;  /* 0x80000084bc0d7223 */ /* 0x020fe2000001000d */
[----:B------:R-:W-:Y:S01]  /*9c80*/  FMNMX.FTZ R174, R48, R174, !PT ;  /* 0x000000ae30ae7209 */ /* 0x000fe20007810000 */
[----:B------:R-:W-:Y:S01]  /*9c90*/  FFMA.FTZ R34, R193, -R132, R34 ;  /* 0x80000084c1227223 */ /* 0x000fe20000010022 */
[----:B------:R-:W-:Y:S01]  /*9ca0*/  FMNMX.FTZ R138, R18, R138, !PT ;  /* 0x0000008a128a7209 */ /* 0x000fe20007810000 */
[----:B------:R-:W-:Y:S01]  /*9cb0*/  FFMA.FTZ R35, R192, -R132, R35 ;  /* 0x80000084c0237223 */ /* 0x000fe20000010023 */
[----:B------:R-:W-:Y:S01]  /*9cc0*/  FMNMX.FTZ R174, R49, R174, !PT ;  /* 0x000000ae31ae7209 */ /* 0x000fe20007810000 */
[----:B------:R-:W-:Y:S01]  /*9cd0*/  FFMA.FTZ R38, R191, -R132, R38 ;  /* 0x80000084bf267223 */ /* 0x000fe20000010026 */
[----:B------:R-:W-:Y:S01]  /*9ce0*/  FMNMX.FTZ R173, R19, R138, !PT ;  /* 0x0000008a13ad7209 */ /* 0x000fe20007810000 */
[----:B------:R2:W-:Y:S01]  /*9cf0*/  I2F R2, R133 ;  /* 0x0000008500027306 */ /* 0x0005e20000201400 */
[----:B------:R-:W-:Y:S01]  /*9d00*/  FMNMX.FTZ R174, R52, R174, !PT ;  /* 0x000000ae34ae7209 */ /* 0x000fe20007810000 */
[-C--:B------:R-:W-:Y:S02]  /*9d10*/  FFMA.FTZ R28, R198, -R132.reuse, R28 ;  /* 0x80000084c61c7223 */ /* 0x080fe4000001001c */
[----:B----4-:R-:W-:Y:S01]  /*9d20*/  FFMA.FTZ R24, R185, -R132, R24 ;  /* 0x80000084b9187223 */ /* 0x010fe20000010018 */
[----:B------:R-:W-:Y:S01]  /*9d30*/  FMNMX.FTZ R174, R53, R174, !PT ;  /* 0x000000ae35ae7209 */ /* 0x000fe20007810000 */
[-C--:B------:R-:W-:Y:S02]  /*9d40*/  FFMA.FTZ R39, R190, -R132.reuse, R39 ;  /* 0x80000084be277223 */ /* 0x080fe40000010027 */
[----:B------:R-:W-:Y:S01]  /*9d50*/  FFMA.FTZ R29, R200, -R132, R29 ;  /* 0x80000084c81d7223 */ /* 0x000fe2000001001d */
[----:B------:R-:W-:Y:S01]  /*9d60*/  FMNMX.FTZ R174, R64, R174, !PT ;  /* 0x000000ae40ae7209 */ /* 0x000fe20007810000 */
[----:B------:R-:W4:Y:S01]  /*9d70*/  I2F R172, R172 ;  /* 0x000000ac00ac7306 */ /* 0x000f220000201400 */
[----:B------:R-:W-:Y:S02]  /*9d80*/  FFMA.FTZ R50, R179, -R132, R50 ;  /* 0x80000084b3327223 */ /* 0x000fe40000010032 */
[----:B------:R-:W-:Y:S01]  /*9d90*/  FMNMX.FTZ R138, R65, R174, !PT ;  /* 0x000000ae418a7209 */ /* 0x000fe20007810000 */
[-C--:B-1----:R-:W-:Y:S02]  /*9da0*/  FFMA.FTZ R25, R181, -R132.reuse, R25 ;  /* 0x80000084b5197223 */ /* 0x082fe40000010019 */
[-C--:B------:R-:W-:Y:S02]  /*9db0*/  FFMA.FTZ R40, R199, -R132.reuse, R40 ;  /* 0x80000084c7287223 */ /* 0x080fe40000010028 */
[-C--:B------:R-:W-:Y:S02]  /*9dc0*/  FFMA.FTZ R51, R178, -R132.reuse, R51 ;  /* 0x80000084b2337223 */ /* 0x080fe40000010033 */
[----:B------:R-:W1:Y:S01]  /*9dd0*/  I2F R174, R136 ;  /* 0x0000008800ae7306 */ /* 0x000e620000201400 */
[-C--:B------:R-:W-:Y:S02]  /*9de0*/  FFMA.FTZ R41, R180, -R132.reuse, R41 ;  /* 0x80000084b4297223 */ /* 0x080fe40000010029 */
[-C--:B------:R-:W-:Y:S01]  /*9df0*/  FFMA.FTZ R44, R176, -R132.reuse, R44 ;  /* 0x80000084b02c7223 */ /* 0x080fe2000001002c */
[----:B--2---:R-:W-:Y:S01]  /*9e00*/  FMNMX.FTZ R133, R12, R137, !PT ;  /* 0x000000890c857209 */ /* 0x004fe20007810000 */
[-C--:B------:R-:W-:Y:S01]  /*9e10*/  FFMA.FTZ R55, R183, -R132.reuse, R55 ;  /* 0x80000084b7377223 */ /* 0x080fe20000010037 */
[----:B------:R-:W-:Y:S01]  /*9e20*/  FMNMX.FTZ R137, R22, R173, !PT ;  /* 0x000000ad16897209 */ /* 0x000fe20007810000 */
[-C--:B------:R-:W-:Y:S01]  /*9e30*/  FFMA.FTZ R45, R175, -R132.reuse, R45 ;  /* 0x80000084af2d7223 */ /* 0x080fe2000001002d */
[----:B------:R-:W2:Y:S01]  /*9e40*/  SHFL.BFLY PT, R173, R138, 0x2, 0x1f ;  /* 0x0c401f008aad7f89 */ /* 0x000ea200000e0000 */
[----:B------:R-:W-:Y:S01]  /*9e50*/  FMNMX.FTZ R133, R13, R133, !PT ;  /* 0x000000850d857209 */ /* 0x000fe20007810000 */
[----:B------:R-:W5:Y:S01]  /*9e60*/  I2F R136, R134 ;  /* 0x0000008600887306 */ /* 0x000f620000201400 */
[----:B------:R-:W-:Y:S01]  /*9e70*/  FMNMX.FTZ R137, R23, R137, !PT ;  /* 0x0000008917897209 */ /* 0x000fe20007810000 */
[-C--:B------:R-:W-:Y:S01]  /*9e80*/  FFMA.FTZ R66, R182, -R132.reuse, R66 ;  /* 0x80000084b6427223 */ /* 0x080fe20000010042 */
[----:B------:R-:W-:Y:S01]  /*9e90*/  FMNMX.FTZ R133, R24, R133, !PT ;  /* 0x0000008518857209 */ /* 0x000fe20007810000 */
[-C--:B----4-:R-:W-:Y:S01]  /*9ea0*/  FFMA.FTZ R56, R172, -R132.reuse, R56 ;  /* 0x80000084ac387223 */ /* 0x090fe20000010038 */
        /* <DEDUP_REMOVED lines=9> */
[-C--:B-1----:R-:W-:Y:S01]  /*9f40*/  FFMA.FTZ R60, R174, -R132.reuse, R60 ;  /* 0x80000084ae3c7223 */ /* 0x082fe2000001003c */
[----:B------:R-:W-:Y:S01]  /*9f50*/  FMNMX.FTZ R133, R29, R133, !PT ;  /* 0x000000851d857209 */ /* 0x000fe20007810000 */
[-C--:B------:R-:W-:Y:S01]  /*9f60*/  FFMA.FTZ R14, R197, -R132.reuse, R14 ;  /* 0x80000084c50e7223 */ /* 0x080fe2000001000e */
[----:B------:R-:W-:Y:S01]  /*9f70*/  FMNMX.FTZ R137, R39, R137, !PT ;  /* 0x0000008927897209 */ /* 0x000fe20007810000 */
[-C--:B------:R-:W-:Y:S02]  /*9f80*/  FFMA.FTZ R15, R189, -R132.reuse, R15 ;  /* 0x80000084bd0f7223 */ /* 0x080fe4000001000f */
[-C--:B------:R-:W-:Y:S01]  /*9f90*/  FFMA.FTZ R26, R186, -R132.reuse, R26 ;  /* 0x80000084ba1a7223 */ /* 0x080fe2000001001a */
[----:B------:R-:W-:Y:S01]  /*9fa0*/  FMNMX.FTZ R137, R50, R137, !PT ;  /* 0x0000008932897209 */ /* 0x000fe20007810000 */
[-C--:B------:R-:W-:Y:S01]  /*9fb0*/  FFMA.FTZ R27, R188, -R132.reuse, R27 ;  /* 0x80000084bc1b7223 */ /* 0x080fe2000001001b */
[----:B--2---:R-:W-:Y:S01]  /*9fc0*/  FMNMX.FTZ R138, R138, R173, !PT ;  /* 0x000000ad8a8a7209 */ /* 0x004fe20007810000 */
[-C--:B-----5:R-:W-:Y:S01]  /*9fd0*/  FFMA.FTZ R61, R136, -R132.reuse, R61 ;  /* 0x80000084883d7223 */ /* 0x0a0fe2000001003d */
[----:B------:R-:W-:Y:S01]  /*9fe0*/  FMNMX.FTZ R134, R40, R133, !PT ;  /* 0x0000008528867209 */ /* 0x000fe20007810000 */
[----:B------:R-:W-:Y:S01]  /*9ff0*/  FFMA.FTZ R30, R185, -R132, R30 ;  /* 0x80000084b91e7223 */ /* 0x000fe2000001001e */
[----:B------:R-:W-:Y:S01]  /*a000*/  FMNMX.FTZ R137, R51, R137, !PT ;  /* 0x0000008933897209 */ /* 0x000fe20007810000 */
[----:B------:R-:W1:Y:S01]  /*a010*/  SHFL.BFLY PT, R173, R138, 0x1, 0x1f ;  /* 0x0c201f008aad7f89 */ /* 0x000e6200000e0000 */
        /* <DEDUP_REMOVED lines=19> */
[----:B------:R-:W2:Y:S01]  /*a150*/  SHFL.BFLY PT, R174, R137, 0x2, 0x1f ;  /* 0x0c401f0089ae7f89 */ /* 0x000ea200000e0000 */
[----:B------:R-:W-:Y:S01]  /*a160*/  FMNMX.FTZ R136, R60, R134, !PT ;  /* 0x000000863c887209 */ /* 0x000fe20007810000 */
[----:B------:R-:W-:Y:S01]  /*a170*/  IMAD.SHL.U32 R204, R223, 0x2, RZ ;  /* 0x00000002dfcc7824 */ /* 0x000fe200078e00ff */
[----:B------:R-:W-:Y:S02]  /*a180*/  FMNMX.FTZ R133, R11, R133, !PT ;  /* 0x000000850b857209 */ /* 0x000fe40007810000 */
[----:B-1----:R-:W-:Y:S02]  /*a190*/  FMNMX.FTZ R138, R138, R173, !PT ;  /* 0x000000ad8a8a7209 */ /* 0x002fe40007810000 */
[----:B------:R-:W-:Y:S01]  /*a1a0*/  FMNMX.FTZ R133, R14, R133, !PT ;  /* 0x000000850e857209 */ /* 0x000fe20007810000 */
[----:B------:R-:W-:Y:S01]  /*a1b0*/  LDSM.16.MT88.4 R176, [R216+0x9000] ;  /* 0x00900000d8b0783b */ /* 0x000fe20000004200 */
[C---:B------:R-:W-:Y:S01]  /*a1c0*/  FSETP.NEU.FTZ.AND P0, PT, R138.reuse, -INF , PT ;  /* 0xff8000008a00780b */ /* 0x040fe20003f1d000 */
[C---:B------:R-:W-:Y:S01]  /*a1d0*/  FADD.FTZ R0, -R138.reuse, R0 ;  /* 0x000000008a007221 */ /* 0x040fe20000010100 */
[----:B------:R-:W-:Y:S01]  /*a1e0*/  FMNMX.FTZ R133, R15, R133, !PT ;  /* 0x000000850f857209 */ /* 0x000fe20007810000 */
[----:B------:R-:W-:Y:S01]  /*a1f0*/  FMUL.FTZ R184, R138, c[0x0][0x23c] ;  /* 0x00008f008ab87a20 */ /* 0x000fe20000410000 */
[----:B------:R-:W-:Y:S01]  /*a200*/  FMNMX.FTZ R136, R61, R136, !PT ;  /* 0x000000883d887209 */ /* 0x000fe20007810000 */
[----:B------:R-:W-:Y:S01]  /*a210*/  FMUL.FTZ R0, R0, c[0x0][0x23c] ;  /* 0x00008f0000007a20 */ /* 0x000fe20000410000 */
[----:B------:R-:W-:Y:S02]  /*a220*/  FMNMX.FTZ R133, R26, R133, !PT ;  /* 0x000000851a857209 */ /* 0x000fe40007810000 */
[----:B------:R-:W-:Y:S01]  /*a230*/  FSEL R184, R184, RZ, P0 ;  /* 0x000000ffb8b87208 */ /* 0x000fe20000000000 */
[----:B------:R1:W4:Y:S01]  /*a240*/  MUFU.EX2 R134, R0 ;  /* 0x0000000000867308 */ /* 0x0003220000000800 */
[----:B------:R-:W-:Y:S01]  /*a250*/  FMNMX.FTZ R133, R27, R133, !PT ;  /* 0x000000851b857209 */ /* 0x000fe20007810000 */
[----:B------:R-:W5:Y:S02]  /*a260*/  SHFL.BFLY PT, R173, R136, 0x2, 0x1f ;  /* 0x0c401f0088ad7f89 */ /* 0x000f6400000e0000 */
[--C-:B------:R-:W-:Y:S01]  /*a270*/  FFMA.FTZ R16, R16, c[0x0][0x23c], -R184.reuse ;  /* 0x00008f0010107a23 */ /* 0x100fe200000108b8 */
[----:B------:R-:W-:Y:S01]  /*a280*/  FMNMX.FTZ R133, R30, R133, !PT ;  /* 0x000000851e857209 */ /* 0x000fe20007810000 */
[--C-:B------:R-:W-:Y:S01]  /*a290*/  FFMA.FTZ R4, R4, c[0x0][0x23c], -R184.reuse ;  /* 0x00008f0004047a23 */ /* 0x100fe200000108b8 */
[----:B--2---:R-:W-:Y:S01]  /*a2a0*/  FMNMX.FTZ R137, R137, R174, !PT ;  /* 0x000000ae89897209 */ /* 0x004fe20007810000 */
[--C-:B------:R-:W-:Y:S02]  /*a2b0*/  FFMA.FTZ R5, R5, c[0x0][0x23c], -R184.reuse ;  /* 0x00008f0005057a23 */ /* 0x100fe400000108b8 */
        /* <DEDUP_REMOVED lines=8> */
[----:B------:R-:W-:Y:S01]  /*a340*/  FFMA.FTZ R36, R36, c[0x0][0x23c], -R184 ;  /* 0x00008f0024247a23 */ /* 0x000fe200000108b8 */
[----:B-1----:R-:W-:Y:S01]  /*a350*/  FMNMX.FTZ R0, R31, R133, !PT ;  /* 0x000000851f007209 */ /* 0x002fe20007810000 */
[----:B----4-:R-:W-:Y:S01]  /*a360*/  FMUL.FTZ R68, R134, R68 ;  /* 0x0000004486447220 */ /* 0x010fe20000410000 */
[----:B------:R-:W1:Y:S01]  /*a370*/  SHFL.BFLY PT, R133, R137, 0x1, 0x1f ;  /* 0x0c201f0089857f89 */ /* 0x000e6200000e0000 */
[----:B-----5:R-:W-:Y:S01]  /*a380*/  FMNMX.FTZ R136, R136, R173, !PT ;  /* 0x000000ad88887209 */ /* 0x020fe20007810000 */
[----:B------:R-:W-:Y:S01]  /*a390*/  FMUL.FTZ R69, R134, R69 ;  /* 0x0000004586457220 */ /* 0x000fe20000410000 */
[----:B------:R-:W-:Y:S01]  /*a3a0*/  FMNMX.FTZ R0, R42, R0, !PT ;  /* 0x000000002a007209 */ /* 0x000fe20007810000 */
[----:B------:R4:W-:Y:S01]  /*a3b0*/  MUFU.EX2 R239, R5 ;  /* 0x0000000500ef7308 */ /* 0x0009e20000000800 */
[C---:B------:R-:W-:Y:S02]  /*a3c0*/  FMUL.FTZ R80, R134.reuse, R80 ;  /* 0x0000005086507220 */ /* 0x040fe40000410000 */
[----:B------:R-:W-:Y:S01]  /*a3d0*/  FMNMX.FTZ R0, R43, R0, !PT ;  /* 0x000000002b007209 */ /* 0x000fe20007810000 */
[----:B--2---:R-:W2:Y:S01]  /*a3e0*/  SHFL.BFLY PT, R16, R136, 0x1, 0x1f ;  /* 0x0c201f0088107f89 */ /* 0x004ea200000e0000 */
[----:B------:R-:W-:Y:S02]  /*a3f0*/  FMUL.FTZ R81, R134, R81 ;  /* 0x0000005186517220 */ /* 0x000fe40000410000 */
[----:B------:R-:W-:Y:S01]  /*a400*/  FMNMX.FTZ R0, R46, R0, !PT ;  /* 0x000000002e007209 */ /* 0x000fe20007810000 */
[C---:B------:R-:W-:Y:S02]  /*a410*/  FMUL.FTZ R84, R134.reuse, R84 ;  /* 0x0000005486547220 */ /* 0x040fe40000410000 */
[----:B------:R5:W-:Y:S01]  /*a420*/  MUFU.EX2 R240, R17 ;  /* 0x0000001100f07308 */ /* 0x000be20000000800 */
[----:B------:R-:W-:Y:S01]  /*a430*/  FMNMX.FTZ R0, R47, R0, !PT ;  /* 0x000000002f007209 */ /* 0x000fe20007810000 */
[C---:B------:R-:W-:Y:S01]  /*a440*/  FMUL.FTZ R85, R134.reuse, R85 ;  /* 0x0000005586557220 */ /* 0x040fe20000410000 */
[----:B---3--:R-:W-:Y:S01]  /*a450*/  LOP3.LUT R4, R243, UR21, R204, 0x96, !PT ;  /* 0x00000015f3047c12 */ /* 0x008fe2000f8e96cc */
[----:B------:R-:W-:Y:S01]  /*a460*/  FMUL.FTZ R96, R134, R96 ;  /* 0x0000006086607220 */ /* 0x000fe20000410000 */
[----:B------:R-:W-:Y:S01]  /*a470*/  FMNMX.FTZ R0, R58, R0, !PT ;  /* 0x000000003a007209 */ /* 0x000fe20007810000 */
[C---:B------:R-:W-:Y:S02]  /*a480*/  FMUL.FTZ R97, R134.reuse, R97 ;  /* 0x0000006186617220 */ /* 0x040fe40000410000 */
[C---:B------:R-:W-:Y:S01]  /*a490*/  FMUL.FTZ R112, R134.reuse, R112 ;  /* 0x0000007086707220 */ /* 0x040fe20000410000 */
[----:B------:R-:W-:Y:S01]  /*a4a0*/  FMNMX.FTZ R0, R59, R0, !PT ;  /* 0x000000003b007209 */ /* 0x000fe20007810000 */
[----:B------:R-:W-:Y:S01]  /*a4b0*/  MUFU.EX2 R225, R32 ;  /* 0x0000002000e17308 */ /* 0x000fe20000000800 */
[----:B-1----:R-:W-:Y:S01]  /*a4c0*/  FMNMX.FTZ R137, R137, R133, !PT ;  /* 0x0000008589897209 */ /* 0x002fe20007810000 */
[----:B------:R-:W-:Y:S01]  /*a4d0*/  FMUL.FTZ R113, R134, R113 ;  /* 0x0000007186717220 */ /* 0x000fe20000410000 */
[----:B------:R-:W-:Y:S01]  /*a4e0*/  FMNMX.FTZ R0, R62, R0, !PT ;  /* 0x000000003e007209 */ /* 0x000fe20007810000 */
[----:B----4-:R-:W-:Y:S01]  /*a4f0*/  IMAD.WIDE.U32 R4, R4, -0x326172a9, RZ ;  /* 0xcd9e8d5704047825 */ /* 0x010fe200078e00ff */
[----:B------:R-:W-:Y:S02]  /*a500*/  FSETP.NEU.FTZ.AND P0, PT, R137, -INF , PT ;  /* 0xff8000008900780b */ /* 0x000fe40003f1d000 */
[----:B------:R-:W-:Y:S01]  /*a510*/  FMNMX.FTZ R2, R63, R0, !PT ;  /* 0x000000003f027209 */ /* 0x000fe20007810000 */
[C---:B------:R-:W-:Y:S01]  /*a520*/  FADD.FTZ R0, -R137.reuse, R3 ;  /* 0x0000000389007221 */ /* 0x040fe20000010100 */
[----:B--2---:R-:W-:Y:S01]  /*a530*/  FMNMX.FTZ R136, R136, R16, !PT ;  /* 0x0000001088887209 */ /* 0x004fe20007810000 */
[----:B------:R-:W-:Y:S01]  /*a540*/  FMUL.FTZ R185, R137, c[0x0][0x23c] ;  /* 0x00008f0089b97a20 */ /* 0x000fe20000410000 */
[----:B------:R-:W-:Y:S01]  /*a550*/  LOP3.LUT R16, R249, UR12, R242, 0x96, !PT ;  /* 0x0000000cf9107c12 */ /* 0x000fe2000f8e96f2 */
[----:B------:R-:W-:Y:S01]  /*a560*/  FMUL.FTZ R0, R0, c[0x0][0x23c] ;  /* 0x00008f0000007a20 */ /* 0x000fe20000410000 */
[----:B------:R-:W1:Y:S01]  /*a570*/  SHFL.BFLY PT, R3, R2, 0x2, 0x1f ;  /* 0x0c401f0002037f89 */ /* 0x000e6200000e0000 */
[----:B------:R-:W-:Y:S01]  /*a580*/  FMUL.FTZ R186, R136, c[0x0][0x23c] ;  /* 0x00008f0088ba7a20 */ /* 0x000fe20000410000 */
[----:B------:R-:W-:Y:S01]  /*a590*/  FSEL R185, R185, RZ, P0 ;  /* 0x000000ffb9b97208 */ /* 0x000fe20000000000 */
[----:B------:R2:W3:Y:S01]  /*a5a0*/  MUFU.EX2 R133, R0 ;  /* 0x0000000000857308 */ /* 0x0004e20000000800 */
[----:B------:R-:W-:Y:S01]  /*a5b0*/  IMAD.WIDE.U32 R202, R16, -0x326172a9, RZ ;  /* 0xcd9e8d5710ca7825 */ /* 0x000fe200078e00ff */
[----:B------:R-:W-:Y:S02]  /*a5c0*/  LOP3.LUT R16, R5, UR13, R208, 0x96, !PT ;  /* 0x0000000d05107c12 */ /* 0x000fe4000f8e96d0 */
[----:B------:R-:W-:Y:S01]  /*a5d0*/  FSETP.NEU.FTZ.AND P0, PT, R136, -INF , PT ;  /* 0xff8000008800780b */ /* 0x000fe20003f1d000 */
[--C-:B------:R-:W-:Y:S01]  /*a5e0*/  FFMA.FTZ R18, R18, c[0x0][0x23c], -R185.reuse ;  /* 0x00008f0012127a23 */ /* 0x100fe200000108b9 */
[----:B------:R-:W-:Y:S01]  /*a5f0*/  LOP3.LUT R172, R203, UR11, R4, 0x96, !PT ;  /* 0x0000000bcbac7c12 */ /* 0x000fe2000f8e9604 */
[--C-:B------:R-:W-:Y:S01]  /*a600*/  FFMA.FTZ R19, R19, c[0x0][0x23c], -R185.reuse ;  /* 0x00008f0013137a23 */ /* 0x100fe200000108b9 */
[----:B------:R-:W-:Y:S01]  /*a610*/  FSEL R186, R186, RZ, P0 ;  /* 0x000000ffbaba7208 */ /* 0x000fe20000000000 */
[--C-:B------:R-:W-:Y:S01]  /*a620*/  FFMA.FTZ R6, R6, c[0x0][0x23c], -R185.reuse ;  /* 0x00008f0006067a23 */ /* 0x100fe200000108b9 */
[----:B------:R-:W-:Y:S01]  /*a630*/  MUFU.EX2 R238, R18 ;  /* 0x0000001200ee7308 */ /* 0x000fe20000000800 */
[----:B------:R-:W-:Y:S02]  /*a640*/  FFMA.FTZ R7, R7, c[0x0][0x23c], -R185 ;  /* 0x00008f0007077a23 */ /* 0x000fe400000108b9 */
[----:B-----5:R-:W-:Y:S04]  /*a650*/  IMAD.WIDE.U32 R16, R16, -0x2daee0ad, RZ ;  /* 0xd2511f5310107825 */ /* 0x020fe800078e00ff */
[----:B------:R-:W-:Y:S03]  /*a660*/  IMAD.WIDE.U32 R172, R172, -0x2daee0ad, RZ ;  /* 0xd2511f53acac7825 */ /* 0x000fe600078e00ff */
[----:B------:R-:W4:Y:S01]  /*a670*/  MUFU.EX2 R237, R19 ;  /* 0x0000001300ed7308 */ /* 0x000f220000000800 */
[--C-:B------:R-:W-:Y:S02]  /*a680*/  FFMA.FTZ R12, R12, c[0x0][0x23c], -R186.reuse ;  /* 0x00008f000c0c7a23 */ /* 0x100fe400000108ba */
[--C-:B------:R-:W-:Y:S02]  /*a690*/  FFMA.FTZ R13, R13, c[0x0][0x23c], -R186.reuse ;  /* 0x00008f000d0d7a23 */ /* 0x100fe400000108ba */
[----:B--2---:R-:W-:Y:S02]  /*a6a0*/  FADD.FTZ R0, -R136, R135 ;  /* 0x0000008788007221 */ /* 0x004fe40000010100 */
[--C-:B------:R-:W-:Y:S02]  /*a6b0*/  FFMA.FTZ R8, R8, c[0x0][0x23c], -R186.reuse ;  /* 0x00008f0008087a23 */ /* 0x100fe400000108ba */
[----:B------:R-:W-:Y:S01]  /*a6c0*/  FMUL.FTZ R0, R0, c[0x0][0x23c] ;  /* 0x00008f0000007a20 */ /* 0x000fe20000410000 */
[----:B------:R-:W-:Y:S01]  /*a6d0*/  MUFU.EX2 R230, R6 ;  /* 0x0000000600e67308 */ /* 0x000fe20000000800 */
[--C-:B------:R-:W-:Y:S02]  /*a6e0*/  FFMA.FTZ R9, R9, c[0x0][0x23c], -R186.reuse ;  /* 0x00008f0009097a23 */ /* 0x100fe400000108ba */
[C---:B---3--:R-:W-:Y:S02]  /*a6f0*/  FMUL.FTZ R70, R133.reuse, R70 ;  /* 0x0000004685467220 */ /* 0x048fe40000410000 */
[C---:B------:R-:W-:Y:S02]  /*a700*/  FMUL.FTZ R71, R133.reuse, R71 ;  /* 0x0000004785477220 */ /* 0x040fe40000410000 */
[C---:B------:R-:W-:Y:S02]  /*a710*/  FMUL.FTZ R82, R133.reuse, R82 ;  /* 0x0000005285527220 */ /* 0x040fe40000410000 */
[C---:B------:R-:W-:Y:S01]  /*a720*/  FMUL.FTZ R83, R133.reuse, R83 ;  /* 0x0000005385537220 */ /* 0x040fe20000410000 */
[----:B------:R1:W2:Y:S01]  /*a730*/  MUFU.EX2 R135, R0 ;  /* 0x0000000000877308 */ /* 0x0002a20000000800 */
[C---:B------:R-:W-:Y:S02]  /*a740*/  FMUL.FTZ R86, R133.reuse, R86 ;  /* 0x0000005685567220 */ /* 0x040fe40000410000 */
[----:B------:R-:W-:Y:S01]  /*a750*/  FMUL.FTZ R87, R133, R87 ;  /* 0x0000005785577220 */ /* 0x000fe20000410000 */
[----:B----4-:R-:W-:Y:S01]  /*a760*/  F2FP.BF16.PACK_AB R175, R237, R238 ;  /* 0x000000eeedaf723e */ /* 0x010fe200000010ff */
[----:B------:R-:W-:Y:S02]  /*a770*/  FMUL.FTZ R32, R134, R156 ;  /* 0x0000009c86207220 */ /* 0x000fe40000410000 */
[--C-:B------:R-:W-:Y:S02]  /*a780*/  FFMA.FTZ R38, R38, c[0x0][0x23c], -R185.reuse ;  /* 0x00008f0026267a23 */ /* 0x100fe400000108b9 */
[C---:B------:R-:W-:Y:S01]  /*a790*/  FMUL.FTZ R98, R133.reuse, R98 ;  /* 0x0000006285627220 */ /* 0x040fe20000410000 */
[----:B------:R-:W-:Y:S01]  /*a7a0*/  MUFU.EX2 R236, R7 ;  /* 0x0000000700ec7308 */ /* 0x000fe20000000800 */
[----:B------:R-:W-:Y:S02]  /*a7b0*/  FMUL.FTZ R99, R133, R99 ;  /* 0x0000006385637220 */ /* 0x000fe40000410000 */
[--C-:B------:R-:W-:Y:S02]  /*a7c0*/  FFMA.FTZ R34, R34, c[0x0][0x23c], -R185.reuse ;  /* 0x00008f0022227a23 */ /* 0x100fe400000108b9 */
[----:B------:R-:W-:Y:S02]  /*a7d0*/  FFMA.FTZ R35, R35, c[0x0][0x23c], -R185 ;  /* 0x00008f0023237a23 */ /* 0x000fe400000108b9 */
[C---:B------:R-:W-:Y:S02]  /*a7e0*/  FMUL.FTZ R114, R133.reuse, R114 ;  /* 0x0000007285727220 */ /* 0x040fe40000410000 */
[----:B------:R-:W-:Y:S01]  /*a7f0*/  FMUL.FTZ R115, R133, R115 ;  /* 0x0000007385737220 */ /* 0x000fe20000410000 */
[----:B------:R-:W-:Y:S01]  /*a800*/  MUFU.EX2 R235, R12 ;  /* 0x0000000c00eb7308 */ /* 0x000fe20000000800 */
[--C-:B------:R-:W-:Y:S02]  /*a810*/  FFMA.FTZ R45, R45, c[0x0][0x23c], -R186.reuse ;  /* 0x00008f002d2d7a23 */ /* 0x100fe400000108ba */
[----:B------:R-:W-:Y:S01]  /*a820*/  FFMA.FTZ R56, R56, c[0x0][0x23c], -R186 ;  /* 0x00008f0038387a23 */ /* 0x000fe200000108ba */
[----:B-1----:R-:W-:Y:S01]  /*a830*/  FMNMX.FTZ R0, R2, R3, !PT ;  /* 0x0000000302007209 */ /* 0x002fe20007810000 */
[----:B--2---:R-:W-:Y:S01]  /*a840*/  FMUL.FTZ R72, R135, R72 ;  /* 0x0000004887487220 */ /* 0x004fe20000410000 */
[----:B------:R-:W-:Y:S01]  /*a850*/  LOP3.LUT R3, R247, UR12, R242, 0x96, !PT ;  /* 0x0000000cf7037c12 */ /* 0x000fe2000f8e96f2 */
[----:B------:R-:W-:Y:S02]  /*a860*/  FMUL.FTZ R73, R135, R73 ;  /* 0x0000004987497220 */ /* 0x000fe40000410000 */
[----:B------:R-:W1:Y:S01]  /*a870*/  SHFL.BFLY PT, R2, R0, 0x1, 0x1f ;  /* 0x0c201f0000027f89 */ /* 0x000e6200000e0000 */
[----:B------:R-:W2:Y:S01]  /*a880*/  MUFU.EX2 R234, R13 ;  /* 0x0000000d00ea7308 */ /* 0x000ea20000000800 */
[----:B------:R-:W-:Y:S01]  /*a890*/  IMAD.WIDE.U32 R200, R3, -0x326172a9, RZ ;  /* 0xcd9e8d5703c87825 */ /* 0x000fe200078e00ff */
[----:B------:R-:W-:Y:S03]  /*a8a0*/  LOP3.LUT R3, R5, UR13, R206, 0x96, !PT ;  /* 0x0000000d05037c12 */ /* 0x000fe6000f8e96ce */
[----:B------:R-:W-:Y:S01]  /*a8b0*/  FMUL.FTZ R76, R135, R76 ;  /* 0x0000004c874c7220 */ /* 0x000fe20000410000 */
[----:B------:R-:W-:Y:S01]  /*a8c0*/  LOP3.LUT R18, R201, UR11, R4, 0x96, !PT ;  /* 0x0000000bc9127c12 */ /* 0x000fe2000f8e9604 */
[----:B------:R-:W-:Y:S03]  /*a8d0*/  IMAD.WIDE.U32 R4, R3, -0x2daee0ad, RZ ;  /* 0xd2511f5303047825 */ /* 0x000fe600078e00ff */
[----:B------:R-:W-:Y:S01]  /*a8e0*/  MUFU.EX2 R229, R8 ;  /* 0x0000000800e57308 */ /* 0x000fe20000000800 */
[----:B------:R-:W-:Y:S01]  /*a8f0*/  IMAD.WIDE.U32 R18, R18, -0x2daee0ad, RZ ;  /* 0xd2511f5312127825 */ /* 0x000fe200078e00ff */
[----:B------:R-:W-:Y:S02]  /*a900*/  LOP3.LUT R4, R173, UR8, R4, 0x96, !PT ;  /* 0x00000008ad047c12 */ /* 0x000fe4000f8e9604 */
[----:B------:R-:W-:Y:S01]  /*a910*/  LOP3.LUT R6, R5, UR10, R248, 0x96, !PT ;  /* 0x0000000a05067c12 */ /* 0x000fe2000f8e96f8 */
[----:B------:R-:W-:Y:S01]  /*a920*/  FMUL.FTZ R77, R135, R77 ;  /* 0x0000004d874d7220 */ /* 0x000fe20000410000 */
[----:B------:R-:W-:Y:S01]  /*a930*/  LOP3.LUT R16, R19, UR8, R16, 0x96, !PT ;  /* 0x0000000813107c12 */ /* 0x000fe2000f8e9610 */
[----:B------:R-:W-:Y:S01]  /*a940*/  IMAD.WIDE.U32 R194, R4, -0x326172a9, RZ ;  /* 0xcd9e8d5704c27825 */ /* 0x000fe200078e00ff */
[----:B------:R-:W-:Y:S02]  /*a950*/  LOP3.LUT R5, R17, UR10, R246, 0x96, !PT ;  /* 0x0000000a11057c12 */ /* 0x000fe4000f8e96f6 */
[----:B------:R-:W3:Y:S01]  /*a960*/  MUFU.EX2 R228, R9 ;  /* 0x0000000900e47308 */ /* 0x000ee20000000800 */
[----:B------:R-:W-:Y:S01]  /*a970*/  IMAD.WIDE.U32 R192, R16, -0x326172a9, RZ ;  /* 0xcd9e8d5710c07825 */ /* 0x000fe200078e00ff */
[----:B-1----:R-:W-:Y:S03]  /*a980*/  FMNMX.FTZ R2, R0, R2, !PT ;  /* 0x0000000200027209 */ /* 0x002fe60007810000 */
[----:B------:R-:W-:Y:S01]  /*a990*/  IMAD.WIDE.U32 R4, R5, -0x326172a9, RZ ;  /* 0xcd9e8d5705047825 */ /* 0x000fe200078e00ff */
[----:B--2---:R-:W-:Y:S02]  /*a9a0*/  F2FP.BF16.PACK_AB R182, R234, R235 ;  /* 0x000000ebeab6723e */ /* 0x004fe400000010ff */
[C---:B------:R-:W-:Y:S01]  /*a9b0*/  FSETP.NEU.FTZ.AND P0, PT, R2.reuse, -INF , PT ;  /* 0xff8000000200780b */ /* 0x040fe20003f1d000 */
[----:B------:R-:W-:Y:S01]  /*a9c0*/  FMUL.FTZ R187, R2, c[0x0][0x23c] ;  /* 0x00008f0002bb7a20 */ /* 0x000fe20000410000 */
[----:B------:R-:W-:Y:S01]  /*a9d0*/  LOP3.LUT R3, R193, UR7, R4, 0x96, !PT ;  /* 0x00000007c1037c12 */ /* 0x000fe2000f8e9604 */
[----:B------:R-:W-:Y:S01]  /*a9e0*/  IMAD.WIDE.U32 R6, R6, -0x326172a9, RZ ;  /* 0xcd9e8d5706067825 */ /* 0x000fe200078e00ff */
[----:B------:R-:W-:Y:S01]  /*a9f0*/  LOP3.LUT R5, R5, UR9, R200, 0x96, !PT ;  /* 0x0000000905057c12 */ /* 0x000fe2000f8e96c8 */
[----:B------:R-:W-:Y:S01]  /*aa00*/  MUFU.EX2 R224, R33 ;  /* 0x0000002100e07308 */ /* 0x000fe20000000800 */
[----:B------:R-:W-:Y:S01]  /*aa10*/  FSEL R187, R187, RZ, P0 ;  /* 0x000000ffbbbb7208 */ /* 0x000fe20000000000 */
[----:B------:R-:W-:Y:S01]  /*aa20*/  IMAD.WIDE.U32 R198, R3, -0x2daee0ad, RZ ;  /* 0xd2511f5303c67825 */ /* 0x000fe200078e00ff */
[----:B------:R-:W-:Y:S02]  /*aa30*/  LOP3.LUT R0, R195, UR7, R6, 0x96, !PT ;  /* 0x00000007c3007c12 */ /* 0x000fe4000f8e9606 */
[----:B------:R-:W-:Y:S01]  /*aa40*/  LOP3.LUT R7, R7, UR9, R202, 0x96, !PT ;  /* 0x0000000907077c12 */ /* 0x000fe2000f8e96ca */
[--C-:B------:R-:W-:Y:S02]  /*aa50*/  FFMA.FTZ R14, R14, c[0x0][0x23c], -R187.reuse ;  /* 0x00008f000e0e7a23 */ /* 0x100fe400000108bb */
[----:B------:R-:W-:Y:S02]  /*aa60*/  FFMA.FTZ R15, R15, c[0x0][0x23c], -R187 ;  /* 0x00008f000f0f7a23 */ /* 0x000fe400000108bb */
[----:B------:R1:W-:Y:S01]  /*aa70*/  MUFU.EX2 R232, R14 ;  /* 0x0000000e00e87308 */ /* 0x0003e20000000800 */
[----:B------:R-:W-:Y:S01]  /*aa80*/  IMAD.WIDE.U32 R4, R5, -0x2daee0ad, RZ ;  /* 0xd2511f5305047825 */ /* 0x000fe200078e00ff */
[----:B---3--:R-:W-:Y:S03]  /*aa90*/  F2FP.BF16.PACK_AB R180, R228, R229 ;  /* 0x000000e5e4b4723e */ /* 0x008fe600000010ff */
[----:B------:R-:W-:Y:S01]  /*aaa0*/  IMAD.WIDE.U32 R196, R0, -0x2daee0ad, RZ ;  /* 0xd2511f5300c47825 */ /* 0x000fe200078e00ff */
[----:B------:R-:W-:Y:S02]  /*aab0*/  LOP3.LUT R4, R199, UR4, R4, 0x96, !PT ;  /* 0x00000004c7047c12 */ /* 0x000fe4000f8e9604 */
[----:B------:R-:W-:Y:S01]  /*aac0*/  LOP3.LUT R18, R5, UR6, R18, 0x96, !PT ;  /* 0x0000000605127c12 */ /* 0x000fe2000f8e9612 */
[----:B------:R-:W-:Y:S01]  /*aad0*/  IMAD.WIDE.U32 R6, R7, -0x2daee0ad, RZ ;  /* 0xd2511f5307067825 */ /* 0x000fe200078e00ff */
[----:B------:R2:W3:Y:S03]  /*aae0*/  MUFU.EX2 R231, R15 ;  /* 0x0000000f00e77308 */ /* 0x0004e60000000800 */
[----:B------:R-:W-:Y:S01]  /*aaf0*/  IMAD.WIDE.U32 R4, R4, -0x326172a9, RZ ;  /* 0xcd9e8d5704047825 */ /* 0x000fe200078e00ff */
[----:B------:R-:W-:Y:S02]  /*ab00*/  LOP3.LUT R6, R197, UR4, R6, 0x96, !PT ;  /* 0x00000004c5067c12 */ /* 0x000fe4000f8e9606 */
[----:B------:R-:W-:Y:S01]  /*ab10*/  LOP3.LUT R172, R7, UR6, R172, 0x96, !PT ;  /* 0x0000000607ac7c12 */ /* 0x000fe2000f8e96ac */
[----:B------:R-:W-:Y:S01]  /*ab20*/  IMAD.WIDE.U32 R188, R18, -0x326172a9, RZ ;  /* 0xcd9e8d5712bc7825 */ /* 0x000fe200078e00ff */
[----:B------:R-:W-:Y:S02]  /*ab30*/  LOP3.LUT R3, R4, 0xffff, RZ, 0xc0, !PT ;  /* 0x0000ffff04037812 */ /* 0x000fe400078ec0ff */
[----:B------:R-:W-:Y:S01]  /*ab40*/  SHF.R.U32.HI R13, RZ, 0x10, R4 ;  /* 0x00000010ff0d7819 */ /* 0x000fe20000011604 */
[----:B------:R-:W-:Y:S01]  /*ab50*/  IMAD.WIDE.U32 R190, R172, -0x326172a9, RZ ;  /* 0xcd9e8d57acbe7825 */ /* 0x000fe200078e00ff */
[----:B------:R-:W-:Y:S01]  /*ab60*/  LOP3.LUT R0, R5, UR15, R188, 0x96, !PT ;  /* 0x0000000f05007c12 */ /* 0x000fe2000f8e96bc */
[----:B------:R4:W-:Y:S01]  /*ab70*/  MUFU.EX2 R213, R34 ;  /* 0x0000002200d57308 */ /* 0x0009e20000000800 */
[----:B-1----:R-:W-:Y:S01]  /*ab80*/  LOP3.LUT R14, R4, 0xff, RZ, 0xc0, !PT ;  /* 0x000000ff040e7812 */ /* 0x002fe200078ec0ff */
[----:B------:R-:W-:Y:S01]  /*ab90*/  IMAD.WIDE.U32 R6, R6, -0x326172a9, RZ ;  /* 0xcd9e8d5706067825 */ /* 0x000fe200078e00ff */
[----:B------:R-:W-:Y:S02]  /*aba0*/  SHF.R.U32.HI R3, RZ, 0x8, R3 ;  /* 0x00000008ff037819 */ /* 0x000fe40000011603 */
[----:B------:R-:W-:Y:S01]  /*abb0*/  LOP3.LUT R13, R13, 0xff, RZ, 0xc0, !PT ;  /* 0x000000ff0d0d7812 */ /* 0x000fe200078ec0ff */
[--C-:B------:R-:W-:Y:S01]  /*abc0*/  FFMA.FTZ R10, R10, c[0x0][0x23c], -R187.reuse ;  /* 0x00008f000a0a7a23 */ /* 0x100fe200000108bb */
[--C-:B------:R-:W-:Y:S01]  /*abd0*/  SHF.R.U32.HI R16, RZ, 0x10, R6.reuse ;  /* 0x00000010ff107819 */ /* 0x100fe20000011606 */
[----:B------:R-:W-:Y:S01]  /*abe0*/  FFMA.FTZ R11, R11, c[0x0][0x23c], -R187 ;  /* 0x00008f000b0b7a23 */ /* 0x000fe200000108bb */
[C---:B------:R-:W-:Y:S01]  /*abf0*/  LOP3.LUT R18, R6.reuse, 0xff, RZ, 0xc0, !PT ;  /* 0x000000ff06127812 */ /* 0x040fe200078ec0ff */
[----:B------:R-:W-:Y:S01]  /*ac00*/  MUFU.EX2 R227, R10 ;  /* 0x0000000a00e37308 */ /* 0x000fe20000000800 */
[----:B------:R-:W-:Y:S01]  /*ac10*/  SHF.R.U32.HI R17, RZ, 0x18, R6 ;  /* 0x00000018ff117819 */ /* 0x000fe20000011606 */
[----:B------:R-:W-:Y:S01]  /*ac20*/  FMUL.FTZ R19, R133, R155 ;  /* 0x0000009b85137220 */ /* 0x000fe20000410000 */
[----:B------:R-:W-:Y:S01]  /*ac30*/  LOP3.LUT R12, R6, 0xffff, RZ, 0xc0, !PT ;  /* 0x0000ffff060c7812 */ /* 0x000fe200078ec0ff */
[----:B------:R-:W-:Y:S01]  /*ac40*/  FMUL.FTZ R88, R135, R88 ;  /* 0x0000005887587220 */ /* 0x000fe20000410000 */
[----:B------:R-:W-:Y:S01]  /*ac50*/  LOP3.LUT R6, R7, UR15, R190, 0x96, !PT ;  /* 0x0000000f07067c12 */ /* 0x000fe2000f8e96be */
[C---:B------:R-:W-:Y:S01]  /*ac60*/  FMUL.FTZ R89, R135.reuse, R89 ;  /* 0x0000005987597220 */ /* 0x040fe20000410000 */
[----:B------:R-:W-:Y:S01]  /*ac70*/  LOP3.LUT R5, R16, 0xff, RZ, 0xc0, !PT ;  /* 0x000000ff10057812 */ /* 0x000fe200078ec0ff */
[----:B------:R-:W-:Y:S01]  /*ac80*/  FMUL.FTZ R16, R134, R152 ;  /* 0x0000009886107220 */ /* 0x000fe20000410000 */
[----:B--2---:R-:W-:Y:S01]  /*ac90*/  SHF.R.U32.HI R15, RZ, 0x18, R4 ;  /* 0x00000018ff0f7819 */ /* 0x004fe20000011604 */
[----:B------:R-:W1:Y:S01]  /*aca0*/  MUFU.EX2 R226, R11 ;  /* 0x0000000b00e27308 */ /* 0x000e620000000800 */
[----:B------:R-:W-:Y:S01]  /*acb0*/  PRMT R14, R14, 0x5410, R3 ;  /* 0x000054100e0e7816 */ /* 0x000fe20000000003 */
[C---:B------:R-:W-:Y:S01]  /*acc0*/  FMUL.FTZ R92, R135.reuse, R92 ;  /* 0x0000005c875c7220 */ /* 0x040fe20000410000 */
[----:B------:R-:W-:Y:S01]  /*acd0*/  SHF.R.U32.HI R7, RZ, 0x8, R12 ;  /* 0x00000008ff077819 */ /* 0x000fe2000001160c */
[----:B------:R-:W-:Y:S01]  /*ace0*/  FMUL.FTZ R93, R135, R93 ;  /* 0x0000005d875d7220 */ /* 0x000fe20000410000 */
[----:B------:R-:W-:Y:S01]  /*acf0*/  LOP3.LUT R3, R0, 0xffff, RZ, 0xc0, !PT ;  /* 0x0000ffff00037812 */ /* 0x000fe200078ec0ff */
[----:B------:R-:W-:Y:S01]  /*ad00*/  FMUL.FTZ R33, R134, R157 ;  /* 0x0000009d86217220 */ /* 0x000fe20000410000 */
[----:B------:R-:W-:Y:S01]  /*ad10*/  LOP3.LUT R4, R6, 0xffff, RZ, 0xc0, !PT ;  /* 0x0000ffff06047812 */ /* 0x000fe200078ec0ff */
[----:B----4-:R-:W-:Y:S01]  /*ad20*/  FMUL.FTZ R34, R133, R158 ;  /* 0x0000009e85227220 */ /* 0x010fe20000410000 */
[----:B------:R-:W-:Y:S01]  /*ad30*/  PRMT R18, R18, 0x5410, R7 ;  /* 0x0000541012127816 */ /* 0x000fe20000000007 */
[----:B------:R-:W-:Y:S01]  /*ad40*/  FFMA.FTZ R47, R47, c[0x0][0x23c], -R187 ;  /* 0x00008f002f2f7a23 */ /* 0x000fe200000108bb */
[----:B------:R-:W-:Y:S01]  /*ad50*/  PRMT R17, R5, 0x5410, R17 ;  /* 0x0000541005117816 */ /* 0x000fe20000000011 */
[----:B------:R-:W-:Y:S01]  /*ad60*/  FFMA.FTZ R58, R58, c[0x0][0x23c], -R187 ;  /* 0x00008f003a3a7a23 */ /* 0x000fe200000108bb */
[----:B------:R-:W-:Y:S01]  /*ad70*/  LOP3.LUT R7, R0, 0xff, RZ, 0xc0, !PT ;  /* 0x000000ff00077812 */ /* 0x000fe200078ec0ff */
[--C-:B------:R-:W-:Y:S01]  /*ad80*/  HSET2.LE.AND R174, R18, R245.reuse, PT ;  /* 0x000000f512ae7233 */ /* 0x100fe20003803000 */
[----:B------:R-:W-:Y:S01]  /*ad90*/  SHF.R.U32.HI R3, RZ, 0x8, R3 ;  /* 0x00000008ff037819 */ /* 0x000fe20000011603 */
[----:B------:R-:W-:Y:S01]  /*ada0*/  FMUL.FTZ R18, R133, R154 ;  /* 0x0000009a85127220 */ /* 0x000fe20000410000 */
[--C-:B------:R-:W-:Y:S01]  /*adb0*/  SHF.R.U32.HI R5, RZ, 0x10, R6.reuse ;  /* 0x00000010ff057819 */ /* 0x100fe20000011606 */
[----:B------:R-:W-:Y:S01]  /*adc0*/  FFMA.FTZ R59, R59, c[0x0][0x23c], -R187 ;  /* 0x00008f003b3b7a23 */ /* 0x000fe200000108bb */
[----:B------:R-:W-:Y:S01]  /*add0*/  SHF.R.U32.HI R8, RZ, 0x18, R6 ;  /* 0x00000018ff087819 */ /* 0x000fe20000011606 */
[----:B------:R-:W-:Y:S01]  /*ade0*/  MUFU.EX2 R212, R35 ;  /* 0x0000002300d47308 */ /* 0x000fe20000000800 */
[----:B------:R-:W-:Y:S01]  /*adf0*/  LOP3.LUT R12, R6, 0xff, RZ, 0xc0, !PT ;  /* 0x000000ff060c7812 */ /* 0x000fe200078ec0ff */
[C---:B------:R-:W-:Y:S01]  /*ae00*/  FMUL.FTZ R108, R135.reuse, R108 ;  /* 0x0000006c876c7220 */ /* 0x040fe20000410000 */
[----:B------:R-:W-:Y:S01]  /*ae10*/  SHF.R.U32.HI R6, RZ, 0x8, R4 ;  /* 0x00000008ff067819 */ /* 0x000fe20000011604 */
[----:B------:R-:W-:Y:S01]  /*ae20*/  FMUL.FTZ R109, R135, R109 ;  /* 0x0000006d876d7220 */ /* 0x000fe20000410000 */
[----:B------:R-:W-:Y:S01]  /*ae30*/  PRMT R9, R7, 0x5410, R3 ;  /* 0x0000541007097816 */ /* 0x000fe20000000003 */
[----:B------:R-:W-:Y:S01]  /*ae40*/  FFMA.FTZ R46, R46, c[0x0][0x23c], -R187 ;  /* 0x00008f002e2e7a23 */ /* 0x000fe200000108bb */
[----:B------:R-:W-:Y:S01]  /*ae50*/  PRMT R12, R12, 0x5410, R6 ;  /* 0x000054100c0c7816 */ /* 0x000fe20000000006 */
[----:B------:R-:W-:Y:S01]  /*ae60*/  FFMA.FTZ R57, R57, c[0x0][0x23c], -R186 ;  /* 0x00008f0039397a23 */ /* 0x000fe200000108ba */
[----:B------:R-:W-:Y:S01]  /*ae70*/  SHF.R.U32.HI R6, RZ, 0x18, R0 ;  /* 0x00000018ff067819 */ /* 0x000fe20000011600 */
[----:B------:R-:W-:Y:S01]  /*ae80*/  FFMA.FTZ R60, R60, c[0x0][0x23c], -R186 ;  /* 0x00008f003c3c7a23 */ /* 0x000fe200000108ba */
[----:B------:R-:W-:Y:S01]  /*ae90*/  SHF.R.U32.HI R3, RZ, 0x10, R0 ;  /* 0x00000010ff037819 */ /* 0x000fe20000011600 */
[----:B------:R-:W-:Y:S01]  /*aea0*/  FADD.FTZ R0, -R2, R139 ;  /* 0x0000008b02007221 */ /* 0x000fe20000010100 */
[----:B------:R-:W-:Y:S01]  /*aeb0*/  LOP3.LUT R4, R5, 0xff, RZ, 0xc0, !PT ;  /* 0x000000ff05047812 */ /* 0x000fe200078ec0ff */
[----:B------:R-:W-:Y:S01]  /*aec0*/  FMUL.FTZ R100, R134, R100 ;  /* 0x0000006486647220 */ /* 0x000fe20000410000 */
[----:B------:R-:W-:Y:S01]  /*aed0*/  PRMT R13, R13, 0x5410, R15 ;  /* 0x000054100d0d7816 */ /* 0x000fe2000000000f */
[----:B------:R-:W-:Y:S01]  /*aee0*/  FMUL.FTZ R0, R0, c[0x0][0x23c] ;  /* 0x00008f0000007a20 */ /* 0x000fe20000410000 */
[----:B------:R-:W-:Y:S01]  /*aef0*/  PRMT R8, R4, 0x5410, R8 ;  /* 0x0000541004087816 */ /* 0x000fe20000000008 */
[--C-:B------:R-:W-:Y:S01]  /*af00*/  HSET2.LE.AND R4, R12, R245.reuse, PT ;  /* 0x000000f50c047233 */ /* 0x100fe20003803000 */
[----:B------:R-:W-:Y:S01]  /*af10*/  LOP3.LUT R5, R3, 0xff, RZ, 0xc0, !PT ;  /* 0x000000ff03057812 */ /* 0x000fe200078ec0ff */
[--C-:B------:R-:W-:Y:S01]  /*af20*/  HSET2.LE.AND R183, R13, R245.reuse, PT ;  /* 0x000000f50db77233 */ /* 0x100fe20003803000 */
[----:B------:R-:W-:Y:S01]  /*af30*/  F2FP.BF16.PACK_AB R172, R239, R233 ;  /* 0x000000e9efac723e */ /* 0x000fe200000010ff */
[----:B------:R-:W2:Y:S01]  /*af40*/  MUFU.EX2 R0, R0 ;  /* 0x0000000000007308 */ /* 0x000ea20000000800 */
[----:B------:R-:W-:Y:S01]  /*af50*/  F2FP.BF16.PACK_AB R3, R240, R241 ;  /* 0x000000f1f003723e */ /* 0x000fe200000010ff */
[--C-:B------:R-:W-:Y:S01]  /*af60*/  HSET2.LE.AND R173, R8, R245.reuse, PT ;  /* 0x000000f508ad7233 */ /* 0x100fe20003803000 */
[----:B------:R-:W-:Y:S01]  /*af70*/  PRMT R7, R5, 0x5410, R6 ;  /* 0x0000541005077816 */ /* 0x000fe20000000006 */
[--C-:B------:R-:W-:Y:S01]  /*af80*/  HSET2.LE.AND R5, R14, R245.reuse, PT ;  /* 0x000000f50e057233 */ /* 0x100fe20003803000 */
[----:B------:R-:W-:Y:S01]  /*af90*/  LOP3.LUT R172, R4, R172, RZ, 0xc0, !PT ;  /* 0x000000ac04ac7212 */ /* 0x000fe200078ec0ff */
[----:B------:R-:W-:Y:S01]  /*afa0*/  FMUL.FTZ R12, R135, R148 ;  /* 0x00000094870c7220 */ /* 0x000fe20000410000 */
[----:B------:R-:W-:Y:S01]  /*afb0*/  F2FP.BF16.PACK_AB R4, R236, R230 ;  /* 0x000000e6ec04723e */ /* 0x000fe200000010ff */
[--C-:B------:R-:W-:Y:S01]  /*afc0*/  HSET2.LE.AND R8, R7, R245.reuse, PT ;  /* 0x000000f507087233 */ /* 0x100fe20003803000 */
[----:B---3--:R-:W-:Y:S01]  /*afd0*/  F2FP.BF16.PACK_AB R6, R231, R232 ;  /* 0x000000e8e706723e */ /* 0x008fe200000010ff */
[----:B------:R-:W-:Y:S01]  /*afe0*/  FMUL.FTZ R7, R133, R143 ;  /* 0x0000008f85077220 */ /* 0x000fe20000410000 */
[----:B------:R-:W-:Y:S01]  /*aff0*/  LOP3.LUT R174, R174, R3, RZ, 0xc0, !PT ;  /* 0x00000003aeae7212 */ /* 0x000fe200078ec0ff */
[--C-:B------:R-:W-:Y:S01]  /*b000*/  HSET2.LE.AND R3, R17, R245.reuse, PT ;  /* 0x000000f511037233 */ /* 0x100fe20003803000 */
[----:B------:R-:W-:Y:S01]  /*b010*/  LOP3.LUT R173, R173, R4, RZ, 0xc0, !PT ;  /* 0x00000004adad7212 */ /* 0x000fe200078ec0ff */
[C---:B------:R-:W-:Y:S01]  /*b020*/  FMUL.FTZ R4, R134.reuse, R140 ;  /* 0x0000008c86047220 */ /* 0x040fe20000410000 */
[----:B------:R-:W-:Y:S01]  /*b030*/  LOP3.LUT R182, R5, R182, RZ, 0xc0, !PT ;  /* 0x000000b605b67212 */ /* 0x000fe200078ec0ff */
[----:B------:R-:W-:Y:S01]  /*b040*/  FMUL.FTZ R5, R134, R141 ;  /* 0x0000008d86057220 */ /* 0x000fe20000410000 */
[----:B------:R-:W-:Y:S01]  /*b050*/  LOP3.LUT R183, R183, R6, RZ, 0xc0, !PT ;  /* 0x00000006b7b77212 */ /* 0x000fe200078ec0ff */
[----:B------:R-:W-:Y:S01]  /*b060*/  FMUL.FTZ R6, R133, R142 ;  /* 0x0000008e85067220 */ /* 0x000fe20000410000 */
[----:B------:R-:W-:Y:S01]  /*b070*/  LOP3.LUT R175, R3, R175, RZ, 0xc0, !PT ;  /* 0x000000af03af7212 */ /* 0x000fe200078ec0ff */
[----:B------:R-:W3:Y:S01]  /*b080*/  LDSM.16.MT88.4 R140, [R218+0x9000] ;  /* 0x00900000da8c783b */ /* 0x000ee20000004200 */
[--C-:B------:R-:W-:Y:S01]  /*b090*/  HSET2.LE.AND R3, R9, R245.reuse, PT ;  /* 0x000000f509037233 */ /* 0x100fe20003803000 */
[----:B-1----:R-:W-:Y:S01]  /*b0a0*/  F2FP.BF16.PACK_AB R181, R226, R227 ;  /* 0x000000e3e2b5723e */ /* 0x002fe200000010ff */
[----:B------:R-:W-:Y:S01]  /*b0b0*/  FMUL.FTZ R9, R135, R145 ;  /* 0x0000009187097220 */ /* 0x000fe20000410000 */
[----:B------:R1:W-:Y:S01]  /*b0c0*/  MUFU.EX2 R215, R20 ;  /* 0x0000001400d77308 */ /* 0x0003e20000000800 */
[C---:B--2---:R-:W-:Y:S01]  /*b0d0*/  FMUL.FTZ R10, R0.reuse, R146 ;  /* 0x00000092000a7220 */ /* 0x044fe20000410000 */
[-C--:B------:R-:W-:Y:S01]  /*b0e0*/  HMMA.16816.F32.BF16 R4, R172, R176.reuse, R4 ;  /* 0x000000b0ac04723c */ /* 0x080fe20000041804 */
[C---:B------:R-:W-:Y:S01]  /*b0f0*/  FMUL.FTZ R11, R0.reuse, R147 ;  /* 0x00000093000b7220 */ /* 0x040fe20000410000 */
[----:B------:R-:W-:Y:S01]  /*b100*/  LOP3.LUT R180, R3, R180, RZ, 0xc0, !PT ;  /* 0x000000b403b47212 */ /* 0x000fe200078ec0ff */
[----:B------:R-:W-:Y:S01]  /*b110*/  FMUL.FTZ R14, R0, R150 ;  /* 0x00000096000e7220 */ /* 0x000fe20000410000 */
[----:B------:R-:W-:Y:S01]  /*b120*/  LOP3.LUT R181, R8, R181, RZ, 0xc0, !PT ;  /* 0x000000b508b57212 */ /* 0x000fe200078ec0ff */
[----:B------:R-:W-:Y:S01]  /*b130*/  FMUL.FTZ R8, R135, R144 ;  /* 0x0000009087087220 */ /* 0x000fe20000410000 */
[----:B------:R-:W-:Y:S01]  /*b140*/  LOP3.LUT R148, R189, UR5, R192, 0x96, !PT ;  /* 0x00000005bd947c12 */ /* 0x000fe2000f8e96c0 */
[----:B------:R-:W2:Y:S01]  /*b150*/  LDSM.16.MT88.4 R144, [R216+0xa000] ;  /* 0x00a00000d890783b */ /* 0x000ea20000004200 */
[----:B------:R-:W-:Y:S04]  /*b160*/  FMUL.FTZ R35, R133, R159 ;  /* 0x0000009f85237220 */ /* 0x000fe80000410000 */
[C---:B------:R-:W-:Y:S01]  /*b170*/  HMMA.16816.F32.BF16 R8, R180.reuse, R176, R8 ;  /* 0x000000b0b408723c */ /* 0x040fe20000041808 */
[----:B------:R-:W-:Y:S02]  /*b180*/  FMUL.FTZ R15, R0, R151 ;  /* 0x00000097000f7220 */ /* 0x000fe40000410000 */
[C---:B------:R-:W-:Y:S01]  /*b190*/  FMUL.FTZ R13, R135.reuse, R149 ;  /* 0x00000095870d7220 */ /* 0x040fe20000410000 */
[----:B------:R-:W-:Y:S01]  /*b1a0*/  LDSM.16.MT88.4 R156, [R216+0xa400] ;  /* 0x00a40000d89c783b */ /* 0x000fe20000004200 */
[----:B------:R-:W-:Y:S02]  /*b1b0*/  FMUL.FTZ R17, R134, R153 ;  /* 0x0000009986117220 */ /* 0x000fe40000410000 */
[C---:B------:R-:W-:Y:S02]  /*b1c0*/  FMUL.FTZ R74, R0.reuse, R74 ;  /* 0x0000004a004a7220 */ /* 0x040fe40000410000 */
[C---:B------:R-:W-:Y:S01]  /*b1d0*/  FMUL.FTZ R75, R0.reuse, R75 ;  /* 0x0000004b004b7220 */ /* 0x040fe20000410000 */
[-C--:B------:R-:W-:Y:S02]  /*b1e0*/  HMMA.16816.F32.BF16 R12, R180, R178.reuse, R12 ;  /* 0x000000b2b40c723c */ /* 0x080fe4000004180c */
[C---:B------:R-:W-:Y:S02]  /*b1f0*/  FMUL.FTZ R78, R0.reuse, R78 ;  /* 0x0000004e004e7220 */ /* 0x040fe40000410000 */
[C---:B------:R-:W-:Y:S02]  /*b200*/  FMUL.FTZ R79, R0.reuse, R79 ;  /* 0x0000004f004f7220 */ /* 0x040fe40000410000 */
[C---:B------:R-:W-:Y:S02]  /*b210*/  FMUL.FTZ R90, R0.reuse, R90 ;  /* 0x0000005a005a7220 */ /* 0x040fe40000410000 */
[C---:B------:R-:W-:Y:S01]  /*b220*/  HMMA.16816.F32.BF16 R16, R172.reuse, R178, R16 ;  /* 0x000000b2ac10723c */ /* 0x040fe20000041810 */
[C---:B------:R-:W-:Y:S03]  /*b230*/  FMUL.FTZ R91, R0.reuse, R91 ;  /* 0x0000005b005b7220 */ /* 0x040fe60000410000 */
[C---:B------:R-:W-:Y:S02]  /*b240*/  FMUL.FTZ R94, R0.reuse, R94 ;  /* 0x0000005e005e7220 */ /* 0x040fe40000410000 */
[C---:B------:R-:W-:Y:S02]  /*b250*/  FMUL.FTZ R95, R0.reuse, R95 ;  /* 0x0000005f005f7220 */ /* 0x040fe40000410000 */
[-C--:B---3--:R-:W-:Y:S01]  /*b260*/  HMMA.16816.F32.BF16 R68, R172, R140.reuse, R68 ;  /* 0x0000008cac44723c */ /* 0x088fe20000041844 */
[C---:B------:R-:W-:Y:S03]  /*b270*/  FMUL.FTZ R110, R0.reuse, R110 ;  /* 0x0000006e006e7220 */ /* 0x040fe60000410000 */
[----:B------:R-:W-:Y:S02]  /*b280*/  FMUL.FTZ R111, R0, R111 ;  /* 0x0000006f006f7220 */ /* 0x000fe40000410000 */
[----:B-1----:R-:W-:Y:S02]  /*b290*/  FMUL.FTZ R20, R135, R160 ;  /* 0x000000a087147220 */ /* 0x002fe40000410000 */
[C---:B------:R-:W-:Y:S01]  /*b2a0*/  HMMA.16816.F32.BF16 R72, R180.reuse, R140, R72 ;  /* 0x0000008cb448723c */ /* 0x040fe20000041848 */
[----:B------:R-:W-:Y:S04]  /*b2b0*/  IMAD.WIDE.U32 R148, R148, -0x2daee0ad, RZ ;  /* 0xd2511f5394947825 */ /* 0x000fe800078e00ff */
[----:B------:R-:W-:Y:S01]  /*b2c0*/  FMUL.FTZ R101, R134, R101 ;  /* 0x0000006586657220 */ /* 0x000fe20000410000 */
[----:B------:R-:W-:Y:S01]  /*b2d0*/  LOP3.LUT R152, R148, 0xff, RZ, 0xc0, !PT ;  /* 0x000000ff94987812 */ /* 0x000fe200078ec0ff */
[C---:B------:R-:W-:Y:S01]  /*b2e0*/  FMUL.FTZ R102, R133.reuse, R102 ;  /* 0x0000006685667220 */ /* 0x040fe20000410000 */
[-C--:B------:R-:W-:Y:S01]  /*b2f0*/  HMMA.16816.F32.BF16 R76, R180, R142.reuse, R76 ;  /* 0x0000008eb44c723c */ /* 0x080fe2000004184c */
[----:B------:R-:W-:Y:S03]  /*b300*/  FMUL.FTZ R103, R133, R103 ;  /* 0x0000006785677220 */ /* 0x000fe60000410000 */
[C---:B------:R-:W-:Y:S02]  /*b310*/  FMUL.FTZ R104, R135.reuse, R104 ;  /* 0x0000006887687220 */ /* 0x040fe40000410000 */
[----:B------:R-:W-:Y:S02]  /*b320*/  FMUL.FTZ R105, R135, R105 ;  /* 0x0000006987697220 */ /* 0x000fe40000410000 */
[C---:B------:R-:W-:Y:S01]  /*b330*/  HMMA.16816.F32.BF16 R80, R172.reuse, R142, R80 ;  /* 0x0000008eac50723c */ /* 0x040fe20000041850 */
[----:B------:R-:W1:Y:S03]  /*b340*/  LDSM.16.MT88.4 R140, [R218+0xa000] ;  /* 0x00a00000da8c783b */ /* 0x000e660000004200 */
[C---:B------:R-:W-:Y:S02]  /*b350*/  FMUL.FTZ R106, R0.reuse, R106 ;  /* 0x0000006a006a7220 */ /* 0x040fe40000410000 */
[----:B------:R-:W-:Y:S02]  /*b360*/  FMUL.FTZ R107, R0, R107 ;  /* 0x0000006b006b7220 */ /* 0x000fe40000410000 */
[-C--:B--2---:R-:W-:Y:S01]  /*b370*/  HMMA.16816.F32.BF16 R84, R172, R144.reuse, R84 ;  /* 0x00000090ac54723c */ /* 0x084fe20000041854 */
[--C-:B------:R-:W-:Y:S03]  /*b380*/  FFMA.FTZ R22, R22, c[0x0][0x23c], -R185.reuse ;  /* 0x00008f0016167a23 */ /* 0x100fe600000108b9 */
[--C-:B------:R-:W-:Y:S01]  /*b390*/  FFMA.FTZ R24, R24, c[0x0][0x23c], -R186.reuse ;  /* 0x00008f0018187a23 */ /* 0x100fe200000108ba */
[----:B------:R2:W-:Y:S01]  /*b3a0*/  MUFU.EX2 R211, R22 ;  /* 0x0000001600d37308 */ /* 0x0005e20000000800 */
[----:B------:R-:W-:Y:S02]  /*b3b0*/  FFMA.FTZ R25, R25, c[0x0][0x23c], -R186 ;  /* 0x00008f0019197a23 */ /* 0x000fe400000108ba */
[C---:B------:R-:W-:Y:S01]  /*b3c0*/  HMMA.16816.F32.BF16 R88, R180.reuse, R144, R88 ;  /* 0x00000090b458723c */ /* 0x040fe20000041858 */
[----:B------:R-:W-:Y:S03]  /*b3d0*/  IMAD.MOV.U32 R176, RZ, RZ, R208 ;  /* 0x000000ffffb07224 */ /* 0x000fe600078e00d0 */
[----:B------:R-:W-:Y:S02]  /*b3e0*/  IMAD.MOV.U32 R178, RZ, RZ, R206 ;  /* 0x000000ffffb27224 */ /* 0x000fe400078e00ce */
[----:B------:R-:W-:Y:S01]  /*b3f0*/  FFMA.FTZ R139, R23, c[0x0][0x23c], -R185 ;  /* 0x00008f00178b7a23 */ /* 0x000fe200000108b9 */
[----:B------:R3:W-:Y:S01]  /*b400*/  MUFU.EX2 R208, R25 ;  /* 0x0000001900d07308 */ /* 0x0007e20000000800 */
[-C--:B------:R-:W-:Y:S01]  /*b410*/  HMMA.16816.F32.BF16 R92, R180, R146.reuse, R92 ;  /* 0x00000092b45c723c */ /* 0x080fe2000004185c */
[C---:B------:R-:W-:Y:S03]  /*b420*/  FMUL.FTZ R23, R0.reuse, R163 ;  /* 0x000000a300177220 */ /* 0x040fe60000410000 */
[----:B------:R-:W-:Y:S02]  /*b430*/  IMAD.MOV.U32 R179, RZ, RZ, R207 ;  /* 0x000000ffffb37224 */ /* 0x000fe400078e00cf */
[C---:B------:R-:W-:Y:S02]  /*b440*/  FMUL.FTZ R116, R135.reuse, R116 ;  /* 0x0000007487747220 */ /* 0x040fe40000410000 */
[C---:B------:R-:W-:Y:S01]  /*b450*/  HMMA.16816.F32.BF16 R96, R172.reuse, R146, R96 ;  /* 0x00000092ac60723c */ /* 0x040fe20000041860 */
[----:B------:R-:W4:Y:S01]  /*b460*/  LDSM.16.MT88.4 R144, [R216+0xb000] ;  /* 0x00b00000d890783b */ /* 0x000f220000004200 */
[----:B------:R-:W-:Y:S02]  /*b470*/  MUFU.EX2 R179, R65 ;  /* 0x0000004100b37308 */ /* 0x000fe40000000800 */
[----:B------:R-:W-:Y:S02]  /*b480*/  FMUL.FTZ R117, R135, R117 ;  /* 0x0000007587757220 */ /* 0x000fe40000410000 */
[C---:B--2---:R-:W-:Y:S02]  /*b490*/  FMUL.FTZ R22, R0.reuse, R162 ;  /* 0x000000a200167220 */ /* 0x044fe40000410000 */
[C---:B------:R-:W-:Y:S01]  /*b4a0*/  FMUL.FTZ R118, R0.reuse, R118 ;  /* 0x0000007600767220 */ /* 0x040fe20000410000 */
[-C--:B-1----:R-:W-:Y:S03]  /*b4b0*/  HMMA.16816.F32.BF16 R100, R172, R140.reuse, R100 ;  /* 0x0000008cac64723c */ /* 0x082fe60000041864 */
[----:B------:R-:W-:Y:S01]  /*b4c0*/  FFMA.FTZ R21, R21, c[0x0][0x23c], -R184 ;  /* 0x00008f0015157a23 */ /* 0x000fe200000108b8 */
[----:B------:R-:W-:Y:S01]  /*b4d0*/  MUFU.EX2 R210, R139 ;  /* 0x0000008b00d27308 */ /* 0x000fe20000000800 */
[----:B------:R-:W-:Y:S01]  /*b4e0*/  FMUL.FTZ R119, R0, R119 ;  /* 0x0000007700777220 */ /* 0x000fe20000410000 */
[----:B---3--:R-:W-:Y:S01]  /*b4f0*/  SHF.R.U32.HI R25, RZ, 0x10, R148 ;  /* 0x00000010ff197819 */ /* 0x008fe20000011694 */
[C---:B------:R-:W-:Y:S01]  /*b500*/  FMUL.FTZ R120, R134.reuse, R120 ;  /* 0x0000007886787220 */ /* 0x040fe20000410000 */
[C---:B------:R-:W-:Y:S01]  /*b510*/  HMMA.16816.F32.BF16 R104, R180.reuse, R140, R104 ;  /* 0x0000008cb468723c */ /* 0x040fe20000041868 */
[----:B------:R-:W-:Y:S03]  /*b520*/  FMUL.FTZ R121, R134, R121 ;  /* 0x0000007986797220 */ /* 0x000fe60000410000 */
[----:B------:R-:W-:Y:S02]  /*b530*/  FMUL.FTZ R122, R133, R122 ;  /* 0x0000007a857a7220 */ /* 0x000fe40000410000 */
[----:B------:R1:W2:Y:S01]  /*b540*/  MUFU.EX2 R214, R21 ;  /* 0x0000001500d67308 */ /* 0x0002a20000000800 */
[----:B------:R-:W-:Y:S01]  /*b550*/  LOP3.LUT R140, R191, UR5, R194, 0x96, !PT ;  /* 0x00000005bf8c7c12 */ /* 0x000fe2000f8e96c2 */
[-C--:B------:R-:W-:Y:S01]  /*b560*/  HMMA.16816.F32.BF16 R108, R180, R142.reuse, R108 ;  /* 0x0000008eb46c723c */ /* 0x080fe2000004186c */
[----:B------:R-:W-:Y:S03]  /*b570*/  FMUL.FTZ R123, R133, R123 ;  /* 0x0000007b857b7220 */ /* 0x000fe60000410000 */
[----:B------:R-:W-:Y:S04]  /*b580*/  IMAD.WIDE.U32 R140, R140, -0x2daee0ad, RZ ;  /* 0xd2511f538c8c7825 */ /* 0x000fe800078e00ff */
[C---:B------:R-:W-:Y:S01]  /*b590*/  HMMA.16816.F32.BF16 R112, R172.reuse, R142, R112 ;  /* 0x0000008eac70723c */ /* 0x040fe20000041870 */
[----:B------:R-:W-:Y:S01]  /*b5a0*/  LOP3.LUT R3, R141, UR14, R196, 0x96, !PT ;  /* 0x0000000e8d037c12 */ /* 0x000fe2000f8e96c4 */
[----:B------:R-:W-:Y:S02]  /*b5b0*/  MUFU.EX2 R194, R38 ;  /* 0x0000002600c27308 */ /* 0x000fe40000000800 */
[C---:B------:R-:W-:Y:S01]  /*b5c0*/  LOP3.LUT R150, R140.reuse, 0xffff, RZ, 0xc0, !PT ;  /* 0x0000ffff8c967812 */ /* 0x040fe200078ec0ff */
[----:B------:R-:W-:Y:S01]  /*b5d0*/  IMAD.MOV.U32 R177, RZ, RZ, R209 ;  /* 0x000000ffffb17224 */ /* 0x000fe200078e00d1 */
[----:B------:R-:W-:Y:S01]  /*b5e0*/  LOP3.LUT R151, R140, 0xff, RZ, 0xc0, !PT ;  /* 0x000000ff8c977812 */ /* 0x000fe200078ec0ff */
[--C-:B------:R-:W-:Y:S01]  /*b5f0*/  FFMA.FTZ R27, R27, c[0x0][0x23c], -R187.reuse ;  /* 0x00008f001b1b7a23 */ /* 0x100fe200000108bb */
[-C--:B----4-:R-:W-:Y:S01]  /*b600*/  HMMA.16816.F32.BF16 R32, R172, R144.reuse, R32 ;  /* 0x00000090ac20723c */ /* 0x090fe20000041820 */
[--C-:B------:R-:W-:Y:S03]  /*b610*/  SHF.R.U32.HI R153, RZ, 0x10, R140.reuse ;  /* 0x00000010ff997819 */ /* 0x100fe6000001168c */
[----:B------:R-:W-:Y:S01]  /*b620*/  SHF.R.U32.HI R160, RZ, 0x18, R140 ;  /* 0x00000018ffa07819 */ /* 0x000fe2000001168c */
[----:B------:R3:W4:Y:S01]  /*b630*/  MUFU.EX2 R209, R24 ;  /* 0x0000001800d17308 */ /* 0x0007220000000800 */
[----:B------:R-:W5:Y:S01]  /*b640*/  LDSM.16.MT88.4 R140, [R218+0xb000] ;  /* 0x00b00000da8c783b */ /* 0x000f620000004200 */
[----:B-1----:R-:W-:Y:S01]  /*b650*/  FMUL.FTZ R21, R135, R161 ;  /* 0x000000a187157220 */ /* 0x002fe20000410000 */
[----:B------:R-:W-:Y:S01]  /*b660*/  LOP3.LUT R139, R149, UR14, R198, 0x96, !PT ;  /* 0x0000000e958b7c12 */ /* 0x000fe2000f8e96c6 */
[--C-:B------:R-:W-:Y:S03]  /*b670*/  FFMA.FTZ R26, R26, c[0x0][0x23c], -R187.reuse ;  /* 0x00008f001a1a7a23 */ /* 0x100fe600000108bb */
[--C-:B------:R-:W-:Y:S02]  /*b680*/  FFMA.FTZ R29, R29, c[0x0][0x23c], -R186.reuse ;  /* 0x00008f001d1d7a23 */ /* 0x100fe400000108ba */
[C---:B------:R-:W-:Y:S01]  /*b690*/  HMMA.16816.F32.BF16 R20, R180.reuse, R144, R20 ;  /* 0x00000090b414723c */ /* 0x040fe20000041814 */
[----:B------:R1:W-:Y:S01]  /*b6a0*/  MUFU.EX2 R206, R27 ;  /* 0x0000001b00ce7308 */ /* 0x0003e20000000800 */
[----:B------:R-:W-:Y:S02]  /*b6b0*/  FFMA.FTZ R28, R28, c[0x0][0x23c], -R186 ;  /* 0x00008f001c1c7a23 */ /* 0x000fe400000108ba */
[----:B------:R-:W-:Y:S02]  /*b6c0*/  FFMA.FTZ R31, R31, c[0x0][0x23c], -R187 ;  /* 0x00008f001f1f7a23 */ /* 0x000fe400000108bb */
[----:B------:R-:W-:Y:S01]  /*b6d0*/  FMUL.FTZ R124, R135, R124 ;  /* 0x0000007c877c7220 */ /* 0x000fe20000410000 */
[----:B------:R-:W-:Y:S01]  /*b6e0*/  SHF.R.U32.HI R144, RZ, 0x8, R150 ;  /* 0x00000008ff907819 */ /* 0x000fe20000011696 */
[-C--:B------:R-:W-:Y:S01]  /*b6f0*/  HMMA.16816.F32.BF16 R116, R180, R146.reuse, R116 ;  /* 0x00000092b474723c */ /* 0x080fe20000041874 */
[----:B------:R-:W-:Y:S02]  /*b700*/  SHF.R.U32.HI R150, RZ, 0x18, R148 ;  /* 0x00000018ff967819 */ /* 0x000fe40000011694 */
[----:B------:R2:W2:Y:S01]  /*b710*/  MUFU.EX2 R207, R26 ;  /* 0x0000001a00cf7308 */ /* 0x0004a20000000800 */
[----:B------:R-:W-:Y:S01]  /*b720*/  PRMT R154, R151, 0x5410, R144 ;  /* 0x00005410979a7816 */ /* 0x000fe20000000090 */
[----:B------:R-:W-:Y:S01]  /*b730*/  FMUL.FTZ R125, R135, R125 ;  /* 0x0000007d877d7220 */ /* 0x000fe20000410000 */
[--C-:B------:R-:W-:Y:S01]  /*b740*/  SHF.R.U32.HI R144, RZ, 0x10, R3.reuse ;  /* 0x00000010ff907819 */ /* 0x100fe20000011603 */
[----:B------:R-:W-:Y:S01]  /*b750*/  FMUL.FTZ R126, R0, R126 ;  /* 0x0000007e007e7220 */ /* 0x000fe20000410000 */
[C---:B------:R-:W-:Y:S01]  /*b760*/  HMMA.16816.F32.BF16 R120, R172.reuse, R146, R120 ;  /* 0x00000092ac78723c */ /* 0x040fe20000041878 */
[----:B---3--:R-:W-:Y:S03]  /*b770*/  LOP3.LUT R24, R148, 0xffff, RZ, 0xc0, !PT ;  /* 0x0000ffff94187812 */ /* 0x008fe600078ec0ff */
[----:B------:R-:W-:Y:S01]  /*b780*/  SHF.R.U32.HI R145, RZ, 0x18, R3 ;  /* 0x00000018ff917819 */ /* 0x000fe20000011603 */
[----:B------:R3:W-:Y:S01]  /*b790*/  MUFU.EX2 R205, R28 ;  /* 0x0000001c00cd7308 */ /* 0x0007e20000000800 */
[----:B------:R-:W-:Y:S01]  /*b7a0*/  SHF.R.U32.HI R148, RZ, 0x8, R24 ;  /* 0x00000008ff947819 */ /* 0x000fe20000011618 */
[----:B------:R-:W-:Y:S01]  /*b7b0*/  FFMA.FTZ R30, R30, c[0x0][0x23c], -R187 ;  /* 0x00008f001e1e7a23 */ /* 0x000fe200000108bb */
[----:B------:R-:W-:Y:S01]  /*b7c0*/  LOP3.LUT R24, R3, 0xffff, RZ, 0xc0, !PT ;  /* 0x0000ffff03187812 */ /* 0x000fe200078ec0ff */
[----:B-1----:R-:W-:Y:S03]  /*b7d0*/  FMUL.FTZ R27, R133, R167 ;  /* 0x000000a7851b7220 */ /* 0x002fe60000410000 */
[----:B------:R-:W-:Y:S01]  /*b7e0*/  LOP3.LUT R146, R25, 0xff, RZ, 0xc0, !PT ;  /* 0x000000ff19927812 */ /* 0x000fe200078ec0ff */
[C---:B------:R-:W-:Y:S01]  /*b7f0*/  FMUL.FTZ R25, R134.reuse, R165 ;  /* 0x000000a586197220 */ /* 0x040fe20000410000 */
[----:B------:R-:W-:Y:S01]  /*b800*/  LOP3.LUT R147, R3, 0xff, RZ, 0xc0, !PT ;  /* 0x000000ff03937812 */ /* 0x000fe200078ec0ff */
[----:B------:R1:W1:Y:S01]  /*b810*/  MUFU.EX2 R167, R29 ;  /* 0x0000001d00a77308 */ /* 0x0002620000000800 */
[----:B------:R-:W-:Y:S01]  /*b820*/  SHF.R.U32.HI R3, RZ, 0x8, R24 ;  /* 0x00000008ff037819 */ /* 0x000fe20000011618 */
[----:B------:R-:W-:Y:S01]  /*b830*/  FMUL.FTZ R24, R134, R164 ;  /* 0x000000a486187220 */ /* 0x000fe20000410000 */
[----:B------:R-:W-:Y:S01]  /*b840*/  LOP3.LUT R149, R153, 0xff, RZ, 0xc0, !PT ;  /* 0x000000ff99957812 */ /* 0x000fe200078ec0ff */
[----:B--2---:R-:W-:Y:S01]  /*b850*/  FMUL.FTZ R26, R133, R166 ;  /* 0x000000a6851a7220 */ /* 0x004fe20000410000 */
[----:B------:R-:W-:Y:S01]  /*b860*/  PRMT R162, R152, 0x5410, R148 ;  /* 0x0000541098a27816 */ /* 0x000fe20000000094 */
[----:B------:R-:W-:Y:S01]  /*b870*/  FMUL.FTZ R127, R0, R127 ;  /* 0x0000007f007f7220 */ /* 0x000fe20000410000 */
[----:B------:R-:W-:Y:S01]  /*b880*/  PRMT R160, R149, 0x5410, R160 ;  /* 0x0000541095a07816 */ /* 0x000fe200000000a0 */
[----:B------:R-:W-:Y:S01]  /*b890*/  FMUL.FTZ R128, R135, R128 ;  /* 0x0000008087807220 */ /* 0x000fe20000410000 */
[----:B------:R-:W-:Y:S01]  /*b8a0*/  PRMT R163, R146, 0x5410, R150 ;  /* 0x0000541092a37816 */ /* 0x000fe20000000096 */
[----:B------:R-:W-:Y:S01]  /*b8b0*/  MUFU.EX2 R196, R37 ;  /* 0x0000002500c47308 */ /* 0x000fe20000000800 */
[-C--:B-----5:R-:W-:Y:S01]  /*b8c0*/  HMMA.16816.F32.BF16 R24, R172, R140.reuse, R24 ;  /* 0x0000008cac18723c */ /* 0x0a0fe20000041818 */
[----:B------:R-:W2:Y:S01]  /*b8d0*/  LDSM.16.MT88.4 R148, [R216+0x9400] ;  /* 0x00940000d894783b */ /* 0x000ea20000004200 */
[----:B------:R-:W-:Y:S01]  /*b8e0*/  PRMT R147, R147, 0x5410, R3 ;  /* 0x0000541093937816 */ /* 0x000fe20000000003 */
[----:B------:R-:W-:Y:S01]  /*b8f0*/  FMUL.FTZ R129, R135, R129 ;  /* 0x0000008187817220 */ /* 0x000fe20000410000 */
[C---:B------:R-:W-:Y:S01]  /*b900*/  LOP3.LUT R3, R139.reuse, 0xffff, RZ, 0xc0, !PT ;  /* 0x0000ffff8b037812 */ /* 0x040fe200078ec0ff */
[----:B------:R-:W-:Y:S01]  /*b910*/  FMUL.FTZ R130, R0, R130 ;  /* 0x0000008200827220 */ /* 0x000fe20000410000 */
[----:B------:R-:W-:Y:S01]  /*b920*/  F2FP.BF16.PACK_AB R146, R224, R225 ;  /* 0x000000e1e092723e */ /* 0x000fe200000010ff */
[----:B------:R-:W-:Y:S01]  /*b930*/  FMUL.FTZ R131, R0, R131 ;  /* 0x0000008300837220 */ /* 0x000fe20000410000 */
[C---:B------:R-:W-:Y:S01]  /*b940*/  HMMA.16816.F32.BF16 R124, R180.reuse, R140, R124 ;  /* 0x0000008cb47c723c */ /* 0x040fe2000004187c */
[----:B------:R5:W-:Y:S03]  /*b950*/  MUFU.EX2 R166, R30 ;  /* 0x0000001e00a67308 */ /* 0x000be60000000800 */
[----:B---3--:R-:W-:Y:S01]  /*b960*/  SHF.R.U32.HI R28, RZ, 0x10, R139 ;  /* 0x00000010ff1c7819 */ /* 0x008fe2000001168b */
[----:B------:R-:W-:Y:S01]  /*b970*/  FFMA.FTZ R50, R50, c[0x0][0x23c], -R185 ;  /* 0x00008f0032327a23 */ /* 0x000fe200000108b9 */
[----:B-1----:R-:W-:Y:S01]  /*b980*/  SHF.R.U32.HI R29, RZ, 0x8, R3 ;  /* 0x00000008ff1d7819 */ /* 0x002fe20000011603 */
[--C-:B------:R-:W-:Y:S01]  /*b990*/  HSET2.LE.AND R3, R154, R245.reuse, PT ;  /* 0x000000f59a037233 */ /* 0x100fe20003803000 */
[-C--:B------:R-:W-:Y:S01]  /*b9a0*/  HMMA.16816.F32.BF16 R128, R180, R142.reuse, R128 ;  /* 0x0000008eb480723c */ /* 0x080fe20000041880 */
[----:B------:R-:W-:Y:S01]  /*b9b0*/  LOP3.LUT R140, R139, 0xff, RZ, 0xc0, !PT ;  /* 0x000000ff8b8c7812 */ /* 0x000fe200078ec0ff */
[----:B------:R-:W1:Y:S01]  /*b9c0*/  LDSM.16.MT88.4 R152, [R218+0x9400] ;  /* 0x00940000da98783b */ /* 0x000e620000004200 */
[----:B------:R3:W1:Y:S01]  /*b9d0*/  MUFU.EX2 R165, R31 ;  /* 0x0000001f00a57308 */ /* 0x0006620000000800 */
[----:B------:R-:W-:Y:S01]  /*b9e0*/  LOP3.LUT R28, R28, 0xff, RZ, 0xc0, !PT ;  /* 0x000000ff1c1c7812 */ /* 0x000fe200078ec0ff */
[----:B------:R-:W-:Y:S01]  /*b9f0*/  FFMA.FTZ R51, R51, c[0x0][0x23c], -R185 ;  /* 0x00008f0033337a23 */ /* 0x000fe200000108b9 */
[----:B------:R-:W-:Y:S01]  /*ba00*/  PRMT R29, R140, 0x5410, R29 ;  /* 0x000054108c1d7816 */ /* 0x000fe2000000001d */
[--C-:B------:R-:W-:Y:S01]  /*ba10*/  FFMA.FTZ R40, R40, c[0x0][0x23c], -R186.reuse ;  /* 0x00008f0028287a23 */ /* 0x100fe200000108ba */
[----:B------:R-:W-:Y:S01]  /*ba20*/  SHF.R.U32.HI R139, RZ, 0x18, R139 ;  /* 0x00000018ff8b7819 */ /* 0x000fe2000001168b */
[--C-:B------:R-:W-:Y:S03]  /*ba30*/  FFMA.FTZ R41, R41, c[0x0][0x23c], -R186.reuse ;  /* 0x00008f0029297a23 */ /* 0x100fe600000108ba */
[----:B------:R-:W-:Y:S01]  /*ba40*/  LOP3.LUT R144, R144, 0xff, RZ, 0xc0, !PT ;  /* 0x000000ff90907812 */ /* 0x000fe200078ec0ff */
[----:B------:R-:W-:Y:S01]  /*ba50*/  MUFU.EX2 R181, R47 ;  /* 0x0000002f00b57308 */ /* 0x000fe20000000800 */
[----:B------:R-:W-:Y:S01]  /*ba60*/  PRMT R161, R28, 0x5410, R139 ;  /* 0x000054101ca17816 */ /* 0x000fe2000000008b */
[C---:B------:R-:W-:Y:S01]  /*ba70*/  FMUL.FTZ R28, R134.reuse, R168 ;  /* 0x000000a8861c7220 */ /* 0x040fe20000410000 */
[--C-:B------:R-:W-:Y:S01]  /*ba80*/  HSET2.LE.AND R139, R160, R245.reuse, PT ;  /* 0x000000f5a08b7233 */ /* 0x100fe20003803000 */
[----:B-----5:R-:W-:Y:S01]  /*ba90*/  FMUL.FTZ R30, R133, R170 ;  /* 0x000000aa851e7220 */ /* 0x020fe20000410000 */
[--C-:B------:R-:W-:Y:S01]  /*baa0*/  HSET2.LE.AND R160, R29, R245.reuse, PT ;  /* 0x000000f51da07233 */ /* 0x100fe20003803000 */
[----:B------:R-:W-:Y:S01]  /*bab0*/  FMUL.FTZ R29, R134, R169 ;  /* 0x000000a9861d7220 */ /* 0x000fe20000410000 */
[----:B------:R-:W-:Y:S01]  /*bac0*/  PRMT R144, R144, 0x5410, R145 ;  /* 0x0000541090907816 */ /* 0x000fe20000000091 */
[----:B------:R-:W-:Y:S01]  /*bad0*/  FFMA.FTZ R42, R42, c[0x0][0x23c], -R187 ;  /* 0x00008f002a2a7a23 */ /* 0x000fe200000108bb */
[----:B------:R-:W-:Y:S01]  /*bae0*/  LOP3.LUT R146, R3, R146, RZ, 0xc0, !PT ;  /* 0x0000009203927212 */ /* 0x000fe200078ec0ff */
[--C-:B------:R-:W-:Y:S01]  /*baf0*/  HSET2.LE.AND R3, R147, R245.reuse, PT ;  /* 0x000000f593037233 */ /* 0x100fe20003803000 */
[----:B------:R-:W-:Y:S01]  /*bb00*/  F2FP.BF16.PACK_AB R147, R212, R213 ;  /* 0x000000d5d493723e */ /* 0x000fe200000010ff */
[--C-:B------:R-:W-:Y:S01]  /*bb10*/  HSET2.LE.AND R141, R144, R245.reuse, PT ;  /* 0x000000f5908d7233 */ /* 0x100fe20003803000 */
[----:B------:R-:W-:Y:S01]  /*bb20*/  F2FP.BF16.PACK_AB R144, R214, R215 ;  /* 0x000000d7d690723e */ /* 0x000fe200000010ff */
[----:B---3--:R-:W-:Y:S01]  /*bb30*/  FMUL.FTZ R31, R133, R171 ;  /* 0x000000ab851f7220 */ /* 0x008fe20000410000 */
[----:B----4-:R-:W-:Y:S01]  /*bb40*/  F2FP.BF16.PACK_AB R140, R208, R209 ;  /* 0x000000d1d08c723e */ /* 0x010fe200000010ff */
[----:B------:R-:W-:Y:S01]  /*bb50*/  MUFU.EX2 R183, R45 ;  /* 0x0000002d00b77308 */ /* 0x000fe20000000800 */
[----:B------:R-:W-:Y:S01]  /*bb60*/  LOP3.LUT R144, R3, R144, RZ, 0xc0, !PT ;  /* 0x0000009003907212 */ /* 0x000fe200078ec0ff */
[--C-:B------:R-:W-:Y:S01]  /*bb70*/  FFMA.FTZ R44, R44, c[0x0][0x23c], -R186.reuse ;  /* 0x00008f002c2c7a23 */ /* 0x100fe200000108ba */
[----:B------:R-:W-:Y:S01]  /*bb80*/  LOP3.LUT R140, R160, R140, RZ, 0xc0, !PT ;  /* 0x0000008ca08c7212 */ /* 0x000fe200078ec0ff */
[----:B------:R-:W-:Y:S01]  /*bb90*/  FFMA.FTZ R186, R61, c[0x0][0x23c], -R186 ;  /* 0x00008f003dba7a23 */ /* 0x000fe200000108ba */
[----:B------:R-:W-:Y:S01]  /*bba0*/  HMMA.16816.F32.BF16 R28, R172, R142, R28 ;  /* 0x0000008eac1c723c */ /* 0x000fe2000004181c */
[----:B------:R-:W-:Y:S01]  /*bbb0*/  F2FP.BF16.PACK_AB R145, R210, R211 ;  /* 0x000000d3d291723e */ /* 0x000fe200000010ff */
[--C-:B------:R-:W-:Y:S01]  /*bbc0*/  FFMA.FTZ R54, R54, c[0x0][0x23c], -R185.reuse ;  /* 0x00008f0036367a23 */ /* 0x100fe200000108b9 */
[----:B------:R-:W-:Y:S01]  /*bbd0*/  LOP3.LUT R147, R139, R147, RZ, 0xc0, !PT ;  /* 0x000000938b937212 */ /* 0x000fe200078ec0ff */
[--C-:B------:R-:W-:Y:S01]  /*bbe0*/  FFMA.FTZ R52, R52, c[0x0][0x23c], -R184.reuse ;  /* 0x00008f0034347a23 */ /* 0x100fe200000108b8 */
[----:B------:R-:W-:Y:S01]  /*bbf0*/  LOP3.LUT R145, R141, R145, RZ, 0xc0, !PT ;  /* 0x000000918d917212 */ /* 0x000fe200078ec0ff */
[--C-:B------:R-:W-:Y:S01]  /*bc00*/  HSET2.LE.AND R141, R161, R245.reuse, PT ;  /* 0x000000f5a18d7233 */ /* 0x100fe20003803000 */
[----:B------:R-:W-:Y:S01]  /*bc10*/  F2FP.BF16.PACK_AB R3, R206, R207 ;  /* 0x000000cfce03723e */ /* 0x000fe200000010ff */
[--C-:B------:R-:W-:Y:S01]  /*bc20*/  HSET2.LE.AND R142, R162, R245.reuse, PT ;  /* 0x000000f5a28e7233 */ /* 0x100fe20003803000 */
[----:B------:R-:W-:Y:S01]  /*bc30*/  F2FP.BF16.PACK_AB R139, R167, R205 ;  /* 0x000000cda78b723e */ /* 0x000fe200000010ff */
[----:B------:R-:W-:Y:S02]  /*bc40*/  MUFU.EX2 R172, R58 ;  /* 0x0000003a00ac7308 */ /* 0x000fe40000000800 */
[-C--:B--2---:R-:W-:Y:S01]  /*bc50*/  HMMA.16816.F32.BF16 R4, R144, R148.reuse, R4 ;  /* 0x000000949004723c */ /* 0x084fe20000041804 */
[--C-:B------:R-:W-:Y:S01]  /*bc60*/  HSET2.LE.AND R143, R163, R245.reuse, PT ;  /* 0x000000f5a38f7233 */ /* 0x100fe20003803000 */
[----:B-1----:R-:W-:Y:S01]  /*bc70*/  F2FP.BF16.PACK_AB R160, R165, R166 ;  /* 0x000000a6a5a0723e */ /* 0x002fe200000010ff */
[--C-:B------:R-:W-:Y:S01]  /*bc80*/  FFMA.FTZ R66, R66, c[0x0][0x23c], -R185.reuse ;  /* 0x00008f0042427a23 */ /* 0x100fe200000108b9 */
[----:B------:R-:W-:Y:S01]  /*bc90*/  LOP3.LUT R141, R141, R3, RZ, 0xc0, !PT ;  /* 0x000000038d8d7212 */ /* 0x000fe200078ec0ff */
[----:B------:R-:W-:Y:S01]  /*bca0*/  FFMA.FTZ R67, R67, c[0x0][0x23c], -R185 ;  /* 0x00008f0043437a23 */ /* 0x000fe200000108b9 */
[----:B------:R-:W-:Y:S01]  /*bcb0*/  LOP3.LUT R142, R142, R139, RZ, 0xc0, !PT ;  /* 0x0000008b8e8e7212 */ /* 0x000fe200078ec0ff */
[--C-:B------:R-:W-:Y:S01]  /*bcc0*/  FFMA.FTZ R48, R48, c[0x0][0x23c], -R184.reuse ;  /* 0x00008f0030307a23 */ /* 0x100fe200000108b8 */
[----:B------:R-:W-:Y:S01]  /*bcd0*/  LOP3.LUT R143, R143, R160, RZ, 0xc0, !PT ;  /* 0x000000a08f8f7212 */ /* 0x000fe200078ec0ff */
[----:B------:R-:W-:Y:S03]  /*bce0*/  MUFU.EX2 R182, R46 ;  /* 0x0000002e00b67308 */ /* 0x000fe60000000800 */
[----:B------:R-:W-:Y:S01]  /*bcf0*/  IADD3 R3, R204, 0x1, RZ ;  /* 0x00000001cc037810 */ /* 0x000fe20007ffe0ff */
[--C-:B------:R-:W-:Y:S01]  /*bd00*/  FFMA.FTZ R49, R49, c[0x0][0x23c], -R184.reuse ;  /* 0x00008f0031317a23 */ /* 0x100fe200000108b8 */
[----:B------:R-:W2:Y:S01]  /*bd10*/  LDL.LU R204, [R1] ;  /* 0x0000000001cc7983 */ /* 0x000ea20000300800 */
[C---:B------:R-:W-:Y:S01]  /*bd20*/  HMMA.16816.F32.BF16 R8, R140.reuse, R148, R8 ;  /* 0x000000948c08723c */ /* 0x040fe20000041808 */
[----:B------:R-:W-:Y:S01]  /*bd30*/  LOP3.LUT R3, R243, UR21, R3, 0x96, !PT ;  /* 0x00000015f3037c12 */ /* 0x000fe2000f8e9603 */
[--C-:B------:R-:W-:Y:S02]  /*bd40*/  FFMA.FTZ R43, R43, c[0x0][0x23c], -R187.reuse ;  /* 0x00008f002b2b7a23 */ /* 0x100fe400000108bb */
[----:B------:R-:W-:Y:S01]  /*bd50*/  MUFU.EX2 R174, R56 ;  /* 0x0000003800ae7308 */ /* 0x000fe20000000800 */
[--C-:B------:R-:W-:Y:S02]  /*bd60*/  FFMA.FTZ R64, R64, c[0x0][0x23c], -R184.reuse ;  /* 0x00008f0040407a23 */ /* 0x100fe400000108b8 */
[----:B------:R-:W-:Y:S01]  /*bd70*/  FFMA.FTZ R184, R53, c[0x0][0x23c], -R184 ;  /* 0x00008f0035b87a23 */ /* 0x000fe200000108b8 */
[-C--:B------:R-:W-:Y:S01]  /*bd80*/  HMMA.16816.F32.BF16 R12, R140, R150.reuse, R12 ;  /* 0x000000968c0c723c */ /* 0x080fe2000004180c */
[--C-:B------:R-:W-:Y:S03]  /*bd90*/  FFMA.FTZ R62, R62, c[0x0][0x23c], -R187.reuse ;  /* 0x00008f003e3e7a23 */ /* 0x100fe600000108bb */
[----:B------:R-:W-:Y:S02]  /*bda0*/  FFMA.FTZ R187, R63, c[0x0][0x23c], -R187 ;  /* 0x00008f003fbb7a23 */ /* 0x000fe400000108bb */
[----:B------:R-:W-:Y:S01]  /*bdb0*/  MUFU.EX2 R173, R57 ;  /* 0x0000003900ad7308 */ /* 0x000fe20000000800 */
[----:B------:R-:W-:Y:S01]  /*bdc0*/  FFMA.FTZ R133, R133, R251, R230 ;  /* 0x000000fb85857223 */ /* 0x000fe200000100e6 */
[C---:B------:R-:W-:Y:S01]  /*bdd0*/  HMMA.16816.F32.BF16 R16, R144.reuse, R150, R16 ;  /* 0x000000969010723c */ /* 0x040fe20000041810 */
[----:B------:R-:W1:Y:S03]  /*bde0*/  LDSM.16.MT88.4 R148, [R218+0xa400] ;  /* 0x00a40000da94783b */ /* 0x000e660000004200 */
[----:B------:R-:W-:Y:S04]  /*bdf0*/  FFMA.FTZ R134, R134, R250, R233 ;  /* 0x000000fa86867223 */ /* 0x000fe800000100e9 */
[-C--:B------:R-:W-:Y:S01]  /*be00*/  HMMA.16816.F32.BF16 R68, R144, R152.reuse, R68 ;  /* 0x000000989044723c */ /* 0x080fe20000041844 */
[----:B------:R-:W-:Y:S07]  /*be10*/  MUFU.EX2 R187, R187 ;  /* 0x000000bb00bb7308 */ /* 0x000fee0000000800 */
[C---:B------:R-:W-:Y:S03]  /*be20*/  HMMA.16816.F32.BF16 R72, R140.reuse, R152, R72 ;  /* 0x000000988c48723c */ /* 0x040fe60000041848 */
[----:B------:R-:W-:Y:S05]  /*be30*/  MUFU.EX2 R199, R48 ;  /* 0x0000003000c77308 */ /* 0x000fea0000000800 */
[-C--:B------:R-:W-:Y:S05]  /*be40*/  HMMA.16816.F32.BF16 R76, R140, R154.reuse, R76 ;  /* 0x0000009a8c4c723c */ /* 0x080fea000004184c */
[----:B------:R3:W4:Y:S03]  /*be50*/  MUFU.EX2 R198, R49 ;  /* 0x0000003100c67308 */ /* 0x0007260000000800 */
[C---:B------:R-:W-:Y:S01]  /*be60*/  HMMA.16816.F32.BF16 R80, R144.reuse, R154, R80 ;  /* 0x0000009a9050723c */ /* 0x040fe20000041850 */
[----:B------:R-:W5:Y:S06]  /*be70*/  LDSM.16.MT88.4 R152, [R216+0xb400] ;  /* 0x00b40000d898783b */ /* 0x000f6c0000004200 */
[----:B------:R1:W1:Y:S01]  /*be80*/  MUFU.EX2 R164, R36 ;  /* 0x0000002400a47308 */ /* 0x0002620000000800 */
[-C--:B------:R-:W-:Y:S08]  /*be90*/  HMMA.16816.F32.BF16 R84, R144, R156.reuse, R84 ;  /* 0x0000009c9054723c */ /* 0x080ff00000041854 */
[C---:B------:R-:W-:Y:S01]  /*bea0*/  HMMA.16816.F32.BF16 R88, R140.reuse, R156, R88 ;  /* 0x0000009c8c58723c */ /* 0x040fe20000041858 */
[----:B------:R4:W-:Y:S03]  /*beb0*/  MUFU.EX2 R197, R50 ;  /* 0x0000003200c57308 */ /* 0x0009e60000000800 */
[----:B---3--:R-:W-:Y:S04]  /*bec0*/  IMAD.WIDE.U32 R48, R3, -0x326172a9, RZ ;  /* 0xcd9e8d5703307825 */ /* 0x008fe800078e00ff */
[-C--:B------:R-:W-:Y:S03]  /*bed0*/  HMMA.16816.F32.BF16 R92, R140, R158.reuse, R92 ;  /* 0x0000009e8c5c723c */ /* 0x080fe6000004185c */
[----:B------:R3:W3:Y:S01]  /*bee0*/  MUFU.EX2 R195, R51 ;  /* 0x0000003300c37308 */ /* 0x0006e20000000800 */
[C---:B------:R-:W-:Y:S02]  /*bef0*/  LOP3.LUT R3, R49.reuse, UR13, R178, 0x96, !PT ;  /* 0x0000000d31037c12 */ /* 0x040fe4000f8e96b2 */
[----:B-1----:R-:W-:Y:S02]  /*bf00*/  LOP3.LUT R36, R49, UR13, R176, 0x96, !PT ;  /* 0x0000000d31247c12 */ /* 0x002fe4000f8e96b0 */
[C---:B------:R-:W-:Y:S01]  /*bf10*/  HMMA.16816.F32.BF16 R96, R144.reuse, R158, R96 ;  /* 0x0000009e9060723c */ /* 0x040fe20000041860 */
[----:B------:R-:W-:Y:S04]  /*bf20*/  IMAD.WIDE.U32 R156, R3, -0x2daee0ad, RZ ;  /* 0xd2511f53039c7825 */ /* 0x000fe800078e00ff */
[----:B------:R-:W-:Y:S01]  /*bf30*/  IMAD.WIDE.U32 R36, R36, -0x2daee0ad, RZ ;  /* 0xd2511f5324247825 */ /* 0x000fe200078e00ff */
[----:B------:R1:W-:Y:S02]  /*bf40*/  MUFU.EX2 R192, R40 ;  /* 0x0000002800c07308 */ /* 0x0003e40000000800 */
[-C--:B------:R-:W-:Y:S01]  /*bf50*/  HMMA.16816.F32.BF16 R100, R144, R148.reuse, R100 ;  /* 0x000000949064723c */ /* 0x080fe20000041864 */
[--C-:B----4-:R-:W-:Y:S03]  /*bf60*/  LOP3.LUT R50, R203, UR11, R48.reuse, 0x96, !PT ;  /* 0x0000000bcb327c12 */ /* 0x110fe6000f8e9630 */
[----:B------:R-:W-:Y:S04]  /*bf70*/  LOP3.LUT R48, R201, UR11, R48, 0x96, !PT ;  /* 0x0000000bc9307c12 */ /* 0x000fe8000f8e9630 */
[C---:B------:R-:W-:Y:S01]  /*bf80*/  HMMA.16816.F32.BF16 R104, R140.reuse, R148, R104 ;  /* 0x000000948c68723c */ /* 0x040fe20000041868 */
[----:B------:R-:W-:Y:S01]  /*bf90*/  IMAD.WIDE.U32 R48, R48, -0x2daee0ad, RZ ;  /* 0xd2511f5330307825 */ /* 0x000fe200078e00ff */
[----:B------:R-:W-:Y:S03]  /*bfa0*/  MUFU.EX2 R191, R41 ;  /* 0x0000002900bf7308 */ /* 0x000fe60000000800 */
[----:B---3--:R-:W-:Y:S01]  /*bfb0*/  IMAD.WIDE.U32 R50, R50, -0x2daee0ad, RZ ;  /* 0xd2511f5332327825 */ /* 0x008fe200078e00ff */
[----:B------:R-:W-:Y:S02]  /*bfc0*/  LOP3.LUT R3, R49, UR8, R36, 0x96, !PT ;  /* 0x0000000831037c12 */ /* 0x000fe4000f8e9624 */
[-C--:B------:R-:W-:Y:S01]  /*bfd0*/  HMMA.16816.F32.BF16 R108, R140, R150.reuse, R108 ;  /* 0x000000968c6c723c */ /* 0x080fe2000004186c */
[--C-:B------:R-:W-:Y:S03]  /*bfe0*/  FFMA.FTZ R149, R39, c[0x0][0x23c], -R185.reuse ;  /* 0x00008f0027957a23 */ /* 0x100fe600000108b9 */
[----:B------:R-:W-:Y:S01]  /*bff0*/  LOP3.LUT R139, R51, UR8, R156, 0x96, !PT ;  /* 0x00000008338b7c12 */ /* 0x000fe2000f8e969c */
[----:B------:R3:W4:Y:S01]  /*c000*/  MUFU.EX2 R193, R149 ;  /* 0x0000009500c17308 */ /* 0x0007220000000800 */
[----:B------:R-:W-:Y:S01]  /*c010*/  LOP3.LUT R51, R37, UR10, R246, 0x96, !PT ;  /* 0x0000000a25337c12 */ /* 0x000fe2000f8e96f6 */
[----:B------:R-:W-:Y:S01]  /*c020*/  IMAD.WIDE.U32 R160, R3, -0x326172a9, RZ ;  /* 0xcd9e8d5703a07825 */ /* 0x000fe200078e00ff */
[C---:B------:R-:W-:Y:S01]  /*c030*/  HMMA.16816.F32.BF16 R112, R144.reuse, R150, R112 ;  /* 0x000000969070723c */ /* 0x040fe20000041870 */
[----:B------:R-:W4:Y:S03]  /*c040*/  LDSM.16.MT88.4 R36, [R218+0xb400] ;  /* 0x00b40000da24783b */ /* 0x000f260000004200 */
[----:B------:R-:W-:Y:S01]  /*c050*/  FFMA.FTZ R185, R55, c[0x0][0x23c], -R185 ;  /* 0x00008f0037b97a23 */ /* 0x000fe200000108b9 */
[----:B------:R-:W-:Y:S01]  /*c060*/  LOP3.LUT R148, R157, UR10, R248, 0x96, !PT ;  /* 0x0000000a9d947c12 */ /* 0x000fe2000f8e96f8 */
[----:B------:R-:W-:Y:S01]  /*c070*/  IMAD.WIDE.U32 R156, R51, -0x326172a9, RZ ;  /* 0xcd9e8d57339c7825 */ /* 0x000fe200078e00ff */
[----:B------:R4:W-:Y:S01]  /*c080*/  MUFU.EX2 R190, R42 ;  /* 0x0000002a00be7308 */ /* 0x0009e20000000800 */
[-C--:B-----5:R-:W-:Y:S04]  /*c090*/  HMMA.16816.F32.BF16 R32, R144, R152.reuse, R32 ;  /* 0x000000989020723c */ /* 0x0a0fe80000041820 */
[----:B------:R-:W-:Y:S01]  /*c0a0*/  IMAD.WIDE.U32 R158, R139, -0x326172a9, RZ ;  /* 0xcd9e8d578b9e7825 */ /* 0x000fe200078e00ff */
[----:B-1----:R-:W-:Y:S03]  /*c0b0*/  LOP3.LUT R40, R161, UR7, R156, 0x96, !PT ;  /* 0x00000007a1287c12 */ /* 0x002fe6000f8e969c */
[C---:B------:R-:W-:Y:S01]  /*c0c0*/  HMMA.16816.F32.BF16 R20, R140.reuse, R152, R20 ;  /* 0x000000988c14723c */ /* 0x040fe20000041814 */
[----:B------:R1:W5:Y:S03]  /*c0d0*/  MUFU.EX2 R189, R43 ;  /* 0x0000002b00bd7308 */ /* 0x0003660000000800 */
[----:B---3--:R-:W-:Y:S04]  /*c0e0*/  IMAD.WIDE.U32 R148, R148, -0x326172a9, RZ ;  /* 0xcd9e8d5794947825 */ /* 0x008fe800078e00ff */
[-C--:B------:R-:W-:Y:S01]  /*c0f0*/  HMMA.16816.F32.BF16 R116, R140, R154.reuse, R116 ;  /* 0x0000009a8c74723c */ /* 0x080fe20000041874 */
[----:B------:R-:W-:Y:S02]  /*c100*/  IMAD.WIDE.U32 R152, R40, -0x2daee0ad, RZ ;  /* 0xd2511f5328987825 */ /* 0x000fe400078e00ff */
[----:B------:R3:W1:Y:S01]  /*c110*/  MUFU.EX2 R188, R44 ;  /* 0x0000002c00bc7308 */ /* 0x0006620000000800 */
[----:B------:R-:W-:Y:S02]  /*c120*/  LOP3.LUT R150, R149, UR9, R202, 0x96, !PT ;  /* 0x0000000995967c12 */ /* 0x000fe4000f8e96ca */
[----:B------:R-:W-:Y:S02]  /*c130*/  LOP3.LUT R3, R159, UR7, R148, 0x96, !PT ;  /* 0x000000079f037c12 */ /* 0x000fe4000f8e9694 */
[C---:B------:R-:W-:Y:S01]  /*c140*/  HMMA.16816.F32.BF16 R120, R144.reuse, R154, R120 ;  /* 0x0000009a9078723c */ /* 0x040fe20000041878 */
[----:B------:R-:W-:Y:S03]  /*c150*/  LOP3.LUT R148, R157, UR9, R200, 0x96, !PT ;  /* 0x000000099d947c12 */ /* 0x000fe6000f8e96c8 */
[----:B------:R-:W-:Y:S01]  /*c160*/  IMAD.WIDE.U32 R150, R150, -0x2daee0ad, RZ ;  /* 0xd2511f5396967825 */ /* 0x000fe200078e00ff */
[----:B------:R1:W-:Y:S03]  /*c170*/  MUFU.EX2 R175, R54 ;  /* 0x0000003600af7308 */ /* 0x0003e60000000800 */
[----:B------:R-:W-:Y:S01]  /*c180*/  IMAD.WIDE.U32 R148, R148, -0x2daee0ad, RZ ;  /* 0xd2511f5394947825 */ /* 0x000fe200078e00ff */
[-C--:B----4-:R-:W-:Y:S03]  /*c190*/  HMMA.16816.F32.BF16 R24, R144, R36.reuse, R24 ;  /* 0x000000249018723c */ /* 0x090fe60000041818 */
[----:B------:R-:W-:Y:S01]  /*c1a0*/  IMAD.WIDE.U32 R156, R3, -0x2daee0ad, RZ ;  /* 0xd2511f53039c7825 */ /* 0x000fe200078e00ff */
[----:B------:R-:W-:Y:S02]  /*c1b0*/  LOP3.LUT R40, R153, UR4, R148, 0x96, !PT ;  /* 0x0000000499287c12 */ /* 0x000fe4000f8e9694 */
[----:B------:R-:W-:Y:S01]  /*c1c0*/  LOP3.LUT R50, R151, UR6, R50, 0x96, !PT ;  /* 0x0000000697327c12 */ /* 0x000fe2000f8e9632 */
[----:B------:R4:W-:Y:S01]  /*c1d0*/  MUFU.EX2 R178, R52 ;  /* 0x0000003400b27308 */ /* 0x0009e20000000800 */
[C---:B------:R-:W-:Y:S01]  /*c1e0*/  HMMA.16816.F32.BF16 R124, R140.reuse, R36, R124 ;  /* 0x000000248c7c723c */ /* 0x040fe2000004187c */
[----:B------:R-:W-:Y:S03]  /*c1f0*/  LOP3.LUT R49, R157, UR4, R150, 0x96, !PT ;  /* 0x000000049d317c12 */ /* 0x000fe6000f8e9696 */
[----:B------:R-:W-:Y:S01]  /*c200*/  LOP3.LUT R139, R149, UR6, R48, 0x96, !PT ;  /* 0x00000006958b7c12 */ /* 0x000fe2000f8e9630 */
[----:B------:R-:W-:Y:S03]  /*c210*/  IMAD.WIDE.U32 R40, R40, -0x326172a9, RZ ;  /* 0xcd9e8d5728287825 */ /* 0x000fe600078e00ff */
[-C--:B------:R-:W-:Y:S01]  /*c220*/  HMMA.16816.F32.BF16 R128, R140, R38.reuse, R128 ;  /* 0x000000268c80723c */ /* 0x080fe20000041880 */
[----:B------:R-:W-:Y:S01]  /*c230*/  IMAD.WIDE.U32 R48, R49, -0x326172a9, RZ ;  /* 0xcd9e8d5731307825 */ /* 0x000fe200078e00ff */
[----:B------:R-:W-:Y:S01]  /*c240*/  LDSM.16.MT88.4 R140, [R218+0x9800] ;  /* 0x00980000da8c783b */ /* 0x000fe20000004200 */
[----:B------:R-:W-:Y:S01]  /*c250*/  MUFU.EX2 R177, R66 ;  /* 0x0000004200b17308 */ /* 0x000fe20000000800 */
[----:B------:R-:W-:Y:S01]  /*c260*/  LOP3.LUT R42, R40, 0xffff, RZ, 0xc0, !PT ;  /* 0x0000ffff282a7812 */ /* 0x000fe200078ec0ff */
[----:B------:R-:W-:Y:S01]  /*c270*/  IMAD.WIDE.U32 R154, R139, -0x326172a9, RZ ;  /* 0xcd9e8d578b9a7825 */ /* 0x000fe200078e00ff */
[----:B------:R-:W-:Y:S02]  /*c280*/  LOP3.LUT R51, R48, 0xffff, RZ, 0xc0, !PT ;  /* 0x0000ffff30337812 */ /* 0x000fe400078ec0ff */
[----:B------:R-:W-:Y:S01]  /*c290*/  HMMA.16816.F32.BF16 R28, R144, R38, R28 ;  /* 0x00000026901c723c */ /* 0x000fe2000004181c */
[----:B------:R-:W-:Y:S03]  /*c2a0*/  IMAD.WIDE.U32 R162, R50, -0x326172a9, RZ ;  /* 0xcd9e8d5732a27825 */ /* 0x000fe600078e00ff */
[----:B------:R-:W-:Y:S01]  /*c2b0*/  SHF.R.U32.HI R50, RZ, 0x10, R40 ;  /* 0x00000010ff327819 */ /* 0x000fe20000011628 */
[----:B------:R-:W-:Y:S01]  /*c2c0*/  MUFU.EX2 R176, R67 ;  /* 0x0000004300b07308 */ /* 0x000fe20000000800 */
[--C-:B------:R-:W-:Y:S02]  /*c2d0*/  SHF.R.U32.HI R148, RZ, 0x10, R48.reuse ;  /* 0x00000010ff947819 */ /* 0x100fe40000011630 */
[----:B------:R-:W-:Y:S04]  /*c2e0*/  LOP3.LUT R150, R48, 0xff, RZ, 0xc0, !PT ;  /* 0x000000ff30967812 */ /* 0x000fe800078ec0ff */
[----:B------:R-:W-:Y:S02]  /*c2f0*/  SHF.R.U32.HI R149, RZ, 0x18, R48 ;  /* 0x00000018ff957819 */ /* 0x000fe40000011630 */
[----:B------:R-:W-:Y:S01]  /*c300*/  SHF.R.U32.HI R48, RZ, 0x8, R51 ;  /* 0x00000008ff307819 */ /* 0x000fe20000011633 */
[----:B------:R-:W-:Y:S01]  /*c310*/  MUFU.EX2 R67, R60 ;  /* 0x0000003c00437308 */ /* 0x000fe20000000800 */
[----:B------:R-:W-:Y:S02]  /*c320*/  LOP3.LUT R3, R49, UR15, R162, 0x96, !PT ;  /* 0x0000000f31037c12 */ /* 0x000fe4000f8e96a2 */
[----:B------:R-:W-:Y:S02]  /*c330*/  SHF.R.U32.HI R49, RZ, 0x18, R40 ;  /* 0x00000018ff317819 */ /* 0x000fe40000011628 */
[----:B------:R-:W-:Y:S02]  /*c340*/  LOP3.LUT R139, R40, 0xff, RZ, 0xc0, !PT ;  /* 0x000000ff288b7812 */ /* 0x000fe400078ec0ff */
[----:B------:R-:W-:Y:S02]  /*c350*/  LOP3.LUT R40, R41, UR15, R154, 0x96, !PT ;  /* 0x0000000f29287c12 */ /* 0x000fe4000f8e969a */
[----:B------:R-:W-:Y:S01]  /*c360*/  LOP3.LUT R41, R50, 0xff, RZ, 0xc0, !PT ;  /* 0x000000ff32297812 */ /* 0x000fe200078ec0ff */
[----:B------:R-:W-:Y:S01]  /*c370*/  MUFU.EX2 R62, R62 ;  /* 0x0000003e003e7308 */ /* 0x000fe20000000800 */
[----:B------:R-:W-:Y:S02]  /*c380*/  PRMT R150, R150, 0x5410, R48 ;  /* 0x0000541096967816 */ /* 0x000fe40000000030 */
[----:B------:R-:W-:Y:S02]  /*c390*/  PRMT R151, R41, 0x5410, R49 ;  /* 0x0000541029977816 */ /* 0x000fe40000000031 */
[----:B------:R-:W4:Y:S01]  /*c3a0*/  LDSM.16.MT88.4 R48, [R216+0x9800] ;  /* 0x00980000d830783b */ /* 0x000f220000004200 */
[----:B-1----:R-:W-:Y:S02]  /*c3b0*/  LOP3.LUT R43, R148, 0xff, RZ, 0xc0, !PT ;  /* 0x000000ff942b7812 */ /* 0x002fe400078ec0ff */
[C---:B------:R-:W-:Y:S02]  /*c3c0*/  LOP3.LUT R36, R3.reuse, 0xffff, RZ, 0xc0, !PT ;  /* 0x0000ffff03247812 */ /* 0x040fe400078ec0ff */
[----:B---3--:R-:W-:Y:S01]  /*c3d0*/  LOP3.LUT R44, R3, 0xff, RZ, 0xc0, !PT ;  /* 0x000000ff032c7812 */ /* 0x008fe200078ec0ff */
[----:B------:R1:W3:Y:S01]  /*c3e0*/  MUFU.EX2 R180, R64 ;  /* 0x0000004000b47308 */ /* 0x0002e20000000800 */
[----:B------:R-:W-:Y:S02]  /*c3f0*/  SHF.R.U32.HI R42, RZ, 0x8, R42 ;  /* 0x00000008ff2a7819 */ /* 0x000fe4000001162a */
[----:B------:R-:W-:Y:S02]  /*c400*/  PRMT R149, R43, 0x5410, R149 ;  /* 0x000054102b957816 */ /* 0x000fe40000000095 */
[--C-:B------:R-:W-:Y:S02]  /*c410*/  SHF.R.U32.HI R43, RZ, 0x18, R3.reuse ;  /* 0x00000018ff2b7819 */ /* 0x100fe40000011603 */
[----:B------:R-:W-:Y:S02]  /*c420*/  SHF.R.U32.HI R37, RZ, 0x10, R3 ;  /* 0x00000010ff257819 */ /* 0x000fe40000011603 */
[C---:B------:R-:W-:Y:S01]  /*c430*/  LOP3.LUT R3, R40.reuse, 0xffff, RZ, 0xc0, !PT ;  /* 0x0000ffff28037812 */ /* 0x040fe200078ec0ff */
[----:B------:R-:W1:Y:S01]  /*c440*/  MUFU.EX2 R184, R184 ;  /* 0x000000b800b87308 */ /* 0x000e620000000800 */
[----:B------:R-:W-:Y:S02]  /*c450*/  SHF.R.U32.HI R41, RZ, 0x8, R36 ;  /* 0x00000008ff297819 */ /* 0x000fe40000011624 */
[----:B------:R-:W-:Y:S02]  /*c460*/  SHF.R.U32.HI R3, RZ, 0x8, R3 ;  /* 0x00000008ff037819 */ /* 0x000fe40000011603 */
[----:B------:R-:W-:Y:S02]  /*c470*/  PRMT R148, R139, 0x5410, R42 ;  /* 0x000054108b947816 */ /* 0x000fe4000000002a */
[----:B------:R-:W-:Y:S02]  /*c480*/  LOP3.LUT R42, R40, 0xff, RZ, 0xc0, !PT ;  /* 0x000000ff282a7812 */ /* 0x000fe400078ec0ff */
[----:B------:R-:W-:Y:S01]  /*c490*/  PRMT R44, R44, 0x5410, R41 ;  /* 0x000054102c2c7816 */ /* 0x000fe20000000029 */
[----:B------:R-:W1:Y:S01]  /*c4a0*/  MUFU.EX2 R185, R185 ;  /* 0x000000b900b97308 */ /* 0x000e620000000800 */
[----:B------:R-:W-:Y:S02]  /*c4b0*/  LOP3.LUT R36, R37, 0xff, RZ, 0xc0, !PT ;  /* 0x000000ff25247812 */ /* 0x000fe400078ec0ff */
[----:B------:R-:W-:Y:S01]  /*c4c0*/  PRMT R45, R42, 0x5410, R3 ;  /* 0x000054102a2d7816 */ /* 0x000fe20000000003 */
[--C-:B------:R-:W-:Y:S01]  /*c4d0*/  HSET2.LE.AND R42, R150, R245.reuse, PT ;  /* 0x000000f5962a7233 */ /* 0x100fe20003803000 */
[--C-:B------:R-:W-:Y:S02]  /*c4e0*/  SHF.R.U32.HI R3, RZ, 0x10, R40.reuse ;  /* 0x00000010ff037819 */ /* 0x100fe40000011628 */
[----:B------:R-:W-:Y:S01]  /*c4f0*/  PRMT R46, R36, 0x5410, R43 ;  /* 0x00005410242e7816 */ /* 0x000fe2000000002b */
[--C-:B------:R-:W-:Y:S01]  /*c500*/  HSET2.LE.AND R43, R149, R245.reuse, PT ;  /* 0x000000f5952b7233 */ /* 0x100fe20003803000 */
[----:B------:R-:W-:Y:S01]  /*c510*/  SHF.R.U32.HI R41, RZ, 0x18, R40 ;  /* 0x00000018ff297819 */ /* 0x000fe20000011628 */
[--C-:B------:R-:W-:Y:S01]  /*c520*/  HSET2.LE.AND R40, R44, R245.reuse, PT ;  /* 0x000000f52c287233 */ /* 0x100fe20003803000 */
[----:B------:R-:W-:Y:S01]  /*c530*/  LOP3.LUT R37, R3, 0xff, RZ, 0xc0, !PT ;  /* 0x000000ff03257812 */ /* 0x000fe200078ec0ff */
[----:B------:R-:W-:Y:S01]  /*c540*/  MUFU.EX2 R186, R186 ;  /* 0x000000ba00ba7308 */ /* 0x000fe20000000800 */
[----:B------:R-:W-:Y:S02]  /*c550*/  F2FP.BF16.PACK_AB R3, R198, R199 ;  /* 0x000000c7c603723e */ /* 0x000fe400000010ff */
[----:B------:R-:W-:Y:S02]  /*c560*/  F2FP.BF16.PACK_AB R36, R196, R164 ;  /* 0x000000a4c424723e */ /* 0x000fe400000010ff */
[----:B------:R-:W-:Y:S01]  /*c570*/  PRMT R139, R37, 0x5410, R41 ;  /* 0x00005410258b7816 */ /* 0x000fe20000000029 */
[--C-:B------:R-:W-:Y:S01]  /*c580*/  HSET2.LE.AND R41, R46, R245.reuse, PT ;  /* 0x000000f52e297233 */ /* 0x100fe20003803000 */
[----:B------:R-:W-:Y:S01]  /*c590*/  LOP3.LUT R42, R42, R3, RZ, 0xc0, !PT ;  /* 0x000000032a2a7212 */ /* 0x000fe200078ec0ff */
[--C-:B------:R-:W-:Y:S01]  /*c5a0*/  HSET2.LE.AND R37, R45, R245.reuse, PT ;  /* 0x000000f52d257233 */ /* 0x100fe20003803000 */
[----:B------:R-:W-:Y:S01]  /*c5b0*/  LOP3.LUT R40, R40, R36, RZ, 0xc0, !PT ;  /* 0x0000002428287212 */ /* 0x000fe200078ec0ff */
[----:B------:R-:W1:Y:S01]  /*c5c0*/  LDSM.16.MT88.4 R44, [R216+0xa800] ;  /* 0x00a80000d82c783b */ /* 0x000e620000004200 */
[----:B------:R-:W-:Y:S02]  /*c5d0*/  F2FP.BF16.PACK_AB R3, R195, R197 ;  /* 0x000000c5c303723e */ /* 0x000fe400000010ff */
[----:B------:R-:W-:Y:S02]  /*c5e0*/  F2FP.BF16.PACK_AB R36, R193, R194 ;  /* 0x000000c2c124723e */ /* 0x000fe400000010ff */
[----:B------:R-:W-:Y:S02]  /*c5f0*/  F2FP.BF16.PACK_AB R38, R191, R192 ;  /* 0x000000c0bf26723e */ /* 0x000fe400000010ff */
[----:B------:R-:W-:Y:S02]  /*c600*/  LOP3.LUT R43, R43, R3, RZ, 0xc0, !PT ;  /* 0x000000032b2b7212 */ /* 0x000fe400078ec0ff */
[----:B------:R-:W-:Y:S02]  /*c610*/  LOP3.LUT R41, R41, R36, RZ, 0xc0, !PT ;  /* 0x0000002429297212 */ /* 0x000fe400078ec0ff */
[----:B------:R-:W-:Y:S01]  /*c620*/  LOP3.LUT R36, R37, R38, RZ, 0xc0, !PT ;  /* 0x0000002625247212 */ /* 0x000fe200078ec0ff */
[--C-:B------:R-:W-:Y:S01]  /*c630*/  HSET2.LE.AND R38, R148, R245.reuse, PT ;  /* 0x000000f594267233 */ /* 0x100fe20003803000 */
[----:B-----5:R-:W-:Y:S01]  /*c640*/  F2FP.BF16.PACK_AB R3, R189, R190 ;  /* 0x000000bebd03723e */ /* 0x020fe200000010ff */
[--C-:B------:R-:W-:Y:S01]  /*c650*/  HSET2.LE.AND R37, R139, R245.reuse, PT ;  /* 0x000000f58b257233 */ /* 0x100fe20003803000 */
[----:B------:R-:W-:Y:S01]  /*c660*/  F2FP.BF16.PACK_AB R39, R183, R188 ;  /* 0x000000bcb727723e */ /* 0x000fe200000010ff */
[-C--:B----4-:R-:W-:Y:S01]  /*c670*/  HMMA.16816.F32.BF16 R4, R40, R48.reuse, R4 ;  /* 0x000000302804723c */ /* 0x090fe20000041804 */
[--C-:B------:R-:W-:Y:S01]  /*c680*/  HSET2.LE.AND R139, R151, R245.reuse, PT ;  /* 0x000000f5978b7233 */ /* 0x100fe20003803000 */
[----:B------:R-:W-:Y:S02]  /*c690*/  F2FP.BF16.PACK_AB R144, R181, R182 ;  /* 0x000000b6b590723e */ /* 0x000fe400000010ff */
[----:B------:R-:W-:Y:S02]  /*c6a0*/  LOP3.LUT R37, R37, R3, RZ, 0xc0, !PT ;  /* 0x0000000325257212 */ /* 0x000fe400078ec0ff */
[----:B------:R-:W-:Y:S02]  /*c6b0*/  LOP3.LUT R38, R38, R39, RZ, 0xc0, !PT ;  /* 0x0000002726267212 */ /* 0x000fe400078ec0ff */
[----:B------:R-:W-:Y:S02]  /*c6c0*/  LOP3.LUT R39, R139, R144, RZ, 0xc0, !PT ;  /* 0x000000908b277212 */ /* 0x000fe400078ec0ff */
[----:B------:R4:W5:Y:S05]  /*c6d0*/  MUFU.EX2 R139, R59 ;  /* 0x0000003b008b7308 */ /* 0x00096a0000000800 */
[C---:B------:R-:W-:Y:S08]  /*c6e0*/  HMMA.16816.F32.BF16 R8, R36.reuse, R48, R8 ;  /* 0x000000302408723c */ /* 0x040ff00000041808 */
[-C--:B------:R-:W-:Y:S01]  /*c6f0*/  HMMA.16816.F32.BF16 R12, R36, R50.reuse, R12 ;  /* 0x00000032240c723c */ /* 0x080fe2000004180c */
[----:B--2---:R-:W-:Y:S07]  /*c700*/  FFMA.FTZ R0, R0, R204, R227 ;  /* 0x000000cc00007223 */ /* 0x004fee00000100e3 */
[C---:B------:R-:W-:Y:S01]  /*c710*/  HMMA.16816.F32.BF16 R16, R40.reuse, R50, R16 ;  /* 0x000000322810723c */ /* 0x040fe20000041810 */
[----:B------:R-:W2:Y:S03]  /*c720*/  LDSM.16.MT88.4 R48, [R218+0xa800] ;  /* 0x00a80000da30783b */ /* 0x000ea60000004200 */
[----:B------:R-:W-:Y:S04]  /*c730*/  FADD.FTZ R0, R226, R0 ;  /* 0x00000000e2007221 */ /* 0x000fe80000010000 */
        /* <DEDUP_REMOVED lines=11> */
[C---:B------:R-:W-:Y:S07]  /*c7f0*/  HMMA.16816.F32.BF16 R104, R36.reuse, R48, R104 ;  /* 0x000000302468723c */ /* 0x040fee0000041868 */
[----:B------:R-:W-:Y:S01]  /*c800*/  LOP3.LUT R48, R163, UR5, R158, 0x96, !PT ;  /* 0x00000005a3307c12 */ /* 0x000fe2000f8e969e */
[-C--:B------:R-:W-:Y:S04]  /*c810*/  HMMA.16816.F32.BF16 R108, R36, R50.reuse, R108 ;  /* 0x00000032246c723c */ /* 0x080fe8000004186c */
[----:B------:R-:W-:Y:S04]  /*c820*/  IMAD.WIDE.U32 R48, R48, -0x2daee0ad, RZ ;  /* 0xd2511f5330307825 */ /* 0x000fe800078e00ff */
[C---:B------:R-:W-:Y:S01]  /*c830*/  HMMA.16816.F32.BF16 R112, R40.reuse, R50, R112 ;  /* 0x000000322870723c */ /* 0x040fe20000041870 */
[--C-:B------:R-:W-:Y:S03]  /*c840*/  SHF.R.U32.HI R56, RZ, 0x10, R48.reuse ;  /* 0x00000010ff387819 */ /* 0x100fe60000011630 */
[----:B------:R-:W-:Y:S02]  /*c850*/  SHF.R.U32.HI R57, RZ, 0x18, R48 ;  /* 0x00000018ff397819 */ /* 0x000fe40000011630 */
[----:B------:R-:W-:Y:S02]  /*c860*/  LOP3.LUT R54, R48, 0xffff, RZ, 0xc0, !PT ;  /* 0x0000ffff30367812 */ /* 0x000fe400078ec0ff */
[-C--:B---3--:R-:W-:Y:S01]  /*c870*/  HMMA.16816.F32.BF16 R32, R40, R140.reuse, R32 ;  /* 0x0000008c2820723c */ /* 0x088fe20000041820 */
[----:B------:R-:W-:Y:S03]  /*c880*/  LOP3.LUT R50, R155, UR5, R160, 0x96, !PT ;  /* 0x000000059b327c12 */ /* 0x000fe6000f8e96a0 */
[----:B------:R-:W-:Y:S02]  /*c890*/  LOP3.LUT R52, R49, UR14, R156, 0x96, !PT ;  /* 0x0000000e31347c12 */ /* 0x000fe4000f8e969c */
[----:B------:R-:W-:Y:S01]  /*c8a0*/  IMAD.WIDE.U32 R50, R50, -0x2daee0ad, RZ ;  /* 0xd2511f5332327825 */ /* 0x000fe200078e00ff */
[----:B------:R-:W-:Y:S01]  /*c8b0*/  LOP3.LUT R64, R48, 0xff, RZ, 0xc0, !PT ;  /* 0x000000ff30407812 */ /* 0x000fe200078ec0ff */
[C---:B------:R-:W-:Y:S04]  /*c8c0*/  HMMA.16816.F32.BF16 R20, R36.reuse, R140, R20 ;  /* 0x0000008c2414723c */ /* 0x040fe80000041814 */
[----:B------:R-:W-:Y:S02]  /*c8d0*/  LOP3.LUT R3, R51, UR14, R152, 0x96, !PT ;  /* 0x0000000e33037c12 */ /* 0x000fe4000f8e9698 */
[----:B------:R-:W2:Y:S01]  /*c8e0*/  LDSM.16.MT88.4 R152, [R216+0x9c00] ;  /* 0x009c0000d898783b */ /* 0x000ea20000004200 */
[C---:B------:R-:W-:Y:S01]  /*c8f0*/  LOP3.LUT R55, R50.reuse, 0xff, RZ, 0xc0, !PT ;  /* 0x000000ff32377812 */ /* 0x040fe200078ec0ff */
[-C--:B------:R-:W-:Y:S01]  /*c900*/  HMMA.16816.F32.BF16 R116, R36, R142.reuse, R116 ;  /* 0x0000008e2474723c */ /* 0x080fe20000041874 */
[----:B------:R-:W-:Y:S03]  /*c910*/  LOP3.LUT R49, R50, 0xffff, RZ, 0xc0, !PT ;  /* 0x0000ffff32317812 */ /* 0x000fe600078ec0ff */
[--C-:B------:R-:W-:Y:S02]  /*c920*/  SHF.R.U32.HI R48, RZ, 0x10, R50.reuse ;  /* 0x00000010ff307819 */ /* 0x100fe40000011632 */
[----:B------:R-:W-:Y:S02]  /*c930*/  SHF.R.U32.HI R53, RZ, 0x18, R50 ;  /* 0x00000018ff357819 */ /* 0x000fe40000011632 */
[C---:B------:R-:W-:Y:S01]  /*c940*/  HMMA.16816.F32.BF16 R120, R40.reuse, R142, R120 ;  /* 0x0000008e2878723c */ /* 0x040fe20000041878 */
[----:B------:R-:W-:Y:S03]  /*c950*/  LOP3.LUT R50, R56, 0xff, RZ, 0xc0, !PT ;  /* 0x000000ff38327812 */ /* 0x000fe600078ec0ff */
[----:B------:R-:W-:Y:S02]  /*c960*/  SHF.R.U32.HI R51, RZ, 0x8, R54 ;  /* 0x00000008ff337819 */ /* 0x000fe40000011636 */
[----:B------:R-:W-:Y:S02]  /*c970*/  PRMT R171, R50, 0x5410, R57 ;  /* 0x0000541032ab7816 */ /* 0x000fe40000000039 */
[-C--:B-1----:R-:W-:Y:S01]  /*c980*/  HMMA.16816.F32.BF16 R24, R40, R44.reuse, R24 ;  /* 0x0000002c2818723c */ /* 0x082fe20000041818 */
[----:B------:R-:W-:Y:S01]  /*c990*/  SHF.R.U32.HI R49, RZ, 0x8, R49 ;  /* 0x00000008ff317819 */ /* 0x000fe20000011631 */
[----:B----4-:R-:W-:Y:S02]  /*c9a0*/  LDSM.16.MT88.4 R56, [R218+0xac00] ;  /* 0x00ac0000da38783b */ /* 0x010fe40000004200 */
[----:B------:R-:W-:Y:S01]  /*c9b0*/  LOP3.LUT R54, R52, 0xff, RZ, 0xc0, !PT ;  /* 0x000000ff34367812 */ /* 0x000fe200078ec0ff */
[--C-:B------:R-:W-:Y:S01]  /*c9c0*/  HSET2.LE.AND R171, R171, R245.reuse, PT ;  /* 0x000000f5abab7233 */ /* 0x100fe20003803000 */
[----:B------:R-:W-:Y:S02]  /*c9d0*/  PRMT R65, R55, 0x5410, R49 ;  /* 0x0000541037417816 */ /* 0x000fe40000000031 */
[C---:B------:R-:W-:Y:S01]  /*c9e0*/  HMMA.16816.F32.BF16 R124, R36.reuse, R44, R124 ;  /* 0x0000002c247c723c */ /* 0x040fe2000004187c */
[----:B------:R-:W-:Y:S03]  /*c9f0*/  LOP3.LUT R48, R48, 0xff, RZ, 0xc0, !PT ;  /* 0x000000ff30307812 */ /* 0x000fe600078ec0ff */
[----:B------:R-:W-:Y:S02]  /*ca00*/  LOP3.LUT R50, R52, 0xffff, RZ, 0xc0, !PT ;  /* 0x0000ffff34327812 */ /* 0x000fe400078ec0ff */
[----:B------:R-:W-:Y:S02]  /*ca10*/  PRMT R64, R64, 0x5410, R51 ;  /* 0x0000541040407816 */ /* 0x000fe40000000033 */
[-C--:B------:R-:W-:Y:S01]  /*ca20*/  HMMA.16816.F32.BF16 R128, R36, R46.reuse, R128 ;  /* 0x0000002e2480723c */ /* 0x080fe20000041880 */
[--C-:B------:R-:W-:Y:S03]  /*ca30*/  SHF.R.U32.HI R51, RZ, 0x10, R52.reuse ;  /* 0x00000010ff337819 */ /* 0x100fe60000011634 */
[----:B------:R-:W-:Y:S01]  /*ca40*/  SHF.R.U32.HI R49, RZ, 0x10, R3 ;  /* 0x00000010ff317819 */ /* 0x000fe20000011603 */
[--C-:B------:R-:W-:Y:S01]  /*ca50*/  HSET2.LE.AND R170, R64, R245.reuse, PT ;  /* 0x000000f540aa7233 */ /* 0x100fe20003803000 */
[----:B------:R-:W-:Y:S02]  /*ca60*/  PRMT R66, R48, 0x5410, R53 ;  /* 0x0000541030427816 */ /* 0x000fe40000000035 */
[----:B------:R-:W-:Y:S01]  /*ca70*/  HMMA.16816.F32.BF16 R28, R40, R46, R28 ;  /* 0x0000002e281c723c */ /* 0x000fe2000004181c */
[----:B------:R-:W-:Y:S01]  /*ca80*/  LOP3.LUT R48, R3, 0xffff, RZ, 0xc0, !PT ;  /* 0x0000ffff03307812 */ /* 0x000fe200078ec0ff */
[----:B------:R-:W-:Y:S02]  /*ca90*/  LDSM.16.MT88.4 R40, [R216+0xbc00] ;  /* 0x00bc0000d828783b */ /* 0x000fe40000004200 */
[----:B------:R-:W-:Y:S01]  /*caa0*/  SHF.R.U32.HI R53, RZ, 0x18, R52 ;  /* 0x00000018ff357819 */ /* 0x000fe20000011634 */
[--C-:B------:R-:W-:Y:S01]  /*cab0*/  HSET2.LE.AND R44, R66, R245.reuse, PT ;  /* 0x000000f5422c7233 */ /* 0x100fe20003803000 */
[----:B------:R-:W-:Y:S02]  /*cac0*/  SHF.R.U32.HI R50, RZ, 0x8, R50 ;  /* 0x00000008ff327819 */ /* 0x000fe40000011632 */
[----:B------:R-:W-:Y:S04]  /*cad0*/  LOP3.LUT R51, R51, 0xff, RZ, 0xc0, !PT ;  /* 0x000000ff33337812 */ /* 0x000fe800078ec0ff */
[----:B------:R-:W-:Y:S02]  /*cae0*/  LOP3.LUT R52, R3, 0xff, RZ, 0xc0, !PT ;  /* 0x000000ff03347812 */ /* 0x000fe400078ec0ff */
[----:B------:R-:W-:Y:S02]  /*caf0*/  LOP3.LUT R49, R49, 0xff, RZ, 0xc0, !PT ;  /* 0x000000ff31317812 */ /* 0x000fe400078ec0ff */
[----:B------:R-:W-:Y:S02]  /*cb00*/  SHF.R.U32.HI R3, RZ, 0x18, R3 ;  /* 0x00000018ff037819 */ /* 0x000fe40000011603 */
[----:B------:R-:W-:Y:S02]  /*cb10*/  SHF.R.U32.HI R48, RZ, 0x8, R48 ;  /* 0x00000008ff307819 */ /* 0x000fe40000011630 */
[----:B------:R-:W-:Y:S02]  /*cb20*/  PRMT R168, R54, 0x5410, R50 ;  /* 0x0000541036a87816 */ /* 0x000fe40000000032 */
[----:B------:R-:W-:Y:S02]  /*cb30*/  PRMT R169, R51, 0x5410, R53 ;  /* 0x0000541033a97816 */ /* 0x000fe40000000035 */
[----:B------:R-:W-:Y:S01]  /*cb40*/  PRMT R61, R49, 0x5410, R3 ;  /* 0x00005410313d7816 */ /* 0x000fe20000000003 */
[--C-:B------:R-:W-:Y:S01]  /*cb50*/  HSET2.LE.AND R168, R168, R245.reuse, PT ;  /* 0x000000f5a8a87233 */ /* 0x100fe20003803000 */
[----:B------:R-:W-:Y:S01]  /*cb60*/  F2FP.BF16.PACK_AB R3, R179, R180 ;  /* 0x000000b4b303723e */ /* 0x000fe200000010ff */
[--C-:B------:R-:W-:Y:S01]  /*cb70*/  HSET2.LE.AND R169, R169, R245.reuse, PT ;  /* 0x000000f5a9a97233 */ /* 0x100fe20003803000 */
[----:B------:R-:W-:Y:S02]  /*cb80*/  PRMT R60, R52, 0x5410, R48 ;  /* 0x00005410343c7816 */ /* 0x000fe40000000030 */
[----:B------:R-:W-:Y:S01]  /*cb90*/  LOP3.LUT R170, R170, R3, RZ, 0xc0, !PT ;  /* 0x00000003aaaa7212 */ /* 0x000fe200078ec0ff */
[----:B------:R-:W1:Y:S01]  /*cba0*/  LDSM.16.MT88.4 R48, [R218+0x9c00] ;  /* 0x009c0000da30783b */ /* 0x000e620000004200 */
[----:B------:R-:W-:Y:S01]  /*cbb0*/  F2FP.BF16.PACK_AB R3, R184, R178 ;  /* 0x000000b2b803723e */ /* 0x000fe200000010ff */
[--C-:B------:R-:W-:Y:S01]  /*cbc0*/  HSET2.LE.AND R38, R60, R245.reuse, PT ;  /* 0x000000f53c267233 */ /* 0x100fe20003803000 */
[----:B------:R-:W-:Y:S02]  /*cbd0*/  F2FP.BF16.PACK_AB R36, R176, R177 ;  /* 0x000000b1b024723e */ /* 0x000fe400000010ff */
[----:B------:R-:W-:Y:S02]  /*cbe0*/  F2FP.BF16.PACK_AB R37, R185, R175 ;  /* 0x000000afb925723e */ /* 0x000fe400000010ff */
[----:B------:R-:W-:Y:S01]  /*cbf0*/  F2FP.BF16.PACK_AB R39, R173, R174 ;  /* 0x000000aead27723e */ /* 0x000fe200000010ff */
[----:B------:R-:W3:Y:S01]  /*cc00*/  LDSM.16.MT88.4 R52, [R216+0xac00] ;  /* 0x00ac0000d834783b */ /* 0x000ee20000004200 */
[----:B------:R-:W-:Y:S02]  /*cc10*/  LOP3.LUT R168, R168, R3, RZ, 0xc0, !PT ;  /* 0x00000003a8a87212 */ /* 0x000fe400078ec0ff */
[----:B------:R-:W-:Y:S02]  /*cc20*/  LOP3.LUT R171, R171, R36, RZ, 0xc0, !PT ;  /* 0x00000024abab7212 */ /* 0x000fe400078ec0ff */
[----:B------:R-:W-:Y:S01]  /*cc30*/  LOP3.LUT R169, R169, R37, RZ, 0xc0, !PT ;  /* 0x00000025a9a97212 */ /* 0x000fe200078ec0ff */
[--C-:B------:R-:W-:Y:S01]  /*cc40*/  HSET2.LE.AND R37, R61, R245.reuse, PT ;  /* 0x000000f53d257233 */ /* 0x100fe20003803000 */
[----:B------:R-:W-:Y:S01]  /*cc50*/  LOP3.LUT R36, R38, R39, RZ, 0xc0, !PT ;  /* 0x0000002726247212 */ /* 0x000fe200078ec0ff */
[----:B------:R-:W-:Y:S01]  /*cc60*/  HSET2.LE.AND R38, R65, R245, PT ;  /* 0x000000f541267233 */ /* 0x000fe20003803000 */
[----:B-----5:R-:W-:Y:S02]  /*cc70*/  F2FP.BF16.PACK_AB R3, R139, R172 ;  /* 0x000000ac8b03723e */ /* 0x020fe400000010ff */
[----:B------:R-:W-:Y:S01]  /*cc80*/  F2FP.BF16.PACK_AB R39, R186, R67 ;  /* 0x00000043ba27723e */ /* 0x000fe200000010ff */
[-C--:B--2---:R-:W-:Y:S01]  /*cc90*/  HMMA.16816.F32.BF16 R140, R168, R152.reuse, R4 ;  /* 0x00000098a88c723c */ /* 0x084fe20000041804 */
[----:B------:R-:W-:Y:S01]  /*cca0*/  F2FP.BF16.PACK_AB R45, R187, R62 ;  /* 0x0000003ebb2d723e */ /* 0x000fe200000010ff */
[----:B------:R-:W2:Y:S01]  /*ccb0*/  LDSM.16.MT88.4 R4, [R218+0xbc00] ;  /* 0x00bc0000da04783b */ /* 0x000ea20000004200 */
[----:B------:R-:W-:Y:S01]  /*ccc0*/  LOP3.LUT R37, R37, R3, RZ, 0xc0, !PT ;  /* 0x0000000325257212 */ /* 0x000fe200078ec0ff */
[----:B------:R-:W-:Y:S01]  /*ccd0*/  FFMA.FTZ R3, R135, R252, R229 ;  /* 0x000000fc87037223 */ /* 0x000fe200000100e5 */
[----:B------:R-:W-:Y:S01]  /*cce0*/  LOP3.LUT R38, R38, R39, RZ, 0xc0, !PT ;  /* 0x0000002726267212 */ /* 0x000fe200078ec0ff */
[----:B------:R-:W-:Y:S01]  /*ccf0*/  IMAD.MOV.U32 R135, RZ, RZ, R136 ;  /* 0x000000ffff877224 */ /* 0x000fe200078e0088 */
[----:B------:R-:W-:Y:S01]  /*cd00*/  LOP3.LUT R39, R44, R45, RZ, 0xc0, !PT ;  /* 0x0000002d2c277212 */ /* 0x000fe200078ec0ff */
[----:B------:R-:W-:Y:S06]  /*cd10*/  FADD.FTZ R3, R228, R3 ;  /* 0x00000003e4037221 */ /* 0x000fec0000010000 */
[C---:B------:R-:W-:Y:S07]  /*cd20*/  HMMA.16816.F32.BF16 R144, R36.reuse, R152, R8 ;  /* 0x000000982490723c */ /* 0x040fee0000041808 */
[----:B------:R-:W-:Y:S01]  /*cd30*/  FADD.FTZ R8, R236, R133 ;  /* 0x00000085ec087221 */ /* 0x000fe20000010000 */
        /* <DEDUP_REMOVED lines=24> */
[-C--:B---3--:R-:W-:Y:S01]  /*cec0*/  HMMA.16816.F32.BF16 R84, R168, R52.reuse, R84 ;  /* 0x00000034a854723c */ /* 0x088fe20000041854 */
[----:B------:R-:W-:Y:S03]  /*ced0*/  FADD.FTZ R3, R167, R3 ;  /* 0x00000003a7037221 */ /* 0x000fe60000010000 */
[----:B------:R-:W-:Y:S02]  /*cee0*/  FADD.FTZ R0, R190, R0 ;  /* 0x00000000be007221 */ /* 0x000fe40000010000 */
[----:B------:R-:W-:Y:S02]  /*cef0*/  FADD.FTZ R3, R192, R3 ;  /* 0x00000003c0037221 */ /* 0x000fe40000010000 */
[C---:B------:R-:W-:Y:S01]  /*cf00*/  HMMA.16816.F32.BF16 R88, R36.reuse, R52, R88 ;  /* 0x000000342458723c */ /* 0x040fe20000041858 */
[----:B------:R-:W-:Y:S03]  /*cf10*/  FADD.FTZ R9, R212, R10 ;  /* 0x0000000ad4097221 */ /* 0x000fe60000010000 */
[----:B------:R-:W-:Y:S04]  /*cf20*/  FADD.FTZ R8, R240, R12 ;  /* 0x0000000cf0087221 */ /* 0x000fe80000010000 */
[-C--:B------:R-:W-:Y:S01]  /*cf30*/  HMMA.16816.F32.BF16 R92, R36, R54.reuse, R92 ;  /* 0x00000036245c723c */ /* 0x080fe2000004185c */
[----:B------:R-:W-:Y:S04]  /*cf40*/  FADD.FTZ R8, R215, R8 ;  /* 0x00000008d7087221 */ /* 0x000fe80000010000 */
[----:B------:R-:W-:Y:S03]  /*cf50*/  FADD.FTZ R8, R214, R8 ;  /* 0x00000008d6087221 */ /* 0x000fe60000010000 */
[C---:B------:R-:W-:Y:S01]  /*cf60*/  HMMA.16816.F32.BF16 R96, R168.reuse, R54, R96 ;  /* 0x00000036a860723c */ /* 0x040fe20000041860 */
[----:B------:R-:W-:Y:S04]  /*cf70*/  FADD.FTZ R8, R225, R8 ;  /* 0x00000008e1087221 */ /* 0x000fe80000010000 */
[----:B------:R-:W-:Y:S03]  /*cf80*/  FADD.FTZ R8, R224, R8 ;  /* 0x00000008e0087221 */ /* 0x000fe60000010000 */
        /* <DEDUP_REMOVED lines=13> */
[----:B------:R-:W-:Y:S07]  /*d060*/  FADD.FTZ R3, R175, R3 ;  /* 0x00000003af037221 */ /* 0x000fee0000010000 */
[-C--:B------:R-:W-:Y:S08]  /*d070*/  HMMA.16816.F32.BF16 R156, R168, R40.reuse, R32 ;  /* 0x00000028a89c723c */ /* 0x080ff00000041820 */
[C---:B------:R-:W-:Y:S08]  /*d080*/  HMMA.16816.F32.BF16 R160, R36.reuse, R40, R20 ;  /* 0x0000002824a0723c */ /* 0x040ff00000041814 */
[-C--:B------:R-:W-:Y:S08]  /*d090*/  HMMA.16816.F32.BF16 R116, R36, R42.reuse, R116 ;  /* 0x0000002a2474723c */ /* 0x080ff00000041874 */
[C---:B------:R-:W-:Y:S08]  /*d0a0*/  HMMA.16816.F32.BF16 R120, R168.reuse, R42, R120 ;  /* 0x0000002aa878723c */ /* 0x040ff00000041878 */
[-C--:B--2---:R-:W-:Y:S08]  /*d0b0*/  HMMA.16816.F32.BF16 R164, R168, R4.reuse, R24 ;  /* 0x00000004a8a4723c */ /* 0x084ff00000041818 */
        /* <DEDUP_REMOVED lines=22> */
[----:B------:R-:W-:Y:S01]  /*d220*/  FADD.FTZ R251, R176, R6 ;  /* 0x00000006b0fb7221 */ /* 0x000fe20000010000 */
[----:B------:R1:W-:Y:S01]  /*d230*/  STL [R1], R3 ;  /* 0x0000000301007387 */ /* 0x0003e20000100800 */
[----:B------:R-:W-:Y:S02]  /*d240*/  FADD.FTZ R252, R186, R4 ;  /* 0x00000004bafc7221 */ /* 0x000fe40000010000 */
[----:B------:R-:W-:Y:S02]  /*d250*/  IMAD.MOV.U32 R223, RZ, RZ, R0 ;  /* 0x000000ffffdf7224 */ /* 0x000fe400078e0000 */
[----:B------:R-:W-:Y:S02]  /*d260*/  IMAD.MOV.U32 R0, RZ, RZ, R138 ;  /* 0x000000ffff007224 */ /* 0x000fe400078e008a */
[----:B------:R-:W-:Y:S02]  /*d270*/  IMAD.MOV.U32 R139, RZ, RZ, R2 ;  /* 0x000000ffff8b7224 */ /* 0x000fe400078e0002 */
[----:B-1----:R-:W-:Y:S01]  /*d280*/  IMAD.MOV.U32 R3, RZ, RZ, R137 ;  /* 0x000000ffff037224 */ /* 0x002fe200078e0089 */
[----:B------:R-:W-:-:S05]  /*d290*/  @P5 BRA `(.L_x_451) ;  /* 0xffffb25000005947 */ /* 0x000fca000383ffff */
.L_x_450:
[----:B-12---:R-:W2:Y:S04]  /*d2a0*/  LDL.LU R8, [R1] ;  /* 0x0000000001087983 */ /* 0x006ea80000300800 */
[----:B------:R-:W3:Y:S04]  /*d2b0*/  LDL.LU R172, [R1+0x38] ;  /* 0x0000380001ac7983 */ /* 0x000ee80000300800 */
[----:B------:R-:W1:Y:S04]  /*d2c0*/  SHFL.BFLY PT, R0, R251, 0x2, 0x1f ;  /* 0x0c401f00fb007f89 */ /* 0x000e6800000e0000 */
[----:B------:R-:W4:Y:S04]  /*d2d0*/  SHFL.BFLY PT, R3, R250, 0x2, 0x1f ;  /* 0x0c401f00fa037f89 */ /* 0x000f2800000e0000 */
[----:B------:R-:W4:Y:S04]  /*d2e0*/  SHFL.BFLY PT, R7, R252, 0x2, 0x1f ;  /* 0x0c401f00fc077f89 */ /* 0x000f2800000e0000 */
[----:B------:R-:W4:Y:S01]  /*d2f0*/  S2R R139, SR_TID.X ;  /* 0x00000000008b7919 */ /* 0x000f220000002100 */
[----:B-1----:R-:W-:-:S02]  /*d300*/  FADD.FTZ R0, R0, R251 ;  /* 0x000000fb00007221 */ /* 0x002fc40000010000 */
[----:B----4-:R-:W-:-:S03]  /*d310*/  FADD.FTZ R3, R3, R250 ;  /* 0x000000fa03037221 */ /* 0x010fc60000010000 */
[----:B------:R-:W1:Y:S01]  /*d320*/  SHFL.BFLY PT, R5, R0, 0x1, 0x1f ;  /* 0x0c201f0000057f89 */ /* 0x000e6200000e0000 */
[----:B------:R-:W-:-:S03]  /*d330*/  FADD.FTZ R7, R7, R252 ;  /* 0x000000fc07077221 */ /* 0x000fc60000010000 */
[----:B------:R-:W4:Y:S01]  /*d340*/  SHFL.BFLY PT, R4, R3, 0x1, 0x1f ;  /* 0x0c201f0003047f89 */ /* 0x000f2200000e0000 */
[----:B------:R-:W-:-:S04]  /*d350*/  SHF.R.S32.HI R53, RZ, 0x1f, R139 ;  /* 0x0000001fff357819 */ /* 0x000fc8000001148b */
[CC--:B------:R-:W-:Y:S02]  /*d360*/  LEA.HI R14, R53.reuse, R139.reuse, RZ, 0x2 ;  /* 0x0000008b350e7211 */ /* 0x0c0fe400078f10ff */
[----:B------:R-:W-:Y:S02]  /*d370*/  LEA.HI R53, R53, R139, RZ, 0x5 ;  /* 0x0000008b35357211 */ /* 0x000fe400078f28ff */
[----:B------:R-:W-:Y:S01]  /*d380*/  LOP3.LUT R10, R14, 0xfffffffc, RZ, 0xc0, !PT ;  /* 0xfffffffc0e0a7812 */ /* 0x000fe200078ec0ff */
[----:B-1----:R-:W-:Y:S01]  /*d390*/  FADD.FTZ R50, R0, R5 ;  /* 0x0000000500327221 */ /* 0x002fe20000010000 */
[----:B------:R-:W-:Y:S01]  /*d3a0*/  MOV R0, 0x3f800000 ;  /* 0x3f80000000007802 */ /* 0x000fe20000000f00 */
[----:B----4-:R-:W-:-:S03]  /*d3b0*/  FADD.FTZ R51, R3, R4 ;  /* 0x0000000403337221 */ /* 0x010fc60000010000 */
[----:B------:R-:W-:Y:S02]  /*d3c0*/  FSETP.NE.FTZ.AND P5, PT, R50, RZ, PT ;  /* 0x000000ff3200720b */ /* 0x000fe40003fb5000 */
[----:B------:R-:W-:Y:S02]  /*d3d0*/  MOV R3, 0x3f800000 ;  /* 0x3f80000000037802 */ /* 0x000fe40000000f00 */
[----:B------:R-:W-:-:S09]  /*d3e0*/  FSETP.NE.FTZ.AND P6, PT, R51, RZ, PT ;  /* 0x000000ff3300720b */ /* 0x000fd20003fd5000 */
[----:B------:R-:W-:Y:S08]  /*d3f0*/  @P5 MUFU.RCP R3, R50 ;  /* 0x0000003200035308 */ /* 0x000ff00000001000 */
        /* <DEDUP_REMOVED lines=13> */
[C---:B------:R-:W-:Y:S01]  /*d4d0*/  FMUL.FTZ R84, R0.reuse, R84 ;  /* 0x0000005400547220 */ /* 0x040fe20000410000 */
[----:B------:R-:W1:Y:S01]  /*d4e0*/  S2R R68, SR_CTAID.Y ;  /* 0x0000000000447919 */ /* 0x000e620000002600 */
        /* <DEDUP_REMOVED lines=20> */
[----:B------:R-:W-:-:S03]  /*d630*/  FMUL.FTZ R168, R0, R168 ;  /* 0x000000a800a87220 */ /* 0x000fc60000410000 */
[----:B------:R-:W-:Y:S01]  /*d640*/  F2FP.BF16.PACK_AB R13, R13, R164 ;  /* 0x000000a40d0d723e */ /* 0x000fe200000010ff */
[----:B--2---:R-:W2:Y:S01]  /*d650*/  SHFL.BFLY PT, R6, R8, 0x2, 0x1f ;  /* 0x0c401f0008067f89 */ /* 0x004ea200000e0000 */
[----:B---3--:R-:W-:-:S13]  /*d660*/  ISETP.NE.AND P0, PT, R172, -0x1, PT ;  /* 0xffffffffac00780c */ /* 0x008fda0003f05270 */
[----:B------:R-:W-:-:S04]  /*d670*/  @P0 IMAD.WIDE.U32 R4, R172, c[0x0][0x1e8], RZ ;  /* 0x00007a00ac040a25 */ /* 0x000fc800078e00ff */
[----:B------:R-:W-:Y:S01]  /*d680*/  @P0 IMAD R135, R172, c[0x0][0x1ec], R5 ;  /* 0x00007b00ac870a24 */ /* 0x000fe200078e0205 */
[----:B------:R-:W-:Y:S01]  /*d690*/  @P0 MOV R134, R4 ;  /* 0x0000000400860202 */ /* 0x000fe20000000f00 */
[----:B------:R-:W-:Y:S01]  /*d6a0*/  FMUL.FTZ R4, R3, c[0x0][0x2dc] ;  /* 0x0000b70003047a20 */ /* 0x000fe20000410000 */
[----:B------:R-:W-:Y:S01]  /*d6b0*/  MOV R3, 0x3f800000 ;  /* 0x3f80000000037802 */ /* 0x000fe20000000f00 */
[----:B--2---:R-:W-:Y:S01]  /*d6c0*/  FADD.FTZ R6, R6, R8 ;  /* 0x0000000806067221 */ /* 0x004fe20000010000 */
[----:B------:R-:W-:Y:S01]  /*d6d0*/  IADD3 R5, -R10, R139, RZ ;  /* 0x0000008b0a057210 */ /* 0x000fe20007ffe1ff */
[----:B------:R-:W2:Y:S01]  /*d6e0*/  SHFL.BFLY PT, R8, R7, 0x1, 0x1f ;  /* 0x0c201f0007087f89 */ /* 0x000ea200000e0000 */
[C---:B------:R-:W-:Y:S02]  /*d6f0*/  FMUL.FTZ R142, R4.reuse, R142 ;  /* 0x0000008e048e7220 */ /* 0x040fe40000410000 */
[C---:B------:R-:W-:Y:S01]  /*d700*/  FMUL.FTZ R46, R4.reuse, R143 ;  /* 0x0000008f042e7220 */ /* 0x040fe20000410000 */
[----:B------:R-:W3:Y:S01]  /*d710*/  SHFL.BFLY PT, R9, R6, 0x1, 0x1f ;  /* 0x0c201f0006097f89 */ /* 0x000ee200000e0000 */
        /* <DEDUP_REMOVED lines=15> */
[----:B--2--5:R-:W-:Y:S01]  /*d810*/  FADD.FTZ R132, R7, R8 ;  /* 0x0000000807847221 */ /* 0x024fe20000010000 */
[----:B------:R-:W-:Y:S01]  /*d820*/  SHF.R.S32.HI R7, RZ, 0x5, R53 ;  /* 0x00000005ff077819 */ /* 0x000fe20000011435 */
[----:B------:R-:W-:Y:S01]  /*d830*/  FMUL.FTZ R102, R4, R102 ;  /* 0x0000006604667220 */ /* 0x000fe20000410000 */
[----:B------:R-:W-:Y:S01]  /*d840*/  F2FP.BF16.PACK_AB R32, R32, R98 ;  /* 0x000000622020723e */ /* 0x000fe200000010ff */
[----:B---3--:R-:W-:Y:S01]  /*d850*/  FADD.FTZ R133, R6, R9 ;  /* 0x0000000906857221 */ /* 0x008fe20000010000 */
[----:B------:R-:W-:Y:S01]  /*d860*/  FSETP.NE.FTZ.AND P4, PT, R132, RZ, PT ;  /* 0x000000ff8400720b */ /* 0x000fe20003f95000 */
[----:B------:R-:W-:Y:S01]  /*d870*/  FMUL.FTZ R9, R0, R169 ;  /* 0x000000a900097220 */ /* 0x000fe20000410000 */
[----:B------:R-:W-:Y:S01]  /*d880*/  MOV R0, 0x3f800000 ;  /* 0x3f80000000007802 */ /* 0x000fe20000000f00 */
[C---:B------:R-:W-:Y:S01]  /*d890*/  FMUL.FTZ R28, R4.reuse, R103 ;  /* 0x00000067041c7220 */ /* 0x040fe20000410000 */
[----:B------:R-:W-:Y:S01]  /*d8a0*/  FSETP.NE.FTZ.AND P3, PT, R133, RZ, PT ;  /* 0x000000ff8500720b */ /* 0x000fe20003f75000 */
[C---:B------:R-:W-:Y:S01]  /*d8b0*/  FMUL.FTZ R114, R4.reuse, R114 ;  /* 0x0000007204727220 */ /* 0x040fe20000410000 */
[----:B------:R-:W-:Y:S01]  /*d8c0*/  LEA R52, R7, R5, 0x8 ;  /* 0x0000000507347211 */ /* 0x000fe200078e40ff */
[----:B------:R-:W-:Y:S01]  /*d8d0*/  FMUL.FTZ R24, R4, R115 ;  /* 0x0000007304187220 */ /* 0x000fe20000410000 */
[----:B------:R-:W-:Y:S01]  /*d8e0*/  F2FP.BF16.PACK_AB R28, R28, R102 ;  /* 0x000000661c1c723e */ /* 0x000fe200000010ff */
[C---:B------:R-:W-:Y:S01]  /*d8f0*/  FMUL.FTZ R158, R4.reuse, R158 ;  /* 0x0000009e049e7220 */ /* 0x040fe20000410000 */
[----:B------:R-:W-:Y:S01]  /*d900*/  F2FP.BF16.PACK_AB R9, R9, R168 ;  /* 0x000000a80909723e */ /* 0x000fe200000010ff */
[----:B------:R-:W-:Y:S01]  /*d910*/  FMUL.FTZ R20, R4, R159 ;  /* 0x0000009f04147220 */ /* 0x000fe20000410000 */
[----:B------:R-:W-:Y:S01]  /*d920*/  F2FP.BF16.PACK_AB R24, R24, R114 ;  /* 0x000000721818723e */ /* 0x000fe200000010ff */
[----:B------:R-:W2:Y:S01]  /*d930*/  @P4 MUFU.RCP R3, R132 ;  /* 0x0000008400034308 */ /* 0x000ea20000001000 */
[----:B------:R-:W-:-:S02]  /*d940*/  FMUL.FTZ R122, R4, R122 ;  /* 0x0000007a047a7220 */ /* 0x000fc40000410000 */
[----:B------:R-:W-:Y:S01]  /*d950*/  FMUL.FTZ R16, R4, R123 ;  /* 0x0000007b04107220 */ /* 0x000fe20000410000 */
[----:B------:R-:W-:Y:S01]  /*d960*/  F2FP.BF16.PACK_AB R20, R20, R158 ;  /* 0x0000009e1414723e */ /* 0x000fe200000010ff */
[C---:B------:R-:W-:Y:S02]  /*d970*/  FMUL.FTZ R166, R4.reuse, R166 ;  /* 0x000000a604a67220 */ /* 0x040fe40000410000 */
[C---:B------:R-:W-:Y:S01]  /*d980*/  FMUL.FTZ R12, R4.reuse, R167 ;  /* 0x000000a7040c7220 */ /* 0x040fe20000410000 */
[----:B------:R-:W3:Y:S01]  /*d990*/  @P3 MUFU.RCP R0, R133 ;  /* 0x0000008500003308 */ /* 0x000ee20000001000 */
[----:B------:R-:W-:Y:S01]  /*d9a0*/  FMUL.FTZ R170, R4, R170 ;  /* 0x000000aa04aa7220 */ /* 0x000fe20000410000 */
[----:B------:R-:W-:Y:S01]  /*d9b0*/  F2FP.BF16.PACK_AB R16, R16, R122 ;  /* 0x0000007a1010723e */ /* 0x000fe200000010ff */
[----:B------:R-:W-:Y:S01]  /*d9c0*/  FMUL.FTZ R8, R4, R171 ;  /* 0x000000ab04087220 */ /* 0x000fe20000410000 */
[----:B------:R-:W-:Y:S01]  /*d9d0*/  F2FP.BF16.PACK_AB R12, R12, R166 ;  /* 0x000000a60c0c723e */ /* 0x000fe200000010ff */
[----:B--2---:R-:W-:-:S03]  /*d9e0*/  FMUL.FTZ R3, R3, c[0x0][0x2dc] ;  /* 0x0000b70003037a20 */ /* 0x004fc60000410000 */
[----:B------:R-:W-:Y:S01]  /*d9f0*/  F2FP.BF16.PACK_AB R8, R8, R170 ;  /* 0x000000aa0808723e */ /* 0x000fe200000010ff */
[C---:B------:R-:W-:Y:S02]  /*da00*/  FMUL.FTZ R144, R3.reuse, R144 ;  /* 0x0000009003907220 */ /* 0x040fe40000410000 */
[C---:B------:R-:W-:Y:S02]  /*da10*/  FMUL.FTZ R49, R3.reuse, R145 ;  /* 0x0000009103317220 */ /* 0x040fe40000410000 */
        /* <DEDUP_REMOVED lines=33> */
[----:B---3--:R-:W-:Y:S01]  /*dc30*/  FMUL.FTZ R0, R0, c[0x0][0x2dc] ;  /* 0x0000b70000007a20 */ /* 0x008fe20000410000 */
[----:B------:R-:W-:-:S02]  /*dc40*/  F2FP.BF16.PACK_AB R11, R11, R124 ;  /* 0x0000007c0b0b723e */ /* 0x000fc400000010ff */
[----:B------:R-:W-:Y:S01]  /*dc50*/  SHF.R.S32.HI R4, RZ, 0x1f, R3 ;  /* 0x0000001fff047819 */ /* 0x000fe20000011403 */
[C---:B------:R-:W-:Y:S01]  /*dc60*/  FMUL.FTZ R146, R0.reuse, R146 ;  /* 0x0000009200927220 */ /* 0x040fe20000410000 */
[----:B------:R-:W-:Y:S01]  /*dc70*/  F2FP.BF16.PACK_AB R7, R7, R128 ;  /* 0x000000800707723e */ /* 0x000fe200000010ff */
[----:B------:R-:W-:Y:S01]  /*dc80*/  FMUL.FTZ R147, R0, R147 ;  /* 0x0000009300937220 */ /* 0x000fe20000410000 */
[----:B------:R-:W-:Y:S01]  /*dc90*/  LEA.HI R4, R4, R3, RZ, 0x3 ;  /* 0x0000000304047211 */ /* 0x000fe200078f18ff */
[C---:B------:R-:W-:Y:S02]  /*dca0*/  FMUL.FTZ R150, R0.reuse, R150 ;  /* 0x0000009600967220 */ /* 0x040fe40000410000 */
        /* <DEDUP_REMOVED lines=33> */
[----:B------:R-:W-:Y:S02]  /*dec0*/  LEA.HI R0, R3, R3, RZ, 0x1 ;  /* 0x0000000303007211 */ /* 0x000fe400078f08ff */
[----:B------:R-:W-:Y:S02]  /*ded0*/  F2FP.BF16.PACK_AB R10, R10, R126 ;  /* 0x0000007e0a0a723e */ /* 0x000fe400000010ff */
[----:B------:R-:W-:Y:S02]  /*dee0*/  SHF.R.S32.HI R5, RZ, 0x1, R0 ;  /* 0x00000001ff057819 */ /* 0x000fe40000011400 */
[----:B------:R-:W-:-:S02]  /*def0*/  LOP3.LUT R0, R0, 0x3fffffe, RZ, 0xc0, !PT ;  /* 0x03fffffe00007812 */ /* 0x000fc400078ec0ff */
[----:B------:R-:W-:Y:S02]  /*df00*/  SHF.L.U32 R4, R5, 0x6, RZ ;  /* 0x0000000605047819 */ /* 0x000fe400000006ff */
[----:B------:R-:W-:Y:S02]  /*df10*/  IADD3 R0, R3, -R0, RZ ;  /* 0x8000000003007210 */ /* 0x000fe40007ffe0ff */
[----:B------:R-:W-:Y:S02]  /*df20*/  LOP3.LUT R3, R4, 0xc0, RZ, 0xc0, !PT ;  /* 0x000000c004037812 */ /* 0x000fe400078ec0ff */
[----:B------:R-:W-:Y:S02]  /*df30*/  LOP3.LUT R4, R5, 0x1, RZ, 0xc0, !PT ;  /* 0x0000000105047812 */ /* 0x000fe400078ec0ff */
[----:B------:R-:W-:Y:S02]  /*df40*/  LEA R0, R0, R52, 0x4 ;  /* 0x0000003400007211 */ /* 0x000fe400078e20ff */
[----:B------:R-:W-:-:S02]  /*df50*/  LEA.HI R3, R3, R3, RZ, 0x1d ;  /* 0x0000000303037211 */ /* 0x000fc400078fe8ff */
[----:B------:R-:W-:Y:S02]  /*df60*/  ISETP.NE.U32.AND P1, PT, R4, 0x1, PT ;  /* 0x000000010400780c */ /* 0x000fe40003f25070 */
[----:B------:R-:W-:Y:S02]  /*df70*/  LEA R0, R0, R3, 0x1 ;  /* 0x0000000300007211 */ /* 0x000fe400078e08ff */
[----:B------:R-:W-:Y:S02]  /*df80*/  MOV R4, 0x20 ;  /* 0x0000002000047802 */ /* 0x000fe40000000f00 */
[----:B------:R-:W-:Y:S02]  /*df90*/  SHF.L.U32 R0, R0, 0x1, RZ ;  /* 0x0000000100007819 */ /* 0x000fe400000006ff */
[----:B------:R-:W-:Y:S02]  /*dfa0*/  F2FP.BF16.PACK_AB R6, R6, R130 ;  /* 0x000000820606723e */ /* 0x000fe400000010ff */
[C---:B------:R-:W-:Y:S01]  /*dfb0*/  IADD3 R3, R0.reuse, -0x10, RZ ;  /* 0xfffffff000037810 */ /* 0x040fe20007ffe0ff */
[----:B------:R-:W-:Y:S02]  /*dfc0*/  STS [R0], R47 ;  /* 0x0000002f00007388 */ /* 0x000fe40000000800 */
[----:B------:R-:W-:-:S02]  /*dfd0*/  @P1 IADD3 R3, R0, 0x10, RZ ;  /* 0x0000001000031810 */ /* 0x000fc40007ffe0ff */
        /* <DEDUP_REMOVED lines=12> */
[----:B--2---:R-:W2:Y:S03]  /*e0a0*/  LDC.U8 R41, c[0x0][0x329] ;  /* 0x0000ca40ff297b82 */ /* 0x004ea60000000000 */
[----:B------:R-:W-:Y:S04]  /*e0b0*/  STS [R5+0x200], R43 ;  /* 0x0002002b05007388 */ /* 0x000fe80000000800 */
[----:B------:R-:W-:Y:S04]  /*e0c0*/  STS [R4], R40 ;  /* 0x0000002804007388 */ /* 0x000fe80000000800 */
[----:B------:R-:W-:Y:S04]  /*e0d0*/  STS [R4+0x200], R39 ;  /* 0x0002002704007388 */ /* 0x000fe80000000800 */
[----:B------:R-:W-:Y:S04]  /*e0e0*/  STS [R5+0x1000], R42 ;  /* 0x0010002a05007388 */ /* 0x000fe80000000800 */
[----:B------:R-:W-:Y:S04]  /*e0f0*/  STS [R5+0x1200], R74 ;  /* 0x0012004a05007388 */ /* 0x000fe80000000800 */
[----:B------:R-:W-:Y:S01]  /*e100*/  STS [R4+0x1000], R38 ;  /* 0x0010002604007388 */ /* 0x000fe20000000800 */
[----:B--2---:R-:W-:-:S03]  /*e110*/  ISETP.NE.AND P2, PT, R41, RZ, PT ;  /* 0x000000ff2900720c */ /* 0x004fc60003f45270 */
        /* <DEDUP_REMOVED lines=22> */
[----:B------:R2:W-:Y:S04]  /*e280*/  STS [R3+0x4200], R16 ;  /* 0x0042001003007388 */ /* 0x0005e80000000800 */
[----:B------:R3:W-:Y:S04]  /*e290*/  STS [R0+0x5000], R19 ;  /* 0x0050001300007388 */ /* 0x0007e80000000800 */
[----:B------:R4:W-:Y:S04]  /*e2a0*/  STS [R0+0x5200], R18 ;  /* 0x0052001200007388 */ /* 0x0009e80000000800 */
[----:B------:R-:W-:Y:S04]  /*e2b0*/  STS [R3+0x5000], R15 ;  /* 0x0050000f03007388 */ /* 0x000fe80000000800 */
[----:B------:R1:W-:Y:S04]  /*e2c0*/  STS [R3+0x5200], R14 ;  /* 0x0052000e03007388 */ /* 0x0003e80000000800 */
[----:B------:R-:W-:Y:S04]  /*e2d0*/  STS [R5+0x4000], R13 ;  /* 0x0040000d05007388 */ /* 0x000fe80000000800 */
[----:B------:R1:W-:Y:S01]  /*e2e0*/  STS [R5+0x4200], R12 ;  /* 0x0042000c05007388 */ /* 0x0003e20000000800 */
[----:B--2---:R-:W-:-:S03]  /*e2f0*/  @P2 MOV R16, c[0x0][0x210] ;  /* 0x0000840000102a02 */ /* 0x004fc60000000f00 */
[----:B------:R-:W-:Y:S04]  /*e300*/  STS [R4+0x4000], R9 ;  /* 0x0040000904007388 */ /* 0x000fe80000000800 */
[----:B---3--:R2:W5:Y:S01]  /*e310*/  LDL R19, [R1+0x44] ;  /* 0x0000440001137983 */ /* 0x0085620000100800 */
[----:B----4-:R-:W-:-:S03]  /*e320*/  @!P2 MOV R0, c[0x0][0x214] ;  /* 0x000085000000aa02 */ /* 0x010fc60000000f00 */
[----:B------:R3:W-:Y:S04]  /*e330*/  STS [R4+0x4200], R8 ;  /* 0x0042000804007388 */ /* 0x0007e80000000800 */
[----:B------:R-:W-:Y:S01]  /*e340*/  STS [R5+0x5000], R11 ;  /* 0x0050000b05007388 */ /* 0x000fe20000000800 */
[----:B-1----:R-:W-:Y:S01]  /*e350*/  @P2 IMAD R14, R16, c[0x0][0x214], RZ ;  /* 0x00008500100e2a24 */ /* 0x002fe200078e02ff */
[----:B------:R-:W-:Y:S02]  /*e360*/  @!P2 SEL R14, R0, c[0x0][0x234], !P1 ;  /* 0x00008d00000eaa07 */ /* 0x000fe40004800000 */
[----:B------:R1:W-:Y:S01]  /*e370*/  STS [R5+0x5200], R10 ;  /* 0x0052000a05007388 */ /* 0x0003e20000000800 */
[----:B------:R-:W-:Y:S02]  /*e380*/  ISETP.NE.AND P1, PT, R32, RZ, PT ;  /* 0x000000ff2000720c */ /* 0x000fe40003f25270 */
[----:B------:R-:W-:Y:S01]  /*e390*/  LOP3.LUT R3, R53, 0xffffffe0, RZ, 0xc0, !PT ;  /* 0xffffffe035037812 */ /* 0x000fe200078ec0ff */
[----:B------:R-:W-:Y:S01]  /*e3a0*/  STS [R4+0x5000], R7 ;  /* 0x0050000704007388 */ /* 0x000fe20000000800 */
[----:B------:R-:W-:Y:S01]  /*e3b0*/  ISETP.EQ.AND P1, PT, R41, RZ, P1 ;  /* 0x000000ff2900720c */ /* 0x000fe20000f22270 */
[----:B------:R-:W-:Y:S01]  /*e3c0*/  @P5 MUFU.LG2 R12, R50 ;  /* 0x00000032000c5308 */ /* 0x000fe20000000c00 */
[----:B------:R-:W-:Y:S01]  /*e3d0*/  @!P0 SHF.R.S32.HI R0, RZ, 0x1f, R68 ;  /* 0x0000001fff008819 */ /* 0x000fe20000011444 */
[----:B------:R4:W-:Y:S04]  /*e3e0*/  STS [R4+0x5200], R6 ;  /* 0x0052000604007388 */ /* 0x0009e80000000800 */
[----:B------:R-:W-:Y:S01]  /*e3f0*/  BAR.SYNC.DEFER_BLOCKING 0x0 ;  /* 0x0000000000007b1d */ /* 0x000fe20000010000 */
[----:B---3--:R-:W-:-:S05]  /*e400*/  IADD3 R8, -R3, R139, RZ ;  /* 0x0000008b03087210 */ /* 0x008fca0007ffe1ff */
[----:B------:R-:W3:Y:S01]  /*e410*/  S2R R13, SR_CTAID.X ;  /* 0x00000000000d7919 */ /* 0x000ee20000002500 */
[----:B------:R2:W2:Y:S03]  /*e420*/  @P6 MUFU.LG2 R9, R51 ;  /* 0x0000003300096308 */ /* 0x0004a60000000c00 */
[----:B------:R-:W2:Y:S01]  /*e430*/  S2R R18, SR_CTAID.Z ;  /* 0x0000000000127919 */ /* 0x000ea20000002700 */
[----:B-1----:R-:W-:-:S04]  /*e440*/  @P1 IMAD R5, R68, c[0x0][0x214], RZ ;  /* 0x0000850044051a24 */ /* 0x002fc800078e02ff */
[----:B------:R-:W1:Y:S01]  /*e450*/  @P3 MUFU.LG2 R10, R133 ;  /* 0x00000085000a3308 */ /* 0x000e620000000c00 */
[----:B------:R-:W-:Y:S01]  /*e460*/  @P1 SEL R3, R5, R172, !P0 ;  /* 0x000000ac05031207 */ /* 0x000fe20004000000 */
[----:B----4-:R-:W-:Y:S01]  /*e470*/  @!P0 IMAD R4, R0, c[0x0][0x1e0], RZ ;  /* 0x0000780000048a24 */ /* 0x010fe200078e02ff */
[----:B------:R-:W-:Y:S01]  /*e480*/  @P2 MOV R0, 0x1 ;  /* 0x0000000100002802 */ /* 0x000fe20000000f00 */
[C---:B------:R-:W-:Y:S01]  /*e490*/  @!P0 IMAD.WIDE.U32 R6, R68.reuse, c[0x0][0x1e0], RZ ;  /* 0x0000780044068a25 */ /* 0x040fe200078e00ff */
[----:B------:R4:W1:Y:S03]  /*e4a0*/  LDS.128 R28, [R222] ;  /* 0x00000000de1c7984 */ /* 0x0008660000000c00 */
[----:B------:R-:W1:Y:S01]  /*e4b0*/  @P4 MUFU.LG2 R11, R132 ;  /* 0x00000084000b4308 */ /* 0x000e620000000c00 */
[----:B------:R-:W-:Y:S01]  /*e4c0*/  @!P0 IMAD R4, R68, c[0x0][0x1e4], R4 ;  /* 0x0000790044048a24 */ /* 0x000fe200078e0204 */
[----:B------:R4:W1:Y:S01]  /*e4d0*/  LDS.128 R40, [R222+0x800] ;  /* 0x00080000de287984 */ /* 0x0008620000000c00 */
[----:B------:R-:W-:Y:S01]  /*e4e0*/  @!P2 IMAD R0, R14, c[0x0][0x1c0], RZ ;  /* 0x000070000e00aa24 */ /* 0x000fe200078e02ff */
[----:B------:R-:W-:-:S02]  /*e4f0*/  @!P0 MOV R134, R6 ;  /* 0x0000000600868202 */ /* 0x000fc40000000f00 */
[----:B------:R4:W1:Y:S01]  /*e500*/  LDS.128 R52, [R222+0x1000] ;  /* 0x00100000de347984 */ /* 0x0008620000000c00 */
[----:B------:R-:W-:-:S03]  /*e510*/  @!P0 IADD3 R135, R7, R4, RZ ;  /* 0x0000000407878210 */ /* 0x000fc60007ffe0ff */
[----:B------:R4:W1:Y:S04]  /*e520*/  LDS.128 R64, [R222+0x1800] ;  /* 0x00180000de407984 */ /* 0x0008680000000c00 */
[----:B------:R4:W1:Y:S04]  /*e530*/  LDS.128 R24, [R222+0x2000] ;  /* 0x00200000de187984 */ /* 0x0008680000000c00 */
[----:B------:R4:W1:Y:S04]  /*e540*/  LDS.128 R36, [R222+0x2800] ;  /* 0x00280000de247984 */ /* 0x0008680000000c00 */
[----:B--2---:R4:W2:Y:S04]  /*e550*/  LDS.128 R48, [R222+0x3000] ;  /* 0x00300000de307984 */ /* 0x0048a80000000c00 */
[----:B------:R4:W2:Y:S04]  /*e560*/  LDS.128 R60, [R222+0x3800] ;  /* 0x00380000de3c7984 */ /* 0x0008a80000000c00 */
[----:B------:R4:W2:Y:S04]  /*e570*/  LDS.128 R20, [R222+0x4000] ;  /* 0x00400000de147984 */ /* 0x0008a80000000c00 */
[----:B------:R4:W2:Y:S04]  /*e580*/  LDS.128 R32, [R222+0x4800] ;  /* 0x00480000de207984 */ /* 0x0008a80000000c00 */
[----:B------:R4:W2:Y:S04]  /*e590*/  LDS.128 R44, [R222+0x5000] ;  /* 0x00500000de2c7984 */ /* 0x0008a80000000c00 */
[----:B------:R4:W2:Y:S01]  /*e5a0*/  LDS.128 R56, [R222+0x5800] ;  /* 0x00580000de387984 */ /* 0x0008a20000000c00 */
[----:B------:R-:W-:Y:S01]  /*e5b0*/  IMAD R0, R68, R0, RZ ;  /* 0x0000000044007224 */ /* 0x000fe200078e02ff */
[----:B------:R-:W-:-:S02]  /*e5c0*/  @P2 MOV R7, c[0x0][0x210] ;  /* 0x0000840000072a02 */ /* 0x000fc40000000f00 */
[----:B------:R-:W-:Y:S01]  /*e5d0*/  @!P2 MOV R7, 0x1 ;  /* 0x000000010007a802 */ /* 0x000fe20000000f00 */
[----:B------:R-:W-:Y:S01]  /*e5e0*/  @!P1 CS2R R4, SRZ ;  /* 0x0000000000049805 */ /* 0x000fe2000001ff00 */
[----:B------:R-:W-:Y:S02]  /*e5f0*/  SEL R0, R0, RZ, !P1 ;  /* 0x000000ff00007207 */ /* 0x000fe40004800000 */
[----:B------:R-:W-:Y:S02]  /*e600*/  @P1 SHF.R.S32.HI R5, RZ, 0x1f, R3 ;  /* 0x0000001fff051819 */ /* 0x000fe40000011403 */
[----:B------:R-:W-:Y:S02]  /*e610*/  LOP3.LUT P0, RZ, R8, 0x3, RZ, 0xc0, !PT ;  /* 0x0000000308ff7812 */ /* 0x000fe4000780c0ff */
[----:B------:R-:W-:Y:S01]  /*e620*/  @P1 MOV R4, R3 ;  /* 0x0000000300041202 */ /* 0x000fe20000000f00 */
[----:B---3--:R-:W-:Y:S02]  /*e630*/  IMAD R3, R13, R7, RZ ;  /* 0x000000070d037224 */ /* 0x008fe400078e02ff */
[----:B------:R-:W-:-:S02]  /*e640*/  @P6 FMUL.FTZ R6, R9, 0.69314718246459960938 ;  /* 0x3f31721809066820 */ /* 0x000fc40000410000 */
[----:B------:R-:W-:Y:S01]  /*e650*/  IMAD R0, R18, R14, R0 ;  /* 0x0000000e12007224 */ /* 0x000fe200078e0200 */
[----:B------:R-:W-:Y:S01]  /*e660*/  SHF.L.U32 R9, R3, 0x7, RZ ;  /* 0x0000000703097819 */ /* 0x000fe200000006ff */
[----:B-1----:R-:W-:Y:S01]  /*e670*/  @P3 FMUL.FTZ R3, R10, 0.69314718246459960938 ;  /* 0x3f3172180a033820 */ /* 0x002fe20000410000 */
[----:B------:R-:W-:Y:S01]  /*e680*/  MOV R17, 0x7f800000 ;  /* 0x7f80000000117802 */ /* 0x000fe20000000f00 */
[----:B------:R-:W-:Y:S01]  /*e690*/  @P6 FFMA.FTZ R17, R138, c[0x0][0x238], R6 ;  /* 0x00008e008a116a23 */ /* 0x000fe20000010006 */
[--C-:B------:R-:W-:Y:S01]  /*e6a0*/  IADD3 R10, P2, P1, R9, R4, R0.reuse ;  /* 0x00000004090a7210 */ /* 0x100fe2000795e000 */
        /* <DEDUP_REMOVED lines=13> */
[----:B----4-:R-:W1:Y:S02]  /*e780*/  S2R R4, SR_TID.X ;  /* 0x0000000000047919 */ /* 0x010e640000002100 */
        /* <DEDUP_REMOVED lines=44> */
.L_x_455:
[----:B----4-:R-:W-:Y:S05]  /*ea50*/  BSYNC B0 ;  /* 0x0000000000007941 */ /* 0x010fea0003800000 */
.L_x_454:
[----:B------:R-:W3:Y:S04]  /*ea60*/  LDL.64 R68, [R1+0x18] ;  /* 0x0000180001447983 */ /* 0x000ee80000100a00 */
[----:B-1----:R1:W5:Y:S04]  /*ea70*/  LDL R16, [R1+0x3c] ;  /* 0x00003c0001107983 */ /* 0x0023680000100800 */
[----:B------:R1:W5:Y:S01]  /*ea80*/  LDL R15, [R1+0x40] ;  /* 0x00004000010f7983 */ /* 0x0003620000100800 */
[----:B------:R-:W-:Y:S01]  /*ea90*/  SHF.R.S32.HI R6, RZ, 0x1f, R18 ;  /* 0x0000001fff067819 */ /* 0x000fe20000011412 */
[----:B------:R-:W-:Y:S02]  /*eaa0*/  BSSY B0, `(.L_x_456) ;  /* 0x000001e000007945 */ /* 0x000fe40003800000 */
[----:B------:R-:W4:Y:S04]  /*eab0*/  S2R R5, SR_TID.X ;  /* 0x0000000000057919 */ /* 0x000f280000002100 */
[----:B------:R-:W2:Y:S01]  /*eac0*/  S2R R10, SR_CTAID.X ;  /* 0x00000000000a7919 */ /* 0x000ea20000002500 */
[----:B----4-:R-:W-:-:S02]  /*ead0*/  SHF.R.S32.HI R4, RZ, 0x1f, R5 ;  /* 0x0000001fff047819 */ /* 0x010fc40000011405 */
[----:B---3--:R-:W-:Y:S02]  /*eae0*/  IADD3 R2, P0, R68, R134, RZ ;  /* 0x0000008644027210 */ /* 0x008fe40007f1e0ff */
[----:B------:R-:W-:-:S05]  /*eaf0*/  SHF.R.S32.HI R0, RZ, 0x1f, R68 ;  /* 0x0000001fff007819 */ /* 0x000fca0000011444 */
[----:B------:R-:W-:Y:S01]  /*eb00*/  IMAD.X R3, R0, 0x1, R135, P0 ;  /* 0x0000000100037824 */ /* 0x000fe200000e0687 */
[----:B------:R-:W-:Y:S01]  /*eb10*/  LEA.HI R0, R4, R5, RZ, 0x2 ;  /* 0x0000000504007211 */ /* 0x000fe200078f10ff */
[----:B------:R-:W-:Y:S02]  /*eb20*/  IMAD R4, R6, c[0x0][0x1f0], RZ ;  /* 0x00007c0006047a24 */ /* 0x000fe400078e02ff */
[----:B------:R-:W-:Y:S01]  /*eb30*/  IMAD.WIDE.U32 R12, R18, c[0x0][0x1f0], R2 ;  /* 0x00007c00120c7a25 */ /* 0x000fe200078e0002 */
[----:B------:R-:W-:-:S03]  /*eb40*/  SHF.R.S32.HI R8, RZ, 0x2, R0 ;  /* 0x00000002ff087819 */ /* 0x000fc60000011400 */
[----:B------:R-:W-:Y:S01]  /*eb50*/  IMAD R0, R18, c[0x0][0x1f4], R4 ;  /* 0x00007d0012007a24 */ /* 0x000fe200078e0204 */
[----:B-----5:R-:W-:Y:S02]  /*eb60*/  ISETP.GE.AND P0, PT, R8, R19, PT ;  /* 0x000000130800720c */ /* 0x020fe40003f06270 */
[----:B------:R-:W-:Y:S01]  /*eb70*/  SHF.R.S32.HI R9, RZ, 0x1f, R8 ;  /* 0x0000001fff097819 */ /* 0x000fe20000011408 */
[----:B------:R-:W-:-:S04]  /*eb80*/  IMAD.IADD R7, R13, 0x1, R0 ;  /* 0x000000010d077824 */ /* 0x000fc800078e0200 */
[----:B--2---:R-:W-:-:S06]  /*eb90*/  IMAD.WIDE R2, R10, 0x80, R8 ;  /* 0x000000800a027825 */ /* 0x004fcc00078e0208 */
[----:B------:R-:W-:Y:S05]  /*eba0*/  @P0 BRA `(.L_x_457) ;  /* 0x000000d000000947 */ /* 0x000fea0003800000 */
[----:B-1----:R-:W-:Y:S01]  /*ebb0*/  IMAD R0, R3, c[0x0][0x1e8], RZ ;  /* 0x00007a0003007a24 */ /* 0x002fe200078e02ff */
        /* <DEDUP_REMOVED lines=12> */
.L_x_457:
[----:B-1----:R-:W-:Y:S05]  /*ec80*/  BSYNC B0 ;  /* 0x0000000000007941 */ /* 0x002fea0003800000 */
.L_x_456:
[----:B------:R-:W-:Y:S01]  /*ec90*/  IADD3 R0, R8, 0x20, RZ ;  /* 0x0000002008007810 */ /* 0x000fe20007ffe0ff */
[----:B------:R-:W-:Y:S03]  /*eca0*/  BSSY B0, `(.L_x_458) ;  /* 0x0000013000007945 */ /* 0x000fe60003800000 */
[----:B------:R-:W-:-:S13]  /*ecb0*/  ISETP.GE.AND P0, PT, R0, R19, PT ;  /* 0x000000130000720c */ /* 0x000fda0003f06270 */
[----:B------:R-:W-:Y:S05]  /*ecc0*/  @P0 BRA `(.L_x_459) ;  /* 0x0000010000000947 */ /* 0x000fea0003800000 */
[----:B------:R-:W-:Y:S02]  /*ecd0*/  IADD3 R0, P0, R2, 0x20, RZ ;  /* 0x0000002002007810 */ /* 0x000fe40007f1e0ff */
[----:B------:R-:W-:Y:S02]  /*ece0*/  MOV R5, R7 ;  /* 0x0000000700057202 */ /* 0x000fe40000000f00 */
[----:B------:R-:W-:Y:S01]  /*ecf0*/  ISETP.GE.AND P2, PT, R68, c[0x0][0x220], PT ;  /* 0x0000880044007a0c */ /* 0x000fe20003f46270 */
[----:B------:R-:W-:Y:S01]  /*ed00*/  IMAD.X R4, RZ, RZ, R3, P0 ;  /* 0x000000ffff047224 */ /* 0x000fe200000e0603 */
[----:B------:R-:W-:Y:S02]  /*ed10*/  ISETP.GE.AND P1, PT, R16, c[0x0][0x220], PT ;  /* 0x0000880010007a0c */ /* 0x000fe40003f26270 */
        /* <DEDUP_REMOVED lines=11> */
.L_x_459:
[----:B------:R-:W-:Y:S05]  /*edd0*/  BSYNC B0 ;  /* 0x0000000000007941 */ /* 0x000fea0003800000 */
.L_x_458:
        /* <DEDUP_REMOVED lines=20> */
.L_x_461:
[----:B------:R-:W-:Y:S05]  /*ef20*/  BSYNC B0 ;  /* 0x0000000000007941 */ /* 0x000fea0003800000 */
.L_x_460:
        /* <DEDUP_REMOVED lines=21> */
.L_x_428:
[----:B------:R-:W3:Y:S01]  /*f080*/  LDL.LU R9, [R1+0x38] ;  /* 0x0000380001097983 */ /* 0x000ee20000300800 */
[----:B------:R-:W4:Y:S01]  /*f090*/  LDC.U8 R3, c[0x0][0x329] ;  /* 0x0000ca40ff037b82 */ /* 0x000f220000000000 */
[----:B-12---:R-:W-:Y:S01]  /*f0a0*/  LEA.HI R10, R13, R193, RZ, 0x2 ;  /* 0x000000c10d0a7211 */ /* 0x006fe200078f10ff */
[----:B------:R-:W-:Y:S01]  /*f0b0*/  BSSY B0, `(.L_x_462) ;  /* 0x0000045000007945 */ /* 0x000fe20003800000 */
[----:B------:R-:W-:-:S02]  /*f0c0*/  IADD3 R16, -R38, R235, RZ ;  /* 0x000000eb26107210 */ /* 0x000fc40007ffe1ff */
[----:B------:R-:W-:Y:S02]  /*f0d0*/  LOP3.LUT R8, R10, 0xfffffffc, RZ, 0xc0, !PT ;  /* 0xfffffffc0a087812 */ /* 0x000fe400078ec0ff */
[----:B------:R-:W-:Y:S01]  /*f0e0*/  SHF.R.S32.HI R10, RZ, 0x2, R10 ;  /* 0x00000002ff0a7819 */ /* 0x000fe2000001140a */
[----:B------:R-:W1:Y:S02]  /*f0f0*/  LDC.U8 R2, c[0x0][0x328] ;  /* 0x0000ca00ff027b82 */ /* 0x000e640000000000 */
[----:B------:R-:W-:Y:S01]  /*f100*/  IMAD.IADD R20, R193, 0x1, -R8 ;  /* 0x00000001c1147824 */ /* 0x000fe200078e0a08 */
[----:B------:R-:W-:-:S03]  /*f110*/  SHF.R.S32.HI R11, RZ, 0x1f, R10 ;  /* 0x0000001fff0b7819 */ /* 0x000fc6000001140a */
[----:B------:R-:W-:-:S05]  /*f120*/  IMAD.SHL.U32 R14, R20, 0x8, RZ ;  /* 0x00000008140e7824 */ /* 0x000fca00078e00ff */
[C---:B------:R-:W-:Y:S02]  /*f130*/  IADD3 R24, R14.reuse, 0x20, RZ ;  /* 0x000000200e187810 */ /* 0x040fe40007ffe0ff */
[----:B------:R-:W-:Y:S02]  /*f140*/  IADD3 R23, R14, 0x40, RZ ;  /* 0x000000400e177810 */ /* 0x000fe40007ffe0ff */
[----:B----4-:R-:W-:Y:S02]  /*f150*/  ISETP.NE.AND P2, PT, R3, RZ, PT ;  /* 0x000000ff0300720c */ /* 0x010fe40003f45270 */
        /* <DEDUP_REMOVED lines=26> */
[----:B------:R-:W-:Y:S01]  /*f300*/  IADD3 R4, P0, R14, R2, RZ ;  /* 0x000000020e047210 */ /* 0x000fe20007f1e0ff */
[----:B------:R-:W-:Y:S01]  /*f310*/  IMAD R6, R18, R0, R3 ;  /* 0x0000000012067224 */ /* 0x000fe200078e0203 */
[----:B------:R-:W-:Y:S01]  /*f320*/  SHF.R.S32.HI R0, RZ, 0x1f, R18 ;  /* 0x0000001fff007819 */ /* 0x000fe20000011412 */
[----:B------:R-:W-:Y:S01]  /*f330*/  @!P1 CS2R R2, SRZ ;  /* 0x0000000000029805 */ /* 0x000fe2000001ff00 */
[----:B------:R-:W-:Y:S02]  /*f340*/  LEA.HI.X.SX32 R5, R14, R7, 0x1, P0 ;  /* 0x000000070e057211 */ /* 0x000fe400000f0eff */
[----:B------:R-:W-:Y:S01]  /*f350*/  @P1 SHF.R.S32.HI R3, RZ, 0x1f, R9 ;  /* 0x0000001fff031819 */ /* 0x000fe20000011409 */
[----:B------:R-:W-:Y:S01]  /*f360*/  IMAD R0, R0, c[0x0][0x1f0], RZ ;  /* 0x00007c0000007a24 */ /* 0x000fe200078e02ff */
[----:B------:R-:W-:Y:S01]  /*f370*/  @P1 MOV R2, R9 ;  /* 0x0000000900021202 */ /* 0x000fe20000000f00 */
[----:B------:R-:W-:-:S04]  /*f380*/  IMAD.WIDE.U32 R12, R18, c[0x0][0x1f0], R4 ;  /* 0x00007c00120c7a25 */ /* 0x000fc800078e0004 */
[----:B------:R-:W-:Y:S02]  /*f390*/  IMAD R8, R18, c[0x0][0x1f4], R0 ;  /* 0x00007d0012087a24 */ /* 0x000fe400078e0200 */
[----:B------:R-:W-:-:S05]  /*f3a0*/  IMAD R0, R38, R19, RZ ;  /* 0x0000001326007224 */ /* 0x000fca00078e02ff */
[----:B------:R-:W-:Y:S02]  /*f3b0*/  SHF.R.S32.HI R4, RZ, 0x1f, R0 ;  /* 0x0000001fff047819 */ /* 0x000fe40000011400 */
[--C-:B------:R-:W-:Y:S01]  /*f3c0*/  IADD3 R22, P1, P0, R0, R2, R6.reuse ;  /* 0x0000000200167210 */ /* 0x100fe2000783e006 */
[----:B-1----:R-:W1:Y:S01]  /*f3d0*/  S2R R9, SR_CTAID.X ;  /* 0x0000000000097919 */ /* 0x002e620000002500 */
[----:B------:R-:W-:-:S04]  /*f3e0*/  SHF.R.S32.HI R0, RZ, 0x1f, R6 ;  /* 0x0000001fff007819 */ /* 0x000fc80000011406 */
[----:B------:R-:W-:Y:S01]  /*f3f0*/  IADD3.X R21, R4, R3, R0, P1, P0 ;  /* 0x0000000304157210 */ /* 0x000fe20000fe0400 */
        /* <DEDUP_REMOVED lines=16> */
.L_x_463:
[----:B------:R-:W-:Y:S05]  /*f500*/  BSYNC B0 ;  /* 0x0000000000007941 */ /* 0x000fea0003800000 */
.L_x_462:
        /* <DEDUP_REMOVED lines=20> */
.L_x_465:
[----:B------:R-:W-:Y:S05]  /*f650*/  BSYNC B0 ;  /* 0x0000000000007941 */ /* 0x000fea0003800000 */
.L_x_464:
        /* <DEDUP_REMOVED lines=20> */
.L_x_467:
[----:B------:R-:W-:Y:S05]  /*f7a0*/  BSYNC B0 ;  /* 0x0000000000007941 */ /* 0x000fea0003800000 */
.L_x_466:
        /* <DEDUP_REMOVED lines=20> */
.L_x_469:
[----:B------:R-:W-:Y:S05]  /*f8f0*/  BSYNC B0 ;  /* 0x0000000000007941 */ /* 0x000fea0003800000 */
.L_x_468:
        /* <DEDUP_REMOVED lines=35> */
.L_x_470:
        /* <DEDUP_REMOVED lines=13> */
.L_x_1038:


//--------------------- .text._ZN5flash16flash_fwd_kernelI23Flash_fwd_kernel_traitsILi96ELi128ELi64ELi4ELb0ELb0EN7cutlass10bfloat16_tE19Flash_kernel_traitsILi96ELi128ELi64ELi4ES3_EELb1ELb0ELb0ELb0ELb0ELb0ELb0ELb1EEEvNS_16Flash_fwd_paramsE --------------------------
	.section	.text._ZN5flash16flash_fwd_kernelI23Flash_fwd_kernel_traitsILi96ELi128ELi64ELi4ELb0ELb0EN7cutlass10bfloat16_tE19Flash_kernel_traitsILi96ELi128ELi64ELi4ES3_EELb1ELb0ELb0ELb0ELb0ELb0ELb0ELb1EEEvNS_16Flash_fwd_paramsE,"ax",@progbits
	.sectioninfo	@"SHI_REGISTERS=255"
	.align	128
        .global         _ZN5flash16flash_fwd_kernelI23Flash_fwd_kernel_traitsILi96ELi128ELi64ELi4ELb0ELb0EN7cutlass10bfloat16_tE19Flash_kernel_traitsILi96ELi128ELi64ELi4ES3_EELb1ELb0ELb0ELb0ELb0ELb0ELb0ELb1EEEvNS_16Flash_fwd_paramsE
        .type           _ZN5flash16flash_fwd_kernelI23Flash_fwd_kernel_traitsILi96ELi128ELi64ELi4ELb0ELb0EN7cutlass10bfloat16_tE19Flash_kernel_traitsILi96ELi128ELi64ELi4ES3_EELb1ELb0ELb0ELb0ELb0ELb0ELb0ELb1EEEvNS_16Flash_fwd_paramsE,@function
        .size           _ZN5flash16flash_fwd_kernelI23Flash_fwd_kernel_traitsILi96ELi128ELi64ELi4ELb0ELb0EN7cutlass10bfloat16_tE19Flash_kernel_traitsILi96ELi128ELi64ELi4ES3_EELb1ELb0ELb0ELb0ELb0ELb0ELb0ELb1EEEvNS_16Flash_fwd_paramsE,(.L_x_1039 - _ZN5flash16flash_fwd_kernelI23Flash_fwd_kernel_traitsILi96ELi128ELi64ELi4ELb0ELb0EN7cutlass10bfloat16_tE19Flash_kernel_traitsILi96ELi128ELi64ELi4ES3_EELb1ELb0ELb0ELb0ELb0ELb0ELb0ELb1EEEvNS_16Flash_fwd_paramsE)
        .other          _ZN5flash16flash_fwd_kernelI23Flash_fwd_kernel_traitsILi96ELi128ELi64ELi4ELb0ELb0EN7cutlass10bfloat16_tE19Flash_kernel_traitsILi96ELi128ELi64ELi4ES3_EELb1ELb0ELb0ELb0ELb0ELb0ELb0ELb1EEEvNS_16Flash_fwd_paramsE,@"STO_CUDA_ENTRY STV_DEFAULT"
_ZN5flash16flash_fwd_kernelI23Flash_fwd_kernel_traitsILi96ELi128ELi64ELi4ELb0ELb0EN7cutlass10bfloat16_tE19Flash_kernel_traitsILi96ELi128ELi64ELi4ES3_EELb1ELb0ELb0ELb0ELb0ELb0ELb0ELb1EEEvNS_16Flash_fwd_paramsE:
.text._ZN5flash16flash_fwd_kernelI23Flash_fwd_kernel_traitsILi96ELi128ELi64ELi4ELb0ELb0EN7cutlass10bfloat16_tE19Flash_kernel_traitsILi96ELi128ELi64ELi4ES3_EELb1ELb0ELb0ELb0ELb0ELb0ELb0ELb1EEEvNS_16Flash_fwd_paramsE:
        /* <DEDUP_REMOVED lines=12> */
[----:B------:R-:W-:-:S03]  /*00c0*/  ULDC.64 UR4, c[0x0][0x240] ;  /* 0x0000900000047ab9 */ /* 0x000fc60000000a00 */
[----:B------:R-:W3:Y:S01]  /*00d0*/  @P2 LDG.E.64 R4, [R4.64] ;  /* 0x0000001004042981 */ /* 0x000ee2000c1e1b00 */
[----:B------:R-:W-:-:S05]  /*00e0*/  @P2 MOV R2, R52 ;  /* 0x0000003400022202 */ /* 0x000fca0000000f00 */
[----:B------:R-:W4:Y:S01]  /*00f0*/  @P2 LDG.E.64 R6, [R2.64] ;  /* 0x0000001002062981 */ /* 0x000f22000c1e1b00 */
[----:B------:R-:W5:Y:S01]  /*0100*/  S2UR UR10, SR_CTAID.Y ;  /* 0x00000000000a79c3 */ /* 0x000f620000002600 */
[----:B------:R-:W-:Y:S02]  /*0110*/  UISETP.NE.U32.AND UP2, UPT, URZ, UR4, UPT ;  /* 0x000000043f00728c */ /* 0x000fe4000bf45070 */
[----:B------:R-:W-:Y:S02]  /*0120*/  UMOV UR12, 0x4 ;  /* 0x00000004000c7882 */ /* 0x000fe40000000000 */
[----:B------:R-:W-:Y:S02]  /*0130*/  UISETP.NE.AND.EX UP2, UPT, URZ, UR5, UPT, UP2 ;  /* 0x000000053f00728c */ /* 0x000fe4000bf45320 */
[----:B------:R-:W-:Y:S01]  /*0140*/  ULDC.64 UR14, c[0x0][0x240] ;  /* 0x00009000000e7ab9 */ /* 0x000fe20000000a00 */
[----:B------:R-:W1:Y:S01]  /*0150*/  S2UR UR9, SR_CTAID.Z ;  /* 0x00000000000979c3 */ /* 0x000e620000002700 */
[----:B------:R-:W-:-:S02]  /*0160*/  ULDC.64 UR4, c[0x0][0x250] ;  /* 0x0000940000047ab9 */ /* 0x000fc40000000a00 */
[----:B------:R-:W-:Y:S01]  /*0170*/  PLOP3.LUT P0, PT, PT, PT, UP2, 0x80, 0x0 ;  /* 0x000000000000781c */ /* 0x000fe20003f0f028 */
[----:B------:R-:W-:Y:S02]  /*0180*/  UISETP.NE.U32.AND UP0, UPT, URZ, UR4, UPT ;  /* 0x000000043f00728c */ /* 0x000fe4000bf05070 */
[----:B------:R-:W-:Y:S02]  /*0190*/  ULDC.U8 UR8, c[0x0][0x312] ;  /* 0x0000c48000087ab9 */ /* 0x000fe40000000000 */
[----:B------:R-:W-:Y:S02]  /*01a0*/  UISETP.NE.AND UP3, UPT, UR8, URZ, UPT ;  /* 0x0000003f0800728c */ /* 0x000fe4000bf65270 */
[----:B------:R-:W-:-:S03]  /*01b0*/  UISETP.NE.AND.EX UP0, UPT, URZ, UR5, UPT, UP0 ;  /* 0x000000053f00728c */ /* 0x000fc6000bf05300 */
[----:B------:R-:W-:Y:S02]  /*01c0*/  ULDC.64 UR4, c[0x0][0x250] ;  /* 0x0000940000047ab9 */ /* 0x000fe40000000a00 */
[----:B-----5:R-:W-:-:S06]  /*01d0*/  UIMAD.WIDE UR14, UR10, UR12, UR14 ;  /* 0x0000000c0a0e72a5 */ /* 0x020fcc000f8e020e */
[----:B------:R-:W-:Y:S01]  /*01e0*/  IMAD.U32 R12, RZ, RZ, UR14 ;  /* 0x0000000eff0c7e24 */ /* 0x000fe2000f8e00ff */
[----:B-1----:R-:W-:Y:S01]  /*01f0*/  ULOP3.LUT UR6, UR9, UR11, UR10, 0xfe, !UPT ;  /* 0x0000000b09067292 */ /* 0x002fe2000f8efe0a */
[----:B------:R-:W-:-:S05]  /*0200*/  IMAD.U32 R13, RZ, RZ, UR15 ;  /* 0x0000000fff0d7e24 */ /* 0x000fca000f8e00ff */
[----:B--2---:R-:W-:Y:S01]  /*0210*/  LOP3.LUT P3, RZ, R53, UR6, RZ, 0xfc, !PT ;  /* 0x0000000635ff7c12 */ /* 0x004fe2000f86fcff */
[----:B------:R-:W-:Y:S02]  /*0220*/  ULDC.64 UR6, c[0x0][0x248] ;  /* 0x0000920000067ab9 */ /* 0x000fe40000000a00 */
[----:B------:R-:W-:-:S04]  /*0230*/  UISETP.EQ.U32.AND UP1, UPT, URZ, UR6, UPT ;  /* 0x000000063f00728c */ /* 0x000fc8000bf22070 */
[----:B------:R-:W-:-:S03]  /*0240*/  UISETP.EQ.OR.EX UP1, UPT, URZ, UR7, !UP3, UP1 ;  /* 0x000000073f00728c */ /* 0x000fc6000df22710 */
[----:B------:R-:W-:-:S03]  /*0250*/  ULDC.64 UR6, c[0x0][0x248] ;  /* 0x0000920000067ab9 */ /* 0x000fc60000000a00 */
[----:B------:R-:W-:Y:S02]  /*0260*/  @!P3 IMAD.MOV.U32 R14, RZ, RZ, c[0x0][0x308] ;  /* 0x0000c200ff0eb624 */ /* 0x000fe400078e00ff */
[----:B------:R-:W-:Y:S01]  /*0270*/  @!P3 IMAD.MOV.U32 R15, RZ, RZ, c[0x0][0x30c] ;  /* 0x0000c300ff0fb624 */ /* 0x000fe200078e00ff */
[----:B------:R-:W-:Y:S02]  /*0280*/  @UP0 UIMAD.WIDE UR4, UR10, UR12, UR4 ;  /* 0x0000000c0a0402a5 */ /* 0x000fe4000f8e0204 */
[----:B------:R-:W-:-:S04]  /*0290*/  UIMAD.WIDE UR6, UR10, UR12, UR6 ;  /* 0x0000000c0a0672a5 */ /* 0x000fc8000f8e0206 */
[----:B------:R-:W-:Y:S02]  /*02a0*/  IMAD.U32 R10, RZ, RZ, UR4 ;  /* 0x00000004ff0a7e24 */ /* 0x000fe4000f8e00ff */
[----:B------:R-:W-:Y:S01]  /*02b0*/  IMAD.U32 R11, RZ, RZ, UR5 ;  /* 0x00000005ff0b7e24 */ /* 0x000fe2000f8e00ff */
[----:B---3--:R-:W1:Y:S01]  /*02c0*/  @P2 R2UR UR20, R4 ;  /* 0x00000000041423c2 */ /* 0x008e6200000e0000 */
[----:B----4-:R-:W-:-:S07]  /*02d0*/  @P2 IADD3 R52, P1, R6, c[0x0][0x300], RZ ;  /* 0x0000c00006342a10 */ /* 0x010fce0007f3e0ff */
[----:B------:R-:W2:Y:S01]  /*02e0*/  @P2 R2UR UR21, R5 ;  /* 0x00000000051523c2 */ /* 0x000ea200000e0000 */
[----:B------:R-:W-:Y:S01]  /*02f0*/  @!P3 MOV R2, R52 ;  /* 0x000000340002b202 */ /* 0x000fe20000000f00 */
[----:B------:R-:W-:-:S05]  /*0300*/  @P2 IMAD.X R3, RZ, RZ, R7, P1 ;  /* 0x000000ffff032224 */ /* 0x000fca00008e0607 */
[----:B------:R-:W-:Y:S01]  /*0310*/  @!P3 STG.E.64 [R14.64+0x8], R2 ;  /* 0x000008020e00b986 */ /* 0x000fe2000c101b10 */
[----:B-1----:R-:W-:Y:S01]  /*0320*/  IMAD.U32 R4, RZ, RZ, UR20 ;  /* 0x00000014ff047e24 */ /* 0x002fe2000f8e00ff */
[----:B--2---:R-:W-:-:S05]  /*0330*/  MOV R5, UR21 ;  /* 0x0000001500057c02 */ /* 0x004fca0008000f00 */
[----:B------:R1:W-:Y:S04]  /*0340*/  @!P3 STG.E.64 [R14.64], R4 ;  /* 0x000000040e00b986 */ /* 0x0003e8000c101b10 */
[----:B------:R2:W3:Y:S04]  /*0350*/  @P0 LDG.E R9, [R12.64] ;  /* 0x000000100c090981 */ /* 0x0004e8000c1e1900 */
[----:B------:R2:W4:Y:S01]  /*0360*/  @P0 LDG.E R0, [R12.64+0x4] ;  /* 0x000004100c000981 */ /* 0x000522000c1e1900 */
[----:B------:R-:W-:Y:S02]  /*0370*/  PLOP3.LUT P1, PT, PT, PT, UP0, 0x80, 0x0 ;  /* 0x000000000000781c */ /* 0x000fe40003f2f008 */
[----:B------:R-:W-:-:S11]  /*0380*/  PLOP3.LUT P2, PT, PT, PT, UP1, 0x80, 0x0 ;  /* 0x000000000000781c */ /* 0x000fd60003f4f018 */
[----:B------:R-:W5:Y:S01]  /*0390*/  @P1 LDG.E R7, [R10.64] ;  /* 0x000000100a071981 */ /* 0x000f62000c1e1900 */
[----:B-1----:R-:W-:Y:S01]  /*03a0*/  IMAD.U32 R4, RZ, RZ, UR6 ;  /* 0x00000006ff047e24 */ /* 0x002fe2000f8e00ff */
[----:B------:R-:W-:-:S05]  /*03b0*/  MOV R5, UR7 ;  /* 0x0000000700057c02 */ /* 0x000fca0008000f00 */
[----:B------:R-:W5:Y:S01]  /*03c0*/  @!P2 LDG.E R8, [R4.64] ;  /* 0x000000100408a981 */ /* 0x000f62000c1e1900 */
[----:B------:R-:W-:Y:S01]  /*03d0*/  UMOV UR8, 0xffffffff ;  /* 0xffffffff00087882 */ /* 0x000fe20000000000 */
[----:B------:R-:W1:Y:S01]  /*03e0*/  LDC.U8 R6, c[0x0][0x2d8] ;  /* 0x0000b600ff067b82 */ /* 0x000e620000000000 */
[----:B--2---:R-:W-:Y:S01]  /*03f0*/  SHF.R.S32.HI R12, RZ, 0x1f, R53 ;  /* 0x0000001fff0c7819 */ /* 0x004fe20000011435 */
[----:B------:R-:W-:-:S03]  /*0400*/  UMOV UR14, URZ ;  /* 0x0000003f000e7c82 */ /* 0x000fc60008000000 */
[----:B------:R-:W-:Y:S01]  /*0410*/  LEA.HI R2, R12, R53, RZ, 0x5 ;  /* 0x000000350c027211 */ /* 0x000fe200078f28ff */
[----:B------:R-:W-:-:S03]  /*0420*/  UMOV UR19, 0xffffffff ;  /* 0xffffffff00137882 */ /* 0x000fc60000000000 */
[----:B------:R-:W-:-:S05]  /*0430*/  LOP3.LUT R128, R2, 0xffffffe0, RZ, 0xc0, !PT ;  /* 0xffffffe002807812 */ /* 0x000fca00078ec0ff */
[----:B------:R-:W-:Y:S01]  /*0440*/  IMAD.IADD R128, R53, 0x1, -R128 ;  /* 0x0000000135807824 */ /* 0x000fe200078e0a80 */
[----:B---3--:R-:W2:Y:S08]  /*0450*/  @P0 R2UR UR8, R9 ;  /* 0x00000000090803c2 */ /* 0x008eb000000e0000 */
[----:B----4-:R-:W2:Y:S01]  /*0460*/  @P0 R2UR UR15, R0 ;  /* 0x00000000000f03c2 */ /* 0x010ea200000e0000 */
[----:B------:R-:W-:-:S04]  /*0470*/  ISETP.NE.U32.AND P0, PT, RZ, c[0x0][0x248], PT ;  /* 0x00009200ff007a0c */ /* 0x000fc80003f05070 */
[----:B------:R-:W-:-:S03]  /*0480*/  ISETP.NE.AND.EX P0, PT, RZ, c[0x0][0x24c], PT, P0 ;  /* 0x00009300ff007a0c */ /* 0x000fc60003f05300 */
[----:B-----5:R3:W4:Y:S01]  /*0490*/  @P1 R2UR UR14, R7 ;  /* 0x00000000070e13c2 */ /* 0x02072200000e0000 */
[----:B--2---:R-:W-:-:S07]  /*04a0*/  @UP2 UIADD3 UR15, UR15, -UR8, URZ ;  /* 0x800000080f0f2290 */ /* 0x004fce000fffe03f */
[----:B------:R3:W2:Y:S01]  /*04b0*/  @!P2 R2UR UR19, R8 ;  /* 0x000000000813a3c2 */ /* 0x0006a200000e0000 */
[----:B------:R-:W-:Y:S01]  /*04c0*/  @!UP2 ULDC UR15, c[0x0][0x214] ;  /* 0x00008500000faab9 */ /* 0x000fe20000000800 */
[----:B--234-:R-:W-:Y:S05]  /*04d0*/  @!P0 BRA `(.L_x_471) ;  /* 0x0000007000008947 */ /* 0x01cfea0003800000 */
[----:B-1----:R-:W-:-:S13]  /*04e0*/  PLOP3.LUT P0, PT, PT, PT, UP3, 0x80, 0x0 ;  /* 0x000000000000781c */ /* 0x002fda0003f0f038 */
[----:B------:R-:W2:Y:S04]  /*04f0*/  @P0 LDG.E R0, [R4.64+0x4] ;  /* 0x0000041004000981 */ /* 0x000ea8000c1e1900 */
[----:B------:R-:W3:Y:S01]  /*0500*/  @!P0 LDG.E R7, [R4.64] ;  /* 0x0000001004078981 */ /* 0x000ee2000c1e1900 */
[----:B--2---:R-:W1:Y:S02]  /*0510*/  @P0 R2UR UR6, R0 ;  /* 0x00000000000603c2 */ /* 0x004e6400000e0000 */
[----:B-1----:R-:W-:-:S11]  /*0520*/  @UP3 UIADD3 UR6, UR6, -UR19, URZ ;  /* 0x8000001306063290 */ /* 0x002fd6000fffe03f */
[----:B---3--:R1:W2:Y:S02]  /*0530*/  @!P0 R2UR UR6, R7 ;  /* 0x00000000070683c2 */ /* 0x0082a400000e0000 */
[----:B-12---:R-:W-:Y:S05]  /*0540*/  BRA `(.L_x_472) ;  /* 0x0000001000007947 */ /* 0x006fea0003800000 */
.L_x_471:
[----:B-1----:R-:W-:Y:S02]  /*0550*/  ULDC UR6, c[0x0][0x218] ;  /* 0x0000860000067ab9 */ /* 0x002fe40000000800 */
.L_x_472:
        /* <DEDUP_REMOVED lines=21> */
[----:B------:R-:W-:Y:S02]  /*06b0*/  UISETP.GE.AND UP0, UPT, UR13, 0x1, UPT ;  /* 0x000000010d00788c */ /* 0x000fe4000bf06270 */
[----:B------:R-:W-:-:S04]  /*06c0*/  UIADD3 UR4, UR13, 0x3f, URZ ;  /* 0x0000003f0d047890 */ /* 0x000fc8000fffe03f */
[----:B------:R-:W-:Y:S01]  /*06d0*/  PLOP3.LUT P0, PT, PT, PT, UP0, 0x80, 0x0 ;  /* 0x000000000000781c */ /* 0x000fe20003f0f008 */
[----:B------:R-:W-:-:S04]  /*06e0*/  USHF.R.S32.HI UR22, URZ, 0x1f, UR4 ;  /* 0x0000001f3f167899 */ /* 0x000fc80008011404 */
[----:B------:R-:W-:-:S08]  /*06f0*/  ULEA.HI UR22, UR22, UR4, URZ, 0x6 ;  /* 0x0000000416167291 */ /* 0x000fd0000f8f303f */
[----:B------:R-:W-:Y:S05]  /*0700*/  @!P0 BRA `(.L_x_473) ;  /* 0x0001148000008947 */ /* 0x000fea0003800000 */
[----:B------:R-:W-:Y:S01]  /*0710*/  UISETP.NE.AND UP1, UPT, UR8, -0x1, UPT ;  /* 0xffffffff0800788c */ /* 0x000fe2000bf25270 */
[----:B------:R-:W-:Y:S01]  /*0720*/  SHF.R.S32.HI R0, RZ, 0x1f, R128 ;  /* 0x0000001fff007819 */ /* 0x000fe20000011480 */
[----:B------:R-:W-:Y:S02]  /*0730*/  UISETP.NE.AND UP0, UPT, UR19, -0x1, UPT ;  /* 0xffffffff1300788c */ /* 0x000fe4000bf05270 */
[----:B------:R-:W-:Y:S02]  /*0740*/  ULDC.64 UR4, c[0x0][0x190] ;  /* 0x0000640000047ab9 */ /* 0x000fe40000000a00 */
[----:B------:R-:W-:Y:S02]  /*0750*/  ULDC.64 UR6, c[0x0][0x178] ;  /* 0x00005e0000067ab9 */ /* 0x000fe40000000a00 */
[----:B------:R-:W-:-:S03]  /*0760*/  PLOP3.LUT P0, PT, PT, PT, UP0, 0x80, 0x0 ;  /* 0x000000000000781c */ /* 0x000fc60003f0f008 */
[----:B------:R-:W-:Y:S02]  /*0770*/  @UP1 UIMAD.WIDE.U32 UR24, UR8, UR4, URZ ;  /* 0x00000004081812a5 */ /* 0x000fe4000f8e003f */
[----:B------:R-:W-:Y:S02]  /*0780*/  @UP0 UIADD3 UR23, UR14, UR19, URZ ;  /* 0x000000130e170290 */ /* 0x000fe4000fffe03f */
[----:B------:R-:W-:Y:S02]  /*0790*/  @UP1 UIMAD UR18, UR8, UR5, UR25 ;  /* 0x00000005081212a4 */ /* 0x000fe4000f8e0219 */
[----:B------:R-:W-:Y:S02]  /*07a0*/  @!UP1 USHF.R.S32.HI UR25, URZ, 0x1f, UR10 ;  /* 0x0000001f3f199899 */ /* 0x000fe4000801140a */
[----:B------:R-:W-:Y:S02]  /*07b0*/  ULDC.64 UR4, c[0x0][0x198] ;  /* 0x0000660000047ab9 */ /* 0x000fe40000000a00 */
[----:B------:R-:W-:-:S02]  /*07c0*/  @!UP1 UIMAD UR25, UR25, UR6, URZ ;  /* 0x00000006191992a4 */ /* 0x000fc4000f8e023f */
[----:B------:R-:W-:Y:S02]  /*07d0*/  @!UP1 UIMAD.WIDE.U32 UR28, UR10, UR6, URZ ;  /* 0x000000060a1c92a5 */ /* 0x000fe4000f8e003f */
[----:B------:R-:W-:Y:S02]  /*07e0*/  @UP0 UIMAD.WIDE.U32 UR26, UR23, UR4, URZ ;  /* 0x00000004171a02a5 */ /* 0x000fe4000f8e003f */
[----:B------:R-:W-:Y:S02]  /*07f0*/  USHF.R.S32.HI UR6, URZ, 0x6, UR22 ;  /* 0x000000063f067899 */ /* 0x000fe40008011416 */
[----:B------:R-:W-:Y:S02]  /*0800*/  @UP0 UIMAD UR23, UR23, UR5, UR27 ;  /* 0x00000005171702a4 */ /* 0x000fe4000f8e021b */
[----:B------:R-:W-:Y:S02]  /*0810*/  ULDC UR22, c[0x0][0x1c0] ;  /* 0x0000700000167ab9 */ /* 0x000fe40000000800 */
[----:B------:R-:W-:-:S02]  /*0820*/  UIMAD UR22, UR10, UR22, UR9 ;  /* 0x000000160a1672a4 */ /* 0x000fc4000f8e0209 */
[----:B------:R-:W-:Y:S02]  /*0830*/  ULDC UR5, c[0x0][0x224] ;  /* 0x0000890000057ab9 */ /* 0x000fe40000000800 */
[----:B------:R-:W-:Y:S02]  /*0840*/  UIMAD UR5, UR22, UR5, UR12 ;  /* 0x00000005160572a4 */ /* 0x000fe4000f8e020c */
[----:B------:R-:W-:Y:S02]  /*0850*/  @!UP1 UIMAD UR4, UR10, UR7, UR25 ;  /* 0x000000070a0492a4 */ /* 0x000fe4000f8e0219 */
[----:B------:R-:W-:Y:S02]  /*0860*/  USHF.L.U32 UR22, UR22, 0x5, URZ ;  /* 0x0000000516167899 */ /* 0x000fe4000800063f */
[----:B------:R-:W-:Y:S02]  /*0870*/  ULDC UR7, c[0x0][0x228] ;  /* 0x00008a0000077ab9 */ /* 0x000fe40000000800 */
[----:B------:R-:W-:-:S02]  /*0880*/  UIMAD UR7, UR5, UR7, URZ ;  /* 0x00000007050772a4 */ /* 0x000fc4000f8e023f */
[----:B------:R-:W-:Y:S01]  /*0890*/  USHF.R.S32.HI UR5, URZ, 0x1f, UR22 ;  /* 0x0000001f3f057899 */ /* 0x000fe20008011416 */
[----:B------:R-:W-:Y:S01]  /*08a0*/  IADD3 R52, P2, P1, R52, UR22, R128 ;  /* 0x0000001634347c10 */ /* 0x000fe2000f95e080 */
[----:B------:R-:W-:Y:S02]  /*08b0*/  @!UP1 UIADD3 UR18, UR29, UR4, URZ ;  /* 0x000000041d129290 */ /* 0x000fe4000fffe03f */
[----:B------:R-:W-:Y:S02]  /*08c0*/  @UP1 UMOV UR22, UR24 ;  /* 0x0000001800161c82 */ /* 0x000fe40008000000 */
[----:B------:R-:W-:Y:S01]  /*08d0*/  IADD3.X R0, R3, UR5, R0, P2, P1 ;  /* 0x0000000503007c10 */ /* 0x000fe200097e2400 */
[----:B------:R-:W-:Y:S01]  /*08e0*/  @!UP1 UMOV UR22, UR28 ;  /* 0x0000001c00169c82 */ /* 0x000fe20008000000 */
[----:B------:R-:W-:Y:S05]  /*08f0*/  @P0 BRA `(.L_x_474) ;  /* 0x000000d000000947 */ /* 0x000fea0003800000 */
[----:B------:R-:W-:Y:S02]  /*0900*/  USHF.R.S32.HI UR24, URZ, 0x1f, UR14 ;  /* 0x0000001f3f187899 */ /* 0x000fe4000801140e */
[----:B------:R-:W-:-:S02]  /*0910*/  ULDC.64 UR4, c[0x0][0x198] ;  /* 0x0000660000047ab9 */ /* 0x000fc40000000a00 */
[----:B------:R-:W-:Y:S02]  /*0920*/  UIMAD UR24, UR24, UR4, URZ ;  /* 0x00000004181872a4 */ /* 0x000fe4000f8e023f */
[----:B------:R-:W-:Y:S02]  /*0930*/  UIMAD.WIDE.U32 UR26, UR14, UR4, URZ ;  /* 0x000000040e1a72a5 */ /* 0x000fe4000f8e003f */
[----:B------:R-:W-:Y:S02]  /*0940*/  UIMAD UR24, UR14, UR5, UR24 ;  /* 0x000000050e1872a4 */ /* 0x000fe4000f8e0218 */
[----:B------:R-:W-:Y:S02]  /*0950*/  USHF.R.S32.HI UR23, URZ, 0x1f, UR10 ;  /* 0x0000001f3f177899 */ /* 0x000fe4000801140a */
[----:B------:R-:W-:Y:S02]  /*0960*/  ULDC.64 UR4, c[0x0][0x180] ;  /* 0x0000600000047ab9 */ /* 0x000fe40000000a00 */
[----:B------:R-:W-:-:S02]  /*0970*/  UIADD3 UR25, UR27, UR24, URZ ;  /* 0x000000181b197290 */ /* 0x000fc4000fffe03f */
[----:B------:R-:W-:Y:S02]  /*0980*/  UIMAD UR23, UR23, UR4, URZ ;  /* 0x00000004171772a4 */ /* 0x000fe4000f8e023f */
[----:B------:R-:W-:Y:S02]  /*0990*/  UMOV UR24, UR26 ;  /* 0x0000001a00187c82 */ /* 0x000fe40008000000 */
[----:B------:R-:W-:Y:S02]  /*09a0*/  UIMAD UR23, UR10, UR5, UR23 ;  /* 0x000000050a1772a4 */ /* 0x000fe4000f8e0217 */
[----:B------:R-:W-:-:S04]  /*09b0*/  UIMAD.WIDE.U32 UR26, UR10, UR4, UR24 ;  /* 0x000000040a1a72a5 */ /* 0x000fc8000f8e0018 */
[----:B------:R-:W-:Y:S02]  /*09c0*/  UIADD3 UR23, UR27, UR23, URZ ;  /* 0x000000171b177290 */ /* 0x000fe4000fffe03f */
.L_x_474:
[----:B------:R-:W-:Y:S01]  /*09d0*/  IABS R5, c[0x0][0x1c8] ;  /* 0x0000720000057a13 */ /* 0x000fe20000000000 */
[----:B------:R-:W1:Y:S01]  /*09e0*/  S2R R3, SR_CTAID.Z ;  /* 0x0000000000037919 */ /* 0x000e620000002700 */
[----:B------:R-:W-:Y:S02]  /*09f0*/  ULDC UR4, c[0x0][0x1c8] ;  /* 0x0000720000047ab9 */ /* 0x000fe40000000800 */
[----:B------:R-:W2:Y:S01]  /*0a00*/  I2F.RP R7, R5 ;  /* 0x0000000500077306 */ /* 0x000ea20000209400 */
[----:B------:R-:W-:Y:S02]  /*0a10*/  ULOP3.LUT UR4, UR9, UR4, URZ, 0x3c, !UPT ;  /* 0x0000000409047292 */ /* 0x000fe4000f8e3c3f */
[----:B------:R-:W-:-:S04]  /*0a20*/  @UP0 UIADD3 UR19, UR14, UR19, URZ ;  /* 0x000000130e130290 */ /* 0x000fc8000fffe03f */
[----:B------:R-:W-:Y:S01]  /*0a30*/  ISETP.LE.AND P1, PT, RZ, UR4, PT ;  /* 0x00000004ff007c0c */ /* 0x000fe2000bf23270 */
[----:B------:R-:W-:Y:S02]  /*0a40*/  ULDC.64 UR4, c[0x0][0x1a0] ;  /* 0x0000680000047ab9 */ /* 0x000fe40000000a00 */
[----:B------:R-:W-:-:S04]  /*0a50*/  @UP0 UIMAD.WIDE.U32 UR28, UR19, UR4, URZ ;  /* 0x00000004131c02a5 */ /* 0x000fc8000f8e003f */
[----:B------:R-:W-:Y:S01]  /*0a60*/  @UP0 UIMAD UR24, UR19, UR5, UR29 ;  /* 0x00000005131802a4 */ /* 0x000fe2000f8e021d */
[----:B--2---:R-:W2:Y:S01]  /*0a70*/  MUFU.RCP R8, R7 ;  /* 0x0000000700087308 */ /* 0x004ea20000001000 */
[----:B------:R-:W-:Y:S02]  /*0a80*/  USHF.R.S32.HI UR19, URZ, 0x1f, UR9 ;  /* 0x0000001f3f137899 */ /* 0x000fe40008011409 */
[----:B------:R-:W-:Y:S01]  /*0a90*/  @UP0 UMOV UR4, UR28 ;  /* 0x0000001c00040c82 */ /* 0x000fe20008000000 */
[----:B-1----:R-:W-:Y:S02]  /*0aa0*/  IABS R3, R3 ;  /* 0x0000000300037213 */ /* 0x002fe40000000000 */
[----:B--2---:R-:W-:-:S04]  /*0ab0*/  IADD3 R8, R8, 0xffffffe, RZ ;  /* 0x0ffffffe08087810 */ /* 0x004fc80007ffe0ff */
[----:B------:R-:W1:Y:S02]  /*0ac0*/  F2I.FTZ.U32.TRUNC.NTZ R9, R8 ;  /* 0x0000000800097305 */ /* 0x000e64000021f000 */
[----:B-1----:R-:W-:Y:S02]  /*0ad0*/  IMAD.MOV R4, RZ, RZ, -R9 ;  /* 0x000000ffff047224 */ /* 0x002fe400078e0a09 */
[----:B------:R-:W-:Y:S02]  /*0ae0*/  IMAD.MOV.U32 R8, RZ, RZ, RZ ;  /* 0x000000ffff087224 */ /* 0x000fe400078e00ff */
[----:B------:R-:W-:-:S04]  /*0af0*/  IMAD R4, R4, R5, RZ ;  /* 0x0000000504047224 */ /* 0x000fc800078e02ff */
[----:B------:R-:W-:-:S06]  /*0b00*/  IMAD.HI.U32 R4, R9, R4, R8 ;  /* 0x0000000409047227 */ /* 0x000fcc00078e0008 */
        /* <DEDUP_REMOVED lines=9> */
[----:B------:R-:W-:-:S04]  /*0ba0*/  IMAD.MOV.U32 R4, RZ, RZ, R7 ;  /* 0x000000ffff047224 */ /* 0x000fc800078e0007 */
        /* <DEDUP_REMOVED lines=11> */
[----:B------:R-:W-:Y:S02]  /*0c60*/  UMOV UR24, UR28 ;  /* 0x0000001c00187c82 */ /* 0x000fe40008000000 */
[----:B------:R-:W-:Y:S02]  /*0c70*/  UIMAD UR14, UR14, UR4, URZ ;  /* 0x000000040e0e72a4 */ /* 0x000fe4000f8e023f */
[----:B------:R-:W-:-:S02]  /*0c80*/  UIMAD.WIDE.U32 UR28, UR10, UR4, UR24 ;  /* 0x000000040a1c72a5 */ /* 0x000fc4000f8e0018 */
[----:B------:R-:W-:-:S04]  /*0c90*/  UIMAD UR5, UR10, UR5, UR14 ;  /* 0x000000050a0572a4 */ /* 0x000fc8000f8e020e */
[----:B------:R-:W-:Y:S02]  /*0ca0*/  UIADD3 UR24, UR29, UR5, URZ ;  /* 0x000000051d187290 */ /* 0x000fe4000fffe03f */
[----:B------:R-:W-:Y:S02]  /*0cb0*/  UMOV UR4, UR28 ;  /* 0x0000001c00047c82 */ /* 0x000fe40008000000 */
.L_x_475:
[CC--:B------:R-:W-:Y:S01]  /*0cc0*/  LEA.HI R3, R12.reuse, R53.reuse, RZ, 0x2 ;  /* 0x000000350c037211 */ /* 0x0c0fe200078f10ff */
[----:B------:R-:W1:Y:S01]  /*0cd0*/  S2R R18, SR_CTAID.Z ;  /* 0x0000000000127919 */ /* 0x000e620000002700 */
[----:B------:R-:W-:Y:S01]  /*0ce0*/  LEA.HI R13, R12, R53, RZ, 0x3 ;  /* 0x000000350c0d7211 */ /* 0x000fe200078f18ff */
[----:B------:R-:W-:Y:S01]  /*0cf0*/  UIADD3 UR12, -UR12, UR15, URZ ;  /* 0x0000000f0c0c7290 */ /* 0x000fe2000fffe13f */
[--C-:B------:R-:W-:Y:S01]  /*0d00*/  SHF.R.S32.HI R7, RZ, 0x5, R2.reuse ;  /* 0x00000005ff077819 */ /* 0x100fe20000011402 */
[----:B------:R-:W-:Y:S01]  /*0d10*/  IMAD.U32 R23, RZ, RZ, UR11 ;  /* 0x0000000bff177e24 */ /* 0x000fe2000f8e00ff */
[----:B------:R-:W-:Y:S01]  /*0d20*/  SHF.R.S32.HI R8, RZ, 0x1f, R2 ;  /* 0x0000001fff087819 */ /* 0x000fe20000011402 */
[----:B------:R-:W-:Y:S01]  /*0d30*/  BSSY B0, `(.L_x_476) ;  /* 0x000006c000007945 */ /* 0x000fe20003800000 */
[----:B------:R-:W-:-:S02]  /*0d40*/  LOP3.LUT R60, R3, 0xfffffffc, RZ, 0xc0, !PT ;  /* 0xfffffffc033c7812 */ /* 0x000fc400078ec0ff */
[----:B------:R-:W-:Y:S02]  /*0d50*/  SHF.R.S32.HI R9, RZ, 0x3, R13 ;  /* 0x00000003ff097819 */ /* 0x000fe4000001140d */
[----:B------:R-:W-:Y:S01]  /*0d60*/  LEA.HI R12, R12, R53, RZ, 0x4 ;  /* 0x000000350c0c7211 */ /* 0x000fe200078f20ff */
[----:B------:R-:W-:Y:S01]  /*0d70*/  IMAD.IADD R60, R53, 0x1, -R60 ;  /* 0x00000001353c7824 */ /* 0x000fe200078e0a3c */
[----:B------:R-:W-:Y:S01]  /*0d80*/  LEA.HI R8, R8, R7, RZ, 0x2 ;  /* 0x0000000708087211 */ /* 0x000fe200078f10ff */
[----:B------:R-:W-:Y:S01]  /*0d90*/  IMAD.SHL.U32 R15, R9, 0x40, RZ ;  /* 0x00000040090f7824 */ /* 0x000fe200078e00ff */
[----:B------:R-:W-:Y:S01]  /*0da0*/  SHF.R.S32.HI R63, RZ, 0x1f, R128 ;  /* 0x0000001fff3f7819 */ /* 0x000fe20000011480 */
[----:B------:R-:W-:Y:S01]  /*0db0*/  IMAD.SHL.U32 R60, R60, 0x8, RZ ;  /* 0x000000083c3c7824 */ /* 0x000fe200078e00ff */
[----:B------:R-:W-:Y:S02]  /*0dc0*/  LOP3.LUT R10, R12, 0xfffffff0, RZ, 0xc0, !PT ;  /* 0xfffffff00c0a7812 */ /* 0x000fe400078ec0ff */
[----:B------:R-:W-:-:S02]  /*0dd0*/  LOP3.LUT R8, R8, 0xffffffc, RZ, 0xc0, !PT ;  /* 0x0ffffffc08087812 */ /* 0x000fc400078ec0ff */
[----:B------:R-:W-:Y:S01]  /*0de0*/  LEA.HI R63, R63, R128, RZ, 0x2 ;  /* 0x000000803f3f7211 */ /* 0x000fe200078f10ff */
[----:B------:R-:W-:Y:S01]  /*0df0*/  IMAD.IADD R10, R53, 0x1, -R10 ;  /* 0x00000001350a7824 */ /* 0x000fe200078e0a0a */
[----:B------:R-:W-:Y:S01]  /*0e00*/  LOP3.LUT R15, R15, 0xc0, RZ, 0xc0, !PT ;  /* 0x000000c00f0f7812 */ /* 0x000fe200078ec0ff */
[----:B------:R-:W-:Y:S01]  /*0e10*/  IMAD.IADD R5, R7, 0x1, -R8 ;  /* 0x0000000107057824 */ /* 0x000fe200078e0a08 */
[----:B------:R-:W-:Y:S02]  /*0e20*/  SHF.R.S32.HI R2, RZ, 0x2, R63 ;  /* 0x00000002ff027819 */ /* 0x000fe4000001143f */
[----:B------:R-:W-:Y:S02]  /*0e30*/  SHF.R.S32.HI R16, RZ, 0x2, R3 ;  /* 0x00000002ff107819 */ /* 0x000fe40000011403 */
[----:B------:R-:W-:Y:S01]  /*0e40*/  LOP3.LUT R8, R15, 0x18, R60, 0xf8, !PT ;  /* 0x000000180f087812 */ /* 0x000fe200078ef83c */
[----:B------:R-:W-:Y:S01]  /*0e50*/  IMAD R2, R5, 0x10, R2 ;  /* 0x0000001005027824 */ /* 0x000fe200078e0202 */
[----:B------:R-:W-:-:S02]  /*0e60*/  SHF.R.U32.HI R15, RZ, 0x3, R15 ;  /* 0x00000003ff0f7819 */ /* 0x000fc4000001160f */
[----:B------:R-:W-:Y:S02]  /*0e70*/  LEA.HI R11, R10, R10, RZ, 0x1 ;  /* 0x0000000a0a0b7211 */ /* 0x000fe400078f08ff */
[----:B------:R-:W-:Y:S02]  /*0e80*/  LEA.HI R3, R3, R16, RZ, 0x1 ;  /* 0x0000001003037211 */ /* 0x000fe400078f08ff */
[----:B------:R-:W-:Y:S02]  /*0e90*/  LOP3.LUT R15, R8, R15, RZ, 0x3c, !PT ;  /* 0x0000000f080f7212 */ /* 0x000fe400078e3cff */
[--C-:B------:R-:W-:Y:S02]  /*0ea0*/  SHF.R.S32.HI R5, RZ, 0x1, R11.reuse ;  /* 0x00000001ff057819 */ /* 0x100fe4000001140b */
[----:B------:R-:W-:Y:S02]  /*0eb0*/  SHF.R.S32.HI R8, RZ, 0x1f, R11 ;  /* 0x0000001fff087819 */ /* 0x000fe4000001140b */
[----:B------:R-:W-:-:S02]  /*0ec0*/  LOP3.LUT R3, R3, 0x7fffffe, RZ, 0xc0, !PT ;  /* 0x07fffffe03037812 */ /* 0x000fc400078ec0ff */
[----:B------:R-:W-:Y:S02]  /*0ed0*/  SHF.R.S32.HI R17, RZ, 0x1f, R16 ;  /* 0x0000001fff117819 */ /* 0x000fe40000011410 */
[--C-:B------:R-:W-:Y:S01]  /*0ee0*/  SHF.R.S32.HI R61, RZ, 0x1f, R60.reuse ;  /* 0x0000001fff3d7819 */ /* 0x100fe2000001143c */
[----:B------:R-:W-:Y:S01]  /*0ef0*/  IMAD.IADD R14, R16, 0x1, -R3 ;  /* 0x00000001100e7824 */ /* 0x000fe200078e0a03 */
[----:B------:R-:W-:Y:S01]  /*0f00*/  IADD3 R24, P0, R60, UR22, RZ ;  /* 0x000000163c187c10 */ /* 0x000fe2000ff1e0ff */
[----:B------:R-:W-:Y:S01]  /*0f10*/  IMAD R3, R17, c[0x0][0x198], RZ ;  /* 0x0000660011037a24 */ /* 0x000fe200078e02ff */
[----:B------:R-:W-:Y:S01]  /*0f20*/  LEA.HI R8, R8, R5, RZ, 0x2 ;  /* 0x0000000508087211 */ /* 0x000fe200078f10ff */
[----:B------:R-:W-:Y:S01]  /*0f30*/  IMAD.WIDE.U32 R20, R16, c[0x0][0x198], R60 ;  /* 0x0000660010147a25 */ /* 0x000fe200078e003c */
[----:B------:R-:W-:Y:S02]  /*0f40*/  IADD3.X R25, R61, UR18, RZ, P0, !PT ;  /* 0x000000123d197c10 */ /* 0x000fe400087fe4ff */
[----:B------:R-:W-:Y:S01]  /*0f50*/  LOP3.LUT R8, R8, 0xfffffffc, RZ, 0xc0, !PT ;  /* 0xfffffffc08087812 */ /* 0x000fe200078ec0ff */
[----:B------:R-:W-:Y:S01]  /*0f60*/  IMAD R3, R16, c[0x0][0x19c], R3 ;  /* 0x0000670010037a24 */ /* 0x000fe200078e0203 */
[----:B------:R-:W-:Y:S01]  /*0f70*/  IADD3 R20, P0, R20, UR26, RZ ;  /* 0x0000001a14147c10 */ /* 0x000fe2000ff1e0ff */
[----:B-1----:R-:W-:Y:S01]  /*0f80*/  IMAD.WIDE.U32 R18, R18, c[0x0][0x1a8], R24 ;  /* 0x00006a0012127a25 */ /* 0x002fe200078e0018 */
[----:B------:R-:W-:-:S02]  /*0f90*/  IADD3 R133, R60, 0x20, RZ ;  /* 0x000000203c857810 */ /* 0x000fc40007ffe0ff */
[----:B------:R-:W-:Y:S01]  /*0fa0*/  IADD3.X R21, R21, UR23, R3, P0, !PT ;  /* 0x0000001715157c10 */ /* 0x000fe200087fe403 */
[----:B------:R-:W-:Y:S01]  /*0fb0*/  IMAD.IADD R8, R5, 0x1, -R8 ;  /* 0x0000000105087824 */ /* 0x000fe200078e0a08 */
[----:B------:R-:W-:Y:S01]  /*0fc0*/  SHF.R.S32.HI R3, RZ, 0x1f, R4 ;  /* 0x0000001fff037819 */ /* 0x000fe20000011404 */
[----:B------:R-:W-:Y:S01]  /*0fd0*/  IMAD R5, R17, c[0x0][0x1a0], RZ ;  /* 0x0000680011057a24 */ /* 0x000fe200078e02ff */
[----:B------:R-:W-:Y:S01]  /*0fe0*/  IADD3 R132, R60, 0x40, RZ ;  /* 0x000000403c847810 */ /* 0x000fe20007ffe0ff */
[----:B------:R-:W-:Y:S01]  /*0ff0*/  IMAD.WIDE.U32 R24, R16, c[0x0][0x1a0], R60 ;  /* 0x0000680010187a25 */ /* 0x000fe200078e003c */
[----:B------:R-:W-:-:S03]  /*1000*/  LOP3.LUT P1, RZ, R8, 0x2, RZ, 0xc0, !PT ;  /* 0x0000000208ff7812 */ /* 0x000fc6000782c0ff */
[----:B------:R-:W-:Y:S01]  /*1010*/  IMAD R14, R7, 0x8, R14 ;  /* 0x00000008070e7824 */ /* 0x000fe200078e020e */
[----:B------:R-:W-:Y:S01]  /*1020*/  IADD3 R24, P0, R24, UR4, RZ ;  /* 0x0000000418187c10 */ /* 0x000fe2000ff1e0ff */
[----:B------:R-:W-:Y:S01]  /*1030*/  IMAD R5, R16, c[0x0][0x1a4], R5 ;  /* 0x0000690010057a24 */ /* 0x000fe200078e0205 */
[----:B------:R-:W-:Y:S01]  /*1040*/  ULDC.64 UR4, c[0x0][0x1a8] ;  /* 0x00006a0000047ab9 */ /* 0x000fe20000000a00 */
[----:B------:R-:W-:Y:S01]  /*1050*/  IMAD.U32 R14, R14, 0x20, R15 ;  /* 0x000000200e0e7824 */ /* 0x000fe200078e000f */
[----:B------:R-:W-:Y:S01]  /*1060*/  UIMAD UR4, UR19, UR4, URZ ;  /* 0x00000004130472a4 */ /* 0x000fe2000f8e023f */
[----:B------:R-:W-:Y:S01]  /*1070*/  IMAD R15, R3, c[0x0][0x1b0], RZ ;  /* 0x00006c00030f7a24 */ /* 0x000fe200078e02ff */
[----:B------:R-:W-:Y:S01]  /*1080*/  IADD3.X R25, R25, UR24, R5, P0, !PT ;  /* 0x0000001819197c10 */ /* 0x000fe200087fe405 */
[----:B------:R-:W-:Y:S01]  /*1090*/  IMAD R3, R3, c[0x0][0x1b8], RZ ;  /* 0x00006e0003037a24 */ /* 0x000fe200078e02ff */
[----:B------:R-:W-:Y:S01]  /*10a0*/  ISETP.GE.AND P0, PT, R16, UR12, PT ;  /* 0x0000000c10007c0c */ /* 0x000fe2000bf06270 */
[----:B------:R-:W-:Y:S01]  /*10b0*/  IMAD.WIDE.U32 R32, R4, c[0x0][0x1b0], R20 ;  /* 0x00006c0004207a25 */ /* 0x000fe200078e0014 */
[----:B------:R-:W-:-:S03]  /*10c0*/  UIMAD UR4, UR9, UR5, UR4 ;  /* 0x00000005090472a4 */ /* 0x000fc6000f8e0204 */
[C---:B------:R-:W-:Y:S01]  /*10d0*/  IMAD R3, R4.reuse, c[0x0][0x1bc], R3 ;  /* 0x00006f0004037a24 */ /* 0x040fe200078e0203 */
[----:B------:R1:W-:Y:S01]  /*10e0*/  STL.64 [R1+0x80], R32 ;  /* 0x0000802001007387 */ /* 0x0003e20000100a00 */
[----:B------:R-:W-:Y:S01]  /*10f0*/  IMAD.WIDE.U32 R30, R4, c[0x0][0x1b8], R24 ;  /* 0x00006e00041e7a25 */ /* 0x000fe200078e0018 */
[----:B------:R-:W-:-:S03]  /*1100*/  IADD3 R21, R19, UR4, RZ ;  /* 0x0000000413157c10 */ /* 0x000fc6000fffe0ff */
[----:B------:R-:W-:Y:S01]  /*1110*/  IMAD R5, R4, c[0x0][0x1b4], R15 ;  /* 0x00006d0004057a24 */ /* 0x000fe200078e020f */
[----:B------:R1:W-:Y:S01]  /*1120*/  STL.64 [R1+0x78], R30 ;  /* 0x0000781e01007387 */ /* 0x0003e20000100a00 */
[----:B------:R-:W-:Y:S02]  /*1130*/  IMAD.SHL.U32 R129, R14, 0x2, RZ ;  /* 0x000000020e817824 */ /* 0x000fe400078e00ff */
[----:B------:R-:W-:Y:S01]  /*1140*/  IMAD.IADD R28, R31, 0x1, R3 ;  /* 0x000000011f1c7824 */ /* 0x000fe200078e0203 */
[----:B------:R1:W-:Y:S01]  /*1150*/  STL [R1+0x70], R133 ;  /* 0x0000708501007387 */ /* 0x0003e20000100800 */
[----:B------:R-:W-:Y:S02]  /*1160*/  IMAD.IADD R35, R33, 0x1, R5 ;  /* 0x0000000121237824 */ /* 0x000fe400078e0205 */
[----:B------:R-:W-:Y:S01]  /*1170*/  IMAD.MOV.U32 R4, RZ, RZ, 0x10 ;  /* 0x00000010ff047424 */ /* 0x000fe200078e00ff */
[----:B------:R1:W-:Y:S01]  /*1180*/  STL [R1+0x6c], R132 ;  /* 0x00006c8401007387 */ /* 0x0003e20000100800 */
[----:B------:R-:W-:-:S03]  /*1190*/  IMAD.WIDE R22, R23, 0x80, R16 ;  /* 0x0000008017167825 */ /* 0x000fc600078e0210 */
[----:B------:R1:W-:Y:S01]  /*11a0*/  STL [R1+0x68], R129 ;  /* 0x0000688101007387 */ /* 0x0003e20000100800 */
[----:B------:R-:W-:-:S03]  /*11b0*/  SEL R4, R4, 0xfffffff0, !P1 ;  /* 0xfffffff004047807 */ /* 0x000fc60004800000 */
[----:B------:R1:W-:Y:S04]  /*11c0*/  STL [R1+0x64], R28 ;  /* 0x0000641c01007387 */ /* 0x0003e80000100800 */
        /* <DEDUP_REMOVED lines=34> */
.L_x_477:
[----:B------:R-:W-:Y:S05]  /*13f0*/  BSYNC B0 ;  /* 0x0000000000007941 */ /* 0x000fea0003800000 */
.L_x_476:
[----:B------:R-:W-:Y:S01]  /*1400*/  IADD3 R3, R16, 0x20, RZ ;  /* 0x0000002010037810 */ /* 0x000fe20007ffe0ff */
[----:B------:R-:W-:Y:S03]  /*1410*/  BSSY B0, `(.L_x_478) ;  /* 0x0000024000007945 */ /* 0x000fe60003800000 */
[----:B------:R-:W-:-:S13]  /*1420*/  ISETP.GE.AND P0, PT, R3, UR12, PT ;  /* 0x0000000c03007c0c */ /* 0x000fda000bf06270 */
        /* <DEDUP_REMOVED lines=34> */
.L_x_479:
[----:B------:R-:W-:Y:S05]  /*1650*/  BSYNC B0 ;  /* 0x0000000000007941 */ /* 0x000fea0003800000 */
.L_x_478:
[----:B------:R-:W-:Y:S01]  /*1660*/  IADD3 R5, R16, 0x40, RZ ;  /* 0x0000004010057810 */ /* 0x000fe20007ffe0ff */
[----:B------:R-:W-:Y:S03]  /*1670*/  BSSY B0, `(.L_x_480) ;  /* 0x0000024000007945 */ /* 0x000fe60003800000 */
[----:B------:R-:W-:-:S13]  /*1680*/  ISETP.GE.AND P0, PT, R5, UR12, PT ;  /* 0x0000000c05007c0c */ /* 0x000fda000bf06270 */
[----:B------:R-:W-:Y:S05]  /*1690*/  @P0 BRA `(.L_x_481) ;  /* 0x0000021000000947 */ /* 0x000fea0003800000 */
[----:B--2---:R-:W-:Y:S01]  /*16a0*/  IADD3 R14, P0, R22, 0x40, RZ ;  /* 0x00000040160e7810 */ /* 0x004fe20007f1e0ff */
        /* <DEDUP_REMOVED lines=32> */
.L_x_481:
[----:B------:R-:W-:Y:S05]  /*18b0*/  BSYNC B0 ;  /* 0x0000000000007941 */ /* 0x000fea0003800000 */
.L_x_480:
        /* <DEDUP_REMOVED lines=12> */
[----:B--2---:R-:W-:Y:S01]  /*1980*/  IMAD.X R14, RZ, RZ, R23, P0 ;  /* 0x000000ffff0e7224 */ /* 0x004fe200000e0617 */
        /* <DEDUP_REMOVED lines=27> */
.L_x_483:
[----:B------:R-:W-:Y:S05]  /*1b40*/  BSYNC B0 ;  /* 0x0000000000007941 */ /* 0x000fea0003800000 */
.L_x_482:
        /* <DEDUP_REMOVED lines=11> */
[----:B--2---:R-:W-:Y:S01]  /*1c00*/  IMAD.WIDE.U32 R20, R5, UR18, R130 ;  /* 0x0000001205147c25 */ /* 0x004fe2000f8e0082 */
        /* <DEDUP_REMOVED lines=30> */
.L_x_485:
[----:B------:R-:W-:Y:S05]  /*1df0*/  BSYNC B0 ;  /* 0x0000000000007941 */ /* 0x000fea0003800000 */
.L_x_484:
[----:B------:R-:W-:Y:S01]  /*1e00*/  ISETP.GE.AND P0, PT, R3, UR10, PT ;  /* 0x0000000a03007c0c */ /* 0x000fe2000bf06270 */
        /* <DEDUP_REMOVED lines=11> */
[C---:B------:R-:W-:Y:S01]  /*1ec0*/  @!P3 LEA R20, P4, R15.reuse, c[0x0][0x168], 0x1 ;  /* 0x00005a000f14ba11 */ /* 0x040fe200078808ff */
[----:B------:R4:W-:Y:S01]  /*1ed0*/  @P3 STS.128 [R129+0x6800], RZ ;  /* 0x006800ff81003388 */ /* 0x0009e20000000c00 */
[C---:B--2---:R-:W-:Y:S02]  /*1ee0*/  @!P2 LEA R18, P1, R15.reuse, c[0x0][0x168], 0x1 ;  /* 0x00005a000f12aa11 */ /* 0x044fe400078208ff */
        /* <DEDUP_REMOVED lines=19> */
.L_x_487:
[----:B------:R-:W-:Y:S05]  /*2020*/  BSYNC B0 ;  /* 0x0000000000007941 */ /* 0x000fea0003800000 */
.L_x_486:
[----:B------:R-:W0:Y:S01]  /*2030*/  LDGDEPBAR ;  /* 0x00000000000079af */ /* 0x000e220000000000 */
[----:B------:R-:W-:Y:S01]  /*2040*/  ISETP.GE.AND P1, PT, R16, UR10, PT ;  /* 0x0000000a10007c0c */ /* 0x000fe2000bf26270 */
[----:B------:R-:W-:Y:S01]  /*2050*/  ULDC.64 UR4, c[0x0][0x1a0] ;  /* 0x0000680000047ab9 */ /* 0x000fe20000000a00 */
[----:B------:R-:W-:Y:S01]  /*2060*/  BSSY B0, `(.L_x_488) ;  /* 0x000002d000007945 */ /* 0x000fe20003800000 */
[----:B------:R-:W-:Y:S02]  /*2070*/  UIMAD.WIDE.U32 UR24, UR18, UR4, URZ ;  /* 0x00000004121872a5 */ /* 0x000fe4000f8e003f */
[----:B------:R-:W-:-:S04]  /*2080*/  UIMAD UR4, UR14, UR4, URZ ;  /* 0x000000040e0472a4 */ /* 0x000fc8000f8e023f */
[----:B------:R-:W-:Y:S01]  /*2090*/  UIMAD UR4, UR18, UR5, UR4 ;  /* 0x00000005120472a4 */ /* 0x000fe2000f8e0204 */
[----:B------:R-:W-:Y:S02]  /*20a0*/  IMAD.U32 R16, RZ, RZ, UR24 ;  /* 0x00000018ff107e24 */ /* 0x000fe4000f8e00ff */
[----:B------:R-:W-:Y:S01]  /*20b0*/  IMAD.U32 R17, RZ, RZ, UR25 ;  /* 0x00000019ff117e24 */ /* 0x000fe2000f8e00ff */
[----:B------:R-:W-:Y:S02]  /*20c0*/  UIADD3 UR4, UR25, UR4, URZ ;  /* 0x0000000419047290 */ /* 0x000fe4000fffe03f */
[----:B------:R-:W-:-:S04]  /*20d0*/  LEA R15, P0, R16, R30, 0x6 ;  /* 0x0000001e100f7211 */ /* 0x000fc800078030ff */
[----:B------:R-:W-:Y:S01]  /*20e0*/  IMAD.U32 R14, RZ, RZ, UR4 ;  /* 0x00000004ff0e7e24 */ /* 0x000fe2000f8e00ff */
[----:B------:R-:W-:-:S04]  /*20f0*/  DEPBAR.LE SB0, 0x0 ;  /* 0x000080000000791a */ /* 0x000fc80000000000 */
[----:B------:R-:W-:Y:S01]  /*2100*/  BAR.SYNC.DEFER_BLOCKING 0x0 ;  /* 0x0000000000007b1d */ /* 0x000fe20000010000 */
[----:B------:R-:W-:-:S05]  /*2110*/  LEA.HI.X R14, R16, R28, R14, 0x6, P0 ;  /* 0x0000001c100e7211 */ /* 0x000fca00000f340e */
        /* <DEDUP_REMOVED lines=9> */
[C---:B--2-4-:R-:W-:Y:S01]  /*21b0*/  @!P3 LEA R18, P4, R15.reuse, c[0x0][0x170], 0x1 ;  /* 0x00005c000f12ba11 */ /* 0x054fe200078808ff */
        /* <DEDUP_REMOVED lines=23> */
.L_x_489:
[----:B------:R-:W-:Y:S05]  /*2330*/  BSYNC B0 ;  /* 0x0000000000007941 */ /* 0x000fea0003800000 */
.L_x_488:
[----:B------:R-:W-:Y:S01]  /*2340*/  ISETP.GE.AND P0, PT, R3, UR10, PT ;  /* 0x0000000a03007c0c */ /* 0x000fe2000bf06270 */
[----:B------:R-:W-:Y:S01]  /*2350*/  BSSY B0, `(.L_x_490) ;  /* 0x0000023000007945 */ /* 0x000fe20003800000 */
[----:B------:R-:W-:-:S11]  /*2360*/  MOV R3, 0x20 ;  /* 0x0000002000037802 */ /* 0x000fd60000000f00 */
[----:B------:R1:W-:Y:S04]  /*2370*/  @P0 STS.128 [R129+0x9800], RZ ;  /* 0x009800ff81000388 */ /* 0x0003e80000000c00 */
[----:B------:R1:W-:Y:S04]  /*2380*/  @P0 STS.128 [R129+0xa800], RZ ;  /* 0x00a800ff81000388 */ /* 0x0003e80000000c00 */
[----:B------:R1:W-:Y:S01]  /*2390*/  @P0 STS.128 [R129+0xb800], RZ ;  /* 0x00b800ff81000388 */ /* 0x0003e20000000c00 */
[----:B------:R-:W-:Y:S05]  /*23a0*/  @P0 BRA `(.L_x_491) ;  /* 0x000001d000000947 */ /* 0x000fea0003800000 */
[----:B------:R-:W-:Y:S01]  /*23b0*/  ISETP.GE.AND P3, PT, R60, c[0x0][0x220], PT ;  /* 0x000088003c007a0c */ /* 0x000fe20003f66270 */
[----:B--2-4-:R-:W-:Y:S01]  /*23c0*/  IMAD.WIDE.U32 R18, R3, c[0x0][0x1a0], RZ ;  /* 0x0000680003127a25 */ /* 0x014fe200078e00ff */
        /* <DEDUP_REMOVED lines=27> */
.L_x_491:
[----:B------:R-:W-:Y:S05]  /*2580*/  BSYNC B0 ;  /* 0x0000000000007941 */ /* 0x000fea0003800000 */
.L_x_490:
[----:B------:R-:W-:Y:S01]  /*2590*/  LOP3.LUT R212, R13, 0xfffffff8, RZ, 0xc0, !PT ;  /* 0xfffffff80dd47812 */ /* 0x000fe200078ec0ff */
[----:B------:R-:W-:Y:S01]  /*25a0*/  IMAD.SHL.U32 R54, R8, 0x40, RZ ;  /* 0x0000004008367824 */ /* 0x000fe200078e00ff */
[----:B------:R-:W-:Y:S01]  /*25b0*/  SHF.R.S32.HI R13, RZ, 0x4, R12 ;  /* 0x00000004ff0d7819 */ /* 0x000fe2000001140c */
[----:B------:R-:W0:Y:S01]  /*25c0*/  LDGDEPBAR ;  /* 0x00000000000079af */ /* 0x000e220000000000 */
[----:B------:R-:W-:Y:S01]  /*25d0*/  LOP3.LUT R55, R11, 0x7fffffe, RZ, 0xc0, !PT ;  /* 0x07fffffe0b377812 */ /* 0x000fe200078ec0ff */
[----:B------:R-:W-:Y:S01]  /*25e0*/  IMAD.IADD R212, R53, 0x1, -R212 ;  /* 0x0000000135d47824 */ /* 0x000fe200078e0ad4 */
[----:B------:R-:W-:Y:S01]  /*25f0*/  LEA.HI R14, R12, R13, RZ, 0x1 ;  /* 0x0000000d0c0e7211 */ /* 0x000fe200078f08ff */
[----:B------:R-:W-:Y:S01]  /*2600*/  UISETP.GE.AND UP0, UPT, UR13, 0x41, UPT ;  /* 0x000000410d00788c */ /* 0x000fe2000bf06270 */
[----:B------:R-:W-:Y:S01]  /*2610*/  SHF.R.S32.HI R11, RZ, 0x1f, R10 ;  /* 0x0000001fff0b7819 */ /* 0x000fe2000001140a */
[----:B------:R-:W-:Y:S01]  /*2620*/  IMAD.IADD R55, R10, 0x1, -R55 ;  /* 0x000000010a377824 */ /* 0x000fe200078e0a37 */
[----:B------:R-:W-:-:S02]  /*2630*/  LEA.HI R12, R212, R212, RZ, 0x1 ;  /* 0x000000d4d40c7211 */ /* 0x000fc400078f08ff */
[----:B------:R-:W-:Y:S02]  /*2640*/  LOP3.LUT R14, R14, 0xfffffffe, RZ, 0xc0, !PT ;  /* 0xfffffffe0e0e7812 */ /* 0x000fe400078ec0ff */
[----:B------:R-:W-:Y:S02]  /*2650*/  SHF.R.S32.HI R8, RZ, 0x1, R12 ;  /* 0x00000001ff087819 */ /* 0x000fe4000001140c */
[----:B------:R-:W-:Y:S01]  /*2660*/  LEA.HI R10, R11, R10, RZ, 0x3 ;  /* 0x0000000a0b0a7211 */ /* 0x000fe200078f18ff */
[----:B------:R-:W-:Y:S01]  /*2670*/  IMAD.IADD R13, R13, 0x1, -R14 ;  /* 0x000000010d0d7824 */ /* 0x000fe200078e0a0e */
[----:B------:R-:W-:Y:S01]  /*2680*/  LOP3.LUT R11, R12, 0x3fffffe, RZ, 0xc0, !PT ;  /* 0x03fffffe0c0b7812 */ /* 0x000fe200078ec0ff */
[----:B------:R-:W-:Y:S01]  /*2690*/  IMAD.SHL.U32 R12, R8, 0x40, RZ ;  /* 0x00000040080c7824 */ /* 0x000fe200078e00ff */
[----:B------:R-:W-:Y:S01]  /*26a0*/  LOP3.LUT R54, R54, 0xc0, RZ, 0xc0, !PT ;  /* 0x000000c036367812 */ /* 0x000fe200078ec0ff */
[----:B------:R-:W-:Y:S01]  /*26b0*/  IMAD.SHL.U32 R62, R10, 0x20, RZ ;  /* 0x000000200a3e7824 */ /* 0x000fe200078e00ff */
[----:B------:R-:W-:Y:S01]  /*26c0*/  LOP3.LUT P0, RZ, R8, 0x2, RZ, 0xc0, !PT ;  /* 0x0000000208ff7812 */ /* 0x000fe2000780c0ff */
[----:B------:R-:W-:-:S02]  /*26d0*/  IMAD.IADD R212, R212, 0x1, -R11 ;  /* 0x00000001d4d47824 */ /* 0x000fc400078e0a0b */
[----:B------:R-:W-:Y:S01]  /*26e0*/  IMAD.SHL.U32 R11, R13, 0x8, RZ ;  /* 0x000000080d0b7824 */ /* 0x000fe200078e00ff */
[----:B------:R-:W-:Y:S01]  /*26f0*/  LOP3.LUT R62, R62, 0xffffff00, RZ, 0xc0, !PT ;  /* 0xffffff003e3e7812 */ /* 0x000fe200078ec0ff */
[----:B------:R-:W-:Y:S01]  /*2700*/  IMAD.SHL.U32 R10, R9, 0x8, RZ ;  /* 0x00000008090a7824 */ /* 0x000fe200078e00ff */
[----:B------:R-:W-:Y:S01]  /*2710*/  LOP3.LUT R9, R12, 0xc0, RZ, 0xc0, !PT ;  /* 0x000000c00c097812 */ /* 0x000fe200078ec0ff */
[----:B------:R-:W-:Y:S01]  /*2720*/  IMAD R212, R13, 0x8, R212 ;  /* 0x000000080dd47824 */ /* 0x000fe200078e02d4 */
[----:B------:R-:W-:Y:S01]  /*2730*/  LOP3.LUT R11, R54, 0x8, R11, 0xf8, !PT ;  /* 0x00000008360b7812 */ /* 0x000fe200078ef80b */
[----:B------:R-:W-:Y:S01]  /*2740*/  IMAD R12, R7, 0x200, R62 ;  /* 0x00000200070c7824 */ /* 0x000fe200078e023e */
[----:B------:R-:W-:Y:S02]  /*2750*/  LOP3.LUT R10, R9, 0x8, R10, 0xf8, !PT ;  /* 0x00000008090a7812 */ /* 0x000fe400078ef80a */
[----:B------:R-:W-:Y:S01]  /*2760*/  SHF.R.U32.HI R54, RZ, 0x3, R54 ;  /* 0x00000003ff367819 */ /* 0x000fe20000011636 */
[----:B------:R-:W-:Y:S01]  /*2770*/  IMAD R213, R55, 0x20, R12 ;  /* 0x0000002037d57824 */ /* 0x000fe200078e020c */
[----:B------:R-:W-:-:S02]  /*2780*/  SHF.R.U32.HI R9, RZ, 0x3, R9 ;  /* 0x00000003ff097819 */ /* 0x000fc40000011609 */
[----:B------:R-:W-:Y:S02]  /*2790*/  LOP3.LUT R54, R11, R54, RZ, 0x3c, !PT ;  /* 0x000000360b367212 */ /* 0x000fe400078e3cff */
[----:B------:R-:W-:Y:S02]  /*27a0*/  LOP3.LUT R9, R10, R9, RZ, 0x3c, !PT ;  /* 0x000000090a097212 */ /* 0x000fe400078e3cff */
[----:B------:R-:W-:Y:S01]  /*27b0*/  SEL R3, R3, 0xffffffe0, !P0 ;  /* 0xffffffe003037807 */ /* 0x000fe20004000000 */
[----:B------:R-:W-:Y:S01]  /*27c0*/  IMAD.IADD R213, R54, 0x1, R213 ;  /* 0x0000000136d57824 */ /* 0x000fe200078e02d5 */
[----:B------:R-:W-:Y:S01]  /*27d0*/  PLOP3.LUT P0, PT, PT, PT, UP0, 0x80, 0x0 ;  /* 0x000000000000781c */ /* 0x000fe20003f0f008 */
[----:B------:R-:W-:Y:S02]  /*27e0*/  IMAD.U32 R212, R212, 0x20, R9 ;  /* 0x00000020d4d47824 */ /* 0x000fe400078e0009 */
[----:B------:R-:W-:Y:S02]  /*27f0*/  IMAD.SHL.U32 R213, R213, 0x2, RZ ;  /* 0x00000002d5d57824 */ /* 0x000fe400078e00ff */
[----:B------:R-:W-:-:S02]  /*2800*/  IMAD.SHL.U32 R212, R212, 0x2, RZ ;  /* 0x00000002d4d47824 */ /* 0x000fc400078e00ff */
[----:B------:R-:W-:Y:S01]  /*2810*/  IMAD R211, R4, 0x2, R213 ;  /* 0x0000000204d37824 */ /* 0x000fe200078e02d5 */
[----:B------:R-:W-:Y:S01]  /*2820*/  LDSM.16.M88.4 R68, [R213] ;  /* 0x00000000d544783b */ /* 0x000fe20000000200 */
[----:B------:R-:W-:-:S03]  /*2830*/  IMAD.IADD R209, R212, 0x1, R3 ;  /* 0x00000001d4d17824 */ /* 0x000fc600078e0203 */
[----:B------:R-:W5:Y:S04]  /*2840*/  LDSM.16.M88.4 R96, [R212+0x6000] ;  /* 0x00600000d460783b */ /* 0x000f680000000200 */
[----:B------:R-:W1:Y:S04]  /*2850*/  LDSM.16.M88.4 R72, [R213+0x1000] ;  /* 0x00100000d548783b */ /* 0x000e680000000200 */
[----:B------:R-:W2:Y:S04]  /*2860*/  LDSM.16.M88.4 R88, [R212+0x6400] ;  /* 0x00640000d458783b */ /* 0x000ea80000000200 */
[----:B------:R-:W3:Y:S04]  /*2870*/  LDSM.16.M88.4 R80, [R212+0x6800] ;  /* 0x00680000d450783b */ /* 0x000ee80000000200 */
[----:B------:R-:W4:Y:S04]  /*2880*/  LDSM.16.M88.4 R104, [R212+0x6c00] ;  /* 0x006c0000d468783b */ /* 0x000f280000000200 */
[----:B------:R-:W-:Y:S04]  /*2890*/  LDSM.16.M88.4 R64, [R211+0x1000] ;  /* 0x00100000d340783b */ /* 0x000fe80000000200 */
[----:B------:R-:W2:Y:S04]  /*28a0*/  LDSM.16.M88.4 R56, [R209+0x6000] ;  /* 0x00600000d138783b */ /* 0x000ea80000000200 */
[----:B------:R-:W3:Y:S04]  /*28b0*/  LDSM.16.M88.4 R48, [R209+0x6400] ;  /* 0x00640000d130783b */ /* 0x000ee80000000200 */
[----:B------:R-:W3:Y:S04]  /*28c0*/  LDSM.16.M88.4 R44, [R209+0x6800] ;  /* 0x00680000d12c783b */ /* 0x000ee80000000200 */
[----:B------:R-:W4:Y:S04]  /*28d0*/  LDSM.16.M88.4 R40, [R209+0x6c00] ;  /* 0x006c0000d128783b */ /* 0x000f280000000200 */
[----:B------:R-:W4:Y:S01]  /*28e0*/  LDSM.16.M88.4 R36, [R211] ;  /* 0x00000000d324783b */ /* 0x000f220000000200 */
[-C--:B-----5:R-:W-:Y:S03]  /*28f0*/  HMMA.16816.F32.BF16 R100, R68, R96.reuse, RZ ;  /* 0x000000604464723c */ /* 0x0a0fe600000418ff */
[----:B------:R-:W-:Y:S04]  /*2900*/  LDSM.16.M88.4 R124, [R213+0x3000] ;  /* 0x00300000d57c783b */ /* 0x000fe80000000200 */
[----:B------:R-:W5:Y:S01]  /*2910*/  LDSM.16.M88.4 R120, [R212+0x7000] ;  /* 0x00700000d478783b */ /* 0x000f620000000200 */
[C---:B-1----:R-:W-:Y:S03]  /*2920*/  HMMA.16816.F32.BF16 R32, R72.reuse, R96, RZ ;  /* 0x000000604820723c */ /* 0x042fe600000418ff */
[----:B------:R-:W1:Y:S04]  /*2930*/  LDSM.16.M88.4 R116, [R212+0x7400] ;  /* 0x00740000d474783b */ /* 0x000e680000000200 */
[----:B------:R-:W1:Y:S01]  /*2940*/  LDSM.16.M88.4 R112, [R212+0x7800] ;  /* 0x00780000d470783b */ /* 0x000e620000000200 */
[C---:B------:R-:W-:Y:S03]  /*2950*/  HMMA.16816.F32.BF16 R28, R72.reuse, R98, RZ ;  /* 0x00000062481c723c */ /* 0x040fe600000418ff */
[----:B------:R-:W1:Y:S05]  /*2960*/  LDSM.16.M88.4 R108, [R212+0x7c00] ;  /* 0x007c0000d46c783b */ /* 0x000e6a0000000200 */
[C---:B--2---:R-:W-:Y:S08]  /*2970*/  HMMA.16816.F32.BF16 R24, R72.reuse, R88, RZ ;  /* 0x000000584818723c */ /* 0x044ff000000418ff */
[C---:B---34-:R-:W-:Y:S08]  /*2980*/  HMMA.16816.F32.BF16 R16, R72.reuse, R80, RZ ;  /* 0x000000504810723c */ /* 0x058ff000000418ff */
        /* <DEDUP_REMOVED lines=11> */
[----:B------:R-:W2:Y:S07]  /*2a40*/  LDSM.16.M88.4 R104, [R213+0x2000] ;  /* 0x00200000d568783b */ /* 0x000eae0000000200 */
        /* <DEDUP_REMOVED lines=14> */
[----:B------:R-:W3:Y:S07]  /*2b30*/  LDSM.16.M88.4 R56, [R209+0x7000] ;  /* 0x00700000d138783b */ /* 0x000eee0000000200 */
[C---:B------:R-:W-:Y:S01]  /*2b40*/  HMMA.16816.F32.BF16 R88, R36.reuse, R50, R88 ;  /* 0x000000322458723c */ /* 0x040fe20000041858 */
[----:B------:R-:W4:Y:S07]  /*2b50*/  LDSM.16.M88.4 R48, [R209+0x7400] ;  /* 0x00740000d130783b */ /* 0x000f2e0000000200 */
[C---:B------:R-:W-:Y:S01]  /*2b60*/  HMMA.16816.F32.BF16 R80, R36.reuse, R46, R80 ;  /* 0x0000002e2450723c */ /* 0x040fe20000041850 */
[----:B------:R-:W-:Y:S07]  /*2b70*/  LDSM.16.M88.4 R44, [R209+0x7800] ;  /* 0x00780000d12c783b */ /* 0x000fee0000000200 */
[----:B------:R-:W-:Y:S01]  /*2b80*/  HMMA.16816.F32.BF16 R68, R36, R42, R68 ;  /* 0x0000002a2444723c */ /* 0x000fe20000041844 */
[----:B------:R-:W2:Y:S04]  /*2b90*/  LDSM.16.M88.4 R40, [R209+0x7c00] ;  /* 0x007c0000d128783b */ /* 0x000ea80000000200 */
[----:B------:R-:W2:Y:S03]  /*2ba0*/  LDSM.16.M88.4 R36, [R211+0x2000] ;  /* 0x00200000d324783b */ /* 0x000ea60000000200 */
[C---:B-----5:R-:W-:Y:S08]  /*2bb0*/  HMMA.16816.F32.BF16 R32, R124.reuse, R120, R32 ;  /* 0x000000787c20723c */ /* 0x060ff00000041820 */
        /* <DEDUP_REMOVED lines=8> */
[C---:B--2---:R-:W-:Y:S08]  /*2c40*/  HMMA.16816.F32.BF16 R100, R104.reuse, R120, R100 ;  /* 0x000000786864723c */ /* 0x044ff00000041864 */
[C---:B------:R-:W-:Y:S01]  /*2c50*/  HMMA.16816.F32.BF16 R96, R104.reuse, R122, R96 ;  /* 0x0000007a6860723c */ /* 0x040fe20000041860 */
[----:B------:R-:W-:Y:S07]  /*2c60*/  LDSM.16.M88.4 R120, [R213+0x5000] ;  /* 0x00500000d578783b */ /* 0x000fee0000000200 */
[C---:B------:R-:W-:Y:S08]  /*2c70*/  HMMA.16816.F32.BF16 R92, R104.reuse, R116, R92 ;  /* 0x00000074685c723c */ /* 0x040ff0000004185c */
[C---:B------:R-:W-:Y:S01]  /*2c80*/  HMMA.16816.F32.BF16 R88, R104.reuse, R118, R88 ;  /* 0x000000766858723c */ /* 0x040fe20000041858 */
[----:B------:R-:W1:Y:S07]  /*2c90*/  LDSM.16.M88.4 R116, [R212+0x8000] ;  /* 0x00800000d474783b */ /* 0x000e6e0000000200 */
[C---:B------:R-:W-:Y:S08]  /*2ca0*/  HMMA.16816.F32.BF16 R76, R104.reuse, R108, R76 ;  /* 0x0000006c684c723c */ /* 0x040ff0000004184c */
[C---:B------:R-:W-:Y:S08]  /*2cb0*/  HMMA.16816.F32.BF16 R84, R104.reuse, R112, R84 ;  /* 0x000000706854723c */ /* 0x040ff00000041854 */
[C---:B------:R-:W-:Y:S01]  /*2cc0*/  HMMA.16816.F32.BF16 R80, R104.reuse, R114, R80 ;  /* 0x000000726850723c */ /* 0x040fe20000041850 */
[----:B------:R-:W2:Y:S07]  /*2cd0*/  LDSM.16.M88.4 R112, [R212+0x8400] ;  /* 0x00840000d470783b */ /* 0x000eae0000000200 */
[----:B------:R-:W-:Y:S01]  /*2ce0*/  HMMA.16816.F32.BF16 R68, R104, R110, R68 ;  /* 0x0000006e6844723c */ /* 0x000fe20000041844 */
[----:B------:R-:W5:Y:S04]  /*2cf0*/  LDSM.16.M88.4 R108, [R212+0x8800] ;  /* 0x00880000d46c783b */ /* 0x000f680000000200 */
[----:B------:R-:W1:Y:S03]  /*2d00*/  LDSM.16.M88.4 R104, [R212+0x8c00] ;  /* 0x008c0000d468783b */ /* 0x000e660000000200 */
[C---:B---3--:R-:W-:Y:S08]  /*2d10*/  HMMA.16816.F32.BF16 R32, R64.reuse, R56, R32 ;  /* 0x000000384020723c */ /* 0x048ff00000041820 */
[C---:B------:R-:W-:Y:S08]  /*2d20*/  HMMA.16816.F32.BF16 R28, R64.reuse, R58, R28 ;  /* 0x0000003a401c723c */ /* 0x040ff0000004181c */
[C---:B----4-:R-:W-:Y:S08]  /*2d30*/  HMMA.16816.F32.BF16 R24, R64.reuse, R48, R24 ;  /* 0x000000304018723c */ /* 0x050ff00000041818 */
        /* <DEDUP_REMOVED lines=17> */
[----:B------:R-:W3:Y:S04]  /*2e50*/  LDSM.16.M88.4 R40, [R209+0x8800] ;  /* 0x00880000d128783b */ /* 0x000ee80000000200 */
[----:B------:R-:W3:Y:S01]  /*2e60*/  LDSM.16.M88.4 R36, [R209+0x8c00] ;  /* 0x008c0000d124783b */ /* 0x000ee20000000200 */
[----:B------:R-:W-:-:S04]  /*2e70*/  DEPBAR.LE SB0, 0x0 ;  /* 0x000080000000791a */ /* 0x000fc80000000000 */
[C---:B-1----:R-:W-:Y:S08]  /*2e80*/  HMMA.16816.F32.BF16 R32, R120.reuse, R116, R32 ;  /* 0x000000747820723c */ /* 0x042ff00000041820 */
[C---:B------:R-:W-:Y:S08]  /*2e90*/  HMMA.16816.F32.BF16 R28, R120.reuse, R118, R28 ;  /* 0x00000076781c723c */ /* 0x040ff0000004181c */
[C---:B--2---:R-:W-:Y:S08]  /*2ea0*/  HMMA.16816.F32.BF16 R24, R120.reuse, R112, R24 ;  /* 0x000000707818723c */ /* 0x044ff00000041818 */
[C---:B------:R-:W-:Y:S08]  /*2eb0*/  HMMA.16816.F32.BF16 R20, R120.reuse, R114, R20 ;  /* 0x000000727814723c */ /* 0x040ff00000041814 */
[C---:B-----5:R-:W-:Y:S08]  /*2ec0*/  HMMA.16816.F32.BF16 R16, R120.reuse, R108, R16 ;  /* 0x0000006c7810723c */ /* 0x060ff00000041810 */
        /* <DEDUP_REMOVED lines=11> */
[C---:B---3--:R-:W-:Y:S08]  /*2f80*/  HMMA.16816.F32.BF16 R32, R56.reuse, R48, R32 ;  /* 0x000000303820723c */ /* 0x048ff00000041820 */
        /* <DEDUP_REMOVED lines=74> */
.L_x_494:
[----:B------:R-:W-:Y:S05]  /*3430*/  BSYNC B0 ;  /* 0x0000000000007941 */ /* 0x000fea0003800000 */
.L_x_493:
[----:B------:R-:W0:Y:S02]  /*3440*/  LDGDEPBAR ;  /* 0x00000000000079af */ /* 0x000e240000000000 */
.L_x_492:
[----:B------:R-:W-:Y:S01]  /*3450*/  IMAD.SHL.U32 R53, R53, 0x2, RZ ;  /* 0x0000000235357824 */ /* 0x000fe200078e00ff */
[----:B------:R-:W-:Y:S01]  /*3460*/  LOP3.LUT R3, R63, 0x7ffffffc, RZ, 0xc0, !PT ;  /* 0x7ffffffc3f037812 */ /* 0x000fe200078ec0ff */
[----:B-1----:R-:W-:Y:S01]  /*3470*/  IMAD.U32 R43, RZ, RZ, UR18 ;  /* 0x00000012ff2b7e24 */ /* 0x002fe2000f8e00ff */
[----:B------:R-:W-:Y:S01]  /*3480*/  USHF.L.U32 UR5, UR18, 0x1, URZ ;  /* 0x0000000112057899 */ /* 0x000fe2000800063f */
[----:B------:R-:W-:Y:S01]  /*3490*/  IMAD R5, R55, 0x20, R62 ;  /* 0x0000002037057824 */ /* 0x000fe200078e023e */
[----:B------:R-:W-:Y:S01]  /*34a0*/  LOP3.LUT R36, R53, 0x6, RZ, 0xc0, !PT ;  /* 0x0000000635247812 */ /* 0x000fe200078ec0ff */
[----:B------:R-:W-:Y:S01]  /*34b0*/  IMAD.IADD R3, R128, 0x1, -R3 ;  /* 0x0000000180037824 */ /* 0x000fe200078e0a03 */
[----:B------:R-:W-:Y:S01]  /*34c0*/  UIADD3 UR4, UR5, 0x1, URZ ;  /* 0x0000000105047890 */ /* 0x000fe2000fffe03f */
[----:B------:R-:W-:Y:S01]  /*34d0*/  IMAD.IADD R5, R54, 0x1, R5 ;  /* 0x0000000136057824 */ /* 0x000fe200078e0205 */
[----:B------:R-:W-:Y:S01]  /*34e0*/  ULOP3.LUT UR5, UR5, UR21, URZ, 0x3c, !UPT ;  /* 0x0000001505057292 */ /* 0x000fe2000f8e3c3f */
[----:B------:R-:W-:Y:S01]  /*34f0*/  IMAD R43, R43, 0x40, R36 ;  /* 0x000000402b2b7824 */ /* 0x000fe200078e0224 */
[----:B------:R-:W-:Y:S01]  /*3500*/  ULOP3.LUT UR4, UR4, UR21, URZ, 0x3c, !UPT ;  /* 0x0000001504047292 */ /* 0x000fe2000f8e3c3f */
[----:B------:R-:W-:Y:S01]  /*3510*/  IMAD.U32 R36, RZ, RZ, UR11 ;  /* 0x0000000bff247e24 */ /* 0x000fe2000f8e00ff */
[----:B------:R-:W-:Y:S01]  /*3520*/  UIADD3 UR19, UR21, 0x32370b8f, URZ ;  /* 0x32370b8f15137890 */ /* 0x000fe2000fffe03f */
[----:B------:R-:W-:Y:S01]  /*3530*/  IMAD.SHL.U32 R3, R3, 0x2, RZ ;  /* 0x0000000203037824 */ /* 0x000fe200078e00ff */
[C---:B------:R-:W-:Y:S01]  /*3540*/  ISETP.GE.AND P4, PT, R43.reuse, UR13, PT ;  /* 0x0000000d2b007c0c */ /* 0x040fe2000bf86270 */
[----:B------:R-:W-:Y:S01]  /*3550*/  IMAD R54, R36, 0x8, R7 ;  /* 0x0000000824367824 */ /* 0x000fe200078e0207 */
[C---:B------:R-:W-:Y:S01]  /*3560*/  IADD3 R53, R43.reuse, 0x1, RZ ;  /* 0x000000012b357810 */ /* 0x040fe20007ffe0ff */
[----:B------:R-:W-:Y:S01]  /*3570*/  IMAD R36, R2, c[0x0][0x228], R3 ;  /* 0x00008a0002247a24 */ /* 0x000fe200078e0203 */
[C---:B------:R-:W-:Y:S01]  /*3580*/  IADD3 R2, R43.reuse, 0x9, RZ ;  /* 0x000000092b027810 */ /* 0x040fe20007ffe0ff */
[----:B------:R-:W-:Y:S01]  /*3590*/  IMAD.WIDE.U32 R144, R52, -0x2daee0ad, RZ ;  /* 0xd2511f5334907825 */ /* 0x000fe200078e00ff */
[----:B------:R-:W-:Y:S01]  /*35a0*/  FSEL R120, R34, -INF , !P4 ;  /* 0xff80000022787808 */ /* 0x000fe20006000000 */
[----:B------:R-:W-:Y:S01]  /*35b0*/  UIADD3 UR22, UR20, -0x255992d5, URZ ;  /* 0xdaa66d2b14167890 */ /* 0x000fe2000fffe03f */
[----:B------:R-:W-:Y:S01]  /*35c0*/  ISETP.GE.AND P1, PT, R2, UR13, PT ;  /* 0x0000000d02007c0c */ /* 0x000fe2000bf26270 */
[----:B------:R-:W-:Y:S01]  /*35d0*/  UIADD3 UR18, UR20, 0x78dde6e4, URZ ;  /* 0x78dde6e414127890 */ /* 0x000fe2000fffe03f */
[----:B------:R-:W-:Y:S01]  /*35e0*/  IADD3 R2, R43, 0x18, RZ ;  /* 0x000000182b027810 */ /* 0x000fe20007ffe0ff */
[----:B------:R-:W-:Y:S01]  /*35f0*/  UIADD3 UR14, UR21, -0x126145ec, URZ ;  /* 0xed9eba14150e7890 */ /* 0x000fe2000fffe03f */
[----:B------:R-:W-:Y:S01]  /*3600*/  FSEL R137, R32, -INF , !P4 ;  /* 0xff80000020897808 */ /* 0x000fe20006000000 */
[----:B------:R-:W-:Y:S01]  /*3610*/  UIADD3 UR10, UR21, -0x56f99767, URZ ;  /* 0xa9066899150a7890 */ /* 0x000fe2000fffe03f */
[----:B------:R-:W-:Y:S01]  /*3620*/  FSEL R126, R102, -INF , !P4 ;  /* 0xff800000667e7808 */ /* 0x000fe20006000000 */
[----:B------:R-:W-:Y:S01]  /*3630*/  IMAD.SHL.U32 R210, R5, 0x2, RZ ;  /* 0x0000000205d27824 */ /* 0x000fe200078e00ff */
[----:B------:R-:W-:Y:S01]  /*3640*/  FSEL R156, R100, -INF , !P4 ;  /* 0xff800000649c7808 */ /* 0x000fe20006000000 */
[----:B------:R-:W-:Y:S01]  /*3650*/  IMAD R5, R6, 0x10000, R6 ;  /* 0x0001000006057824 */ /* 0x000fe200078e0206 */
[----:B------:R-:W-:Y:S01]  /*3660*/  ISETP.GE.AND P3, PT, R53, UR13, PT ;  /* 0x0000000d35007c0c */ /* 0x000fe2000bf66270 */
[----:B------:R-:W-:Y:S01]  /*3670*/  IMAD R208, R4, 0x2, R210 ;  /* 0x0000000204d07824 */ /* 0x000fe200078e02d2 */
[----:B------:R-:W-:-:S02]  /*3680*/  ISETP.GE.AND P4, PT, R2, UR13, PT ;  /* 0x0000000d02007c0c */ /* 0x000fc4000bf86270 */
[C---:B------:R-:W-:Y:S02]  /*3690*/  IADD3 R67, R43.reuse, 0x8, RZ ;  /* 0x000000082b437810 */ /* 0x040fe40007ffe0ff */
[----:B------:R-:W-:Y:S02]  /*36a0*/  IADD3 R2, R43, 0x19, RZ ;  /* 0x000000192b027810 */ /* 0x000fe40007ffe0ff */
[----:B------:R-:W-:Y:S02]  /*36b0*/  FSEL R111, R35, -INF , !P3 ;  /* 0xff800000236f7808 */ /* 0x000fe40005800000 */
[----:B------:R-:W-:Y:S02]  /*36c0*/  FSEL R118, R33, -INF , !P3 ;  /* 0xff80000021767808 */ /* 0x000fe40005800000 */
[----:B------:R-:W-:Y:S02]  /*36d0*/  FSEL R143, R103, -INF , !P3 ;  /* 0xff800000678f7808 */ /* 0x000fe40005800000 */
[----:B------:R-:W-:-:S02]  /*36e0*/  FSEL R157, R101, -INF , !P3 ;  /* 0xff800000659d7808 */ /* 0x000fc40005800000 */
[----:B------:R-:W-:Y:S02]  /*36f0*/  ISETP.GE.AND P2, PT, R67, UR13, PT ;  /* 0x0000000d43007c0c */ /* 0x000fe4000bf46270 */
[----:B------:R-:W-:Y:S02]  /*3700*/  ISETP.GE.AND P3, PT, R2, UR13, PT ;  /* 0x0000000d02007c0c */ /* 0x000fe4000bf66270 */
[----:B------:R-:W-:Y:S02]  /*3710*/  IADD3 R2, R43, 0x20, RZ ;  /* 0x000000202b027810 */ /* 0x000fe40007ffe0ff */
[----:B------:R-:W-:Y:S02]  /*3720*/  FSEL R121, R30, -INF , !P2 ;  /* 0xff8000001e797808 */ /* 0x000fe40005000000 */
[----:B------:R-:W-:Y:S02]  /*3730*/  FSEL R110, R28, -INF , !P2 ;  /* 0xff8000001c6e7808 */ /* 0x000fe40005000000 */
[----:B------:R-:W-:-:S02]  /*3740*/  FSEL R127, R98, -INF , !P2 ;  /* 0xff800000627f7808 */ /* 0x000fc40005000000 */
[----:B------:R-:W-:Y:S02]  /*3750*/  FSEL R141, R96, -INF , !P2 ;  /* 0xff800000608d7808 */ /* 0x000fe40005000000 */
[----:B------:R-:W-:Y:S02]  /*3760*/  ISETP.GE.AND P2, PT, R2, UR13, PT ;  /* 0x0000000d02007c0c */ /* 0x000fe4000bf46270 */
[C---:B------:R-:W-:Y:S02]  /*3770*/  IADD3 R53, R43.reuse, 0x10, RZ ;  /* 0x000000102b357810 */ /* 0x040fe40007ffe0ff */
[----:B------:R-:W-:Y:S02]  /*3780*/  IADD3 R2, R43, 0x21, RZ ;  /* 0x000000212b027810 */ /* 0x000fe40007ffe0ff */
[----:B------:R-:W-:Y:S02]  /*3790*/  FSEL R119, R31, -INF , !P1 ;  /* 0xff8000001f777808 */ /* 0x000fe40004800000 */
[----:B------:R-:W-:-:S02]  /*37a0*/  FSEL R134, R29, -INF , !P1 ;  /* 0xff8000001d867808 */ /* 0x000fc40004800000 */
[----:B------:R-:W-:Y:S02]  /*37b0*/  FSEL R99, R99, -INF , !P1 ;  /* 0xff80000063637808 */ /* 0x000fe40004800000 */
[----:B------:R-:W-:Y:S02]  /*37c0*/  FSEL R97, R97, -INF , !P1 ;  /* 0xff80000061617808 */ /* 0x000fe40004800000 */
[----:B------:R-:W-:Y:S02]  /*37d0*/  ISETP.GE.AND P6, PT, R53, UR13, PT ;  /* 0x0000000d35007c0c */ /* 0x000fe4000bfc6270 */
[----:B------:R-:W-:Y:S02]  /*37e0*/  ISETP.GE.AND P1, PT, R2, UR13, PT ;  /* 0x0000000d02007c0c */ /* 0x000fe4000bf26270 */
[C---:B------:R-:W-:Y:S02]  /*37f0*/  IADD3 R3, R43.reuse, 0x11, RZ ;  /* 0x000000112b037810 */ /* 0x040fe40007ffe0ff */
[----:B------:R-:W-:-:S02]  /*3800*/  IADD3 R2, R43, 0x28, RZ ;  /* 0x000000282b027810 */ /* 0x000fc40007ffe0ff */
[----:B------:R-:W-:Y:S02]  /*3810*/  FSEL R115, R26, -INF , !P6 ;  /* 0xff8000001a737808 */ /* 0x000fe40007000000 */
[----:B------:R-:W-:Y:S02]  /*3820*/  FSEL R130, R24, -INF , !P6 ;  /* 0xff80000018827808 */ /* 0x000fe40007000000 */
[----:B------:R-:W-:Y:S02]  /*3830*/  FSEL R100, R94, -INF , !P6 ;  /* 0xff8000005e647808 */ /* 0x000fe40007000000 */
[----:B------:R-:W-:Y:S02]  /*3840*/  FSEL R133, R92, -INF , !P6 ;  /* 0xff8000005c857808 */ /* 0x000fe40007000000 */
[----:B------:R-:W-:Y:S02]  /*3850*/  ISETP.GE.AND P5, PT, R3, UR13, PT ;  /* 0x0000000d03007c0c */ /* 0x000fe4000bfa6270 */
[----:B------:R-:W-:-:S02]  /*3860*/  ISETP.GE.AND P6, PT, R2, UR13, PT ;  /* 0x0000000d02007c0c */ /* 0x000fc4000bfc6270 */
[----:B------:R-:W-:Y:S02]  /*3870*/  IADD3 R2, R43, 0x29, RZ ;  /* 0x000000292b027810 */ /* 0x000fe40007ffe0ff */
[----:B------:R-:W-:Y:S02]  /*3880*/  FSEL R113, R27, -INF , !P5 ;  /* 0xff8000001b717808 */ /* 0x000fe40006800000 */
[----:B------:R-:W-:Y:S02]  /*3890*/  FSEL R128, R25, -INF , !P5 ;  /* 0xff80000019807808 */ /* 0x000fe40006800000 */
[----:B------:R-:W-:Y:S02]  /*38a0*/  FSEL R116, R95, -INF , !P5 ;  /* 0xff8000005f747808 */ /* 0x000fe40006800000 */
[----:B------:R-:W-:Y:S01]  /*38b0*/  FSEL R102, R93, -INF , !P5 ;  /* 0xff8000005d667808 */ /* 0x000fe20006800000 */
[----:B------:R-:W-:Y:S01]  /*38c0*/  IMAD.WIDE.U32 R92, R54, -0x326172a9, RZ ;  /* 0xcd9e8d57365c7825 */ /* 0x000fe200078e00ff */
[----:B------:R-:W-:-:S02]  /*38d0*/  ISETP.GE.AND P5, PT, R2, UR13, PT ;  /* 0x0000000d02007c0c */ /* 0x000fc4000bfa6270 */
[----:B------:R-:W-:Y:S02]  /*38e0*/  IADD3 R2, R43, 0x30, RZ ;  /* 0x000000302b027810 */ /* 0x000fe40007ffe0ff */
[----:B------:R-:W-:Y:S02]  /*38f0*/  FSEL R67, R22, -INF , !P4 ;  /* 0xff80000016437808 */ /* 0x000fe40006000000 */
[----:B------:R-:W-:Y:S02]  /*3900*/  FSEL R114, R20, -INF , !P4 ;  /* 0xff80000014727808 */ /* 0x000fe40006000000 */
[----:B------:R-:W-:Y:S02]  /*3910*/  FSEL R90, R90, -INF , !P4 ;  /* 0xff8000005a5a7808 */ /* 0x000fe40006000000 */
[----:B------:R-:W-:Y:S02]  /*3920*/  FSEL R117, R88, -INF , !P4 ;  /* 0xff80000058757808 */ /* 0x000fe40006000000 */
        /* <DEDUP_REMOVED lines=8> */
[----:B------:R-:W-:Y:S02]  /*39b0*/  FSEL R101, R18, -INF , !P2 ;  /* 0xff80000012657808 */ /* 0x000fe40005000000 */
[----:B------:R-:W-:Y:S02]  /*39c0*/  FSEL R122, R16, -INF , !P2 ;  /* 0xff800000107a7808 */ /* 0x000fe40005000000 */
[----:B------:R-:W-:Y:S02]  /*39d0*/  FSEL R2, R86, -INF , !P2 ;  /* 0xff80000056027808 */ /* 0x000fe40005000000 */
[----:B------:R-:W-:Y:S02]  /*39e0*/  FSEL R3, R84, -INF , !P2 ;  /* 0xff80000054037808 */ /* 0x000fe40005000000 */
[----:B------:R-:W-:-:S02]  /*39f0*/  ISETP.GE.AND P2, PT, R32, UR13, PT ;  /* 0x0000000d20007c0c */ /* 0x000fc4000bf46270 */
[----:B------:R-:W-:Y:S02]  /*3a00*/  IADD3 R32, R54, 0x4, RZ ;  /* 0x0000000436207810 */ /* 0x000fe40007ffe0ff */
[----:B------:R-:W-:Y:S02]  /*3a10*/  LOP3.LUT R53, R0, UR20, RZ, 0x3c, !PT ;  /* 0x0000001400357c12 */ /* 0x000fe4000f8e3cff */
[----:B------:R-:W-:Y:S01]  /*3a20*/  IADD3 R43, R43, 0x39, RZ ;  /* 0x000000392b2b7810 */ /* 0x000fe20007ffe0ff */
[C---:B------:R-:W-:Y:S01]  /*3a30*/  IMAD.WIDE.U32 R94, R32.reuse, -0x326172a9, RZ ;  /* 0xcd9e8d57205e7825 */ /* 0x040fe200078e00ff */
[----:B------:R-:W-:Y:S02]  /*3a40*/  LOP3.LUT R125, R93, R53, RZ, 0x3c, !PT ;  /* 0x000000355d7d7212 */ /* 0x000fe400078e3cff */
[----:B------:R-:W-:Y:S01]  /*3a50*/  FSEL R103, R19, -INF , !P1 ;  /* 0xff80000013677808 */ /* 0x000fe20004800000 */
[----:B------:R-:W-:Y:S01]  /*3a60*/  IMAD.WIDE.U32 R32, R32, -0x326172a9, RZ ;  /* 0xcd9e8d5720207825 */ /* 0x000fe200078e00ff */
[----:B------:R-:W-:-:S02]  /*3a70*/  FSEL R106, R17, -INF , !P1 ;  /* 0xff800000116a7808 */ /* 0x000fc40004800000 */
[----:B------:R-:W-:Y:S01]  /*3a80*/  FSEL R34, R87, -INF , !P1 ;  /* 0xff80000057227808 */ /* 0x000fe20004800000 */
[----:B------:R-:W-:Y:S01]  /*3a90*/  IMAD.WIDE.U32 R186, R125, -0x2daee0ad, RZ ;  /* 0xd2511f537dba7825 */ /* 0x000fe200078e00ff */
[----:B------:R-:W-:Y:S02]  /*3aa0*/  FSEL R161, R85, -INF , !P1 ;  /* 0xff80000055a17808 */ /* 0x000fe40004800000 */
[----:B------:R-:W-:Y:S01]  /*3ab0*/  ISETP.GE.AND P1, PT, R43, UR13, PT ;  /* 0x0000000d2b007c0c */ /* 0x000fe2000bf26270 */
[----:B------:R-:W-:Y:S01]  /*3ac0*/  UIADD3 UR13, UR20, 0x1715609d, URZ ;  /* 0x1715609d140d7890 */ /* 0x000fe2000fffe03f */
[C---:B------:R-:W-:Y:S02]  /*3ad0*/  LOP3.LUT R148, R145.reuse, UR4, RZ, 0x3c, !PT ;  /* 0x0000000491947c12 */ /* 0x040fe4000f8e3cff */
[----:B------:R-:W-:Y:S01]  /*3ae0*/  LOP3.LUT R146, R145, UR4, RZ, 0x3c, !PT ;  /* 0x0000000491927c12 */ /* 0x000fe2000f8e3cff */
[----:B------:R-:W-:Y:S01]  /*3af0*/  UIADD3 UR4, UR21, -0x4498517b, URZ ;  /* 0xbb67ae8515047890 */ /* 0x000fe2000fffe03f */
[-C--:B------:R-:W-:Y:S01]  /*3b00*/  LOP3.LUT R107, R95, R53.reuse, RZ, 0x3c, !PT ;  /* 0x000000355f6b7212 */ /* 0x080fe200078e3cff */
[----:B------:R-:W-:Y:S01]  /*3b10*/  IMAD.WIDE.U32 R148, R148, -0x326172a9, RZ ;  /* 0xcd9e8d5794947825 */ /* 0x000fe200078e00ff */
[----:B------:R-:W-:-:S02]  /*3b20*/  LOP3.LUT R43, R33, R53, RZ, 0x3c, !PT ;  /* 0x00000035212b7212 */ /* 0x000fc400078e3cff */
[----:B------:R-:W-:Y:S01]  /*3b30*/  FSEL R184, R82, -INF , !P6 ;  /* 0xff80000052b87808 */ /* 0x000fe20007000000 */
[----:B------:R-:W-:Y:S01]  /*3b40*/  IMAD.WIDE.U32 R170, R107, -0x2daee0ad, RZ ;  /* 0xd2511f536baa7825 */ /* 0x000fe200078e00ff */
[----:B------:R-:W-:Y:S02]  /*3b50*/  FSEL R108, R83, -INF , !P5 ;  /* 0xff800000536c7808 */ /* 0x000fe40006800000 */
[----:B------:R-:W-:Y:S01]  /*3b60*/  LOP3.LUT R150, R145, UR5, RZ, 0x3c, !PT ;  /* 0x0000000591967c12 */ /* 0x000fe2000f8e3cff */
[----:B------:R-:W-:Y:S01]  /*3b70*/  IMAD.WIDE.U32 R82, R43, -0x2daee0ad, RZ ;  /* 0xd2511f532b527825 */ /* 0x000fe200078e00ff */
[--C-:B------:R-:W-:Y:S01]  /*3b80*/  LOP3.LUT R192, R187, UR4, R144.reuse, 0x96, !PT ;  /* 0x00000004bbc07c12 */ /* 0x100fe2000f8e9690 */
[----:B------:R-:W-:Y:S01]  /*3b90*/  UIADD3 UR5, UR20, -0x61c88647, URZ ;  /* 0x9e3779b914057890 */ /* 0x000fe2000fffe03f */
[--C-:B------:R-:W-:Y:S01]  /*3ba0*/  LOP3.LUT R43, R171, UR4, R144.reuse, 0x96, !PT ;  /* 0x00000004ab2b7c12 */ /* 0x100fe2000f8e9690 */
[----:B------:R-:W-:Y:S01]  /*3bb0*/  IMAD.WIDE.U32 R150, R150, -0x326172a9, RZ ;  /* 0xcd9e8d5796967825 */ /* 0x000fe200078e00ff */
[----:B------:R-:W-:Y:S01]  /*3bc0*/  LOP3.LUT R166, R83, UR4, R144, 0x96, !PT ;  /* 0x0000000453a67c12 */ /* 0x000fe2000f8e9690 */
[----:B------:R-:W-:Y:S01]  /*3bd0*/  UIADD3 UR4, UR20, 0x3c6ef372, URZ ;  /* 0x3c6ef37214047890 */ /* 0x000fe2000fffe03f */
[----:B------:R-:W-:Y:S01]  /*3be0*/  FSEL R109, R81, -INF , !P5 ;  /* 0xff800000516d7808 */ /* 0x000fe20006800000 */
[----:B------:R-:W-:Y:S01]  /*3bf0*/  IMAD.WIDE.U32 R192, R192, -0x326172a9, RZ ;  /* 0xcd9e8d57c0c07825 */ /* 0x000fe200078e00ff */
[----:B------:R-:W-:-:S02]  /*3c00*/  LOP3.LUT R124, R151, UR5, R92, 0x96, !PT ;  /* 0x00000005977c7c12 */ /* 0x000fc4000f8e965c */
[----:B------:R-:W-:Y:S01]  /*3c10*/  LOP3.LUT R0, R151, UR5, R32, 0x96, !PT ;  /* 0x0000000597007c12 */ /* 0x000fe2000f8e9620 */
[----:B------:R-:W-:Y:S01]  /*3c20*/  IMAD.WIDE.U32 R146, R146, -0x326172a9, RZ ;  /* 0xcd9e8d5792927825 */ /* 0x000fe200078e00ff */
[----:B------:R-:W-:Y:S02]  /*3c30*/  LOP3.LUT R168, R193, UR4, R150, 0x96, !PT ;  /* 0x00000004c1a87c12 */ /* 0x000fe4000f8e9696 */
[----:B------:R-:W-:Y:S01]  /*3c40*/  LOP3.LUT R123, R149, UR5, R92, 0x96, !PT ;  /* 0x00000005957b7c12 */ /* 0x000fe2000f8e965c */
[----:B------:R-:W-:Y:S01]  /*3c50*/  IMAD.WIDE.U32 R198, R43, -0x326172a9, RZ ;  /* 0xcd9e8d572bc67825 */ /* 0x000fe200078e00ff */
[--C-:B------:R-:W-:Y:S02]  /*3c60*/  LOP3.LUT R104, R151, UR5, R94.reuse, 0x96, !PT ;  /* 0x0000000597687c12 */ /* 0x100fe4000f8e965e */
[----:B------:R-:W-:Y:S01]  /*3c70*/  LOP3.LUT R91, R149, UR5, R94, 0x96, !PT ;  /* 0x00000005955b7c12 */ /* 0x000fe2000f8e965e */
[----:B------:R-:W-:Y:S01]  /*3c80*/  IMAD.WIDE.U32 R194, R124, -0x2daee0ad, RZ ;  /* 0xd2511f537cc27825 */ /* 0x000fe200078e00ff */
[----:B------:R-:W-:-:S02]  /*3c90*/  LOP3.LUT R88, R147, UR5, R92, 0x96, !PT ;  /* 0x0000000593587c12 */ /* 0x000fc4000f8e965c */
[----:B------:R-:W-:Y:S01]  /*3ca0*/  LOP3.LUT R138, R147, UR5, R32, 0x96, !PT ;  /* 0x00000005938a7c12 */ /* 0x000fe2000f8e9620 */
[----:B------:R-:W-:Y:S01]  /*3cb0*/  UIADD3 UR5, UR21, 0x76cf5d0a, URZ ;  /* 0x76cf5d0a15057890 */ /* 0x000fe2000fffe03f */
[----:B------:R-:W-:Y:S01]  /*3cc0*/  IMAD.WIDE.U32 R154, R0, -0x2daee0ad, RZ ;  /* 0xd2511f53009a7825 */ /* 0x000fe200078e00ff */
[----:B------:R-:W-:Y:S02]  /*3cd0*/  LOP3.LUT R0, R199, UR4, R150, 0x96, !PT ;  /* 0x00000004c7007c12 */ /* 0x000fe4000f8e9696 */
[----:B------:R-:W-:Y:S01]  /*3ce0*/  LOP3.LUT R150, R193, UR4, R146, 0x96, !PT ;  /* 0x00000004c1967c12 */ /* 0x000fe2000f8e9692 */
[----:B------:R-:W-:Y:S01]  /*3cf0*/  IMAD.WIDE.U32 R168, R168, -0x2daee0ad, RZ ;  /* 0xd2511f53a8a87825 */ /* 0x000fe200078e00ff */
[----:B------:R-:W-:Y:S02]  /*3d00*/  LOP3.LUT R196, R195, UR5, R186, 0x96, !PT ;  /* 0x00000005c3c47c12 */ /* 0x000fe4000f8e96ba */
[----:B------:R-:W-:Y:S01]  /*3d10*/  LOP3.LUT R188, R193, UR4, R148, 0x96, !PT ;  /* 0x00000004c1bc7c12 */ /* 0x000fe2000f8e9694 */
[----:B------:R-:W-:Y:S01]  /*3d20*/  IMAD.WIDE.U32 R144, R123, -0x2daee0ad, RZ ;  /* 0xd2511f537b907825 */ /* 0x000fe200078e00ff */
[----:B------:R-:W-:-:S02]  /*3d30*/  LOP3.LUT R194, R169, UR19, R194, 0x96, !PT ;  /* 0x00000013a9c27c12 */ /* 0x000fc4000f8e96c2 */
[----:B------:R-:W-:Y:S01]  /*3d40*/  LOP3.LUT R149, R199, UR4, R148, 0x96, !PT ;  /* 0x00000004c7957c12 */ /* 0x000fe2000f8e9694 */
[----:B------:R-:W-:Y:S01]  /*3d50*/  IMAD.WIDE.U32 R152, R104, -0x2daee0ad, RZ ;  /* 0xd2511f5368987825 */ /* 0x000fe200078e00ff */
[----:B------:R-:W-:Y:S02]  /*3d60*/  LOP3.LUT R190, R145, UR5, R186, 0x96, !PT ;  /* 0x0000000591be7c12 */ /* 0x000fe4000f8e96ba */
[----:B------:R-:W-:Y:S01]  /*3d70*/  FMNMX.FTZ R142, R126, R143, !PT ;  /* 0x0000008f7e8e7209 */ /* 0x000fe20007810000 */
[----:B------:R-:W-:Y:S01]  /*3d80*/  IMAD.WIDE.U32 R202, R0, -0x2daee0ad, RZ ;  /* 0xd2511f5300ca7825 */ /* 0x000fe200078e00ff */
[----:B------:R-:W-:Y:S02]  /*3d90*/  LOP3.LUT R125, R153, UR5, R170, 0x96, !PT ;  /* 0x00000005997d7c12 */ /* 0x000fe4000f8e96aa */
[----:B------:R-:W-:Y:S01]  /*3da0*/  FSEL R35, R80, -INF , !P6 ;  /* 0xff80000050237808 */ /* 0x000fe20007000000 */
[----:B------:R-:W-:Y:S01]  /*3db0*/  IMAD.WIDE.U32 R196, R196, -0x326172a9, RZ ;  /* 0xcd9e8d57c4c47825 */ /* 0x000fe200078e00ff */
[----:B------:R-:W-:-:S02]  /*3dc0*/  LOP3.LUT R81, R203, UR19, R152, 0x96, !PT ;  /* 0x00000013cb517c12 */ /* 0x000fc4000f8e9698 */
[----:B------:R-:W-:Y:S01]  /*3dd0*/  FMNMX.FTZ R135, R137, R118, !PT ;  /* 0x0000007689877209 */ /* 0x000fe20007810000 */
[----:B------:R-:W-:Y:S01]  /*3de0*/  IMAD.WIDE.U32 R194, R194, -0x326172a9, RZ ;  /* 0xcd9e8d57c2c27825 */ /* 0x000fe200078e00ff */
[C-C-:B------:R-:W-:Y:S02]  /*3df0*/  LOP3.LUT R200, R197.reuse, UR22, R192.reuse, 0x96, !PT ;  /* 0x00000016c5c87c12 */ /* 0x140fe4000f8e96c0 */
[----:B------:R-:W-:Y:S01]  /*3e00*/  LOP3.LUT R129, R197, UR22, R192, 0x96, !PT ;  /* 0x00000016c5817c12 */ /* 0x000fe2000f8e96c0 */
[----:B------:R-:W-:Y:S01]  /*3e10*/  IMAD.WIDE.U32 R164, R88, -0x2daee0ad, RZ ;  /* 0xd2511f5358a47825 */ /* 0x000fe200078e00ff */
[C-C-:B------:R-:W-:Y:S02]  /*3e20*/  LOP3.LUT R104, R195.reuse, UR18, R196.reuse, 0x96, !PT ;  /* 0x00000012c3687c12 */ /* 0x140fe4000f8e96c4 */
[----:B------:R-:W-:Y:S01]  /*3e30*/  LOP3.LUT R107, R195, UR18, R196, 0x96, !PT ;  /* 0x00000012c36b7c12 */ /* 0x000fe2000f8e96c4 */
[----:B------:R-:W-:Y:S01]  /*3e40*/  IMAD.WIDE.U32 R150, R150, -0x2daee0ad, RZ ;  /* 0xd2511f5396967825 */ /* 0x000fe200078e00ff */
[----:B------:R-:W-:-:S02]  /*3e50*/  LOP3.LUT R186, R165, UR5, R186, 0x96, !PT ;  /* 0x00000005a5ba7c12 */ /* 0x000fc4000f8e96ba */
[----:B------:R-:W-:Y:S01]  /*3e60*/  FSEL R185, R76, -INF , !P4 ;  /* 0xff8000004cb97808 */ /* 0x000fe20006000000 */
        /* <DEDUP_REMOVED lines=10> */
[----:B------:R-:W-:Y:S02]  /*3f10*/  LOP3.LUT R158, R125, UR22, R198, 0x96, !PT ;  /* 0x000000167d9e7c12 */ /* 0x000fe4000f8e96c6 */
[----:B------:R-:W-:Y:S01]  /*3f20*/  LOP3.LUT R172, R155, UR5, R82, 0x96, !PT ;  /* 0x000000059bac7c12 */ /* 0x000fe2000f8e9652 */
[----:B------:R-:W-:Y:S01]  /*3f30*/  IMAD.WIDE.U32 R164, R164, -0x2daee0ad, RZ ;  /* 0xd2511f53a4a47825 */ /* 0x000fe200078e00ff */
[----:B------:R-:W-:Y:S02]  /*3f40*/  LOP3.LUT R88, R197, UR18, R124, 0x96, !PT ;  /* 0x00000012c5587c12 */ /* 0x000fe4000f8e967c */
[----:B------:R-:W-:Y:S01]  /*3f50*/  FMNMX.FTZ R124, R156, R157, !PT ;  /* 0x0000009d9c7c7209 */ /* 0x000fe20007810000 */
[----:B------:R-:W-:Y:S01]  /*3f60*/  IMAD.WIDE.U32 R144, R144, -0x326172a9, RZ ;  /* 0xcd9e8d5790907825 */ /* 0x000fe200078e00ff */
[----:B------:R-:W-:-:S02]  /*3f70*/  LOP3.LUT R188, R165, UR14, R188, 0x96, !PT ;  /* 0x0000000ea5bc7c12 */ /* 0x000fc4000f8e96bc */
[----:B------:R-:W-:Y:S01]  /*3f80*/  FMNMX.FTZ R124, R141, R124, !PT ;  /* 0x0000007c8d7c7209 */ /* 0x000fe20007810000 */
[----:B------:R-:W-:Y:S01]  /*3f90*/  IMAD.WIDE.U32 R162, R91, -0x2daee0ad, RZ ;  /* 0xd2511f535ba27825 */ /* 0x000fe200078e00ff */
[----:B------:R-:W-:Y:S02]  /*3fa0*/  LOP3.LUT R190, R145, UR18, R190, 0x96, !PT ;  /* 0x0000001291be7c12 */ /* 0x000fe4000f8e96be */
        /* <DEDUP_REMOVED lines=11> */
[----:B------:R-:W-:Y:S02]  /*4060*/  FMNMX.FTZ R104, R127, R142, !PT ;  /* 0x0000008e7f687209 */ /* 0x000fe40007810000 */
[----:B------:R-:W-:Y:S01]  /*4070*/  FMNMX.FTZ R144, R89, R144, !PT ;  /* 0x0000009059907209 */ /* 0x000fe20007810000 */
[----:B------:R-:W-:Y:S01]  /*4080*/  IMAD.WIDE.U32 R166, R166, -0x326172a9, RZ ;  /* 0xcd9e8d57a6a67825 */ /* 0x000fe200078e00ff */
[----:B------:R-:W-:-:S02]  /*4090*/  FMNMX.FTZ R125, R99, R104, !PT ;  /* 0x00000068637d7209 */ /* 0x000fc40007810000 */
[----:B------:R-:W-:Y:S01]  /*40a0*/  FMNMX.FTZ R144, R3, R144, !PT ;  /* 0x0000009003907209 */ /* 0x000fe20007810000 */
[----:B------:R-:W-:Y:S01]  /*40b0*/  IMAD.WIDE.U32 R170, R170, -0x326172a9, RZ ;  /* 0xcd9e8d57aaaa7825 */ /* 0x000fe200078e00ff */
[----:B------:R-:W-:Y:S02]  /*40c0*/  FMNMX.FTZ R125, R100, R125, !PT ;  /* 0x0000007d647d7209 */ /* 0x000fe40007810000 */
        /* <DEDUP_REMOVED lines=12> */
[----:B------:R-:W-:Y:S02]  /*4190*/  FMNMX.FTZ R125, R2, R125, !PT ;  /* 0x0000007d027d7209 */ /* 0x000fe40007810000 */
[----:B------:R-:W-:-:S02]  /*41a0*/  FMNMX.FTZ R104, R121, R104, !PT ;  /* 0x0000006879687209 */ /* 0x000fc40007810000 */
[----:B------:R-:W-:Y:S02]  /*41b0*/  FSEL R181, R68, -INF , !P2 ;  /* 0xff80000044b57808 */ /* 0x000fe40005000000 */
[----:B------:R-:W-:Y:S02]  /*41c0*/  FMNMX.FTZ R144, R183, R144, !PT ;  /* 0x00000090b7907209 */ /* 0x000fe40007810000 */
[----:B------:R-:W-:Y:S02]  /*41d0*/  FMNMX.FTZ R125, R34, R125, !PT ;  /* 0x0000007d227d7209 */ /* 0x000fe40007810000 */
[----:B------:R-:W-:Y:S01]  /*41e0*/  LOP3.LUT R82, R139, UR5, R82, 0x96, !PT ;  /* 0x000000058b527c12 */ /* 0x000fe2000f8e9652 */
[----:B------:R-:W-:Y:S01]  /*41f0*/  UIADD3 UR5, UR20, -0x4ab325aa, URZ ;  /* 0xb54cda5614057890 */ /* 0x000fe2000fffe03f */
[----:B------:R-:W-:Y:S02]  /*4200*/  FMNMX.FTZ R135, R130, R135, !PT ;  /* 0x0000008782877209 */ /* 0x000fe40007810000 */
[----:B------:R-:W-:Y:S01]  /*4210*/  FMNMX.FTZ R104, R119, R104, !PT ;  /* 0x0000006877687209 */ /* 0x000fe20007810000 */
[----:B------:R-:W-:Y:S01]  /*4220*/  IMAD.WIDE.U32 R82, R82, -0x326172a9, RZ ;  /* 0xcd9e8d5752527825 */ /* 0x000fe200078e00ff */
[----:B------:R-:W-:-:S02]  /*4230*/  FSEL R179, R69, -INF , !P1 ;  /* 0xff80000045b37808 */ /* 0x000fc40004800000 */
[----:B------:R-:W-:Y:S02]  /*4240*/  FMNMX.FTZ R144, R181, R144, !PT ;  /* 0x00000090b5907209 */ /* 0x000fe40007810000 */
[----:B------:R-:W-:Y:S02]  /*4250*/  FMNMX.FTZ R125, R184, R125, !PT ;  /* 0x0000007db87d7209 */ /* 0x000fe40007810000 */
[----:B------:R-:W-:Y:S02]  /*4260*/  FMNMX.FTZ R135, R128, R135, !PT ;  /* 0x0000008780877209 */ /* 0x000fe40007810000 */
[----:B------:R-:W-:Y:S01]  /*4270*/  LOP3.LUT R132, R167, UR4, R146, 0x96, !PT ;  /* 0x00000004a7847c12 */ /* 0x000fe2000f8e9692 */
[----:B------:R-:W-:Y:S01]  /*4280*/  UIADD3 UR4, UR21, 0x646e171e, URZ ;  /* 0x646e171e15047890 */ /* 0x000fe2000fffe03f */
[----:B------:R-:W-:Y:S02]  /*4290*/  FMNMX.FTZ R104, R115, R104, !PT ;  /* 0x0000006873687209 */ /* 0x000fe40007810000 */
[----:B------:R-:W-:Y:S01]  /*42a0*/  LOP3.LUT R146, R171, UR22, R198, 0x96, !PT ;  /* 0x00000016ab927c12 */ /* 0x000fe2000f8e96c6 */
[----:B------:R-:W-:Y:S01]  /*42b0*/  IMAD.WIDE.U32 R198, R149, -0x2daee0ad, RZ ;  /* 0xd2511f5395c67825 */ /* 0x000fe200078e00ff */
[----:B------:R-:W-:-:S02]  /*42c0*/  FSEL R182, R78, -INF , !P4 ;  /* 0xff8000004eb67808 */ /* 0x000fc40006000000 */
[----:B------:R-:W-:Y:S01]  /*42d0*/  LOP3.LUT R136, R187, UR22, R192, 0x96, !PT ;  /* 0x00000016bb887c12 */ /* 0x000fe2000f8e96c0 */
[----:B------:R-:W-:Y:S01]  /*42e0*/  IMAD.WIDE.U32 R148, R148, -0x326172a9, RZ ;  /* 0xcd9e8d5794947825 */ /* 0x000fe200078e00ff */
[----:B------:R-:W-:Y:S02]  /*42f0*/  LOP3.LUT R168, R201, UR14, R168, 0x96, !PT ;  /* 0x0000000ec9a87c12 */ /* 0x000fe4000f8e96a8 */
[----:B------:R-:W-:Y:S01]  /*4300*/  FMNMX.FTZ R144, R179, R144, !PT ;  /* 0x00000090b3907209 */ /* 0x000fe20007810000 */
[----:B------:R-:W-:Y:S01]  /*4310*/  IMAD.WIDE.U32 R146, R146, -0x2daee0ad, RZ ;  /* 0xd2511f5392927825 */ /* 0x000fe200078e00ff */
[----:B------:R-:W-:Y:S02]  /*4320*/  FMNMX.FTZ R125, R108, R125, !PT ;  /* 0x0000007d6c7d7209 */ /* 0x000fe40007810000 */
[----:B------:R-:W-:Y:S01]  /*4330*/  LOP3.LUT R192, R173, UR22, R166, 0x96, !PT ;  /* 0x00000016adc07c12 */ /* 0x000fe2000f8e96a6 */
[----:B------:R-:W-:Y:S01]  /*4340*/  IMAD.WIDE.U32 R168, R168, -0x326172a9, RZ ;  /* 0xcd9e8d57a8a87825 */ /* 0x000fe200078e00ff */
[----:B------:R-:W-:-:S02]  /*4350*/  FMNMX.FTZ R135, R114, R135, !PT ;  /* 0x0000008772877209 */ /* 0x000fc40007810000 */
[----:B------:R-:W-:Y:S01]  /*4360*/  FMNMX.FTZ R104, R113, R104, !PT ;  /* 0x0000006871687209 */ /* 0x000fe20007810000 */
[----:B------:R-:W-:Y:S01]  /*4370*/  IMAD.WIDE.U32 R192, R192, -0x2daee0ad, RZ ;  /* 0xd2511f53c0c07825 */ /* 0x000fe200078e00ff */
[----:B------:R-:W-:Y:S02]  /*4380*/  LOP3.LUT R43, R83, UR22, R166, 0x96, !PT ;  /* 0x00000016532b7c12 */ /* 0x000fe4000f8e96a6 */
[----:B------:R-:W-:Y:S02]  /*4390*/  FSEL R178, R79, -INF , !P3 ;  /* 0xff8000004fb27808 */ /* 0x000fe40005800000 */
[----:B------:R-:W-:Y:S02]  /*43a0*/  LOP3.LUT R0, R203, UR19, R154, 0x96, !PT ;  /* 0x00000013cb007c12 */ /* 0x000fe4000f8e969a */
[----:B------:R-:W-:Y:S02]  /*43b0*/  LOP3.LUT R166, R159, UR14, R202, 0x96, !PT ;  /* 0x0000000e9fa67c12 */ /* 0x000fe4000f8e96ca */
[----:B------:R-:W-:Y:S01]  /*43c0*/  FMNMX.FTZ R125, R182, R125, !PT ;  /* 0x0000007db67d7209 */ /* 0x000fe20007810000 */
[----:B------:R-:W1:Y:S01]  /*43d0*/  SHFL.BFLY PT, R159, R144, 0x2, 0x1f ;  /* 0x0c401f00909f7f89 */ /* 0x000e6200000e0000 */
[----:B------:R-:W-:Y:S01]  /*43e0*/  FMNMX.FTZ R135, R112, R135, !PT ;  /* 0x0000008770877209 */ /* 0x000fe20007810000 */
[----:B------:R-:W-:Y:S01]  /*43f0*/  IMAD.WIDE.U32 R166, R166, -0x326172a9, RZ ;  /* 0xcd9e8d57a6a67825 */ /* 0x000fe200078e00ff */
[----:B------:R-:W-:-:S02]  /*4400*/  FMNMX.FTZ R104, R67, R104, !PT ;  /* 0x0000006843687209 */ /* 0x000fc40007810000 */
[----:B------:R-:W-:Y:S02]  /*4410*/  FSEL R176, R70, -INF , !P2 ;  /* 0xff80000046b07808 */ /* 0x000fe40005000000 */
[----:B------:R-:W-:Y:S02]  /*4420*/  LOP3.LUT R162, R199, UR19, R162, 0x96, !PT ;  /* 0x00000013c7a27c12 */ /* 0x000fe4000f8e96a2 */
[----:B------:R-:W-:Y:S01]  /*4430*/  LOP3.LUT R81, R149, UR18, R186, 0x96, !PT ;  /* 0x0000001295517c12 */ /* 0x000fe2000f8e96ba */
[----:B------:R-:W-:Y:S01]  /*4440*/  IMAD.WIDE.U32 R186, R0, -0x326172a9, RZ ;  /* 0xcd9e8d5700ba7825 */ /* 0x000fe200078e00ff */
[----:B------:R-:W-:Y:S02]  /*4450*/  FMNMX.FTZ R125, R178, R125, !PT ;  /* 0x0000007db27d7209 */ /* 0x000fe40007810000 */
[----:B------:R-:W-:Y:S01]  /*4460*/  LOP3.LUT R154, R147, UR14, R198, 0x96, !PT ;  /* 0x0000000e939a7c12 */ /* 0x000fe2000f8e96c6 */
[----:B------:R-:W-:Y:S01]  /*4470*/  IMAD.WIDE.U32 R162, R162, -0x326172a9, RZ ;  /* 0xcd9e8d57a2a27825 */ /* 0x000fe200078e00ff */
[----:B------:R-:W-:-:S02]  /*4480*/  FMNMX.FTZ R135, R122, R135, !PT ;  /* 0x000000877a877209 */ /* 0x000fc40007810000 */
[----:B------:R-:W-:Y:S01]  /*4490*/  LOP3.LUT R91, R169, UR13, R194, 0x96, !PT ;  /* 0x0000000da95b7c12 */ /* 0x000fe2000f8e96c2 */
[----:B------:R-:W-:Y:S01]  /*44a0*/  IMAD.WIDE.U32 R154, R154, -0x326172a9, RZ ;  /* 0xcd9e8d579a9a7825 */ /* 0x000fe200078e00ff */
[----:B------:R-:W-:Y:S02]  /*44b0*/  FMNMX.FTZ R104, R105, R104, !PT ;  /* 0x0000006869687209 */ /* 0x000fe40007810000 */
[----:B------:R-:W-:Y:S01]  /*44c0*/  LOP3.LUT R152, R193, UR14, R202, 0x96, !PT ;  /* 0x0000000ec1987c12 */ /* 0x000fe2000f8e96ca */
[----:B------:R-:W-:Y:S01]  /*44d0*/  IMAD.WIDE.U32 R202, R88, -0x2daee0ad, RZ ;  /* 0xd2511f5358ca7825 */ /* 0x000fe200078e00ff */
[----:B------:R-:W-:Y:S02]  /*44e0*/  FSEL R174, R71, -INF , !P1 ;  /* 0xff80000047ae7808 */ /* 0x000fe40004800000 */
[----:B------:R-:W-:Y:S01]  /*44f0*/  FMNMX.FTZ R125, R176, R125, !PT ;  /* 0x0000007db07d7209 */ /* 0x000fe20007810000 */
[----:B------:R-:W-:Y:S01]  /*4500*/  IMAD.WIDE.U32 R152, R152, -0x326172a9, RZ ;  /* 0xcd9e8d5798987825 */ /* 0x000fe200078e00ff */
[----:B------:R-:W-:-:S02]  /*4510*/  FSEL R96, R12, -INF , !P6 ;  /* 0xff8000000c607808 */ /* 0x000fc40007000000 */
[----:B------:R-:W-:Y:S02]  /*4520*/  FMNMX.FTZ R135, R106, R135, !PT ;  /* 0x000000876a877209 */ /* 0x000fe40007810000 */
[----:B------:R-:W-:Y:S01]  /*4530*/  LOP3.LUT R0, R187, UR18, R172, 0x96, !PT ;  /* 0x00000012bb007c12 */ /* 0x000fe2000f8e96ac */
[----:B------:R-:W-:Y:S01]  /*4540*/  IMAD.WIDE.U32 R172, R91, -0x2daee0ad, RZ ;  /* 0xd2511f535bac7825 */ /* 0x000fe200078e00ff */
[----:B------:R-:W-:Y:S02]  /*4550*/  FMNMX.FTZ R104, R101, R104, !PT ;  /* 0x0000006865687209 */ /* 0x000fe40007810000 */
[----:B------:R-:W-:Y:S02]  /*4560*/  FMNMX.FTZ R125, R174, R125, !PT ;  /* 0x0000007dae7d7209 */ /* 0x000fe40007810000 */
[----:B------:R-:W-:Y:S02]  /*4570*/  FSEL R98, R13, -INF , !P5 ;  /* 0xff8000000d627808 */ /* 0x000fe40006800000 */
[----:B------:R-:W-:-:S02]  /*4580*/  FMNMX.FTZ R135, R96, R135, !PT ;  /* 0x0000008760877209 */ /* 0x000fc40007810000 */
[----:B------:R-:W-:Y:S02]  /*4590*/  FSEL R95, R14, -INF , !P6 ;  /* 0xff8000000e5f7808 */ /* 0x000fe40007000000 */
[----:B------:R-:W-:Y:S02]  /*45a0*/  LOP3.LUT R83, R167, UR13, R196, 0x96, !PT ;  /* 0x0000000da7537c12 */ /* 0x000fe4000f8e96c4 */
[----:B------:R-:W-:Y:S02]  /*45b0*/  LOP3.LUT R170, R163, UR18, R170, 0x96, !PT ;  /* 0x00000012a3aa7c12 */ /* 0x000fe4000f8e96aa */
[----:B------:R-:W-:Y:S02]  /*45c0*/  FMNMX.FTZ R104, R103, R104, !PT ;  /* 0x0000006867687209 */ /* 0x000fe40007810000 */
[----:B------:R-:W-:Y:S01]  /*45d0*/  LOP3.LUT R163, R155, UR13, R162, 0x96, !PT ;  /* 0x0000000d9ba37c12 */ /* 0x000fe2000f8e96a2 */
[----:B------:R-:W-:Y:S01]  /*45e0*/  IMAD R155, R129, -0x2daee0ad, RZ ;  /* 0xd2511f53819b7824 */ /* 0x000fe200078e02ff */
[----:B------:R-:W-:Y:S01]  /*45f0*/  LOP3.LUT R199, R172, 0xff, RZ, 0xc0, !PT ;  /* 0x000000ffacc77812 */ /* 0x000fe200078ec0ff */
[----:B------:R-:W-:Y:S01]  /*4600*/  IMAD.WIDE.U32 R170, R170, -0x2daee0ad, RZ ;  /* 0xd2511f53aaaa7825 */ /* 0x000fe200078e00ff */
[----:B------:R-:W-:-:S02]  /*4610*/  LOP3.LUT R142, R172, 0xffff, RZ, 0xc0, !PT ;  /* 0x0000ffffac8e7812 */ /* 0x000fc400078ec0ff */
[--C-:B------:R-:W-:Y:S02]  /*4620*/  SHF.R.U32.HI R162, RZ, 0x10, R172.reuse ;  /* 0x00000010ffa27819 */ /* 0x100fe400000116ac */
[----:B------:R-:W-:Y:S02]  /*4630*/  SHF.R.U32.HI R197, RZ, 0x18, R172 ;  /* 0x00000018ffc57819 */ /* 0x000fe400000116ac */
[----:B------:R-:W-:Y:S01]  /*4640*/  FSEL R94, R8, -INF , !P4 ;  /* 0xff800000085e7808 */ /* 0x000fe20006000000 */
[----:B------:R-:W2:Y:S01]  /*4650*/  SHFL.BFLY PT, R172, R125, 0x2, 0x1f ;  /* 0x0c401f007dac7f89 */ /* 0x000ea200000e0000 */
[----:B------:R-:W-:Y:S02]  /*4660*/  LOP3.LUT R186, R153, UR13, R186, 0x96, !PT ;  /* 0x0000000d99ba7c12 */ /* 0x000fe4000f8e96ba */
[----:B------:R-:W-:Y:S02]  /*4670*/  FMNMX.FTZ R135, R98, R135, !PT ;  /* 0x0000008762877209 */ /* 0x000fe40007810000 */
[----:B------:R-:W-:Y:S01]  /*4680*/  FSEL R93, R15, -INF , !P5 ;  /* 0xff8000000f5d7808 */ /* 0x000fe20006800000 */
[----:B------:R-:W-:Y:S01]  /*4690*/  IMAD.WIDE.U32 R186, R186, -0x2daee0ad, RZ ;  /* 0xd2511f53baba7825 */ /* 0x000fe200078e00ff */
[----:B------:R-:W-:-:S02]  /*46a0*/  LOP3.LUT R200, R165, UR10, R200, 0x96, !PT ;  /* 0x0000000aa5c87c12 */ /* 0x000fc4000f8e96c8 */
[----:B------:R-:W-:Y:S01]  /*46b0*/  LOP3.LUT R153, R173, UR4, R164, 0x96, !PT ;  /* 0x00000004ad997c12 */ /* 0x000fe2000f8e96a4 */
[----:B------:R-:W-:Y:S01]  /*46c0*/  IMAD.WIDE.U32 R164, R83, -0x2daee0ad, RZ ;  /* 0xd2511f5353a47825 */ /* 0x000fe200078e00ff */
[----:B------:R-:W-:Y:S02]  /*46d0*/  FMNMX.FTZ R104, R95, R104, !PT ;  /* 0x000000685f687209 */ /* 0x000fe40007810000 */
[----:B------:R-:W-:Y:S01]  /*46e0*/  FSEL R92, R9, -INF , !P3 ;  /* 0xff800000095c7808 */ /* 0x000fe20005800000 */
[----:B------:R-:W-:Y:S01]  /*46f0*/  IMAD.WIDE.U32 R200, R200, -0x326172a9, RZ ;  /* 0xcd9e8d57c8c87825 */ /* 0x000fe200078e00ff */
[----:B------:R-:W-:Y:S02]  /*4700*/  FMNMX.FTZ R135, R94, R135, !PT ;  /* 0x000000875e877209 */ /* 0x000fe40007810000 */
[----:B------:R-:W-:Y:S02]  /*4710*/  FSEL R32, R10, -INF , !P4 ;  /* 0xff8000000a207808 */ /* 0x000fe40006000000 */
[----:B------:R-:W-:-:S02]  /*4720*/  FMNMX.FTZ R129, R93, R104, !PT ;  /* 0x000000685d817209 */ /* 0x000fc40007810000 */
[----:B------:R-:W-:Y:S02]  /*4730*/  LOP3.LUT R158, R203, UR10, R158, 0x96, !PT ;  /* 0x0000000acb9e7c12 */ /* 0x000fe4000f8e969e */
[----:B------:R-:W-:Y:S01]  /*4740*/  LOP3.LUT R151, R165, UR4, R202, 0x96, !PT ;  /* 0x00000004a5977c12 */ /* 0x000fe2000f8e96ca */
[----:B------:R-:W-:Y:S01]  /*4750*/  IMAD.WIDE.U32 R202, R0, -0x2daee0ad, RZ ;  /* 0xd2511f5300ca7825 */ /* 0x000fe200078e00ff */
[----:B------:R-:W-:Y:S02]  /*4760*/  FSEL R72, R72, -INF , !P2 ;  /* 0xff80000048487808 */ /* 0x000fe40005000000 */
[----:B-1----:R-:W-:Y:S02]  /*4770*/  FMNMX.FTZ R159, R144, R159, !PT ;  /* 0x0000009f909f7209 */ /* 0x002fe40007810000 */
[----:B------:R-:W-:Y:S02]  /*4780*/  FMNMX.FTZ R135, R92, R135, !PT ;  /* 0x000000875c877209 */ /* 0x000fe40007810000 */
[----:B------:R-:W-:-:S02]  /*4790*/  FSEL R33, R11, -INF , !P3 ;  /* 0xff8000000b217808 */ /* 0x000fc40005800000 */
[----:B------:R-:W-:Y:S02]  /*47a0*/  FMNMX.FTZ R0, R32, R129, !PT ;  /* 0x0000008120007209 */ /* 0x000fe40007810000 */
[----:B------:R-:W-:Y:S02]  /*47b0*/  FSEL R73, R73, -INF , !P1 ;  /* 0xff80000049497808 */ /* 0x000fe40004800000 */
[C---:B------:R-:W-:Y:S02]  /*47c0*/  LOP3.LUT R91, R164.reuse, 0xff, RZ, 0xc0, !PT ;  /* 0x000000ffa45b7812 */ /* 0x040fe400078ec0ff */
[----:B------:R-:W-:Y:S02]  /*47d0*/  LOP3.LUT R131, R164, 0xffff, RZ, 0xc0, !PT ;  /* 0x0000ffffa4837812 */ /* 0x000fe400078ec0ff */
[--C-:B------:R-:W-:Y:S02]  /*47e0*/  SHF.R.U32.HI R149, RZ, 0x10, R164.reuse ;  /* 0x00000010ff957819 */ /* 0x100fe400000116a4 */
[----:B------:R-:W-:-:S02]  /*47f0*/  SHF.R.U32.HI R83, RZ, 0x18, R164 ;  /* 0x00000018ff537819 */ /* 0x000fc400000116a4 */
[----:B------:R-:W-:Y:S01]  /*4800*/  FMNMX.FTZ R104, R72, R135, !PT ;  /* 0x0000008748687209 */ /* 0x000fe20007810000 */
[----:B------:R-:W1:Y:S01]  /*4810*/  SHFL.BFLY PT, R164, R159, 0x1, 0x1f ;  /* 0x0c201f009fa47f89 */ /* 0x000e6200000e0000 */
[----:B------:R-:W-:Y:S02]  /*4820*/  FSEL R74, R74, -INF , !P2 ;  /* 0xff8000004a4a7808 */ /* 0x000fe40005000000 */
[----:B------:R-:W-:Y:S02]  /*4830*/  FMNMX.FTZ R129, R33, R0, !PT ;  /* 0x0000000021817209 */ /* 0x000fe40007810000 */
[----:B------:R-:W-:Y:S02]  /*4840*/  LOP3.LUT R194, R169, UR13, R194, 0x96, !PT ;  /* 0x0000000da9c27c12 */ /* 0x000fe4000f8e96c2 */
[----:B------:R-:W-:Y:S02]  /*4850*/  FMNMX.FTZ R169, R73, R104, !PT ;  /* 0x0000006849a97209 */ /* 0x000fe40007810000 */
[----:B------:R-:W-:Y:S01]  /*4860*/  FSEL R75, R75, -INF , !P1 ;  /* 0xff8000004b4b7808 */ /* 0x000fe20004800000 */
[----:B------:R-:W-:Y:S01]  /*4870*/  IMAD.WIDE.U32 R194, R194, -0x2daee0ad, RZ ;  /* 0xd2511f53c2c27825 */ /* 0x000fe200078e00ff */
[----:B------:R-:W-:-:S02]  /*4880*/  FMNMX.FTZ R0, R74, R129, !PT ;  /* 0x000000814a007209 */ /* 0x000fc40007810000 */
[----:B------:R-:W-:Y:S02]  /*4890*/  LOP3.LUT R145, R203, UR10, R192, 0x96, !PT ;  /* 0x0000000acb917c12 */ /* 0x000fe4000f8e96c0 */
[----:B------:R-:W-:Y:S01]  /*48a0*/  FMNMX.FTZ R167, R75, R0, !PT ;  /* 0x000000004ba77209 */ /* 0x000fe20007810000 */
[----:B------:R-:W3:Y:S01]  /*48b0*/  SHFL.BFLY PT, R192, R169, 0x2, 0x1f ;  /* 0x0c401f00a9c07f89 */ /* 0x000ee200000e0000 */
[----:B--2---:R-:W-:Y:S02]  /*48c0*/  FMNMX.FTZ R172, R125, R172, !PT ;  /* 0x000000ac7dac7209 */ /* 0x004fe40007810000 */
[----:B------:R-:W-:Y:S01]  /*48d0*/  LOP3.LUT R88, R171, UR10, R146, 0x96, !PT ;  /* 0x0000000aab587c12 */ /* 0x000fe2000f8e9692 */
[----:B------:R-:W2:Y:S01]  /*48e0*/  SHFL.BFLY PT, R0, R167, 0x2, 0x1f ;  /* 0x0c401f00a7007f89 */ /* 0x000ea200000e0000 */
[----:B------:R-:W-:Y:S01]  /*48f0*/  IMAD.WIDE.U32 R146, R107, -0x2daee0ad, RZ ;  /* 0xd2511f536b927825 */ /* 0x000fe200078e00ff */
[----:B------:R-:W-:Y:S02]  /*4900*/  LOP3.LUT R144, R194, 0xff, RZ, 0xc0, !PT ;  /* 0x000000ffc2907812 */ /* 0x000fe400078ec0ff */
[----:B------:R-:W4:Y:S01]  /*4910*/  SHFL.BFLY PT, R165, R172, 0x1, 0x1f ;  /* 0x0c201f00aca57f89 */ /* 0x000f2200000e0000 */
[----:B-1----:R-:W-:-:S02]  /*4920*/  FMNMX.FTZ R164, R159, R164, !PT ;  /* 0x000000a49fa47209 */ /* 0x002fc40007810000 */
[----:B------:R-:W-:Y:S02]  /*4930*/  LOP3.LUT R155, R147, UR10, R155, 0x96, !PT ;  /* 0x0000000a939b7c12 */ /* 0x000fe4000f8e969b */
[----:B------:R-:W-:Y:S01]  /*4940*/  LOP3.LUT R107, R195, UR4, R146, 0x96, !PT ;  /* 0x00000004c36b7c12 */ /* 0x000fe2000f8e9692 */
[----:B------:R-:W-:Y:S01]  /*4950*/  FMUL.FTZ R160, R164, c[0x0][0x23c] ;  /* 0x00008f00a4a07a20 */ /* 0x000fe20000410000 */
[----:B------:R-:W-:Y:S02]  /*4960*/  LOP3.LUT R146, R194, 0xffff, RZ, 0xc0, !PT ;  /* 0x0000ffffc2927812 */ /* 0x000fe400078ec0ff */
[--C-:B------:R-:W-:Y:S02]  /*4970*/  SHF.R.U32.HI R147, RZ, 0x10, R194.reuse ;  /* 0x00000010ff937819 */ /* 0x100fe400000116c2 */
[----:B------:R-:W-:Y:S01]  /*4980*/  SHF.R.U32.HI R139, RZ, 0x18, R194 ;  /* 0x00000018ff8b7819 */ /* 0x000fe200000116c2 */
[----:B------:R-:W-:Y:S01]  /*4990*/  IMAD.WIDE.U32 R194, R124, -0x2daee0ad, RZ ;  /* 0xd2511f537cc27825 */ /* 0x000fe200078e00ff */
[----:B------:R-:W-:-:S02]  /*49a0*/  FSETP.NEU.FTZ.AND P1, PT, R164, -INF , PT ;  /* 0xff800000a400780b */ /* 0x000fc40003f3d000 */
[----:B------:R-:W-:Y:S01]  /*49b0*/  LOP3.LUT R104, R187, UR4, R202, 0x96, !PT ;  /* 0x00000004bb687c12 */ /* 0x000fe2000f8e96ca */
[----:B------:R-:W-:Y:S01]  /*49c0*/  IMAD.WIDE.U32 R202, R123, -0x326172a9, RZ ;  /* 0xcd9e8d577bca7825 */ /* 0x000fe200078e00ff */
[----:B---3--:R-:W-:Y:S02]  /*49d0*/  FMNMX.FTZ R192, R169, R192, !PT ;  /* 0x000000c0a9c07209 */ /* 0x008fe40007810000 */
[----:B------:R-:W-:Y:S02]  /*49e0*/  FSEL R160, R160, RZ, P1 ;  /* 0x000000ffa0a07208 */ /* 0x000fe40000800000 */
[----:B------:R-:W-:Y:S02]  /*49f0*/  LOP3.LUT R180, R195, UR4, R190, 0x96, !PT ;  /* 0x00000004c3b47c12 */ /* 0x000fe4000f8e96be */
[----:B------:R-:W-:Y:S01]  /*4a00*/  LOP3.LUT R177, R194, 0xffff, RZ, 0xc0, !PT ;  /* 0x0000ffffc2b17812 */ /* 0x000fe200078ec0ff */
[--C-:B------:R-:W-:Y:S01]  /*4a10*/  FFMA.FTZ R124, R3, c[0x0][0x23c], -R160.reuse ;  /* 0x00008f00037c7a23 */ /* 0x100fe200000108a0 */
[----:B--2---:R-:W-:Y:S01]  /*4a20*/  FMNMX.FTZ R0, R167, R0, !PT ;  /* 0x00000000a7007209 */ /* 0x004fe20007810000 */
[----:B------:R-:W1:Y:S01]  /*4a30*/  SHFL.BFLY PT, R195, R192, 0x1, 0x1f ;  /* 0x0c201f00c0c37f89 */ /* 0x000e6200000e0000 */
[----:B----4-:R-:W-:Y:S01]  /*4a40*/  FMNMX.FTZ R3, R172, R165, !PT ;  /* 0x000000a5ac037209 */ /* 0x010fe20007810000 */
[----:B------:R-:W-:Y:S01]  /*4a50*/  FFMA.FTZ R229, R161, c[0x0][0x23c], -R160 ;  /* 0x00008f00a1e57a23 */ /* 0x000fe200000108a0 */
[----:B------:R-:W-:Y:S01]  /*4a60*/  LOP3.LUT R188, R203, UR5, R188, 0x96, !PT ;  /* 0x00000005cbbc7c12 */ /* 0x000fe2000f8e96bc */
[----:B------:R-:W2:Y:S01]  /*4a70*/  SHFL.BFLY PT, R189, R0, 0x1, 0x1f ;  /* 0x0c201f0000bd7f89 */ /* 0x000ea200000e0000 */
[C---:B------:R-:W-:Y:S01]  /*4a80*/  FSETP.NEU.FTZ.AND P1, PT, R3.reuse, -INF , PT ;  /* 0xff8000000300780b */ /* 0x040fe20003f3d000 */
[----:B------:R-:W-:Y:S01]  /*4a90*/  FMUL.FTZ R167, R3, c[0x0][0x23c] ;  /* 0x00008f0003a77a20 */ /* 0x000fe20000410000 */
[----:B------:R-:W-:Y:S01]  /*4aa0*/  MUFU.EX2 R124, R124 ;  /* 0x0000007c007c7308 */ /* 0x000fe20000000800 */
[----:B------:R-:W-:Y:S01]  /*4ab0*/  LOP3.LUT R172, R201, UR5, R168, 0x96, !PT ;  /* 0x00000005c9ac7c12 */ /* 0x000fe2000f8e96a8 */
[--C-:B------:R-:W-:Y:S01]  /*4ac0*/  FFMA.FTZ R228, R35, c[0x0][0x23c], -R160.reuse ;  /* 0x00008f0023e47a23 */ /* 0x100fe200000108a0 */
[----:B------:R-:W-:Y:S01]  /*4ad0*/  LOP3.LUT R171, R200, 0xffff, RZ, 0xc0, !PT ;  /* 0x0000ffffc8ab7812 */ /* 0x000fe200078ec0ff */
[--C-:B------:R-:W-:Y:S01]  /*4ae0*/  FFMA.FTZ R227, R109, c[0x0][0x23c], -R160.reuse ;  /* 0x00008f006de37a23 */ /* 0x100fe200000108a0 */
[----:B------:R-:W-:Y:S01]  /*4af0*/  FSEL R161, R167, RZ, P1 ;  /* 0x000000ffa7a17208 */ /* 0x000fe20000800000 */
[----:B------:R-:W-:Y:S01]  /*4b00*/  FFMA.FTZ R226, R185, c[0x0][0x23c], -R160 ;  /* 0x00008f00b9e27a23 */ /* 0x000fe200000108a0 */
[C---:B------:R-:W-:Y:S01]  /*4b10*/  LOP3.LUT R201, R188.reuse, 0xff, RZ, 0xc0, !PT ;  /* 0x000000ffbcc97812 */ /* 0x040fe200078ec0ff */
[----:B------:R-:W3:Y:S01]  /*4b20*/  MUFU.EX2 R229, R229 ;  /* 0x000000e500e57308 */ /* 0x000ee20000000800 */
[----:B------:R-:W-:Y:S01]  /*4b30*/  LOP3.LUT R190, R188, 0xffff, RZ, 0xc0, !PT ;  /* 0x0000ffffbcbe7812 */ /* 0x000fe200078ec0ff */
[--C-:B------:R-:W-:Y:S01]  /*4b40*/  FFMA.FTZ R236, R2, c[0x0][0x23c], -R161.reuse ;  /* 0x00008f0002ec7a23 */ /* 0x100fe200000108a1 */
[----:B------:R-:W-:Y:S01]  /*4b50*/  ISETP.GE.U32.AND P2, PT, R6, R201, PT ;  /* 0x000000c90600720c */ /* 0x000fe20003f46070 */
[--C-:B------:R-:W-:Y:S01]  /*4b60*/  FFMA.FTZ R221, R34, c[0x0][0x23c], -R161.reuse ;  /* 0x00008f0022dd7a23 */ /* 0x100fe200000108a1 */
[----:B------:R-:W-:Y:S01]  /*4b70*/  SHF.R.U32.HI R190, RZ, 0x8, R190 ;  /* 0x00000008ffbe7819 */ /* 0x000fe200000116be */
[--C-:B------:R-:W-:Y:S01]  /*4b80*/  FFMA.FTZ R222, R184, c[0x0][0x23c], -R161.reuse ;  /* 0x00008f00b8de7a23 */ /* 0x100fe200000108a1 */
[----:B------:R-:W-:Y:S01]  /*4b90*/  ISETP.GE.U32.AND P4, PT, R6, R199, PT ;  /* 0x000000c70600720c */ /* 0x000fe20003f86070 */
[----:B------:R-:W-:Y:S01]  /*4ba0*/  MUFU.EX2 R236, R236 ;  /* 0x000000ec00ec7308 */ /* 0x000fe20000000800 */
[----:B-1----:R-:W-:Y:S01]  /*4bb0*/  FMNMX.FTZ R2, R192, R195, !PT ;  /* 0x000000c3c0027209 */ /* 0x002fe20007810000 */
[--C-:B------:R-:W-:Y:S01]  /*4bc0*/  FFMA.FTZ R219, R108, c[0x0][0x23c], -R161.reuse ;  /* 0x00008f006cdb7a23 */ /* 0x100fe200000108a1 */
[----:B------:R-:W-:Y:S01]  /*4bd0*/  ISETP.GE.U32.AND P6, PT, R6, R197, PT ;  /* 0x000000c50600720c */ /* 0x000fe20003fc6070 */
[--C-:B------:R-:W-:Y:S01]  /*4be0*/  FFMA.FTZ R220, R182, c[0x0][0x23c], -R161.reuse ;  /* 0x00008f00b6dc7a23 */ /* 0x100fe200000108a1 */
[----:B--2---:R-:W-:Y:S01]  /*4bf0*/  FMNMX.FTZ R0, R0, R189, !PT ;  /* 0x000000bd00007209 */ /* 0x004fe20007810000 */
[C---:B------:R-:W-:Y:S01]  /*4c00*/  FMUL.FTZ R35, R2.reuse, c[0x0][0x23c] ;  /* 0x00008f0002237a20 */ /* 0x040fe20000410000 */
[----:B------:R-:W-:Y:S01]  /*4c10*/  FSETP.NEU.FTZ.AND P5, PT, R2, -INF , PT ;  /* 0xff8000000200780b */ /* 0x000fe20003fbd000 */
[----:B------:R-:W1:Y:S01]  /*4c20*/  MUFU.EX2 R221, R221 ;  /* 0x000000dd00dd7308 */ /* 0x000e620000000800 */
[----:B------:R-:W-:Y:S01]  /*4c30*/  SHF.R.U32.HI R199, RZ, 0x18, R188 ;  /* 0x00000018ffc77819 */ /* 0x000fe200000116bc */
[----:B------:R-:W-:Y:S01]  /*4c40*/  FMUL.FTZ R34, R0, c[0x0][0x23c] ;  /* 0x00008f0000227a20 */ /* 0x000fe20000410000 */
[----:B------:R-:W-:Y:S01]  /*4c50*/  LOP3.LUT R197, R190, 0xffff, RZ, 0xc0, !PT ;  /* 0x0000ffffbec57812 */ /* 0x000fe200078ec0ff */
[----:B------:R-:W-:Y:S01]  /*4c60*/  FFMA.FTZ R217, R178, c[0x0][0x23c], -R161 ;  /* 0x00008f00b2d97a23 */ /* 0x000fe200000108a1 */
[----:B---3--:R-:W-:Y:S01]  /*4c70*/  F2FP.BF16.PACK_AB R190, R229, R124 ;  /* 0x0000007ce5be723e */ /* 0x008fe200000010ff */
[----:B------:R-:W-:Y:S01]  /*4c80*/  FFMA.FTZ R225, R183, c[0x0][0x23c], -R160 ;  /* 0x00008f00b7e17a23 */ /* 0x000fe200000108a0 */
[----:B------:R-:W-:Y:S01]  /*4c90*/  SHF.R.U32.HI R188, RZ, 0x10, R188 ;  /* 0x00000010ffbc7819 */ /* 0x000fe200000116bc */
[----:B------:R-:W-:Y:S01]  /*4ca0*/  MUFU.EX2 R228, R228 ;  /* 0x000000e400e47308 */ /* 0x000fe20000000800 */
[----:B------:R-:W-:Y:S01]  /*4cb0*/  FSEL R35, R35, RZ, P5 ;  /* 0x000000ff23237208 */ /* 0x000fe20002800000 */
[----:B------:R-:W-:Y:S01]  /*4cc0*/  @!P2 HFMA2.BF16_V2 R87, -RZ.H0_H0, RZ.H0_H0, -R190.H0_H0 ;  /* 0x200000ffff57a231 */ /* 0x000fe200003409be */
[----:B------:R-:W-:Y:S01]  /*4cd0*/  FSETP.NEU.FTZ.AND P5, PT, R0, -INF , PT ;  /* 0xff8000000000780b */ /* 0x000fe20003fbd000 */
[--C-:B------:R-:W-:Y:S01]  /*4ce0*/  FFMA.FTZ R224, R181, c[0x0][0x23c], -R160.reuse ;  /* 0x00008f00b5e07a23 */ /* 0x100fe200000108a0 */
[----:B------:R-:W-:Y:S01]  /*4cf0*/  ISETP.GE.U32.AND P1, PT, R6, R199, PT ;  /* 0x000000c70600720c */ /* 0x000fe20003f26070 */
[--C-:B------:R-:W-:Y:S01]  /*4d00*/  FFMA.FTZ R223, R179, c[0x0][0x23c], -R160.reuse ;  /* 0x00008f00b3df7a23 */ /* 0x100fe200000108a0 */
[----:B------:R-:W-:Y:S01]  /*4d10*/  LOP3.LUT R109, R188, 0xff, RZ, 0xc0, !PT ;  /* 0x000000ffbc6d7812 */ /* 0x000fe200078ec0ff */
[----:B------:R-:W2:Y:S01]  /*4d20*/  MUFU.EX2 R227, R227 ;  /* 0x000000e300e37308 */ /* 0x000ea20000000800 */
[----:B------:R-:W-:Y:S01]  /*4d30*/  PRMT R189, R190, 0x7632, R189 ;  /* 0x00007632bebd7816 */ /* 0x000fe200000000bd */
[--C-:B------:R-:W-:Y:S01]  /*4d40*/  FFMA.FTZ R218, R176, c[0x0][0x23c], -R161.reuse ;  /* 0x00008f00b0da7a23 */ /* 0x100fe200000108a1 */
[----:B------:R-:W-:Y:S01]  /*4d50*/  LOP3.LUT R191, R202, 0xff, RZ, 0xc0, !PT ;  /* 0x000000ffcabf7812 */ /* 0x000fe200078ec0ff */
[--C-:B------:R-:W-:Y:S01]  /*4d60*/  FFMA.FTZ R248, R156, c[0x0][0x23c], -R160.reuse ;  /* 0x00008f009cf87a23 */ /* 0x100fe200000108a0 */
[----:B------:R-:W-:Y:S01]  /*4d70*/  FSEL R34, R34, RZ, P5 ;  /* 0x000000ff22227208 */ /* 0x000fe20002800000 */
[--C-:B------:R-:W-:Y:S01]  /*4d80*/  FFMA.FTZ R157, R157, c[0x0][0x23c], -R160.reuse ;  /* 0x00008f009d9d7a23 */ /* 0x100fe200000108a0 */
[----:B------:R-:W-:Y:S01]  /*4d90*/  ISETP.GE.U32.AND P5, PT, R6, R109, PT ;  /* 0x0000006d0600720c */ /* 0x000fe20003fa6070 */
[----:B------:R-:W-:Y:S01]  /*4da0*/  MUFU.EX2 R222, R222 ;  /* 0x000000de00de7308 */ /* 0x000fe20000000800 */
[----:B-1----:R-:W-:Y:S01]  /*4db0*/  F2FP.BF16.PACK_AB R192, R221, R236 ;  /* 0x000000ecddc0723e */ /* 0x002fe200000010ff */
[----:B------:R-:W-:Y:S01]  /*4dc0*/  FFMA.FTZ R246, R126, c[0x0][0x23c], -R161 ;  /* 0x00008f007ef67a23 */ /* 0x000fe200000108a1 */
[----:B------:R-:W-:Y:S01]  /*4dd0*/  ISETP.GE.U32.AND P3, PT, R6, R197, PT ;  /* 0x000000c50600720c */ /* 0x000fe20003f66070 */
[----:B------:R-:W-:Y:S01]  /*4de0*/  FFMA.FTZ R244, R141, c[0x0][0x23c], -R160 ;  /* 0x00008f008df47a23 */ /* 0x000fe200000108a0 */
[----:B------:R-:W-:Y:S01]  /*4df0*/  PRMT R109, R190, 0x5410, R189 ;  /* 0x00005410be6d7816 */ /* 0x000fe200000000bd */
[--C-:B------:R-:W-:Y:S01]  /*4e00*/  FFMA.FTZ R242, R127, c[0x0][0x23c], -R161.reuse ;  /* 0x00008f007ff27a23 */ /* 0x100fe200000108a1 */
[C---:B------:R-:W-:Y:S01]  /*4e10*/  LOP3.LUT R135, R186.reuse, 0xffff, RZ, 0xc0, !PT ;  /* 0x0000ffffba877812 */ /* 0x040fe200078ec0ff */
[----:B------:R-:W1:Y:S01]  /*4e20*/  MUFU.EX2 R219, R219 ;  /* 0x000000db00db7308 */ /* 0x000e620000000800 */
[----:B------:R-:W-:Y:S01]  /*4e30*/  LOP3.LUT R125, R186, 0xff, RZ, 0xc0, !PT ;  /* 0x000000ffba7d7812 */ /* 0x000fe200078ec0ff */
[----:B------:R-:W-:Y:S01]  /*4e40*/  FFMA.FTZ R141, R99, c[0x0][0x23c], -R161 ;  /* 0x00008f00638d7a23 */ /* 0x000fe200000108a1 */
[--C-:B------:R-:W-:Y:S01]  /*4e50*/  SHF.R.U32.HI R129, RZ, 0x10, R186.reuse ;  /* 0x00000010ff817819 */ /* 0x100fe200000116ba */
[----:B------:R-:W-:Y:S01]  /*4e60*/  @!P5 HFMA2.BF16_V2 R79, -RZ.H0_H0, RZ.H0_H0, -R192.H0_H0 ;  /* 0x200000ffff4fd231 */ /* 0x000fe200003409c0 */
[----:B------:R-:W-:Y:S01]  /*4e70*/  SHF.R.U32.HI R123, RZ, 0x18, R186 ;  /* 0x00000018ff7b7819 */ /* 0x000fe200000116ba */
[--C-:B------:R-:W-:Y:S01]  /*4e80*/  FFMA.FTZ R156, R133, c[0x0][0x23c], -R160.reuse ;  /* 0x00008f00859c7a23 */ /* 0x100fe200000108a0 */
[----:B------:R-:W-:Y:S01]  /*4e90*/  @!P2 PRMT R190, R87, 0x5410, RZ ;  /* 0x0000541057bea816 */ /* 0x000fe200000000ff */
[----:B------:R-:W-:Y:S01]  /*4ea0*/  @!P3 HFMA2.BF16_V2 R86, -RZ.H0_H0, RZ.H0_H0, -R189.H0_H0 ;  /* 0x200000ffff56b231 */ /* 0x000fe200003409bd */
[----:B------:R-:W-:Y:S01]  /*4eb0*/  LOP3.LUT R186, R202, 0xffff, RZ, 0xc0, !PT ;  /* 0x0000ffffcaba7812 */ /* 0x000fe200078ec0ff */
[----:B------:R-:W-:Y:S01]  /*4ec0*/  MUFU.EX2 R220, R220 ;  /* 0x000000dc00dc7308 */ /* 0x000fe20000000800 */
[----:B------:R-:W-:Y:S01]  /*4ed0*/  ISETP.GE.U32.AND P2, PT, R6, R191, PT ;  /* 0x000000bf0600720c */ /* 0x000fe20003f46070 */
[----:B------:R-:W-:Y:S01]  /*4ee0*/  FFMA.FTZ R102, R102, c[0x0][0x23c], -R160 ;  /* 0x00008f0066667a23 */ /* 0x000fe200000108a0 */
[----:B------:R-:W-:Y:S01]  /*4ef0*/  PRMT R191, R192, 0x7632, R191 ;  /* 0x00007632c0bf7816 */ /* 0x000fe200000000bf */
[--C-:B------:R-:W-:Y:S01]  /*4f00*/  FFMA.FTZ R90, R90, c[0x0][0x23c], -R161.reuse ;  /* 0x00008f005a5a7a23 */ /* 0x100fe200000108a1 */
[----:B------:R-:W-:Y:S01]  /*4f10*/  SHF.R.U32.HI R87, RZ, 0x8, R186 ;  /* 0x00000008ff577819 */ /* 0x000fe200000116ba */
[----:B------:R-:W-:Y:S01]  /*4f20*/  FFMA.FTZ R247, R140, c[0x0][0x23c], -R161 ;  /* 0x00008f008cf77a23 */ /* 0x000fe200000108a1 */
[----:B------:R-:W-:Y:S01]  /*4f30*/  PRMT R108, R192, 0x5410, R191 ;  /* 0x00005410c06c7816 */ /* 0x000fe200000000bf */
[----:B------:R-:W-:Y:S01]  /*4f40*/  @!P1 HFMA2.BF16_V2 R85, -RZ.H0_H0, RZ.H0_H0, -R191.H0_H0 ;  /* 0x200000ffff559231 */ /* 0x000fe200003409bf */
[----:B------:R-:W-:Y:S01]  /*4f50*/  LOP3.LUT R87, R87, 0xffff, RZ, 0xc0, !PT ;  /* 0x0000ffff57577812 */ /* 0x000fe200078ec0ff */
[----:B------:R-:W3:Y:S01]  /*4f60*/  MUFU.EX2 R217, R217 ;  /* 0x000000d900d97308 */ /* 0x000ee20000000800 */
[----:B------:R-:W-:Y:S01]  /*4f70*/  SHF.R.U32.HI R193, RZ, 0x18, R202 ;  /* 0x00000018ffc17819 */ /* 0x000fe200000116ca */
[--C-:B------:R-:W-:Y:S01]  /*4f80*/  FFMA.FTZ R240, R110, c[0x0][0x23c], -R35.reuse ;  /* 0x00008f006ef07a23 */ /* 0x100fe20000010823 */
[----:B------:R-:W-:Y:S01]  /*4f90*/  @!P1 PRMT R191, R85, 0x5410, RZ ;  /* 0x0000541055bf9816 */ /* 0x000fe200000000ff */
[--C-:B------:R-:W-:Y:S01]  /*4fa0*/  FFMA.FTZ R128, R128, c[0x0][0x23c], -R35.reuse ;  /* 0x00008f0080807a23 */ /* 0x100fe20000010823 */
[----:B------:R-:W-:Y:S01]  /*4fb0*/  ISETP.GE.U32.AND P1, PT, R6, R87, PT ;  /* 0x000000570600720c */ /* 0x000fe20003f26070 */
[----:B------:R-:W-:Y:S01]  /*4fc0*/  FFMA.FTZ R140, R115, c[0x0][0x23c], -R34 ;  /* 0x00008f00738c7a23 */ /* 0x000fe20000010822 */
[----:B--2---:R-:W-:Y:S01]  /*4fd0*/  F2FP.BF16.PACK_AB R186, R227, R228 ;  /* 0x000000e4e3ba723e */ /* 0x004fe200000010ff */
[----:B------:R-:W-:Y:S01]  /*4fe0*/  MUFU.EX2 R226, R226 ;  /* 0x000000e200e27308 */ /* 0x000fe20000000800 */
[----:B------:R-:W-:Y:S01]  /*4ff0*/  SHF.R.U32.HI R187, RZ, 0x10, R202 ;  /* 0x00000010ffbb7819 */ /* 0x000fe200000116ca */
[--C-:B------:R-:W-:Y:S01]  /*5000*/  FFMA.FTZ R251, R112, c[0x0][0x23c], -R35.reuse ;  /* 0x00008f0070fb7a23 */ /* 0x100fe20000010823 */
[----:B------:R-:W-:Y:S01]  /*5010*/  @!P3 PRMT R189, R86, 0x5410, RZ ;  /* 0x0000541056bdb816 */ /* 0x000fe200000000ff */
[----:B------:R-:W-:Y:S01]  /*5020*/  @!P2 HFMA2.BF16_V2 R84, -RZ.H0_H0, RZ.H0_H0, -R186.H0_H0 ;  /* 0x200000ffff54a231 */ /* 0x000fe200003409ba */
[----:B------:R-:W-:Y:S01]  /*5030*/  ISETP.GE.U32.AND P3, PT, R6, R193, PT ;  /* 0x000000c10600720c */ /* 0x000fe20003f66070 */
[----:B------:R-:W-:Y:S01]  /*5040*/  FFMA.FTZ R216, R122, c[0x0][0x23c], -R35 ;  /* 0x00008f007ad87a23 */ /* 0x000fe20000010823 */
[----:B------:R-:W-:Y:S01]  /*5050*/  PRMT R185, R186, 0x7632, R185 ;  /* 0x00007632bab97816 */ /* 0x000fe200000000b9 */
[----:B------:R-:W2:Y:S01]  /*5060*/  MUFU.EX2 R225, R225 ;  /* 0x000000e100e17308 */ /* 0x000ea20000000800 */
[----:B------:R-:W-:Y:S01]  /*5070*/  LOP3.LUT R187, R187, 0xff, RZ, 0xc0, !PT ;  /* 0x000000ffbbbb7812 */ /* 0x000fe200078ec0ff */
[--C-:B------:R-:W-:Y:S01]  /*5080*/  FFMA.FTZ R105, R105, c[0x0][0x23c], -R34.reuse ;  /* 0x00008f0069697a23 */ /* 0x100fe20000010822 */
[----:B------:R-:W-:Y:S01]  /*5090*/  @!P5 PRMT R192, R79, 0x5410, RZ ;  /* 0x000054104fc0d816 */ /* 0x000fe200000000ff */
[----:B------:R-:W-:Y:S01]  /*50a0*/  @!P1 HFMA2.BF16_V2 R15, -RZ.H0_H0, RZ.H0_H0, -R185.H0_H0 ;  /* 0x200000ffff0f9231 */ /* 0x000fe200003409b9 */
[----:B-1----:R-:W-:Y:S01]  /*50b0*/  F2FP.BF16.PACK_AB R188, R219, R222 ;  /* 0x000000dedbbc723e */ /* 0x002fe200000010ff */
[----:B------:R-:W-:Y:S01]  /*50c0*/  FFMA.FTZ R215, R106, c[0x0][0x23c], -R35 ;  /* 0x00008f006ad77a23 */ /* 0x000fe20000010823 */
[----:B------:R-:W-:Y:S01]  /*50d0*/  LOP3.LUT R85, R180, 0xff, RZ, 0xc0, !PT ;  /* 0x000000ffb4557812 */ /* 0x000fe200078ec0ff */
[----:B------:R-:W-:Y:S01]  /*50e0*/  MUFU.EX2 R224, R224 ;  /* 0x000000e000e07308 */ /* 0x000fe20000000800 */
[----:B------:R-:W-:Y:S01]  /*50f0*/  PRMT R79, R186, 0x5410, R185 ;  /* 0x00005410ba4f7816 */ /* 0x000fe200000000b9 */
[--C-:B------:R-:W-:Y:S01]  /*5100*/  FFMA.FTZ R206, R101, c[0x0][0x23c], -R34.reuse ;  /* 0x00008f0065ce7a23 */ /* 0x100fe20000010822 */
[----:B------:R-:W-:Y:S01]  /*5110*/  @!P2 PRMT R186, R84, 0x5410, RZ ;  /* 0x0000541054baa816 */ /* 0x000fe200000000ff */
[--C-:B------:R-:W-:Y:S01]  /*5120*/  FFMA.FTZ R205, R103, c[0x0][0x23c], -R34.reuse ;  /* 0x00008f0067cd7a23 */ /* 0x100fe20000010822 */
[----:B------:R-:W-:Y:S01]  /*5130*/  ISETP.GE.U32.AND P5, PT, R6, R187, PT ;  /* 0x000000bb0600720c */ /* 0x000fe20003fa6070 */
[----:B------:R-:W-:Y:S01]  /*5140*/  FFMA.FTZ R214, R96, c[0x0][0x23c], -R35 ;  /* 0x00008f0060d67a23 */ /* 0x000fe20000010823 */
[----:B------:R-:W-:Y:S01]  /*5150*/  LOP3.LUT R84, R180, 0xffff, RZ, 0xc0, !PT ;  /* 0x0000ffffb4547812 */ /* 0x000fe200078ec0ff */
[----:B------:R-:W1:Y:S01]  /*5160*/  MUFU.EX2 R223, R223 ;  /* 0x000000df00df7308 */ /* 0x000e620000000800 */
[----:B------:R-:W-:Y:S01]  /*5170*/  PRMT R187, R188, 0x7632, R187 ;  /* 0x00007632bcbb7816 */ /* 0x000fe200000000bb */
[----:B------:R-:W-:Y:S01]  /*5180*/  FFMA.FTZ R207, R98, c[0x0][0x23c], -R35 ;  /* 0x00008f0062cf7a23 */ /* 0x000fe20000010823 */
[C---:B------:R-:W-:Y:S01]  /*5190*/  ISETP.GE.U32.AND P2, PT, R6.reuse, R85, PT ;  /* 0x000000550600720c */ /* 0x040fe20003f46070 */
[----:B------:R-:W-:Y:S01]  /*51a0*/  FFMA.FTZ R232, R95, c[0x0][0x23c], -R34 ;  /* 0x00008f005fe87a23 */ /* 0x000fe20000010822 */
[----:B------:R-:W-:Y:S01]  /*51b0*/  SHF.R.U32.HI R85, RZ, 0x18, R180 ;  /* 0x00000018ff557819 */ /* 0x000fe200000116b4 */
[----:B------:R-:W-:Y:S01]  /*51c0*/  @!P3 HFMA2.BF16_V2 R80, -RZ.H0_H0, RZ.H0_H0, -R187.H0_H0 ;  /* 0x200000ffff50b231 */ /* 0x000fe200003409bb */
[----:B------:R-:W-:Y:S01]  /*51d0*/  SHF.R.U32.HI R84, RZ, 0x8, R84 ;  /* 0x00000008ff547819 */ /* 0x000fe20000011654 */
[----:B------:R-:W-:Y:S01]  /*51e0*/  MUFU.EX2 R218, R218 ;  /* 0x000000da00da7308 */ /* 0x000fe20000000800 */
[----:B------:R-:W-:Y:S01]  /*51f0*/  @!P1 PRMT R185, R15, 0x5410, RZ ;  /* 0x000054100fb99816 */ /* 0x000fe200000000ff */
[----:B------:R-:W-:Y:S01]  /*5200*/  @!P5 HFMA2.BF16_V2 R78, -RZ.H0_H0, RZ.H0_H0, -R188.H0_H0 ;  /* 0x200000ffff4ed231 */ /* 0x000fe200003409bc */
[----:B------:R-:W-:Y:S01]  /*5210*/  ISETP.GE.U32.AND P1, PT, R6, R85, PT ;  /* 0x000000550600720c */ /* 0x000fe20003f26070 */
[----:B------:R-:W-:Y:S01]  /*5220*/  FFMA.FTZ R233, R93, c[0x0][0x23c], -R34 ;  /* 0x00008f005de97a23 */ /* 0x000fe20000010822 */
[----:B------:R-:W-:Y:S01]  /*5230*/  LOP3.LUT R85, R84, 0xffff, RZ, 0xc0, !PT ;  /* 0x0000ffff54557812 */ /* 0x000fe200078ec0ff */
[----:B------:R-:W-:Y:S01]  /*5240*/  FFMA.FTZ R84, R89, c[0x0][0x23c], -R160 ;  /* 0x00008f0059547a23 */ /* 0x000fe200000108a0 */
[----:B------:R-:W-:Y:S01]  /*5250*/  PRMT R15, R188, 0x5410, R187 ;  /* 0x00005410bc0f7816 */ /* 0x000fe200000000bb */
[----:B------:R-:W-:Y:S01]  /*5260*/  MUFU.EX2 R248, R248 ;  /* 0x000000f800f87308 */ /* 0x000fe20000000800 */
[----:B------:R-:W-:Y:S01]  /*5270*/  @!P3 PRMT R187, R80, 0x5410, RZ ;  /* 0x0000541050bbb816 */ /* 0x000fe200000000ff */
[--C-:B------:R-:W-:Y:S01]  /*5280*/  FFMA.FTZ R234, R94, c[0x0][0x23c], -R35.reuse ;  /* 0x00008f005eea7a23 */ /* 0x100fe20000010823 */
[----:B------:R-:W-:Y:S01]  /*5290*/  ISETP.GE.U32.AND P3, PT, R6, R85, PT ;  /* 0x000000550600720c */ /* 0x000fe20003f66070 */
[----:B------:R-:W-:Y:S01]  /*52a0*/  FFMA.FTZ R237, R92, c[0x0][0x23c], -R35 ;  /* 0x00008f005ced7a23 */ /* 0x000fe20000010823 */
[----:B---3--:R-:W-:-:S02]  /*52b0*/  F2FP.BF16.PACK_AB R184, R217, R220 ;  /* 0x000000dcd9b8723e */ /* 0x008fc400000010ff */
[----:B--2---:R-:W-:Y:S01]  /*52c0*/  F2FP.BF16.PACK_AB R182, R225, R226 ;  /* 0x000000e2e1b6723e */ /* 0x004fe200000010ff */
[----:B------:R-:W-:Y:S01]  /*52d0*/  MUFU.EX2 R246, R246 ;  /* 0x000000f600f67308 */ /* 0x000fe20000000800 */
[----:B------:R-:W-:Y:S02]  /*52e0*/  SHF.R.U32.HI R85, RZ, 0x10, R180 ;  /* 0x00000010ff557819 */ /* 0x000fe400000116b4 */
[----:B------:R-:W-:Y:S01]  /*52f0*/  PRMT R183, R184, 0x7632, R183 ;  /* 0x00007632b8b77816 */ /* 0x000fe200000000b7 */
[----:B------:R-:W-:Y:S01]  /*5300*/  @!P2 HFMA2.BF16_V2 R77, -RZ.H0_H0, RZ.H0_H0, -R182.H0_H0 ;  /* 0x200000ffff4da231 */ /* 0x000fe200003409b6 */
[----:B------:R-:W-:Y:S02]  /*5310*/  LOP3.LUT R85, R85, 0xff, RZ, 0xc0, !PT ;  /* 0x000000ff55557812 */ /* 0x000fe400078ec0ff */
[----:B------:R-:W-:Y:S01]  /*5320*/  PRMT R181, R182, 0x7632, R181 ;  /* 0x00007632b6b57816 */ /* 0x000fe200000000b5 */
[----:B------:R-:W-:Y:S01]  /*5330*/  @!P1 HFMA2.BF16_V2 R55, -RZ.H0_H0, RZ.H0_H0, -R183.H0_H0 ;  /* 0x200000ffff379231 */ /* 0x000fe200003409b7 */
[----:B------:R-:W-:Y:S01]  /*5340*/  @!P5 PRMT R188, R78, 0x5410, RZ ;  /* 0x000054104ebcd816 */ /* 0x000fe200000000ff */
[----:B------:R-:W-:Y:S01]  /*5350*/  MUFU.EX2 R244, R244 ;  /* 0x000000f400f47308 */ /* 0x000fe20000000800 */
[----:B------:R-:W-:Y:S01]  /*5360*/  SHF.R.U32.HI R177, RZ, 0x8, R177 ;  /* 0x00000008ffb17819 */ /* 0x000fe200000116b1 */
[----:B------:R-:W-:Y:S01]  /*5370*/  @!P3 HFMA2.BF16_V2 R76, -RZ.H0_H0, RZ.H0_H0, -R181.H0_H0 ;  /* 0x200000ffff4cb231 */ /* 0x000fe200003409b5 */
[----:B------:R-:W-:-:S02]  /*5380*/  ISETP.GE.U32.AND P5, PT, R6, R85, PT ;  /* 0x000000550600720c */ /* 0x000fc40003fa6070 */
[----:B------:R-:W-:Y:S02]  /*5390*/  LOP3.LUT R175, R194, 0xff, RZ, 0xc0, !PT ;  /* 0x000000ffc2af7812 */ /* 0x000fe400078ec0ff */
[----:B------:R-:W-:Y:S01]  /*53a0*/  PRMT R78, R182, 0x5410, R181 ;  /* 0x00005410b64e7816 */ /* 0x000fe200000000b5 */
[----:B------:R-:W-:Y:S01]  /*53b0*/  MUFU.EX2 R242, R242 ;  /* 0x000000f200f27308 */ /* 0x000fe20000000800 */
[----:B------:R-:W-:Y:S02]  /*53c0*/  @!P2 PRMT R182, R77, 0x5410, RZ ;  /* 0x000054104db6a816 */ /* 0x000fe400000000ff */
[----:B------:R-:W-:Y:S02]  /*53d0*/  LOP3.LUT R177, R177, 0xffff, RZ, 0xc0, !PT ;  /* 0x0000ffffb1b17812 */ /* 0x000fe400078ec0ff */
[----:B------:R-:W-:Y:S02]  /*53e0*/  PRMT R77, R184, 0x5410, R183 ;  /* 0x00005410b84d7816 */ /* 0x000fe400000000b7 */
[----:B------:R-:W-:Y:S01]  /*53f0*/  @!P1 PRMT R183, R55, 0x5410, RZ ;  /* 0x0000541037b79816 */ /* 0x000fe200000000ff */
[----:B------:R-:W-:Y:S01]  /*5400*/  FFMA.FTZ R55, R174, c[0x0][0x23c], -R161 ;  /* 0x00008f00ae377a23 */ /* 0x000fe200000108a1 */
[----:B------:R-:W-:Y:S01]  /*5410*/  ISETP.GE.U32.AND P2, PT, R6, R175, PT ;  /* 0x000000af0600720c */ /* 0x000fe20003f46070 */
[----:B------:R-:W-:Y:S01]  /*5420*/  @!P5 HFMA2.BF16_V2 R71, -RZ.H0_H0, RZ.H0_H0, -R184.H0_H0 ;  /* 0x200000ffff47d231 */ /* 0x000fe200003409b8 */
[----:B------:R-:W-:Y:S01]  /*5430*/  @!P3 PRMT R181, R76, 0x5410, RZ ;  /* 0x000054104cb5b816 */ /* 0x000fe200000000ff */
[----:B------:R-:W-:Y:S01]  /*5440*/  MUFU.EX2 R141, R141 ;  /* 0x0000008d008d7308 */ /* 0x000fe20000000800 */
[----:B------:R-:W-:-:S02]  /*5450*/  ISETP.GE.U32.AND P3, PT, R6, R177, PT ;  /* 0x000000b10600720c */ /* 0x000fc40003f66070 */
[--C-:B------:R-:W-:Y:S02]  /*5460*/  SHF.R.U32.HI R159, RZ, 0x10, R194.reuse ;  /* 0x00000010ff9f7819 */ /* 0x100fe400000116c2 */
[----:B-1----:R-:W-:Y:S02]  /*5470*/  F2FP.BF16.PACK_AB R178, R223, R224 ;  /* 0x000000e0dfb2723e */ /* 0x002fe400000010ff */
[----:B------:R-:W-:Y:S01]  /*5480*/  LOP3.LUT R159, R159, 0xff, RZ, 0xc0, !PT ;  /* 0x000000ff9f9f7812 */ /* 0x000fe200078ec0ff */
[----:B------:R-:W1:Y:S01]  /*5490*/  MUFU.EX2 R55, R55 ;  /* 0x0000003700377308 */ /* 0x000e620000000800 */
[----:B------:R-:W-:Y:S01]  /*54a0*/  PRMT R177, R178, 0x7632, R177 ;  /* 0x00007632b2b17816 */ /* 0x000fe200000000b1 */
[----:B------:R-:W-:Y:S01]  /*54b0*/  @!P2 HFMA2.BF16_V2 R70, -RZ.H0_H0, RZ.H0_H0, -R178.H0_H0 ;  /* 0x200000ffff46a231 */ /* 0x000fe200003409b2 */
[----:B------:R-:W-:Y:S02]  /*54c0*/  @!P5 PRMT R184, R71, 0x5410, RZ ;  /* 0x0000541047b8d816 */ /* 0x000fe400000000ff */
[----:B------:R-:W-:Y:S01]  /*54d0*/  SHF.R.U32.HI R173, RZ, 0x18, R194 ;  /* 0x00000018ffad7819 */ /* 0x000fe200000116c2 */
[----:B------:R-:W-:Y:S01]  /*54e0*/  @!P3 HFMA2.BF16_V2 R31, -RZ.H0_H0, RZ.H0_H0, -R177.H0_H0 ;  /* 0x200000ffff1fb231 */ /* 0x000fe200003409b1 */
[----:B------:R-:W-:Y:S01]  /*54f0*/  ISETP.GE.U32.AND P5, PT, R6, R159, PT ;  /* 0x0000009f0600720c */ /* 0x000fe20003fa6070 */
[----:B------:R-:W-:Y:S01]  /*5500*/  MUFU.EX2 R156, R156 ;  /* 0x0000009c009c7308 */ /* 0x000fe20000000800 */
[----:B------:R-:W-:-:S02]  /*5510*/  LOP3.LUT R71, R172, 0xff, RZ, 0xc0, !PT ;  /* 0x000000ffac477812 */ /* 0x000fc400078ec0ff */
[----:B------:R-:W-:Y:S02]  /*5520*/  PRMT R76, R178, 0x5410, R177 ;  /* 0x00005410b24c7816 */ /* 0x000fe400000000b1 */
[----:B------:R-:W-:Y:S02]  /*5530*/  ISETP.GE.U32.AND P1, PT, R6, R173, PT ;  /* 0x000000ad0600720c */ /* 0x000fe40003f26070 */
[----:B------:R-:W-:Y:S01]  /*5540*/  @!P2 PRMT R178, R70, 0x5410, RZ ;  /* 0x0000541046b2a816 */ /* 0x000fe200000000ff */
[----:B------:R2:W3:Y:S01]  /*5550*/  MUFU.EX2 R159, R157 ;  /* 0x0000009d009f7308 */ /* 0x0004e20000000800 */
[----:B------:R-:W-:Y:S02]  /*5560*/  ISETP.GE.U32.AND P2, PT, R6, R71, PT ;  /* 0x000000470600720c */ /* 0x000fe40003f46070 */
[----:B------:R-:W-:Y:S02]  /*5570*/  @!P3 PRMT R177, R31, 0x5410, RZ ;  /* 0x000054101fb1b816 */ /* 0x000fe400000000ff */
[----:B------:R-:W-:-:S02]  /*5580*/  SHF.R.U32.HI R71, RZ, 0x10, R172 ;  /* 0x00000010ff477819 */ /* 0x000fc400000116ac */
[----:B------:R-:W-:Y:S01]  /*5590*/  LOP3.LUT R31, R172, 0xffff, RZ, 0xc0, !PT ;  /* 0x0000ffffac1f7812 */ /* 0x000fe200078ec0ff */
[----:B------:R-:W-:Y:S01]  /*55a0*/  MUFU.EX2 R84, R84 ;  /* 0x0000005400547308 */ /* 0x000fe20000000800 */
[----:B-1----:R-:W-:Y:S02]  /*55b0*/  F2FP.BF16.PACK_AB R180, R55, R218 ;  /* 0x000000da37b4723e */ /* 0x002fe400000010ff */
[----:B------:R-:W-:Y:S02]  /*55c0*/  LOP3.LUT R71, R71, 0xff, RZ, 0xc0, !PT ;  /* 0x000000ff47477812 */ /* 0x000fe400078ec0ff */
[----:B------:R-:W-:Y:S01]  /*55d0*/  SHF.R.U32.HI R31, RZ, 0x8, R31 ;  /* 0x00000008ff1f7819 */ /* 0x000fe2000001161f */
[----:B------:R-:W-:Y:S01]  /*55e0*/  @!P5 HFMA2.BF16_V2 R69, -RZ.H0_H0, RZ.H0_H0, -R180.H0_H0 ;  /* 0x200000ffff45d231 */ /* 0x000fe200003409b4 */
[----:B------:R-:W-:Y:S01]  /*55f0*/  PRMT R179, R180, 0x7632, R179 ;  /* 0x00007632b4b37816 */ /* 0x000fe200000000b3 */
[----:B--2---:R-:W-:Y:S01]  /*5600*/  FFMA.FTZ R157, R143, c[0x0][0x23c], -R161 ;  /* 0x00008f008f9d7a23 */ /* 0x004fe200000108a1 */
[----:B------:R-:W-:Y:S01]  /*5610*/  ISETP.GE.U32.AND P3, PT, R6, R71, PT ;  /* 0x000000470600720c */ /* 0x000fe20003f66070 */
[----:B------:R-:W-:Y:S01]  /*5620*/  FFMA.FTZ R143, R97, c[0x0][0x23c], -R160 ;  /* 0x00008f00618f7a23 */ /* 0x000fe200000108a0 */
[----:B------:R-:W-:Y:S01]  /*5630*/  LOP3.LUT R71, R31, 0xffff, RZ, 0xc0, !PT ;  /* 0x0000ffff1f477812 */ /* 0x000fe200078ec0ff */
[----:B------:R-:W-:Y:S01]  /*5640*/  @!P1 HFMA2.BF16_V2 R68, -RZ.H0_H0, RZ.H0_H0, -R179.H0_H0 ;  /* 0x200000ffff449231 */ /* 0x000fe200003409b3 */
[----:B------:R-:W-:Y:S01]  /*5650*/  PRMT R31, R180, 0x5410, R179 ;  /* 0x00005410b41f7816 */ /* 0x000fe200000000b3 */
[----:B------:R-:W1:Y:S01]  /*5660*/  MUFU.EX2 R157, R157 ;  /* 0x0000009d009d7308 */ /* 0x000e620000000800 */
[----:B------:R-:W-:-:S02]  /*5670*/  @!P5 PRMT R180, R69, 0x5410, RZ ;  /* 0x0000541045b4d816 */ /* 0x000fc400000000ff */
[----:B------:R-:W-:Y:S01]  /*5680*/  ISETP.GE.U32.AND P5, PT, R6, R71, PT ;  /* 0x000000470600720c */ /* 0x000fe20003fa6070 */
[----:B------:R-:W-:Y:S01]  /*5690*/  IMAD.WIDE.U32 R70, R163, -0x2daee0ad, RZ ;  /* 0xd2511f53a3467825 */ /* 0x000fe200078e00ff */
[----:B------:R-:W-:Y:S02]  /*56a0*/  SHF.R.U32.HI R69, RZ, 0x18, R172 ;  /* 0x00000018ff457819 */ /* 0x000fe400000116ac */
[----:B---3--:R-:W-:Y:S01]  /*56b0*/  F2FP.BF16.PACK_AB R86, R159, R248 ;  /* 0x000000f89f56723e */ /* 0x008fe200000010ff */
[----:B------:R-:W2:Y:S01]  /*56c0*/  MUFU.EX2 R143, R143 ;  /* 0x0000008f008f7308 */ /* 0x000ea20000000800 */
[----:B------:R-:W-:Y:S01]  /*56d0*/  @!P1 PRMT R179, R68, 0x5410, RZ ;  /* 0x0000541044b39816 */ /* 0x000fe200000000ff */
[----:B------:R-:W-:Y:S01]  /*56e0*/  FADD.FTZ R159, R248, R159 ;  /* 0x0000009ff89f7221 */ /* 0x000fe20000010000 */
[----:B------:R-:W-:Y:S01]  /*56f0*/  ISETP.GE.U32.AND P1, PT, R6, R69, PT ;  /* 0x000000450600720c */ /* 0x000fe20003f26070 */
[----:B------:R-:W-:Y:S01]  /*5700*/  @!P2 HFMA2.BF16_V2 R66, -RZ.H0_H0, RZ.H0_H0, -R86.H0_H0 ;  /* 0x200000ffff42a231 */ /* 0x000fe20000340956 */
[----:B------:R-:W-:Y:S01]  /*5710*/  PRMT R85, R86, 0x7632, R85 ;  /* 0x0000763256557816 */ /* 0x000fe20000000055 */
[----:B------:R-:W-:Y:S01]  /*5720*/  IMAD.WIDE.U32 R68, R155, -0x326172a9, RZ ;  /* 0xcd9e8d579b447825 */ /* 0x000fe200078e00ff */
[----:B------:R-:W-:Y:S01]  /*5730*/  LOP3.LUT R169, R200, 0xff, RZ, 0xc0, !PT ;  /* 0x000000ffc8a97812 */ /* 0x000fe200078ec0ff */
[----:B------:R-:W-:Y:S01]  /*5740*/  MUFU.EX2 R90, R90 ;  /* 0x0000005a005a7308 */ /* 0x000fe20000000800 */
[----:B-1----:R-:W-:Y:S01]  /*5750*/  F2FP.BF16.PACK_AB R126, R157, R246 ;  /* 0x000000f69d7e723e */ /* 0x002fe200000010ff */
[----:B------:R-:W-:Y:S01]  /*5760*/  @!P5 HFMA2.BF16_V2 R65, -RZ.H0_H0, RZ.H0_H0, -R85.H0_H0 ;  /* 0x200000ffff41d231 */ /* 0x000fe20000340955 */
[----:B------:R-:W-:-:S02]  /*5770*/  SHF.R.U32.HI R171, RZ, 0x8, R171 ;  /* 0x00000008ffab7819 */ /* 0x000fc400000116ab */
[----:B------:R-:W-:Y:S01]  /*5780*/  PRMT R97, R86, 0x5410, R85 ;  /* 0x0000541056617816 */ /* 0x000fe20000000055 */
[----:B------:R-:W-:Y:S01]  /*5790*/  @!P3 HFMA2.BF16_V2 R64, -RZ.H0_H0, RZ.H0_H0, -R126.H0_H0 ;  /* 0x200000ffff40b231 */ /* 0x000fe2000034097e */
[----:B------:R-:W-:Y:S01]  /*57a0*/  PRMT R127, R126, 0x7632, R127 ;  /* 0x000076327e7f7816 */ /* 0x000fe2000000007f */
[----:B------:R-:W-:Y:S01]  /*57b0*/  MUFU.EX2 R247, R247 ;  /* 0x000000f700f77308 */ /* 0x000fe20000000800 */
[----:B------:R-:W-:Y:S02]  /*57c0*/  @!P2 PRMT R86, R66, 0x5410, RZ ;  /* 0x000054104256a816 */ /* 0x000fe400000000ff */
[----:B------:R-:W-:Y:S01]  /*57d0*/  ISETP.GE.U32.AND P2, PT, R6, R169, PT ;  /* 0x000000a90600720c */ /* 0x000fe20003f46070 */
[----:B------:R-:W-:Y:S01]  /*57e0*/  @!P1 HFMA2.BF16_V2 R39, -RZ.H0_H0, RZ.H0_H0, -R127.H0_H0 ;  /* 0x200000ffff279231 */ /* 0x000fe2000034097f */
[----:B------:R-:W-:Y:S02]  /*57f0*/  SHF.R.U32.HI R165, RZ, 0x10, R200 ;  /* 0x00000010ffa57819 */ /* 0x000fe400000116c8 */
[----:B------:R-:W-:Y:S01]  /*5800*/  LOP3.LUT R171, R171, 0xffff, RZ, 0xc0, !PT ;  /* 0x0000ffffabab7812 */ /* 0x000fe200078ec0ff */
[----:B------:R-:W-:Y:S01]  /*5810*/  MUFU.EX2 R240, R240 ;  /* 0x000000f000f07308 */ /* 0x000fe20000000800 */
[----:B------:R-:W-:-:S02]  /*5820*/  @!P5 PRMT R85, R65, 0x5410, RZ ;  /* 0x000054104155d816 */ /* 0x000fc400000000ff */
[----:B------:R-:W-:Y:S02]  /*5830*/  ISETP.GE.U32.AND P5, PT, R6, R171, PT ;  /* 0x000000ab0600720c */ /* 0x000fe40003fa6070 */
[----:B------:R-:W-:Y:S02]  /*5840*/  LOP3.LUT R165, R165, 0xff, RZ, 0xc0, !PT ;  /* 0x000000ffa5a57812 */ /* 0x000fe400078ec0ff */
[----:B------:R-:W-:Y:S01]  /*5850*/  PRMT R99, R126, 0x5410, R127 ;  /* 0x000054107e637816 */ /* 0x000fe2000000007f */
[----:B------:R-:W-:Y:S01]  /*5860*/  MUFU.EX2 R140, R140 ;  /* 0x0000008c008c7308 */ /* 0x000fe20000000800 */
[----:B--2---:R-:W-:Y:S01]  /*5870*/  F2FP.BF16.PACK_AB R202, R143, R244 ;  /* 0x000000f48fca723e */ /* 0x004fe200000010ff */
[----:B------:R-:W-:Y:S01]  /*5880*/  FADD.FTZ R244, R244, R159 ;  /* 0x0000009ff4f47221 */ /* 0x000fe20000010000 */
[----:B------:R-:W-:Y:S02]  /*5890*/  @!P1 PRMT R127, R39, 0x5410, RZ ;  /* 0x00005410277f9816 */ /* 0x000fe400000000ff */
[----:B------:R-:W-:Y:S01]  /*58a0*/  ISETP.GE.U32.AND P1, PT, R6, R165, PT ;  /* 0x000000a50600720c */ /* 0x000fe20003f26070 */
[----:B------:R-:W-:Y:S01]  /*58b0*/  @!P2 HFMA2.BF16_V2 R63, -RZ.H0_H0, RZ.H0_H0, -R202.H0_H0 ;  /* 0x200000ffff3fa231 */ /* 0x000fe200003409ca */
[----:B------:R-:W-:Y:S01]  /*58c0*/  PRMT R201, R202, 0x7632, R201 ;  /* 0x00007632cac97816 */ /* 0x000fe200000000c9 */
[----:B------:R1:W2:Y:S01]  /*58d0*/  MUFU.EX2 R39, R102 ;  /* 0x0000006600277308 */ /* 0x0002a20000000800 */
[----:B------:R-:W-:Y:S01]  /*58e0*/  SHF.R.U32.HI R167, RZ, 0x18, R200 ;  /* 0x00000018ffa77819 */ /* 0x000fe200000116c8 */
[----:B------:R-:W-:Y:S01]  /*58f0*/  FADD.FTZ R143, R143, R244 ;  /* 0x000000f48f8f7221 */ /* 0x000fe20000010000 */
[----:B------:R-:W-:Y:S01]  /*5900*/  F2FP.BF16.PACK_AB R204, R141, R242 ;  /* 0x000000f28dcc723e */ /* 0x000fe200000010ff */
[----:B------:R-:W-:Y:S01]  /*5910*/  @!P5 HFMA2.BF16_V2 R62, -RZ.H0_H0, RZ.H0_H0, -R201.H0_H0 ;  /* 0x200000ffff3ed231 */ /* 0x000fe200003409c9 */
[----:B------:R-:W-:-:S02]  /*5920*/  @!P3 PRMT R126, R64, 0x5410, RZ ;  /* 0x00005410407eb816 */ /* 0x000fc400000000ff */
[----:B------:R-:W-:Y:S01]  /*5930*/  ISETP.GE.U32.AND P3, PT, R6, R167, PT ;  /* 0x000000a70600720c */ /* 0x000fe20003f66070 */
[----:B------:R-:W-:Y:S01]  /*5940*/  MUFU.EX2 R251, R251 ;  /* 0x000000fb00fb7308 */ /* 0x000fe20000000800 */
[----:B------:R-:W-:Y:S01]  /*5950*/  LOP3.LUT R65, R153, 0xff, RZ, 0xc0, !PT ;  /* 0x000000ff99417812 */ /* 0x000fe200078ec0ff */
[----:B------:R-:W-:Y:S01]  /*5960*/  @!P1 HFMA2.BF16_V2 R38, -RZ.H0_H0, RZ.H0_H0, -R204.H0_H0 ;  /* 0x200000ffff269231 */ /* 0x000fe200003409cc */
[----:B------:R-:W-:Y:S02]  /*5970*/  PRMT R203, R204, 0x7632, R203 ;  /* 0x00007632cccb7816 */ /* 0x000fe400000000cb */
[----:B------:R-:W-:Y:S02]  /*5980*/  LOP3.LUT R80, R70, 0xffff, RZ, 0xc0, !PT ;  /* 0x0000ffff46507812 */ /* 0x000fe400078ec0ff */
[----:B------:R-:W-:Y:S01]  /*5990*/  SHF.R.U32.HI R133, RZ, 0x10, R70 ;  /* 0x00000010ff857819 */ /* 0x000fe20000011646 */
[----:B------:R-:W-:Y:S01]  /*59a0*/  MUFU.EX2 R216, R216 ;  /* 0x000000d800d87308 */ /* 0x000fe20000000800 */
[----:B-1----:R-:W-:-:S02]  /*59b0*/  PRMT R102, R202, 0x5410, R201 ;  /* 0x00005410ca667816 */ /* 0x002fc400000000c9 */
[----:B------:R-:W-:Y:S01]  /*59c0*/  @!P2 PRMT R202, R63, 0x5410, RZ ;  /* 0x000054103fcaa816 */ /* 0x000fe200000000ff */
[----:B------:R-:W-:Y:S01]  /*59d0*/  @!P3 HFMA2.BF16_V2 R59, -RZ.H0_H0, RZ.H0_H0, -R203.H0_H0 ;  /* 0x200000ffff3bb231 */ /* 0x000fe200003409cb */
[----:B------:R-:W-:Y:S02]  /*59e0*/  LOP3.LUT R63, R153, 0xffff, RZ, 0xc0, !PT ;  /* 0x0000ffff993f7812 */ /* 0x000fe400078ec0ff */
[----:B------:R-:W-:Y:S01]  /*59f0*/  ISETP.GE.U32.AND P2, PT, R6, R65, PT ;  /* 0x000000410600720c */ /* 0x000fe20003f46070 */
[----:B------:R-:W-:Y:S01]  /*5a00*/  MUFU.EX2 R215, R215 ;  /* 0x000000d700d77308 */ /* 0x000fe20000000800 */
[----:B------:R-:W-:Y:S02]  /*5a10*/  @!P5 PRMT R201, R62, 0x5410, RZ ;  /* 0x000054103ec9d816 */ /* 0x000fe400000000ff */
[----:B------:R-:W-:Y:S02]  /*5a20*/  SHF.R.U32.HI R63, RZ, 0x8, R63 ;  /* 0x00000008ff3f7819 */ /* 0x000fe4000001163f */
[----:B------:R-:W-:Y:S01]  /*5a30*/  ISETP.GE.U32.AND P5, PT, R6, R91, PT ;  /* 0x0000005b0600720c */ /* 0x000fe20003fa6070 */
[----:B------:R-:W-:Y:S01]  /*5a40*/  FFMA.FTZ R91, R100, c[0x0][0x23c], -R161 ;  /* 0x00008f00645b7a23 */ /* 0x000fe200000108a1 */
[----:B------:R-:W-:Y:S01]  /*5a50*/  PRMT R100, R204, 0x5410, R203 ;  /* 0x00005410cc647816 */ /* 0x000fe200000000cb */
[----:B------:R-:W-:Y:S01]  /*5a60*/  MUFU.EX2 R206, R206 ;  /* 0x000000ce00ce7308 */ /* 0x000fe20000000800 */
[----:B------:R-:W-:-:S02]  /*5a70*/  LOP3.LUT R63, R63, 0xffff, RZ, 0xc0, !PT ;  /* 0x0000ffff3f3f7812 */ /* 0x000fc400078ec0ff */
[----:B------:R-:W-:Y:S01]  /*5a80*/  @!P1 PRMT R204, R38, 0x5410, RZ ;  /* 0x0000541026cc9816 */ /* 0x000fe200000000ff */
[----:B------:R-:W-:Y:S01]  /*5a90*/  FFMA.FTZ R38, R116, c[0x0][0x23c], -R161 ;  /* 0x00008f0074267a23 */ /* 0x000fe200000108a1 */
[C---:B--2---:R-:W-:Y:S01]  /*5aa0*/  F2FP.BF16.PACK_AB R198, R39.reuse, R156 ;  /* 0x0000009c27c6723e */ /* 0x044fe200000010ff */
[----:B------:R-:W-:Y:S01]  /*5ab0*/  FADD.FTZ R156, R156, R143 ;  /* 0x0000008f9c9c7221 */ /* 0x000fe20000010000 */
[----:B------:R-:W-:Y:S01]  /*5ac0*/  ISETP.GE.U32.AND P1, PT, R6, R63, PT ;  /* 0x0000003f0600720c */ /* 0x000fe20003f26070 */
[----:B------:R-:W-:Y:S01]  /*5ad0*/  MUFU.EX2 R91, R91 ;  /* 0x0000005b005b7308 */ /* 0x000fe20000000800 */
[----:B------:R-:W-:Y:S01]  /*5ae0*/  SHF.R.U32.HI R62, RZ, 0x10, R153 ;  /* 0x00000010ff3e7819 */ /* 0x000fe20000011699 */
[----:B------:R-:W-:Y:S01]  /*5af0*/  @!P2 HFMA2.BF16_V2 R23, -RZ.H0_H0, RZ.H0_H0, -R198.H0_H0 ;  /* 0x200000ffff17a231 */ /* 0x000fe200003409c6 */
[----:B------:R-:W-:Y:S01]  /*5b00*/  PRMT R197, R198, 0x7632, R197 ;  /* 0x00007632c6c57816 */ /* 0x000fe200000000c5 */
[----:B------:R-:W-:Y:S01]  /*5b10*/  FADD.FTZ R156, R39, R156 ;  /* 0x0000009c279c7221 */ /* 0x000fe20000010000 */
[----:B------:R-:W-:-:S02]  /*5b20*/  @!P3 PRMT R203, R59, 0x5410, RZ ;  /* 0x000054103bcbb816 */ /* 0x000fc400000000ff */
[----:B------:R-:W-:Y:S01]  /*5b30*/  LOP3.LUT R59, R62, 0xff, RZ, 0xc0, !PT ;  /* 0x000000ff3e3b7812 */ /* 0x000fe200078ec0ff */
[----:B------:R-:W1:Y:S01]  /*5b40*/  MUFU.EX2 R38, R38 ;  /* 0x0000002600267308 */ /* 0x000e620000000800 */
[----:B------:R-:W-:Y:S02]  /*5b50*/  PRMT R116, R198, 0x5410, R197 ;  /* 0x00005410c6747816 */ /* 0x000fe400000000c5 */
[----:B------:R-:W-:Y:S01]  /*5b60*/  @!P2 PRMT R198, R23, 0x5410, RZ ;  /* 0x0000541017c6a816 */ /* 0x000fe200000000ff */
[----:B------:R-:W-:Y:S01]  /*5b70*/  FFMA.FTZ R23, R117, c[0x0][0x23c], -R160 ;  /* 0x00008f0075177a23 */ /* 0x000fe200000108a0 */
[----:B------:R-:W-:Y:S01]  /*5b80*/  ISETP.GE.U32.AND P2, PT, R6, R59, PT ;  /* 0x0000003b0600720c */ /* 0x000fe20003f46070 */
[----:B------:R-:W-:Y:S01]  /*5b90*/  @!P1 HFMA2.BF16_V2 R58, -RZ.H0_H0, RZ.H0_H0, -R197.H0_H0 ;  /* 0x200000ffff3a9231 */ /* 0x000fe200003409c5 */
[----:B------:R-:W-:Y:S01]  /*5ba0*/  SHF.R.U32.HI R153, RZ, 0x18, R153 ;  /* 0x00000018ff997819 */ /* 0x000fe20000011699 */
[----:B------:R-:W-:Y:S01]  /*5bb0*/  MUFU.EX2 R205, R205 ;  /* 0x000000cd00cd7308 */ /* 0x000fe20000000800 */
[----:B------:R-:W-:-:S02]  /*5bc0*/  LOP3.LUT R59, R69, UR5, R168, 0x96, !PT ;  /* 0x00000005453b7c12 */ /* 0x000fc4000f8e96a8 */
[----:B------:R-:W-:Y:S02]  /*5bd0*/  @!P1 PRMT R197, R58, 0x5410, RZ ;  /* 0x000054103ac59816 */ /* 0x000fe400000000ff */
[----:B------:R-:W-:Y:S02]  /*5be0*/  ISETP.GE.U32.AND P1, PT, R6, R153, PT ;  /* 0x000000990600720c */ /* 0x000fe40003f26070 */
[----:B------:R-:W-:Y:S01]  /*5bf0*/  LOP3.LUT R160, R68, 0xffff, RZ, 0xc0, !PT ;  /* 0x0000ffff44a07812 */ /* 0x000fe200078ec0ff */
[----:B------:R-:W2:Y:S01]  /*5c00*/  MUFU.EX2 R23, R23 ;  /* 0x0000001700177308 */ /* 0x000ea20000000800 */
[----:B-1----:R-:W-:Y:S02]  /*5c10*/  F2FP.BF16.PACK_AB R200, R38, R91 ;  /* 0x0000005b26c8723e */ /* 0x002fe400000010ff */
[----:B------:R-:W-:Y:S02]  /*5c20*/  LOP3.LUT R69, R162, 0xff, RZ, 0xc0, !PT ;  /* 0x000000ffa2457812 */ /* 0x000fe400078ec0ff */
[----:B------:R-:W-:Y:S01]  /*5c30*/  PRMT R199, R200, 0x7632, R199 ;  /* 0x00007632c8c77816 */ /* 0x000fe200000000c7 */
[----:B------:R-:W-:Y:S01]  /*5c40*/  @!P2 HFMA2.BF16_V2 R57, -RZ.H0_H0, RZ.H0_H0, -R200.H0_H0 ;  /* 0x200000ffff39a231 */ /* 0x000fe200003409c8 */
[----:B------:R-:W-:Y:S01]  /*5c50*/  ISETP.GE.U32.AND P3, PT, R6, R83, PT ;  /* 0x000000530600720c */ /* 0x000fe20003f66070 */
[----:B------:R-:W-:Y:S01]  /*5c60*/  MUFU.EX2 R214, R214 ;  /* 0x000000d600d67308 */ /* 0x000fe20000000800 */
[----:B------:R-:W-:Y:S01]  /*5c70*/  PRMT R117, R200, 0x5410, R199 ;  /* 0x00005410c8757816 */ /* 0x000fe200000000c7 */
[----:B------:R-:W-:Y:S01]  /*5c80*/  @!P1 HFMA2.BF16_V2 R56, -RZ.H0_H0, RZ.H0_H0, -R199.H0_H0 ;  /* 0x200000ffff389231 */ /* 0x000fe200003409c7 */
[----:B------:R-:W-:-:S02]  /*5c90*/  @!P2 PRMT R200, R57, 0x5410, RZ ;  /* 0x0000541039c8a816 */ /* 0x000fc400000000ff */
[----:B------:R-:W-:Y:S01]  /*5ca0*/  SHF.R.U32.HI R57, RZ, 0x8, R142 ;  /* 0x00000008ff397819 */ /* 0x000fe2000001168e */
[--C-:B------:R-:W-:Y:S01]  /*5cb0*/  FFMA.FTZ R142, R130, c[0x0][0x23c], -R35.reuse ;  /* 0x00008f00828e7a23 */ /* 0x100fe20000010823 */
[----:B------:R-:W-:Y:S01]  /*5cc0*/  LOP3.LUT R83, R71, UR4, R170, 0x96, !PT ;  /* 0x0000000447537c12 */ /* 0x000fe2000f8e96aa */
[--C-:B------:R-:W-:Y:S01]  /*5cd0*/  FFMA.FTZ R71, R137, c[0x0][0x23c], -R35.reuse ;  /* 0x00008f0089477a23 */ /* 0x100fe20000010823 */
[----:B------:R-:W-:Y:S01]  /*5ce0*/  LOP3.LUT R65, R70, 0xff, RZ, 0xc0, !PT ;  /* 0x000000ff46417812 */ /* 0x000fe200078ec0ff */
[----:B------:R-:W-:Y:S01]  /*5cf0*/  MUFU.EX2 R207, R207 ;  /* 0x000000cf00cf7308 */ /* 0x000fe20000000800 */
[----:B------:R-:W-:Y:S01]  /*5d00*/  SHF.R.U32.HI R63, RZ, 0x18, R70 ;  /* 0x00000018ff3f7819 */ /* 0x000fe20000011646 */
[----:B------:R-:W-:Y:S01]  /*5d10*/  FFMA.FTZ R70, R118, c[0x0][0x23c], -R35 ;  /* 0x00008f0076467a23 */ /* 0x000fe20000010823 */
[----:B------:R-:W-:Y:S02]  /*5d20*/  LOP3.LUT R155, R68, 0xff, RZ, 0xc0, !PT ;  /* 0x000000ff449b7812 */ /* 0x000fe400078ec0ff */
[----:B------:R-:W-:-:S02]  /*5d30*/  SHF.R.U32.HI R153, RZ, 0x10, R68 ;  /* 0x00000010ff997819 */ /* 0x000fc40000011644 */
[----:B------:R-:W-:Y:S01]  /*5d40*/  SHF.R.U32.HI R58, RZ, 0x18, R68 ;  /* 0x00000018ff3a7819 */ /* 0x000fe20000011644 */
[----:B------:R-:W-:Y:S01]  /*5d50*/  MUFU.EX2 R71, R71 ;  /* 0x0000004700477308 */ /* 0x000fe20000000800 */
[----:B------:R-:W-:Y:S01]  /*5d60*/  ISETP.GE.U32.AND P2, PT, R6, R69, PT ;  /* 0x000000450600720c */ /* 0x000fe20003f46070 */
[----:B------:R-:W-:Y:S01]  /*5d70*/  IMAD.WIDE.U32 R68, R158, -0x326172a9, RZ ;  /* 0xcd9e8d579e447825 */ /* 0x000fe200078e00ff */
[----:B--2---:R-:W-:Y:S02]  /*5d80*/  F2FP.BF16.PACK_AB R194, R84, R23 ;  /* 0x0000001754c2723e */ /* 0x004fe400000010ff */
[----:B------:R-:W-:Y:S01]  /*5d90*/  LOP3.LUT R57, R57, 0xffff, RZ, 0xc0, !PT ;  /* 0x0000ffff39397812 */ /* 0x000fe200078ec0ff */
[----:B------:R-:W-:Y:S01]  /*5da0*/  FFMA.FTZ R158, R121, c[0x0][0x23c], -R34 ;  /* 0x00008f00799e7a23 */ /* 0x000fe20000010822 */
[----:B------:R-:W-:Y:S01]  /*5db0*/  @!P1 PRMT R199, R56, 0x5410, RZ ;  /* 0x0000541038c79816 */ /* 0x000fe200000000ff */
[----:B------:R-:W-:Y:S01]  /*5dc0*/  @!P4 HFMA2.BF16_V2 R51, -RZ.H0_H0, RZ.H0_H0, -R194.H0_H0 ;  /* 0x200000ffff33c231 */ /* 0x000fe200003409c2 */
[----:B------:R-:W-:Y:S01]  /*5dd0*/  ISETP.GE.U32.AND P1, PT, R6, R57, PT ;  /* 0x000000390600720c */ /* 0x000fe20003f26070 */
[----:B------:R-:W1:Y:S01]  /*5de0*/  MUFU.EX2 R70, R70 ;  /* 0x0000004600467308 */ /* 0x000e620000000800 */
[----:B------:R-:W-:-:S02]  /*5df0*/  PRMT R193, R194, 0x7632, R193 ;  /* 0x00007632c2c17816 */ /* 0x000fc400000000c1 */
[----:B------:R-:W-:Y:S02]  /*5e00*/  LOP3.LUT R166, R69, UR5, R166, 0x96, !PT ;  /* 0x0000000545a67c12 */ /* 0x000fe4000f8e96a6 */
[----:B------:R-:W-:Y:S02]  /*5e10*/  PRMT R118, R194, 0x5410, R193 ;  /* 0x00005410c2767816 */ /* 0x000fe400000000c1 */
[----:B------:R-:W-:Y:S01]  /*5e20*/  @!P4 PRMT R194, R51, 0x5410, RZ ;  /* 0x0000541033c2c816 */ /* 0x000fe200000000ff */
[----:B------:R-:W-:Y:S01]  /*5e30*/  MUFU.EX2 R158, R158 ;  /* 0x0000009e009e7308 */ /* 0x000fe20000000800 */
[C---:B------:R-:W-:Y:S02]  /*5e40*/  LOP3.LUT R89, R166.reuse, 0xff, RZ, 0xc0, !PT ;  /* 0x000000ffa6597812 */ /* 0x040fe400078ec0ff */
[----:B------:R-:W-:Y:S01]  /*5e50*/  LOP3.LUT R51, R166, 0xffff, RZ, 0xc0, !PT ;  /* 0x0000ffffa6337812 */ /* 0x000fe200078ec0ff */
[----:B------:R-:W-:Y:S01]  /*5e60*/  @!P1 HFMA2.BF16_V2 R50, -RZ.H0_H0, RZ.H0_H0, -R193.H0_H0 ;  /* 0x200000ffff329231 */ /* 0x000fe200003409c1 */
[----:B------:R-:W-:Y:S01]  /*5e70*/  ISETP.GE.U32.AND P4, PT, R6, R89, PT ;  /* 0x000000590600720c */ /* 0x000fe20003f86070 */
[----:B------:R-:W-:Y:S01]  /*5e80*/  FFMA.FTZ R89, R134, c[0x0][0x23c], -R35 ;  /* 0x00008f0086597a23 */ /* 0x000fe20000010823 */
[----:B------:R-:W-:Y:S01]  /*5e90*/  SHF.R.U32.HI R51, RZ, 0x8, R51 ;  /* 0x00000008ff337819 */ /* 0x000fe20000011633 */
[----:B------:R-:W-:Y:S01]  /*5ea0*/  MUFU.EX2 R142, R142 ;  /* 0x0000008e008e7308 */ /* 0x000fe20000000800 */
[----:B------:R-:W-:-:S02]  /*5eb0*/  F2FP.BF16.PACK_AB R196, R247, R90 ;  /* 0x0000005af7c4723e */ /* 0x000fc400000010ff */
[----:B------:R-:W-:Y:S02]  /*5ec0*/  LOP3.LUT R51, R51, 0xffff, RZ, 0xc0, !PT ;  /* 0x0000ffff33337812 */ /* 0x000fe400078ec0ff */
[C---:B------:R-:W-:Y:S01]  /*5ed0*/  LOP3.LUT R87, R68.reuse, 0xff, RZ, 0xc0, !PT ;  /* 0x000000ff44577812 */ /* 0x040fe200078ec0ff */
[----:B------:R-:W-:Y:S01]  /*5ee0*/  @!P2 HFMA2.BF16_V2 R49, -RZ.H0_H0, RZ.H0_H0, -R196.H0_H0 ;  /* 0x200000ffff31a231 */ /* 0x000fe200003409c4 */
[----:B------:R-:W-:Y:S01]  /*5ef0*/  LOP3.LUT R62, R68, 0xffff, RZ, 0xc0, !PT ;  /* 0x0000ffff443e7812 */ /* 0x000fe200078ec0ff */
[----:B------:R-:W-:Y:S01]  /*5f00*/  FFMA.FTZ R69, R120, c[0x0][0x23c], -R34 ;  /* 0x00008f0078457a23 */ /* 0x000fe20000010822 */
[--C-:B------:R-:W-:Y:S01]  /*5f10*/  SHF.R.U32.HI R56, RZ, 0x10, R68.reuse ;  /* 0x00000010ff387819 */ /* 0x100fe20000011644 */
[----:B------:R-:W-:Y:S01]  /*5f20*/  MUFU.EX2 R89, R89 ;  /* 0x0000005900597308 */ /* 0x000fe20000000800 */
[----:B------:R-:W-:Y:S01]  /*5f30*/  SHF.R.U32.HI R57, RZ, 0x18, R68 ;  /* 0x00000018ff397819 */ /* 0x000fe20000011644 */
[----:B------:R-:W-:Y:S01]  /*5f40*/  FFMA.FTZ R68, R111, c[0x0][0x23c], -R34 ;  /* 0x00008f006f447a23 */ /* 0x000fe20000010822 */
[----:B------:R-:W-:-:S02]  /*5f50*/  PRMT R195, R196, 0x7632, R195 ;  /* 0x00007632c4c37816 */ /* 0x000fc400000000c3 */
[----:B------:R-:W-:Y:S02]  /*5f60*/  @!P1 PRMT R193, R50, 0x5410, RZ ;  /* 0x0000541032c19816 */ /* 0x000fe400000000ff */
[----:B-1----:R-:W-:Y:S01]  /*5f70*/  F2FP.BF16.PACK_AB R111, R70, R71 ;  /* 0x00000047466f723e */ /* 0x002fe200000010ff */
[----:B------:R-:W-:Y:S01]  /*5f80*/  @!P6 HFMA2.BF16_V2 R48, -RZ.H0_H0, RZ.H0_H0, -R195.H0_H0 ;  /* 0x200000ffff30e231 */ /* 0x000fe200003409c3 */
[----:B------:R-:W-:Y:S01]  /*5f90*/  ISETP.GE.U32.AND P1, PT, R6, R51, PT ;  /* 0x000000330600720c */ /* 0x000fe20003f26070 */
[----:B------:R-:W-:Y:S01]  /*5fa0*/  MUFU.EX2 R69, R69 ;  /* 0x0000004500457308 */ /* 0x000fe20000000800 */
[----:B------:R-:W-:Y:S01]  /*5fb0*/  PRMT R120, R196, 0x5410, R195 ;  /* 0x00005410c4787816 */ /* 0x000fe200000000c3 */
[----:B------:R-:W-:Y:S01]  /*5fc0*/  @!P4 HFMA2.BF16_V2 R47, -RZ.H0_H0, RZ.H0_H0, -R111.H0_H0 ;  /* 0x200000ffff2fc231 */ /* 0x000fe2000034096f */
[----:B------:R-:W-:Y:S02]  /*5fd0*/  @!P2 PRMT R196, R49, 0x5410, RZ ;  /* 0x0000541031c4a816 */ /* 0x000fe400000000ff */
[----:B------:R-:W-:-:S02]  /*5fe0*/  SHF.R.U32.HI R49, RZ, 0x10, R166 ;  /* 0x00000010ff317819 */ /* 0x000fc400000116a6 */
[----:B------:R-:W-:Y:S01]  /*5ff0*/  PRMT R110, R111, 0x7632, R110 ;  /* 0x000076326f6e7816 */ /* 0x000fe2000000006e */
[----:B------:R-:W1:Y:S01]  /*6000*/  MUFU.EX2 R68, R68 ;  /* 0x0000004400447308 */ /* 0x000e620000000800 */
[----:B------:R-:W-:Y:S02]  /*6010*/  @!P6 PRMT R195, R48, 0x5410, RZ ;  /* 0x0000541030c3e816 */ /* 0x000fe400000000ff */
[----:B------:R-:W-:Y:S01]  /*6020*/  LOP3.LUT R49, R49, 0xff, RZ, 0xc0, !PT ;  /* 0x000000ff31317812 */ /* 0x000fe200078ec0ff */
[----:B------:R-:W-:Y:S01]  /*6030*/  @!P1 HFMA2.BF16_V2 R46, -RZ.H0_H0, RZ.H0_H0, -R110.H0_H0 ;  /* 0x200000ffff2e9231 */ /* 0x000fe2000034096e */
[----:B------:R-:W-:Y:S02]  /*6040*/  PRMT R48, R111, 0x5410, R110 ;  /* 0x000054106f307816 */ /* 0x000fe4000000006e */
[----:B------:R-:W-:Y:S01]  /*6050*/  @!P4 PRMT R111, R47, 0x5410, RZ ;  /* 0x000054102f6fc816 */ /* 0x000fe200000000ff */
[----:B------:R-:W-:Y:S01]  /*6060*/  MUFU.EX2 R232, R232 ;  /* 0x000000e800e87308 */ /* 0x000fe20000000800 */
[----:B------:R-:W-:-:S02]  /*6070*/  SHF.R.U32.HI R47, RZ, 0x18, R166 ;  /* 0x00000018ff2f7819 */ /* 0x000fc400000116a6 */
[----:B------:R-:W-:Y:S02]  /*6080*/  SHF.R.U32.HI R62, RZ, 0x8, R62 ;  /* 0x00000008ff3e7819 */ /* 0x000fe4000001163e */
[C---:B------:R-:W-:Y:S02]  /*6090*/  ISETP.GE.U32.AND P6, PT, R6.reuse, R49, PT ;  /* 0x000000310600720c */ /* 0x040fe40003fc6070 */
[----:B------:R-:W-:Y:S01]  /*60a0*/  ISETP.GE.U32.AND P4, PT, R6, R47, PT ;  /* 0x0000002f0600720c */ /* 0x000fe20003f86070 */
[----:B------:R-:W-:Y:S01]  /*60b0*/  MUFU.EX2 R233, R233 ;  /* 0x000000e900e97308 */ /* 0x000fe20000000800 */
[----:B------:R-:W-:Y:S02]  /*60c0*/  LOP3.LUT R47, R62, 0xffff, RZ, 0xc0, !PT ;  /* 0x0000ffff3e2f7812 */ /* 0x000fe400078ec0ff */
[----:B------:R-:W-:Y:S02]  /*60d0*/  @!P1 PRMT R110, R46, 0x5410, RZ ;  /* 0x000054102e6e9816 */ /* 0x000fe400000000ff */
[----:B------:R-:W-:-:S02]  /*60e0*/  ISETP.GE.U32.AND P1, PT, R6, R47, PT ;  /* 0x0000002f0600720c */ /* 0x000fc40003f26070 */
[----:B-1----:R-:W-:Y:S01]  /*60f0*/  F2FP.BF16.PACK_AB R176, R68, R69 ;  /* 0x0000004544b0723e */ /* 0x002fe200000010ff */
[----:B------:R-:W-:Y:S01]  /*6100*/  MUFU.EX2 R234, R234 ;  /* 0x000000ea00ea7308 */ /* 0x000fe20000000800 */
[----:B------:R-:W-:Y:S01]  /*6110*/  ISETP.GE.U32.AND P2, PT, R6, R87, PT ;  /* 0x000000570600720c */ /* 0x000fe20003f46070 */
[----:B------:R-:W-:Y:S01]  /*6120*/  FFMA.FTZ R87, R119, c[0x0][0x23c], -R34 ;  /* 0x00008f0077577a23 */ /* 0x000fe20000010822 */
[----:B------:R-:W-:Y:S01]  /*6130*/  F2FP.BF16.PACK_AB R172, R89, R240 ;  /* 0x000000f059ac723e */ /* 0x000fe200000010ff */
[----:B------:R-:W-:Y:S01]  /*6140*/  @!P6 HFMA2.BF16_V2 R45, -RZ.H0_H0, RZ.H0_H0, -R176.H0_H0 ;  /* 0x200000ffff2de231 */ /* 0x000fe200003409b0 */
[----:B------:R-:W-:Y:S02]  /*6150*/  PRMT R175, R176, 0x7632, R175 ;  /* 0x00007632b0af7816 */ /* 0x000fe400000000af */
[----:B------:R-:W-:Y:S01]  /*6160*/  PRMT R171, R172, 0x7632, R171 ;  /* 0x00007632acab7816 */ /* 0x000fe200000000ab */
[----:B------:R-:W1:Y:S01]  /*6170*/  MUFU.EX2 R87, R87 ;  /* 0x0000005700577308 */ /* 0x000e620000000800 */
[----:B------:R-:W-:Y:S01]  /*6180*/  PRMT R46, R176, 0x5410, R175 ;  /* 0x00005410b02e7816 */ /* 0x000fe200000000af */
[----:B------:R-:W-:Y:S01]  /*6190*/  @!P4 HFMA2.BF16_V2 R37, -RZ.H0_H0, RZ.H0_H0, -R175.H0_H0 ;  /* 0x200000ffff25c231 */ /* 0x000fe200003409af */
[----:B------:R-:W-:Y:S01]  /*61a0*/  @!P6 PRMT R176, R45, 0x5410, RZ ;  /* 0x000054102db0e816 */ /* 0x000fe200000000ff */
[----:B------:R-:W-:Y:S01]  /*61b0*/  @!P1 HFMA2.BF16_V2 R21, -RZ.H0_H0, RZ.H0_H0, -R171.H0_H0 ;  /* 0x200000ffff159231 */ /* 0x000fe200003409ab */
[----:B------:R-:W-:Y:S01]  /*61c0*/  LOP3.LUT R45, R56, 0xff, RZ, 0xc0, !PT ;  /* 0x000000ff382d7812 */ /* 0x000fe200078ec0ff */
[----:B------:R-:W-:Y:S01]  /*61d0*/  @!P2 HFMA2.BF16_V2 R44, -RZ.H0_H0, RZ.H0_H0, -R172.H0_H0 ;  /* 0x200000ffff2ca231 */ /* 0x000fe200003409ac */
[----:B------:R-:W-:Y:S01]  /*61e0*/  @!P4 PRMT R175, R37, 0x5410, RZ ;  /* 0x0000541025afc816 */ /* 0x000fe200000000ff */
[----:B------:R-:W-:Y:S01]  /*61f0*/  MUFU.EX2 R237, R237 ;  /* 0x000000ed00ed7308 */ /* 0x000fe20000000800 */
[----:B------:R-:W-:-:S02]  /*6200*/  ISETP.GE.U32.AND P4, PT, R6, R45, PT ;  /* 0x0000002d0600720c */ /* 0x000fc40003f86070 */
[----:B------:R-:W-:Y:S02]  /*6210*/  PRMT R45, R172, 0x5410, R171 ;  /* 0x00005410ac2d7816 */ /* 0x000fe400000000ab */
[----:B------:R-:W-:Y:S01]  /*6220*/  @!P1 PRMT R171, R21, 0x5410, RZ ;  /* 0x0000541015ab9816 */ /* 0x000fe200000000ff */
[----:B------:R-:W-:Y:S01]  /*6230*/  FFMA.FTZ R21, R113, c[0x0][0x23c], -R34 ;  /* 0x00008f0071157a23 */ /* 0x000fe20000010822 */
[----:B------:R-:W-:Y:S01]  /*6240*/  @!P2 PRMT R172, R44, 0x5410, RZ ;  /* 0x000054102caca816 */ /* 0x000fe200000000ff */
[----:B------:R-:W2:Y:S01]  /*6250*/  MUFU.EX2 R37, R128 ;  /* 0x0000008000257308 */ /* 0x000ea20000000800 */
[----:B------:R-:W-:Y:S01]  /*6260*/  ISETP.GE.U32.AND P2, PT, R6, R57, PT ;  /* 0x000000390600720c */ /* 0x000fe20003f46070 */
[----:B------:R-:W-:Y:S01]  /*6270*/  IMAD.WIDE.U32 R56, R88, -0x326172a9, RZ ;  /* 0xcd9e8d5758387825 */ /* 0x000fe200078e00ff */
[----:B-1----:R-:W-:Y:S02]  /*6280*/  F2FP.BF16.PACK_AB R174, R87, R158 ;  /* 0x0000009e57ae723e */ /* 0x002fe400000010ff */
[----:B------:R-:W-:Y:S01]  /*6290*/  SHF.R.U32.HI R49, RZ, 0x10, R151 ;  /* 0x00000010ff317819 */ /* 0x000fe20000011697 */
[----:B------:R-:W-:Y:S01]  /*62a0*/  FFMA.FTZ R88, R114, c[0x0][0x23c], -R35 ;  /* 0x00008f0072587a23 */ /* 0x000fe20000010823 */
[----:B------:R-:W-:Y:S01]  /*62b0*/  LOP3.LUT R47, R151, 0xff, RZ, 0xc0, !PT ;  /* 0x000000ff972f7812 */ /* 0x000fe200078ec0ff */
[----:B------:R-:W1:Y:S01]  /*62c0*/  MUFU.EX2 R21, R21 ;  /* 0x0000001500157308 */ /* 0x000e620000000800 */
[----:B------:R-:W-:Y:S01]  /*62d0*/  PRMT R173, R174, 0x7632, R173 ;  /* 0x00007632aead7816 */ /* 0x000fe200000000ad */
[----:B------:R-:W-:Y:S01]  /*62e0*/  @!P4 HFMA2.BF16_V2 R42, -RZ.H0_H0, RZ.H0_H0, -R174.H0_H0 ;  /* 0x200000ffff2ac231 */ /* 0x000fe200003409ae */
[----:B------:R-:W-:-:S02]  /*62f0*/  LOP3.LUT R49, R49, 0xff, RZ, 0xc0, !PT ;  /* 0x000000ff31317812 */ /* 0x000fc400078ec0ff */
[C---:B------:R-:W-:Y:S01]  /*6300*/  ISETP.GE.U32.AND P6, PT, R6.reuse, R47, PT ;  /* 0x0000002f0600720c */ /* 0x040fe20003fc6070 */
[----:B------:R-:W-:Y:S01]  /*6310*/  @!P2 HFMA2.BF16_V2 R41, -RZ.H0_H0, RZ.H0_H0, -R173.H0_H0 ;  /* 0x200000ffff29a231 */ /* 0x000fe200003409ad */
[----:B------:R-:W-:Y:S01]  /*6320*/  ISETP.GE.U32.AND P1, PT, R6, R49, PT ;  /* 0x000000310600720c */ /* 0x000fe20003f26070 */
[----:B------:R-:W3:Y:S01]  /*6330*/  MUFU.EX2 R88, R88 ;  /* 0x0000005800587308 */ /* 0x000ee20000000800 */
[----:B------:R-:W-:Y:S02]  /*6340*/  LOP3.LUT R47, R151, 0xffff, RZ, 0xc0, !PT ;  /* 0x0000ffff972f7812 */ /* 0x000fe400078ec0ff */
[----:B------:R-:W-:Y:S02]  /*6350*/  SHF.R.U32.HI R151, RZ, 0x18, R151 ;  /* 0x00000018ff977819 */ /* 0x000fe40000011697 */
[----:B------:R-:W-:Y:S02]  /*6360*/  PRMT R44, R174, 0x5410, R173 ;  /* 0x00005410ae2c7816 */ /* 0x000fe400000000ad */
[----:B--2---:R-:W-:-:S02]  /*6370*/  F2FP.BF16.PACK_AB R168, R37, R142 ;  /* 0x0000008e25a8723e */ /* 0x004fc400000010ff */
[----:B------:R-:W-:Y:S02]  /*6380*/  @!P2 PRMT R173, R41, 0x5410, RZ ;  /* 0x0000541029ada816 */ /* 0x000fe400000000ff */
[----:B------:R-:W-:Y:S01]  /*6390*/  ISETP.GE.U32.AND P2, PT, R6, R151, PT ;  /* 0x000000970600720c */ /* 0x000fe20003f46070 */
[----:B------:R-:W-:Y:S01]  /*63a0*/  @!P6 HFMA2.BF16_V2 R40, -RZ.H0_H0, RZ.H0_H0, -R168.H0_H0 ;  /* 0x200000ffff28e231 */ /* 0x000fe200003409a8 */
[----:B-1----:R-:W-:Y:S02]  /*63b0*/  F2FP.BF16.PACK_AB R170, R21, R140 ;  /* 0x0000008c15aa723e */ /* 0x002fe400000010ff */
[----:B------:R-:W-:Y:S02]  /*63c0*/  SHF.R.U32.HI R47, RZ, 0x8, R47 ;  /* 0x00000008ff2f7819 */ /* 0x000fe4000001162f */
[----:B------:R-:W-:Y:S01]  /*63d0*/  PRMT R167, R168, 0x7632, R167 ;  /* 0x00007632a8a77816 */ /* 0x000fe200000000a7 */
[----:B------:R-:W-:Y:S01]  /*63e0*/  @!P1 HFMA2.BF16_V2 R22, -RZ.H0_H0, RZ.H0_H0, -R170.H0_H0 ;  /* 0x200000ffff169231 */ /* 0x000fe200003409aa */
[----:B------:R-:W-:-:S02]  /*63f0*/  LOP3.LUT R47, R47, 0xffff, RZ, 0xc0, !PT ;  /* 0x0000ffff2f2f7812 */ /* 0x000fc400078ec0ff */
[----:B------:R-:W-:Y:S02]  /*6400*/  PRMT R169, R170, 0x7632, R169 ;  /* 0x00007632aaa97816 */ /* 0x000fe400000000a9 */
[----:B------:R-:W-:Y:S02]  /*6410*/  PRMT R41, R168, 0x5410, R167 ;  /* 0x00005410a8297816 */ /* 0x000fe400000000a7 */
[----:B------:R-:W-:Y:S01]  /*6420*/  @!P4 PRMT R174, R42, 0x5410, RZ ;  /* 0x000054102aaec816 */ /* 0x000fe200000000ff */
[----:B------:R-:W-:Y:S01]  /*6430*/  @!P2 HFMA2.BF16_V2 R29, -RZ.H0_H0, RZ.H0_H0, -R169.H0_H0 ;  /* 0x200000ffff1da231 */ /* 0x000fe200003409a9 */
[----:B------:R-:W-:Y:S02]  /*6440*/  @!P6 PRMT R168, R40, 0x5410, RZ ;  /* 0x0000541028a8e816 */ /* 0x000fe400000000ff */
[----:B------:R-:W-:Y:S02]  /*6450*/  ISETP.GE.U32.AND P4, PT, R6, R47, PT ;  /* 0x0000002f0600720c */ /* 0x000fe40003f86070 */
[----:B------:R-:W-:-:S02]  /*6460*/  PRMT R40, R170, 0x5410, R169 ;  /* 0x00005410aa287816 */ /* 0x000fc400000000a9 */
[----:B------:R-:W-:Y:S02]  /*6470*/  @!P1 PRMT R170, R22, 0x5410, RZ ;  /* 0x0000541016aa9816 */ /* 0x000fe400000000ff */
[----:B------:R-:W-:Y:S02]  /*6480*/  SHF.R.U32.HI R47, RZ, 0x8, R146 ;  /* 0x00000008ff2f7819 */ /* 0x000fe40000011692 */
[----:B------:R-:W-:Y:S02]  /*6490*/  LOP3.LUT R22, R147, 0xff, RZ, 0xc0, !PT ;  /* 0x000000ff93167812 */ /* 0x000fe400078ec0ff */
[----:B------:R-:W-:Y:S02]  /*64a0*/  PRMT R146, R144, 0x5410, R47 ;  /* 0x0000541090927816 */ /* 0x000fe4000000002f */
[----:B------:R-:W-:Y:S01]  /*64b0*/  PRMT R144, R22, 0x5410, R139 ;  /* 0x0000541016907816 */ /* 0x000fe2000000008b */
[----:B------:R-:W-:Y:S01]  /*64c0*/  FFMA.FTZ R22, R67, c[0x0][0x23c], -R34 ;  /* 0x00008f0043167a23 */ /* 0x000fe20000010822 */
[----:B------:R-:W-:Y:S01]  /*64d0*/  SHF.R.U32.HI R122, RZ, 0x8, R135 ;  /* 0x00000008ff7a7819 */ /* 0x000fe20000011687 */
[----:B------:R-:W-:Y:S01]  /*64e0*/  @!P4 HFMA2.BF16_V2 R30, -RZ.H0_H0, RZ.H0_H0, -R167.H0_H0 ;  /* 0x200000ffff1ec231 */ /* 0x000fe200003409a7 */
[----:B------:R-:W-:-:S02]  /*64f0*/  @!P2 PRMT R169, R29, 0x5410, RZ ;  /* 0x000054101da9a816 */ /* 0x000fc400000000ff */
[----:B------:R-:W-:Y:S01]  /*6500*/  SHF.R.U32.HI R29, RZ, 0x8, R131 ;  /* 0x00000008ff1d7819 */ /* 0x000fe20000011683 */
[----:B------:R-:W-:Y:S01]  /*6510*/  MUFU.EX2 R22, R22 ;  /* 0x0000001600167308 */ /* 0x000fe20000000800 */
[----:B------:R-:W-:Y:S02]  /*6520*/  PRMT R122, R125, 0x5410, R122 ;  /* 0x000054107d7a7816 */ /* 0x000fe4000000007a */
[----:B---3--:R-:W-:Y:S02]  /*6530*/  F2FP.BF16.PACK_AB R67, R251, R88 ;  /* 0x00000058fb43723e */ /* 0x008fe400000010ff */
[----:B------:R-:W-:Y:S02]  /*6540*/  LOP3.LUT R29, R29, 0xffff, RZ, 0xc0, !PT ;  /* 0x0000ffff1d1d7812 */ /* 0x000fe400078ec0ff */
[----:B------:R-:W-:Y:S01]  /*6550*/  LOP3.LUT R149, R149, 0xff, RZ, 0xc0, !PT ;  /* 0x000000ff95957812 */ /* 0x000fe200078ec0ff */
[----:B------:R-:W1:Y:S01]  /*6560*/  MUFU.EX2 R125, R105 ;  /* 0x00000069007d7308 */ /* 0x000e620000000800 */
[----:B------:R-:W-:Y:S01]  /*6570*/  PRMT R66, R67, 0x7632, R66 ;  /* 0x0000763243427816 */ /* 0x000fe20000000042 */
[----:B------:R-:W-:Y:S01]  /*6580*/  @!P5 HFMA2.BF16_V2 R28, -RZ.H0_H0, RZ.H0_H0, -R67.H0_H0 ;  /* 0x200000ffff1cd231 */ /* 0x000fe20000340943 */
[----:B------:R-:W-:-:S02]  /*6590*/  ISETP.GE.U32.AND P2, PT, R6, R29, PT ;  /* 0x0000001d0600720c */ /* 0x000fc40003f46070 */
[----:B------:R-:W-:Y:S02]  /*65a0*/  LOP3.LUT R154, R57, UR5, R154, 0x96, !PT ;  /* 0x00000005399a7c12 */ /* 0x000fe4000f8e969a */
[----:B------:R-:W-:Y:S02]  /*65b0*/  ISETP.GE.U32.AND P6, PT, R6, R149, PT ;  /* 0x000000950600720c */ /* 0x000fe40003fc6070 */
[----:B------:R-:W-:Y:S02]  /*65c0*/  PRMT R42, R67, 0x5410, R66 ;  /* 0x00005410432a7816 */ /* 0x000fe40000000042 */
[----:B------:R-:W-:Y:S02]  /*65d0*/  @!P5 PRMT R67, R28, 0x5410, RZ ;  /* 0x000054101c43d816 */ /* 0x000fe400000000ff */
[C---:B------:R-:W-:Y:S02]  /*65e0*/  LOP3.LUT R28, R154.reuse, 0xffff, RZ, 0xc0, !PT ;  /* 0x0000ffff9a1c7812 */ /* 0x040fe400078ec0ff */
[----:B------:R-:W-:Y:S01]  /*65f0*/  LOP3.LUT R29, R154, 0xff, RZ, 0xc0, !PT ;  /* 0x000000ff9a1d7812 */ /* 0x000fe200078ec0ff */
[----:B------:R-:W-:Y:S01]  /*6600*/  @!P2 HFMA2.BF16_V2 R27, -RZ.H0_H0, RZ.H0_H0, -R66.H0_H0 ;  /* 0x200000ffff1ba231 */ /* 0x000fe20000340942 */
[----:B------:R-:W-:-:S02]  /*6610*/  SHF.R.U32.HI R28, RZ, 0x8, R28 ;  /* 0x00000008ff1c7819 */ /* 0x000fc4000001161c */
[----:B-1----:R-:W-:Y:S02]  /*6620*/  F2FP.BF16.PACK_AB R166, R125, R22 ;  /* 0x000000167da6723e */ /* 0x002fe400000010ff */
[----:B------:R-:W-:Y:S02]  /*6630*/  ISETP.GE.U32.AND P5, PT, R6, R29, PT ;  /* 0x0000001d0600720c */ /* 0x000fe40003fa6070 */
[----:B------:R-:W-:Y:S01]  /*6640*/  LOP3.LUT R29, R28, 0xffff, RZ, 0xc0, !PT ;  /* 0x0000ffff1c1d7812 */ /* 0x000fe200078ec0ff */
[----:B------:R-:W-:Y:S01]  /*6650*/  @!P6 HFMA2.BF16_V2 R26, -RZ.H0_H0, RZ.H0_H0, -R166.H0_H0 ;  /* 0x200000ffff1ae231 */ /* 0x000fe200003409a6 */
[----:B------:R-:W-:Y:S02]  /*6660*/  SHF.R.U32.HI R28, RZ, 0x10, R154 ;  /* 0x00000010ff1c7819 */ /* 0x000fe4000001169a */
[----:B------:R-:W-:Y:S02]  /*6670*/  PRMT R165, R166, 0x7632, R165 ;  /* 0x00007632a6a57816 */ /* 0x000fe400000000a5 */
[----:B------:R-:W-:-:S02]  /*6680*/  @!P2 PRMT R66, R27, 0x5410, RZ ;  /* 0x000054101b42a816 */ /* 0x000fc400000000ff */
[----:B------:R-:W-:Y:S01]  /*6690*/  ISETP.GE.U32.AND P2, PT, R6, R29, PT ;  /* 0x0000001d0600720c */ /* 0x000fe20003f46070 */
[----:B------:R-:W-:Y:S01]  /*66a0*/  @!P3 HFMA2.BF16_V2 R25, -RZ.H0_H0, RZ.H0_H0, -R165.H0_H0 ;  /* 0x200000ffff19b231 */ /* 0x000fe200003409a5 */
[----:B------:R-:W-:Y:S02]  /*66b0*/  LOP3.LUT R27, R28, 0xff, RZ, 0xc0, !PT ;  /* 0x000000ff1c1b7812 */ /* 0x000fe400078ec0ff */
[----:B------:R-:W-:Y:S02]  /*66c0*/  PRMT R47, R166, 0x5410, R165 ;  /* 0x00005410a62f7816 */ /* 0x000fe400000000a5 */
[----:B------:R-:W-:Y:S02]  /*66d0*/  ISETP.GE.U32.AND P1, PT, R6, R63, PT ;  /* 0x0000003f0600720c */ /* 0x000fe40003f26070 */
[----:B------:R-:W-:Y:S02]  /*66e0*/  @!P6 PRMT R166, R26, 0x5410, RZ ;  /* 0x000054101aa6e816 */ /* 0x000fe400000000ff */
[----:B------:R-:W-:-:S02]  /*66f0*/  @!P4 PRMT R167, R30, 0x5410, RZ ;  /* 0x000054101ea7c816 */ /* 0x000fc400000000ff */
[----:B------:R-:W-:Y:S02]  /*6700*/  F2FP.BF16.PACK_AB R63, R215, R216 ;  /* 0x000000d8d73f723e */ /* 0x000fe400000010ff */
[C---:B------:R-:W-:Y:S02]  /*6710*/  ISETP.GE.U32.AND P6, PT, R6.reuse, R27, PT ;  /* 0x0000001b0600720c */ /* 0x040fe40003fc6070 */
[----:B------:R-:W-:Y:S01]  /*6720*/  ISETP.GE.U32.AND P4, PT, R6, R65, PT ;  /* 0x000000410600720c */ /* 0x000fe20003f86070 */
[----:B------:R-:W-:Y:S01]  /*6730*/  IMAD.WIDE.U32 R64, R145, -0x326172a9, RZ ;  /* 0xcd9e8d5791407825 */ /* 0x000fe200078e00ff */
[----:B------:R-:W-:Y:S01]  /*6740*/  PRMT R62, R63, 0x7632, R62 ;  /* 0x000076323f3e7816 */ /* 0x000fe2000000003e */
[----:B------:R-:W-:Y:S01]  /*6750*/  @!P5 HFMA2.BF16_V2 R24, -RZ.H0_H0, RZ.H0_H0, -R63.H0_H0 ;  /* 0x200000ffff18d231 */ /* 0x000fe2000034093f */
[----:B------:R-:W-:Y:S02]  /*6760*/  SHF.R.U32.HI R27, RZ, 0x18, R154 ;  /* 0x00000018ff1b7819 */ /* 0x000fe4000001169a */
[----:B------:R-:W-:Y:S01]  /*6770*/  LOP3.LUT R152, R65, UR5, R152, 0x96, !PT ;  /* 0x0000000541987c12 */ /* 0x000fe2000f8e9698 */
[----:B------:R-:W-:Y:S01]  /*6780*/  @!P2 HFMA2.BF16_V2 R19, -RZ.H0_H0, RZ.H0_H0, -R62.H0_H0 ;  /* 0x200000ffff13a231 */ /* 0x000fe2000034093e */
[----:B------:R-:W-:-:S02]  /*6790*/  LOP3.LUT R119, R64, 0xffff, RZ, 0xc0, !PT ;  /* 0x0000ffff40777812 */ /* 0x000fc400078ec0ff */
[----:B------:R-:W-:Y:S02]  /*67a0*/  F2FP.BF16.PACK_AB R65, R205, R206 ;  /* 0x000000cecd41723e */ /* 0x000fe400000010ff */
[----:B------:R-:W-:Y:S02]  /*67b0*/  @!P3 PRMT R165, R25, 0x5410, RZ ;  /* 0x0000541019a5b816 */ /* 0x000fe400000000ff */
[----:B------:R-:W-:Y:S01]  /*67c0*/  ISETP.GE.U32.AND P3, PT, R6, R27, PT ;  /* 0x0000001b0600720c */ /* 0x000fe20003f66070 */
[----:B------:R-:W-:Y:S01]  /*67d0*/  @!P6 HFMA2.BF16_V2 R18, -RZ.H0_H0, RZ.H0_H0, -R65.H0_H0 ;  /* 0x200000ffff12e231 */ /* 0x000fe20000340941 */
[C---:B------:R-:W-:Y:S02]  /*67e0*/  LOP3.LUT R49, R56.reuse, 0xffff, RZ, 0xc0, !PT ;  /* 0x0000ffff38317812 */ /* 0x040fe400078ec0ff */
[----:B------:R-:W-:Y:S02]  /*67f0*/  LOP3.LUT R113, R56, 0xff, RZ, 0xc0, !PT ;  /* 0x000000ff38717812 */ /* 0x000fe400078ec0ff */
[----:B------:R-:W-:-:S02]  /*6800*/  SHF.R.U32.HI R50, RZ, 0x10, R56 ;  /* 0x00000010ff327819 */ /* 0x000fc40000011638 */
[----:B------:R-:W-:Y:S02]  /*6810*/  SHF.R.U32.HI R57, RZ, 0x18, R56 ;  /* 0x00000018ff397819 */ /* 0x000fe40000011638 */
[----:B------:R-:W-:Y:S02]  /*6820*/  LOP3.LUT R56, R64, 0xff, RZ, 0xc0, !PT ;  /* 0x000000ff40387812 */ /* 0x000fe400078ec0ff */
[--C-:B------:R-:W-:Y:S02]  /*6830*/  SHF.R.U32.HI R121, RZ, 0x10, R64.reuse ;  /* 0x00000010ff797819 */ /* 0x100fe40000011640 */
[----:B------:R-:W-:Y:S02]  /*6840*/  SHF.R.U32.HI R51, RZ, 0x18, R64 ;  /* 0x00000018ff337819 */ /* 0x000fe40000011640 */
[----:B------:R-:W-:Y:S02]  /*6850*/  PRMT R30, R63, 0x5410, R62 ;  /* 0x000054103f1e7816 */ /* 0x000fe4000000003e */
[----:B------:R-:W-:-:S02]  /*6860*/  PRMT R64, R65, 0x7632, R64 ;  /* 0x0000763241407816 */ /* 0x000fc40000000040 */
[----:B------:R-:W-:Y:S02]  /*6870*/  @!P2 PRMT R62, R19, 0x5410, RZ ;  /* 0x00005410133ea816 */ /* 0x000fe400000000ff */
[----:B------:R-:W-:Y:S01]  /*6880*/  LOP3.LUT R19, R83, 0xff, RZ, 0xc0, !PT ;  /* 0x000000ff53137812 */ /* 0x000fe200078ec0ff */
[----:B------:R-:W-:Y:S01]  /*6890*/  @!P3 HFMA2.BF16_V2 R17, -RZ.H0_H0, RZ.H0_H0, -R64.H0_H0 ;  /* 0x200000ffff11b231 */ /* 0x000fe20000340940 */
[----:B------:R-:W-:Y:S02]  /*68a0*/  LOP3.LUT R27, R104, 0xffff, RZ, 0xc0, !PT ;  /* 0x0000ffff681b7812 */ /* 0x000fe400078ec0ff */
[----:B------:R-:W-:Y:S02]  /*68b0*/  @!P5 PRMT R63, R24, 0x5410, RZ ;  /* 0x00005410183fd816 */ /* 0x000fe400000000ff */
[----:B------:R-:W-:Y:S02]  /*68c0*/  LOP3.LUT R25, R107, 0xffff, RZ, 0xc0, !PT ;  /* 0x0000ffff6b197812 */ /* 0x000fe400078ec0ff */
[----:B------:R-:W-:-:S02]  /*68d0*/  ISETP.GE.U32.AND P5, PT, R6, R113, PT ;  /* 0x000000710600720c */ /* 0x000fc40003fa6070 */
[----:B------:R-:W-:Y:S01]  /*68e0*/  PRMT R28, R65, 0x5410, R64 ;  /* 0x00005410411c7816 */ /* 0x000fe20000000040 */
[----:B------:R-:W1:Y:S01]  /*68f0*/  LDSM.16.MT88.4 R112, [R210+0x9000] ;  /* 0x00900000d270783b */ /* 0x000e620000004200 */
[----:B------:R-:W-:Y:S02]  /*6900*/  SHF.R.U32.HI R24, RZ, 0x8, R160 ;  /* 0x00000008ff187819 */ /* 0x000fe400000116a0 */
[----:B------:R-:W-:Y:S02]  /*6910*/  @!P6 PRMT R65, R18, 0x5410, RZ ;  /* 0x000054101241e816 */ /* 0x000fe400000000ff */
[----:B------:R-:W-:Y:S02]  /*6920*/  SHF.R.U32.HI R26, RZ, 0x10, R107 ;  /* 0x00000010ff1a7819 */ /* 0x000fe4000001166b */
[----:B------:R-:W-:Y:S02]  /*6930*/  ISETP.GE.U32.AND P6, PT, R6, R19, PT ;  /* 0x000000130600720c */ /* 0x000fe40003fc6070 */
[----:B------:R-:W-:-:S02]  /*6940*/  LOP3.LUT R160, R104, 0xff, RZ, 0xc0, !PT ;  /* 0x000000ff68a07812 */ /* 0x000fc400078ec0ff */
[--C-:B------:R-:W-:Y:S02]  /*6950*/  SHF.R.U32.HI R29, RZ, 0x10, R104.reuse ;  /* 0x00000010ff1d7819 */ /* 0x100fe40000011668 */
[----:B------:R-:W-:Y:S02]  /*6960*/  SHF.R.U32.HI R154, RZ, 0x18, R104 ;  /* 0x00000018ff9a7819 */ /* 0x000fe40000011668 */
[----:B------:R-:W-:Y:S02]  /*6970*/  SHF.R.U32.HI R27, RZ, 0x8, R27 ;  /* 0x00000008ff1b7819 */ /* 0x000fe4000001161b */
[----:B------:R-:W-:Y:S02]  /*6980*/  LOP3.LUT R19, R107, 0xff, RZ, 0xc0, !PT ;  /* 0x000000ff6b137812 */ /* 0x000fe400078ec0ff */
[----:B------:R-:W-:Y:S02]  /*6990*/  SHF.R.U32.HI R104, RZ, 0x8, R25 ;  /* 0x00000008ff687819 */ /* 0x000fe40000011619 */
[----:B------:R-:W-:-:S02]  /*69a0*/  SHF.R.U32.HI R18, RZ, 0x18, R107 ;  /* 0x00000018ff127819 */ /* 0x000fc4000001166b */
[----:B------:R-:W-:Y:S02]  /*69b0*/  LOP3.LUT R25, R26, 0xff, RZ, 0xc0, !PT ;  /* 0x000000ff1a197812 */ /* 0x000fe400078ec0ff */
[----:B------:R-:W-:Y:S02]  /*69c0*/  PRMT R160, R160, 0x5410, R27 ;  /* 0x00005410a0a07816 */ /* 0x000fe4000000001b */
[----:B------:R-:W-:Y:S02]  /*69d0*/  PRMT R104, R19, 0x5410, R104 ;  /* 0x0000541013687816 */ /* 0x000fe40000000068 */
[----:B------:R-:W-:Y:S01]  /*69e0*/  LOP3.LUT R27, R59, 0xffff, RZ, 0xc0, !PT ;  /* 0x0000ffff3b1b7812 */ /* 0x000fe200078ec0ff */
[----:B------:R-:W-:Y:S01]  /*69f0*/  HSET2.LE.AND R160, R160, R5, PT ;  /* 0x00000005a0a07233 */ /* 0x000fe20003803000 */
[----:B------:R-:W-:Y:S02]  /*6a00*/  SHF.R.U32.HI R19, RZ, 0x10, R59 ;  /* 0x00000010ff137819 */ /* 0x000fe4000001163b */
[----:B------:R-:W-:-:S02]  /*6a10*/  F2FP.BF16.PACK_AB R231, R207, R214 ;  /* 0x000000d6cfe7723e */ /* 0x000fc400000010ff */
[----:B------:R-:W-:Y:S02]  /*6a20*/  PRMT R18, R25, 0x5410, R18 ;  /* 0x0000541019127816 */ /* 0x000fe40000000012 */
[----:B------:R-:W-:Y:S01]  /*6a30*/  @!P3 PRMT R64, R17, 0x5410, RZ ;  /* 0x000054101140b816 */ /* 0x000fe200000000ff */
[----:B------:R-:W-:Y:S01]  /*6a40*/  @!P5 HFMA2.BF16_V2 R16, -RZ.H0_H0, RZ.H0_H0, -R231.H0_H0 ;  /* 0x200000ffff10d231 */ /* 0x000fe200003409e7 */
[----:B------:R-:W-:Y:S01]  /*6a50*/  LOP3.LUT R25, R50, 0xff, RZ, 0xc0, !PT ;  /* 0x000000ff32197812 */ /* 0x000fe200078ec0ff */
[----:B------:R-:W-:Y:S01]  /*6a60*/  HSET2.LE.AND R18, R18, R5, PT ;  /* 0x0000000512127233 */ /* 0x000fe20003803000 */
[----:B------:R-:W-:Y:S02]  /*6a70*/  LOP3.LUT R17, R59, 0xff, RZ, 0xc0, !PT ;  /* 0x000000ff3b117812 */ /* 0x000fe400078ec0ff */
[----:B------:R-:W-:Y:S02]  /*6a80*/  SHF.R.U32.HI R50, RZ, 0x8, R27 ;  /* 0x00000008ff327819 */ /* 0x000fe4000001161b */
[----:B------:R-:W-:-:S02]  /*6a90*/  LOP3.LUT R29, R29, 0xff, RZ, 0xc0, !PT ;  /* 0x000000ff1d1d7812 */ /* 0x000fc400078ec0ff */
[----:B------:R-:W-:Y:S02]  /*6aa0*/  SHF.R.U32.HI R26, RZ, 0x18, R59 ;  /* 0x00000018ff1a7819 */ /* 0x000fe4000001163b */
[----:B------:R-:W-:Y:S02]  /*6ab0*/  LOP3.LUT R19, R19, 0xff, RZ, 0xc0, !PT ;  /* 0x000000ff13137812 */ /* 0x000fe400078ec0ff */
[----:B------:R-:W-:Y:S02]  /*6ac0*/  LOP3.LUT R134, R129, 0xff, RZ, 0xc0, !PT ;  /* 0x000000ff81867812 */ /* 0x000fe400078ec0ff */
[----:B------:R-:W-:Y:S01]  /*6ad0*/  PRMT R230, R231, 0x7632, R230 ;  /* 0x00007632e7e67816 */ /* 0x000fe200000000e6 */
[----:B------:R-:W2:Y:S01]  /*6ae0*/  LDSM.16.MT88.4 R128, [R208+0x9000] ;  /* 0x00900000d080783b */ /* 0x000ea20000004200 */
[----:B------:R-:W-:Y:S02]  /*6af0*/  PRMT R50, R17, 0x5410, R50 ;  /* 0x0000541011327816 */ /* 0x000fe40000000032 */
[----:B------:R-:W-:-:S02]  /*6b00*/  PRMT R154, R29, 0x5410, R154 ;  /* 0x000054101d9a7816 */ /* 0x000fc4000000009a */
[----:B------:R-:W-:Y:S01]  /*6b10*/  PRMT R26, R19, 0x5410, R26 ;  /* 0x00005410131a7816 */ /* 0x000fe2000000001a */
[--C-:B------:R-:W-:Y:S01]  /*6b20*/  HSET2.LE.AND R98, R50, R5.reuse, PT ;  /* 0x0000000532627233 */ /* 0x100fe20003803000 */
[----:B------:R-:W-:Y:S01]  /*6b30*/  LOP3.LUT R96, R152, 0xffff, RZ, 0xc0, !PT ;  /* 0x0000ffff98607812 */ /* 0x000fe200078ec0ff */
[--C-:B------:R-:W-:Y:S01]  /*6b40*/  HSET2.LE.AND R93, R154, R5.reuse, PT ;  /* 0x000000059a5d7233 */ /* 0x100fe20003803000 */
[----:B------:R-:W-:Y:S01]  /*6b50*/  PRMT R29, R231, 0x5410, R230 ;  /* 0x00005410e71d7816 */ /* 0x000fe200000000e6 */
[----:B------:R-:W-:Y:S01]  /*6b60*/  HSET2.LE.AND R50, R26, R5, PT ;  /* 0x000000051a327233 */ /* 0x000fe20003803000 */
[----:B------:R-:W-:Y:S02]  /*6b70*/  LOP3.LUT R153, R153, 0xff, RZ, 0xc0, !PT ;  /* 0x000000ff99997812 */ /* 0x000fe400078ec0ff */
[----:B------:R-:W-:Y:S02]  /*6b80*/  SHF.R.U32.HI R119, RZ, 0x8, R119 ;  /* 0x00000008ff777819 */ /* 0x000fe40000011677 */
[----:B------:R-:W-:-:S02]  /*6b90*/  @!P5 PRMT R231, R16, 0x5410, RZ ;  /* 0x0000541010e7d816 */ /* 0x000fc400000000ff */
[----:B------:R-:W-:Y:S02]  /*6ba0*/  SHF.R.U32.HI R16, RZ, 0x10, R152 ;  /* 0x00000010ff107819 */ /* 0x000fe40000011698 */
[----:B------:R-:W-:Y:S02]  /*6bb0*/  LOP3.LUT R19, R152, 0xff, RZ, 0xc0, !PT ;  /* 0x000000ff98137812 */ /* 0x000fe400078ec0ff */
[----:B------:R-:W-:Y:S02]  /*6bc0*/  SHF.R.U32.HI R96, RZ, 0x8, R96 ;  /* 0x00000008ff607819 */ /* 0x000fe40000011660 */
[----:B------:R-:W-:Y:S02]  /*6bd0*/  PRMT R24, R155, 0x5410, R24 ;  /* 0x000054109b187816 */ /* 0x000fe40000000018 */
[----:B------:R-:W-:Y:S02]  /*6be0*/  PRMT R58, R153, 0x5410, R58 ;  /* 0x00005410993a7816 */ /* 0x000fe4000000003a */
[----:B------:R-:W-:-:S02]  /*6bf0*/  PRMT R56, R56, 0x5410, R119 ;  /* 0x0000541038387816 */ /* 0x000fc40000000077 */
[----:B------:R-:W-:Y:S02]  /*6c00*/  LOP3.LUT R106, R121, 0xff, RZ, 0xc0, !PT ;  /* 0x000000ff796a7812 */ /* 0x000fe400078ec0ff */
[----:B------:R-:W-:Y:S02]  /*6c10*/  SHF.R.U32.HI R17, RZ, 0x18, R152 ;  /* 0x00000018ff117819 */ /* 0x000fe40000011698 */
[----:B------:R-:W-:Y:S02]  /*6c20*/  LOP3.LUT R16, R16, 0xff, RZ, 0xc0, !PT ;  /* 0x000000ff10107812 */ /* 0x000fe400078ec0ff */
[----:B------:R-:W-:Y:S01]  /*6c30*/  PRMT R26, R19, 0x5410, R96 ;  /* 0x00005410131a7816 */ /* 0x000fe20000000060 */
[--C-:B------:R-:W-:Y:S01]  /*6c40*/  HSET2.LE.AND R19, R24, R5.reuse, PT ;  /* 0x0000000518137233 */ /* 0x100fe20003803000 */
[----:B------:R-:W-:Y:S01]  /*6c50*/  LOP3.LUT R96, R98, R97, RZ, 0xc0, !PT ;  /* 0x0000006162607212 */ /* 0x000fe200078ec0ff */
[----:B------:R-:W-:Y:S01]  /*6c60*/  HSET2.LE.AND R24, R56, R5, PT ;  /* 0x0000000538187233 */ /* 0x000fe20003803000 */
[----:B------:R-:W-:-:S02]  /*6c70*/  SHF.R.U32.HI R49, RZ, 0x8, R49 ;  /* 0x00000008ff317819 */ /* 0x000fc40000011631 */
[----:B------:R-:W-:Y:S01]  /*6c80*/  LOP3.LUT R97, R50, R99, RZ, 0xc0, !PT ;  /* 0x0000006332617212 */ /* 0x000fe200078ec0ff */
[--C-:B------:R-:W-:Y:S01]  /*6c90*/  HSET2.LE.AND R99, R58, R5.reuse, PT ;  /* 0x000000053a637233 */ /* 0x100fe20003803000 */
[----:B------:R-:W-:Y:S02]  /*6ca0*/  ISETP.GE.U32.AND P2, PT, R6, R57, PT ;  /* 0x000000390600720c */ /* 0x000fe40003f46070 */
[----:B------:R-:W-:Y:S01]  /*6cb0*/  PRMT R106, R106, 0x5410, R51 ;  /* 0x000054106a6a7816 */ /* 0x000fe20000000033 */
[----:B------:R-:W3:Y:S01]  /*6cc0*/  LDSM.16.MT88.4 R56, [R210+0x9400] ;  /* 0x00940000d238783b */ /* 0x000ee20000004200 */
[----:B------:R-:W-:Y:S01]  /*6cd0*/  PRMT R16, R16, 0x5410, R17 ;  /* 0x0000541010107816 */ /* 0x000fe20000000011 */
[--C-:B------:R-:W-:Y:S01]  /*6ce0*/  HSET2.LE.AND R17, R26, R5.reuse, PT ;  /* 0x000000051a117233 */ /* 0x100fe20003803000 */
[----:B------:R-:W-:Y:S01]  /*6cf0*/  LOP3.LUT R49, R49, 0xffff, RZ, 0xc0, !PT ;  /* 0x0000ffff31317812 */ /* 0x000fe200078ec0ff */
[--C-:B------:R-:W-:Y:S01]  /*6d00*/  HSET2.LE.AND R27, R106, R5.reuse, PT ;  /* 0x000000056a1b7233 */ /* 0x100fe20003803000 */
[C---:B------:R-:W-:Y:S01]  /*6d10*/  ISETP.GE.U32.AND P3, PT, R6.reuse, R25, PT ;  /* 0x000000190600720c */ /* 0x040fe20003f66070 */
[----:B------:R-:W-:Y:S01]  /*6d20*/  HSET2.LE.AND R25, R16, R5, PT ;  /* 0x0000000510197233 */ /* 0x000fe20003803000 */
[----:B------:R-:W-:-:S02]  /*6d30*/  ISETP.GE.U32.AND P5, PT, R6, R49, PT ;  /* 0x000000310600720c */ /* 0x000fc40003fa6070 */
[----:B------:R-:W-:Y:S01]  /*6d40*/  LOP3.LUT R26, R24, R45, RZ, 0xc0, !PT ;  /* 0x0000002d181a7212 */ /* 0x000fe200078ec0ff */
[--C-:B------:R-:W-:Y:S01]  /*6d50*/  HSET2.LE.AND R45, R146, R5.reuse, PT ;  /* 0x00000005922d7233 */ /* 0x100fe20003803000 */
[----:B------:R-:W-:Y:S01]  /*6d60*/  LOP3.LUT R98, R19, R102, RZ, 0xc0, !PT ;  /* 0x0000006613627212 */ /* 0x000fe200078ec0ff */
[--C-:B------:R-:W-:Y:S01]  /*6d70*/  HSET2.LE.AND R19, R144, R5.reuse, PT ;  /* 0x0000000590137233 */ /* 0x100fe20003803000 */
[----:B------:R-:W-:Y:S01]  /*6d80*/  LOP3.LUT R99, R99, R100, RZ, 0xc0, !PT ;  /* 0x0000006463637212 */ /* 0x000fe200078ec0ff */
[----:B------:R-:W-:Y:S01]  /*6d90*/  LDSM.16.MT88.4 R144, [R210+0xa000] ;  /* 0x00a00000d290783b */ /* 0x000fe20000004200 */
[----:B------:R-:W-:Y:S02]  /*6da0*/  LOP3.LUT R27, R27, R44, RZ, 0xc0, !PT ;  /* 0x0000002c1b1b7212 */ /* 0x000fe400078ec0ff */
[----:B------:R-:W-:Y:S01]  /*6db0*/  LOP3.LUT R24, R17, R48, RZ, 0xc0, !PT ;  /* 0x0000003011187212 */ /* 0x000fe200078ec0ff */
[----:B------:R-:W-:Y:S01]  /*6dc0*/  HSET2.LE.AND R17, R104, R5, PT ;  /* 0x0000000568117233 */ /* 0x000fe20003803000 */
[----:B------:R-:W-:Y:S01]  /*6dd0*/  LOP3.LUT R25, R25, R46, RZ, 0xc0, !PT ;  /* 0x0000002e19197212 */ /* 0x000fe200078ec0ff */
[----:B------:R-:W4:Y:S01]  /*6de0*/  LDSM.16.MT88.4 R48, [R208+0x9400] ;  /* 0x00940000d030783b */ /* 0x000f220000004200 */
[----:B-1----:R-:W-:Y:S01]  /*6df0*/  HMMA.16816.F32.BF16 R100, R96, R112, RZ ;  /* 0x000000706064723c */ /* 0x002fe200000418ff */
[----:B------:R-:W-:Y:S01]  /*6e00*/  @!P5 HFMA2.BF16_V2 R20, -RZ.H0_H0, RZ.H0_H0, -R230.H0_H0 ;  /* 0x200000ffff14d231 */ /* 0x000fe200003409e6 */
[----:B------:R-:W-:-:S02]  /*6e10*/  LOP3.LUT R16, R17, R116, RZ, 0xc0, !PT ;  /* 0x0000007411107212 */ /* 0x000fc400078ec0ff */
[----:B------:R-:W-:Y:S02]  /*6e20*/  PRMT R134, R134, 0x5410, R123 ;  /* 0x0000541086867816 */ /* 0x000fe4000000007b */
[----:B------:R-:W-:Y:S02]  /*6e30*/  LOP3.LUT R17, R18, R117, RZ, 0xc0, !PT ;  /* 0x0000007512117212 */ /* 0x000fe400078ec0ff */
[----:B------:R-:W-:Y:S01]  /*6e40*/  HMMA.16816.F32.BF16 R104, R24, R112, RZ ;  /* 0x000000701868723c */ /* 0x000fe200000418ff */
[----:B------:R-:W-:Y:S01]  /*6e50*/  LOP3.LUT R18, R45, R118, RZ, 0xc0, !PT ;  /* 0x000000762d127212 */ /* 0x000fe200078ec0ff */
[--C-:B------:R-:W-:Y:S01]  /*6e60*/  HSET2.LE.AND R45, R122, R5.reuse, PT ;  /* 0x000000057a2d7233 */ /* 0x100fe20003803000 */
[----:B------:R-:W-:Y:S01]  /*6e70*/  @!P5 PRMT R230, R20, 0x5410, RZ ;  /* 0x0000541014e6d816 */ /* 0x000fe200000000ff */
[----:B------:R-:W-:Y:S01]  /*6e80*/  HSET2.LE.AND R134, R134, R5, PT ;  /* 0x0000000586867233 */ /* 0x000fe20003803000 */
[----:B------:R-:W-:Y:S02]  /*6e90*/  LOP3.LUT R19, R19, R120, RZ, 0xc0, !PT ;  /* 0x0000007813137212 */ /* 0x000fe400078ec0ff */
[----:B------:R-:W-:Y:S01]  /*6ea0*/  LOP3.LUT R20, R83, 0xffff, RZ, 0xc0, !PT ;  /* 0x0000ffff53147812 */ /* 0x000fe200078ec0ff */
[----:B--2---:R-:W-:Y:S01]  /*6eb0*/  HMMA.16816.F32.BF16 R116, R96, R128, RZ ;  /* 0x000000806074723c */ /* 0x004fe200000418ff */
[----:B------:R-:W-:-:S02]  /*6ec0*/  F2FP.BF16.PACK_AB R238, R233, R232 ;  /* 0x000000e8e9ee723e */ /* 0x000fc400000010ff */
[----:B------:R-:W-:Y:S02]  /*6ed0*/  LOP3.LUT R92, R160, R41, RZ, 0xc0, !PT ;  /* 0x00000029a05c7212 */ /* 0x000fe400078ec0ff */
[----:B------:R-:W-:Y:S01]  /*6ee0*/  SHF.R.U32.HI R41, RZ, 0x18, R83 ;  /* 0x00000018ff297819 */ /* 0x000fe20000011653 */
[----:B------:R-:W-:Y:S01]  /*6ef0*/  @!P3 HFMA2.BF16_V2 R14, -RZ.H0_H0, RZ.H0_H0, -R238.H0_H0 ;  /* 0x200000ffff0eb231 */ /* 0x000fe200003409ee */
[----:B------:R-:W-:Y:S01]  /*6f00*/  SHF.R.U32.HI R20, RZ, 0x8, R20 ;  /* 0x00000008ff147819 */ /* 0x000fe20000011614 */
[----:B------:R-:W-:Y:S01]  /*6f10*/  HMMA.16816.F32.BF16 R120, R24, R128, RZ ;  /* 0x000000801878723c */ /* 0x000fe200000418ff */
[----:B------:R-:W-:Y:S01]  /*6f20*/  PRMT R235, R238, 0x7632, R235 ;  /* 0x00007632eeeb7816 */ /* 0x000fe200000000eb */
[----:B------:R-:W1:Y:S01]  /*6f30*/  LDSM.16.MT88.4 R160, [R208+0xa000] ;  /* 0x00a00000d0a0783b */ /* 0x000e620000004200 */
[----:B------:R-:W-:Y:S02]  /*6f40*/  ISETP.GE.U32.AND P5, PT, R6, R41, PT ;  /* 0x000000290600720c */ /* 0x000fe40003fa6070 */
[----:B------:R-:W-:Y:S01]  /*6f50*/  LOP3.LUT R93, R93, R40, RZ, 0xc0, !PT ;  /* 0x000000285d5d7212 */ /* 0x000fe200078ec0ff */
[----:B------:R-:W-:Y:S01]  /*6f60*/  @!P2 HFMA2.BF16_V2 R13, -RZ.H0_H0, RZ.H0_H0, -R235.H0_H0 ;  /* 0x200000ffff0da231 */ /* 0x000fe200003409eb */
[----:B------:R-:W-:Y:S01]  /*6f70*/  LOP3.LUT R94, R45, R42, RZ, 0xc0, !PT ;  /* 0x0000002a2d5e7212 */ /* 0x000fe200078ec0ff */
[----:B---3--:R-:W-:Y:S01]  /*6f80*/  HMMA.16816.F32.BF16 R100, R16, R56, R100 ;  /* 0x000000381064723c */ /* 0x008fe20000041864 */
[----:B------:R-:W-:Y:S01]  /*6f90*/  LOP3.LUT R95, R134, R47, RZ, 0xc0, !PT ;  /* 0x0000002f865f7212 */ /* 0x000fe200078ec0ff */
[----:B------:R-:W-:Y:S01]  /*6fa0*/  IMAD.WIDE.U32 R128, R132, -0x2daee0ad, RZ ;  /* 0xd2511f5384807825 */ /* 0x000fe200078e00ff */
[----:B------:R-:W-:Y:S01]  /*6fb0*/  LOP3.LUT R41, R20, 0xffff, RZ, 0xc0, !PT ;  /* 0x0000ffff14297812 */ /* 0x000fe200078ec0ff */
[----:B------:R-:W2:Y:S01]  /*6fc0*/  LDSM.16.MT88.4 R44, [R210+0xa400] ;  /* 0x00a40000d22c783b */ /* 0x000ea20000004200 */
[----:B------:R-:W-:-:S02]  /*6fd0*/  PRMT R112, R238, 0x5410, R235 ;  /* 0x00005410ee707816 */ /* 0x000fc400000000eb */
[----:B------:R-:W-:Y:S01]  /*6fe0*/  @!P3 PRMT R238, R14, 0x5410, RZ ;  /* 0x000054100eeeb816 */ /* 0x000fe200000000ff */
[----:B------:R-:W-:Y:S01]  /*6ff0*/  HMMA.16816.F32.BF16 R104, R92, R56, R104 ;  /* 0x000000385c68723c */ /* 0x000fe20000041868 */
[----:B------:R-:W-:Y:S01]  /*7000*/  ISETP.GE.U32.AND P3, PT, R6, R41, PT ;  /* 0x000000290600720c */ /* 0x000fe20003f66070 */
[----:B------:R-:W-:Y:S01]  /*7010*/  IMAD.WIDE.U32 R40, R136, -0x2daee0ad, RZ ;  /* 0xd2511f5388287825 */ /* 0x000fe200078e00ff */
[----:B------:R-:W-:Y:S02]  /*7020*/  LOP3.LUT R133, R133, 0xff, RZ, 0xc0, !PT ;  /* 0x000000ff85857812 */ /* 0x000fe400078ec0ff */
[----:B------:R-:W-:Y:S02]  /*7030*/  @!P2 PRMT R235, R13, 0x5410, RZ ;  /* 0x000054100deba816 */ /* 0x000fe400000000ff */
[----:B------:R-:W-:Y:S01]  /*7040*/  F2FP.BF16.PACK_AB R56, R237, R234 ;  /* 0x000000eaed38723e */ /* 0x000fe200000010ff */
[----:B----4-:R-:W-:Y:S01]  /*7050*/  HMMA.16816.F32.BF16 R116, R16, R48, R116 ;  /* 0x000000301074723c */ /* 0x010fe20000041874 */
[----:B------:R-:W-:-:S02]  /*7060*/  ISETP.GE.U32.AND P2, PT, R6, R133, PT ;  /* 0x000000850600720c */ /* 0x000fc40003f46070 */
[C---:B------:R-:W-:Y:S01]  /*7070*/  PRMT R57, R56.reuse, 0x7632, R57 ;  /* 0x0000763238397816 */ /* 0x040fe20000000039 */
[----:B------:R-:W-:Y:S01]  /*7080*/  @!P6 HFMA2.BF16_V2 R12, -RZ.H0_H0, RZ.H0_H0, -R56.H0_H0 ;  /* 0x200000ffff0ce231 */ /* 0x000fe20000340938 */
[----:B------:R-:W-:Y:S02]  /*7090*/  LOP3.LUT R150, R41, UR14, R150, 0x96, !PT ;  /* 0x0000000e29967c12 */ /* 0x000fe4000f8e9696 */
[----:B------:R-:W-:Y:S01]  /*70a0*/  PRMT R113, R56, 0x5410, R57 ;  /* 0x0000541038717816 */ /* 0x000fe20000000039 */
[----:B------:R-:W-:Y:S01]  /*70b0*/  HMMA.16816.F32.BF16 R120, R92, R48, R120 ;  /* 0x000000305c78723c */ /* 0x000fe20000041878 */
[----:B------:R-:W-:Y:S01]  /*70c0*/  @!P3 HFMA2.BF16_V2 R11, -RZ.H0_H0, RZ.H0_H0, -R57.H0_H0 ;  /* 0x200000ffff0bb231 */ /* 0x000fe20000340939 */
[----:B------:R-:W-:Y:S01]  /*70d0*/  @!P6 PRMT R56, R12, 0x5410, RZ ;  /* 0x000054100c38e816 */ /* 0x000fe200000000ff */
[----:B------:R-:W-:Y:S01]  /*70e0*/  IMAD.WIDE.U32 R150, R150, -0x326172a9, RZ ;  /* 0xcd9e8d5796967825 */ /* 0x000fe200078e00ff */
[----:B------:R-:W-:Y:S02]  /*70f0*/  LOP3.LUT R12, R129, UR19, R138, 0x96, !PT ;  /* 0x00000013810c7c12 */ /* 0x000fe4000f8e968a */
[----:B------:R-:W-:Y:S01]  /*7100*/  @!P3 PRMT R57, R11, 0x5410, RZ ;  /* 0x000054100b39b816 */ /* 0x000fe200000000ff */
[----:B------:R-:W-:Y:S01]  /*7110*/  IMAD.WIDE.U32 R48, R81, -0x2daee0ad, RZ ;  /* 0xd2511f5351307825 */ /* 0x000fe200078e00ff */
[----:B------:R-:W-:Y:S01]  /*7120*/  HMMA.16816.F32.BF16 R132, R96, R144, RZ ;  /* 0x000000906084723c */ /* 0x000fe200000418ff */
[----:B------:R-:W-:-:S02]  /*7130*/  SHF.R.U32.HI R13, RZ, 0x8, R80 ;  /* 0x00000008ff0d7819 */ /* 0x000fc40000011650 */
[----:B------:R-:W-:Y:S02]  /*7140*/  LOP3.LUT R148, R151, UR13, R148, 0x96, !PT ;  /* 0x0000000d97947c12 */ /* 0x000fe4000f8e9694 */
[----:B------:R-:W-:Y:S01]  /*7150*/  LOP3.LUT R11, R49, UR10, R40, 0x96, !PT ;  /* 0x0000000a310b7c12 */ /* 0x000fe2000f8e9628 */
[----:B------:R-:W-:Y:S01]  /*7160*/  IMAD.WIDE.U32 R40, R43, -0x2daee0ad, RZ ;  /* 0xd2511f532b287825 */ /* 0x000fe200078e00ff */
[----:B------:R-:W-:Y:S01]  /*7170*/  SHF.R.U32.HI R83, RZ, 0x10, R83 ;  /* 0x00000010ff537819 */ /* 0x000fe20000011653 */
[C---:B------:R-:W-:Y:S01]  /*7180*/  HMMA.16816.F32.BF16 R136, R24.reuse, R144, RZ ;  /* 0x000000901888723c */ /* 0x040fe200000418ff */
[----:B------:R-:W-:Y:S01]  /*7190*/  LOP3.LUT R13, R13, 0xffff, RZ, 0xc0, !PT ;  /* 0x0000ffff0d0d7812 */ /* 0x000fe200078ec0ff */
[----:B------:R-:W-:Y:S01]  /*71a0*/  IMAD.WIDE.U32 R80, R11, -0x326172a9, RZ ;  /* 0xcd9e8d570b507825 */ /* 0x000fe200078e00ff */
[----:B------:R-:W-:Y:S02]  /*71b0*/  LOP3.LUT R20, R41, UR14, R128, 0x96, !PT ;  /* 0x0000000e29147c12 */ /* 0x000fe4000f8e9680 */
[----:B------:R-:W-:Y:S01]  /*71c0*/  LOP3.LUT R83, R83, 0xff, RZ, 0xc0, !PT ;  /* 0x000000ff53537812 */ /* 0x000fe200078ec0ff */
[----:B------:R-:W-:Y:S01]  /*71d0*/  IMAD.WIDE.U32 R42, R12, -0x326172a9, RZ ;  /* 0xcd9e8d570c2a7825 */ /* 0x000fe200078e00ff */
[----:B------:R-:W-:Y:S01]  /*71e0*/  LOP3.LUT R11, R81, UR5, R150, 0x96, !PT ;  /* 0x00000005510b7c12 */ /* 0x000fe2000f8e9696 */
[----:B-1----:R-:W-:Y:S01]  /*71f0*/  HMMA.16816.F32.BF16 R152, R24, R160, RZ ;  /* 0x000000a01898723c */ /* 0x002fe200000418ff */
[----:B------:R-:W-:Y:S01]  /*7200*/  ISETP.GE.U32.AND P6, PT, R6, R83, PT ;  /* 0x000000530600720c */ /* 0x000fe20003fc6070 */
[----:B------:R-:W-:Y:S01]  /*7210*/  IMAD.WIDE.U32 R150, R20, -0x326172a9, RZ ;  /* 0xcd9e8d5714967825 */ /* 0x000fe200078e00ff */
[----:B------:R-:W-:-:S02]  /*7220*/  LOP3.LUT R82, R43, UR18, R82, 0x96, !PT ;  /* 0x000000122b527c12 */ /* 0x000fc4000f8e9652 */
[----:B------:R-:W-:Y:S01]  /*7230*/  ISETP.GE.U32.AND P3, PT, R6, R13, PT ;  /* 0x0000000d0600720c */ /* 0x000fe20003f66070 */
[----:B------:R-:W-:Y:S01]  /*7240*/  IMAD.WIDE.U32 R148, R148, -0x2daee0ad, RZ ;  /* 0xd2511f5394947825 */ /* 0x000fe200078e00ff */
[----:B------:R-:W-:Y:S01]  /*7250*/  LOP3.LUT R20, R151, UR13, R42, 0x96, !PT ;  /* 0x0000000d97147c12 */ /* 0x000fe2000f8e962a */
[-C--:B--2---:R-:W-:Y:S01]  /*7260*/  HMMA.16816.F32.BF16 R132, R16, R44.reuse, R132 ;  /* 0x0000002c1084723c */ /* 0x084fe20000041884 */
[----:B------:R-:W-:Y:S01]  /*7270*/  LOP3.LUT R13, R80, 0xffff, RZ, 0xc0, !PT ;  /* 0x0000ffff500d7812 */ /* 0x000fe200078ec0ff */
[----:B------:R-:W-:Y:S01]  /*7280*/  IMAD.WIDE.U32 R42, R82, -0x2daee0ad, RZ ;  /* 0xd2511f53522a7825 */ /* 0x000fe200078e00ff */
[----:B------:R-:W-:Y:S02]  /*7290*/  LOP3.LUT R81, R80, 0xff, RZ, 0xc0, !PT ;  /* 0x000000ff50517812 */ /* 0x000fe400078ec0ff */
[--C-:B------:R-:W-:Y:S01]  /*72a0*/  SHF.R.U32.HI R14, RZ, 0x10, R80.reuse ;  /* 0x00000010ff0e7819 */ /* 0x100fe20000011650 */
[----:B------:R-:W-:Y:S01]  /*72b0*/  IMAD.WIDE.U32 R82, R20, -0x2daee0ad, RZ ;  /* 0xd2511f5314527825 */ /* 0x000fe200078e00ff */
[----:B------:R-:W-:Y:S01]  /*72c0*/  SHF.R.U32.HI R12, RZ, 0x18, R80 ;  /* 0x00000018ff0c7819 */ /* 0x000fe20000011650 */
[----:B------:R-:W-:Y:S01]  /*72d0*/  HMMA.16816.F32.BF16 R136, R92, R44, R136 ;  /* 0x0000002c5c88723c */ /* 0x000fe20000041888 */
[----:B------:R-:W-:-:S02]  /*72e0*/  LOP3.LUT R80, R149, UR4, R48, 0x96, !PT ;  /* 0x0000000495507c12 */ /* 0x000fc4000f8e9630 */
[----:B------:R-:W-:Y:S01]  /*72f0*/  LOP3.LUT R20, R83, UR4, R42, 0x96, !PT ;  /* 0x0000000453147c12 */ /* 0x000fe2000f8e962a */
[----:B------:R-:W-:Y:S01]  /*7300*/  ULEA UR4, UR6, UR7, 0x6 ;  /* 0x0000000706047291 */ /* 0x000fe2000f8e303f */
[C---:B------:R-:W-:Y:S02]  /*7310*/  LOP3.LUT R145, R148.reuse, 0xffff, RZ, 0xc0, !PT ;  /* 0x0000ffff94917812 */ /* 0x040fe400078ec0ff */
[----:B------:R-:W-:Y:S01]  /*7320*/  LOP3.LUT R44, R43, UR10, R40, 0x96, !PT ;  /* 0x0000000a2b2c7c12 */ /* 0x000fe2000f8e9628 */
[----:B------:R-:W-:Y:S01]  /*7330*/  UIADD3 UR4, UR4, -0x40, URZ ;  /* 0xffffffc004047890 */ /* 0x000fe2000fffe03f */
[----:B------:R-:W1:Y:S01]  /*7340*/  LDSM.16.MT88.4 R40, [R208+0xa400] ;  /* 0x00a40000d028783b */ /* 0x000e620000004200 */
[----:B------:R-:W-:Y:S02]  /*7350*/  LOP3.LUT R241, R148, 0xff, RZ, 0xc0, !PT ;  /* 0x000000ff94f17812 */ /* 0x000fe400078ec0ff */
[--C-:B------:R-:W-:Y:S02]  /*7360*/  SHF.R.U32.HI R239, RZ, 0x10, R148.reuse ;  /* 0x00000010ffef7819 */ /* 0x100fe40000011694 */
[----:B------:R-:W-:Y:S01]  /*7370*/  SHF.R.U32.HI R144, RZ, 0x18, R148 ;  /* 0x00000018ff907819 */ /* 0x000fe20000011694 */
[----:B------:R-:W-:Y:S01]  /*7380*/  IMAD.WIDE.U32 R148, R44, -0x326172a9, RZ ;  /* 0xcd9e8d572c947825 */ /* 0x000fe200078e00ff */
[----:B------:R-:W-:-:S02]  /*7390*/  LOP3.LUT R129, R82, 0xffff, RZ, 0xc0, !PT ;  /* 0x0000ffff52817812 */ /* 0x000fc400078ec0ff */
[----:B------:R-:W-:Y:S02]  /*73a0*/  LOP3.LUT R128, R82, 0xff, RZ, 0xc0, !PT ;  /* 0x000000ff52807812 */ /* 0x000fe400078ec0ff */
[----:B------:R-:W-:Y:S02]  /*73b0*/  LOP3.LUT R44, R149, UR5, R150, 0x96, !PT ;  /* 0x00000005952c7c12 */ /* 0x000fe4000f8e9696 */
[C---:B------:R-:W-:Y:S02]  /*73c0*/  LOP3.LUT R48, R148.reuse, 0xffff, RZ, 0xc0, !PT ;  /* 0x0000ffff94307812 */ /* 0x040fe400078ec0ff */
[----:B------:R-:W-:Y:S02]  /*73d0*/  LOP3.LUT R250, R148, 0xff, RZ, 0xc0, !PT ;  /* 0x000000ff94fa7812 */ /* 0x000fe400078ec0ff */
[--C-:B------:R-:W-:Y:S02]  /*73e0*/  SHF.R.U32.HI R49, RZ, 0x10, R148.reuse ;  /* 0x00000010ff317819 */ /* 0x100fe40000011694 */
[----:B------:R-:W-:-:S02]  /*73f0*/  SHF.R.U32.HI R45, RZ, 0x18, R148 ;  /* 0x00000018ff2d7819 */ /* 0x000fc40000011694 */
[----:B------:R-:W-:Y:S01]  /*7400*/  HMMA.16816.F32.BF16 R148, R96, R160, RZ ;  /* 0x000000a06094723c */ /* 0x000fe200000418ff */
[--C-:B------:R-:W-:Y:S02]  /*7410*/  SHF.R.U32.HI R83, RZ, 0x10, R82.reuse ;  /* 0x00000010ff537819 */ /* 0x100fe40000011652 */
[----:B------:R-:W-:Y:S02]  /*7420*/  SHF.R.U32.HI R82, RZ, 0x18, R82 ;  /* 0x00000018ff527819 */ /* 0x000fe40000011652 */
[----:B------:R-:W-:Y:S02]  /*7430*/  LOP3.LUT R83, R83, 0xff, RZ, 0xc0, !PT ;  /* 0x000000ff53537812 */ /* 0x000fe400078ec0ff */
[----:B------:R-:W-:Y:S02]  /*7440*/  LOP3.LUT R161, R80, 0xff, RZ, 0xc0, !PT ;  /* 0x000000ff50a17812 */ /* 0x000fe400078ec0ff */
[----:B------:R-:W-:-:S04]  /*7450*/  LOP3.LUT R160, R49, 0xff, RZ, 0xc0, !PT ;  /* 0x000000ff31a07812 */ /* 0x000fc800078ec0ff */
[----:B------:R-:W-:Y:S01]  /*7460*/  PRMT R160, R160, 0x5410, R45 ;  /* 0x00005410a0a07816 */ /* 0x000fe2000000002d */
[-C--:B-1----:R-:W-:Y:S10]  /*7470*/  HMMA.16816.F32.BF16 R152, R92, R40.reuse, R152 ;  /* 0x000000285c98723c */ /* 0x082ff40000041898 */
[----:B------:R-:W-:Y:S07]  /*7480*/  HMMA.16816.F32.BF16 R148, R16, R40, R148 ;  /* 0x000000281094723c */ /* 0x000fee0000041894 */
[----:B------:R-:W-:-:S02]  /*7490*/  SHF.R.U32.HI R40, RZ, 0x8, R13 ;  /* 0x00000008ff287819 */ /* 0x000fc4000001160d */
[----:B------:R-:W-:Y:S02]  /*74a0*/  LOP3.LUT R13, R14, 0xff, RZ, 0xc0, !PT ;  /* 0x000000ff0e0d7812 */ /* 0x000fe400078ec0ff */
[----:B------:R-:W-:Y:S02]  /*74b0*/  SHF.R.U32.HI R41, RZ, 0x8, R129 ;  /* 0x00000008ff297819 */ /* 0x000fe40000011681 */
[----:B------:R-:W-:Y:S02]  /*74c0*/  PRMT R249, R13, 0x5410, R12 ;  /* 0x000054100df97816 */ /* 0x000fe4000000000c */
[----:B------:R-:W-:Y:S02]  /*74d0*/  SHF.R.U32.HI R12, RZ, 0x8, R145 ;  /* 0x00000008ff0c7819 */ /* 0x000fe40000011691 */
[----:B------:R-:W-:Y:S02]  /*74e0*/  PRMT R14, R128, 0x5410, R41 ;  /* 0x00005410800e7816 */ /* 0x000fe40000000029 */
[----:B------:R-:W-:-:S02]  /*74f0*/  SHF.R.U32.HI R41, RZ, 0x10, R11 ;  /* 0x00000010ff297819 */ /* 0x000fc4000001160b */
[----:B------:R-:W-:Y:S02]  /*7500*/  PRMT R245, R81, 0x5410, R40 ;  /* 0x0000541051f57816 */ /* 0x000fe40000000028 */
[----:B------:R-:W-:Y:S02]  /*7510*/  PRMT R129, R241, 0x5410, R12 ;  /* 0x00005410f1817816 */ /* 0x000fe4000000000c */
[C---:B------:R-:W-:Y:S01]  /*7520*/  LOP3.LUT R12, R11.reuse, 0xffff, RZ, 0xc0, !PT ;  /* 0x0000ffff0b0c7812 */ /* 0x040fe200078ec0ff */
[----:B------:R-:W-:Y:S01]  /*7530*/  IMAD.MOV.U32 R143, RZ, RZ, R245 ;  /* 0x000000ffff8f7224 */ /* 0x000fe200078e00f5 */
[----:B------:R-:W-:Y:S01]  /*7540*/  LOP3.LUT R40, R11, 0xff, RZ, 0xc0, !PT ;  /* 0x000000ff0b287812 */ /* 0x000fe200078ec0ff */
[----:B------:R-:W-:Y:S01]  /*7550*/  IMAD.MOV.U32 R245, RZ, RZ, c[0x0][0x228] ;  /* 0x00008a00fff57624 */ /* 0x000fe200078e00ff */
[----:B------:R-:W-:Y:S01]  /*7560*/  SHF.R.U32.HI R11, RZ, 0x18, R11 ;  /* 0x00000018ff0b7819 */ /* 0x000fe2000001160b */
[----:B------:R-:W-:Y:S01]  /*7570*/  HSET2.LE.AND R129, R129, R5, PT ;  /* 0x0000000581817233 */ /* 0x000fe20003803000 */
[----:B------:R-:W-:-:S02]  /*7580*/  LOP3.LUT R128, R41, 0xff, RZ, 0xc0, !PT ;  /* 0x000000ff29807812 */ /* 0x000fc400078ec0ff */
[----:B------:R-:W-:Y:S02]  /*7590*/  SHF.R.U32.HI R81, RZ, 0x8, R12 ;  /* 0x00000008ff517819 */ /* 0x000fe4000001160c */
[----:B------:R-:W-:Y:S02]  /*75a0*/  PRMT R252, R128, 0x5410, R11 ;  /* 0x0000541080fc7816 */ /* 0x000fe4000000000b */
[----:B------:R-:W-:Y:S01]  /*75b0*/  SHF.R.U32.HI R11, RZ, 0x8, R48 ;  /* 0x00000008ff0b7819 */ /* 0x000fe20000011630 */
[----:B------:R-:W-:Y:S01]  /*75c0*/  FFMA.FTZ R48, R73, c[0x0][0x23c], -R35 ;  /* 0x00008f0049307a23 */ /* 0x000fe20000010823 */
[----:B------:R-:W-:Y:S01]  /*75d0*/  SHF.R.U32.HI R145, RZ, 0x10, R80 ;  /* 0x00000010ff917819 */ /* 0x000fe20000011650 */
[----:B------:R-:W-:Y:S01]  /*75e0*/  IMAD.MOV.U32 R49, RZ, RZ, R252 ;  /* 0x000000ffff317224 */ /* 0x000fe200078e00fc */
[----:B------:R-:W-:Y:S01]  /*75f0*/  PRMT R243, R40, 0x5410, R81 ;  /* 0x0000541028f37816 */ /* 0x000fe20000000051 */
[----:B------:R-:W-:Y:S01]  /*7600*/  FADD.FTZ R73, R246, R157 ;  /* 0x0000009df6497221 */ /* 0x000fe20000010000 */
[----:B------:R-:W-:Y:S01]  /*7610*/  LOP3.LUT R40, R80, 0xffff, RZ, 0xc0, !PT ;  /* 0x0000ffff50287812 */ /* 0x000fe200078ec0ff */
[----:B------:R-:W-:Y:S01]  /*7620*/  MUFU.EX2 R48, R48 ;  /* 0x0000003000307308 */ /* 0x000fe20000000800 */
[----:B------:R-:W-:Y:S01]  /*7630*/  LOP3.LUT R13, R239, 0xff, RZ, 0xc0, !PT ;  /* 0x000000ffef0d7812 */ /* 0x000fe200078ec0ff */
[----:B------:R-:W-:Y:S01]  /*7640*/  IMAD.MOV.U32 R246, RZ, RZ, R49 ;  /* 0x000000fffff67224 */ /* 0x000fe200078e0031 */
[----:B------:R-:W-:Y:S01]  /*7650*/  SHF.R.U32.HI R80, RZ, 0x18, R80 ;  /* 0x00000018ff507819 */ /* 0x000fe20000011650 */
[----:B------:R-:W-:Y:S01]  /*7660*/  FADD.FTZ R49, R71, R70 ;  /* 0x0000004647317221 */ /* 0x000fe20000010000 */
[----:B------:R-:W-:Y:S01]  /*7670*/  PRMT R250, R250, 0x5410, R11 ;  /* 0x00005410fafa7816 */ /* 0x000fe2000000000b */
[----:B------:R-:W-:Y:S01]  /*7680*/  FADD.FTZ R242, R242, R73 ;  /* 0x00000049f2f27221 */ /* 0x000fe20000010000 */
[----:B------:R-:W-:Y:S01]  /*7690*/  LOP3.LUT R145, R145, 0xff, RZ, 0xc0, !PT ;  /* 0x000000ff91917812 */ /* 0x000fe200078ec0ff */
[----:B------:R-:W-:Y:S01]  /*76a0*/  FADD.FTZ R240, R240, R49 ;  /* 0x00000031f0f07221 */ /* 0x000fe20000010000 */
[C---:B------:R-:W-:Y:S01]  /*76b0*/  LOP3.LUT R11, R20.reuse, 0xffff, RZ, 0xc0, !PT ;  /* 0x0000ffff140b7812 */ /* 0x040fe200078ec0ff */
[----:B------:R-:W-:Y:S01]  /*76c0*/  FADD.FTZ R242, R141, R242 ;  /* 0x000000f28df27221 */ /* 0x000fe20000010000 */
[----:B------:R-:W-:Y:S01]  /*76d0*/  PRMT R13, R13, 0x5410, R144 ;  /* 0x000054100d0d7816 */ /* 0x000fe20000000090 */
[----:B------:R-:W-:Y:S01]  /*76e0*/  FADD.FTZ R89, R89, R240 ;  /* 0x000000f059597221 */ /* 0x000fe20000010000 */
[----:B------:R-:W-:Y:S01]  /*76f0*/  PRMT R12, R83, 0x5410, R82 ;  /* 0x00005410530c7816 */ /* 0x000fe20000000052 */
[----:B------:R-:W-:Y:S01]  /*7700*/  FADD.FTZ R91, R91, R242 ;  /* 0x000000f25b5b7221 */ /* 0x000fe20000010000 */
[----:B------:R-:W-:Y:S01]  /*7710*/  PRMT R145, R145, 0x5410, R80 ;  /* 0x0000541091917816 */ /* 0x000fe20000000050 */
[----:B------:R-:W-:Y:S01]  /*7720*/  FADD.FTZ R157, R69, R68 ;  /* 0x00000044459d7221 */ /* 0x000fe20000010000 */
[----:B------:R-:W-:Y:S01]  /*7730*/  SHF.R.U32.HI R11, RZ, 0x8, R11 ;  /* 0x00000008ff0b7819 */ /* 0x000fe2000001160b */
[----:B------:R-:W1:Y:S01]  /*7740*/  LDSM.16.MT88.4 R80, [R210+0xb000] ;  /* 0x00b00000d250783b */ /* 0x000e620000004200 */
[----:B------:R-:W-:Y:S01]  /*7750*/  LOP3.LUT R144, R20, 0xff, RZ, 0xc0, !PT ;  /* 0x000000ff14907812 */ /* 0x000fe200078ec0ff */
[----:B------:R-:W-:Y:S01]  /*7760*/  FADD.FTZ R158, R158, R157 ;  /* 0x0000009d9e9e7221 */ /* 0x000fe20000010000 */
[----:B------:R-:W-:Y:S01]  /*7770*/  SHF.R.U32.HI R40, RZ, 0x8, R40 ;  /* 0x00000008ff287819 */ /* 0x000fe20000011628 */
[----:B------:R-:W-:Y:S01]  /*7780*/  FADD.FTZ R142, R142, R89 ;  /* 0x000000598e8e7221 */ /* 0x000fe20000010000 */
[----:B------:R-:W-:Y:S01]  /*7790*/  PRMT R144, R144, 0x5410, R11 ;  /* 0x0000541090907816 */ /* 0x000fe2000000000b */
[----:B------:R-:W-:Y:S01]  /*77a0*/  FADD.FTZ R87, R87, R158 ;  /* 0x0000009e57577221 */ /* 0x000fe20000010000 */
[----:B------:R-:W-:Y:S01]  /*77b0*/  PRMT R161, R161, 0x5410, R40 ;  /* 0x00005410a1a17816 */ /* 0x000fe20000000028 */
[----:B------:R-:W-:Y:S01]  /*77c0*/  FADD.FTZ R91, R38, R91 ;  /* 0x0000005b265b7221 */ /* 0x000fe20000010000 */
[----:B------:R-:W-:Y:S01]  /*77d0*/  SHF.R.U32.HI R11, RZ, 0x10, R20 ;  /* 0x00000010ff0b7819 */ /* 0x000fe20000011614 */
[----:B------:R-:W-:Y:S01]  /*77e0*/  IMAD.MOV.U32 R141, RZ, RZ, R249 ;  /* 0x000000ffff8d7224 */ /* 0x000fe200078e00f9 */
[----:B------:R-:W-:Y:S01]  /*77f0*/  LOP3.LUT R40, R44, 0xffff, RZ, 0xc0, !PT ;  /* 0x0000ffff2c287812 */ /* 0x000fe200078ec0ff */
[----:B------:R-:W-:Y:S01]  /*7800*/  FADD.FTZ R90, R90, R91 ;  /* 0x0000005b5a5a7221 */ /* 0x000fe20000010000 */
[----:B------:R-:W-:Y:S01]  /*7810*/  SHF.R.U32.HI R41, RZ, 0x10, R44 ;  /* 0x00000010ff297819 */ /* 0x000fe2000001162c */
[----:B------:R-:W-:Y:S01]  /*7820*/  IMAD.SHL.U32 R249, R245, 0x8, RZ ;  /* 0x00000008f5f97824 */ /* 0x000fe200078e00ff */
[----:B------:R-:W-:Y:S01]  /*7830*/  SHF.R.U32.HI R128, RZ, 0x18, R20 ;  /* 0x00000018ff807819 */ /* 0x000fe20000011614 */
[----:B------:R-:W-:Y:S01]  /*7840*/  FADD.FTZ R247, R247, R90 ;  /* 0x0000005af7f77221 */ /* 0x000fe20000010000 */
[----:B------:R-:W-:Y:S01]  /*7850*/  LOP3.LUT R11, R11, 0xff, RZ, 0xc0, !PT ;  /* 0x000000ff0b0b7812 */ /* 0x000fe200078ec0ff */
[--C-:B------:R-:W-:Y:S01]  /*7860*/  HSET2.LE.AND R144, R144, R5.reuse, PT ;  /* 0x0000000590907233 */ /* 0x100fe20003803000 */
[----:B------:R-:W-:Y:S01]  /*7870*/  LOP3.LUT R20, R44, 0xff, RZ, 0xc0, !PT ;  /* 0x000000ff2c147812 */ /* 0x000fe200078ec0ff */
[----:B------:R-:W-:Y:S01]  /*7880*/  HSET2.LE.AND R161, R161, R5, PT ;  /* 0x00000005a1a17233 */ /* 0x000fe20003803000 */
[----:B------:R-:W-:Y:S01]  /*7890*/  SHF.R.U32.HI R45, RZ, 0x8, R40 ;  /* 0x00000008ff2d7819 */ /* 0x000fe20000011628 */
[----:B------:R-:W-:Y:S01]  /*78a0*/  FFMA.FTZ R40, R32, c[0x0][0x23c], -R34 ;  /* 0x00008f0020287a23 */ /* 0x000fe20000010822 */
[----:B------:R-:W-:Y:S01]  /*78b0*/  SHF.R.U32.HI R252, RZ, 0x18, R44 ;  /* 0x00000018fffc7819 */ /* 0x000fe2000001162c */
[----:B------:R-:W-:Y:S01]  /*78c0*/  FFMA.FTZ R44, R75, c[0x0][0x23c], -R34 ;  /* 0x00008f004b2c7a23 */ /* 0x000fe20000010822 */
[----:B------:R-:W-:Y:S01]  /*78d0*/  LOP3.LUT R41, R41, 0xff, RZ, 0xc0, !PT ;  /* 0x000000ff29297812 */ /* 0x000fe200078ec0ff */
[----:B------:R-:W-:Y:S01]  /*78e0*/  FADD.FTZ R236, R236, R247 ;  /* 0x000000f7ecec7221 */ /* 0x000fe20000010000 */
[----:B------:R-:W-:Y:S01]  /*78f0*/  PRMT R128, R11, 0x5410, R128 ;  /* 0x000054100b807816 */ /* 0x000fe20000000080 */
[----:B------:R-:W-:Y:S01]  /*7900*/  MUFU.EX2 R40, R40 ;  /* 0x0000002800287308 */ /* 0x000fe20000000800 */
[----:B------:R-:W-:Y:S01]  /*7910*/  PRMT R11, R20, 0x5410, R45 ;  /* 0x00005410140b7816 */ /* 0x000fe2000000002d */
[----:B------:R-:W-:Y:S01]  /*7920*/  IMAD.MOV.U32 R20, RZ, RZ, R243 ;  /* 0x000000ffff147224 */ /* 0x000fe200078e00f3 */
[----:B------:R-:W-:Y:S01]  /*7930*/  PRMT R252, R41, 0x5410, R252 ;  /* 0x0000541029fc7816 */ /* 0x000fe200000000fc */
[----:B------:R-:W-:-:S02]  /*7940*/  FFMA.FTZ R41, R72, c[0x0][0x23c], -R35 ;  /* 0x00008f0048297a23 */ /* 0x000fc40000010823 */
[--C-:B------:R-:W-:Y:S01]  /*7950*/  FFMA.FTZ R45, R33, c[0x0][0x23c], -R34.reuse ;  /* 0x00008f00212d7a23 */ /* 0x100fe20000010822 */
[----:B------:R-:W-:Y:S01]  /*7960*/  HSET2.LE.AND R11, R11, R5, PT ;  /* 0x000000050b0b7233 */ /* 0x000fe20003803000 */
[----:B------:R-:W-:Y:S01]  /*7970*/  FFMA.FTZ R243, R74, c[0x0][0x23c], -R34 ;  /* 0x00008f004af37a23 */ /* 0x000fe20000010822 */
[----:B------:R-:W-:Y:S01]  /*7980*/  MUFU.EX2 R44, R44 ;  /* 0x0000002c002c7308 */ /* 0x000fe20000000800 */
[----:B------:R-:W2:Y:S01]  /*7990*/  LDSM.16.MT88.4 R32, [R210+0xb400] ;  /* 0x00b40000d220783b */ /* 0x000ea20000004200 */
[----:B------:R-:W-:Y:S01]  /*79a0*/  IMAD.MOV.U32 R157, RZ, RZ, R20 ;  /* 0x000000ffff9d7224 */ /* 0x000fe200078e0014 */
[----:B-1----:R-:W-:Y:S01]  /*79b0*/  HMMA.16816.F32.BF16 R68, R96, R80, RZ ;  /* 0x000000506044723c */ /* 0x002fe200000418ff */
[----:B------:R-:W-:Y:S02]  /*79c0*/  FADD.FTZ R20, R140, R87 ;  /* 0x000000578c147221 */ /* 0x000fe40000010000 */
[----:B------:R-:W-:Y:S02]  /*79d0*/  FADD.FTZ R221, R221, R236 ;  /* 0x000000ecdddd7221 */ /* 0x000fe40000010000 */
[----:B------:R-:W1:Y:S01]  /*79e0*/  MUFU.EX2 R41, R41 ;  /* 0x0000002900297308 */ /* 0x000e620000000800 */
[----:B------:R-:W-:-:S02]  /*79f0*/  FADD.FTZ R21, R21, R20 ;  /* 0x0000001415157221 */ /* 0x000fc40000010000 */
[----:B------:R-:W-:Y:S01]  /*7a00*/  HMMA.16816.F32.BF16 R72, R24, R80, RZ ;  /* 0x000000501848723c */ /* 0x000fe200000418ff */
[----:B------:R-:W-:-:S04]  /*7a10*/  FADD.FTZ R222, R222, R221 ;  /* 0x000000dddede7221 */ /* 0x000fc80000010000 */
[----:B------:R-:W3:Y:S01]  /*7a20*/  MUFU.EX2 R45, R45 ;  /* 0x0000002d002d7308 */ /* 0x000ee20000000800 */
[----:B------:R-:W-:-:S04]  /*7a30*/  FADD.FTZ R219, R219, R222 ;  /* 0x000000dedbdb7221 */ /* 0x000fc80000010000 */
[----:B------:R-:W-:-:S03]  /*7a40*/  FADD.FTZ R220, R220, R219 ;  /* 0x000000dbdcdc7221 */ /* 0x000fc60000010000 */
[----:B------:R-:W4:Y:S01]  /*7a50*/  MUFU.EX2 R243, R243 ;  /* 0x000000f300f37308 */ /* 0x000f220000000800 */
[----:B-1----:R-:W-:Y:S01]  /*7a60*/  F2FP.BF16.PACK_AB R240, R48, R41 ;  /* 0x0000002930f0723e */ /* 0x002fe200000010ff */
[----:B------:R-:W-:-:S03]  /*7a70*/  FADD.FTZ R217, R217, R220 ;  /* 0x000000dcd9d97221 */ /* 0x000fc60000010000 */
[----:B------:R-:W-:Y:S01]  /*7a80*/  PRMT R49, R240, 0x7632, R49 ;  /* 0x00007632f0317816 */ /* 0x000fe20000000031 */
[----:B------:R-:W-:Y:S01]  /*7a90*/  @!P4 HFMA2.BF16_V2 R8, -RZ.H0_H0, RZ.H0_H0, -R240.H0_H0 ;  /* 0x200000ffff08c231 */ /* 0x000fe200003409f0 */
[----:B------:R-:W-:Y:S01]  /*7aa0*/  FADD.FTZ R218, R218, R217 ;  /* 0x000000d9dada7221 */ /* 0x000fe20000010000 */
[----:B---3--:R-:W-:Y:S02]  /*7ab0*/  F2FP.BF16.PACK_AB R244, R45, R40 ;  /* 0x000000282df4723e */ /* 0x008fe400000010ff */
[----:B------:R-:W-:Y:S01]  /*7ac0*/  @!P3 HFMA2.BF16_V2 R7, -RZ.H0_H0, RZ.H0_H0, -R49.H0_H0 ;  /* 0x200000ffff07b231 */ /* 0x000fe20000340931 */
[----:B------:R-:W-:Y:S02]  /*7ad0*/  PRMT R81, R240, 0x5410, R49 ;  /* 0x00005410f0517816 */ /* 0x000fe40000000031 */
[----:B------:R-:W-:Y:S01]  /*7ae0*/  PRMT R241, R244, 0x7632, R241 ;  /* 0x00007632f4f17816 */ /* 0x000fe200000000f1 */
[----:B------:R-:W-:Y:S01]  /*7af0*/  @!P6 HFMA2.BF16_V2 R10, -RZ.H0_H0, RZ.H0_H0, -R244.H0_H0 ;  /* 0x200000ffff0ae231 */ /* 0x000fe200003409f4 */
[----:B------:R-:W-:-:S02]  /*7b00*/  @!P3 PRMT R49, R7, 0x5410, RZ ;  /* 0x000054100731b816 */ /* 0x000fc400000000ff */
[----:B----4-:R-:W-:Y:S01]  /*7b10*/  F2FP.BF16.PACK_AB R242, R44, R243 ;  /* 0x000000f32cf2723e */ /* 0x010fe200000010ff */
[----:B------:R-:W-:Y:S01]  /*7b20*/  @!P5 HFMA2.BF16_V2 R9, -RZ.H0_H0, RZ.H0_H0, -R241.H0_H0 ;  /* 0x200000ffff09d231 */ /* 0x000fe200003409f1 */
[----:B------:R-:W-:Y:S01]  /*7b30*/  PRMT R80, R244, 0x5410, R241 ;  /* 0x00005410f4507816 */ /* 0x000fe200000000f1 */
[-C--:B--2---:R-:W-:Y:S01]  /*7b40*/  HMMA.16816.F32.BF16 R68, R16, R32.reuse, R68 ;  /* 0x000000201044723c */ /* 0x084fe20000041844 */
[C---:B------:R-:W-:Y:S01]  /*7b50*/  PRMT R239, R242.reuse, 0x7632, R239 ;  /* 0x00007632f2ef7816 */ /* 0x040fe200000000ef */
[----:B------:R-:W-:Y:S01]  /*7b60*/  @!P2 HFMA2.BF16_V2 R6, -RZ.H0_H0, RZ.H0_H0, -R242.H0_H0 ;  /* 0x200000ffff06a231 */ /* 0x000fe200003409f2 */
[----:B------:R-:W-:Y:S01]  /*7b70*/  @!P5 PRMT R241, R9, 0x5410, RZ ;  /* 0x0000541009f1d816 */ /* 0x000fe200000000ff */
[----:B------:R-:W-:Y:S01]  /*7b80*/  FADD.FTZ R9, R37, R142 ;  /* 0x0000008e25097221 */ /* 0x000fe20000010000 */
[----:B------:R-:W-:Y:S01]  /*7b90*/  PRMT R140, R242, 0x5410, R239 ;  /* 0x00005410f28c7816 */ /* 0x000fe200000000ef */
[----:B------:R-:W-:Y:S01]  /*7ba0*/  @!P1 HFMA2.BF16_V2 R4, -RZ.H0_H0, RZ.H0_H0, -R239.H0_H0 ;  /* 0x200000ffff049231 */ /* 0x000fe200003409ef */
[----:B------:R-:W-:Y:S01]  /*7bb0*/  @!P2 PRMT R242, R6, 0x5410, RZ ;  /* 0x0000541006f2a816 */ /* 0x000fe200000000ff */
[----:B------:R-:W-:Y:S01]  /*7bc0*/  HMMA.16816.F32.BF16 R72, R92, R32, R72 ;  /* 0x000000205c48723c */ /* 0x000fe20000041848 */
[----:B------:R-:W-:Y:S01]  /*7bd0*/  FADD.FTZ R6, R88, R9 ;  /* 0x0000000958067221 */ /* 0x000fe20000010000 */
[----:B------:R-:W-:Y:S01]  /*7be0*/  @!P6 PRMT R244, R10, 0x5410, RZ ;  /* 0x000054100af4e816 */ /* 0x000fe200000000ff */
[----:B------:R-:W-:Y:S01]  /*7bf0*/  IMAD.SHL.U32 R9, R245, 0x40, RZ ;  /* 0x00000040f5097824 */ /* 0x000fe200078e00ff */
[----:B------:R-:W-:Y:S01]  /*7c00*/  @!P1 PRMT R239, R4, 0x5410, RZ ;  /* 0x0000541004ef9816 */ /* 0x000fe200000000ff */
[--C-:B------:R-:W-:Y:S01]  /*7c10*/  HSET2.LE.AND R10, R250, R5.reuse, PT ;  /* 0x00000005fa0a7233 */ /* 0x100fe20003803000 */
[----:B------:R-:W-:Y:S01]  /*7c20*/  SHF.R.S32.HI R4, RZ, 0x1f, R36 ;  /* 0x0000001fff047819 */ /* 0x000fe20000011424 */
[----:B------:R-:W-:Y:S01]  /*7c30*/  IMAD.U32 R33, RZ, RZ, UR4 ;  /* 0x00000004ff217e24 */ /* 0x000fe2000f8e00ff */
[----:B------:R-:W-:Y:S01]  /*7c40*/  IADD3 R7, P1, R36, UR4, RZ ;  /* 0x0000000424077c10 */ /* 0x000fe2000ff3e0ff */
[----:B------:R-:W-:Y:S01]  /*7c50*/  FADD.FTZ R251, R251, R6 ;  /* 0x00000006fbfb7221 */ /* 0x000fe20000010000 */
[----:B------:R-:W1:Y:S01]  /*7c60*/  LDSM.16.MT88.4 R36, [R208+0xb000] ;  /* 0x00b00000d024783b */ /* 0x000e620000004200 */
[----:B------:R-:W-:Y:S01]  /*7c70*/  @!P4 PRMT R240, R8, 0x5410, RZ ;  /* 0x0000541008f0c816 */ /* 0x000fe200000000ff */
[--C-:B------:R-:W-:Y:S01]  /*7c80*/  HSET2.LE.AND R8, R13, R5.reuse, PT ;  /* 0x000000050d087233 */ /* 0x100fe20003803000 */
[----:B------:R-:W-:Y:S01]  /*7c90*/  LEA.HI.X.SX32 R4, R33, R4, 0x1, P1 ;  /* 0x0000000421047211 */ /* 0x000fe200008f0eff */
[--C-:B------:R-:W-:Y:S01]  /*7ca0*/  HSET2.LE.AND R13, R246, R5.reuse, PT ;  /* 0x00000005f60d7233 */ /* 0x100fe20003803000 */
[----:B------:R-:W-:Y:S01]  /*7cb0*/  LEA R32, P1, R7, c[0x0][0x1f8], 0x1 ;  /* 0x00007e0007207a11 */ /* 0x000fe200078208ff */
[----:B------:R-:W-:Y:S01]  /*7cc0*/  HSET2.LE.AND R6, R143, R5, PT ;  /* 0x000000058f067233 */ /* 0x000fe20003803000 */
[----:B------:R-:W-:Y:S01]  /*7cd0*/  LOP3.LUT R10, R10, R29, RZ, 0xc0, !PT ;  /* 0x0000001d0a0a7212 */ /* 0x000fe200078ec0ff */
[----:B------:R-:W-:Y:S01]  /*7ce0*/  IMAD R245, R245, 0x48, RZ ;  /* 0x00000048f5f57824 */ /* 0x000fe200078e02ff */
[----:B------:R-:W-:Y:S01]  /*7cf0*/  LEA.HI.X R33, R7, c[0x0][0x1fc], R4, 0x1, P1 ;  /* 0x00007f0007217a11 */ /* 0x000fe200008f0c04 */
[----:B------:R-:W-:Y:S01]  /*7d00*/  FADD.FTZ R7, R23, R156 ;  /* 0x0000009c17077221 */ /* 0x000fe20000010000 */
[----:B------:R-:W-:Y:S01]  /*7d10*/  LOP3.LUT R13, R13, R108, RZ, 0xc0, !PT ;  /* 0x0000006c0d0d7212 */ /* 0x000fe200078ec0ff */
[----:B------:R-:W-:-:S02]  /*7d20*/  FADD.FTZ R4, R22, R21 ;  /* 0x0000001516047221 */ /* 0x000fc40000010000 */
[----:B------:R-:W2:Y:S01]  /*7d30*/  LDSM.16.MT88.4 R20, [R208+0xb400] ;  /* 0x00b40000d014783b */ /* 0x000ea20000004200 */
[----:B------:R-:W-:Y:S02]  /*7d40*/  FADD.FTZ R7, R84, R7 ;  /* 0x0000000754077221 */ /* 0x000fe40000010000 */
[--C-:B------:R-:W-:Y:S01]  /*7d50*/  IMAD.WIDE R248, R249, 0x2, R32.reuse ;  /* 0x00000002f9f87825 */ /* 0x100fe200078e0220 */
[----:B------:R-:W-:Y:S03]  /*7d60*/  STG.E.U16 [R32.64], R86 ;  /* 0x0000005620007986 */ /* 0x000fe6000c101510 */
[----:B------:R-:W-:Y:S01]  /*7d70*/  IMAD.WIDE R158, R9, 0x2, R32 ;  /* 0x00000002099e7825 */ /* 0x000fe200078e0220 */
[----:B------:R3:W-:Y:S01]  /*7d80*/  STG.E.U16 [R32.64+0x2], R85 ;  /* 0x0000025520007986 */ /* 0x0007e2000c101510 */
[----:B------:R-:W-:Y:S02]  /*7d90*/  HSET2.LE.AND R9, R252, R5, PT ;  /* 0x00000005fc097233 */ /* 0x000fe40003803000 */
[----:B------:R-:W-:Y:S01]  /*7da0*/  FADD.FTZ R216, R216, R251 ;  /* 0x000000fbd8d87221 */ /* 0x000fe20000010000 */
[----:B------:R4:W-:Y:S02]  /*7db0*/  STG.E.U16 [R248.64], R126 ;  /* 0x0000007ef8007986 */ /* 0x0009e4000c101510 */
[----:B------:R-:W-:Y:S01]  /*7dc0*/  LOP3.LUT R9, R9, R28, RZ, 0xc0, !PT ;  /* 0x0000001c09097212 */ /* 0x000fe200078ec0ff */
[----:B------:R-:W-:Y:S01]  /*7dd0*/  FADD.FTZ R215, R215, R216 ;  /* 0x000000d8d7d77221 */ /* 0x000fe20000010000 */
[----:B------:R-:W-:Y:S01]  /*7de0*/  STG.E.U16 [R248.64+0x2], R127 ;  /* 0x0000027ff8007986 */ /* 0x000fe2000c101510 */
[----:B------:R-:W-:-:S02]  /*7df0*/  LOP3.LUT R28, R144, R113, RZ, 0xc0, !PT ;  /* 0x00000071901c7212 */ /* 0x000fc400078ec0ff */
[----:B------:R-:W-:Y:S01]  /*7e00*/  FADD.FTZ R214, R214, R215 ;  /* 0x000000d7d6d67221 */ /* 0x000fe20000010000 */
[----:B------:R5:W-:Y:S03]  /*7e10*/  STG.E.U16 [R158.64], R111 ;  /* 0x0000006f9e007986 */ /* 0x000be6000c101510 */
[----:B------:R-:W-:Y:S01]  /*7e20*/  FADD.FTZ R207, R207, R214 ;  /* 0x000000d6cfcf7221 */ /* 0x000fe20000010000 */
[----:B------:R2:W-:Y:S01]  /*7e30*/  STG.E.U16 [R158.64+0x2], R110 ;  /* 0x0000026e9e007986 */ /* 0x0005e2000c101510 */
[----:B-1----:R-:W-:Y:S02]  /*7e40*/  HMMA.16816.F32.BF16 R88, R24, R36, RZ ;  /* 0x000000241858723c */ /* 0x002fe400000418ff */
[----:B------:R-:W-:-:S04]  /*7e50*/  FADD.FTZ R234, R234, R207 ;  /* 0x000000cfeaea7221 */ /* 0x000fc80000010000 */
[----:B------:R-:W-:Y:S02]  /*7e60*/  FADD.FTZ R234, R237, R234 ;  /* 0x000000eaedea7221 */ /* 0x000fe40000010000 */
[----:B---3--:R-:W-:Y:S02]  /*7e70*/  HMMA.16816.F32.BF16 R84, R96, R36, RZ ;  /* 0x000000246054723c */ /* 0x008fe400000418ff */
[----:B------:R-:W-:Y:S01]  /*7e80*/  FADD.FTZ R41, R41, R234 ;  /* 0x000000ea29297221 */ /* 0x000fe20000010000 */
[----:B----4-:R-:W-:-:S04]  /*7e90*/  HSET2.LE.AND R126, R145, R5, PT ;  /* 0x00000005917e7233 */ /* 0x010fc80003803000 */
[----:B------:R-:W-:Y:S01]  /*7ea0*/  FADD.FTZ R37, R125, R4 ;  /* 0x000000047d257221 */ /* 0x000fe20000010000 */
[--C-:B------:R-:W-:Y:S01]  /*7eb0*/  HSET2.LE.AND R125, R160, R5.reuse, PT ;  /* 0x00000005a07d7233 */ /* 0x100fe20003803000 */
[----:B------:R-:W-:Y:S01]  /*7ec0*/  FADD.FTZ R36, R124, R7 ;  /* 0x000000077c247221 */ /* 0x000fe20000010000 */
[----:B------:R-:W-:Y:S01]  /*7ed0*/  LOP3.LUT R7, R8, R31, RZ, 0xc0, !PT ;  /* 0x0000001f08077212 */ /* 0x000fe200078ec0ff */
[--C-:B------:R-:W-:Y:S01]  /*7ee0*/  HSET2.LE.AND R4, R141, R5.reuse, PT ;  /* 0x000000058d047233 */ /* 0x100fe20003803000 */
[----:B------:R-:W-:Y:S01]  /*7ef0*/  LOP3.LUT R8, R11, R30, RZ, 0xc0, !PT ;  /* 0x0000001e0b087212 */ /* 0x000fe200078ec0ff */
[----:B-----5:R-:W-:Y:S01]  /*7f00*/  HSET2.LE.AND R111, R128, R5, PT ;  /* 0x00000005806f7233 */ /* 0x020fe20003803000 */
[----:B------:R-:W-:Y:S02]  /*7f10*/  LOP3.LUT R11, R125, R112, RZ, 0xc0, !PT ;  /* 0x000000707d0b7212 */ /* 0x000fe400078ec0ff */
[----:B--2---:R-:W-:Y:S01]  /*7f20*/  HMMA.16816.F32.BF16 R88, R92, R20, R88 ;  /* 0x000000145c58723c */ /* 0x004fe20000041858 */
[----:B------:R-:W-:Y:S01]  /*7f30*/  LOP3.LUT R15, R4, R15, RZ, 0xc0, !PT ;  /* 0x0000000f040f7212 */ /* 0x000fe200078ec0ff */
[----:B------:R-:W-:Y:S01]  /*7f40*/  IMAD.MOV.U32 R160, RZ, RZ, R158 ;  /* 0x000000ffffa07224 */ /* 0x000fe200078e009e */
[----:B------:R-:W-:Y:S01]  /*7f50*/  LOP3.LUT R29, R111, R80, RZ, 0xc0, !PT ;  /* 0x000000506f1d7212 */ /* 0x000fe200078ec0ff */
[----:B------:R-:W-:Y:S01]  /*7f60*/  FADD.FTZ R229, R229, R36 ;  /* 0x00000024e5e57221 */ /* 0x000fe20000010000 */
[----:B------:R-:W-:Y:S01]  /*7f70*/  LOP3.LUT R4, R161, R78, RZ, 0xc0, !PT ;  /* 0x0000004ea1047212 */ /* 0x000fe200078ec0ff */
[----:B------:R-:W-:-:S02]  /*7f80*/  IMAD.MOV.U32 R161, RZ, RZ, R159 ;  /* 0x000000ffffa17224 */ /* 0x000fc400078e009f */
[----:B------:R-:W-:Y:S01]  /*7f90*/  FADD.FTZ R206, R206, R37 ;  /* 0x00000025cece7221 */ /* 0x000fe20000010000 */
[----:B------:R-:W-:Y:S01]  /*7fa0*/  HMMA.16816.F32.BF16 R84, R16, R20, R84 ;  /* 0x000000141054723c */ /* 0x000fe20000041854 */
[----:B------:R-:W-:Y:S02]  /*7fb0*/  FADD.FTZ R228, R228, R229 ;  /* 0x000000e5e4e47221 */ /* 0x000fe40000010000 */
[----:B------:R-:W-:Y:S02]  /*7fc0*/  FADD.FTZ R205, R205, R206 ;  /* 0x000000cecdcd7221 */ /* 0x000fe40000010000 */
[----:B------:R-:W-:Y:S02]  /*7fd0*/  FADD.FTZ R227, R227, R228 ;  /* 0x000000e4e3e37221 */ /* 0x000fe40000010000 */
[--C-:B------:R-:W-:Y:S01]  /*7fe0*/  HSET2.LE.AND R21, R12, R5.reuse, PT ;  /* 0x000000050c157233 */ /* 0x100fe20003803000 */
[----:B------:R-:W-:Y:S01]  /*7ff0*/  FADD.FTZ R232, R232, R205 ;  /* 0x000000cde8e87221 */ /* 0x000fe20000010000 */
[--C-:B------:R-:W-:Y:S01]  /*8000*/  HSET2.LE.AND R12, R157, R5.reuse, PT ;  /* 0x000000059d0c7233 */ /* 0x100fe20003803000 */
[----:B------:R-:W-:Y:S01]  /*8010*/  FADD.FTZ R226, R226, R227 ;  /* 0x000000e3e2e27221 */ /* 0x000fe20000010000 */
[----:B------:R-:W-:Y:S01]  /*8020*/  HSET2.LE.AND R20, R14, R5, PT ;  /* 0x000000050e147233 */ /* 0x000fe20003803000 */
[----:B------:R-:W-:Y:S01]  /*8030*/  LOP3.LUT R14, R6, R79, RZ, 0xc0, !PT ;  /* 0x0000004f060e7212 */ /* 0x000fe200078ec0ff */
[C---:B------:R-:W-:Y:S01]  /*8040*/  HMMA.16816.F32.BF16 R156, R24.reuse, R162, RZ ;  /* 0x000000a2189c723c */ /* 0x040fe200000418ff */
[----:B------:R-:W-:Y:S01]  /*8050*/  LOP3.LUT R12, R12, R109, RZ, 0xc0, !PT ;  /* 0x0000006d0c0c7212 */ /* 0x000fe200078ec0ff */
[----:B------:R-:W-:Y:S01]  /*8060*/  FADD.FTZ R233, R233, R232 ;  /* 0x000000e8e9e97221 */ /* 0x000fe20000010000 */
[----:B------:R-:W-:Y:S01]  /*8070*/  LOP3.LUT R5, R126, R77, RZ, 0xc0, !PT ;  /* 0x0000004d7e057212 */ /* 0x000fe200078ec0ff */
[----:B------:R-:W-:Y:S01]  /*8080*/  FADD.FTZ R225, R225, R226 ;  /* 0x000000e2e1e17221 */ /* 0x000fe20000010000 */
[----:B------:R-:W-:Y:S01]  /*8090*/  LOP3.LUT R6, R129, R76, RZ, 0xc0, !PT ;  /* 0x0000004c81067212 */ /* 0x000fe200078ec0ff */
[----:B------:R-:W-:Y:S01]  /*80a0*/  FADD.FTZ R40, R40, R233 ;  /* 0x000000e928287221 */ /* 0x000fe20000010000 */
[----:B------:R-:W-:Y:S01]  /*80b0*/  LOP3.LUT R31, R21, R140, RZ, 0xc0, !PT ;  /* 0x0000008c151f7212 */ /* 0x000fe200078ec0ff */
[----:B------:R-:W-:Y:S01]  /*80c0*/  HMMA.16816.F32.BF16 R108, R24, R114, RZ ;  /* 0x00000072186c723c */ /* 0x000fe200000418ff */
[----:B------:R-:W-:Y:S01]  /*80d0*/  LOP3.LUT R30, R20, R81, RZ, 0xc0, !PT ;  /* 0x00000051141e7212 */ /* 0x000fe200078ec0ff */
[----:B------:R-:W-:-:S02]  /*80e0*/  FADD.FTZ R224, R224, R225 ;  /* 0x000000e1e0e07221 */ /* 0x000fc40000010000 */
[----:B------:R-:W-:-:S04]  /*80f0*/  FADD.FTZ R40, R45, R40 ;  /* 0x000000282d287221 */ /* 0x000fc80000010000 */
[----:B------:R-:W-:Y:S01]  /*8100*/  HMMA.16816.F32.BF16 R112, R96, R114, RZ ;  /* 0x000000726070723c */ /* 0x000fe200000418ff */
[----:B------:R-:W-:-:S07]  /*8110*/  FADD.FTZ R243, R243, R40 ;  /* 0x00000028f3f37221 */ /* 0x000fce0000010000 */
[----:B------:R-:W-:Y:S08]  /*8120*/  HMMA.16816.F32.BF16 R124, R24, R130, RZ ;  /* 0x00000082187c723c */ /* 0x000ff000000418ff */
[-C--:B------:R-:W-:Y:S08]  /*8130*/  HMMA.16816.F32.BF16 R108, R92, R58.reuse, R108 ;  /* 0x0000003a5c6c723c */ /* 0x080ff0000004186c */
[----:B------:R-:W-:Y:S07]  /*8140*/  HMMA.16816.F32.BF16 R112, R16, R58, R112 ;  /* 0x0000003a1070723c */ /* 0x000fee0000041870 */
[----:B------:R-:W-:Y:S01]  /*8150*/  IMAD.MOV.U32 R58, RZ, RZ, R160 ;  /* 0x000000ffff3a7224 */ /* 0x000fe200078e00a0 */
[----:B------:R-:W-:Y:S01]  /*8160*/  HMMA.16816.F32.BF16 R140, R24, R146, RZ ;  /* 0x00000092188c723c */ /* 0x000fe200000418ff */
[----:B------:R-:W-:-:S07]  /*8170*/  IMAD.MOV.U32 R59, RZ, RZ, R161 ;  /* 0x000000ffff3b7224 */ /* 0x000fce00078e00a1 */
[----:B------:R-:W-:Y:S08]  /*8180*/  HMMA.16816.F32.BF16 R76, R24, R82, RZ ;  /* 0x00000052184c723c */ /* 0x000ff000000418ff */
[C---:B------:R-:W-:Y:S08]  /*8190*/  HMMA.16816.F32.BF16 R128, R96.reuse, R130, RZ ;  /* 0x000000826080723c */ /* 0x040ff000000418ff */
[C---:B------:R-:W-:Y:S08]  /*81a0*/  HMMA.16816.F32.BF16 R144, R96.reuse, R146, RZ ;  /* 0x000000926090723c */ /* 0x040ff000000418ff */
[C---:B------:R-:W-:Y:S08]  /*81b0*/  HMMA.16816.F32.BF16 R160, R96.reuse, R162, RZ ;  /* 0x000000a260a0723c */ /* 0x040ff000000418ff */
[----:B------:R-:W-:Y:S08]  /*81c0*/  HMMA.16816.F32.BF16 R80, R96, R82, RZ ;  /* 0x000000526050723c */ /* 0x000ff000000418ff */
[-C--:B------:R-:W-:Y:S08]  /*81d0*/  HMMA.16816.F32.BF16 R24, R24, R38.reuse, RZ ;  /* 0x000000261818723c */ /* 0x080ff000000418ff */
[----:B------:R-:W-:Y:S08]  /*81e0*/  HMMA.16816.F32.BF16 R96, R96, R38, RZ ;  /* 0x000000266060723c */ /* 0x000ff000000418ff */
[C---:B------:R-:W-:Y:S08]  /*81f0*/  HMMA.16816.F32.BF16 R124, R92.reuse, R50, R124 ;  /* 0x000000325c7c723c */ /* 0x040ff0000004187c */
[C---:B------:R-:W-:Y:S08]  /*8200*/  HMMA.16816.F32.BF16 R140, R92.reuse, R46, R140 ;  /* 0x0000002e5c8c723c */ /* 0x040ff0000004188c */
[C---:B------:R-:W-:Y:S08]  /*8210*/  HMMA.16816.F32.BF16 R156, R92.reuse, R42, R156 ;  /* 0x0000002a5c9c723c */ /* 0x040ff0000004189c */
[C---:B------:R-:W-:Y:S08]  /*8220*/  HMMA.16816.F32.BF16 R76, R92.reuse, R34, R76 ;  /* 0x000000225c4c723c */ /* 0x040ff0000004184c */
[----:B------:R-:W-:Y:S01]  /*8230*/  HMMA.16816.F32.BF16 R92, R92, R22, R24 ;  /* 0x000000165c5c723c */ /* 0x000fe20000041818 */
[----:B------:R-:W1:Y:S07]  /*8240*/  LDSM.16.MT88.4 R24, [R210+0x9800] ;  /* 0x00980000d218783b */ /* 0x000e6e0000004200 */
[C---:B------:R-:W-:Y:S08]  /*8250*/  HMMA.16816.F32.BF16 R128, R16.reuse, R50, R128 ;  /* 0x000000321080723c */ /* 0x040ff00000041880 */
[C---:B------:R-:W-:Y:S08]  /*8260*/  HMMA.16816.F32.BF16 R144, R16.reuse, R46, R144 ;  /* 0x0000002e1090723c */ /* 0x040ff00000041890 */
[C---:B------:R-:W-:Y:S08]  /*8270*/  HMMA.16816.F32.BF16 R160, R16.reuse, R42, R160 ;  /* 0x0000002a10a0723c */ /* 0x040ff000000418a0 */
[C---:B------:R-:W-:Y:S08]  /*8280*/  HMMA.16816.F32.BF16 R80, R16.reuse, R34, R80 ;  /* 0x000000221050723c */ /* 0x040ff00000041850 */
[----:B------:R-:W-:Y:S01]  /*8290*/  HMMA.16816.F32.BF16 R96, R16, R22, R96 ;  /* 0x000000161060723c */ /* 0x000fe20000041860 */
[----:B------:R-:W2:Y:S04]  /*82a0*/  LDSM.16.MT88.4 R20, [R208+0x9800] ;  /* 0x00980000d014783b */ /* 0x000ea80000004200 */
[----:B------:R-:W3:Y:S03]  /*82b0*/  LDSM.16.MT88.4 R16, [R210+0xa800] ;  /* 0x00a80000d210783b */ /* 0x000ee60000004200 */
        /* <DEDUP_REMOVED lines=8> */
[C---:B------:R-:W-:Y:S01]  /*8340*/  HMMA.16816.F32.BF16 R128, R12.reuse, R22, R128 ;  /* 0x000000160c80723c */ /* 0x040fe20000041880 */
[----:B------:R-:W2:Y:S07]  /*8350*/  LDSM.16.MT88.4 R20, [R210+0xb800] ;  /* 0x00b80000d214783b */ /* 0x000eae0000004200 */
[-C--:B---3--:R-:W-:Y:S08]  /*8360*/  HMMA.16816.F32.BF16 R132, R12, R16.reuse, R132 ;  /* 0x000000100c84723c */ /* 0x088ff00000041884 */
[C---:B------:R-:W-:Y:S08]  /*8370*/  HMMA.16816.F32.BF16 R136, R8.reuse, R16, R136 ;  /* 0x000000100888723c */ /* 0x040ff00000041888 */
[-C--:B------:R-:W-:Y:S08]  /*8380*/  HMMA.16816.F32.BF16 R140, R8, R18.reuse, R140 ;  /* 0x00000012088c723c */ /* 0x080ff0000004188c */
[----:B------:R-:W-:Y:S01]  /*8390*/  HMMA.16816.F32.BF16 R144, R12, R18, R144 ;  /* 0x000000120c90723c */ /* 0x000fe20000041890 */
[----:B------:R-:W3:Y:S07]  /*83a0*/  LDSM.16.MT88.4 R16, [R208+0xb800] ;  /* 0x00b80000d010783b */ /* 0x000eee0000004200 */
[C---:B-1----:R-:W-:Y:S08]  /*83b0*/  HMMA.16816.F32.BF16 R152, R8.reuse, R24, R152 ;  /* 0x000000180898723c */ /* 0x042ff00000041898 */
[C---:B--2---:R-:W-:Y:S08]  /*83c0*/  HMMA.16816.F32.BF16 R72, R8.reuse, R20, R72 ;  /* 0x000000140848723c */ /* 0x044ff00000041848 */
[C---:B------:R-:W-:Y:S08]  /*83d0*/  HMMA.16816.F32.BF16 R156, R8.reuse, R26, R156 ;  /* 0x0000001a089c723c */ /* 0x040ff0000004189c */
[----:B------:R-:W-:Y:S08]  /*83e0*/  HMMA.16816.F32.BF16 R76, R8, R22, R76 ;  /* 0x00000016084c723c */ /* 0x000ff0000004184c */
[----:B------:R-:W-:Y:S08]  /*83f0*/  HMMA.16816.F32.BF16 R148, R12, R24, R148 ;  /* 0x000000180c94723c */ /* 0x000ff00000041894 */
[C---:B---3--:R-:W-:Y:S08]  /*8400*/  HMMA.16816.F32.BF16 R88, R8.reuse, R16, R88 ;  /* 0x000000100858723c */ /* 0x048ff00000041858 */
[----:B------:R-:W-:Y:S01]  /*8410*/  HMMA.16816.F32.BF16 R92, R8, R18, R92 ;  /* 0x00000012085c723c */ /* 0x000fe2000004185c */
[----:B------:R-:W1:Y:S07]  /*8420*/  LDSM.16.MT88.4 R8, [R210+0x9c00] ;  /* 0x009c0000d208783b */ /* 0x000e6e0000004200 */
[C---:B------:R-:W-:Y:S08]  /*8430*/  HMMA.16816.F32.BF16 R84, R12.reuse, R16, R84 ;  /* 0x000000100c54723c */ /* 0x040ff00000041854 */
[C---:B------:R-:W-:Y:S01]  /*8440*/  HMMA.16816.F32.BF16 R160, R12.reuse, R26, R160 ;  /* 0x0000001a0ca0723c */ /* 0x040fe200000418a0 */
[----:B------:R-:W2:Y:S07]  /*8450*/  LDSM.16.MT88.4 R24, [R208+0x9c00] ;  /* 0x009c0000d018783b */ /* 0x000eae0000004200 */
[C---:B------:R-:W-:Y:S08]  /*8460*/  HMMA.16816.F32.BF16 R68, R12.reuse, R20, R68 ;  /* 0x000000140c44723c */ /* 0x040ff00000041844 */
[C---:B------:R-:W-:Y:S01]  /*8470*/  HMMA.16816.F32.BF16 R80, R12.reuse, R22, R80 ;  /* 0x000000160c50723c */ /* 0x040fe20000041850 */
[----:B------:R-:W3:Y:S07]  /*8480*/  LDSM.16.MT88.4 R20, [R210+0xac00] ;  /* 0x00ac0000d214783b */ /* 0x000eee0000004200 */
[----:B------:R-:W-:Y:S01]  /*8490*/  HMMA.16816.F32.BF16 R96, R12, R18, R96 ;  /* 0x000000120c60723c */ /* 0x000fe20000041860 */
[----:B------:R-:W4:Y:S04]  /*84a0*/  LDSM.16.MT88.4 R16, [R208+0xac00] ;  /* 0x00ac0000d010783b */ /* 0x000f280000004200 */
[----:B------:R-:W-:Y:S03]  /*84b0*/  LDSM.16.MT88.4 R12, [R210+0xbc00] ;  /* 0x00bc0000d20c783b */ /* 0x000fe60000004200 */
[-C--:B-1----:R-:W-:Y:S08]  /*84c0*/  HMMA.16816.F32.BF16 R100, R4, R8.reuse, R100 ;  /* 0x000000080464723c */ /* 0x082ff00000041864 */
[C---:B------:R-:W-:Y:S08]  /*84d0*/  HMMA.16816.F32.BF16 R104, R28.reuse, R8, R104 ;  /* 0x000000081c68723c */ /* 0x040ff00000041868 */
[-C--:B------:R-:W-:Y:S08]  /*84e0*/  HMMA.16816.F32.BF16 R108, R28, R10.reuse, R108 ;  /* 0x0000000a1c6c723c */ /* 0x080ff0000004186c */
[C---:B------:R-:W-:Y:S01]  /*84f0*/  HMMA.16816.F32.BF16 R112, R4.reuse, R10, R112 ;  /* 0x0000000a0470723c */ /* 0x040fe20000041870 */
[----:B------:R-:W1:Y:S07]  /*8500*/  LDSM.16.MT88.4 R8, [R208+0xbc00] ;  /* 0x00bc0000d008783b */ /* 0x000e6e0000004200 */
[C---:B--2---:R-:W-:Y:S08]  /*8510*/  HMMA.16816.F32.BF16 R116, R4.reuse, R24, R116 ;  /* 0x000000180474723c */ /* 0x044ff00000041874 */
[C---:B------:R-:W-:Y:S08]  /*8520*/  HMMA.16816.F32.BF16 R128, R4.reuse, R26, R128 ;  /* 0x0000001a0480723c */ /* 0x040ff00000041880 */
[C---:B---3--:R-:W-:Y:S08]  /*8530*/  HMMA.16816.F32.BF16 R132, R4.reuse, R20, R132 ;  /* 0x000000140484723c */ /* 0x048ff00000041884 */
[C---:B------:R-:W-:Y:S08]  /*8540*/  HMMA.16816.F32.BF16 R144, R4.reuse, R22, R144 ;  /* 0x000000160490723c */ /* 0x040ff00000041890 */
[----:B----4-:R-:W-:Y:S08]  /*8550*/  HMMA.16816.F32.BF16 R148, R4, R16, R148 ;  /* 0x000000100494723c */ /* 0x010ff00000041894 */
[-C--:B-1----:R-:W-:Y:S08]  /*8560*/  HMMA.16816.F32.BF16 R88, R28, R8.reuse, R88 ;  /* 0x000000081c58723c */ /* 0x082ff00000041858 */
[C---:B------:R-:W-:Y:S07]  /*8570*/  HMMA.16816.F32.BF16 R84, R4.reuse, R8, R84 ;  /* 0x000000080454723c */ /* 0x040fee0000041854 */
[----:B------:R-:W-:Y:S01]  /*8580*/  IMAD.WIDE R8, R245, 0x2, R32 ;  /* 0x00000002f5087825 */ /* 0x000fe200078e0220 */
[C---:B------:R-:W-:Y:S04]  /*8590*/  HMMA.16816.F32.BF16 R160, R4.reuse, R18, R160 ;  /* 0x0000001204a0723c */ /* 0x040fe800000418a0 */
[----:B------:R-:W-:Y:S04]  /*85a0*/  STG.E.U16 [R8.64], R176 ;  /* 0x000000b008007986 */ /* 0x000fe8000c101510 */
[----:B------:R-:W-:Y:S01]  /*85b0*/  STG.E.U16 [R8.64+0x2], R175 ;  /* 0x000002af08007986 */ /* 0x000fe2000c101510 */
[C---:B------:R-:W-:Y:S03]  /*85c0*/  HMMA.16816.F32.BF16 R68, R4.reuse, R12, R68 ;  /* 0x0000000c0444723c */ /* 0x040fe60000041844 */
[----:B------:R-:W-:Y:S04]  /*85d0*/  STG.E.U16 [R32.64+0x10], R202 ;  /* 0x000010ca20007986 */ /* 0x000fe8000c101510 */
[----:B------:R-:W-:Y:S01]  /*85e0*/  STG.E.U16 [R32.64+0x12], R201 ;  /* 0x000012c920007986 */ /* 0x000fe2000c101510 */
[C---:B------:R-:W-:Y:S03]  /*85f0*/  HMMA.16816.F32.BF16 R80, R4.reuse, R14, R80 ;  /* 0x0000000e0450723c */ /* 0x040fe60000041850 */
[----:B------:R-:W-:Y:S04]  /*8600*/  STG.E.U16 [R248.64+0x10], R204 ;  /* 0x000010ccf8007986 */ /* 0x000fe8000c101510 */
[----:B------:R-:W-:Y:S01]  /*8610*/  STG.E.U16 [R248.64+0x12], R203 ;  /* 0x000012cbf8007986 */ /* 0x000fe2000c101510 */
[----:B------:R-:W-:Y:S03]  /*8620*/  HMMA.16816.F32.BF16 R96, R4, R10, R96 ;  /* 0x0000000a0460723c */ /* 0x000fe60000041860 */
[----:B------:R-:W-:Y:S04]  /*8630*/  STG.E.U16 [R58.64+0x10], R172 ;  /* 0x000010ac3a007986 */ /* 0x000fe8000c101510 */
[----:B------:R-:W-:Y:S01]  /*8640*/  STG.E.U16 [R58.64+0x12], R171 ;  /* 0x000012ab3a007986 */ /* 0x000fe2000c101510 */
[----:B------:R-:W-:Y:S01]  /*8650*/  FADD.FTZ R4, R223, R224 ;  /* 0x000000e0df047221 */ /* 0x000fe20000010000 */
[----:B------:R-:W-:Y:S01]  /*8660*/  HMMA.16816.F32.BF16 R120, R28, R24, R120 ;  /* 0x000000181c78723c */ /* 0x000fe20000041878 */
[----:B------:R-:W-:Y:S01]  /*8670*/  FADD.FTZ R6, R55, R218 ;  /* 0x000000da37067221 */ /* 0x000fe20000010000 */
[----:B------:R-:W-:Y:S01]  /*8680*/  STG.E.U16 [R8.64+0x10], R174 ;  /* 0x000010ae08007986 */ /* 0x000fe2000c101510 */
[----:B------:R-:W-:-:S03]  /*8690*/  FADD.FTZ R5, R48, R41 ;  /* 0x0000002930057221 */ /* 0x000fc60000010000 */
[----:B------:R-:W-:Y:S02]  /*86a0*/  STG.E.U16 [R8.64+0x12], R173 ;  /* 0x000012ad08007986 */ /* 0x000fe4000c101510 */
[C---:B------:R-:W-:Y:S02]  /*86b0*/  HMMA.16816.F32.BF16 R124, R28.reuse, R26, R124 ;  /* 0x0000001a1c7c723c */ /* 0x040fe4000004187c */
[----:B------:R-:W-:Y:S04]  /*86c0*/  STG.E.U16 [R32.64+0x20], R198 ;  /* 0x000020c620007986 */ /* 0x000fe8000c101510 */
        /* <DEDUP_REMOVED lines=19> */
[----:B------:R-:W-:Y:S02]  /*8800*/  HMMA.16816.F32.BF16 R92, R28, R10, R92 ;  /* 0x0000000a1c5c723c */ /* 0x000fe4000004185c */
[----:B------:R-:W-:Y:S04]  /*8810*/  STG.E.U16 [R8.64+0x30], R166 ;  /* 0x000030a608007986 */ /* 0x000fe8000c101510 */
        /* <DEDUP_REMOVED lines=22> */
[----:B------:R1:W-:Y:S04]  /*8980*/  STL [R1+0xc4], R4 ;  /* 0x0000c40401007387 */ /* 0x0003e80000100800 */
[----:B------:R2:W-:Y:S04]  /*8990*/  STG.E.U16 [R58.64+0x62], R57 ;  /* 0x000062393a007986 */ /* 0x0005e8000c101510 */
[----:B------:R2:W-:Y:S04]  /*89a0*/  STG.E.U16 [R8.64+0x60], R244 ;  /* 0x000060f408007986 */ /* 0x0005e8000c101510 */
[----:B------:R2:W-:Y:S04]  /*89b0*/  STG.E.U16 [R8.64+0x62], R241 ;  /* 0x000062f108007986 */ /* 0x0005e8000c101510 */
[----:B------:R2:W-:Y:S04]  /*89c0*/  STG.E.U16 [R32.64+0x70], R178 ;  /* 0x000070b220007986 */ /* 0x0005e8000c101510 */
[----:B------:R2:W-:Y:S04]  /*89d0*/  STG.E.U16 [R32.64+0x72], R177 ;  /* 0x000072b120007986 */ /* 0x0005e8000c101510 */
[----:B------:R2:W-:Y:S01]  /*89e0*/  STG.E.U16 [R248.64+0x70], R180 ;  /* 0x000070b4f8007986 */ /* 0x0005e2000c101510 */
[----:B-1----:R-:W-:-:S03]  /*89f0*/  FADD.FTZ R4, R44, R243 ;  /* 0x000000f32c047221 */ /* 0x002fc60000010000 */
[----:B------:R2:W-:Y:S04]  /*8a00*/  STG.E.U16 [R248.64+0x72], R179 ;  /* 0x000072b3f8007986 */ /* 0x0005e8000c101510 */
[----:B------:R2:W-:Y:S04]  /*8a10*/  STG.E.U16 [R58.64+0x70], R240 ;  /* 0x000070f03a007986 */ /* 0x0005e8000c101510 */
[----:B------:R2:W-:Y:S04]  /*8a20*/  STL [R1+0xc0], R6 ;  /* 0x0000c00601007387 */ /* 0x0005e80000100800 */
[----:B------:R2:W-:Y:S04]  /*8a30*/  STG.E.U16 [R58.64+0x72], R49 ;  /* 0x000072313a007986 */ /* 0x0005e8000c101510 */
[----:B------:R2:W-:Y:S04]  /*8a40*/  STL [R1+0xc8], R4 ;  /* 0x0000c80401007387 */ /* 0x0005e80000100800 */
[----:B------:R2:W-:Y:S04]  /*8a50*/  STG.E.U16 [R8.64+0x70], R242 ;  /* 0x000070f208007986 */ /* 0x0005e8000c101510 */
[----:B------:R2:W-:Y:S04]  /*8a60*/  STG.E.U16 [R8.64+0x72], R239 ;  /* 0x000072ef08007986 */ /* 0x0005e8000c101510 */
[----:B------:R2:W-:Y:S01]  /*8a70*/  STL [R1+0x94], R5 ;  /* 0x0000940501007387 */ /* 0x0005e20000100800 */
[----:B------:R-:W-:Y:S05]  /*8a80*/  @!P0 BRA `(.L_x_495) ;  /* 0x000072b000008947 */ /* 0x000fea0003800000 */
[----:B------:R-:W3:Y:S01]  /*8a90*/  LDL R250, [R1+0x70] ;  /* 0x0000700001fa7983 */ /* 0x000ee20000100800 */
[----:B------:R-:W-:Y:S01]  /*8aa0*/  IMAD.MOV.U32 R167, RZ, RZ, R0 ;  /* 0x000000ffffa77224 */ /* 0x000fe200078e0000 */
[----:B------:R-:W-:Y:S01]  /*8ab0*/  MOV R165, R2 ;  /* 0x0000000200a57202 */ /* 0x000fe20000000f00 */
[----:B------:R-:W-:Y:S01]  /*8ac0*/  IMAD.MOV.U32 R166, RZ, RZ, R3 ;  /* 0x000000ffffa67224 */ /* 0x000fe200078e0003 */
[----:B------:R-:W4:Y:S01]  /*8ad0*/  LDL R246, [R1+0x6c] ;  /* 0x00006c0001f67983 */ /* 0x000f220000100800 */
[----:B------:R-:W1:Y:S01]  /*8ae0*/  LDC.U8 R0, c[0x0][0x2d8] ;  /* 0x0000b600ff007b82 */ /* 0x000e620000000000 */
[----:B--2---:R-:W-:Y:S01]  /*8af0*/  IMAD.MOV.U32 R6, RZ, RZ, c[0x0][0x228] ;  /* 0x00008a00ff067624 */ /* 0x004fe200078e00ff */
[C---:B------:R-:W-:Y:S01]  /*8b00*/  IADD3 R2, R54.reuse, 0x4, RZ ;  /* 0x0000000436027810 */ /* 0x040fe20007ffe0ff */
[----:B------:R-:W-:Y:S01]  /*8b10*/  IMAD.WIDE.U32 R8, R54, -0x326172a9, RZ ;  /* 0xcd9e8d5736087825 */ /* 0x000fe200078e00ff */
[----:B------:R-:W-:Y:S01]  /*8b20*/  IADD3 R168, P0, R32, -0x80, RZ ;  /* 0xffffff8020a87810 */ /* 0x000fe20007f1e0ff */
[----:B------:R-:W-:Y:S01]  /*8b30*/  UIADD3 UR24, UR6, -0x2, URZ ;  /* 0xfffffffe06187890 */ /* 0x000fe2000fffe03f */
[----:B------:R-:W-:Y:S01]  /*8b40*/  SHF.L.U32 R7, R6, 0x3, RZ ;  /* 0x0000000306077819 */ /* 0x000fe200000006ff */
[----:B------:R-:W-:Y:S01]  /*8b50*/  IMAD.WIDE.U32 R4, R2, -0x326172a9, RZ ;  /* 0xcd9e8d5702047825 */ /* 0x000fe200078e00ff */
[-C--:B------:R-:W-:Y:S01]  /*8b60*/  LOP3.LUT R3, R9, R53.reuse, RZ, 0x3c, !PT ;  /* 0x0000003509037212 */ /* 0x080fe200078e3cff */
[----:B------:R-:W-:Y:S01]  /*8b70*/  STL.64 [R1+0xb0], R8 ;  /* 0x0000b00801007387 */ /* 0x000fe20000100a00 */
[----:B------:R-:W-:Y:S01]  /*8b80*/  IADD3.X R171, R33, -0x1, RZ, P0, !PT ;  /* 0xffffffff21ab7810 */ /* 0x000fe200007fe4ff */
[----:B------:R-:W-:Y:S01]  /*8b90*/  IMAD R2, R6, 0x38, R7 ;  /* 0x0000003806027824 */ /* 0x000fe200078e0207 */
[----:B------:R-:W-:Y:S01]  /*8ba0*/  LOP3.LUT R53, R5, R53, RZ, 0x3c, !PT ;  /* 0x0000003505357212 */ /* 0x000fe200078e3cff */
[----:B------:R-:W-:Y:S01]  /*8bb0*/  IMAD.WIDE.U32 R10, R52, -0x2daee0ad, RZ ;  /* 0xd2511f53340a7825 */ /* 0x000fe200078e00ff */
[----:B------:R2:W-:Y:S01]  /*8bc0*/  STL.64 [R1+0xa0], R4 ;  /* 0x0000a00401007387 */ /* 0x0005e20000100a00 */
[----:B------:R-:W-:-:S02]  /*8bd0*/  ULDC.U8 UR23, c[0x0][0x2d8] ;  /* 0x0000b60000177ab9 */ /* 0x000fc40000000000 */
[----:B------:R-:W-:Y:S01]  /*8be0*/  IMAD.MOV.U32 R169, RZ, RZ, R164 ;  /* 0x000000ffffa97224 */ /* 0x000fe200078e00a4 */
[----:B------:R3:W-:Y:S01]  /*8bf0*/  STL.64 [R1+0xb8], R10 ;  /* 0x0000b80a01007387 */ /* 0x0007e20000100a00 */
[----:B------:R-:W-:Y:S01]  /*8c00*/  ULDC.64 UR4, c[0x0][0x1a0] ;  /* 0x0000680000047ab9 */ /* 0x000fe20000000a00 */
[----:B-1----:R-:W-:Y:S02]  /*8c10*/  PRMT R6, R0, 0x7054, R0 ;  /* 0x0000705400067816 */ /* 0x002fe40000000000 */
[----:B------:R-:W-:Y:S01]  /*8c20*/  IADD3 R0, R2, 0x1, RZ ;  /* 0x0000000102007810 */ /* 0x000fe20007ffe0ff */
[----:B--2---:R-:W-:-:S04]  /*8c30*/  IMAD.WIDE.U32 R4, R3, -0x2daee0ad, RZ ;  /* 0xd2511f5303047825 */ /* 0x004fc800078e00ff */
[----:B------:R-:W-:Y:S01]  /*8c40*/  IMAD.WIDE.U32 R2, R53, -0x2daee0ad, RZ ;  /* 0xd2511f5335027825 */ /* 0x000fe200078e00ff */
[----:B------:R1:W-:Y:S04]  /*8c50*/  STL.64 [R1+0xa8], R4 ;  /* 0x0000a80401007387 */ /* 0x0003e80000100a00 */
[----:B------:R1:W-:Y:S01]  /*8c60*/  STL.64 [R1+0x98], R2 ;  /* 0x0000980201007387 */ /* 0x0003e20000100a00 */
[----:B------:R-:W-:Y:S02]  /*8c70*/  ISETP.GE.AND P3, PT, R60, c[0x0][0x220], PT ;  /* 0x000088003c007a0c */ /* 0x000fe40003f66270 */
[----:B---3--:R-:W-:Y:S02]  /*8c80*/  ISETP.GE.AND P2, PT, R250, c[0x0][0x220], PT ;  /* 0x00008800fa007a0c */ /* 0x008fe40003f46270 */
[----:B----4-:R-:W-:Y:S01]  /*8c90*/  ISETP.GE.AND P1, PT, R246, c[0x0][0x220], PT ;  /* 0x00008800f6007a0c */ /* 0x010fe20003f26270 */
[----:B-1----:R-:W-:Y:S05]  /*8ca0*/  BRA `(.L_x_496) ;  /* 0x0000040000007947 */ /* 0x002fea0003800000 */
.L_x_498:
[----:B------:R-:W2:Y:S01]  /*8cb0*/  LDL.64 R192, [R1+0x80] ;  /* 0x0000800001c07983 */ /* 0x000ea20000100a00 */
[----:B------:R-:W-:Y:S01]  /*8cc0*/  ULDC.64 UR6, c[0x0][0x198] ;  /* 0x0000660000067ab9 */ /* 0x000fe20000000a00 */
[----:B------:R-:W-:Y:S01]  /*8cd0*/  IMAD.MOV.U32 R189, RZ, RZ, R170 ;  /* 0x000000ffffbd7224 */ /* 0x000fe200078e00aa */
[----:B------:R-:W-:Y:S01]  /*8ce0*/  UIADD3 UR26, UR24, -0x1, URZ ;  /* 0xffffffff181a7890 */ /* 0x000fe2000fffe03f */
[----:B------:R-:W3:Y:S03]  /*8cf0*/  LDL.64 R190, [R1+0x88] ;  /* 0x0000880001be7983 */ /* 0x000ee60000100a00 */
[----:B------:R-:W-:Y:S01]  /*8d00*/  USHF.R.S32.HI UR25, URZ, 0x1f, UR26 ;  /* 0x0000001f3f197899 */ /* 0x000fe2000801141a */
[----:B------:R1:W-:Y:S01]  /*8d10*/  @P3 STS [R189+0x6000], RZ ;  /* 0x006000ffbd003388 */ /* 0x0003e20000000800 */
[----:B------:R-:W-:Y:S02]  /*8d20*/  UIMAD.WIDE.U32 UR28, UR26, UR6, URZ ;  /* 0x000000061a1c72a5 */ /* 0x000fe4000f8e003f */
[----:B------:R-:W-:Y:S01]  /*8d30*/  UIMAD UR25, UR25, UR6, URZ ;  /* 0x00000006191972a4 */ /* 0x000fe2000f8e023f */
[----:B------:R1:W-:Y:S01]  /*8d40*/  @P3 STS [R189+0x6004], RZ ;  /* 0x006004ffbd003388 */ /* 0x0003e20000000800 */
[----:B------:R-:W-:Y:S02]  /*8d50*/  USHF.L.U32 UR6, UR6, 0x5, URZ ;  /* 0x0000000506067899 */ /* 0x000fe4000800063f */
[----:B------:R-:W-:Y:S01]  /*8d60*/  UIMAD UR25, UR26, UR7, UR25 ;  /* 0x000000071a1972a4 */ /* 0x000fe2000f8e0219 */
[----:B------:R1:W-:Y:S01]  /*8d70*/  @P3 STS.64 [R189+0x6008], RZ ;  /* 0x006008ffbd003388 */ /* 0x0003e20000000a00 */
[----:B------:R-:W-:Y:S02]  /*8d80*/  IMAD.U32 R164, RZ, RZ, UR28 ;  /* 0x0000001cffa47e24 */ /* 0x000fe4000f8e00ff */
[----:B------:R-:W-:Y:S01]  /*8d90*/  UIADD3 UR25, UR29, UR25, URZ ;  /* 0x000000191d197290 */ /* 0x000fe2000fffe03f */
[----:B------:R-:W-:Y:S05]  /*8da0*/  IMAD.U32 R3, RZ, RZ, UR28 ;  /* 0x0000001cff037e24 */ /* 0x000fea000f8e00ff */
[----:B------:R-:W-:Y:S01]  /*8db0*/  IMAD.U32 R0, RZ, RZ, UR25 ;  /* 0x00000019ff007e24 */ /* 0x000fe2000f8e00ff */
[----:B--2---:R-:W-:Y:S04]  /*8dc0*/  LEA R164, P0, R164, R192, 0x6 ;  /* 0x000000c0a4a47211 */ /* 0x004fe800078030ff */
[C---:B------:R-:W-:Y:S02]  /*8dd0*/  @!P3 LEA R180, P4, R164.reuse, c[0x0][0x168], 0x1 ;  /* 0x00005a00a4b4ba11 */ /* 0x040fe400078808ff */
        /* <DEDUP_REMOVED lines=45> */
.L_x_496:
[----:B------:R-:W2:Y:S01]  /*90b0*/  LDL R170, [R1+0x68] ;  /* 0x0000680001aa7983 */ /* 0x000ea20000100800 */
[----:B------:R-:W-:Y:S04]  /*90c0*/  DEPBAR.LE SB0, 0x0 ;  /* 0x000080000000791a */ /* 0x000fe80000000000 */
[----:B------:R-:W-:Y:S01]  /*90d0*/  USHF.R.S32.HI UR6, URZ, 0x1f, UR24 ;  /* 0x0000001f3f067899 */ /* 0x000fe20008011418 */
[----:B------:R-:W3:Y:S01]  /*90e0*/  LDL.64 R2, [R1+0x78] ;  /* 0x0000780001027983 */ /* 0x000ee20000100a00 */
[----:B------:R-:W-:Y:S01]  /*90f0*/  UIMAD.WIDE.U32 UR26, UR24, UR4, URZ ;  /* 0x00000004181a72a5 */ /* 0x000fe2000f8e003f */
[----:B------:R-:W-:Y:S01]  /*9100*/  IMAD.MOV.U32 R0, RZ, RZ, c[0x0][0x1a0] ;  /* 0x00006800ff007624 */ /* 0x000fe200078e00ff */
[----:B------:R-:W-:Y:S02]  /*9110*/  UIMAD UR6, UR6, UR4, URZ ;  /* 0x00000004060672a4 */ /* 0x000fe4000f8e023f */
[----:B------:R-:W-:Y:S01]  /*9120*/  UISETP.GE.AND UP0, UPT, UR24, 0x1, UPT ;  /* 0x000000011800788c */ /* 0x000fe2000bf06270 */
[----:B------:R-:W4:Y:S01]  /*9130*/  LDL R4, [R1+0x64] ;  /* 0x0000640001047983 */ /* 0x000f220000100800 */
[----:B------:R-:W-:Y:S01]  /*9140*/  UIMAD UR6, UR24, UR5, UR6 ;  /* 0x00000005180672a4 */ /* 0x000fe2000f8e0206 */
[----:B------:R-:W-:Y:S02]  /*9150*/  IMAD.U32 R18, RZ, RZ, UR26 ;  /* 0x0000001aff127e24 */ /* 0x000fe4000f8e00ff */
[----:B------:R-:W-:Y:S01]  /*9160*/  IMAD.U32 R19, RZ, RZ, UR27 ;  /* 0x0000001bff137e24 */ /* 0x000fe2000f8e00ff */
[----:B------:R-:W-:Y:S01]  /*9170*/  UIADD3 UR6, UR27, UR6, URZ ;  /* 0x000000061b067290 */ /* 0x000fe2000fffe03f */
[----:B------:R-:W-:Y:S06]  /*9180*/  BAR.SYNC.DEFER_BLOCKING 0x0 ;  /* 0x0000000000007b1d */ /* 0x000fec0000010000 */
[----:B--2---:R-:W-:Y:S01]  /*9190*/  @P3 STS [R170+0x9000], RZ ;  /* 0x009000ffaa003388 */ /* 0x004fe20000000800 */
[----:B---3--:R-:W-:Y:S01]  /*91a0*/  LEA R164, P0, R18, R2, 0x6 ;  /* 0x0000000212a47211 */ /* 0x008fe200078030ff */
[----:B------:R-:W-:Y:S04]  /*91b0*/  IMAD.U32 R2, RZ, RZ, UR6 ;  /* 0x00000006ff027e24 */ /* 0x000fe8000f8e00ff */
[----:B------:R-:W-:Y:S01]  /*91c0*/  @P3 STS [R170+0x9004], RZ ;  /* 0x009004ffaa003388 */ /* 0x000fe20000000800 */
[----:B------:R-:W-:Y:S02]  /*91d0*/  @!P3 LEA R38, P4, R164, c[0x0][0x170], 0x1 ;  /* 0x00005c00a426ba11 */ /* 0x000fe400078808ff */
[----:B----4-:R-:W-:Y:S01]  /*91e0*/  LEA.HI.X R2, R18, R4, R2, 0x6, P0 ;  /* 0x0000000412027211 */ /* 0x010fe200000f3402 */
[----:B------:R-:W-:Y:S02]  /*91f0*/  IMAD.MOV.U32 R4, RZ, RZ, c[0x0][0x1a4] ;  /* 0x00006900ff047624 */ /* 0x000fe400078e00ff */
[----:B------:R-:W-:Y:S01]  /*9200*/  @P3 STS.64 [R170+0x9008], RZ ;  /* 0x009008ffaa003388 */ /* 0x000fe20000000a00 */
        /* <DEDUP_REMOVED lines=44> */
[----:B------:R-:W1:Y:S06]  /*94d0*/  LDSM.16.M88.4 R176, [R212+0x6000] ;  /* 0x00600000d4b0783b */ /* 0x000e6c0000000200 */
[----:B------:R-:W2:Y:S06]  /*94e0*/  LDSM.16.M88.4 R180, [R213+0x1000] ;  /* 0x00100000d5b4783b */ /* 0x000eac0000000200 */
[----:B------:R-:W5:Y:S06]  /*94f0*/  LDSM.16.M88.4 R184, [R212+0x6400] ;  /* 0x00640000d4b8783b */ /* 0x000f6c0000000200 */
[----:B------:R-:W0:Y:S06]  /*9500*/  LDGDEPBAR ;  /* 0x00000000000079af */ /* 0x000e2c0000000000 */
[----:B------:R-:W3:Y:S06]  /*9510*/  LDSM.16.M88.4 R188, [R212+0x6800] ;  /* 0x00680000d4bc783b */ /* 0x000eec0000000200 */
[----:B------:R-:W3:Y:S06]  /*9520*/  LDSM.16.M88.4 R192, [R212+0x6c00] ;  /* 0x006c0000d4c0783b */ /* 0x000eec0000000200 */
[----:B------:R-:W-:Y:S01]  /*9530*/  LDSM.16.M88.4 R196, [R211] ;  /* 0x00000000d3c4783b */ /* 0x000fe20000000200 */
[-C--:B-1----:R-:W-:Y:S05]  /*9540*/  HMMA.16816.F32.BF16 R4, R172, R176.reuse, RZ ;  /* 0x000000b0ac04723c */ /* 0x082fea00000418ff */
[----:B------:R-:W1:Y:S03]  /*9550*/  LDSM.16.M88.4 R200, [R209+0x6000] ;  /* 0x00600000d1c8783b */ /* 0x000e660000000200 */
[C---:B--2---:R-:W-:Y:S03]  /*9560*/  HMMA.16816.F32.BF16 R8, R180.reuse, R176, RZ ;  /* 0x000000b0b408723c */ /* 0x044fe600000418ff */
[----:B------:R-:W2:Y:S05]  /*9570*/  LDSM.16.M88.4 R204, [R211+0x1000] ;  /* 0x00100000d3cc783b */ /* 0x000eaa0000000200 */
[-C--:B------:R-:W-:Y:S08]  /*9580*/  HMMA.16816.F32.BF16 R12, R180, R178.reuse, RZ ;  /* 0x000000b2b40c723c */ /* 0x080ff000000418ff */
[C---:B------:R-:W-:Y:S01]  /*9590*/  HMMA.16816.F32.BF16 R16, R172.reuse, R178, RZ ;  /* 0x000000b2ac10723c */ /* 0x040fe200000418ff */
[----:B------:R-:W-:Y:S07]  /*95a0*/  LDSM.16.M88.4 R176, [R209+0x6800] ;  /* 0x00680000d1b0783b */ /* 0x000fee0000000200 */
[-C--:B-----5:R-:W-:Y:S08]  /*95b0*/  HMMA.16816.F32.BF16 R20, R172, R184.reuse, RZ ;  /* 0x000000b8ac14723c */ /* 0x0a0ff000000418ff */
[C---:B---3--:R-:W-:Y:S08]  /*95c0*/  HMMA.16816.F32.BF16 R24, R180.reuse, R184, RZ ;  /* 0x000000b8b418723c */ /* 0x048ff000000418ff */
[-C--:B------:R-:W-:Y:S08]  /*95d0*/  HMMA.16816.F32.BF16 R28, R180, R186.reuse, RZ ;  /* 0x000000bab41c723c */ /* 0x080ff000000418ff */
[C---:B----4-:R-:W-:Y:S01]  /*95e0*/  HMMA.16816.F32.BF16 R32, R172.reuse, R186, RZ ;  /* 0x000000baac20723c */ /* 0x050fe200000418ff */
[----:B------:R-:W-:Y:S07]  /*95f0*/  LDSM.16.M88.4 R184, [R212+0x7400] ;  /* 0x00740000d4b8783b */ /* 0x000fee0000000200 */
[-C--:B------:R-:W-:Y:S08]  /*9600*/  HMMA.16816.F32.BF16 R36, R172, R188.reuse, RZ ;  /* 0x000000bcac24723c */ /* 0x080ff000000418ff */
[C---:B------:R-:W-:Y:S08]  /*9610*/  HMMA.16816.F32.BF16 R40, R180.reuse, R188, RZ ;  /* 0x000000bcb428723c */ /* 0x040ff000000418ff */
[-C--:B------:R-:W-:Y:S08]  /*9620*/  HMMA.16816.F32.BF16 R44, R180, R190.reuse, RZ ;  /* 0x000000beb42c723c */ /* 0x080ff000000418ff */
[C---:B------:R-:W-:Y:S08]  /*9630*/  HMMA.16816.F32.BF16 R48, R172.reuse, R190, RZ ;  /* 0x000000beac30723c */ /* 0x040ff000000418ff */
[-C--:B------:R-:W-:Y:S08]  /*9640*/  HMMA.16816.F32.BF16 R52, R172, R192.reuse, RZ ;  /* 0x000000c0ac34723c */ /* 0x080ff000000418ff */
[C---:B------:R-:W-:Y:S08]  /*9650*/  HMMA.16816.F32.BF16 R56, R180.reuse, R192, RZ ;  /* 0x000000c0b438723c */ /* 0x040ff000000418ff */
[-C--:B------:R-:W-:Y:S01]  /*9660*/  HMMA.16816.F32.BF16 R60, R180, R194.reuse, RZ ;  /* 0x000000c2b43c723c */ /* 0x080fe200000418ff */
[----:B------:R-:W-:Y:S07]  /*9670*/  LDSM.16.M88.4 R180, [R212+0x7000] ;  /* 0x00700000d4b4783b */ /* 0x000fee0000000200 */
[----:B------:R-:W-:Y:S01]  /*9680*/  HMMA.16816.F32.BF16 R64, R172, R194, RZ ;  /* 0x000000c2ac40723c */ /* 0x000fe200000418ff */
[----:B------:R-:W3:Y:S07]  /*9690*/  LDSM.16.M88.4 R172, [R209+0x6400] ;  /* 0x00640000d1ac783b */ /* 0x000eee0000000200 */
[-C--:B-1----:R-:W-:Y:S08]  /*96a0*/  HMMA.16816.F32.BF16 R4, R196, R200.reuse, R4 ;  /* 0x000000c8c404723c */ /* 0x082ff00000041804 */
[C---:B--2---:R-:W-:Y:S08]  /*96b0*/  HMMA.16816.F32.BF16 R8, R204.reuse, R200, R8 ;  /* 0x000000c8cc08723c */ /* 0x044ff00000041808 */
[-C--:B------:R-:W-:Y:S08]  /*96c0*/  HMMA.16816.F32.BF16 R12, R204, R202.reuse, R12 ;  /* 0x000000cacc0c723c */ /* 0x080ff0000004180c */
[C---:B------:R-:W-:Y:S07]  /*96d0*/  HMMA.16816.F32.BF16 R16, R196.reuse, R202, R16 ;  /* 0x000000cac410723c */ /* 0x040fee0000041810 */
[----:B------:R-:W-:Y:S01]  /*96e0*/  IMAD.MOV.U32 R202, RZ, RZ, R168 ;  /* 0x000000ffffca7224 */ /* 0x000fe200078e00a8 */
[-C--:B---3--:R-:W-:Y:S04]  /*96f0*/  HMMA.16816.F32.BF16 R20, R196, R172.reuse, R20 ;  /* 0x000000acc414723c */ /* 0x088fe80000041814 */
[----:B------:R-:W-:Y:S04]  /*9700*/  IMAD.MOV.U32 R203, RZ, RZ, R171 ;  /* 0x000000ffffcb7224 */ /* 0x000fe800078e00ab */
        /* <DEDUP_REMOVED lines=8> */
[----:B------:R-:W2:Y:S07]  /*9790*/  LDSM.16.M88.4 R176, [R213+0x2000] ;  /* 0x00200000d5b0783b */ /* 0x000eae0000000200 */
[-C--:B-1----:R-:W-:Y:S08]  /*97a0*/  HMMA.16816.F32.BF16 R52, R196, R172.reuse, R52 ;  /* 0x000000acc434723c */ /* 0x082ff00000041834 */
[C---:B------:R-:W-:Y:S08]  /*97b0*/  HMMA.16816.F32.BF16 R56, R204.reuse, R172, R56 ;  /* 0x000000accc38723c */ /* 0x040ff00000041838 */
[-C--:B------:R-:W-:Y:S08]  /*97c0*/  HMMA.16816.F32.BF16 R60, R204, R174.reuse, R60 ;  /* 0x000000aecc3c723c */ /* 0x080ff0000004183c */
[----:B------:R-:W-:Y:S01]  /*97d0*/  HMMA.16816.F32.BF16 R64, R196, R174, R64 ;  /* 0x000000aec440723c */ /* 0x000fe20000041840 */
[----:B------:R-:W1:Y:S07]  /*97e0*/  LDSM.16.M88.4 R172, [R213+0x3000] ;  /* 0x00300000d5ac783b */ /* 0x000e6e0000000200 */
[-C--:B--2---:R-:W-:Y:S08]  /*97f0*/  HMMA.16816.F32.BF16 R4, R176, R180.reuse, R4 ;  /* 0x000000b4b004723c */ /* 0x084ff00000041804 */
[C---:B-1----:R-:W-:Y:S08]  /*9800*/  HMMA.16816.F32.BF16 R8, R172.reuse, R180, R8 ;  /* 0x000000b4ac08723c */ /* 0x042ff00000041808 */
        /* <DEDUP_REMOVED lines=11> */
[C---:B------:R-:W-:Y:S01]  /*98c0*/  HMMA.16816.F32.BF16 R48, R176.reuse, R182, R48 ;  /* 0x000000b6b030723c */ /* 0x040fe20000041830 */
[----:B------:R-:W-:Y:S07]  /*98d0*/  LDSM.16.M88.4 R180, [R209+0x7000] ;  /* 0x00700000d1b4783b */ /* 0x000fee0000000200 */
[-C--:B--2---:R-:W-:Y:S08]  /*98e0*/  HMMA.16816.F32.BF16 R52, R176, R184.reuse, R52 ;  /* 0x000000b8b034723c */ /* 0x084ff00000041834 */
[C---:B------:R-:W-:Y:S08]  /*98f0*/  HMMA.16816.F32.BF16 R56, R172.reuse, R184, R56 ;  /* 0x000000b8ac38723c */ /* 0x040ff00000041838 */
[-C--:B------:R-:W-:Y:S01]  /*9900*/  HMMA.16816.F32.BF16 R60, R172, R186.reuse, R60 ;  /* 0x000000baac3c723c */ /* 0x080fe2000004183c */
[----:B------:R-:W1:Y:S07]  /*9910*/  LDSM.16.M88.4 R172, [R211+0x2000] ;  /* 0x00200000d3ac783b */ /* 0x000e6e0000000200 */
[----:B------:R-:W-:Y:S01]  /*9920*/  HMMA.16816.F32.BF16 R64, R176, R186, R64 ;  /* 0x000000bab040723c */ /* 0x000fe20000041840 */
[----:B------:R-:W2:Y:S06]  /*9930*/  LDSM.16.M88.4 R176, [R211+0x3000] ;  /* 0x00300000d3b0783b */ /* 0x000eac0000000200 */
[----:B------:R-:W3:Y:S01]  /*9940*/  LDSM.16.M88.4 R184, [R209+0x7400] ;  /* 0x00740000d1b8783b */ /* 0x000ee20000000200 */
[-C--:B-1----:R-:W-:Y:S08]  /*9950*/  HMMA.16816.F32.BF16 R4, R172, R180.reuse, R4 ;  /* 0x000000b4ac04723c */ /* 0x082ff00000041804 */
[C---:B--2---:R-:W-:Y:S08]  /*9960*/  HMMA.16816.F32.BF16 R8, R176.reuse, R180, R8 ;  /* 0x000000b4b008723c */ /* 0x044ff00000041808 */
[-C--:B------:R-:W-:Y:S08]  /*9970*/  HMMA.16816.F32.BF16 R12, R176, R182.reuse, R12 ;  /* 0x000000b6b00c723c */ /* 0x080ff0000004180c */
[C---:B------:R-:W-:Y:S01]  /*9980*/  HMMA.16816.F32.BF16 R16, R172.reuse, R182, R16 ;  /* 0x000000b6ac10723c */ /* 0x040fe20000041810 */
[----:B------:R-:W1:Y:S07]  /*9990*/  LDSM.16.M88.4 R180, [R209+0x7800] ;  /* 0x00780000d1b4783b */ /* 0x000e6e0000000200 */
[-C--:B---3--:R-:W-:Y:S08]  /*99a0*/  HMMA.16816.F32.BF16 R20, R172, R184.reuse, R20 ;  /* 0x000000b8ac14723c */ /* 0x088ff00000041814 */
        /* <DEDUP_REMOVED lines=47> */
[----:B------:R-:W2:Y:S01]  /*9ca0*/  LDSM.16.M88.4 R184, [R209+0x8c00] ;  /* 0x008c0000d1b8783b */ /* 0x000ea20000000200 */
[----:B------:R-:W-:Y:S05]  /*9cb0*/  DEPBAR.LE SB0, 0x0 ;  /* 0x000080000000791a */ /* 0x000fea0000000000 */
[----:B------:R-:W-:Y:S01]  /*9cc0*/  BAR.SYNC.DEFER_BLOCKING 0x0 ;  /* 0x0000000000007b1d */ /* 0x000fe20000010000 */
[-C--:B-1----:R-:W-:Y:S08]  /*9cd0*/  HMMA.16816.F32.BF16 R36, R172, R180.reuse, R36 ;  /* 0x000000b4ac24723c */ /* 0x082ff00000041824 */
        /* <DEDUP_REMOVED lines=8> */
.L_x_497:
[----:B------:R-:W-:Y:S01]  /*9d60*/  FMNMX.FTZ R0, R4, R169, !PT ;  /* 0x000000a904007209 */ /* 0x000fe20007810000 */
[----:B------:R-:W-:Y:S01]  /*9d70*/  STL [R1+0x108], R221 ;  /* 0x000108dd01007387 */ /* 0x000fe20000100800 */
[----:B------:R-:W-:Y:S01]  /*9d80*/  FMNMX.FTZ R168, R6, R166, !PT ;  /* 0x000000a606a87209 */ /* 0x000fe20007810000 */
[----:B------:R-:W-:Y:S01]  /*9d90*/  UIADD3 UR6, UR21, -0x4498517b, URZ ;  /* 0xbb67ae8515067890 */ /* 0x000fe2000fffe03f */
[----:B------:R-:W-:Y:S01]  /*9da0*/  FMNMX.FTZ R3, R5, R0, !PT ;  /* 0x0000000005037209 */ /* 0x000fe20007810000 */
[----:B------:R-:W-:Y:S01]  /*9db0*/  STL [R1+0x104], R220 ;  /* 0x000104dc01007387 */ /* 0x000fe20000100800 */
[----:B------:R-:W-:Y:S01]  /*9dc0*/  FMNMX.FTZ R164, R8, R165, !PT ;  /* 0x000000a508a47209 */ /* 0x000fe20007810000 */
[----:B------:R-:W-:Y:S01]  /*9dd0*/  UIADD3 UR25, UR20, -0x61c88647, URZ ;  /* 0x9e3779b914197890 */ /* 0x000fe2000fffe03f */
[----:B------:R-:W-:Y:S01]  /*9de0*/  FMNMX.FTZ R0, R16, R3, !PT ;  /* 0x0000000310007209 */ /* 0x000fe20007810000 */
[----:B------:R-:W-:Y:S01]  /*9df0*/  STL [R1+0x100], R219 ;  /* 0x000100db01007387 */ /* 0x000fe20000100800 */
[----:B-1----:R-:W-:Y:S01]  /*9e00*/  FMNMX.FTZ R175, R7, R168, !PT ;  /* 0x000000a807af7209 */ /* 0x002fe20007810000 */
[----:B------:R-:W-:Y:S01]  /*9e10*/  UIADD3 UR27, UR21, 0x76cf5d0a, URZ ;  /* 0x76cf5d0a151b7890 */ /* 0x000fe2000fffe03f */
[----:B------:R-:W-:Y:S01]  /*9e20*/  FMNMX.FTZ R3, R17, R0, !PT ;  /* 0x0000000011037209 */ /* 0x000fe20007810000 */
[----:B------:R-:W-:Y:S01]  /*9e30*/  STL [R1+0xfc], R218 ;  /* 0x0000fcda01007387 */ /* 0x000fe20000100800 */
[----:B------:R-:W-:Y:S01]  /*9e40*/  FMNMX.FTZ R0, R10, R167, !PT ;  /* 0x000000a70a007209 */ /* 0x000fe20007810000 */
[----:B------:R-:W-:Y:S01]  /*9e50*/  UIADD3 UR26, UR20, -0x4ab325aa, URZ ;  /* 0xb54cda56141a7890 */ /* 0x000fe2000fffe03f */
[----:B------:R-:W-:Y:S01]  /*9e60*/  FMNMX.FTZ R2, R20, R3, !PT ;  /* 0x0000000314027209 */ /* 0x000fe20007810000 */
[----:B------:R1:W-:Y:S01]  /*9e70*/  STL [R1+0xf8], R208 ;  /* 0x0000f8d001007387 */ /* 0x0003e20000100800 */
[----:B------:R-:W-:Y:S01]  /*9e80*/  FMNMX.FTZ R171, R9, R164, !PT ;  /* 0x000000a409ab7209 */ /* 0x000fe20007810000 */
[----:B------:R-:W-:Y:S01]  /*9e90*/  IMAD.MOV.U32 R196, RZ, RZ, c[0x0][0x228] ;  /* 0x00008a00ffc47624 */ /* 0x000fe200078e00ff */
[----:B------:R-:W-:Y:S01]  /*9ea0*/  FMNMX.FTZ R173, R21, R2, !PT ;  /* 0x0000000215ad7209 */ /* 0x000fe20007810000 */
[----:B------:R2:W-:Y:S01]  /*9eb0*/  STL.64 [R1+0xf0], R216 ;  /* 0x0000f0d801007387 */ /* 0x0005e20000100a00 */
[----:B------:R-:W-:Y:S01]  /*9ec0*/  FMNMX.FTZ R3, R11, R0, !PT ;  /* 0x000000000b037209 */ /* 0x000fe20007810000 */
[----:B------:R-:W-:Y:S01]  /*9ed0*/  USHF.L.U32 UR28, UR24, 0x1, URZ ;  /* 0x00000001181c7899 */ /* 0x000fe2000800063f */
[----:B------:R-:W-:Y:S02]  /*9ee0*/  FMNMX.FTZ R168, R18, R175, !PT ;  /* 0x000000af12a87209 */ /* 0x000fe40007810000 */
[----:B------:R-:W-:Y:S01]  /*9ef0*/  FMNMX.FTZ R164, R32, R173, !PT ;  /* 0x000000ad20a47209 */ /* 0x000fe20007810000 */
[----:B------:R-:W-:Y:S01]  /*9f00*/  ULOP3.LUT UR7, UR28, UR21, URZ, 0x3c, !UPT ;  /* 0x000000151c077292 */ /* 0x000fe2000f8e3c3f */
[----:B------:R-:W-:Y:S01]  /*9f10*/  FMNMX.FTZ R2, R12, R171, !PT ;  /* 0x000000ab0c027209 */ /* 0x000fe20007810000 */
[----:B------:R-:W-:Y:S01]  /*9f20*/  UIADD3 UR28, UR28, 0x1, URZ ;  /* 0x000000011c1c7890 */ /* 0x000fe2000fffe03f */
[----:B------:R-:W-:Y:S02]  /*9f30*/  FMNMX.FTZ R0, R14, R3, !PT ;  /* 0x000000030e007209 */ /* 0x000fe40007810000 */
[----:B------:R-:W-:Y:S01]  /*9f40*/  FMNMX.FTZ R175, R19, R168, !PT ;  /* 0x000000a813af7209 */ /* 0x000fe20007810000 */
[----:B------:R-:W-:Y:S01]  /*9f50*/  ULOP3.LUT UR28, UR28, UR21, URZ, 0x3c, !UPT ;  /* 0x000000151c1c7292 */ /* 0x000fe2000f8e3c3f */
[----:B------:R-:W-:Y:S02]  /*9f60*/  FMNMX.FTZ R173, R33, R164, !PT ;  /* 0x000000a421ad7209 */ /* 0x000fe40007810000 */
[----:B------:R-:W-:Y:S02]  /*9f70*/  FMNMX.FTZ R171, R13, R2, !PT ;  /* 0x000000020dab7209 */ /* 0x000fe40007810000 */
[----:B------:R-:W-:Y:S02]  /*9f80*/  FMNMX.FTZ R3, R15, R0, !PT ;  /* 0x000000000f037209 */ /* 0x000fe40007810000 */
[----:B------:R-:W-:Y:S02]  /*9f90*/  FMNMX.FTZ R168, R22, R175, !PT ;  /* 0x000000af16a87209 */ /* 0x000fe40007810000 */
[----:B------:R-:W-:Y:S01]  /*9fa0*/  FMNMX.FTZ R164, R36, R173, !PT ;  /* 0x000000ad24a47209 */ /* 0x000fe20007810000 */
[----:B-1----:R-:W-:Y:S01]  /*9fb0*/  IMAD.SHL.U32 R208, R196, 0x8, RZ ;  /* 0x00000008c4d07824 */ /* 0x002fe200078e00ff */
[----:B------:R-:W-:Y:S02]  /*9fc0*/  FMNMX.FTZ R2, R24, R171, !PT ;  /* 0x000000ab18027209 */ /* 0x000fe40007810000 */
[----:B------:R-:W-:Y:S02]  /*9fd0*/  FMNMX.FTZ R0, R26, R3, !PT ;  /* 0x000000031a007209 */ /* 0x000fe40007810000 */
[----:B------:R-:W-:Y:S01]  /*9fe0*/  FMNMX.FTZ R175, R23, R168, !PT ;  /* 0x000000a817af7209 */ /* 0x000fe20007810000 */
[----:B--2---:R-:W2:Y:S01]  /*9ff0*/  LDL.64 R216, [R1+0xb8] ;  /* 0x0000b80001d87983 */ /* 0x004ea20000100a00 */
[----:B------:R-:W-:Y:S02]  /*a000*/  FMNMX.FTZ R173, R37, R164, !PT ;  /* 0x000000a425ad7209 */ /* 0x000fe40007810000 */
[----:B------:R-:W-:Y:S02]  /*a010*/  FMNMX.FTZ R171, R25, R2, !PT ;  /* 0x0000000219ab7209 */ /* 0x000fe40007810000 */
[----:B------:R-:W-:Y:S01]  /*a020*/  FMNMX.FTZ R3, R27, R0, !PT ;  /* 0x000000001b037209 */ /* 0x000fe20007810000 */
[----:B------:R1:W-:Y:S01]  /*a030*/  STL.64 [R1+0xe8], R214 ;  /* 0x0000e8d601007387 */ /* 0x0003e20000100a00 */
        /* <DEDUP_REMOVED lines=14> */
[----:B-1----:R-:W3:Y:S01]  /*a120*/  LDL.64 R214, [R1+0xb0] ;  /* 0x0000b00001d67983 */ /* 0x002ee20000100a00 */
[----:B------:R-:W-:Y:S02]  /*a130*/  FMNMX.FTZ R171, R41, R2, !PT ;  /* 0x0000000229ab7209 */ /* 0x000fe40007810000 */
[----:B------:R-:W-:Y:S02]  /*a140*/  FMNMX.FTZ R3, R43, R0, !PT ;  /* 0x000000002b037209 */ /* 0x000fe40007810000 */
[----:B------:R-:W-:Y:S01]  /*a150*/  FMNMX.FTZ R170, R50, R175, !PT ;  /* 0x000000af32aa7209 */ /* 0x000fe20007810000 */
[----:B------:R-:W-:Y:S01]  /*a160*/  STL.64 [R1+0xe0], R210 ;  /* 0x0000e0d201007387 */ /* 0x000fe20000100a00 */
[----:B------:R-:W-:Y:S02]  /*a170*/  FMNMX.FTZ R168, R64, R173, !PT ;  /* 0x000000ad40a87209 */ /* 0x000fe40007810000 */
[----:B------:R-:W-:Y:S02]  /*a180*/  FMNMX.FTZ R164, R44, R171, !PT ;  /* 0x000000ab2ca47209 */ /* 0x000fe40007810000 */
[----:B------:R-:W-:Y:S01]  /*a190*/  FMNMX.FTZ R2, R46, R3, !PT ;  /* 0x000000032e027209 */ /* 0x000fe20007810000 */
[----:B------:R1:W-:Y:S01]  /*a1a0*/  STL.64 [R1+0xd8], R224 ;  /* 0x0000d8e001007387 */ /* 0x0003e20000100a00 */
[----:B------:R-:W-:Y:S02]  /*a1b0*/  FMNMX.FTZ R3, R51, R170, !PT ;  /* 0x000000aa33037209 */ /* 0x000fe40007810000 */
[----:B------:R-:W-:Y:S02]  /*a1c0*/  FMNMX.FTZ R0, R65, R168, !PT ;  /* 0x000000a841007209 */ /* 0x000fe40007810000 */
[----:B------:R-:W-:Y:S02]  /*a1d0*/  FMNMX.FTZ R171, R45, R164, !PT ;  /* 0x000000a42dab7209 */ /* 0x000fe40007810000 */
[----:B------:R-:W-:Y:S01]  /*a1e0*/  FMNMX.FTZ R164, R54, R3, !PT ;  /* 0x0000000336a47209 */ /* 0x000fe20007810000 */
[----:B------:R-:W4:Y:S01]  /*a1f0*/  SHFL.BFLY PT, R175, R0, 0x2, 0x1f ;  /* 0x0c401f0000af7f89 */ /* 0x000f2200000e0000 */
        /* <DEDUP_REMOVED lines=13> */
[----:B----4-:R-:W-:Y:S01]  /*a2d0*/  FMNMX.FTZ R175, R0, R175, !PT ;  /* 0x000000af00af7209 */ /* 0x010fe20007810000 */
[----:B------:R-:W-:Y:S06]  /*a2e0*/  STL.64 [R1+0xd0], R212 ;  /* 0x0000d0d401007387 */ /* 0x000fec0000100a00 */
[----:B------:R-:W-:Y:S04]  /*a2f0*/  STL [R1+0xcc], R209 ;  /* 0x0000ccd101007387 */ /* 0x000fe80000100800 */
[----:B------:R-:W1:Y:S08]  /*a300*/  SHFL.BFLY PT, R168, R177, 0x2, 0x1f ;  /* 0x0c401f00b1a87f89 */ /* 0x000e7000000e0000 */
[----:B------:R-:W4:Y:S08]  /*a310*/  SHFL.BFLY PT, R171, R2, 0x2, 0x1f ;  /* 0x0c401f0002ab7f89 */ /* 0x000f3000000e0000 */
[----:B------:R-:W4:Y:S01]  /*a320*/  SHFL.BFLY PT, R164, R175, 0x1, 0x1f ;  /* 0x0c201f00afa47f89 */ /* 0x000f2200000e0000 */
[----:B-1----:R-:W-:Y:S07]  /*a330*/  FMNMX.FTZ R168, R177, R168, !PT ;  /* 0x000000a8b1a87209 */ /* 0x002fee0007810000 */
[----:B------:R-:W3:Y:S04]  /*a340*/  LDL.LU R209, [R1+0x90] ;  /* 0x0000900001d17983 */ /* 0x000ee80000300800 */
[----:B------:R-:W3:Y:S01]  /*a350*/  LDL.64 R212, [R1+0x98] ;  /* 0x0000980001d47983 */ /* 0x000ee20000100a00 */
[----:B----4-:R-:W-:Y:S05]  /*a360*/  FMNMX.FTZ R171, R2, R171, !PT ;  /* 0x000000ab02ab7209 */ /* 0x010fea0007810000 */
[----:B------:R-:W1:Y:S01]  /*a370*/  SHFL.BFLY PT, R181, R170, 0x2, 0x1f ;  /* 0x0c401f00aab57f89 */ /* 0x000e6200000e0000 */
[----:B------:R-:W-:Y:S04]  /*a380*/  FMNMX.FTZ R164, R175, R164, !PT ;  /* 0x000000a4afa47209 */ /* 0x000fe80007810000 */
[----:B------:R-:W-:Y:S02]  /*a390*/  FSETP.NEU.FTZ.AND P0, PT, R164, -INF , PT ;  /* 0xff800000a400780b */ /* 0x000fe40003f1d000 */
[----:B-1----:R-:W-:Y:S01]  /*a3a0*/  FMNMX.FTZ R181, R170, R181, !PT ;  /* 0x000000b5aab57209 */ /* 0x002fe20007810000 */
[----:B------:R-:W-:Y:S04]  /*a3b0*/  FMUL.FTZ R170, R164, c[0x0][0x23c] ;  /* 0x00008f00a4aa7a20 */ /* 0x000fe80000410000 */
[----:B------:R-:W1:Y:S01]  /*a3c0*/  SHFL.BFLY PT, R2, R181, 0x1, 0x1f ;  /* 0x0c201f00b5027f89 */ /* 0x000e6200000e0000 */
[----:B------:R-:W-:Y:S05]  /*a3d0*/  FSEL R170, R170, RZ, P0 ;  /* 0x000000ffaaaa7208 */ /* 0x000fea0000000000 */
[--C-:B------:R-:W-:Y:S02]  /*a3e0*/  FFMA.FTZ R201, R5, c[0x0][0x23c], -R170.reuse ;  /* 0x00008f0005c97a23 */ /* 0x100fe400000108aa */
[--C-:B------:R-:W-:Y:S02]  /*a3f0*/  FFMA.FTZ R211, R36, c[0x0][0x23c], -R170.reuse ;  /* 0x00008f0024d37a23 */ /* 0x100fe400000108aa */
[--C-:B------:R-:W-:Y:S02]  /*a400*/  FFMA.FTZ R218, R32, c[0x0][0x23c], -R170.reuse ;  /* 0x00008f0020da7a23 */ /* 0x100fe400000108aa */
[--C-:B------:R-:W-:Y:S02]  /*a410*/  FFMA.FTZ R219, R33, c[0x0][0x23c], -R170.reuse ;  /* 0x00008f0021db7a23 */ /* 0x100fe400000108aa */
[--C-:B------:R-:W-:Y:S02]  /*a420*/  FFMA.FTZ R192, R21, c[0x0][0x23c], -R170.reuse ;  /* 0x00008f0015c07a23 */ /* 0x100fe400000108aa */
[--C-:B------:R-:W-:Y:S02]  /*a430*/  FFMA.FTZ R200, R16, c[0x0][0x23c], -R170.reuse ;  /* 0x00008f0010c87a23 */ /* 0x100fe400000108aa */
[--C-:B------:R-:W-:Y:S02]  /*a440*/  FFMA.FTZ R195, R17, c[0x0][0x23c], -R170.reuse ;  /* 0x00008f0011c37a23 */ /* 0x100fe400000108aa */
[--C-:B------:R-:W-:Y:S02]  /*a450*/  FFMA.FTZ R186, R20, c[0x0][0x23c], -R170.reuse ;  /* 0x00008f0014ba7a23 */ /* 0x100fe400000108aa */
[----:B------:R-:W-:Y:S01]  /*a460*/  MUFU.EX2 R200, R200 ;  /* 0x000000c800c87308 */ /* 0x000fe20000000800 */
[--C-:B------:R-:W-:Y:S01]  /*a470*/  FFMA.FTZ R207, R37, c[0x0][0x23c], -R170.reuse ;  /* 0x00008f0025cf7a23 */ /* 0x100fe200000108aa */
[----:B-1----:R-:W-:Y:S01]  /*a480*/  FMNMX.FTZ R2, R181, R2, !PT ;  /* 0x00000002b5027209 */ /* 0x002fe20007810000 */
[--C-:B------:R-:W-:Y:S02]  /*a490*/  FFMA.FTZ R188, R48, c[0x0][0x23c], -R170.reuse ;  /* 0x00008f0030bc7a23 */ /* 0x100fe400000108aa */
[--C-:B------:R-:W-:Y:S02]  /*a4a0*/  FFMA.FTZ R187, R49, c[0x0][0x23c], -R170.reuse ;  /* 0x00008f0031bb7a23 */ /* 0x100fe400000108aa */
[--C-:B------:R-:W-:Y:S02]  /*a4b0*/  FFMA.FTZ R180, R53, c[0x0][0x23c], -R170.reuse ;  /* 0x00008f0035b47a23 */ /* 0x100fe400000108aa */
[----:B------:R-:W-:Y:S01]  /*a4c0*/  FFMA.FTZ R204, R4, c[0x0][0x23c], -R170 ;  /* 0x00008f0004cc7a23 */ /* 0x000fe200000108aa */
[----:B------:R-:W-:Y:S10]  /*a4d0*/  MUFU.EX2 R207, R207 ;  /* 0x000000cf00cf7308 */ /* 0x000ff40000000800 */
[----:B------:R-:W-:Y:S01]  /*a4e0*/  MUFU.EX2 R180, R180 ;  /* 0x000000b400b47308 */ /* 0x000fe20000000800 */
[----:B--2---:R-:W-:Y:S01]  /*a4f0*/  LOP3.LUT R198, R217, UR7, RZ, 0x3c, !PT ;  /* 0x00000007d9c67c12 */ /* 0x004fe2000f8e3cff */
[----:B------:R-:W-:Y:S04]  /*a500*/  UIADD3 UR7, UR20, 0x3c6ef372, URZ ;  /* 0x3c6ef37214077890 */ /* 0x000fe8000fffe03f */
[----:B------:R-:W-:Y:S05]  /*a510*/  IMAD.WIDE.U32 R198, R198, -0x326172a9, RZ ;  /* 0xcd9e8d57c6c67825 */ /* 0x000fea00078e00ff */
[----:B---3--:R-:W-:Y:S05]  /*a520*/  LOP3.LUT R3, R199, UR25, R214, 0x96, !PT ;  /* 0x00000019c7037c12 */ /* 0x008fea000f8e96d6 */
[----:B------:R-:W-:Y:S01]  /*a530*/  IMAD.WIDE.U32 R182, R3, -0x2daee0ad, RZ ;  /* 0xd2511f5303b67825 */ /* 0x000fe200078e00ff */
[----:B------:R-:W-:Y:S04]  /*a540*/  LOP3.LUT R172, R225, UR6, R216, 0x96, !PT ;  /* 0x00000006e1ac7c12 */ /* 0x000fe8000f8e96d8 */
[----:B------:R-:W-:Y:S01]  /*a550*/  LOP3.LUT R0, R183, UR27, R224, 0x96, !PT ;  /* 0x0000001bb7007c12 */ /* 0x000fe2000f8e96e0 */
[----:B------:R-:W-:Y:S04]  /*a560*/  IMAD.WIDE.U32 R172, R172, -0x326172a9, RZ ;  /* 0xcd9e8d57acac7825 */ /* 0x000fe800078e00ff */
[----:B------:R-:W-:Y:S01]  /*a570*/  IMAD.WIDE.U32 R184, R0, -0x326172a9, RZ ;  /* 0xcd9e8d5700b87825 */ /* 0x000fe200078e00ff */
[----:B------:R-:W-:Y:S05]  /*a580*/  LOP3.LUT R3, R173, UR7, R198, 0x96, !PT ;  /* 0x00000007ad037c12 */ /* 0x000fea000f8e96c6 */
[----:B------:R-:W-:Y:S01]  /*a590*/  IMAD.WIDE.U32 R178, R3, -0x2daee0ad, RZ ;  /* 0xd2511f5303b27825 */ /* 0x000fe200078e00ff */
[----:B------:R-:W-:Y:S04]  /*a5a0*/  LOP3.LUT R3, R185, UR22, R172, 0x96, !PT ;  /* 0x00000016b9037c12 */ /* 0x000fe8000f8e96ac */
[----:B------:R-:W-:Y:S01]  /*a5b0*/  LOP3.LUT R0, R179, UR19, R182, 0x96, !PT ;  /* 0x00000013b3007c12 */ /* 0x000fe2000f8e96b6 */
[----:B------:R-:W-:Y:S02]  /*a5c0*/  IMAD.WIDE.U32 R176, R3, -0x2daee0ad, RZ ;  /* 0xd2511f5303b07825 */ /* 0x000fe400078e00ff */
[----:B------:R-:W1:Y:S02]  /*a5d0*/  SHFL.BFLY PT, R3, R168, 0x1, 0x1f ;  /* 0x0c201f00a8037f89 */ /* 0x000e6400000e0000 */
[----:B------:R-:W-:Y:S01]  /*a5e0*/  IMAD.WIDE.U32 R182, R0, -0x326172a9, RZ ;  /* 0xcd9e8d5700b67825 */ /* 0x000fe200078e00ff */
[----:B------:R-:W-:Y:S04]  /*a5f0*/  LOP3.LUT R178, R177, UR14, R178, 0x96, !PT ;  /* 0x0000000eb1b27c12 */ /* 0x000fe8000f8e96b2 */
[----:B------:R-:W-:Y:S01]  /*a600*/  LOP3.LUT R174, R183, UR18, R184, 0x96, !PT ;  /* 0x00000012b7ae7c12 */ /* 0x000fe2000f8e96b8 */
[----:B------:R-:W2:Y:S01]  /*a610*/  SHFL.BFLY PT, R0, R171, 0x1, 0x1f ;  /* 0x0c201f00ab007f89 */ /* 0x000ea200000e0000 */
[----:B------:R-:W-:Y:S04]  /*a620*/  IMAD.WIDE.U32 R178, R178, -0x326172a9, RZ ;  /* 0xcd9e8d57b2b27825 */ /* 0x000fe800078e00ff */
[----:B------:R-:W-:Y:S01]  /*a630*/  IMAD.WIDE.U32 R174, R174, -0x2daee0ad, RZ ;  /* 0xd2511f53aeae7825 */ /* 0x000fe200078e00ff */
[----:B------:R-:W-:Y:S03]  /*a640*/  LOP3.LUT R189, R179, UR13, R182, 0x96, !PT ;  /* 0x0000000db3bd7c12 */ /* 0x000fe6000f8e96b6 */
[----:B------:R-:W-:Y:S01]  /*a650*/  FFMA.FTZ R182, R52, c[0x0][0x23c], -R170 ;  /* 0x00008f0034b67a23 */ /* 0x000fe200000108aa */
[----:B------:R-:W-:Y:S02]  /*a660*/  LOP3.LUT R176, R175, UR10, R176, 0x96, !PT ;  /* 0x0000000aafb07c12 */ /* 0x000fe4000f8e96b0 */
[----:B------:R-:W-:Y:S03]  /*a670*/  LOP3.LUT R209, R209, 0xffffff7f, RZ, 0xc0, !PT ;  /* 0xffffff7fd1d17812 */ /* 0x000fe600078ec0ff */
[----:B------:R-:W-:Y:S01]  /*a680*/  IMAD.WIDE.U32 R176, R176, -0x326172a9, RZ ;  /* 0xcd9e8d57b0b07825 */ /* 0x000fe200078e00ff */
[----:B-1----:R-:W-:Y:S02]  /*a690*/  FMNMX.FTZ R3, R168, R3, !PT ;  /* 0x00000003a8037209 */ /* 0x002fe40007810000 */
[----:B------:R-:W-:Y:S02]  /*a6a0*/  @P3 LOP3.LUT R209, R209, 0x80, RZ, 0xfc, !PT ;  /* 0x00000080d1d13812 */ /* 0x000fe400078efcff */
[----:B------:R-:W-:Y:S02]  /*a6b0*/  LOP3.LUT R179, R177, UR26, R178, 0x96, !PT ;  /* 0x0000001ab1b37c12 */ /* 0x000fe4000f8e96b2 */
[----:B------:R-:W-:Y:S02]  /*a6c0*/  FSETP.NEU.FTZ.AND P0, PT, R3, -INF , PT ;  /* 0xff8000000300780b */ /* 0x000fe40003f1d000 */
[----:B--2---:R-:W-:Y:S02]  /*a6d0*/  FMNMX.FTZ R0, R171, R0, !PT ;  /* 0x00000000ab007209 */ /* 0x004fe40007810000 */
[C---:B------:R-:W-:Y:S02]  /*a6e0*/  LOP3.LUT R171, R179.reuse, 0xffff, RZ, 0xc0, !PT ;  /* 0x0000ffffb3ab7812 */ /* 0x040fe400078ec0ff */
[----:B------:R-:W-:Y:S02]  /*a6f0*/  LOP3.LUT R168, R179, 0xff, RZ, 0xc0, !PT ;  /* 0x000000ffb3a87812 */ /* 0x000fe400078ec0ff */
[----:B------:R-:W-:Y:S01]  /*a700*/  SHF.R.U32.HI R4, RZ, 0x8, R171 ;  /* 0x00000008ff047819 */ /* 0x000fe200000116ab */
[----:B------:R-:W-:Y:S01]  /*a710*/  FMUL.FTZ R171, R3, c[0x0][0x23c] ;  /* 0x00008f0003ab7a20 */ /* 0x000fe20000410000 */
[--C-:B------:R-:W-:Y:S02]  /*a720*/  SHF.R.U32.HI R5, RZ, 0x10, R179.reuse ;  /* 0x00000010ff057819 */ /* 0x100fe400000116b3 */
[----:B------:R-:W-:Y:S02]  /*a730*/  LOP3.LUT R4, R4, 0xffff, RZ, 0xc0, !PT ;  /* 0x0000ffff04047812 */ /* 0x000fe400078ec0ff */
[----:B------:R-:W-:Y:S02]  /*a740*/  FSEL R171, R171, RZ, P0 ;  /* 0x000000ffabab7208 */ /* 0x000fe40000000000 */
[----:B------:R-:W-:Y:S02]  /*a750*/  ISETP.LE.U32.AND P6, PT, R4, UR23, PT ;  /* 0x0000001704007c0c */ /* 0x000fe4000bfc3070 */
[----:B------:R-:W-:Y:S01]  /*a760*/  SHF.R.U32.HI R4, RZ, 0x18, R179 ;  /* 0x00000018ff047819 */ /* 0x000fe200000116b3 */
[--C-:B------:R-:W-:Y:S01]  /*a770*/  FFMA.FTZ R183, R55, c[0x0][0x23c], -R171.reuse ;  /* 0x00008f0037b77a23 */ /* 0x100fe200000108ab */
[----:B------:R-:W-:Y:S01]  /*a780*/  FSETP.NEU.FTZ.AND P0, PT, R2, -INF , PT ;  /* 0xff8000000200780b */ /* 0x000fe20003f1d000 */
[----:B------:R1:W-:Y:S01]  /*a790*/  MUFU.EX2 R55, R201 ;  /* 0x000000c900377308 */ /* 0x0003e20000000800 */
[----:B------:R-:W-:Y:S01]  /*a7a0*/  ISETP.LE.U32.AND P4, PT, R4, UR23, PT ;  /* 0x0000001704007c0c */ /* 0x000fe2000bf83070 */
[----:B------:R-:W-:Y:S01]  /*a7b0*/  FMUL.FTZ R179, R2, c[0x0][0x23c] ;  /* 0x00008f0002b37a20 */ /* 0x000fe20000410000 */
[----:B------:R-:W-:Y:S01]  /*a7c0*/  LOP3.LUT R4, R5, 0xff, RZ, 0xc0, !PT ;  /* 0x000000ff05047812 */ /* 0x000fe200078ec0ff */
[--C-:B------:R-:W-:Y:S01]  /*a7d0*/  FFMA.FTZ R220, R34, c[0x0][0x23c], -R171.reuse ;  /* 0x00008f0022dc7a23 */ /* 0x100fe200000108ab */
[----:B------:R-:W-:Y:S01]  /*a7e0*/  ISETP.LE.U32.AND P3, PT, R168, UR23, PT ;  /* 0x00000017a8007c0c */ /* 0x000fe2000bf63070 */
[--C-:B------:R-:W-:Y:S01]  /*a7f0*/  FFMA.FTZ R221, R39, c[0x0][0x23c], -R171.reuse ;  /* 0x00008f0027dd7a23 */ /* 0x100fe200000108ab */
[----:B------:R-:W-:Y:S01]  /*a800*/  FSEL R179, R179, RZ, P0 ;  /* 0x000000ffb3b37208 */ /* 0x000fe20000000000 */
[----:B------:R-:W-:Y:S01]  /*a810*/  FFMA.FTZ R168, R64, c[0x0][0x23c], -R170 ;  /* 0x00008f0040a87a23 */ /* 0x000fe200000108aa */
[----:B------:R-:W-:Y:S01]  /*a820*/  ISETP.LE.U32.AND P5, PT, R4, UR23, PT ;  /* 0x0000001704007c0c */ /* 0x000fe2000bfa3070 */
[----:B------:R-:W-:Y:S01]  /*a830*/  FFMA.FTZ R17, R6, c[0x0][0x23c], -R171 ;  /* 0x00008f0006117a23 */ /* 0x000fe200000108ab */
[----:B------:R-:W-:Y:S01]  /*a840*/  LEA R196, P0, R208, R202, 0x1 ;  /* 0x000000cad0c47211 */ /* 0x000fe200078008ff */
[----:B------:R-:W-:Y:S01]  /*a850*/  FFMA.FTZ R4, R24, c[0x0][0x23c], -R179 ;  /* 0x00008f0018047a23 */ /* 0x000fe200000108b3 */
[----:B------:R-:W-:Y:S01]  /*a860*/  LOP3.LUT R209, R209, 0xffffffbf, RZ, 0xc0, !PT ;  /* 0xffffffbfd1d17812 */ /* 0x000fe200078ec0ff */
[--C-:B------:R-:W-:Y:S01]  /*a870*/  FFMA.FTZ R16, R7, c[0x0][0x23c], -R171.reuse ;  /* 0x00008f0007107a23 */ /* 0x100fe200000108ab */
[----:B------:R-:W-:Y:S01]  /*a880*/  LEA.HI.X.SX32 R197, R208, R203, 0x1, P0 ;  /* 0x000000cbd0c57211 */ /* 0x000fe200000f0eff */
[--C-:B------:R-:W-:Y:S01]  /*a890*/  FFMA.FTZ R194, R18, c[0x0][0x23c], -R171.reuse ;  /* 0x00008f0012c27a23 */ /* 0x100fe200000108ab */
[----:B------:R-:W-:Y:S01]  /*a8a0*/  FSETP.NEU.FTZ.AND P0, PT, R0, -INF , PT ;  /* 0xff8000000000780b */ /* 0x000fe20003f1d000 */
[--C-:B------:R-:W-:Y:S01]  /*a8b0*/  FFMA.FTZ R19, R19, c[0x0][0x23c], -R171.reuse ;  /* 0x00008f0013137a23 */ /* 0x100fe200000108ab */
[----:B------:R-:W-:Y:S01]  /*a8c0*/  @P2 LOP3.LUT R209, R209, 0x40, RZ, 0xfc, !PT ;  /* 0x00000040d1d12812 */ /* 0x000fe200078efcff */
[--C-:B------:R-:W-:Y:S01]  /*a8d0*/  FFMA.FTZ R193, R22, c[0x0][0x23c], -R171.reuse ;  /* 0x00008f0016c17a23 */ /* 0x100fe200000108ab */
[----:B------:R-:W-:Y:S01]  /*a8e0*/  MUFU.EX2 R18, R17 ;  /* 0x0000001100127308 */ /* 0x000fe20000000800 */
[--C-:B------:R-:W-:Y:S01]  /*a8f0*/  FFMA.FTZ R206, R35, c[0x0][0x23c], -R171.reuse ;  /* 0x00008f0023ce7a23 */ /* 0x100fe200000108ab */
[----:B------:R-:W-:Y:S01]  /*a900*/  LOP3.LUT R209, R209, 0xffffffdf, RZ, 0xc0, !PT ;  /* 0xffffffdfd1d17812 */ /* 0x000fe200078ec0ff */
[----:B-1----:R-:W2:Y:S01]  /*a910*/  LDL.LU R201, [R1+0xc4] ;  /* 0x0000c40001c97983 */ /* 0x002ea20000300800 */
[--C-:B------:R-:W-:Y:S02]  /*a920*/  FFMA.FTZ R205, R38, c[0x0][0x23c], -R171.reuse ;  /* 0x00008f0026cd7a23 */ /* 0x100fe400000108ab */
[----:B------:R-:W-:Y:S01]  /*a930*/  @P1 LOP3.LUT R209, R209, 0x20, RZ, 0xfc, !PT ;  /* 0x00000020d1d11812 */ /* 0x000fe200078efcff */
[--C-:B------:R-:W-:Y:S02]  /*a940*/  FFMA.FTZ R190, R50, c[0x0][0x23c], -R171.reuse ;  /* 0x00008f0032be7a23 */ /* 0x100fe400000108ab */
[--C-:B------:R-:W-:Y:S01]  /*a950*/  FFMA.FTZ R184, R54, c[0x0][0x23c], -R171.reuse ;  /* 0x00008f0036b87a23 */ /* 0x100fe200000108ab */
[----:B------:R-:W-:Y:S01]  /*a960*/  LOP3.LUT R209, R209, 0xfffffeff, RZ, 0xc0, !PT ;  /* 0xfffffeffd1d17812 */ /* 0x000fe200078ec0ff */
[--C-:B------:R-:W-:Y:S01]  /*a970*/  FFMA.FTZ R175, R66, c[0x0][0x23c], -R171.reuse ;  /* 0x00008f0042af7a23 */ /* 0x100fe200000108ab */
[----:B------:R1:W-:Y:S01]  /*a980*/  MUFU.EX2 R22, R204 ;  /* 0x000000cc00167308 */ /* 0x0003e20000000800 */
[--C-:B------:R-:W-:Y:S02]  /*a990*/  FFMA.FTZ R23, R23, c[0x0][0x23c], -R171.reuse ;  /* 0x00008f0017177a23 */ /* 0x100fe400000108ab */
[--C-:B------:R-:W-:Y:S02]  /*a9a0*/  FFMA.FTZ R191, R51, c[0x0][0x23c], -R171.reuse ;  /* 0x00008f0033bf7a23 */ /* 0x100fe400000108ab */
[----:B------:R-:W-:Y:S02]  /*a9b0*/  FFMA.FTZ R171, R67, c[0x0][0x23c], -R171 ;  /* 0x00008f0043ab7a23 */ /* 0x000fe400000108ab */
[--C-:B------:R-:W-:Y:S02]  /*a9c0*/  FFMA.FTZ R67, R9, c[0x0][0x23c], -R179.reuse ;  /* 0x00008f0009437a23 */ /* 0x100fe400000108b3 */
[--C-:B------:R-:W-:Y:S01]  /*a9d0*/  FFMA.FTZ R9, R29, c[0x0][0x23c], -R179.reuse ;  /* 0x00008f001d097a23 */ /* 0x100fe200000108b3 */
[----:B------:R-:W-:Y:S01]  /*a9e0*/  MUFU.EX2 R51, R16 ;  /* 0x0000001000337308 */ /* 0x000fe20000000800 */
[----:B------:R-:W-:Y:S02]  /*a9f0*/  IMAD.MOV.U32 R29, RZ, RZ, R192 ;  /* 0x000000ffff1d7224 */ /* 0x000fe400078e00c0 */
[----:B------:R-:W-:Y:S02]  /*aa00*/  FFMA.FTZ R192, R45, c[0x0][0x23c], -R179 ;  /* 0x00008f002dc07a23 */ /* 0x000fe400000108b3 */
[----:B------:R-:W-:Y:S02]  /*aa10*/  IMAD.MOV.U32 R45, RZ, RZ, R4 ;  /* 0x000000ffff2d7224 */ /* 0x000fe400078e0004 */
[----:B------:R-:W-:Y:S02]  /*aa20*/  FADD.FTZ R4, -R164, R169 ;  /* 0x000000a9a4047221 */ /* 0x000fe40000010100 */
[----:B------:R-:W-:Y:S01]  /*aa30*/  FFMA.FTZ R54, R8, c[0x0][0x23c], -R179 ;  /* 0x00008f0008367a23 */ /* 0x000fe200000108b3 */
[----:B------:R-:W-:Y:S01]  /*aa40*/  MUFU.EX2 R67, R67 ;  /* 0x0000004300437308 */ /* 0x000fe20000000800 */
[----:B------:R-:W-:Y:S02]  /*aa50*/  FMUL.FTZ R8, R4, c[0x0][0x23c] ;  /* 0x00008f0004087a20 */ /* 0x000fe40000410000 */
[----:B------:R-:W-:Y:S02]  /*aa60*/  FADD.FTZ R4, -R2, R165 ;  /* 0x000000a502047221 */ /* 0x000fe40000010100 */
[----:B------:R-:W-:Y:S02]  /*aa70*/  FMUL.FTZ R5, R0, c[0x0][0x23c] ;  /* 0x00008f0000057a20 */ /* 0x000fe40000410000 */
[----:B------:R-:W-:Y:S02]  /*aa80*/  FMUL.FTZ R7, R4, c[0x0][0x23c] ;  /* 0x00008f0004077a20 */ /* 0x000fe40000410000 */
[--C-:B------:R-:W-:Y:S01]  /*aa90*/  FFMA.FTZ R34, R12, c[0x0][0x23c], -R179.reuse ;  /* 0x00008f000c227a23 */ /* 0x100fe200000108b3 */
[----:B------:R-:W-:Y:S01]  /*aaa0*/  FSEL R5, R5, RZ, P0 ;  /* 0x000000ff05057208 */ /* 0x000fe20000000000 */
[----:B------:R-:W3:Y:S01]  /*aab0*/  MUFU.EX2 R8, R8 ;  /* 0x0000000800087308 */ /* 0x000ee20000000800 */
[----:B------:R-:W-:Y:S02]  /*aac0*/  FFMA.FTZ R12, R28, c[0x0][0x23c], -R179 ;  /* 0x00008f001c0c7a23 */ /* 0x000fe400000108b3 */
[----:B------:R-:W-:Y:S02]  /*aad0*/  FADD.FTZ R4, -R0, R167 ;  /* 0x000000a700047221 */ /* 0x000fe40000010100 */
[--C-:B------:R-:W-:Y:S02]  /*aae0*/  FFMA.FTZ R210, R31, c[0x0][0x23c], -R5.reuse ;  /* 0x00008f001fd27a23 */ /* 0x100fe40000010805 */
[----:B------:R-:W-:Y:S02]  /*aaf0*/  FFMA.FTZ R208, R47, c[0x0][0x23c], -R5 ;  /* 0x00008f002fd07a23 */ /* 0x000fe40000010805 */
[----:B------:R-:W-:Y:S01]  /*ab00*/  FFMA.FTZ R35, R13, c[0x0][0x23c], -R179 ;  /* 0x00008f000d237a23 */ /* 0x000fe200000108b3 */
[----:B------:R-:W4:Y:S01]  /*ab10*/  MUFU.EX2 R7, R7 ;  /* 0x0000000700077308 */ /* 0x000f220000000800 */
[----:B------:R-:W-:Y:S02]  /*ab20*/  IMAD.MOV.U32 R13, RZ, RZ, R221 ;  /* 0x000000ffff0d7224 */ /* 0x000fe400078e00dd */
[--C-:B------:R-:W-:Y:S02]  /*ab30*/  FFMA.FTZ R221, R41, c[0x0][0x23c], -R179.reuse ;  /* 0x00008f0029dd7a23 */ /* 0x100fe400000108b3 */
[--C-:B------:R-:W-:Y:S02]  /*ab40*/  FFMA.FTZ R25, R25, c[0x0][0x23c], -R179.reuse ;  /* 0x00008f0019197a23 */ /* 0x100fe400000108b3 */
[--C-:B------:R-:W-:Y:S02]  /*ab50*/  FFMA.FTZ R40, R40, c[0x0][0x23c], -R179.reuse ;  /* 0x00008f0028287a23 */ /* 0x100fe400000108b3 */
[----:B------:R-:W-:Y:S01]  /*ab60*/  FFMA.FTZ R185, R57, c[0x0][0x23c], -R179 ;  /* 0x00008f0039b97a23 */ /* 0x000fe200000108b3 */
[----:B------:R-:W-:Y:S01]  /*ab70*/  MUFU.EX2 R54, R54 ;  /* 0x0000003600367308 */ /* 0x000fe20000000800 */
[----:B------:R-:W-:Y:S02]  /*ab80*/  IMAD.MOV.U32 R57, RZ, RZ, R219 ;  /* 0x000000ffff397224 */ /* 0x000fe400078e00db */
[----:B------:R-:W-:Y:S02]  /*ab90*/  FFMA.FTZ R219, R43, c[0x0][0x23c], -R5 ;  /* 0x00008f002bdb7a23 */ /* 0x000fe40000010805 */
[----:B------:R-:W-:Y:S02]  /*aba0*/  FFMA.FTZ R181, R60, c[0x0][0x23c], -R179 ;  /* 0x00008f003cb57a23 */ /* 0x000fe400000108b3 */
[----:B------:R-:W-:Y:S02]  /*abb0*/  IMAD.MOV.U32 R60, RZ, RZ, R220 ;  /* 0x000000ffff3c7224 */ /* 0x000fe400078e00dc */
[--C-:B------:R-:W-:Y:S01]  /*abc0*/  FFMA.FTZ R220, R42, c[0x0][0x23c], -R5.reuse ;  /* 0x00008f002adc7a23 */ /* 0x100fe20000010805 */
[----:B------:R-:W-:Y:S01]  /*abd0*/  MUFU.EX2 R23, R23 ;  /* 0x0000001700177308 */ /* 0x000fe20000000800 */
[--C-:B------:R-:W-:Y:S02]  /*abe0*/  FFMA.FTZ R39, R10, c[0x0][0x23c], -R5.reuse ;  /* 0x00008f000a277a23 */ /* 0x100fe40000010805 */
[--C-:B------:R-:W-:Y:S02]  /*abf0*/  FFMA.FTZ R66, R11, c[0x0][0x23c], -R5.reuse ;  /* 0x00008f000b427a23 */ /* 0x100fe40000010805 */
[--C-:B------:R-:W-:Y:S02]  /*ac00*/  FFMA.FTZ R50, R14, c[0x0][0x23c], -R5.reuse ;  /* 0x00008f000e327a23 */ /* 0x100fe40000010805 */
[--C-:B------:R-:W-:Y:S02]  /*ac10*/  FFMA.FTZ R38, R15, c[0x0][0x23c], -R5.reuse ;  /* 0x00008f000f267a23 */ /* 0x100fe40000010805 */
[--C-:B------:R-:W-:Y:S01]  /*ac20*/  FFMA.FTZ R24, R26, c[0x0][0x23c], -R5.reuse ;  /* 0x00008f001a187a23 */ /* 0x100fe20000010805 */
[----:B------:R-:W-:Y:S01]  /*ac30*/  MUFU.EX2 R39, R39 ;  /* 0x0000002700277308 */ /* 0x000fe20000000800 */
[--C-:B------:R-:W-:Y:S02]  /*ac40*/  FFMA.FTZ R169, R59, c[0x0][0x23c], -R5.reuse ;  /* 0x00008f003ba97a23 */ /* 0x100fe40000010805 */
[----:B------:R-:W-:Y:S02]  /*ac50*/  FFMA.FTZ R167, R63, c[0x0][0x23c], -R5 ;  /* 0x00008f003fa77a23 */ /* 0x000fe40000010805 */
[----:B------:R-:W-:Y:S02]  /*ac60*/  IMAD.MOV.U32 R28, RZ, RZ, R193 ;  /* 0x000000ffff1c7224 */ /* 0x000fe400078e00c1 */
[----:B------:R-:W-:Y:S02]  /*ac70*/  FFMA.FTZ R193, R44, c[0x0][0x23c], -R179 ;  /* 0x00008f002cc17a23 */ /* 0x000fe400000108b3 */
[----:B------:R-:W-:Y:S01]  /*ac80*/  FFMA.FTZ R44, R30, c[0x0][0x23c], -R5 ;  /* 0x00008f001e2c7a23 */ /* 0x000fe20000010805 */
[----:B------:R-:W-:Y:S01]  /*ac90*/  MUFU.EX2 R66, R66 ;  /* 0x0000004200427308 */ /* 0x000fe20000000800 */
[----:B------:R-:W-:Y:S02]  /*aca0*/  IMAD.MOV.U32 R41, RZ, RZ, R186 ;  /* 0x000000ffff297224 */ /* 0x000fe400078e00ba */
[--C-:B------:R-:W-:Y:S02]  /*acb0*/  FFMA.FTZ R186, R56, c[0x0][0x23c], -R179.reuse ;  /* 0x00008f0038ba7a23 */ /* 0x100fe400000108b3 */
[----:B------:R-:W-:Y:S02]  /*acc0*/  FFMA.FTZ R179, R61, c[0x0][0x23c], -R179 ;  /* 0x00008f003db37a23 */ /* 0x000fe400000108b3 */
[----:B------:R-:W-:Y:S02]  /*acd0*/  IMAD.MOV.U32 R56, RZ, RZ, R218 ;  /* 0x000000ffff387224 */ /* 0x000fe400078e00da */
[--C-:B------:R-:W-:Y:S01]  /*ace0*/  FFMA.FTZ R218, R46, c[0x0][0x23c], -R5.reuse ;  /* 0x00008f002eda7a23 */ /* 0x100fe20000010805 */
[----:B------:R-:W-:Y:S01]  /*acf0*/  MUFU.EX2 R50, R50 ;  /* 0x0000003200327308 */ /* 0x000fe20000000800 */
[----:B------:R-:W-:Y:S02]  /*ad00*/  IMAD.MOV.U32 R61, RZ, RZ, R206 ;  /* 0x000000ffff3d7224 */ /* 0x000fe400078e00ce */
[--C-:B------:R-:W-:Y:S02]  /*ad10*/  FFMA.FTZ R206, R58, c[0x0][0x23c], -R5.reuse ;  /* 0x00008f003ace7a23 */ /* 0x100fe40000010805 */
[----:B------:R-:W-:Y:S02]  /*ad20*/  FMUL.FTZ R6, R4, c[0x0][0x23c] ;  /* 0x00008f0004067a20 */ /* 0x000fe40000410000 */
[----:B------:R-:W-:Y:S02]  /*ad30*/  FADD.FTZ R4, -R3, R166 ;  /* 0x000000a603047221 */ /* 0x000fe40000010100 */
[--C-:B------:R-:W-:Y:S01]  /*ad40*/  FFMA.FTZ R166, R62, c[0x0][0x23c], -R5.reuse ;  /* 0x00008f003ea67a23 */ /* 0x100fe20000010805 */
[----:B------:R-:W-:Y:S01]  /*ad50*/  MUFU.EX2 R190, R190 ;  /* 0x000000be00be7308 */ /* 0x000fe20000000800 */
[----:B-1----:R-:W-:Y:S02]  /*ad60*/  IMAD.MOV.U32 R204, RZ, RZ, R12 ;  /* 0x000000ffffcc7224 */ /* 0x002fe400078e000c */
[----:B------:R-:W-:Y:S02]  /*ad70*/  FFMA.FTZ R12, R27, c[0x0][0x23c], -R5 ;  /* 0x00008f001b0c7a23 */ /* 0x000fe40000010805 */
[----:B---3--:R-:W-:Y:S02]  /*ad80*/  FMUL.FTZ R5, R8, R101 ;  /* 0x0000006508057220 */ /* 0x008fe40000410000 */
[----:B------:R-:W3:Y:S01]  /*ad90*/  LDL.LU R101, [R1+0x94] ;  /* 0x0000940001657983 */ /* 0x000ee20000300800 */
[----:B------:R-:W-:Y:S02]  /*ada0*/  IMAD.MOV.U32 R63, RZ, RZ, R210 ;  /* 0x000000ffff3f7224 */ /* 0x000fe400078e00d2 */
[----:B------:R-:W-:Y:S01]  /*adb0*/  FMUL.FTZ R165, R4, c[0x0][0x23c] ;  /* 0x00008f0004a57a20 */ /* 0x000fe20000410000 */
[----:B------:R-:W1:Y:S01]  /*adc0*/  MUFU.EX2 R6, R6 ;  /* 0x0000000600067308 */ /* 0x000e620000000800 */
[C---:B------:R-:W-:Y:S02]  /*add0*/  FMUL.FTZ R4, R8.reuse, R100 ;  /* 0x0000006408047220 */ /* 0x040fe40000410000 */
[----:B------:R-:W-:Y:S01]  /*ade0*/  IMAD.MOV.U32 R10, RZ, RZ, R9 ;  /* 0x000000ffff0a7224 */ /* 0x000fe200078e0009 */
[----:B------:R-:W-:Y:S01]  /*adf0*/  LOP3.LUT R9, R213, UR6, R216, 0x96, !PT ;  /* 0x00000006d5097c12 */ /* 0x000fe2000f8e96d8 */
[C---:B------:R-:W-:Y:S01]  /*ae00*/  FMUL.FTZ R64, R8.reuse, R160 ;  /* 0x000000a008407220 */ /* 0x040fe20000410000 */
[----:B------:R-:W-:Y:S01]  /*ae10*/  UIADD3 UR6, UR21, 0x646e171e, URZ ;  /* 0x646e171e15067890 */ /* 0x000fe2000fffe03f */
[----:B------:R-:W-:Y:S02]  /*ae20*/  FFMA.FTZ R170, R65, c[0x0][0x23c], -R170 ;  /* 0x00008f0041aa7a23 */ /* 0x000fe400000108aa */
[C---:B------:R-:W-:Y:S01]  /*ae30*/  FMUL.FTZ R65, R8.reuse, R161 ;  /* 0x000000a108417220 */ /* 0x040fe20000410000 */
[----:B------:R-:W2:Y:S01]  /*ae40*/  MUFU.EX2 R165, R165 ;  /* 0x000000a500a57308 */ /* 0x000ea20000000800 */
[----:B------:R-:W-:Y:S04]  /*ae50*/  IMAD.WIDE.U32 R160, R9, -0x326172a9, RZ ;  /* 0xcd9e8d5709a07825 */ /* 0x000fe800078e00ff */
[----:B----4-:R-:W-:Y:S01]  /*ae60*/  FMUL.FTZ R9, R7, R105 ;  /* 0x0000006907097220 */ /* 0x010fe20000410000 */
[----:B------:R-:W-:Y:S01]  /*ae70*/  LOP3.LUT R198, R161, UR7, R198, 0x96, !PT ;  /* 0x00000007a1c67c12 */ /* 0x000fe2000f8e96c6 */
[----:B------:R-:W-:Y:S02]  /*ae80*/  IMAD.MOV.U32 R15, RZ, RZ, R60 ;  /* 0x000000ffff0f7224 */ /* 0x000fe400078e003c */
[C---:B------:R-:W-:Y:S01]  /*ae90*/  FMUL.FTZ R60, R7.reuse, R156 ;  /* 0x0000009c073c7220 */ /* 0x040fe20000410000 */
[----:B------:R-:W-:Y:S01]  /*aea0*/  MUFU.EX2 R191, R191 ;  /* 0x000000bf00bf7308 */ /* 0x000fe20000000800 */
[----:B------:R-:W-:Y:S02]  /*aeb0*/  IMAD.MOV.U32 R58, RZ, RZ, R40 ;  /* 0x000000ffff3a7224 */ /* 0x000fe400078e0028 */
[----:B------:R-:W-:Y:S02]  /*aec0*/  FMUL.FTZ R52, R8, R148 ;  /* 0x0000009408347220 */ /* 0x000fe40000410000 */
[----:B------:R-:W-:Y:S02]  /*aed0*/  IMAD.MOV.U32 R148, RZ, RZ, R58 ;  /* 0x000000ffff947224 */ /* 0x000fe400078e003a */
[----:B-1----:R-:W-:Y:S02]  /*aee0*/  FMUL.FTZ R58, R6, R154 ;  /* 0x0000009a063a7220 */ /* 0x002fe40000410000 */
[C---:B------:R-:W-:Y:S01]  /*aef0*/  FMUL.FTZ R16, R8.reuse, R112 ;  /* 0x0000007008107220 */ /* 0x040fe20000410000 */
[----:B------:R-:W-:Y:S01]  /*af00*/  MUFU.EX2 R170, R170 ;  /* 0x000000aa00aa7308 */ /* 0x000fe20000000800 */
[C---:B------:R-:W-:Y:S02]  /*af10*/  FMUL.FTZ R17, R8.reuse, R113 ;  /* 0x0000007108117220 */ /* 0x040fe40000410000 */
[C---:B------:R-:W-:Y:S02]  /*af20*/  FMUL.FTZ R20, R8.reuse, R116 ;  /* 0x0000007408147220 */ /* 0x040fe40000410000 */
[C---:B------:R-:W-:Y:S02]  /*af30*/  FMUL.FTZ R21, R8.reuse, R117 ;  /* 0x0000007508157220 */ /* 0x040fe40000410000 */
[C---:B------:R-:W-:Y:S02]  /*af40*/  FMUL.FTZ R32, R8.reuse, R128 ;  /* 0x0000008008207220 */ /* 0x040fe40000410000 */
        /* <DEDUP_REMOVED lines=16> */
[----:B------:R-:W-:Y:S02]  /*b050*/  FMUL.FTZ R85, R8, R85 ;  /* 0x0000005508557220 */ /* 0x000fe40000410000 */
[----:B------:R-:W-:Y:S02]  /*b060*/  IMAD.MOV.U32 R11, RZ, RZ, R204 ;  /* 0x000000ffff0b7224 */ /* 0x000fe400078e00cc */
[----:B------:R-:W-:Y:S01]  /*b070*/  IMAD.MOV.U32 R26, RZ, RZ, R57 ;  /* 0x000000ffff1a7224 */ /* 0x000fe200078e0039 */
[----:B------:R-:W-:Y:S01]  /*b080*/  MUFU.EX2 R167, R167 ;  /* 0x000000a700a77308 */ /* 0x000fe20000000800 */
[C---:B------:R-:W-:Y:S02]  /*b090*/  FMUL.FTZ R57, R7.reuse, R153 ;  /* 0x0000009907397220 */ /* 0x040fe40000410000 */
[----:B------:R-:W-:Y:S02]  /*b0a0*/  IMAD.MOV.U32 R27, RZ, RZ, R56 ;  /* 0x000000ffff1b7224 */ /* 0x000fe400078e0038 */
[C---:B------:R-:W-:Y:S02]  /*b0b0*/  FMUL.FTZ R56, R7.reuse, R152 ;  /* 0x0000009807387220 */ /* 0x040fe40000410000 */
[----:B------:R-:W-:Y:S02]  /*b0c0*/  IMAD.MOV.U32 R152, RZ, RZ, R11 ;  /* 0x000000ffff987224 */ /* 0x000fe400078e000b */
[C---:B------:R-:W-:Y:S01]  /*b0d0*/  FMUL.FTZ R11, R6.reuse, R107 ;  /* 0x0000006b060b7220 */ /* 0x040fe20000410000 */
[----:B------:R-:W-:Y:S01]  /*b0e0*/  MUFU.EX2 R175, R175 ;  /* 0x000000af00af7308 */ /* 0x000fe20000000800 */
[----:B------:R-:W-:Y:S02]  /*b0f0*/  IMAD.MOV.U32 R153, RZ, RZ, R10 ;  /* 0x000000ffff997224 */ /* 0x000fe400078e000a */
[C---:B------:R-:W-:Y:S02]  /*b100*/  FMUL.FTZ R10, R6.reuse, R106 ;  /* 0x0000006a060a7220 */ /* 0x040fe40000410000 */
[----:B------:R-:W-:Y:S02]  /*b110*/  IMAD.MOV.U32 R31, RZ, RZ, R44 ;  /* 0x000000ffff1f7224 */ /* 0x000fe400078e002c */
[----:B------:R-:W-:Y:S02]  /*b120*/  IMAD.MOV.U32 R59, RZ, RZ, R13 ;  /* 0x000000ffff3b7224 */ /* 0x000fe400078e000d */
[----:B------:R-:W-:Y:S01]  /*b130*/  IMAD.MOV.U32 R14, RZ, RZ, R61 ;  /* 0x000000ffff0e7224 */ /* 0x000fe200078e003d */
[----:B------:R-:W-:Y:S01]  /*b140*/  MUFU.EX2 R166, R166 ;  /* 0x000000a600a67308 */ /* 0x000fe20000000800 */
[----:B------:R-:W-:Y:S02]  /*b150*/  IMAD.MOV.U32 R30, RZ, RZ, R45 ;  /* 0x000000ffff1e7224 */ /* 0x000fe400078e002d */
[----:B------:R-:W-:Y:S02]  /*b160*/  IMAD.MOV.U32 R42, RZ, RZ, R41 ;  /* 0x000000ffff2a7224 */ /* 0x000fe400078e0029 */
[----:B------:R-:W-:Y:S02]  /*b170*/  IMAD.MOV.U32 R43, RZ, RZ, R29 ;  /* 0x000000ffff2b7224 */ /* 0x000fe400078e001d */
[----:B------:R-:W-:Y:S02]  /*b180*/  IMAD.MOV.U32 R46, RZ, RZ, R28 ;  /* 0x000000ffff2e7224 */ /* 0x000fe400078e001c */
[----:B------:R-:W-:Y:S02]  /*b190*/  IMAD.MOV.U32 R47, RZ, RZ, R24 ;  /* 0x000000ffff2f7224 */ /* 0x000fe400078e0018 */
        /* <DEDUP_REMOVED lines=19> */
[----:B------:R-:W-:Y:S02]  /*b2d0*/  IMAD.MOV.U32 R204, RZ, RZ, R25 ;  /* 0x000000ffffcc7224 */ /* 0x000fe400078e0019 */
[----:B------:R-:W-:Y:S02]  /*b2e0*/  FMUL.FTZ R25, R7, R121 ;  /* 0x0000007907197220 */ /* 0x000fe40000410000 */
        /* <DEDUP_REMOVED lines=18> */
[----:B--2---:R-:W-:Y:S01]  /*b410*/  FFMA.FTZ R100, R8, R201, R22 ;  /* 0x000000c908647223 */ /* 0x004fe20000010016 */
[----:B------:R-:W-:Y:S01]  /*b420*/  F2FP.BF16.PACK_AB R22, R55, R22 ;  /* 0x000000163716723e */ /* 0x000fe200000010ff */
[----:B------:R-:W-:Y:S02]  /*b430*/  IMAD.MOV.U32 R201, RZ, RZ, R211 ;  /* 0x000000ffffc97224 */ /* 0x000fe400078e00d3 */
[----:B------:R-:W2:Y:S01]  /*b440*/  LDL.64 R210, [R1+0xa0] ;  /* 0x0000a00001d27983 */ /* 0x000ea20000100a00 */
[----:B------:R-:W-:Y:S02]  /*b450*/  FMUL.FTZ R8, R7, R104 ;  /* 0x0000006807087220 */ /* 0x000fe40000410000 */
[C---:B------:R-:W-:Y:S02]  /*b460*/  FMUL.FTZ R94, R6.reuse, R94 ;  /* 0x0000005e065e7220 */ /* 0x040fe40000410000 */
[C---:B------:R-:W-:Y:S01]  /*b470*/  FMUL.FTZ R95, R6.reuse, R95 ;  /* 0x0000005f065f7220 */ /* 0x040fe20000410000 */
[----:B------:R-:W4:Y:S01]  /*b480*/  LDL.LU R105, [R1+0xc8] ;  /* 0x0000c80001697983 */ /* 0x000f220000300800 */
[----:B------:R-:W-:Y:S02]  /*b490*/  IMAD.MOV.U32 R128, RZ, RZ, R62 ;  /* 0x000000ffff807224 */ /* 0x000fe400078e003e */
[C---:B------:R-:W-:Y:S01]  /*b4a0*/  FMUL.FTZ R62, R6.reuse, R158 ;  /* 0x0000009e063e7220 */ /* 0x040fe20000410000 */
[----:B------:R-:W4:Y:S01]  /*b4b0*/  LDL.LU R156, [R1+0xc0] ;  /* 0x0000c000019c7983 */ /* 0x000f220000300800 */
[----:B------:R-:W-:Y:S02]  /*b4c0*/  IMAD.MOV.U32 R145, RZ, RZ, R46 ;  /* 0x000000ffff917224 */ /* 0x000fe400078e002e */
[C---:B------:R-:W-:Y:S01]  /*b4d0*/  FMUL.FTZ R46, R6.reuse, R142 ;  /* 0x0000008e062e7220 */ /* 0x040fe20000410000 */
[----:B------:R1:W4:Y:S01]  /*b4e0*/  LDL.S16 R154, [R1+0x60] ;  /* 0x00006000019a7983 */ /* 0x0003220000100600 */
[----:B------:R-:W-:Y:S02]  /*b4f0*/  IMAD.MOV.U32 R112, RZ, RZ, R43 ;  /* 0x000000ffff707224 */ /* 0x000fe400078e002b */
[C---:B------:R-:W-:Y:S01]  /*b500*/  FMUL.FTZ R43, R6.reuse, R139 ;  /* 0x0000008b062b7220 */ /* 0x040fe20000410000 */
[----:B------:R-:W-:Y:S01]  /*b510*/  MUFU.EX2 R145, R145 ;  /* 0x0000009100917308 */ /* 0x000fe20000000800 */
[----:B------:R-:W-:Y:S02]  /*b520*/  IMAD.MOV.U32 R116, RZ, RZ, R42 ;  /* 0x000000ffff747224 */ /* 0x000fe400078e002a */
[C---:B------:R-:W-:Y:S02]  /*b530*/  FMUL.FTZ R42, R6.reuse, R138 ;  /* 0x0000008a062a7220 */ /* 0x040fe40000410000 */
[----:B------:R-:W-:Y:S02]  /*b540*/  IMAD.MOV.U32 R124, RZ, RZ, R26 ;  /* 0x000000ffff7c7224 */ /* 0x000fe400078e001a */
[C---:B------:R-:W-:Y:S02]  /*b550*/  FMUL.FTZ R26, R6.reuse, R122 ;  /* 0x0000007a061a7220 */ /* 0x040fe40000410000 */
[----:B------:R-:W-:Y:S01]  /*b560*/  IMAD.MOV.U32 R125, RZ, RZ, R15 ;  /* 0x000000ffff7d7224 */ /* 0x000fe200078e000f */
[----:B------:R-:W-:Y:S01]  /*b570*/  MUFU.EX2 R116, R116 ;  /* 0x0000007400747308 */ /* 0x000fe20000000800 */
[C---:B------:R-:W-:Y:S02]  /*b580*/  FMUL.FTZ R15, R6.reuse, R111 ;  /* 0x0000006f060f7220 */ /* 0x040fe40000410000 */
[----:B------:R-:W-:Y:S02]  /*b590*/  IMAD.MOV.U32 R141, RZ, RZ, R14 ;  /* 0x000000ffff8d7224 */ /* 0x000fe400078e000e */
[----:B------:R-:W-:Y:S02]  /*b5a0*/  FMUL.FTZ R14, R6, R110 ;  /* 0x0000006e060e7220 */ /* 0x000fe40000410000 */
[----:B------:R-:W-:Y:S02]  /*b5b0*/  IMAD.MOV.U32 R142, RZ, RZ, R152 ;  /* 0x000000ffff8e7224 */ /* 0x000fe400078e0098 */
[----:B------:R-:W-:Y:S01]  /*b5c0*/  IMAD.MOV.U32 R111, RZ, RZ, R121 ;  /* 0x000000ffff6f7224 */ /* 0x000fe200078e0079 */
[----:B------:R-:W-:Y:S01]  /*b5d0*/  MUFU.EX2 R110, R35 ;  /* 0x00000023006e7308 */ /* 0x000fe20000000800 */
[----:B------:R-:W-:Y:S02]  /*b5e0*/  IMAD.MOV.U32 R121, RZ, RZ, R201 ;  /* 0x000000ffff797224 */ /* 0x000fe400078e00c9 */
[----:B------:R-:W-:Y:S02]  /*b5f0*/  IMAD.MOV.U32 R201, RZ, RZ, R205 ;  /* 0x000000ffffc97224 */ /* 0x000fe400078e00cd */
[----:B------:R-:W-:Y:S02]  /*b600*/  IMAD.MOV.U32 R152, RZ, RZ, R128 ;  /* 0x000000ffff987224 */ /* 0x000fe400078e0080 */
[----:B------:R-:W-:Y:S02]  /*b610*/  IMAD.MOV.U32 R128, RZ, RZ, R204 ;  /* 0x000000ffff807224 */ /* 0x000fe400078e00cc */
[----:B------:R-:W-:Y:S01]  /*b620*/  IMAD.MOV.U32 R143, RZ, RZ, R125 ;  /* 0x000000ffff8f7224 */ /* 0x000fe200078e007d */
[----:B------:R-:W-:Y:S01]  /*b630*/  MUFU.EX2 R112, R112 ;  /* 0x0000007000707308 */ /* 0x000fe20000000800 */
[----:B------:R-:W-:Y:S02]  /*b640*/  IMAD.MOV.U32 R122, RZ, RZ, R108 ;  /* 0x000000ffff7a7224 */ /* 0x000fe400078e006c */
[----:B------:R-:W-:Y:S02]  /*b650*/  FADD.FTZ R55, R55, R100 ;  /* 0x0000006437377221 */ /* 0x000fe40000010000 */
[----:B------:R-:W-:Y:S02]  /*b660*/  IMAD.MOV.U32 R123, RZ, RZ, R141 ;  /* 0x000000ffff7b7224 */ /* 0x000fe400078e008d */
[----:B------:R-:W-:Y:S02]  /*b670*/  IMAD.MOV.U32 R141, RZ, RZ, R109 ;  /* 0x000000ffff8d7224 */ /* 0x000fe400078e006d */
[----:B------:R-:W-:Y:S01]  /*b680*/  IMAD.MOV.U32 R139, RZ, RZ, R124 ;  /* 0x000000ffff8b7224 */ /* 0x000fe200078e007c */
[----:B------:R1:W1:Y:S01]  /*b690*/  MUFU.EX2 R125, R34 ;  /* 0x00000022007d7308 */ /* 0x0002620000000800 */
[----:B------:R-:W-:Y:S02]  /*b6a0*/  IMAD.MOV.U32 R124, RZ, RZ, R117 ;  /* 0x000000ffff7c7224 */ /* 0x000fe400078e0075 */
[----:B------:R-:W-:Y:S02]  /*b6b0*/  IMAD.MOV.U32 R155, RZ, RZ, c[0x0][0x228] ;  /* 0x00008a00ff9b7624 */ /* 0x000fe400078e00ff */
[----:B------:R-:W-:Y:S02]  /*b6c0*/  FMUL.FTZ R98, R165, R98 ;  /* 0x00000062a5627220 */ /* 0x000fe40000410000 */
[----:B------:R-:W-:Y:S02]  /*b6d0*/  IMAD.SHL.U32 R155, R155, 0x8, RZ ;  /* 0x000000089b9b7824 */ /* 0x000fe400078e00ff */
[C---:B------:R-:W-:Y:S01]  /*b6e0*/  FMUL.FTZ R99, R165.reuse, R99 ;  /* 0x00000063a5637220 */ /* 0x040fe20000410000 */
[----:B------:R1:W-:Y:S01]  /*b6f0*/  MUFU.EX2 R100, R19 ;  /* 0x0000001300647308 */ /* 0x0003e20000000800 */
[C---:B------:R-:W-:Y:S02]  /*b700*/  FMUL.FTZ R70, R165.reuse, R70 ;  /* 0x00000046a5467220 */ /* 0x040fe40000410000 */
[C---:B------:R-:W-:Y:S02]  /*b710*/  FMUL.FTZ R71, R165.reuse, R71 ;  /* 0x00000047a5477220 */ /* 0x040fe40000410000 */
[C---:B------:R-:W-:Y:S02]  /*b720*/  FMUL.FTZ R82, R165.reuse, R82 ;  /* 0x00000052a5527220 */ /* 0x040fe40000410000 */
[C---:B------:R-:W-:Y:S02]  /*b730*/  FMUL.FTZ R83, R165.reuse, R83 ;  /* 0x00000053a5537220 */ /* 0x040fe40000410000 */
[C---:B------:R-:W-:Y:S01]  /*b740*/  FMUL.FTZ R86, R165.reuse, R86 ;  /* 0x00000056a5567220 */ /* 0x040fe20000410000 */
[----:B------:R-:W-:Y:S01]  /*b750*/  MUFU.EX2 R123, R123 ;  /* 0x0000007b007b7308 */ /* 0x000fe20000000800 */
[----:B------:R-:W-:Y:S02]  /*b760*/  FMUL.FTZ R87, R165, R87 ;  /* 0x00000057a5577220 */ /* 0x000fe40000410000 */
[----:B-1----:R-:W-:Y:S07]  /*b770*/  FADD.FTZ R34, R200, R55 ;  /* 0x00000037c8227221 */ /* 0x002fee0000010000 */
[----:B------:R-:W-:Y:S01]  /*b780*/  MUFU.EX2 R141, R141 ;  /* 0x0000008d008d7308 */ /* 0x000fe20000000800 */
[----:B------:R-:W-:Y:S01]  /*b790*/  PRMT R19, R22, 0x7632, R19 ;  /* 0x0000763216137816 */ /* 0x000fe20000000013 */
[----:B---3--:R-:W-:Y:S08]  /*b7a0*/  FFMA.FTZ R104, R7, R101, R54 ;  /* 0x0000006507687223 */ /* 0x008ff00000010036 */
[----:B------:R-:W1:Y:S01]  /*b7b0*/  MUFU.EX2 R7, R195 ;  /* 0x000000c300077308 */ /* 0x000e620000000800 */
[----:B------:R-:W-:Y:S04]  /*b7c0*/  FADD.FTZ R104, R67, R104 ;  /* 0x0000006843687221 */ /* 0x000fe80000010000 */
[----:B------:R-:W-:Y:S01]  /*b7d0*/  FADD.FTZ R55, R125, R104 ;  /* 0x000000687d377221 */ /* 0x000fe20000010000 */
[C---:B------:R-:W-:Y:S03]  /*b7e0*/  F2FP.BF16.PACK_AB R125, R110.reuse, R125 ;  /* 0x0000007d6e7d723e */ /* 0x040fe600000010ff */
[----:B------:R-:W-:Y:S01]  /*b7f0*/  FADD.FTZ R110, R110, R55 ;  /* 0x000000376e6e7221 */ /* 0x000fe20000010000 */
[C---:B-1----:R-:W-:Y:S01]  /*b800*/  F2FP.BF16.PACK_AB R127, R7.reuse, R200 ;  /* 0x000000c8077f723e */ /* 0x042fe200000010ff */
[----:B------:R-:W-:Y:S03]  /*b810*/  FADD.FTZ R35, R7, R34 ;  /* 0x0000002207237221 */ /* 0x000fe60000010000 */
[----:B------:R-:W-:Y:S01]  /*b820*/  PRMT R120, R127, 0x7632, R120 ;  /* 0x000076327f787816 */ /* 0x000fe20000000078 */
[----:B------:R-:W-:Y:S01]  /*b830*/  FADD.FTZ R35, R116, R35 ;  /* 0x0000002374237221 */ /* 0x000fe20000010000 */
[C---:B------:R-:W-:Y:S03]  /*b840*/  F2FP.BF16.PACK_AB R116, R112.reuse, R116 ;  /* 0x000000747074723e */ /* 0x040fe600000010ff */
[----:B------:R-:W-:Y:S02]  /*b850*/  FADD.FTZ R112, R112, R35 ;  /* 0x0000002370707221 */ /* 0x000fe40000010000 */
[----:B------:R-:W-:Y:S02]  /*b860*/  FMUL.FTZ R35, R165, R131 ;  /* 0x00000083a5237220 */ /* 0x000fe40000410000 */
[----:B------:R-:W-:Y:S01]  /*b870*/  MUFU.EX2 R131, R142 ;  /* 0x0000008e00837308 */ /* 0x000fe20000000800 */
[----:B--2---:R-:W-:Y:S01]  /*b880*/  LOP3.LUT R101, R199, UR25, R210, 0x96, !PT ;  /* 0x00000019c7657c12 */ /* 0x004fe2000f8e96d2 */
[----:B------:R-:W-:Y:S04]  /*b890*/  IMAD.WIDE.U32 R198, R198, -0x2daee0ad, RZ ;  /* 0xd2511f53c6c67825 */ /* 0x000fe800078e00ff */
[----:B------:R-:W-:Y:S04]  /*b8a0*/  IMAD.WIDE.U32 R106, R101, -0x2daee0ad, RZ ;  /* 0xd2511f53656a7825 */ /* 0x000fe800078e00ff */
[----:B----4-:R-:W-:Y:S01]  /*b8b0*/  FFMA.FTZ R105, R6, R105, R39 ;  /* 0x0000006906697223 */ /* 0x010fe20000010027 */
[----:B------:R-:W-:Y:S02]  /*b8c0*/  LOP3.LUT R6, R107, UR27, R212, 0x96, !PT ;  /* 0x0000001b6b067c12 */ /* 0x000fe4000f8e96d4 */
[----:B------:R-:W-:Y:S01]  /*b8d0*/  LOP3.LUT R101, R199, UR19, R106, 0x96, !PT ;  /* 0x00000013c7657c12 */ /* 0x000fe2000f8e966a */
[----:B------:R-:W-:Y:S01]  /*b8e0*/  FFMA.FTZ R106, R165, R156, R18 ;  /* 0x0000009ca56a7223 */ /* 0x000fe20000010012 */
[----:B------:R-:W-:Y:S01]  /*b8f0*/  F2FP.BF16.PACK_AB R18, R51, R18 ;  /* 0x000000123312723e */ /* 0x000fe200000010ff */
[----:B------:R-:W-:Y:S01]  /*b900*/  IMAD.WIDE.U32 R156, R6, -0x326172a9, RZ ;  /* 0xcd9e8d57069c7825 */ /* 0x000fe200078e00ff */
[C---:B------:R-:W-:Y:S01]  /*b910*/  F2FP.BF16.PACK_AB R107, R66.reuse, R39 ;  /* 0x00000027426b723e */ /* 0x040fe200000010ff */
[----:B------:R-:W-:Y:S01]  /*b920*/  @!P3 HFMA2.BF16_V2 R154, -RZ.H0_H0, RZ.H0_H0, -R22.H0_H0 ;  /* 0x200000ffff9ab231 */ /* 0x000fe20000340916 */
[----:B------:R-:W-:Y:S01]  /*b930*/  F2FP.BF16.PACK_AB R6, R67, R54 ;  /* 0x000000364306723e */ /* 0x000fe200000010ff */
[----:B------:R-:W-:Y:S01]  /*b940*/  FADD.FTZ R106, R51, R106 ;  /* 0x0000006a336a7221 */ /* 0x000fe20000010000 */
[----:B------:R-:W-:Y:S01]  /*b950*/  LOP3.LUT R51, R157, UR22, R160, 0x96, !PT ;  /* 0x000000169d337c12 */ /* 0x000fe2000f8e96a0 */
[----:B------:R-:W-:Y:S01]  /*b960*/  IMAD.WIDE.U32 R108, R101, -0x326172a9, RZ ;  /* 0xcd9e8d57656c7825 */ /* 0x000fe200078e00ff */
[----:B------:R-:W-:Y:S01]  /*b970*/  PRMT R104, R107, 0x7632, R104 ;  /* 0x000076326b687816 */ /* 0x000fe20000000068 */
[----:B------:R1:W-:Y:S01]  /*b980*/  @!P3 STL.S16 [R1+0x60], R154 ;  /* 0x0000609a0100b387 */ /* 0x0003e20000100600 */
[----:B------:R-:W2:Y:S01]  /*b990*/  MUFU.EX2 R67, R38 ;  /* 0x0000002600437308 */ /* 0x000ea20000000800 */
[----:B------:R-:W-:Y:S01]  /*b9a0*/  IMAD.WIDE.U32 R204, R51, -0x2daee0ad, RZ ;  /* 0xd2511f5333cc7825 */ /* 0x000fe200078e00ff */
[----:B------:R-:W-:Y:S01]  /*b9b0*/  LOP3.LUT R156, R109, UR18, R156, 0x96, !PT ;  /* 0x000000126d9c7c12 */ /* 0x000fe2000f8e969c */
[----:B------:R3:W4:Y:S02]  /*b9c0*/  LDL.S16 R101, [R1+0x4c] ;  /* 0x00004c0001657983 */ /* 0x0007240000100600 */
[--C-:B------:R-:W-:Y:S01]  /*b9d0*/  FADD.FTZ R51, R66, R105.reuse ;  /* 0x0000006942337221 */ /* 0x100fe20000010000 */
[----:B------:R-:W-:Y:S01]  /*b9e0*/  LOP3.LUT R194, R205, UR14, R198, 0x96, !PT ;  /* 0x0000000ecdc27c12 */ /* 0x000fe2000f8e96c6 */
[----:B------:R3:W3:Y:S01]  /*b9f0*/  LDL.S16 R109, [R1+0x54] ;  /* 0x00005400016d7983 */ /* 0x0006e20000100600 */
[----:B------:R-:W-:Y:S01]  /*ba00*/  PRMT R66, R154, 0x7610, R66 ;  /* 0x000076109a427816 */ /* 0x000fe20000000042 */
[----:B------:R-:W-:Y:S01]  /*ba10*/  FADD.FTZ R7, R113, R106 ;  /* 0x0000006a71077221 */ /* 0x000fe20000010000 */
[----:B------:R-:W-:Y:S01]  /*ba20*/  F2FP.BF16.PACK_AB R113, R100, R113 ;  /* 0x000000716471723e */ /* 0x000fe200000010ff */
[----:B------:R-:W-:Y:S01]  /*ba30*/  IMAD.WIDE.U32 R194, R194, -0x326172a9, RZ ;  /* 0xcd9e8d57c2c27825 */ /* 0x000fe200078e00ff */
[----:B------:R-:W-:Y:S03]  /*ba40*/  PRMT R105, R6, 0x7632, R105 ;  /* 0x0000763206697816 */ /* 0x000fe60000000069 */
[----:B------:R-:W-:Y:S01]  /*ba50*/  IMAD.WIDE.U32 R156, R156, -0x2daee0ad, RZ ;  /* 0xd2511f539c9c7825 */ /* 0x000fe200078e00ff */
[----:B------:R-:W-:Y:S02]  /*ba60*/  LOP3.LUT R117, R195, UR13, R108, 0x96, !PT ;  /* 0x0000000dc3757c12 */ /* 0x000fe4000f8e966c */
[----:B------:R3:W3:Y:S01]  /*ba70*/  LDL.S16 R108, [R1+0x50] ;  /* 0x00005000016c7983 */ /* 0x0006e20000100600 */
[----:B------:R-:W-:Y:S01]  /*ba80*/  FADD.FTZ R34, R100, R7 ;  /* 0x0000000764227221 */ /* 0x000fe20000010000 */
[----:B------:R-:W-:Y:S01]  /*ba90*/  PRMT R100, R22, 0x5410, R19 ;  /* 0x0000541016647816 */ /* 0x000fe20000000013 */
[----:B------:R-:W-:Y:S01]  /*baa0*/  FADD.FTZ R106, R50, R51 ;  /* 0x00000033326a7221 */ /* 0x000fe20000010000 */
[----:B------:R-:W-:Y:S01]  /*bab0*/  @!P3 PRMT R22, R66, 0x5410, RZ ;  /* 0x000054104216b816 */ /* 0x000fe200000000ff */
[----:B------:R-:W-:Y:S01]  /*bac0*/  FADD.FTZ R34, R145, R34 ;  /* 0x0000002291227221 */ /* 0x000fe20000010000 */
[----:B------:R-:W-:Y:S01]  /*bad0*/  LOP3.LUT R204, R157, UR10, R204, 0x96, !PT ;  /* 0x0000000a9dcc7c12 */ /* 0x000fe2000f8e96cc */
[----:B------:R3:W3:Y:S01]  /*bae0*/  LDL.S16 R66, [R1+0x48] ;  /* 0x0000480001427983 */ /* 0x0006e20000100600 */
[----:B--2---:R-:W-:Y:S01]  /*baf0*/  F2FP.BF16.PACK_AB R149, R67, R50 ;  /* 0x000000324395723e */ /* 0x004fe200000010ff */
[----:B-1----:R-:W-:Y:S01]  /*bb00*/  IMAD.MOV.U32 R154, RZ, RZ, R143 ;  /* 0x000000ffff9a7224 */ /* 0x002fe200078e008f */
[----:B------:R-:W-:Y:S01]  /*bb10*/  F2FP.BF16.PACK_AB R145, R23, R145 ;  /* 0x000000911791723e */ /* 0x000fe200000010ff */
[----:B------:R-:W-:Y:S01]  /*bb20*/  IMAD.WIDE.U32 R204, R204, -0x326172a9, RZ ;  /* 0xcd9e8d57cccc7825 */ /* 0x000fe200078e00ff */
[----:B------:R1:W-:Y:S01]  /*bb30*/  STG.E.U16 [R202.64], R22 ;  /* 0x00000016ca007986 */ /* 0x0003e2000c101510 */
[----:B------:R2:W-:Y:S02]  /*bb40*/  MUFU.EX2 R157, R168 ;  /* 0x000000a8009d7308 */ /* 0x0005e40000000800 */
[----:B------:R-:W-:Y:S01]  /*bb50*/  IMAD.MOV.U32 R143, RZ, RZ, R152 ;  /* 0x000000ffff8f7224 */ /* 0x000fe200078e0098 */
[----:B------:R-:W-:Y:S01]  /*bb60*/  LOP3.LUT R39, R205, UR26, R194, 0x96, !PT ;  /* 0x0000001acd277c12 */ /* 0x000fe2000f8e96c2 */
[----:B------:R-:W-:Y:S02]  /*bb70*/  IMAD.MOV.U32 R152, RZ, RZ, R124 ;  /* 0x000000ffff987224 */ /* 0x000fe400078e007c */
[----:B------:R-:W-:Y:S01]  /*bb80*/  IMAD.MOV.U32 R124, RZ, RZ, R128 ;  /* 0x000000ffff7c7224 */ /* 0x000fe200078e0080 */
[----:B------:R-:W-:Y:S01]  /*bb90*/  LOP3.LUT R7, R39, 0xff, RZ, 0xc0, !PT ;  /* 0x000000ff27077812 */ /* 0x000fe200078ec0ff */
[----:B------:R-:W-:Y:S02]  /*bba0*/  IMAD.MOV.U32 R128, RZ, RZ, R201 ;  /* 0x000000ffff807224 */ /* 0x000fe400078e00c9 */
[----:B------:R-:W-:Y:S01]  /*bbb0*/  IMAD.MOV.U32 R201, RZ, RZ, c[0x0][0x228] ;  /* 0x00008a00ffc97624 */ /* 0x000fe200078e00ff */
[----:B------:R-:W-:Y:S01]  /*bbc0*/  ISETP.LE.U32.AND P0, PT, R7, UR23, PT ;  /* 0x0000001707007c0c */ /* 0x000fe2000bf03070 */
[----:B------:R-:W-:Y:S01]  /*bbd0*/  IMAD.MOV.U32 R158, RZ, RZ, R143 ;  /* 0x000000ffff9e7224 */ /* 0x000fe200078e008f */
[----:B------:R-:W-:Y:S01]  /*bbe0*/  PRMT R7, R18, 0x7632, R7 ;  /* 0x0000763212077816 */ /* 0x000fe20000000007 */
[----:B------:R-:W-:Y:S01]  /*bbf0*/  IMAD.MOV.U32 R143, RZ, RZ, R122 ;  /* 0x000000ffff8f7224 */ /* 0x000fe200078e007a */
[----:B------:R-:W-:Y:S01]  /*bc00*/  MUFU.EX2 R124, R124 ;  /* 0x0000007c007c7308 */ /* 0x000fe20000000800 */
[----:B------:R-:W-:Y:S02]  /*bc10*/  FADD.FTZ R106, R67, R106 ;  /* 0x0000006a436a7221 */ /* 0x000fe40000010000 */
[----:B------:R-:W-:Y:S02]  /*bc20*/  FMUL.FTZ R67, R165, R163 ;  /* 0x000000a3a5437220 */ /* 0x000fe40000410000 */
[----:B--2---:R-:W-:Y:S05]  /*bc30*/  IMAD.MOV.U32 R168, RZ, RZ, R212 ;  /* 0x000000ffffa87224 */ /* 0x004fea00078e00d4 */
[----:B------:R-:W-:Y:S01]  /*bc40*/  MUFU.EX2 R143, R143 ;  /* 0x0000008f008f7308 */ /* 0x000fe20000000800 */
[----:B-1----:R-:W-:Y:S01]  /*bc50*/  LOP3.LUT R22, R39, 0xffff, RZ, 0xc0, !PT ;  /* 0x0000ffff27167812 */ /* 0x002fe200078ec0ff */
[----:B----4-:R-:W-:Y:S02]  /*bc60*/  @!P4 HFMA2.BF16_V2 R101, -RZ.H0_H0, RZ.H0_H0, -R7.H0_H0 ;  /* 0x200000ffff65c231 */ /* 0x010fe40000340907 */
[----:B---3--:R-:W-:Y:S03]  /*bc70*/  @!P6 HFMA2.BF16_V2 R109, -RZ.H0_H0, RZ.H0_H0, -R19.H0_H0 ;  /* 0x200000ffff6de231 */ /* 0x008fe60000340913 */
[----:B------:R-:W-:Y:S02]  /*bc80*/  PRMT R55, R101, 0x7610, R55 ;  /* 0x0000761065377816 */ /* 0x000fe40000000037 */
[----:B------:R-:W-:Y:S01]  /*bc90*/  PRMT R38, R109, 0x7610, R38 ;  /* 0x000076106d267816 */ /* 0x000fe20000000026 */
[----:B------:R1:W-:Y:S03]  /*bca0*/  @!P6 STL.S16 [R1+0x54], R109 ;  /* 0x0000546d0100e387 */ /* 0x0003e60000100600 */
[----:B------:R-:W-:Y:S01]  /*bcb0*/  @!P6 PRMT R19, R38, 0x5410, RZ ;  /* 0x000054102613e816 */ /* 0x000fe200000000ff */
[----:B------:R-:W-:Y:S01]  /*bcc0*/  IMAD.MOV.U32 R38, RZ, RZ, c[0x0][0x228] ;  /* 0x00008a00ff267624 */ /* 0x000fe200078e00ff */
[----:B------:R-:W-:Y:S03]  /*bcd0*/  @!P5 HFMA2.BF16_V2 R108, -RZ.H0_H0, RZ.H0_H0, -R18.H0_H0 ;  /* 0x200000ffff6cd231 */ /* 0x000fe60000340912 */
[----:B------:R2:W-:Y:S02]  /*bce0*/  STG.E.U16 [R202.64+0x2], R19 ;  /* 0x00000213ca007986 */ /* 0x0005e4000c101510 */
[----:B------:R-:W-:Y:S02]  /*bcf0*/  PRMT R50, R108, 0x7610, R50 ;  /* 0x000076106c327816 */ /* 0x000fe40000000032 */
[----:B------:R3:W-:Y:S01]  /*bd00*/  @!P5 STL.S16 [R1+0x50], R108 ;  /* 0x0000506c0100d387 */ /* 0x0007e20000100600 */
[----:B------:R-:W-:Y:S03]  /*bd10*/  @!P0 HFMA2.BF16_V2 R66, -RZ.H0_H0, RZ.H0_H0, -R6.H0_H0 ;  /* 0x200000ffff428231 */ /* 0x000fe60000340906 */
[----:B------:R4:W-:Y:S02]  /*bd20*/  @!P4 STL.S16 [R1+0x4c], R101 ;  /* 0x00004c650100c387 */ /* 0x0009e40000100600 */
[----:B------:R-:W-:Y:S02]  /*bd30*/  PRMT R54, R66, 0x7610, R54 ;  /* 0x0000761042367816 */ /* 0x000fe40000000036 */
[----:B------:R4:W-:Y:S01]  /*bd40*/  @!P0 STL.S16 [R1+0x48], R66 ;  /* 0x0000484201008387 */ /* 0x0009e20000100600 */
[----:B-1----:R-:W-:Y:S02]  /*bd50*/  PRMT R109, R107, 0x5410, R104 ;  /* 0x000054106b6d7816 */ /* 0x002fe40000000068 */
[----:B--2---:R-:W-:Y:S01]  /*bd60*/  SHF.R.U32.HI R19, RZ, 0x8, R22 ;  /* 0x00000008ff137819 */ /* 0x004fe20000011616 */
[----:B------:R-:W-:Y:S01]  /*bd70*/  FMUL.FTZ R22, R165, R118 ;  /* 0x00000076a5167220 */ /* 0x000fe20000410000 */
[----:B---3--:R-:W-:Y:S01]  /*bd80*/  PRMT R108, R6, 0x5410, R105 ;  /* 0x00005410066c7816 */ /* 0x008fe20000000069 */
[----:B------:R-:W1:Y:S01]  /*bd90*/  MUFU.EX2 R118, R154 ;  /* 0x0000009a00767308 */ /* 0x000e620000000800 */
[----:B------:R-:W-:Y:S02]  /*bda0*/  @!P0 PRMT R6, R54, 0x5410, RZ ;  /* 0x0000541036068816 */ /* 0x000fe400000000ff */
[----:B------:R-:W-:Y:S01]  /*bdb0*/  LOP3.LUT R19, R19, 0xffff, RZ, 0xc0, !PT ;  /* 0x0000ffff13137812 */ /* 0x000fe200078ec0ff */
[----:B------:R2:W3:Y:S01]  /*bdc0*/  LDL.S16 R54, [R1+0x5c] ;  /* 0x00005c0001367983 */ /* 0x0004e20000100600 */
[----:B----4-:R-:W-:Y:S02]  /*bdd0*/  PRMT R101, R18, 0x5410, R7 ;  /* 0x0000541012657816 */ /* 0x010fe40000000007 */
[----:B------:R-:W-:Y:S01]  /*bde0*/  ISETP.LE.U32.AND P6, PT, R19, UR23, PT ;  /* 0x0000001713007c0c */ /* 0x000fe2000bfc3070 */
[----:B------:R-:W-:Y:S01]  /*bdf0*/  FMUL.FTZ R66, R165, R162 ;  /* 0x000000a2a5427220 */ /* 0x000fe20000410000 */
[----:B------:R-:W-:Y:S01]  /*be00*/  @!P5 PRMT R18, R50, 0x5410, RZ ;  /* 0x000054103212d816 */ /* 0x000fe200000000ff */
[----:B------:R-:W-:Y:S01]  /*be10*/  IMAD.WIDE R50, R38, 0x70, R196 ;  /* 0x0000007026327825 */ /* 0x000fe200078e02c4 */
[----:B------:R-:W-:Y:S02]  /*be20*/  LOP3.LUT R19, R176, 0xff, RZ, 0xc0, !PT ;  /* 0x000000ffb0137812 */ /* 0x000fe400078ec0ff */
[----:B------:R-:W-:Y:S01]  /*be30*/  @!P4 PRMT R7, R55, 0x5410, RZ ;  /* 0x000054103707c816 */ /* 0x000fe200000000ff */
[----:B------:R4:W-:Y:S01]  /*be40*/  STG.E.U16 [R196.64], R18 ;  /* 0x00000012c4007986 */ /* 0x0009e2000c101510 */
[----:B------:R-:W-:Y:S01]  /*be50*/  ISETP.LE.U32.AND P2, PT, R19, UR23, PT ;  /* 0x0000001713007c0c */ /* 0x000fe2000bf43070 */
[----:B------:R-:W-:Y:S02]  /*be60*/  IMAD.WIDE.U32 R162, R117, -0x2daee0ad, RZ ;  /* 0xd2511f5375a27825 */ /* 0x000fe400078e00ff */
[----:B------:R2:W-:Y:S02]  /*be70*/  STG.E.U16 [R196.64+0x2], R7 ;  /* 0x00000207c4007986 */ /* 0x0005e4000c101510 */
[----:B------:R-:W-:Y:S02]  /*be80*/  IMAD R55, R201, 0x38, R155 ;  /* 0x00000038c9377824 */ /* 0x000fe400078e029b */
[----:B------:R2:W-:Y:S01]  /*be90*/  STG.E.U16 [R50.64], R6 ;  /* 0x0000000632007986 */ /* 0x0005e2000c101510 */
[----:B------:R-:W-:Y:S01]  /*bea0*/  IMAD R38, R38, 0x48, RZ ;  /* 0x0000004826267824 */ /* 0x000fe200078e02ff */
[----:B-1----:R-:W-:Y:S01]  /*beb0*/  F2FP.BF16.PACK_AB R137, R123, R118 ;  /* 0x000000767b89723e */ /* 0x002fe200000010ff */
[----:B------:R-:W-:Y:S01]  /*bec0*/  IMAD.MOV.U32 R155, RZ, RZ, R139 ;  /* 0x000000ffff9b7224 */ /* 0x000fe200078e008b */
[----:B------:R-:W-:Y:S01]  /*bed0*/  IADD3 R55, R55, 0x1, RZ ;  /* 0x0000000137377810 */ /* 0x000fe20007ffe0ff */
[----:B------:R-:W-:Y:S02]  /*bee0*/  IMAD.MOV.U32 R139, RZ, RZ, R111 ;  /* 0x000000ffff8b7224 */ /* 0x000fe400078e006f */
[----:B------:R-:W-:Y:S01]  /*bef0*/  FADD.FTZ R111, R23, R34 ;  /* 0x00000022176f7221 */ /* 0x000fe20000010000 */
[----:B------:R-:W-:Y:S01]  /*bf00*/  LEA R198, P0, R55, R202, 0x1 ;  /* 0x000000ca37c67211 */ /* 0x000fe200078008ff */
[C---:B------:R-:W-:Y:S02]  /*bf10*/  FMUL.FTZ R34, R165.reuse, R130 ;  /* 0x00000082a5227220 */ /* 0x040fe40000410000 */
[----:B------:R-:W-:Y:S01]  /*bf20*/  FMUL.FTZ R23, R165, R119 ;  /* 0x00000077a5177220 */ /* 0x000fe20000410000 */
[----:B------:R-:W-:Y:S01]  /*bf30*/  LEA.HI.X.SX32 R199, R55, R203, 0x1, P0 ;  /* 0x000000cb37c77211 */ /* 0x000fe200000f0eff */
[C---:B------:R-:W-:Y:S01]  /*bf40*/  FMUL.FTZ R55, R165.reuse, R151 ;  /* 0x00000097a5377220 */ /* 0x040fe20000410000 */
[C---:B------:R-:W-:Y:S01]  /*bf50*/  LEA R200, P0, R38.reuse, R202, 0x1 ;  /* 0x000000ca26c87211 */ /* 0x040fe200078008ff */
[----:B------:R-:W-:Y:S03]  /*bf60*/  MUFU.EX2 R151, R218 ;  /* 0x000000da00977308 */ /* 0x000fe60000000800 */
[----:B------:R-:W-:Y:S01]  /*bf70*/  LEA.HI.X.SX32 R201, R38, R203, 0x1, P0 ;  /* 0x000000cb26c97211 */ /* 0x000fe200000f0eff */
[C---:B------:R-:W-:Y:S01]  /*bf80*/  FMUL.FTZ R38, R165.reuse, R134 ;  /* 0x00000086a5267220 */ /* 0x040fe20000410000 */
[----:B----4-:R-:W-:Y:S02]  /*bf90*/  SHF.R.U32.HI R18, RZ, 0x18, R176 ;  /* 0x00000018ff127819 */ /* 0x010fe400000116b0 */
[--C-:B--2---:R-:W-:Y:S02]  /*bfa0*/  SHF.R.U32.HI R7, RZ, 0x18, R39.reuse ;  /* 0x00000018ff077819 */ /* 0x104fe40000011627 */
[----:B------:R-:W-:Y:S01]  /*bfb0*/  ISETP.LE.U32.AND P1, PT, R18, UR23, PT ;  /* 0x0000001712007c0c */ /* 0x000fe2000bf23070 */
[----:B------:R-:W1:Y:S01]  /*bfc0*/  MUFU.EX2 R139, R139 ;  /* 0x0000008b008b7308 */ /* 0x000e620000000800 */
[----:B------:R-:W-:Y:S01]  /*bfd0*/  SHF.R.U32.HI R6, RZ, 0x10, R39 ;  /* 0x00000010ff067819 */ /* 0x000fe20000011627 */
[----:B------:R-:W-:Y:S01]  /*bfe0*/  FMUL.FTZ R39, R165, R135 ;  /* 0x00000087a5277220 */ /* 0x000fe20000410000 */
[----:B------:R-:W-:Y:S01]  /*bff0*/  ISETP.LE.U32.AND P4, PT, R7, UR23, PT ;  /* 0x0000001707007c0c */ /* 0x000fe2000bf83070 */
[C---:B------:R-:W-:Y:S01]  /*c000*/  FMUL.FTZ R51, R165.reuse, R147 ;  /* 0x00000093a5337220 */ /* 0x040fe20000410000 */
[----:B------:R-:W-:Y:S01]  /*c010*/  LOP3.LUT R6, R6, 0xff, RZ, 0xc0, !PT ;  /* 0x000000ff06067812 */ /* 0x000fe200078ec0ff */
[----:B------:R-:W-:Y:S01]  /*c020*/  FMUL.FTZ R50, R165, R146 ;  /* 0x00000092a5327220 */ /* 0x000fe20000410000 */
[----:B------:R-:W-:Y:S02]  /*c030*/  PRMT R147, R116, 0x7610, R147 ;  /* 0x0000761074937816 */ /* 0x000fe40000000093 */
[----:B------:R-:W-:Y:S01]  /*c040*/  ISETP.LE.U32.AND P5, PT, R6, UR23, PT ;  /* 0x0000001706007c0c */ /* 0x000fe2000bfa3070 */
[----:B------:R-:W-:Y:S01]  /*c050*/  MUFU.EX2 R135, R129 ;  /* 0x0000008100877308 */ /* 0x000fe20000000800 */
[----:B------:R-:W-:Y:S02]  /*c060*/  LOP3.LUT R6, R176, 0xffff, RZ, 0xc0, !PT ;  /* 0x0000ffffb0067812 */ /* 0x000fe400078ec0ff */
[----:B------:R-:W-:Y:S02]  /*c070*/  PRMT R116, R116, 0x7632, R116 ;  /* 0x0000763274747816 */ /* 0x000fe40000000074 */
[----:B------:R-:W-:Y:S04]  /*c080*/  SHF.R.U32.HI R6, RZ, 0x8, R6 ;  /* 0x00000008ff067819 */ /* 0x000fe80000011606 */
[----:B------:R-:W-:Y:S01]  /*c090*/  LOP3.LUT R6, R6, 0xffff, RZ, 0xc0, !PT ;  /* 0x0000ffff06067812 */ /* 0x000fe200078ec0ff */
[----:B------:R-:W2:Y:S01]  /*c0a0*/  MUFU.EX2 R119, R155 ;  /* 0x0000009b00777308 */ /* 0x000ea20000000800 */
[----:B-1----:R-:W-:Y:S01]  /*c0b0*/  FADD.FTZ R112, R139, R112 ;  /* 0x000000708b707221 */ /* 0x002fe20000010000 */
[C---:B--2---:R-:W-:Y:S03]  /*c0c0*/  F2FP.BF16.PACK_AB R139, R119.reuse, R139 ;  /* 0x0000008b778b723e */ /* 0x044fe600000010ff */
[--C-:B------:R-:W-:Y:S01]  /*c0d0*/  FADD.FTZ R119, R119, R112.reuse ;  /* 0x0000007077777221 */ /* 0x100fe20000010000 */
[----:B------:R-:W-:Y:S01]  /*c0e0*/  PRMT R112, R113, 0x7632, R112 ;  /* 0x0000763271707816 */ /* 0x000fe20000000070 */
[----:B---3--:R-:W-:Y:S05]  /*c0f0*/  @!P6 HFMA2.BF16_V2 R54, -RZ.H0_H0, RZ.H0_H0, -R105.H0_H0 ;  /* 0x200000ffff36e231 */ /* 0x008fea0000340969 */
[----:B------:R-:W-:Y:S01]  /*c100*/  PRMT R7, R54, 0x7610, R7 ;  /* 0x0000761036077816 */ /* 0x000fe20000000007 */
[----:B------:R1:W-:Y:S03]  /*c110*/  @!P6 STL.S16 [R1+0x5c], R54 ;  /* 0x00005c360100e387 */ /* 0x0003e60000100600 */
[----:B------:R-:W-:Y:S01]  /*c120*/  @!P6 PRMT R105, R7, 0x5410, RZ ;  /* 0x000054100769e816 */ /* 0x000fe200000000ff */
[----:B------:R2:W3:Y:S01]  /*c130*/  LDL.S16 R19, [R1+0x58] ;  /* 0x0000580001137983 */ /* 0x0004e20000100600 */
[----:B------:R-:W-:Y:S02]  /*c140*/  SHF.R.U32.HI R7, RZ, 0x10, R176 ;  /* 0x00000010ff077819 */ /* 0x000fe400000116b0 */
[----:B------:R-:W-:Y:S01]  /*c150*/  ISETP.LE.U32.AND P6, PT, R6, UR23, PT ;  /* 0x0000001706007c0c */ /* 0x000fe2000bfc3070 */
[----:B------:R2:W4:Y:S01]  /*c160*/  LDL.S16 R18, [R1+0x44] ;  /* 0x0000440001127983 */ /* 0x0005220000100600 */
[----:B------:R-:W-:Y:S03]  /*c170*/  LOP3.LUT R7, R7, 0xff, RZ, 0xc0, !PT ;  /* 0x000000ff07077812 */ /* 0x000fe600078ec0ff */
[----:B------:R-:W-:Y:S01]  /*c180*/  STG.E.U16 [R198.64], R105 ;  /* 0x00000069c6007986 */ /* 0x000fe2000c101510 */
[----:B------:R-:W-:Y:S01]  /*c190*/  ISETP.LE.U32.AND P0, PT, R7, UR23, PT ;  /* 0x0000001707007c0c */ /* 0x000fe2000bf03070 */
[----:B-1----:R-:W-:Y:S01]  /*c1a0*/  FMUL.FTZ R54, R165, R150 ;  /* 0x00000096a5367220 */ /* 0x002fe20000410000 */
[----:B---3--:R-:W-:Y:S02]  /*c1b0*/  @!P5 HFMA2.BF16_V2 R19, -RZ.H0_H0, RZ.H0_H0, -R107.H0_H0 ;  /* 0x200000ffff13d231 */ /* 0x008fe4000034096b */
[----:B----4-:R-:W-:Y:S03]  /*c1c0*/  @!P4 HFMA2.BF16_V2 R18, -RZ.H0_H0, RZ.H0_H0, -R104.H0_H0 ;  /* 0x200000ffff12c231 */ /* 0x010fe60000340968 */
[----:B------:R-:W-:Y:S01]  /*c1d0*/  PRMT R7, R19, 0x7610, R7 ;  /* 0x0000761013077816 */ /* 0x000fe20000000007 */
[----:B------:R1:W-:Y:S01]  /*c1e0*/  @!P5 STL.S16 [R1+0x58], R19 ;  /* 0x000058130100d387 */ /* 0x0003e20000100600 */
[----:B------:R-:W-:Y:S03]  /*c1f0*/  PRMT R6, R18, 0x7610, R6 ;  /* 0x0000761012067816 */ /* 0x000fe60000000006 */
[----:B------:R3:W-:Y:S01]  /*c200*/  @!P4 STL.S16 [R1+0x44], R18 ;  /* 0x000044120100c387 */ /* 0x0007e20000100600 */
[----:B------:R-:W-:Y:S01]  /*c210*/  @!P5 PRMT R107, R7, 0x5410, RZ ;  /* 0x00005410076bd816 */ /* 0x000fe200000000ff */
[C---:B------:R-:W-:Y:S01]  /*c220*/  FMUL.FTZ R7, R165.reuse, R103 ;  /* 0x00000067a5077220 */ /* 0x040fe20000410000 */
[----:B------:R-:W-:Y:S01]  /*c230*/  @!P4 PRMT R104, R6, 0x5410, RZ ;  /* 0x000054100668c816 */ /* 0x000fe200000000ff */
[----:B------:R2:W4:Y:S01]  /*c240*/  LDL.S16 R122, [R1+0x3c] ;  /* 0x00003c00017a7983 */ /* 0x0005220000100600 */
[----:B------:R-:W-:Y:S02]  /*c250*/  FMUL.FTZ R6, R165, R102 ;  /* 0x00000066a5067220 */ /* 0x000fe40000410000 */
[----:B------:R2:W2:Y:S01]  /*c260*/  MUFU.EX2 R102, R158 ;  /* 0x0000009e00667308 */ /* 0x0004a20000000800 */
[----:B------:R2:W4:Y:S01]  /*c270*/  LDL.S16 R129, [R1+0x38] ;  /* 0x0000380001817983 */ /* 0x0005220000100600 */
[----:B------:R-:W-:Y:S01]  /*c280*/  FADD.FTZ R103, R141, R110 ;  /* 0x0000006e8d677221 */ /* 0x000fe20000010000 */
[C---:B------:R-:W-:Y:S02]  /*c290*/  F2FP.BF16.PACK_AB R141, R124.reuse, R141 ;  /* 0x0000008d7c8d723e */ /* 0x040fe400000010ff */
[----:B------:R-:W-:Y:S01]  /*c2a0*/  STG.E.U16 [R200.64+0x2], R104 ;  /* 0x00000268c8007986 */ /* 0x000fe2000c101510 */
[----:B------:R-:W-:Y:S01]  /*c2b0*/  FADD.FTZ R124, R124, R103 ;  /* 0x000000677c7c7221 */ /* 0x000fe20000010000 */
[C---:B------:R-:W-:Y:S02]  /*c2c0*/  LOP3.LUT R103, R204.reuse, 0xff, RZ, 0xc0, !PT ;  /* 0x000000ffcc677812 */ /* 0x040fe400078ec0ff */
[----:B------:R-:W-:Y:S01]  /*c2d0*/  STG.E.U16 [R200.64], R107 ;  /* 0x0000006bc8007986 */ /* 0x000fe2000c101510 */
[----:B------:R-:W-:Y:S01]  /*c2e0*/  MUFU.EX2 R110, R152 ;  /* 0x00000098006e7308 */ /* 0x000fe20000000800 */
[----:B------:R-:W-:Y:S02]  /*c2f0*/  ISETP.LE.U32.AND P4, PT, R103, UR23, PT ;  /* 0x0000001767007c0c */ /* 0x000fe4000bf83070 */
[----:B------:R-:W-:Y:S01]  /*c300*/  LOP3.LUT R103, R204, 0xffff, RZ, 0xc0, !PT ;  /* 0x0000ffffcc677812 */ /* 0x000fe200078ec0ff */
[C---:B-1----:R-:W-:Y:S02]  /*c310*/  FMUL.FTZ R19, R165.reuse, R115 ;  /* 0x00000073a5137220 */ /* 0x042fe40000410000 */
[----:B------:R1:W4:Y:S01]  /*c320*/  LDL.S16 R115, [R1+0x40] ;  /* 0x0000400001737983 */ /* 0x0003220000100600 */
[----:B------:R-:W-:Y:S01]  /*c330*/  SHF.R.U32.HI R103, RZ, 0x8, R103 ;  /* 0x00000008ff677819 */ /* 0x000fe20000011667 */
[----:B---3--:R-:W-:Y:S01]  /*c340*/  FMUL.FTZ R18, R165, R114 ;  /* 0x00000072a5127220 */ /* 0x008fe20000410000 */
[----:B------:R-:W-:Y:S01]  /*c350*/  F2FP.BF16.PACK_AB R165, R167, R166 ;  /* 0x000000a6a7a5723e */ /* 0x000fe200000010ff */
[----:B------:R-:W3:Y:S01]  /*c360*/  MUFU.EX2 R114, R153 ;  /* 0x0000009900727308 */ /* 0x000ee20000000800 */
[----:B------:R-:W-:Y:S01]  /*c370*/  LOP3.LUT R103, R103, 0xffff, RZ, 0xc0, !PT ;  /* 0x0000ffff67677812 */ /* 0x000fe200078ec0ff */
[----:B--2---:R-:W-:Y:S03]  /*c380*/  IMAD.WIDE.U32 R158, R189, -0x2daee0ad, RZ ;  /* 0xd2511f53bd9e7825 */ /* 0x004fe600078e00ff */
[----:B------:R-:W-:Y:S02]  /*c390*/  ISETP.LE.U32.AND P5, PT, R103, UR23, PT ;  /* 0x0000001767007c0c */ /* 0x000fe4000bfa3070 */
[----:B------:R-:W-:Y:S03]  /*c3a0*/  SHF.R.U32.HI R103, RZ, 0x10, R204 ;  /* 0x00000010ff677819 */ /* 0x000fe600000116cc */
[----:B------:R2:W-:Y:S02]  /*c3b0*/  MUFU.EX2 R189, R186 ;  /* 0x000000ba00bd7308 */ /* 0x0005e40000000800 */
[----:B--2---:R-:W-:Y:S01]  /*c3c0*/  F2FP.BF16.PACK_AB R186, R170, R157 ;  /* 0x0000009daaba723e */ /* 0x004fe200000010ff */
[----:B----4-:R-:W-:Y:S02]  /*c3d0*/  @!P6 HFMA2.BF16_V2 R122, -RZ.H0_H0, RZ.H0_H0, -R120.H0_H0 ;  /* 0x200000ffff7ae231 */ /* 0x010fe40000340978 */
[----:B------:R-:W-:Y:S02]  /*c3e0*/  @!P0 HFMA2.BF16_V2 R129, -RZ.H0_H0, RZ.H0_H0, -R113.H0_H0 ;  /* 0x200000ffff818231 */ /* 0x000fe40000340971 */
[----:B------:R-:W-:Y:S05]  /*c3f0*/  @!P2 HFMA2.BF16_V2 R115, -RZ.H0_H0, RZ.H0_H0, -R127.H0_H0 ;  /* 0x200000ffff73a231 */ /* 0x000fea000034097f */
[----:B------:R-:W-:Y:S01]  /*c400*/  PRMT R126, R115, 0x7610, R126 ;  /* 0x00007610737e7816 */ /* 0x000fe2000000007e */
[----:B------:R2:W-:Y:S04]  /*c410*/  @!P2 STL.S16 [R1+0x40], R115 ;  /* 0x000040730100a387 */ /* 0x0005e80000100600 */
[----:B------:R1:W4:Y:S04]  /*c420*/  LDL.S16 R130, [R1+0x34] ;  /* 0x0000340001827983 */ /* 0x0003280000100600 */
[----:B------:R1:W-:Y:S01]  /*c430*/  @!P6 STL.S16 [R1+0x3c], R122 ;  /* 0x00003c7a0100e387 */ /* 0x0003e20000100600 */
[----:B--2---:R-:W-:Y:S01]  /*c440*/  FADD.FTZ R115, R143, R106 ;  /* 0x0000006a8f737221 */ /* 0x004fe20000010000 */
[C---:B------:R-:W-:Y:S03]  /*c450*/  F2FP.BF16.PACK_AB R143, R102.reuse, R143 ;  /* 0x0000008f668f723e */ /* 0x040fe600000010ff */
[--C-:B------:R-:W-:Y:S01]  /*c460*/  FADD.FTZ R106, R102, R115.reuse ;  /* 0x00000073666a7221 */ /* 0x100fe20000010000 */
[----:B------:R-:W-:Y:S02]  /*c470*/  PRMT R115, R122, 0x7610, R115 ;  /* 0x000076107a737816 */ /* 0x000fe40000000073 */
[----:B------:R-:W-:Y:S01]  /*c480*/  PRMT R102, R127, 0x5410, R120 ;  /* 0x000054107f667816 */ /* 0x000fe20000000078 */
[----:B-1----:R1:W-:Y:S01]  /*c490*/  MUFU.EX2 R122, R121 ;  /* 0x00000079007a7308 */ /* 0x0023e20000000800 */
[----:B------:R-:W-:Y:S01]  /*c4a0*/  @!P2 PRMT R127, R126, 0x5410, RZ ;  /* 0x000054107e7fa816 */ /* 0x000fe200000000ff */
[--C-:B------:R-:W-:Y:S01]  /*c4b0*/  FADD.FTZ R126, R118, R111.reuse ;  /* 0x0000006f767e7221 */ /* 0x100fe20000010000 */
[----:B------:R-:W-:Y:S02]  /*c4c0*/  PRMT R111, R129, 0x7610, R111 ;  /* 0x00007610816f7816 */ /* 0x000fe4000000006f */
[----:B------:R-:W-:Y:S01]  /*c4d0*/  @!P6 PRMT R120, R115, 0x5410, RZ ;  /* 0x000054107378e816 */ /* 0x000fe200000000ff */
[----:B------:R-:W-:Y:S01]  /*c4e0*/  FADD.FTZ R123, R123, R126 ;  /* 0x0000007e7b7b7221 */ /* 0x000fe20000010000 */
[----:B------:R-:W-:Y:S01]  /*c4f0*/  LOP3.LUT R115, R103, 0xff, RZ, 0xc0, !PT ;  /* 0x000000ff67737812 */ /* 0x000fe200078ec0ff */
[----:B------:R-:W-:Y:S01]  /*c500*/  STG.E.U16 [R202.64+0x10], R127 ;  /* 0x0000107fca007986 */ /* 0x000fe2000c101510 */
[----:B------:R-:W-:Y:S01]  /*c510*/  PRMT R103, R113, 0x5410, R112 ;  /* 0x0000541071677816 */ /* 0x000fe20000000070 */
[----:B------:R-:W-:Y:S01]  /*c520*/  MUFU.EX2 R126, R132 ;  /* 0x00000084007e7308 */ /* 0x000fe20000000800 */
[----:B------:R-:W-:Y:S01]  /*c530*/  @!P0 PRMT R113, R111, 0x5410, RZ ;  /* 0x000054106f718816 */ /* 0x000fe200000000ff */
[--C-:B------:R-:W-:Y:S01]  /*c540*/  FADD.FTZ R111, R131, R124.reuse ;  /* 0x0000007c836f7221 */ /* 0x100fe20000010000 */
[C---:B---3--:R-:W-:Y:S01]  /*c550*/  F2FP.BF16.PACK_AB R131, R114.reuse, R131 ;  /* 0x000000837283723e */ /* 0x048fe200000010ff */
[----:B------:R-:W-:Y:S01]  /*c560*/  STG.E.U16 [R202.64+0x12], R120 ;  /* 0x00001278ca007986 */ /* 0x000fe2000c101510 */
[----:B------:R-:W-:Y:S01]  /*c570*/  PRMT R124, R149, 0x7632, R124 ;  /* 0x00007632957c7816 */ /* 0x000fe2000000007c */
[----:B------:R-:W-:Y:S01]  /*c580*/  FADD.FTZ R114, R114, R111 ;  /* 0x0000006f72727221 */ /* 0x000fe20000010000 */
[----:B------:R-:W-:Y:S01]  /*c590*/  SHF.R.U32.HI R111, RZ, 0x18, R204 ;  /* 0x00000018ff6f7819 */ /* 0x000fe200000116cc */
[----:B------:R-:W-:Y:S02]  /*c5a0*/  STG.E.U16 [R196.64+0x10], R113 ;  /* 0x00001071c4007986 */ /* 0x000fe4000c101510 */
[----:B------:R-:W-:Y:S01]  /*c5b0*/  MUFU.EX2 R118, R221 ;  /* 0x000000dd00767308 */ /* 0x000fe20000000800 */
[----:B------:R-:W-:Y:S01]  /*c5c0*/  ISETP.LE.U32.AND P6, PT, R111, UR23, PT ;  /* 0x000000176f007c0c */ /* 0x000fe2000bfc3070 */
[----:B-1----:R1:W2:Y:S04]  /*c5d0*/  LDL.S16 R121, [R1+0x30] ;  /* 0x0000300001797983 */ /* 0x0022a80000100600 */
[----:B------:R3:W-:Y:S01]  /*c5e0*/  @!P0 STL.S16 [R1+0x38], R129 ;  /* 0x0000388101008387 */ /* 0x0007e20000100600 */
[----:B------:R-:W-:Y:S03]  /*c5f0*/  ISETP.LE.U32.AND P0, PT, R115, UR23, PT ;  /* 0x0000001773007c0c */ /* 0x000fe6000bf03070 */
[----:B---3--:R3:W-:Y:S02]  /*c600*/  MUFU.EX2 R129, R128 ;  /* 0x0000008000817308 */ /* 0x0087e40000000800 */
[----:B---3--:R1:W2:Y:S01]  /*c610*/  LDL.S16 R128, [R1+0x2c] ;  /* 0x00002c0001807983 */ /* 0x0082a20000100600 */
[----:B----4-:R-:W-:Y:S05]  /*c620*/  @!P1 HFMA2.BF16_V2 R130, -RZ.H0_H0, RZ.H0_H0, -R112.H0_H0 ;  /* 0x200000ffff829231 */ /* 0x010fea0000340970 */
[----:B------:R-:W-:Y:S01]  /*c630*/  PRMT R115, R130, 0x7610, R115 ;  /* 0x0000761082737816 */ /* 0x000fe20000000073 */
[----:B------:R4:W-:Y:S03]  /*c640*/  @!P1 STL.S16 [R1+0x34], R130 ;  /* 0x0000348201009387 */ /* 0x0009e60000100600 */
[----:B------:R-:W-:Y:S01]  /*c650*/  @!P1 PRMT R112, R115, 0x5410, RZ ;  /* 0x0000541073709816 */ /* 0x000fe200000000ff */
[----:B------:R1:W3:Y:S01]  /*c660*/  LDL.S16 R132, [R1+0x28] ;  /* 0x0000280001847983 */ /* 0x0002e20000100600 */
[--C-:B------:R-:W-:Y:S01]  /*c670*/  FADD.FTZ R115, R135, R106.reuse ;  /* 0x0000006a87737221 */ /* 0x100fe20000010000 */
[C---:B------:R-:W-:Y:S02]  /*c680*/  PRMT R106, R125.reuse, 0x7632, R106 ;  /* 0x000076327d6a7816 */ /* 0x040fe4000000006a */
[C---:B------:R-:W-:Y:S01]  /*c690*/  F2FP.BF16.PACK_AB R135, R110.reuse, R135 ;  /* 0x000000876e87723e */ /* 0x040fe200000010ff */
[----:B------:R-:W-:Y:S01]  /*c6a0*/  FADD.FTZ R115, R110, R115 ;  /* 0x000000736e737221 */ /* 0x000fe20000010000 */
[----:B------:R-:W-:Y:S01]  /*c6b0*/  PRMT R110, R125, 0x5410, R106 ;  /* 0x000054107d6e7816 */ /* 0x000fe2000000006a */
[----:B------:R1:W-:Y:S01]  /*c6c0*/  STG.E.U16 [R196.64+0x12], R112 ;  /* 0x00001270c4007986 */ /* 0x0003e2000c101510 */
[----:B----4-:R-:W-:Y:S04]  /*c6d0*/  LOP3.LUT R130, R159, UR6, R174, 0x96, !PT ;  /* 0x000000069f827c12 */ /* 0x010fe8000f8e96ae */
[C---:B------:R-:W-:Y:S04]  /*c6e0*/  LOP3.LUT R111, R130.reuse, 0xff, RZ, 0xc0, !PT ;  /* 0x000000ff826f7812 */ /* 0x040fe800078ec0ff */
[----:B------:R-:W-:Y:S02]  /*c6f0*/  ISETP.LE.U32.AND P1, PT, R111, UR23, PT ;  /* 0x000000176f007c0c */ /* 0x000fe4000bf23070 */
[----:B------:R-:W-:Y:S02]  /*c700*/  LOP3.LUT R111, R130, 0xffff, RZ, 0xc0, !PT ;  /* 0x0000ffff826f7812 */ /* 0x000fe400078ec0ff */
[----:B-1----:R-:W-:Y:S02]  /*c710*/  SHF.R.U32.HI R112, RZ, 0x10, R158 ;  /* 0x00000010ff707819 */ /* 0x002fe4000001169e */
[----:B------:R-:W-:Y:S02]  /*c720*/  SHF.R.U32.HI R111, RZ, 0x8, R111 ;  /* 0x00000008ff6f7819 */ /* 0x000fe4000001166f */
[----:B------:R-:W-:Y:S02]  /*c730*/  LOP3.LUT R112, R112, 0xff, RZ, 0xc0, !PT ;  /* 0x000000ff70707812 */ /* 0x000fe400078ec0ff */
[----:B------:R-:W-:Y:S01]  /*c740*/  LOP3.LUT R111, R111, 0xffff, RZ, 0xc0, !PT ;  /* 0x0000ffff6f6f7812 */ /* 0x000fe200078ec0ff */
[----:B--2---:R-:W-:Y:S05]  /*c750*/  @!P4 HFMA2.BF16_V2 R121, -RZ.H0_H0, RZ.H0_H0, -R125.H0_H0 ;  /* 0x200000ffff79c231 */ /* 0x004fea000034097d */
[----:B------:R-:W-:Y:S01]  /*c760*/  PRMT R133, R121, 0x7610, R133 ;  /* 0x0000761079857816 */ /* 0x000fe20000000085 */
[----:B------:R1:W-:Y:S03]  /*c770*/  @!P4 STL.S16 [R1+0x30], R121 ;  /* 0x000030790100c387 */ /* 0x0003e60000100600 */
[----:B------:R-:W-:Y:S01]  /*c780*/  @!P4 PRMT R125, R133, 0x5410, RZ ;  /* 0x00005410857dc816 */ /* 0x000fe200000000ff */
[----:B------:R4:W4:Y:S01]  /*c790*/  LDL.S16 R142, [R1+0x24] ;  /* 0x00002400018e7983 */ /* 0x0009220000100600 */
[----:B------:R-:W-:Y:S03]  /*c7a0*/  MUFU.EX2 R133, R219 ;  /* 0x000000db00857308 */ /* 0x000fe60000000800 */
[----:B------:R4:W4:Y:S04]  /*c7b0*/  LDL.LU R221, [R1+0x108] ;  /* 0x0001080001dd7983 */ /* 0x0009280000300800 */
[----:B------:R-:W-:Y:S03]  /*c7c0*/  STG.E.U16 [R198.64+0xe], R125 ;  /* 0x00000e7dc6007986 */ /* 0x000fe6000c101510 */
[----:B-1----:R-:W1:Y:S01]  /*c7d0*/  MUFU.EX2 R121, R148 ;  /* 0x0000009400797308 */ /* 0x002e620000000800 */
[----:B------:R-:W-:Y:S01]  /*c7e0*/  @!P5 HFMA2.BF16_V2 R128, -RZ.H0_H0, RZ.H0_H0, -R106.H0_H0 ;  /* 0x200000ffff80d231 */ /* 0x000fe2000034096a */
[----:B-1----:R-:W-:Y:S04]  /*c7f0*/  F2FP.BF16.PACK_AB R117, R118, R121 ;  /* 0x000000797675723e */ /* 0x002fe800000010ff */
[----:B------:R-:W-:Y:S01]  /*c800*/  PRMT R105, R128, 0x7610, R105 ;  /* 0x0000761080697816 */ /* 0x000fe20000000069 */
[----:B------:R1:W-:Y:S03]  /*c810*/  @!P5 STL.S16 [R1+0x2c], R128 ;  /* 0x00002c800100d387 */ /* 0x0003e60000100600 */
[----:B------:R-:W-:Y:S02]  /*c820*/  @!P5 PRMT R106, R105, 0x5410, RZ ;  /* 0x00005410696ad816 */ /* 0x000fe400000000ff */
[----:B------:R-:W-:Y:S02]  /*c830*/  SHF.R.U32.HI R105, RZ, 0x18, R130 ;  /* 0x00000018ff697819 */ /* 0x000fe40000011682 */
[----:B------:R-:W-:Y:S01]  /*c840*/  ISETP.LE.U32.AND P5, PT, R111, UR23, PT ;  /* 0x000000176f007c0c */ /* 0x000fe2000bfa3070 */
[----:B------:R-:W-:Y:S01]  /*c850*/  STG.E.U16 [R198.64+0x10], R106 ;  /* 0x0000106ac6007986 */ /* 0x000fe2000c101510 */
[----:B------:R-:W-:Y:S02]  /*c860*/  ISETP.LE.U32.AND P4, PT, R105, UR23, PT ;  /* 0x0000001769007c0c */ /* 0x000fe4000bf83070 */
[----:B------:R-:W-:Y:S02]  /*c870*/  PRMT R111, R149, 0x5410, R124 ;  /* 0x00005410956f7816 */ /* 0x000fe4000000007c */
[----:B------:R-:W-:Y:S04]  /*c880*/  SHF.R.U32.HI R130, RZ, 0x10, R130 ;  /* 0x00000010ff827819 */ /* 0x000fe80000011682 */
[----:B------:R-:W-:Y:S01]  /*c890*/  LOP3.LUT R130, R130, 0xff, RZ, 0xc0, !PT ;  /* 0x000000ff82827812 */ /* 0x000fe200078ec0ff */
[----:B-1----:R1:W-:Y:S02]  /*c8a0*/  MUFU.EX2 R128, R220 ;  /* 0x000000dc00807308 */ /* 0x0023e40000000800 */
[----:B-1----:R1:W4:Y:S04]  /*c8b0*/  LDL.LU R220, [R1+0x104] ;  /* 0x0001040001dc7983 */ /* 0x0023280000300800 */
[----:B------:R1:W4:Y:S01]  /*c8c0*/  LDL.S16 R104, [R1+0x20] ;  /* 0x0000200001687983 */ /* 0x0003220000100600 */
[----:B---3--:R-:W-:Y:S05]  /*c8d0*/  @!P0 HFMA2.BF16_V2 R132, -RZ.H0_H0, RZ.H0_H0, -R149.H0_H0 ;  /* 0x200000ffff848231 */ /* 0x008fea0000340995 */
[----:B------:R-:W-:Y:S01]  /*c8e0*/  PRMT R107, R132, 0x7610, R107 ;  /* 0x00007610846b7816 */ /* 0x000fe2000000006b */
[----:B------:R3:W-:Y:S03]  /*c8f0*/  @!P0 STL.S16 [R1+0x28], R132 ;  /* 0x0000288401008387 */ /* 0x0007e60000100600 */
[----:B------:R-:W-:Y:S01]  /*c900*/  @!P0 PRMT R149, R107, 0x5410, RZ ;  /* 0x000054106b958816 */ /* 0x000fe200000000ff */
[----:B------:R1:W2:Y:S01]  /*c910*/  LDL.LU R219, [R1+0x100] ;  /* 0x0001000001db7983 */ /* 0x0002a20000300800 */
[----:B------:R-:W-:Y:S01]  /*c920*/  FADD.FTZ R107, R129, R123 ;  /* 0x0000007b816b7221 */ /* 0x000fe20000010000 */
[C---:B------:R-:W-:Y:S02]  /*c930*/  F2FP.BF16.PACK_AB R123, R126.reuse, R129 ;  /* 0x000000817e7b723e */ /* 0x040fe400000010ff */
[----:B------:R1:W1:Y:S01]  /*c940*/  MUFU.EX2 R129, R188 ;  /* 0x000000bc00817308 */ /* 0x0002620000000800 */
[----:B------:R-:W-:Y:S01]  /*c950*/  FADD.FTZ R107, R126, R107 ;  /* 0x0000006b7e6b7221 */ /* 0x000fe20000010000 */
[----:B------:R-:W-:Y:S08]  /*c960*/  STG.E.U16 [R200.64+0x10], R149 ;  /* 0x00001095c8007986 */ /* 0x000ff0000c101510 */
[----:B------:R4:W2:Y:S01]  /*c970*/  MUFU.EX2 R126, R187 ;  /* 0x000000bb007e7308 */ /* 0x0008a20000000800 */
[----:B---3--:R-:W-:Y:S01]  /*c980*/  FADD.FTZ R132, R122, R119 ;  /* 0x000000777a847221 */ /* 0x008fe20000010000 */
[C---:B------:R-:W-:Y:S03]  /*c990*/  F2FP.BF16.PACK_AB R119, R207.reuse, R122 ;  /* 0x0000007acf77723e */ /* 0x040fe600000010ff */
[----:B------:R-:W-:Y:S02]  /*c9a0*/  FADD.FTZ R122, R207, R132 ;  /* 0x00000084cf7a7221 */ /* 0x000fe40000010000 */
[----:B------:R3:W2:Y:S01]  /*c9b0*/  LDL.S16 R132, [R1+0x1c] ;  /* 0x00001c0001847983 */ /* 0x0006a20000100600 */
[----:B-1----:R-:W-:Y:S01]  /*c9c0*/  F2FP.BF16.PACK_AB R188, R171, R175 ;  /* 0x000000afabbc723e */ /* 0x002fe200000010ff */
[--C-:B------:R-:W-:Y:S01]  /*c9d0*/  FADD.FTZ R153, R129, R122.reuse ;  /* 0x0000007a81997221 */ /* 0x100fe20000010000 */
[----:B------:R-:W-:Y:S01]  /*c9e0*/  PRMT R122, R139, 0x7632, R122 ;  /* 0x000076328b7a7816 */ /* 0x000fe2000000007a */
[----:B------:R-:W-:Y:S01]  /*c9f0*/  IMAD.MOV.U32 R207, RZ, RZ, R211 ;  /* 0x000000ffffcf7224 */ /* 0x000fe200078e00d3 */
[----:B----4-:R-:W-:Y:S01]  /*ca00*/  PRMT R187, R188, 0x7632, R187 ;  /* 0x00007632bcbb7816 */ /* 0x010fe200000000bb */
[----:B------:R-:W-:Y:S05]  /*ca10*/  @!P6 HFMA2.BF16_V2 R142, -RZ.H0_H0, RZ.H0_H0, -R124.H0_H0 ;  /* 0x200000ffff8ee231 */ /* 0x000fea000034097c */
[----:B------:R-:W-:Y:S01]  /*ca20*/  PRMT R105, R142, 0x7610, R105 ;  /* 0x000076108e697816 */ /* 0x000fe20000000069 */
[----:B------:R1:W-:Y:S03]  /*ca30*/  @!P6 STL.S16 [R1+0x24], R142 ;  /* 0x0000248e0100e387 */ /* 0x0003e60000100600 */
[----:B------:R-:W-:Y:S01]  /*ca40*/  @!P6 PRMT R124, R105, 0x5410, RZ ;  /* 0x00005410697ce816 */ /* 0x000fe200000000ff */
[----:B------:R3:W4:Y:S01]  /*ca50*/  LDL.S16 R150, [R1+0x14] ;  /* 0x0000140001967983 */ /* 0x0007220000100600 */
[----:B------:R-:W-:Y:S01]  /*ca60*/  ISETP.LE.U32.AND P6, PT, R130, UR23, PT ;  /* 0x0000001782007c0c */ /* 0x000fe2000bfc3070 */
[----:B------:R-:W-:Y:S01]  /*ca70*/  FADD.FTZ R105, R121, R114 ;  /* 0x0000007279697221 */ /* 0x000fe20000010000 */
[----:B------:R-:W-:Y:S01]  /*ca80*/  PRMT R121, R147, 0x5410, R116 ;  /* 0x0000541093797816 */ /* 0x000fe20000000074 */
[----:B------:R-:W-:Y:S01]  /*ca90*/  FADD.FTZ R130, R128, R115 ;  /* 0x0000007380827221 */ /* 0x000fe20000010000 */
[----:B------:R-:W-:Y:S01]  /*caa0*/  F2FP.BF16.PACK_AB R115, R133, R128 ;  /* 0x000000808573723e */ /* 0x000fe200000010ff */
[----:B------:R-:W-:Y:S01]  /*cab0*/  FADD.FTZ R105, R118, R105 ;  /* 0x0000006976697221 */ /* 0x000fe20000010000 */
[----:B------:R-:W-:Y:S01]  /*cac0*/  PRMT R118, R145, 0x7632, R118 ;  /* 0x0000763291767816 */ /* 0x000fe20000000076 */
[----:B------:R-:W-:Y:S01]  /*cad0*/  FADD.FTZ R128, R133, R130 ;  /* 0x0000008285807221 */ /* 0x000fe20000010000 */
[----:B------:R-:W-:Y:S01]  /*cae0*/  STG.E.U16 [R200.64+0x12], R124 ;  /* 0x0000127cc8007986 */ /* 0x000fe2000c101510 */
[----:B------:R-:W-:Y:S01]  /*caf0*/  MUFU.EX2 R133, R192 ;  /* 0x000000c000857308 */ /* 0x000fe20000000800 */
[----:B------:R-:W-:Y:S01]  /*cb00*/  PRMT R120, R145, 0x5410, R118 ;  /* 0x0000541091787816 */ /* 0x000fe20000000076 */
[----:B------:R-:W-:Y:S01]  /*cb10*/  FADD.FTZ R155, R151, R128 ;  /* 0x00000080979b7221 */ /* 0x000fe20000010000 */
[----:B-1----:R3:W3:Y:S01]  /*cb20*/  LDL.S16 R142, [R1+0x18] ;  /* 0x00001800018e7983 */ /* 0x0026e20000100600 */
[----:B------:R-:W-:Y:S05]  /*cb30*/  @!P1 HFMA2.BF16_V2 R104, -RZ.H0_H0, RZ.H0_H0, -R147.H0_H0 ;  /* 0x200000ffff689231 */ /* 0x000fea0000340993 */
[----:B------:R-:W-:Y:S01]  /*cb40*/  PRMT R146, R104, 0x7610, R146 ;  /* 0x0000761068927816 */ /* 0x000fe20000000092 */
[----:B------:R1:W-:Y:S03]  /*cb50*/  @!P1 STL.S16 [R1+0x20], R104 ;  /* 0x0000206801009387 */ /* 0x0003e60000100600 */
[----:B------:R-:W-:Y:S01]  /*cb60*/  @!P1 PRMT R147, R146, 0x5410, RZ ;  /* 0x0000541092939816 */ /* 0x000fe200000000ff */
[----:B------:R2:W3:Y:S04]  /*cb70*/  LDL.S16 R148, [R1+0x10] ;  /* 0x0000100001947983 */ /* 0x0004e80000100600 */
[----:B------:R2:W3:Y:S04]  /*cb80*/  LDL.S16 R146, [R1+0xc] ;  /* 0x00000c0001927983 */ /* 0x0004e80000100600 */
[----:B------:R-:W-:Y:S01]  /*cb90*/  STG.E.U16 [R202.64+0x20], R147 ;  /* 0x00002093ca007986 */ /* 0x000fe2000c101510 */
[----:B-1----:R-:W-:Y:S04]  /*cba0*/  LOP3.LUT R104, R163, UR6, R156, 0x96, !PT ;  /* 0x00000006a3687c12 */ /* 0x002fe8000f8e969c */
[----:B------:R-:W-:Y:S04]  /*cbb0*/  LOP3.LUT R114, R104, 0xff, RZ, 0xc0, !PT ;  /* 0x000000ff68727812 */ /* 0x000fe800078ec0ff */
[----:B------:R-:W-:Y:S02]  /*cbc0*/  ISETP.LE.U32.AND P0, PT, R114, UR23, PT ;  /* 0x0000001772007c0c */ /* 0x000fe4000bf03070 */
[----:B------:R-:W-:Y:S04]  /*cbd0*/  LOP3.LUT R114, R104, 0xffff, RZ, 0xc0, !PT ;  /* 0x0000ffff68727812 */ /* 0x000fe800078ec0ff */
[----:B------:R-:W-:Y:S04]  /*cbe0*/  SHF.R.U32.HI R114, RZ, 0x8, R114 ;  /* 0x00000008ff727819 */ /* 0x000fe80000011672 */
[----:B------:R-:W-:Y:S01]  /*cbf0*/  LOP3.LUT R114, R114, 0xffff, RZ, 0xc0, !PT ;  /* 0x0000ffff72727812 */ /* 0x000fe200078ec0ff */
[----:B--2---:R-:W-:Y:S05]  /*cc00*/  @!P5 HFMA2.BF16_V2 R132, -RZ.H0_H0, RZ.H0_H0, -R116.H0_H0 ;  /* 0x200000ffff84d231 */ /* 0x004fea0000340974 */
[----:B------:R-:W-:Y:S01]  /*cc10*/  PRMT R130, R132, 0x7610, R130 ;  /* 0x0000761084827816 */ /* 0x000fe20000000082 */
[----:B------:R1:W-:Y:S03]  /*cc20*/  @!P5 STL.S16 [R1+0x1c], R132 ;  /* 0x00001c840100d387 */ /* 0x0003e60000100600 */
[----:B------:R-:W-:Y:S02]  /*cc30*/  @!P5 PRMT R116, R130, 0x5410, RZ ;  /* 0x000054108274d816 */ /* 0x000fe400000000ff */
[----:B------:R-:W-:Y:S01]  /*cc40*/  ISETP.LE.U32.AND P5, PT, R114, UR23, PT ;  /* 0x0000001772007c0c */ /* 0x000fe2000bfa3070 */
[----:B------:R-:W-:Y:S01]  /*cc50*/  MUFU.EX2 R130, R193 ;  /* 0x000000c100827308 */ /* 0x000fe20000000800 */
[--C-:B------:R-:W-:Y:S01]  /*cc60*/  SHF.R.U32.HI R114, RZ, 0x10, R104.reuse ;  /* 0x00000010ff727819 */ /* 0x100fe20000011668 */
[----:B------:R2:W-:Y:S01]  /*cc70*/  STG.E.U16 [R202.64+0x22], R116 ;  /* 0x00002274ca007986 */ /* 0x0005e2000c101510 */
[----:B------:R-:W-:Y:S02]  /*cc80*/  SHF.R.U32.HI R104, RZ, 0x18, R104 ;  /* 0x00000018ff687819 */ /* 0x000fe40000011668 */
[----:B------:R-:W-:Y:S05]  /*cc90*/  LOP3.LUT R114, R114, 0xff, RZ, 0xc0, !PT ;  /* 0x000000ff72727812 */ /* 0x000fea00078ec0ff */
[----:B------:R-:W-:Y:S01]  /*cca0*/  MUFU.EX2 R193, R184 ;  /* 0x000000b800c17308 */ /* 0x000fe20000000800 */
[----:B----4-:R-:W-:Y:S05]  /*ccb0*/  @!P4 HFMA2.BF16_V2 R150, -RZ.H0_H0, RZ.H0_H0, -R118.H0_H0 ;  /* 0x200000ffff96c231 */ /* 0x010fea0000340976 */
[----:B------:R-:W-:Y:S01]  /*ccc0*/  PRMT R134, R150, 0x7610, R134 ;  /* 0x0000761096867816 */ /* 0x000fe20000000086 */
[----:B-1----:R1:W4:Y:S03]  /*ccd0*/  LDL.S16 R132, [R1+0x8] ;  /* 0x0000080001847983 */ /* 0x0023260000100600 */
[----:B------:R-:W-:Y:S05]  /*cce0*/  @!P4 PRMT R118, R134, 0x5410, RZ ;  /* 0x000054108676c816 */ /* 0x000fea00000000ff */
[----:B------:R-:W-:Y:S01]  /*ccf0*/  STG.E.U16 [R196.64+0x22], R118 ;  /* 0x00002276c4007986 */ /* 0x000fe2000c101510 */
[----:B--2---:R-:W-:Y:S01]  /*cd00*/  PRMT R116, R135, 0x7632, R116 ;  /* 0x0000763287747816 */ /* 0x004fe20000000074 */
[----:B---3--:R-:W-:Y:S05]  /*cd10*/  @!P6 HFMA2.BF16_V2 R142, -RZ.H0_H0, RZ.H0_H0, -R145.H0_H0 ;  /* 0x200000ffff8ee231 */ /* 0x008fea0000340991 */
[----:B------:R-:W-:Y:S01]  /*cd20*/  PRMT R127, R142, 0x7610, R127 ;  /* 0x000076108e7f7816 */ /* 0x000fe2000000007f */
[----:B------:R2:W-:Y:S03]  /*cd30*/  @!P6 STL.S16 [R1+0x18], R142 ;  /* 0x0000188e0100e387 */ /* 0x0005e60000100600 */
[----:B------:R-:W-:Y:S02]  /*cd40*/  @!P6 PRMT R145, R127, 0x5410, RZ ;  /* 0x000054107f91e816 */ /* 0x000fe400000000ff */
[----:B------:R-:W-:Y:S02]  /*cd50*/  ISETP.LE.U32.AND P6, PT, R114, UR23, PT ;  /* 0x0000001772007c0c */ /* 0x000fe4000bfc3070 */
[----:B------:R-:W-:Y:S01]  /*cd60*/  PRMT R114, R141, 0x7632, R114 ;  /* 0x000076328d727816 */ /* 0x000fe20000000072 */
[----:B------:R-:W-:Y:S01]  /*cd70*/  STG.E.U16 [R196.64+0x20], R145 ;  /* 0x00002091c4007986 */ /* 0x000fe2000c101510 */
[C---:B------:R-:W-:Y:S03]  /*cd80*/  LOP3.LUT R127, R158.reuse, 0xff, RZ, 0xc0, !PT ;  /* 0x000000ff9e7f7812 */ /* 0x040fe600078ec0ff */
[----:B--2---:R1:W2:Y:S04]  /*cd90*/  LDL.S16 R142, [R1+0x4] ;  /* 0x00000400018e7983 */ /* 0x0042a80000100600 */
[----:B------:R3:W-:Y:S01]  /*cda0*/  @!P4 STL.S16 [R1+0x14], R150 ;  /* 0x000014960100c387 */ /* 0x0007e20000100600 */
[----:B------:R-:W-:Y:S02]  /*cdb0*/  ISETP.LE.U32.AND P4, PT, R127, UR23, PT ;  /* 0x000000177f007c0c */ /* 0x000fe4000bf83070 */
[----:B------:R-:W-:Y:S01]  /*cdc0*/  LOP3.LUT R127, R158, 0xffff, RZ, 0xc0, !PT ;  /* 0x0000ffff9e7f7812 */ /* 0x000fe200078ec0ff */
[----:B------:R1:W2:Y:S03]  /*cdd0*/  LDL.S16 R134, [R1] ;  /* 0x0000000001867983 */ /* 0x0002a60000100600 */
[----:B------:R-:W-:Y:S02]  /*cde0*/  SHF.R.U32.HI R113, RZ, 0x8, R127 ;  /* 0x00000008ff717819 */ /* 0x000fe4000001167f */
[----:B------:R-:W-:Y:S02]  /*cdf0*/  PRMT R127, R141, 0x5410, R114 ;  /* 0x000054108d7f7816 */ /* 0x000fe40000000072 */
[----:B------:R-:W-:Y:S01]  /*ce00*/  LOP3.LUT R113, R113, 0xffff, RZ, 0xc0, !PT ;  /* 0x0000ffff71717812 */ /* 0x000fe200078ec0ff */
[----:B---3--:R-:W-:Y:S01]  /*ce10*/  IMAD.MOV.U32 R150, RZ, RZ, R216 ;  /* 0x000000ffff967224 */ /* 0x008fe200078e00d8 */
[----:B------:R-:W-:Y:S02]  /*ce20*/  @!P0 HFMA2.BF16_V2 R148, -RZ.H0_H0, RZ.H0_H0, -R141.H0_H0 ;  /* 0x200000ffff948231 */ /* 0x000fe4000034098d */
[----:B------:R-:W-:Y:S03]  /*ce30*/  @!P5 HFMA2.BF16_V2 R146, -RZ.H0_H0, RZ.H0_H0, -R114.H0_H0 ;  /* 0x200000ffff92d231 */ /* 0x000fe60000340972 */
[----:B------:R-:W-:Y:S01]  /*ce40*/  PRMT R144, R148, 0x7610, R144 ;  /* 0x0000761094907816 */ /* 0x000fe20000000090 */
[----:B------:R3:W-:Y:S01]  /*ce50*/  @!P0 STL.S16 [R1+0x10], R148 ;  /* 0x0000109401008387 */ /* 0x0007e20000100600 */
[----:B------:R-:W-:Y:S03]  /*ce60*/  PRMT R136, R146, 0x7610, R136 ;  /* 0x0000761092887816 */ /* 0x000fe60000000088 */
[----:B------:R-:W-:Y:S01]  /*ce70*/  @!P5 STL.S16 [R1+0xc], R146 ;  /* 0x00000c920100d387 */ /* 0x000fe20000100600 */
[----:B------:R-:W-:Y:S02]  /*ce80*/  @!P0 PRMT R141, R144, 0x5410, RZ ;  /* 0x00005410908d8816 */ /* 0x000fe400000000ff */
[----:B------:R-:W-:Y:S01]  /*ce90*/  @!P5 PRMT R114, R136, 0x5410, RZ ;  /* 0x000054108872d816 */ /* 0x000fe200000000ff */
[----:B------:R1:W2:Y:S01]  /*cea0*/  LDL.LU R218, [R1+0xfc] ;  /* 0x0000fc0001da7983 */ /* 0x0002a20000300800 */
[----:B------:R-:W-:Y:S01]  /*ceb0*/  ISETP.LE.U32.AND P0, PT, R104, UR23, PT ;  /* 0x0000001768007c0c */ /* 0x000fe2000bf03070 */
[----:B------:R1:W-:Y:S01]  /*cec0*/  MUFU.EX2 R136, R208 ;  /* 0x000000d000887308 */ /* 0x0003e20000000800 */
[----:B------:R-:W-:Y:S01]  /*ced0*/  PRMT R104, R143, 0x7632, R104 ;  /* 0x000076328f687816 */ /* 0x000fe20000000068 */
[----:B------:R-:W-:Y:S01]  /*cee0*/  STG.E.U16 [R198.64+0x20], R114 ;  /* 0x00002072c6007986 */ /* 0x000fe2000c101510 */
[----:B------:R-:W-:Y:S02]  /*cef0*/  ISETP.LE.U32.AND P5, PT, R113, UR23, PT ;  /* 0x0000001771007c0c */ /* 0x000fe4000bfa3070 */
[----:B------:R-:W-:Y:S01]  /*cf00*/  F2FP.BF16.PACK_AB R113, R126, R129 ;  /* 0x000000817e71723e */ /* 0x000fe200000010ff */
[----:B------:R-:W-:Y:S01]  /*cf10*/  STG.E.U16 [R198.64+0x1e], R141 ;  /* 0x00001e8dc6007986 */ /* 0x000fe2000c101510 */
[----:B---3--:R-:W-:Y:S09]  /*cf20*/  IMAD.MOV.U32 R148, RZ, RZ, R150 ;  /* 0x000000ffff947224 */ /* 0x008ff200078e0096 */
[----:B------:R-:W-:Y:S01]  /*cf30*/  @!P5 HFMA2.BF16_V2 R251, -RZ.H0_H0, RZ.H0_H0, -R122.H0_H0 ;  /* 0x200000fffffbd231 */ /* 0x000fe2000034097a */
[----:B------:R-:W-:Y:S01]  /*cf40*/  IMAD.MOV.U32 R150, RZ, RZ, R148 ;  /* 0x000000ffff967224 */ /* 0x000fe200078e0094 */
[----:B----4-:R-:W-:Y:S05]  /*cf50*/  @!P6 HFMA2.BF16_V2 R132, -RZ.H0_H0, RZ.H0_H0, -R143.H0_H0 ;  /* 0x200000ffff84e231 */ /* 0x010fea000034098f */
[----:B------:R-:W-:Y:S01]  /*cf60*/  PRMT R138, R132, 0x7610, R138 ;  /* 0x00007610848a7816 */ /* 0x000fe2000000008a */
[----:B------:R3:W-:Y:S04]  /*cf70*/  @!P6 STL.S16 [R1+0x8], R132 ;  /* 0x000008840100e387 */ /* 0x0007e80000100600 */
[----:B-1----:R-:W4:Y:S01]  /*cf80*/  LDL.LU R208, [R1+0xf8] ;  /* 0x0000f80001d07983 */ /* 0x002f220000300800 */
[----:B---3--:R-:W-:Y:S01]  /*cf90*/  FADD.FTZ R132, R126, R153 ;  /* 0x000000997e847221 */ /* 0x008fe20000010000 */
[----:B------:R-:W-:Y:S01]  /*cfa0*/  PRMT R126, R143, 0x5410, R104 ;  /* 0x000054108f7e7816 */ /* 0x000fe20000000068 */
[----:B------:R-:W1:Y:S01]  /*cfb0*/  MUFU.EX2 R153, R182 ;  /* 0x000000b600997308 */ /* 0x000e620000000800 */
[----:B------:R-:W-:Y:S01]  /*cfc0*/  @!P6 PRMT R143, R138, 0x5410, RZ ;  /* 0x000054108a8fe816 */ /* 0x000fe200000000ff */
[----:B------:R-:W-:Y:S01]  /*cfd0*/  FADD.FTZ R138, R190, R107 ;  /* 0x0000006bbe8a7221 */ /* 0x000fe20000010000 */
[----:B------:R-:W-:Y:S02]  /*cfe0*/  ISETP.LE.U32.AND P6, PT, R112, UR23, PT ;  /* 0x0000001770007c0c */ /* 0x000fe4000bfc3070 */
[----:B------:R-:W-:Y:S01]  /*cff0*/  SHF.R.U32.HI R112, RZ, 0x18, R158 ;  /* 0x00000018ff707819 */ /* 0x000fe2000001169e */
[C---:B------:R-:W-:Y:S01]  /*d000*/  FADD.FTZ R138, R191.reuse, R138 ;  /* 0x0000008abf8a7221 */ /* 0x040fe20000010000 */
[----:B------:R-:W-:Y:S01]  /*d010*/  F2FP.BF16.PACK_AB R107, R191, R190 ;  /* 0x000000bebf6b723e */ /* 0x000fe200000010ff */
[----:B------:R-:W-:Y:S01]  /*d020*/  STG.E.U16 [R200.64+0x20], R143 ;  /* 0x0000208fc8007986 */ /* 0x000fe2000c101510 */
[----:B--2---:R-:W-:Y:S07]  /*d030*/  @!P0 HFMA2.BF16_V2 R142, -RZ.H0_H0, RZ.H0_H0, -R104.H0_H0 ;  /* 0x200000ffff8e8231 */ /* 0x004fee0000340968 */
[----:B------:R-:W-:Y:S01]  /*d040*/  @!P6 HFMA2.BF16_V2 R243, -RZ.H0_H0, RZ.H0_H0, -R137.H0_H0 ;  /* 0x200000fffff3e231 */ /* 0x000fe20000340989 */
[----:B------:R-:W-:Y:S01]  /*d050*/  PRMT R129, R142, 0x7610, R129 ;  /* 0x000076108e817816 */ /* 0x000fe20000000081 */
[----:B------:R2:W-:Y:S01]  /*d060*/  @!P0 STL.S16 [R1+0x4], R142 ;  /* 0x0000048e01008387 */ /* 0x0005e20000100600 */
[----:B------:R-:W-:Y:S02]  /*d070*/  @!P4 HFMA2.BF16_V2 R134, -RZ.H0_H0, RZ.H0_H0, -R139.H0_H0 ;  /* 0x200000ffff86c231 */ /* 0x000fe4000034098b */
[----:B------:R-:W-:Y:S02]  /*d080*/  @!P0 PRMT R104, R129, 0x5410, RZ ;  /* 0x0000541081688816 */ /* 0x000fe400000000ff */
[----:B------:R-:W-:Y:S02]  /*d090*/  PRMT R129, R139, 0x5410, R122 ;  /* 0x000054108b817816 */ /* 0x000fe4000000007a */
[----:B------:R-:W-:Y:S01]  /*d0a0*/  PRMT R140, R134, 0x7610, R140 ;  /* 0x00007610868c7816 */ /* 0x000fe2000000008c */
[----:B------:R3:W-:Y:S01]  /*d0b0*/  @!P4 STL.S16 [R1], R134 ;  /* 0x000000860100c387 */ /* 0x0007e20000100600 */
[----:B------:R-:W-:Y:S02]  /*d0c0*/  ISETP.LE.U32.AND P0, PT, R112, UR23, PT ;  /* 0x0000001770007c0c */ /* 0x000fe4000bf03070 */
[----:B------:R-:W-:Y:S01]  /*d0d0*/  @!P4 PRMT R139, R140, 0x5410, RZ ;  /* 0x000054108c8bc816 */ /* 0x000fe200000000ff */
[----:B------:R2:W-:Y:S01]  /*d0e0*/  STG.E.U16 [R200.64+0x22], R104 ;  /* 0x00002268c8007986 */ /* 0x0005e2000c101510 */
[----:B------:R-:W-:Y:S01]  /*d0f0*/  LOP3.LUT R112, R162, 0xff, RZ, 0xc0, !PT ;  /* 0x000000ffa2707812 */ /* 0x000fe200078ec0ff */
[----:B------:R-:W-:Y:S01]  /*d100*/  MUFU.EX2 R140, R185 ;  /* 0x000000b9008c7308 */ /* 0x000fe20000000800 */
[----:B------:R-:W-:Y:S01]  /*d110*/  @!P5 PRMT R122, R251, 0x5410, RZ ;  /* 0x00005410fb7ad816 */ /* 0x000fe200000000ff */
[----:B------:R-:W-:Y:S01]  /*d120*/  STG.E.U16 [R202.64+0x30], R139 ;  /* 0x0000308bca007986 */ /* 0x000fe2000c101510 */
[----:B------:R-:W-:Y:S02]  /*d130*/  ISETP.LE.U32.AND P4, PT, R112, UR23, PT ;  /* 0x0000001770007c0c */ /* 0x000fe4000bf83070 */
[----:B------:R-:W-:Y:S01]  /*d140*/  LOP3.LUT R112, R162, 0xffff, RZ, 0xc0, !PT ;  /* 0x0000ffffa2707812 */ /* 0x000fe200078ec0ff */
[----:B------:R-:W-:Y:S01]  /*d150*/  STG.E.U16 [R202.64+0x32], R122 ;  /* 0x0000327aca007986 */ /* 0x000fe2000c101510 */
[----:B-1----:R-:W-:Y:S02]  /*d160*/  F2FP.BF16.PACK_AB R191, R180, R153 ;  /* 0x00000099b4bf723e */ /* 0x002fe400000010ff */
[--C-:B------:R-:W-:Y:S02]  /*d170*/  SHF.R.U32.HI R128, RZ, 0x8, R112.reuse ;  /* 0x00000008ff807819 */ /* 0x100fe40000011670 */
[----:B------:R-:W-:Y:S01]  /*d180*/  PRMT R112, R137, 0x7632, R112 ;  /* 0x0000763289707816 */ /* 0x000fe20000000070 */
[----:B--2---:R-:W1:Y:S01]  /*d190*/  MUFU.EX2 R142, R183 ;  /* 0x000000b7008e7308 */ /* 0x004e620000000800 */
[----:B------:R-:W-:Y:S02]  /*d1a0*/  LOP3.LUT R128, R128, 0xffff, RZ, 0xc0, !PT ;  /* 0x0000ffff80807812 */ /* 0x000fe400078ec0ff */
[----:B------:R-:W-:Y:S01]  /*d1b0*/  PRMT R190, R191, 0x7632, R190 ;  /* 0x00007632bfbe7816 */ /* 0x000fe200000000be */
[----:B------:R-:W-:Y:S01]  /*d1c0*/  @!P0 HFMA2.BF16_V2 R242, -RZ.H0_H0, RZ.H0_H0, -R112.H0_H0 ;  /* 0x200000fffff28231 */ /* 0x000fe20000340970 */
[----:B------:R-:W-:Y:S01]  /*d1d0*/  ISETP.LE.U32.AND P5, PT, R128, UR23, PT ;  /* 0x0000001780007c0c */ /* 0x000fe2000bfa3070 */
[----:B------:R-:W-:Y:S01]  /*d1e0*/  @!P4 HFMA2.BF16_V2 R247, -RZ.H0_H0, RZ.H0_H0, -R131.H0_H0 ;  /* 0x200000fffff7c231 */ /* 0x000fe20000340983 */
[----:B---3--:R-:W-:Y:S01]  /*d1f0*/  FADD.FTZ R134, R130, R105 ;  /* 0x0000006982867221 */ /* 0x008fe20000010000 */
[----:B------:R-:W-:Y:S02]  /*d200*/  F2FP.BF16.PACK_AB R105, R133, R130 ;  /* 0x000000828569723e */ /* 0x000fe400000010ff */
[----:B------:R-:W-:Y:S01]  /*d210*/  PRMT R128, R137, 0x5410, R112 ;  /* 0x0000541089807816 */ /* 0x000fe20000000070 */
[----:B------:R-:W-:Y:S01]  /*d220*/  FADD.FTZ R130, R133, R134 ;  /* 0x0000008685827221 */ /* 0x000fe20000010000 */
[C---:B------:R-:W-:Y:S01]  /*d230*/  F2FP.BF16.PACK_AB R133, R136.reuse, R151 ;  /* 0x000000978885723e */ /* 0x040fe200000010ff */
[----:B------:R-:W-:Y:S01]  /*d240*/  IMAD.MOV.U32 R151, RZ, RZ, R217 ;  /* 0x000000ffff977224 */ /* 0x000fe200078e00d9 */
[----:B------:R-:W-:Y:S01]  /*d250*/  SHF.R.U32.HI R134, RZ, 0x10, R162 ;  /* 0x00000010ff867819 */ /* 0x000fe200000116a2 */
[----:B------:R-:W-:Y:S01]  /*d260*/  FADD.FTZ R136, R136, R155 ;  /* 0x0000009b88887221 */ /* 0x000fe20000010000 */
[----:B------:R-:W-:Y:S01]  /*d270*/  @!P6 PRMT R137, R243, 0x5410, RZ ;  /* 0x00005410f389e816 */ /* 0x000fe200000000ff */
[----:B------:R-:W-:Y:S01]  /*d280*/  IMAD.MOV.U32 R149, RZ, RZ, R151 ;  /* 0x000000ffff957224 */ /* 0x000fe200078e0097 */
[----:B------:R-:W-:Y:S01]  /*d290*/  LOP3.LUT R154, R151, UR28, RZ, 0x3c, !PT ;  /* 0x0000001c979a7c12 */ /* 0x000fe2000f8e3cff */
[----:B------:R-:W-:Y:S01]  /*d2a0*/  FADD.FTZ R151, R153, R132 ;  /* 0x0000008499977221 */ /* 0x000fe20000010000 */
[----:B------:R-:W-:Y:S01]  /*d2b0*/  LOP3.LUT R134, R134, 0xff, RZ, 0xc0, !PT ;  /* 0x000000ff86867812 */ /* 0x000fe200078ec0ff */
[----:B------:R-:W-:Y:S01]  /*d2c0*/  FADD.FTZ R153, R193, R138 ;  /* 0x0000008ac1997221 */ /* 0x000fe20000010000 */
[----:B------:R-:W-:Y:S01]  /*d2d0*/  @!P0 PRMT R112, R242, 0x5410, RZ ;  /* 0x00005410f2708816 */ /* 0x000fe200000000ff */
[----:B------:R-:W-:Y:S01]  /*d2e0*/  IMAD.WIDE.U32 R154, R154, -0x326172a9, RZ ;  /* 0xcd9e8d579a9a7825 */ /* 0x000fe200078e00ff */
[----:B------:R-:W-:Y:S01]  /*d2f0*/  ISETP.LE.U32.AND P6, PT, R134, UR23, PT ;  /* 0x0000001786007c0c */ /* 0x000fe2000bfc3070 */
[----:B------:R2:W3:Y:S01]  /*d300*/  LDL.LU.64 R216, [R1+0xf0] ;  /* 0x0000f00001d87983 */ /* 0x0004e20000300a00 */
[----:B------:R-:W-:Y:S01]  /*d310*/  SHF.R.U32.HI R134, RZ, 0x18, R162 ;  /* 0x00000018ff867819 */ /* 0x000fe200000116a2 */
[----:B-1----:R-:W-:Y:S01]  /*d320*/  FADD.FTZ R132, R142, R153 ;  /* 0x000000998e847221 */ /* 0x002fe20000010000 */
[----:B------:R-:W-:Y:S02]  /*d330*/  LOP3.LUT R125, R155, UR25, R214, 0x96, !PT ;  /* 0x000000199b7d7c12 */ /* 0x000fe4000f8e96d6 */
[----:B------:R-:W-:Y:S01]  /*d340*/  ISETP.LE.U32.AND P0, PT, R134, UR23, PT ;  /* 0x0000001786007c0c */ /* 0x000fe2000bf03070 */
[----:B------:R-:W-:Y:S01]  /*d350*/  FADD.FTZ R134, R180, R151 ;  /* 0x00000097b4867221 */ /* 0x000fe20000010000 */
[----:B------:R-:W-:Y:S01]  /*d360*/  LOP3.LUT R124, R173, UR7, R154, 0x96, !PT ;  /* 0x00000007ad7c7c12 */ /* 0x000fe2000f8e969a */
[----:B------:R-:W-:Y:S01]  /*d370*/  IMAD.WIDE.U32 R182, R125, -0x2daee0ad, RZ ;  /* 0xd2511f537db67825 */ /* 0x000fe200078e00ff */
[----:B------:R2:W2:Y:S01]  /*d380*/  LDL.LU.64 R214, [R1+0xe8] ;  /* 0x0000e80001d67983 */ /* 0x0004a20000300a00 */
[----:B------:R1:W-:Y:S01]  /*d390*/  MUFU.EX2 R125, R206 ;  /* 0x000000ce007d7308 */ /* 0x0003e20000000800 */
[----:B------:R-:W-:Y:S01]  /*d3a0*/  F2FP.BF16.PACK_AB R193, R142, R193 ;  /* 0x000000c18ec1723e */ /* 0x000fe200000010ff */
[----:B------:R-:W-:Y:S01]  /*d3b0*/  FADD.FTZ R151, R189, R130 ;  /* 0x00000082bd977221 */ /* 0x000fe20000010000 */
[----:B------:R-:W-:Y:S01]  /*d3c0*/  LOP3.LUT R106, R183, UR27, R224, 0x96, !PT ;  /* 0x0000001bb76a7c12 */ /* 0x000fe2000f8e96e0 */
[----:B------:R-:W-:Y:S01]  /*d3d0*/  IMAD.WIDE.U32 R152, R124, -0x2daee0ad, RZ ;  /* 0xd2511f537c987825 */ /* 0x000fe200078e00ff */
[----:B------:R-:W-:Y:S01]  /*d3e0*/  @!P6 HFMA2.BF16_V2 R246, -RZ.H0_H0, RZ.H0_H0, -R135.H0_H0 ;  /* 0x200000fffff6e231 */ /* 0x000fe20000340987 */
[----:B------:R-:W-:Y:S01]  /*d3f0*/  STG.E.U16 [R196.64+0x30], R137 ;  /* 0x00003089c4007986 */ /* 0x000fe2000c101510 */
[----:B------:R-:W-:Y:S01]  /*d400*/  PRMT R104, R123, 0x7632, R104 ;  /* 0x000076327b687816 */ /* 0x000fe20000000068 */
[----:B------:R-:W-:Y:S01]  /*d410*/  FADD.FTZ R130, R140, R151 ;  /* 0x000000978c827221 */ /* 0x000fe20000010000 */
[----:B------:R-:W-:Y:S01]  /*d420*/  LOP3.LUT R124, R153, UR19, R182, 0x96, !PT ;  /* 0x00000013997c7c12 */ /* 0x000fe2000f8e96b6 */
[----:B------:R-:W-:Y:S01]  /*d430*/  IMAD.MOV.U32 R151, RZ, RZ, R149 ;  /* 0x000000ffff977224 */ /* 0x000fe200078e0095 */
[----:B------:R-:W-:Y:S01]  /*d440*/  @!P0 HFMA2.BF16_V2 R245, -RZ.H0_H0, RZ.H0_H0, -R116.H0_H0 ;  /* 0x200000fffff58231 */ /* 0x000fe20000340974 */
[----:B------:R-:W-:Y:S01]  /*d450*/  IMAD.WIDE.U32 R148, R106, -0x326172a9, RZ ;  /* 0xcd9e8d576a947825 */ /* 0x000fe200078e00ff */
[----:B------:R1:W-:Y:S01]  /*d460*/  STG.E.U16 [R196.64+0x32], R112 ;  /* 0x00003270c4007986 */ /* 0x0003e2000c101510 */
[----:B------:R1:W1:Y:S01]  /*d470*/  MUFU.EX2 R106, R169 ;  /* 0x000000a9006a7308 */ /* 0x0002620000000800 */
[----:B------:R-:W-:Y:S01]  /*d480*/  PRMT R141, R123, 0x5410, R104 ;  /* 0x000054107b8d7816 */ /* 0x000fe20000000068 */
[----:B------:R-:W-:Y:S01]  /*d490*/  IMAD.MOV.U32 R182, RZ, RZ, R168 ;  /* 0x000000ffffb67224 */ /* 0x000fe200078e00a8 */
[----:B------:R-:W-:Y:S01]  /*d4a0*/  LOP3.LUT R172, R149, UR22, R172, 0x96, !PT ;  /* 0x0000001695ac7c12 */ /* 0x000fe2000f8e96ac */
[----:B------:R-:W-:Y:S01]  /*d4b0*/  IMAD.MOV.U32 R168, RZ, RZ, R150 ;  /* 0x000000ffffa87224 */ /* 0x000fe200078e0096 */
[----:B------:R-:W-:Y:S01]  /*d4c0*/  F2FP.BF16.PACK_AB R189, R140, R189 ;  /* 0x000000bd8cbd723e */ /* 0x000fe200000010ff */
[----:B------:R-:W-:Y:S01]  /*d4d0*/  FADD.FTZ R145, R157, R134 ;  /* 0x000000869d917221 */ /* 0x000fe20000010000 */
[----:B------:R-:W-:Y:S01]  /*d4e0*/  PRMT R192, R193, 0x7632, R192 ;  /* 0x00007632c1c07816 */ /* 0x000fe200000000c0 */
[----:B------:R-:W-:Y:S01]  /*d4f0*/  FADD.FTZ R132, R175, R132 ;  /* 0x00000084af847221 */ /* 0x000fe20000010000 */
[----:B------:R-:W-:Y:S01]  /*d500*/  PRMT R185, R186, 0x7632, R185 ;  /* 0x00007632bab97816 */ /* 0x000fe200000000b9 */
[----:B-1----:R-:W-:Y:S02]  /*d510*/  IMAD.MOV.U32 R206, RZ, RZ, R210 ;  /* 0x000000ffffce7224 */ /* 0x002fe400078e00d2 */
[----:B------:R-:W2:Y:S02]  /*d520*/  LDL.LU.64 R210, [R1+0xe0] ;  /* 0x0000e00001d27983 */ /* 0x000ea40000300a00 */
[----:B------:R-:W-:Y:S04]  /*d530*/  IMAD.MOV.U32 R180, RZ, RZ, R206 ;  /* 0x000000ffffb47224 */ /* 0x000fe800078e00ce */
[----:B------:R1:W2:Y:S01]  /*d540*/  LDL.LU.64 R224, [R1+0xd8] ;  /* 0x0000d80001e07983 */ /* 0x0002a20000300a00 */
[----:B------:R-:W-:Y:S01]  /*d550*/  IMAD.MOV.U32 R169, RZ, RZ, R213 ;  /* 0x000000ffffa97224 */ /* 0x000fe200078e00d5 */
[----:B------:R-:W-:Y:S04]  /*d560*/  F2FP.BF16.PACK_AB R184, R106, R125 ;  /* 0x0000007d6ab8723e */ /* 0x000fe800000010ff */
[----:B------:R1:W5:Y:S01]  /*d570*/  LDL.LU.64 R212, [R1+0xd0] ;  /* 0x0000d00001d47983 */ /* 0x0003620000300a00 */
[C---:B------:R-:W-:Y:S01]  /*d580*/  PRMT R112, R115.reuse, 0x7632, R112 ;  /* 0x0000763273707816 */ /* 0x040fe20000000070 */
[----:B------:R-:W-:Y:S02]  /*d590*/  IMAD.MOV.U32 R183, RZ, RZ, R169 ;  /* 0x000000ffffb77224 */ /* 0x000fe400078e00a9 */
[----:B------:R-:W-:Y:S01]  /*d5a0*/  IMAD.MOV.U32 R169, RZ, RZ, R151 ;  /* 0x000000ffffa97224 */ /* 0x000fe200078e0097 */
[----:B------:R-:W-:Y:S01]  /*d5b0*/  PRMT R137, R115, 0x5410, R112 ;  /* 0x0000541073897816 */ /* 0x000fe20000000070 */
[----:B------:R-:W-:Y:S04]  /*d5c0*/  IMAD.WIDE.U32 R150, R172, -0x2daee0ad, RZ ;  /* 0xd2511f53ac967825 */ /* 0x000fe800078e00ff */
[----:B------:R-:W-:Y:S01]  /*d5d0*/  IMAD.WIDE.U32 R172, R124, -0x326172a9, RZ ;  /* 0xcd9e8d577cac7825 */ /* 0x000fe200078e00ff */
[----:B------:R-:W-:Y:S03]  /*d5e0*/  LOP3.LUT R152, R151, UR14, R152, 0x96, !PT ;  /* 0x0000000e97987c12 */ /* 0x000fe6000f8e9698 */
[----:B------:R-:W-:Y:S01]  /*d5f0*/  FADD.FTZ R151, R125, R136 ;  /* 0x000000887d977221 */ /* 0x000fe20000010000 */
[----:B------:R-:W-:Y:S01]  /*d600*/  LOP3.LUT R148, R173, UR18, R148, 0x96, !PT ;  /* 0x00000012ad947c12 */ /* 0x000fe2000f8e9694 */
[----:B------:R-:W-:Y:S04]  /*d610*/  IMAD.WIDE.U32 R152, R152, -0x326172a9, RZ ;  /* 0xcd9e8d5798987825 */ /* 0x000fe800078e00ff */
[----:B------:R-:W-:Y:S01]  /*d620*/  IMAD.WIDE.U32 R148, R148, -0x2daee0ad, RZ ;  /* 0xd2511f5394947825 */ /* 0x000fe200078e00ff */
[----:B------:R-:W-:Y:S04]  /*d630*/  LOP3.LUT R144, R153, UR13, R172, 0x96, !PT ;  /* 0x0000000d99907c12 */ /* 0x000fe8000f8e96ac */
[----:B------:R-:W-:Y:S01]  /*d640*/  LOP3.LUT R150, R149, UR10, R150, 0x96, !PT ;  /* 0x0000000a95967c12 */ /* 0x000fe2000f8e9696 */
[----:B------:R-:W-:Y:S01]  /*d650*/  FADD.FTZ R149, R106, R151 ;  /* 0x000000976a957221 */ /* 0x000fe20000010000 */
[C---:B------:R-:W-:Y:S03]  /*d660*/  PRMT R106, R131.reuse, 0x7632, R106 ;  /* 0x00007632836a7816 */ /* 0x040fe6000000006a */
[----:B------:R-:W-:Y:S01]  /*d670*/  IMAD.WIDE.U32 R150, R150, -0x326172a9, RZ ;  /* 0xcd9e8d5796967825 */ /* 0x000fe200078e00ff */
[----:B------:R-:W-:Y:S01]  /*d680*/  PRMT R125, R131, 0x5410, R106 ;  /* 0x00005410837d7816 */ /* 0x000fe2000000006a */
[----:B------:R-:W-:Y:S01]  /*d690*/  @!P5 HFMA2.BF16_V2 R252, -RZ.H0_H0, RZ.H0_H0, -R106.H0_H0 ;  /* 0x200000fffffcd231 */ /* 0x000fe2000034096a */
[----:B------:R-:W-:Y:S02]  /*d6a0*/  @!P4 PRMT R131, R247, 0x5410, RZ ;  /* 0x00005410f783c816 */ /* 0x000fe400000000ff */
[----:B------:R-:W-:Y:S02]  /*d6b0*/  LOP3.LUT R124, R151, UR26, R152, 0x96, !PT ;  /* 0x0000001a977c7c12 */ /* 0x000fe4000f8e9698 */
[----:B------:R-:W-:Y:S01]  /*d6c0*/  @!P5 PRMT R106, R252, 0x5410, RZ ;  /* 0x00005410fc6ad816 */ /* 0x000fe200000000ff */
[----:B------:R-:W-:Y:S01]  /*d6d0*/  STG.E.U16 [R198.64+0x2e], R131 ;  /* 0x00002e83c6007986 */ /* 0x000fe2000c101510 */
[----:B------:R-:W-:Y:S02]  /*d6e0*/  LOP3.LUT R136, R124, 0xff, RZ, 0xc0, !PT ;  /* 0x000000ff7c887812 */ /* 0x000fe400078ec0ff */
[--C-:B------:R-:W-:Y:S01]  /*d6f0*/  SHF.R.U32.HI R118, RZ, 0x18, R124.reuse ;  /* 0x00000018ff767819 */ /* 0x100fe2000001167c */
[----:B------:R1:W-:Y:S01]  /*d700*/  STG.E.U16 [R198.64+0x30], R106 ;  /* 0x0000306ac6007986 */ /* 0x0003e2000c101510 */
[----:B------:R-:W-:Y:S02]  /*d710*/  ISETP.LE.U32.AND P4, PT, R136, UR23, PT ;  /* 0x0000001788007c0c */ /* 0x000fe4000bf83070 */
[----:B------:R-:W-:Y:S02]  /*d720*/  LOP3.LUT R136, R124, 0xffff, RZ, 0xc0, !PT ;  /* 0x0000ffff7c887812 */ /* 0x000fe400078ec0ff */
[----:B------:R-:W-:Y:S02]  /*d730*/  SHF.R.U32.HI R134, RZ, 0x10, R124 ;  /* 0x00000010ff867819 */ /* 0x000fe4000001167c */
[----:B------:R-:W-:Y:S02]  /*d740*/  SHF.R.U32.HI R136, RZ, 0x8, R136 ;  /* 0x00000008ff887819 */ /* 0x000fe40000011688 */
[----:B------:R-:W-:Y:S02]  /*d750*/  PRMT R124, R135, 0x5410, R116 ;  /* 0x00005410877c7816 */ /* 0x000fe40000000074 */
[----:B------:R-:W-:Y:S02]  /*d760*/  LOP3.LUT R138, R136, 0xffff, RZ, 0xc0, !PT ;  /* 0x0000ffff888a7812 */ /* 0x000fe400078ec0ff */
[----:B------:R-:W1:Y:S01]  /*d770*/  MUFU.EX2 R136, R179 ;  /* 0x000000b300887308 */ /* 0x000e620000000800 */
[----:B------:R-:W-:Y:S01]  /*d780*/  @!P6 PRMT R135, R246, 0x5410, RZ ;  /* 0x00005410f687e816 */ /* 0x000fe200000000ff */
[----:B------:R-:W-:Y:S01]  /*d790*/  @!P4 HFMA2.BF16_V2 R250, -RZ.H0_H0, RZ.H0_H0, -R119.H0_H0 ;  /* 0x200000fffffac231 */ /* 0x000fe20000340977 */
[----:B------:R-:W-:Y:S02]  /*d7a0*/  ISETP.LE.U32.AND P6, PT, R118, UR23, PT ;  /* 0x0000001776007c0c */ /* 0x000fe4000bfc3070 */
[----:B------:R-:W-:Y:S01]  /*d7b0*/  LOP3.LUT R118, R169, UR28, RZ, 0x3c, !PT ;  /* 0x0000001ca9767c12 */ /* 0x000fe2000f8e3cff */
[----:B------:R-:W-:Y:S01]  /*d7c0*/  STG.E.U16 [R200.64+0x30], R135 ;  /* 0x00003087c8007986 */ /* 0x000fe2000c101510 */
[----:B------:R-:W-:Y:S02]  /*d7d0*/  LOP3.LUT R134, R134, 0xff, RZ, 0xc0, !PT ;  /* 0x000000ff86867812 */ /* 0x000fe400078ec0ff */
[----:B------:R-:W-:Y:S01]  /*d7e0*/  ISETP.LE.U32.AND P5, PT, R138, UR23, PT ;  /* 0x000000178a007c0c */ /* 0x000fe2000bfa3070 */
[----:B------:R-:W-:Y:S01]  /*d7f0*/  IMAD.WIDE.U32 R146, R118, -0x326172a9, RZ ;  /* 0xcd9e8d5776927825 */ /* 0x000fe200078e00ff */
[----:B------:R-:W-:Y:S02]  /*d800*/  @!P0 PRMT R116, R245, 0x5410, RZ ;  /* 0x00005410f5748816 */ /* 0x000fe400000000ff */
[----:B------:R-:W-:Y:S01]  /*d810*/  ISETP.LE.U32.AND P0, PT, R134, UR23, PT ;  /* 0x0000001786007c0c */ /* 0x000fe2000bf03070 */
[----:B------:R-:W-:Y:S01]  /*d820*/  FADD.FTZ R138, R170, R145 ;  /* 0x00000091aa8a7221 */ /* 0x000fe20000010000 */
[----:B------:R-:W-:Y:S01]  /*d830*/  LOP3.LUT R118, R161, UR7, R146, 0x96, !PT ;  /* 0x00000007a1767c12 */ /* 0x000fe2000f8e9692 */
[----:B------:R-:W-:Y:S01]  /*d840*/  FADD.FTZ R134, R171, R132 ;  /* 0x00000084ab867221 */ /* 0x000fe20000010000 */
[----:B------:R-:W-:Y:S01]  /*d850*/  LOP3.LUT R132, R147, UR25, R206, 0x96, !PT ;  /* 0x0000001993847c12 */ /* 0x000fe2000f8e96ce */
[----:B------:R-:W-:Y:S01]  /*d860*/  FADD.FTZ R145, R181, R130 ;  /* 0x00000082b5917221 */ /* 0x000fe20000010000 */
[----:B------:R-:W-:Y:S01]  /*d870*/  STL [R1+0xc4], R138 ;  /* 0x0000c48a01007387 */ /* 0x000fe20000100800 */
[----:B------:R-:W-:Y:S01]  /*d880*/  FADD.FTZ R130, R166, R149 ;  /* 0x00000095a6827221 */ /* 0x000fe20000010000 */
[----:B-1----:R-:W-:Y:S01]  /*d890*/  LOP3.LUT R106, R150, 0xffff, RZ, 0xc0, !PT ;  /* 0x0000ffff966a7812 */ /* 0x002fe200078ec0ff */
[----:B------:R-:W-:Y:S01]  /*d8a0*/  IMAD.WIDE.U32 R146, R132, -0x2daee0ad, RZ ;  /* 0xd2511f5384927825 */ /* 0x000fe200078e00ff */
[----:B------:R-:W-:Y:S01]  /*d8b0*/  STL [R1+0xc0], R134 ;  /* 0x0000c08601007387 */ /* 0x000fe20000100800 */
[----:B------:R-:W-:Y:S01]  /*d8c0*/  @!P6 HFMA2.BF16_V2 R244, -RZ.H0_H0, RZ.H0_H0, -R104.H0_H0 ;  /* 0x200000fffff4e231 */ /* 0x000fe20000340968 */
[----:B------:R-:W-:Y:S01]  /*d8d0*/  SHF.R.U32.HI R106, RZ, 0x8, R106 ;  /* 0x00000008ff6a7819 */ /* 0x000fe2000001166a */
[----:B------:R-:W-:Y:S01]  /*d8e0*/  FADD.FTZ R132, R136, R145 ;  /* 0x0000009188847221 */ /* 0x000fe20000010000 */
[----:B------:R-:W-:Y:S01]  /*d8f0*/  @!P0 HFMA2.BF16_V2 R248, -RZ.H0_H0, RZ.H0_H0, -R123.H0_H0 ;  /* 0x200000fffff88231 */ /* 0x000fe2000034097b */
[----:B------:R-:W-:Y:S01]  /*d900*/  FADD.FTZ R130, R167, R130 ;  /* 0x00000082a7827221 */ /* 0x000fe20000010000 */
[----:B------:R-:W-:Y:S01]  /*d910*/  STG.E.U16 [R200.64+0x32], R116 ;  /* 0x00003274c8007986 */ /* 0x000fe2000c101510 */
[----:B------:R-:W-:Y:S01]  /*d920*/  IMAD.WIDE.U32 R166, R118, -0x2daee0ad, RZ ;  /* 0xd2511f5376a67825 */ /* 0x000fe200078e00ff */
[----:B------:R-:W-:Y:S01]  /*d930*/  LOP3.LUT R118, R147, UR27, R182, 0x96, !PT ;  /* 0x0000001b93767c12 */ /* 0x000fe2000f8e96b6 */
[----:B------:R-:W1:Y:S01]  /*d940*/  LDC.U8 R206, c[0x0][0x2d8] ;  /* 0x0000b600ffce7b82 */ /* 0x000e620000000000 */
[----:B------:R-:W-:Y:S01]  /*d950*/  STL [R1+0x94], R132 ;  /* 0x0000948401007387 */ /* 0x000fe20000100800 */
[----:B------:R-:W-:Y:S01]  /*d960*/  @!P0 PRMT R123, R248, 0x5410, RZ ;  /* 0x00005410f87b8816 */ /* 0x000fe200000000ff */
[----:B------:R-:W-:Y:S01]  /*d970*/  IMAD.WIDE.U32 R144, R144, -0x2daee0ad, RZ ;  /* 0xd2511f5390907825 */ /* 0x000fe200078e00ff */
[----:B------:R-:W-:Y:S01]  /*d980*/  LOP3.LUT R131, R106, 0xffff, RZ, 0xc0, !PT ;  /* 0x0000ffff6a837812 */ /* 0x000fe200078ec0ff */
[----:B------:R1:W-:Y:S01]  /*d990*/  STL [R1+0xc8], R130 ;  /* 0x0000c88201007387 */ /* 0x0003e20000100800 */
[----:B------:R-:W-:Y:S01]  /*d9a0*/  @!P6 PRMT R104, R244, 0x5410, RZ ;  /* 0x00005410f468e816 */ /* 0x000fe200000000ff */
[----:B------:R-:W-:Y:S01]  /*d9b0*/  UIADD3 UR7, UR21, 0x646e171e, URZ ;  /* 0x646e171e15077890 */ /* 0x000fe2000fffe03f */
[C---:B------:R-:W-:Y:S01]  /*d9c0*/  PRMT R106, R113.reuse, 0x7632, R106 ;  /* 0x00007632716a7816 */ /* 0x040fe2000000006a */
[----:B------:R-:W-:Y:S01]  /*d9d0*/  UIADD3 UR25, UR20, 0x3c6ef372, URZ ;  /* 0x3c6ef37214197890 */ /* 0x000fe2000fffe03f */
[----:B------:R-:W-:Y:S01]  /*d9e0*/  F2FP.BF16.PACK_AB R195, R136, R181 ;  /* 0x000000b588c3723e */ /* 0x000fe200000010ff */
[----:B------:R-:W-:Y:S01]  /*d9f0*/  IMAD.MOV.U32 R181, RZ, RZ, R207 ;  /* 0x000000ffffb57224 */ /* 0x000fe200078e00cf */
[----:B------:R-:W-:Y:S01]  /*da00*/  PRMT R140, R113, 0x5410, R106 ;  /* 0x00005410718c7816 */ /* 0x000fe2000000006a */
[----:B------:R-:W1:Y:S01]  /*da10*/  LDC.U8 R207, c[0x0][0x2d8] ;  /* 0x0000b600ffcf7b82 */ /* 0x000e620000000000 */
[----:B------:R-:W-:Y:S02]  /*da20*/  LOP3.LUT R156, R163, UR7, R156, 0x96, !PT ;  /* 0x00000007a39c7c12 */ /* 0x000fe4000f8e969c */
[----:B------:R-:W-:Y:S01]  /*da30*/  LOP3.LUT R154, R161, UR25, R154, 0x96, !PT ;  /* 0x00000019a19a7c12 */ /* 0x000fe2000f8e969a */
[----:B------:R-:W-:Y:S01]  /*da40*/  UIADD3 UR25, UR21, 0x76cf5d0a, URZ ;  /* 0x76cf5d0a15197890 */ /* 0x000fe2000fffe03f */
[----:B------:R-:W-:Y:S02]  /*da50*/  LOP3.LUT R174, R159, UR7, R174, 0x96, !PT ;  /* 0x000000079fae7c12 */ /* 0x000fe4000f8e96ae */
[----:B-1----:R-:W-:Y:S01]  /*da60*/  LOP3.LUT R130, R167, UR19, R146, 0x96, !PT ;  /* 0x00000013a7827c12 */ /* 0x002fe2000f8e9692 */
[----:B------:R-:W-:Y:S04]  /*da70*/  IMAD.WIDE.U32 R146, R118, -0x326172a9, RZ ;  /* 0xcd9e8d5776927825 */ /* 0x000fe800078e00ff */
[----:B------:R-:W-:Y:S01]  /*da80*/  IMAD.WIDE.U32 R170, R130, -0x326172a9, RZ ;  /* 0xcd9e8d5782aa7825 */ /* 0x000fe200078e00ff */
[----:B------:R-:W-:Y:S02]  /*da90*/  LOP3.LUT R118, R147, UR22, R160, 0x96, !PT ;  /* 0x0000001693767c12 */ /* 0x000fe4000f8e96a0 */
[----:B------:R-:W-:Y:S02]  /*daa0*/  PRMT R206, R206, 0x7054, R207 ;  /* 0x00007054cece7816 */ /* 0x000fe400000000cf */
[----:B------:R-:W-:Y:S01]  /*dab0*/  LOP3.LUT R146, R171, UR18, R146, 0x96, !PT ;  /* 0x00000012ab927c12 */ /* 0x000fe2000f8e9692 */
[----:B------:R-:W-:Y:S01]  /*dac0*/  IMAD.WIDE.U32 R168, R118, -0x2daee0ad, RZ ;  /* 0xd2511f5376a87825 */ /* 0x000fe200078e00ff */
[----:B------:R-:W-:Y:S03]  /*dad0*/  PRMT R171, R188, 0x5410, R187 ;  /* 0x00005410bcab7816 */ /* 0x000fe600000000bb */
[----:B------:R-:W-:Y:S01]  /*dae0*/  IMAD.WIDE.U32 R146, R146, -0x2daee0ad, RZ ;  /* 0xd2511f5392927825 */ /* 0x000fe200078e00ff */
[----:B------:R-:W-:Y:S04]  /*daf0*/  LOP3.LUT R118, R169, UR14, R166, 0x96, !PT ;  /* 0x0000000ea9767c12 */ /* 0x000fe8000f8e96a6 */
[----:B------:R-:W-:Y:S01]  /*db00*/  LOP3.LUT R166, R147, UR10, R168, 0x96, !PT ;  /* 0x0000000a93a67c12 */ /* 0x000fe2000f8e96a8 */
[----:B------:R-:W-:Y:S01]  /*db10*/  IMAD.WIDE.U32 R168, R118, -0x326172a9, RZ ;  /* 0xcd9e8d5776a87825 */ /* 0x000fe200078e00ff */
[C---:B------:R-:W-:Y:S03]  /*db20*/  PRMT R118, R119.reuse, 0x7632, R118 ;  /* 0x0000763277767816 */ /* 0x040fe60000000076 */
[----:B------:R-:W-:Y:S01]  /*db30*/  IMAD.WIDE.U32 R166, R166, -0x326172a9, RZ ;  /* 0xcd9e8d57a6a67825 */ /* 0x000fe200078e00ff */
[----:B------:R-:W-:Y:S01]  /*db40*/  PRMT R142, R119, 0x5410, R118 ;  /* 0x00005410778e7816 */ /* 0x000fe20000000076 */
[----:B------:R-:W-:Y:S01]  /*db50*/  @!P5 HFMA2.BF16_V2 R249, -RZ.H0_H0, RZ.H0_H0, -R118.H0_H0 ;  /* 0x200000fffff9d231 */ /* 0x000fe20000340976 */
[----:B------:R-:W-:Y:S02]  /*db60*/  @!P4 PRMT R119, R250, 0x5410, RZ ;  /* 0x00005410fa77c816 */ /* 0x000fe400000000ff */
[----:B------:R-:W-:Y:S01]  /*db70*/  LOP3.LUT R132, R167, UR26, R168, 0x96, !PT ;  /* 0x0000001aa7847c12 */ /* 0x000fe2000f8e96a8 */
[----:B------:R-:W-:Y:S01]  /*db80*/  UIADD3 UR26, UR20, -0x61c88647, URZ ;  /* 0x9e3779b9141a7890 */ /* 0x000fe2000fffe03f */
[----:B------:R-:W-:Y:S01]  /*db90*/  @!P5 PRMT R118, R249, 0x5410, RZ ;  /* 0x00005410f976d816 */ /* 0x000fe200000000ff */
[----:B------:R-:W-:Y:S01]  /*dba0*/  STG.E.U16 [R202.64+0x40], R119 ;  /* 0x00004077ca007986 */ /* 0x000fe2000c101510 */
[----:B------:R-:W-:Y:S02]  /*dbb0*/  LOP3.LUT R114, R132, 0xff, RZ, 0xc0, !PT ;  /* 0x000000ff84727812 */ /* 0x000fe400078ec0ff */
[----:B------:R-:W-:Y:S01]  /*dbc0*/  LOP3.LUT R134, R166, 0xff, RZ, 0xc0, !PT ;  /* 0x000000ffa6867812 */ /* 0x000fe200078ec0ff */
[----:B------:R1:W-:Y:S01]  /*dbd0*/  STG.E.U16 [R202.64+0x42], R118 ;  /* 0x00004276ca007986 */ /* 0x0003e2000c101510 */
[----:B------:R-:W-:Y:S02]  /*dbe0*/  ISETP.LE.U32.AND P4, PT, R114, UR23, PT ;  /* 0x0000001772007c0c */ /* 0x000fe4000bf83070 */
[----:B------:R-:W-:Y:S01]  /*dbf0*/  LOP3.LUT R114, R132, 0xffff, RZ, 0xc0, !PT ;  /* 0x0000ffff84727812 */ /* 0x000fe200078ec0ff */
[----:B------:R-:W-:Y:S01]  /*dc00*/  STG.E.U16 [R196.64+0x40], R123 ;  /* 0x0000407bc4007986 */ /* 0x000fe2000c101510 */
[----:B------:R-:W-:Y:S02]  /*dc10*/  ISETP.LE.U32.AND P6, PT, R134, UR23, PT ;  /* 0x0000001786007c0c */ /* 0x000fe4000bfc3070 */
[----:B------:R-:W-:Y:S01]  /*dc20*/  SHF.R.U32.HI R114, RZ, 0x8, R114 ;  /* 0x00000008ff727819 */ /* 0x000fe20000011672 */
[----:B------:R1:W-:Y:S01]  /*dc30*/  STG.E.U16 [R196.64+0x42], R104 ;  /* 0x00004268c4007986 */ /* 0x0003e2000c101510 */
[----:B------:R-:W-:Y:S02]  /*dc40*/  LOP3.LUT R134, R150, 0xff, RZ, 0xc0, !PT ;  /* 0x000000ff96867812 */ /* 0x000fe400078ec0ff */
[----:B------:R-:W-:Y:S02]  /*dc50*/  LOP3.LUT R114, R114, 0xffff, RZ, 0xc0, !PT ;  /* 0x0000ffff72727812 */ /* 0x000fe400078ec0ff */
[----:B------:R-:W-:Y:S01]  /*dc60*/  ISETP.LE.U32.AND P1, PT, R134, UR23, PT ;  /* 0x0000001786007c0c */ /* 0x000fe2000bf23070 */
[----:B------:R-:W-:Y:S01]  /*dc70*/  @!P4 HFMA2.BF16_V2 R241, -RZ.H0_H0, RZ.H0_H0, -R117.H0_H0 ;  /* 0x200000fffff1c231 */ /* 0x000fe20000340975 */
[----:B------:R-:W-:Y:S02]  /*dc80*/  ISETP.LE.U32.AND P5, PT, R114, UR23, PT ;  /* 0x0000001772007c0c */ /* 0x000fe4000bfa3070 */
[--C-:B------:R-:W-:Y:S01]  /*dc90*/  SHF.R.U32.HI R114, RZ, 0x10, R132.reuse ;  /* 0x00000010ff727819 */ /* 0x100fe20000011684 */
[----:B------:R-:W-:Y:S01]  /*dca0*/  @!P6 HFMA2.BF16_V2 R231, -RZ.H0_H0, RZ.H0_H0, -R105.H0_H0 ;  /* 0x200000ffffe7e231 */ /* 0x000fe20000340969 */
[----:B------:R-:W-:Y:S02]  /*dcb0*/  SHF.R.U32.HI R132, RZ, 0x18, R132 ;  /* 0x00000018ff847819 */ /* 0x000fe40000011684 */
[----:B------:R-:W-:Y:S02]  /*dcc0*/  LOP3.LUT R114, R114, 0xff, RZ, 0xc0, !PT ;  /* 0x000000ff72727812 */ /* 0x000fe400078ec0ff */
[----:B------:R-:W-:Y:S02]  /*dcd0*/  LOP3.LUT R130, R169, UR13, R170, 0x96, !PT ;  /* 0x0000000da9827c12 */ /* 0x000fe4000f8e96aa */
[----:B------:R-:W-:Y:S01]  /*dce0*/  ISETP.LE.U32.AND P0, PT, R114, UR23, PT ;  /* 0x0000001772007c0c */ /* 0x000fe2000bf03070 */
[----:B------:R-:W-:Y:S01]  /*dcf0*/  @!P1 HFMA2.BF16_V2 R239, -RZ.H0_H0, RZ.H0_H0, -R113.H0_H0 ;  /* 0x200000ffffef9231 */ /* 0x000fe20000340971 */
[----:B------:R-:W-:Y:S02]  /*dd00*/  PRMT R114, R117, 0x7632, R114 ;  /* 0x0000763275727816 */ /* 0x000fe40000000072 */
[----:B------:R-:W-:Y:S02]  /*dd10*/  PRMT R134, R105, 0x7632, R134 ;  /* 0x0000763269867816 */ /* 0x000fe40000000086 */
[----:B------:R-:W-:Y:S01]  /*dd20*/  @!P1 PRMT R113, R239, 0x5410, RZ ;  /* 0x00005410ef719816 */ /* 0x000fe200000000ff */
[----:B------:R-:W-:Y:S01]  /*dd30*/  @!P5 HFMA2.BF16_V2 R240, -RZ.H0_H0, RZ.H0_H0, -R114.H0_H0 ;  /* 0x200000fffff0d231 */ /* 0x000fe20000340972 */
[----:B------:R-:W-:Y:S02]  /*dd40*/  PRMT R138, R117, 0x5410, R114 ;  /* 0x00005410758a7816 */ /* 0x000fe40000000072 */
[----:B------:R-:W-:Y:S02]  /*dd50*/  @!P4 PRMT R117, R241, 0x5410, RZ ;  /* 0x00005410f175c816 */ /* 0x000fe400000000ff */
[----:B------:R-:W-:Y:S01]  /*dd60*/  ISETP.LE.U32.AND P4, PT, R132, UR23, PT ;  /* 0x0000001784007c0c */ /* 0x000fe2000bf83070 */
[----:B------:R-:W-:Y:S01]  /*dd70*/  @!P0 HFMA2.BF16_V2 R237, -RZ.H0_H0, RZ.H0_H0, -R115.H0_H0 ;  /* 0x200000ffffed8231 */ /* 0x000fe20000340973 */
[----:B------:R-:W-:Y:S01]  /*dd80*/  @!P5 PRMT R114, R240, 0x5410, RZ ;  /* 0x00005410f072d816 */ /* 0x000fe200000000ff */
[----:B------:R1:W-:Y:S01]  /*dd90*/  STG.E.U16 [R198.64+0x3e], R117 ;  /* 0x00003e75c6007986 */ /* 0x0003e2000c101510 */
[----:B------:R-:W-:Y:S02]  /*dda0*/  SHF.R.U32.HI R136, RZ, 0x18, R166 ;  /* 0x00000018ff887819 */ /* 0x000fe400000116a6 */
[----:B------:R-:W-:Y:S01]  /*ddb0*/  @!P0 PRMT R115, R237, 0x5410, RZ ;  /* 0x00005410ed738816 */ /* 0x000fe200000000ff */
[----:B------:R3:W-:Y:S01]  /*ddc0*/  STG.E.U16 [R198.64+0x40], R114 ;  /* 0x00004072c6007986 */ /* 0x0007e2000c101510 */
[----:B------:R-:W-:Y:S02]  /*ddd0*/  ISETP.LE.U32.AND P0, PT, R131, UR23, PT ;  /* 0x0000001783007c0c */ /* 0x000fe4000bf03070 */
[----:B------:R-:W-:Y:S01]  /*dde0*/  SHF.R.U32.HI R131, RZ, 0x10, R150 ;  /* 0x00000010ff837819 */ /* 0x000fe20000011696 */
[----:B------:R-:W-:Y:S01]  /*ddf0*/  STG.E.U16 [R200.64+0x40], R115 ;  /* 0x00004073c8007986 */ /* 0x000fe2000c101510 */
[----:B------:R-:W-:Y:S01]  /*de00*/  LOP3.LUT R122, R166, 0xffff, RZ, 0xc0, !PT ;  /* 0x0000ffffa67a7812 */ /* 0x000fe200078ec0ff */
[----:B------:R-:W-:Y:S01]  /*de10*/  @!P4 HFMA2.BF16_V2 R236, -RZ.H0_H0, RZ.H0_H0, -R112.H0_H0 ;  /* 0x200000ffffecc231 */ /* 0x000fe20000340970 */
[----:B------:R-:W-:Y:S02]  /*de20*/  LOP3.LUT R131, R131, 0xff, RZ, 0xc0, !PT ;  /* 0x000000ff83837812 */ /* 0x000fe400078ec0ff */
[----:B------:R-:W-:Y:S01]  /*de30*/  SHF.R.U32.HI R132, RZ, 0x10, R166 ;  /* 0x00000010ff847819 */ /* 0x000fe200000116a6 */
[----:B------:R-:W-:Y:S01]  /*de40*/  IMAD.WIDE.U32 R166, R130, -0x2daee0ad, RZ ;  /* 0xd2511f5382a67825 */ /* 0x000fe200078e00ff */
[----:B------:R-:W-:Y:S02]  /*de50*/  ISETP.LE.U32.AND P3, PT, R131, UR23, PT ;  /* 0x0000001783007c0c */ /* 0x000fe4000bf63070 */
[----:B------:R-:W-:Y:S01]  /*de60*/  LOP3.LUT R131, R145, UR6, R148, 0x96, !PT ;  /* 0x0000000691837c12 */ /* 0x000fe2000f8e9694 */
[----:B------:R-:W-:Y:S01]  /*de70*/  @!P0 HFMA2.BF16_V2 R238, -RZ.H0_H0, RZ.H0_H0, -R106.H0_H0 ;  /* 0x200000ffffee8231 */ /* 0x000fe2000034096a */
[----:B------:R-:W-:Y:S02]  /*de80*/  @!P4 PRMT R112, R236, 0x5410, RZ ;  /* 0x00005410ec70c816 */ /* 0x000fe400000000ff */
[C---:B------:R-:W-:Y:S02]  /*de90*/  LOP3.LUT R135, R131.reuse, 0xffff, RZ, 0xc0, !PT ;  /* 0x0000ffff83877812 */ /* 0x040fe400078ec0ff */
[----:B------:R-:W-:Y:S01]  /*dea0*/  LOP3.LUT R116, R131, 0xff, RZ, 0xc0, !PT ;  /* 0x000000ff83747812 */ /* 0x000fe200078ec0ff */
[----:B------:R3:W-:Y:S01]  /*deb0*/  STG.E.U16 [R200.64+0x42], R112 ;  /* 0x00004270c8007986 */ /* 0x0007e2000c101510 */
[----:B------:R-:W-:Y:S02]  /*dec0*/  SHF.R.U32.HI R135, RZ, 0x8, R135 ;  /* 0x00000008ff877819 */ /* 0x000fe40000011687 */
[----:B------:R-:W-:Y:S01]  /*ded0*/  @!P0 PRMT R106, R238, 0x5410, RZ ;  /* 0x00005410ee6a8816 */ /* 0x000fe200000000ff */
[----:B------:R-:W-:Y:S01]  /*dee0*/  @!P3 HFMA2.BF16_V2 R235, -RZ.H0_H0, RZ.H0_H0, -R107.H0_H0 ;  /* 0x200000ffffebb231 */ /* 0x000fe2000034096b */
[----:B-1----:R-:W-:Y:S01]  /*def0*/  LOP3.LUT R118, R135, 0xffff, RZ, 0xc0, !PT ;  /* 0x0000ffff87767812 */ /* 0x002fe200078ec0ff */
[----:B------:R-:W-:Y:S01]  /*df00*/  STG.E.U16 [R202.64+0x50], R113 ;  /* 0x00005071ca007986 */ /* 0x000fe2000c101510 */
[----:B------:R-:W-:Y:S02]  /*df10*/  ISETP.LE.U32.AND P0, PT, R136, UR23, PT ;  /* 0x0000001788007c0c */ /* 0x000fe4000bf03070 */
[C---:B------:R-:W-:Y:S01]  /*df20*/  ISETP.LE.U32.AND P1, PT, R118.reuse, UR23, PT ;  /* 0x0000001776007c0c */ /* 0x040fe2000bf23070 */
[----:B------:R1:W-:Y:S01]  /*df30*/  STG.E.U16 [R202.64+0x52], R106 ;  /* 0x0000526aca007986 */ /* 0x0003e2000c101510 */
[----:B------:R-:W-:Y:S02]  /*df40*/  PRMT R136, R105, 0x5410, R134 ;  /* 0x0000541069887816 */ /* 0x000fe40000000086 */
[----:B------:R-:W-:Y:S02]  /*df50*/  @!P6 PRMT R105, R231, 0x5410, RZ ;  /* 0x00005410e769e816 */ /* 0x000fe400000000ff */
[----:B------:R-:W-:Y:S02]  /*df60*/  ISETP.LE.U32.AND P6, PT, R118, UR23, PT ;  /* 0x0000001776007c0c */ /* 0x000fe4000bfc3070 */
[--C-:B------:R-:W-:Y:S02]  /*df70*/  SHF.R.U32.HI R119, RZ, 0x10, R131.reuse ;  /* 0x00000010ff777819 */ /* 0x100fe40000011683 */
[----:B------:R-:W-:Y:S01]  /*df80*/  LOP3.LUT R143, R167, UR6, R146, 0x96, !PT ;  /* 0x00000006a78f7c12 */ /* 0x000fe2000f8e9692 */
[----:B------:R-:W-:Y:S01]  /*df90*/  UIADD3 UR6, UR20, -0x4ab325aa, URZ ;  /* 0xb54cda5614067890 */ /* 0x000fe2000fffe03f */
[----:B------:R-:W-:Y:S02]  /*dfa0*/  LOP3.LUT R104, R119, 0xff, RZ, 0xc0, !PT ;  /* 0x000000ff77687812 */ /* 0x000fe400078ec0ff */
[----:B------:R-:W-:Y:S02]  /*dfb0*/  @P1 LOP3.LUT R209, R209, 0x100, RZ, 0xfc, !PT ;  /* 0x00000100d1d11812 */ /* 0x000fe400078efcff */
[----:B------:R-:W-:Y:S02]  /*dfc0*/  ISETP.LE.U32.AND P1, PT, R116, UR23, PT ;  /* 0x0000001774007c0c */ /* 0x000fe4000bf23070 */
[----:B------:R-:W-:Y:S01]  /*dfd0*/  ISETP.LE.U32.AND P2, PT, R104, UR23, PT ;  /* 0x0000001768007c0c */ /* 0x000fe2000bf43070 */
[----:B------:R-:W-:Y:S01]  /*dfe0*/  STL [R1+0x90], R209 ;  /* 0x000090d101007387 */ /* 0x000fe20000100800 */
[----:B------:R-:W-:Y:S02]  /*dff0*/  PRMT R104, R107, 0x7632, R104 ;  /* 0x000076326b687816 */ /* 0x000fe40000000068 */
[----:B------:R-:W-:Y:S02]  /*e000*/  SHF.R.U32.HI R117, RZ, 0x18, R150 ;  /* 0x00000018ff757819 */ /* 0x000fe40000011696 */
[----:B---3--:R-:W-:Y:S02]  /*e010*/  LOP3.LUT R114, R143, 0xff, RZ, 0xc0, !PT ;  /* 0x000000ff8f727812 */ /* 0x008fe400078ec0ff */
[----:B------:R-:W-:Y:S02]  /*e020*/  PRMT R139, R107, 0x5410, R104 ;  /* 0x000054106b8b7816 */ /* 0x000fe40000000068 */
[----:B------:R-:W-:Y:S01]  /*e030*/  @!P3 PRMT R107, R235, 0x5410, RZ ;  /* 0x00005410eb6bb816 */ /* 0x000fe200000000ff */
[----:B------:R-:W-:Y:S01]  /*e040*/  @!P1 HFMA2.BF16_V2 R234, -RZ.H0_H0, RZ.H0_H0, -R191.H0_H0 ;  /* 0x200000ffffea9231 */ /* 0x000fe200003409bf */
[----:B------:R-:W-:Y:S01]  /*e050*/  LOP3.LUT P1, RZ, R209, 0x100, RZ, 0xc0, !PT ;  /* 0x00000100d1ff7812 */ /* 0x000fe2000782c0ff */
[----:B------:R-:W-:Y:S01]  /*e060*/  @!P2 HFMA2.BF16_V2 R232, -RZ.H0_H0, RZ.H0_H0, -R193.H0_H0 ;  /* 0x200000ffffe8a231 */ /* 0x000fe200003409c1 */
[----:B------:R-:W-:Y:S01]  /*e070*/  ISETP.LE.U32.AND P3, PT, R117, UR23, PT ;  /* 0x0000001775007c0c */ /* 0x000fe2000bf63070 */
[----:B------:R-:W-:Y:S01]  /*e080*/  STG.E.U16 [R196.64+0x50], R107 ;  /* 0x0000506bc4007986 */ /* 0x000fe2000c101510 */
[----:B------:R-:W-:Y:S02]  /*e090*/  PRMT R168, R191, 0x5410, R190 ;  /* 0x00005410bfa87816 */ /* 0x000fe400000000be */
[----:B------:R-:W-:Y:S02]  /*e0a0*/  SHF.R.U32.HI R131, RZ, 0x18, R131 ;  /* 0x00000018ff837819 */ /* 0x000fe40000011683 */
[----:B------:R-:W-:Y:S02]  /*e0b0*/  SHF.R.U32.HI R122, RZ, 0x8, R122 ;  /* 0x00000008ff7a7819 */ /* 0x000fe4000001167a */
[----:B------:R-:W-:Y:S02]  /*e0c0*/  SHF.R.U32.HI R112, RZ, 0x10, R143 ;  /* 0x00000010ff707819 */ /* 0x000fe4000001168f */
[----:B------:R-:W-:Y:S01]  /*e0d0*/  LOP3.LUT R122, R122, 0xffff, RZ, 0xc0, !PT ;  /* 0x0000ffff7a7a7812 */ /* 0x000fe200078ec0ff */
[----:B------:R-:W-:Y:S01]  /*e0e0*/  @!P1 HFMA2.BF16_V2 R233, -RZ.H0_H0, RZ.H0_H0, -R190.H0_H0 ;  /* 0x200000ffffe99231 */ /* 0x000fe200003409be */
[----:B------:R-:W-:Y:S01]  /*e0f0*/  ISETP.LE.U32.AND P1, PT, R131, UR23, PT ;  /* 0x0000001783007c0c */ /* 0x000fe2000bf23070 */
[----:B------:R-:W-:Y:S01]  /*e100*/  @!P3 HFMA2.BF16_V2 R226, -RZ.H0_H0, RZ.H0_H0, -R104.H0_H0 ;  /* 0x200000ffffe2b231 */ /* 0x000fe20000340968 */
[----:B-1----:R-:W-:Y:S02]  /*e110*/  LOP3.LUT R106, R144, 0xff, RZ, 0xc0, !PT ;  /* 0x000000ff906a7812 */ /* 0x002fe400078ec0ff */
[----:B------:R-:W-:Y:S02]  /*e120*/  @!P6 PRMT R190, R233, 0x5410, RZ ;  /* 0x00005410e9bee816 */ /* 0x000fe400000000ff */
[----:B------:R-:W-:Y:S02]  /*e130*/  ISETP.LE.U32.AND P6, PT, R114, UR23, PT ;  /* 0x0000001772007c0c */ /* 0x000fe4000bfc3070 */
[----:B------:R-:W-:Y:S02]  /*e140*/  ISETP.LE.U32.AND P5, PT, R122, UR23, PT ;  /* 0x000000177a007c0c */ /* 0x000fe4000bfa3070 */
[C---:B------:R-:W-:Y:S02]  /*e150*/  LOP3.LUT R130, R166.reuse, 0xff, RZ, 0xc0, !PT ;  /* 0x000000ffa6827812 */ /* 0x040fe400078ec0ff */
[----:B------:R-:W-:Y:S01]  /*e160*/  LOP3.LUT R122, R166, 0xffff, RZ, 0xc0, !PT ;  /* 0x0000ffffa67a7812 */ /* 0x000fe200078ec0ff */
[----:B------:R-:W-:Y:S01]  /*e170*/  @!P1 HFMA2.BF16_V2 R227, -RZ.H0_H0, RZ.H0_H0, -R192.H0_H0 ;  /* 0x200000ffffe39231 */ /* 0x000fe200003409c0 */
[--C-:B------:R-:W-:Y:S02]  /*e180*/  SHF.R.U32.HI R147, RZ, 0x10, R166.reuse ;  /* 0x00000010ff937819 */ /* 0x100fe400000116a6 */
[--C-:B------:R-:W-:Y:S02]  /*e190*/  SHF.R.U32.HI R146, RZ, 0x18, R166.reuse ;  /* 0x00000018ff927819 */ /* 0x100fe400000116a6 */
[----:B------:R-:W-:Y:S01]  /*e1a0*/  PRMT R166, R189, 0x7632, R166 ;  /* 0x00007632bda67816 */ /* 0x000fe200000000a6 */
[----:B------:R-:W-:Y:S01]  /*e1b0*/  @!P6 HFMA2.BF16_V2 R223, -RZ.H0_H0, RZ.H0_H0, -R189.H0_H0 ;  /* 0x200000ffffdfe231 */ /* 0x000fe200003409bd */
[----:B------:R-:W-:Y:S01]  /*e1c0*/  LOP3.LUT R112, R112, 0xff, RZ, 0xc0, !PT ;  /* 0x000000ff70707812 */ /* 0x000fe200078ec0ff */
[----:B------:R-:W-:Y:S01]  /*e1d0*/  @!P5 HFMA2.BF16_V2 R230, -RZ.H0_H0, RZ.H0_H0, -R134.H0_H0 ;  /* 0x200000ffffe6d231 */ /* 0x000fe20000340986 */
[----:B------:R-:W-:Y:S02]  /*e1e0*/  PRMT R169, R193, 0x5410, R192 ;  /* 0x00005410c1a97816 */ /* 0x000fe400000000c0 */
[----:B------:R-:W-:Y:S02]  /*e1f0*/  @!P2 PRMT R193, R232, 0x5410, RZ ;  /* 0x00005410e8c1a816 */ /* 0x000fe400000000ff */
[----:B------:R-:W-:Y:S02]  /*e200*/  ISETP.LE.U32.AND P2, PT, R106, UR23, PT ;  /* 0x000000176a007c0c */ /* 0x000fe4000bf43070 */
[----:B------:R-:W-:Y:S02]  /*e210*/  LOP3.LUT R106, R144, 0xffff, RZ, 0xc0, !PT ;  /* 0x0000ffff906a7812 */ /* 0x000fe400078ec0ff */
[----:B------:R-:W-:Y:S02]  /*e220*/  @!P3 PRMT R104, R226, 0x5410, RZ ;  /* 0x00005410e268b816 */ /* 0x000fe400000000ff */
[----:B------:R-:W-:Y:S02]  /*e230*/  PRMT R172, R189, 0x5410, R166 ;  /* 0x00005410bdac7816 */ /* 0x000fe400000000a6 */
[----:B------:R-:W-:Y:S01]  /*e240*/  @!P6 PRMT R189, R223, 0x5410, RZ ;  /* 0x00005410dfbde816 */ /* 0x000fe200000000ff */
[----:B------:R1:W-:Y:S01]  /*e250*/  STG.E.U16 [R196.64+0x52], R104 ;  /* 0x00005268c4007986 */ /* 0x0003e2000c101510 */
[----:B------:R-:W-:Y:S02]  /*e260*/  ISETP.LE.U32.AND P6, PT, R112, UR23, PT ;  /* 0x0000001770007c0c */ /* 0x000fe4000bfc3070 */
[----:B------:R-:W-:Y:S01]  /*e270*/  SHF.R.U32.HI R106, RZ, 0x8, R106 ;  /* 0x00000008ff6a7819 */ /* 0x000fe2000001166a */
[----:B------:R3:W-:Y:S01]  /*e280*/  STG.E.U16 [R198.64+0x4e], R105 ;  /* 0x00004e69c6007986 */ /* 0x0007e2000c101510 */
[----:B------:R-:W-:Y:S01]  /*e290*/  @!P1 PRMT R192, R227, 0x5410, RZ ;  /* 0x00005410e3c09816 */ /* 0x000fe200000000ff */
[----:B------:R-:W-:Y:S01]  /*e2a0*/  @!P2 HFMA2.BF16_V2 R220, -RZ.H0_H0, RZ.H0_H0, -R186.H0_H0 ;  /* 0x200000ffffdca231 */ /* 0x000fe200003409ba */
[----:B------:R-:W-:Y:S02]  /*e2b0*/  LOP3.LUT R106, R106, 0xffff, RZ, 0xc0, !PT ;  /* 0x0000ffff6a6a7812 */ /* 0x000fe400078ec0ff */
[----:B------:R-:W-:Y:S02]  /*e2c0*/  PRMT R167, R184, 0x7632, R167 ;  /* 0x00007632b8a77816 */ /* 0x000fe400000000a7 */
[----:B------:R-:W-:Y:S02]  /*e2d0*/  ISETP.LE.U32.AND P1, PT, R106, UR23, PT ;  /* 0x000000176a007c0c */ /* 0x000fe4000bf23070 */
[----:B------:R-:W-:Y:S01]  /*e2e0*/  SHF.R.U32.HI R106, RZ, 0x10, R144 ;  /* 0x00000010ff6a7819 */ /* 0x000fe20000011690 */
[----:B------:R-:W-:Y:S01]  /*e2f0*/  @!P6 HFMA2.BF16_V2 R221, -RZ.H0_H0, RZ.H0_H0, -R184.H0_H0 ;  /* 0x200000ffffdde231 */ /* 0x000fe200003409b8 */
[----:B------:R-:W-:Y:S02]  /*e300*/  PRMT R173, R184, 0x5410, R167 ;  /* 0x00005410b8ad7816 */ /* 0x000fe400000000a7 */
[----:B------:R-:W-:Y:S02]  /*e310*/  LOP3.LUT R106, R106, 0xff, RZ, 0xc0, !PT ;  /* 0x000000ff6a6a7812 */ /* 0x000fe400078ec0ff */
[----:B------:R-:W-:Y:S02]  /*e320*/  @!P6 PRMT R184, R221, 0x5410, RZ ;  /* 0x00005410ddb8e816 */ /* 0x000fe400000000ff */
[----:B------:R-:W-:Y:S02]  /*e330*/  ISETP.LE.U32.AND P6, PT, R106, UR23, PT ;  /* 0x000000176a007c0c */ /* 0x000fe4000bfc3070 */
[----:B------:R-:W-:Y:S01]  /*e340*/  LOP3.LUT R113, R177, UR6, R178, 0x96, !PT ;  /* 0x00000006b1717c12 */ /* 0x000fe2000f8e96b2 */
[----:B------:R-:W-:Y:S01]  /*e350*/  @!P1 HFMA2.BF16_V2 R219, -RZ.H0_H0, RZ.H0_H0, -R185.H0_H0 ;  /* 0x200000ffffdb9231 */ /* 0x000fe200003409b9 */
[----:B------:R-:W-:Y:S02]  /*e360*/  SHF.R.U32.HI R106, RZ, 0x18, R144 ;  /* 0x00000018ff6a7819 */ /* 0x000fe40000011690 */
[C---:B-1----:R-:W-:Y:S02]  /*e370*/  LOP3.LUT R104, R113.reuse, 0xffff, RZ, 0xc0, !PT ;  /* 0x0000ffff71687812 */ /* 0x042fe400078ec0ff */
[----:B------:R-:W-:Y:S02]  /*e380*/  LOP3.LUT R132, R132, 0xff, RZ, 0xc0, !PT ;  /* 0x000000ff84847812 */ /* 0x000fe400078ec0ff */
[----:B------:R-:W-:Y:S02]  /*e390*/  SHF.R.U32.HI R107, RZ, 0x8, R104 ;  /* 0x00000008ff6b7819 */ /* 0x000fe40000011668 */
[----:B------:R-:W-:Y:S01]  /*e3a0*/  LOP3.LUT R104, R176, 0xffff, RZ, 0xc0, !PT ;  /* 0x0000ffffb0687812 */ /* 0x000fe200078ec0ff */
[----:B------:R-:W-:Y:S01]  /*e3b0*/  @!P6 HFMA2.BF16_V2 R216, -RZ.H0_H0, RZ.H0_H0, -R188.H0_H0 ;  /* 0x200000ffffd8e231 */ /* 0x000fe200003409bc */
[----:B------:R-:W-:Y:S02]  /*e3c0*/  ISETP.LE.U32.AND P4, PT, R132, UR23, PT ;  /* 0x0000001784007c0c */ /* 0x000fe4000bf83070 */
[----:B------:R-:W-:Y:S02]  /*e3d0*/  LOP3.LUT R112, R204, 0xffff, RZ, 0xc0, !PT ;  /* 0x0000ffffcc707812 */ /* 0x000fe400078ec0ff */
[----:B------:R-:W-:Y:S02]  /*e3e0*/  @!P6 PRMT R188, R216, 0x5410, RZ ;  /* 0x00005410d8bce816 */ /* 0x000fe400000000ff */
[----:B------:R-:W-:Y:S02]  /*e3f0*/  ISETP.LE.U32.AND P6, PT, R106, UR23, PT ;  /* 0x000000176a007c0c */ /* 0x000fe4000bfc3070 */
[----:B------:R-:W-:Y:S02]  /*e400*/  LOP3.LUT R106, R113, 0xff, RZ, 0xc0, !PT ;  /* 0x000000ff716a7812 */ /* 0x000fe400078ec0ff */
[----:B------:R-:W-:Y:S02]  /*e410*/  SHF.R.U32.HI R112, RZ, 0x8, R112 ;  /* 0x00000008ff707819 */ /* 0x000fe40000011670 */
[----:B---3--:R-:W-:Y:S01]  /*e420*/  PRMT R105, R106, 0x5410, R107 ;  /* 0x000054106a697816 */ /* 0x008fe2000000006b */
[----:B------:R-:W-:Y:S01]  /*e430*/  @!P4 HFMA2.BF16_V2 R229, -RZ.H0_H0, RZ.H0_H0, -R133.H0_H0 ;  /* 0x200000ffffe5c231 */ /* 0x000fe20000340985 */
[----:B------:R-:W-:Y:S02]  /*e440*/  SHF.R.U32.HI R107, RZ, 0x8, R104 ;  /* 0x00000008ff6b7819 */ /* 0x000fe40000011668 */
[--C-:B------:R-:W-:Y:S01]  /*e450*/  SHF.R.U32.HI R104, RZ, 0x10, R113.reuse ;  /* 0x00000010ff687819 */ /* 0x100fe20000011671 */
[--C-:B------:R-:W-:Y:S01]  /*e460*/  HSET2.LE.AND R105, R105, R206.reuse, PT ;  /* 0x000000ce69697233 */ /* 0x100fe20003803000 */
[----:B------:R-:W-:Y:S01]  /*e470*/  LOP3.LUT R106, R176, 0xff, RZ, 0xc0, !PT ;  /* 0x000000ffb06a7812 */ /* 0x000fe200078ec0ff */
[----:B--2---:R-:W-:Y:S01]  /*e480*/  @!P6 HFMA2.BF16_V2 R214, -RZ.H0_H0, RZ.H0_H0, -R187.H0_H0 ;  /* 0x200000ffffd6e231 */ /* 0x004fe200003409bb */
[----:B------:R-:W-:Y:S02]  /*e490*/  SHF.R.U32.HI R113, RZ, 0x18, R113 ;  /* 0x00000018ff717819 */ /* 0x000fe40000011671 */
[----:B------:R-:W-:Y:S02]  /*e4a0*/  LOP3.LUT R104, R104, 0xff, RZ, 0xc0, !PT ;  /* 0x000000ff68687812 */ /* 0x000fe400078ec0ff */
[----:B------:R-:W-:Y:S02]  /*e4b0*/  PRMT R106, R106, 0x5410, R107 ;  /* 0x000054106a6a7816 */ /* 0x000fe4000000006b */
[----:B------:R-:W-:Y:S02]  /*e4c0*/  LOP3.LUT R107, R205, UR6, R194, 0x96, !PT ;  /* 0x00000006cd6b7c12 */ /* 0x000fe4000f8e96c2 */
[----:B------:R-:W-:Y:S02]  /*e4d0*/  PRMT R104, R104, 0x5410, R113 ;  /* 0x0000541068687816 */ /* 0x000fe40000000071 */
[----:B------:R-:W-:Y:S02]  /*e4e0*/  LOP3.LUT R113, R204, 0xff, RZ, 0xc0, !PT ;  /* 0x000000ffcc717812 */ /* 0x000fe400078ec0ff */
[----:B------:R-:W-:Y:S01]  /*e4f0*/  LOP3.LUT R100, R105, R100, RZ, 0xc0, !PT ;  /* 0x0000006469647212 */ /* 0x000fe200078ec0ff */
[--C-:B------:R-:W-:Y:S01]  /*e500*/  HSET2.LE.AND R104, R104, R206.reuse, PT ;  /* 0x000000ce68687233 */ /* 0x100fe20003803000 */
[----:B------:R-:W-:Y:S01]  /*e510*/  PRMT R113, R113, 0x5410, R112 ;  /* 0x0000541071717816 */ /* 0x000fe20000000070 */
[--C-:B------:R-:W-:Y:S01]  /*e520*/  HSET2.LE.AND R105, R106, R206.reuse, PT ;  /* 0x000000ce6a697233 */ /* 0x100fe20003803000 */
[--C-:B------:R-:W-:Y:S02]  /*e530*/  SHF.R.U32.HI R112, RZ, 0x10, R107.reuse ;  /* 0x00000010ff707819 */ /* 0x100fe4000001166b */
[C---:B------:R-:W-:Y:S01]  /*e540*/  LOP3.LUT R118, R107.reuse, 0xffff, RZ, 0xc0, !PT ;  /* 0x0000ffff6b767812 */ /* 0x040fe200078ec0ff */
[----:B------:R-:W-:Y:S01]  /*e550*/  HSET2.LE.AND R113, R113, R206, PT ;  /* 0x000000ce71717233 */ /* 0x000fe20003803000 */
[----:B------:R-:W-:Y:S02]  /*e560*/  LOP3.LUT R115, R107, 0xff, RZ, 0xc0, !PT ;  /* 0x000000ff6b737812 */ /* 0x000fe400078ec0ff */
[----:B------:R-:W-:Y:S02]  /*e570*/  SHF.R.U32.HI R107, RZ, 0x18, R107 ;  /* 0x00000018ff6b7819 */ /* 0x000fe4000001166b */
[----:B------:R-:W-:Y:S02]  /*e580*/  LOP3.LUT R112, R112, 0xff, RZ, 0xc0, !PT ;  /* 0x000000ff70707812 */ /* 0x000fe400078ec0ff */
[----:B------:R-:W-:Y:S02]  /*e590*/  PRMT R132, R133, 0x7632, R132 ;  /* 0x0000763285847816 */ /* 0x000fe40000000084 */
[----:B------:R-:W-:Y:S02]  /*e5a0*/  PRMT R112, R112, 0x5410, R107 ;  /* 0x0000541070707816 */ /* 0x000fe4000000006b */
[----:B------:R-:W-:Y:S01]  /*e5b0*/  LOP3.LUT R101, R104, R101, RZ, 0xc0, !PT ;  /* 0x0000006568657212 */ /* 0x000fe200078ec0ff */
[----:B------:R-:W-:Y:S01]  /*e5c0*/  @!P0 HFMA2.BF16_V2 R228, -RZ.H0_H0, RZ.H0_H0, -R132.H0_H0 ;  /* 0x200000ffffe48231 */ /* 0x000fe20000340984 */
[----:B------:R-:W-:Y:S01]  /*e5d0*/  LOP3.LUT R102, R105, R102, RZ, 0xc0, !PT ;  /* 0x0000006669667212 */ /* 0x000fe200078ec0ff */
[--C-:B------:R-:W-:Y:S01]  /*e5e0*/  HSET2.LE.AND R112, R112, R206.reuse, PT ;  /* 0x000000ce70707233 */ /* 0x100fe20003803000 */
[----:B------:R-:W-:Y:S01]  /*e5f0*/  PRMT R135, R133, 0x5410, R132 ;  /* 0x0000541085877816 */ /* 0x000fe20000000084 */
[----:B------:R-:W1:Y:S01]  /*e600*/  LDSM.16.MT88.4 R104, [R210+0x9000] ;  /* 0x00900000d268783b */ /* 0x000e620000004200 */
[----:B------:R-:W-:Y:S02]  /*e610*/  @!P4 PRMT R133, R229, 0x5410, RZ ;  /* 0x00005410e585c816 */ /* 0x000fe400000000ff */
[----:B------:R-:W-:Y:S02]  /*e620*/  ISETP.LE.U32.AND P4, PT, R116, UR23, PT ;  /* 0x0000001774007c0c */ /* 0x000fe4000bf83070 */
[----:B------:R-:W-:Y:S02]  /*e630*/  LOP3.LUT R114, R143, 0xffff, RZ, 0xc0, !PT ;  /* 0x0000ffff8f727812 */ /* 0x000fe400078ec0ff */
[----:B------:R-:W-:Y:S02]  /*e640*/  SHF.R.U32.HI R177, RZ, 0x18, R176 ;  /* 0x00000018ffb17819 */ /* 0x000fe400000116b0 */
[----:B------:R-:W-:Y:S02]  /*e650*/  SHF.R.U32.HI R114, RZ, 0x8, R114 ;  /* 0x00000008ff727819 */ /* 0x000fe40000011672 */
[----:B------:R-:W-:Y:S02]  /*e660*/  SHF.R.U32.HI R118, RZ, 0x8, R118 ;  /* 0x00000008ff767819 */ /* 0x000fe40000011676 */
[----:B------:R-:W-:Y:S02]  /*e670*/  LOP3.LUT R114, R114, 0xffff, RZ, 0xc0, !PT ;  /* 0x0000ffff72727812 */ /* 0x000fe400078ec0ff */
[----:B------:R-:W-:Y:S02]  /*e680*/  PRMT R115, R115, 0x5410, R118 ;  /* 0x0000541073737816 */ /* 0x000fe40000000076 */
[----:B------:R-:W-:Y:S02]  /*e690*/  @!P4 PRMT R191, R234, 0x5410, RZ ;  /* 0x00005410eabfc816 */ /* 0x000fe400000000ff */
[----:B------:R-:W-:Y:S01]  /*e6a0*/  ISETP.LE.U32.AND P4, PT, R114, UR23, PT ;  /* 0x0000001772007c0c */ /* 0x000fe2000bf83070 */
[--C-:B------:R-:W-:Y:S01]  /*e6b0*/  HSET2.LE.AND R115, R115, R206.reuse, PT ;  /* 0x000000ce73737233 */ /* 0x100fe20003803000 */
[----:B------:R-:W-:Y:S02]  /*e6c0*/  SHF.R.U32.HI R114, RZ, 0x10, R176 ;  /* 0x00000010ff727819 */ /* 0x000fe400000116b0 */
[--C-:B------:R-:W-:Y:S02]  /*e6d0*/  SHF.R.U32.HI R117, RZ, 0x10, R204.reuse ;  /* 0x00000010ff757819 */ /* 0x100fe400000116cc */
[----:B------:R-:W-:Y:S02]  /*e6e0*/  LOP3.LUT R114, R114, 0xff, RZ, 0xc0, !PT ;  /* 0x000000ff72727812 */ /* 0x000fe400078ec0ff */
[----:B------:R-:W-:Y:S02]  /*e6f0*/  LOP3.LUT R117, R117, 0xff, RZ, 0xc0, !PT ;  /* 0x000000ff75757812 */ /* 0x000fe400078ec0ff */
[----:B------:R-:W-:Y:S02]  /*e700*/  PRMT R114, R114, 0x5410, R177 ;  /* 0x0000541072727816 */ /* 0x000fe400000000b1 */
[----:B------:R-:W-:Y:S01]  /*e710*/  SHF.R.U32.HI R116, RZ, 0x18, R204 ;  /* 0x00000018ff747819 */ /* 0x000fe200000116cc */
[----:B------:R-:W-:Y:S01]  /*e720*/  LDSM.16.MT88.4 R176, [R210+0xbc00] ;  /* 0x00bc0000d2b0783b */ /* 0x000fe20000004200 */
[----:B------:R-:W-:Y:S01]  /*e730*/  LOP3.LUT R108, R115, R108, RZ, 0xc0, !PT ;  /* 0x0000006c736c7212 */ /* 0x000fe200078ec0ff */
[----:B------:R-:W-:Y:S01]  /*e740*/  HSET2.LE.AND R114, R114, R206, PT ;  /* 0x000000ce72727233 */ /* 0x000fe20003803000 */
[----:B------:R-:W-:Y:S01]  /*e750*/  LOP3.LUT R109, R112, R109, RZ, 0xc0, !PT ;  /* 0x0000006d706d7212 */ /* 0x000fe200078ec0ff */
[----:B------:R-:W-:Y:S01]  /*e760*/  @!P4 HFMA2.BF16_V2 R222, -RZ.H0_H0, RZ.H0_H0, -R166.H0_H0 ;  /* 0x200000ffffdec231 */ /* 0x000fe200003409a6 */
[----:B------:R-:W-:Y:S02]  /*e770*/  LOP3.LUT R110, R113, R110, RZ, 0xc0, !PT ;  /* 0x0000006e716e7212 */ /* 0x000fe400078ec0ff */
[----:B------:R-:W-:Y:S02]  /*e780*/  LOP3.LUT R103, R114, R103, RZ, 0xc0, !PT ;  /* 0x0000006772677212 */ /* 0x000fe400078ec0ff */
[----:B------:R-:W-:Y:S01]  /*e790*/  PRMT R116, R117, 0x5410, R116 ;  /* 0x0000541075747816 */ /* 0x000fe20000000074 */
[----:B----4-:R-:W2:Y:S01]  /*e7a0*/  LDSM.16.MT88.4 R112, [R208+0x9000] ;  /* 0x00900000d070783b */ /* 0x010ea20000004200 */
[----:B------:R-:W-:Y:S02]  /*e7b0*/  @!P4 PRMT R166, R222, 0x5410, RZ ;  /* 0x00005410dea6c816 */ /* 0x000fe400000000ff */
[----:B------:R-:W-:Y:S01]  /*e7c0*/  @!P0 PRMT R132, R228, 0x5410, RZ ;  /* 0x00005410e4848816 */ /* 0x000fe200000000ff */
[-C--:B-1----:R-:W-:Y:S01]  /*e7d0*/  HMMA.16816.F32.BF16 R4, R100, R104.reuse, R4 ;  /* 0x000000686404723c */ /* 0x082fe20000041804 */
[----:B------:R-:W-:Y:S01]  /*e7e0*/  HSET2.LE.AND R116, R116, R206, PT ;  /* 0x000000ce74747233 */ /* 0x000fe20003803000 */
[----:B------:R-:W-:Y:S02]  /*e7f0*/  @!P5 PRMT R134, R230, 0x5410, RZ ;  /* 0x00005410e686d816 */ /* 0x000fe400000000ff */
[----:B------:R-:W-:Y:S02]  /*e800*/  SHF.R.U32.HI R122, RZ, 0x8, R122 ;  /* 0x00000008ff7a7819 */ /* 0x000fe4000001167a */
[----:B------:R-:W-:Y:S01]  /*e810*/  LOP3.LUT R111, R116, R111, RZ, 0xc0, !PT ;  /* 0x0000006f746f7212 */ /* 0x000fe200078ec0ff */
[----:B------:R-:W-:Y:S01]  /*e820*/  STG.E.U16 [R198.64+0x50], R134 ;  /* 0x00005086c6007986 */ /* 0x000fe2000c101510 */
[----:B------:R-:W-:Y:S02]  /*e830*/  LOP3.LUT R148, R145, UR7, R148, 0x96, !PT ;  /* 0x0000000791947c12 */ /* 0x000fe4000f8e9694 */
[----:B------:R-:W-:Y:S01]  /*e840*/  LOP3.LUT P3, RZ, R209, 0x80, RZ, 0xc0, !PT ;  /* 0x00000080d1ff7812 */ /* 0x000fe2000786c0ff */
[----:B------:R-:W-:Y:S01]  /*e850*/  STG.E.U16 [R200.64+0x50], R133 ;  /* 0x00005085c8007986 */ /* 0x000fe2000c101510 */
[----:B------:R-:W-:Y:S01]  /*e860*/  @!P6 PRMT R187, R214, 0x5410, RZ ;  /* 0x00005410d6bbe816 */ /* 0x000fe200000000ff */
[C---:B------:R-:W-:Y:S01]  /*e870*/  HMMA.16816.F32.BF16 R8, R108.reuse, R104, R8 ;  /* 0x000000686c08723c */ /* 0x040fe20000041808 */
[----:B------:R-:W-:Y:S01]  /*e880*/  SHF.R.U32.HI R116, RZ, 0x10, R158 ;  /* 0x00000010ff747819 */ /* 0x000fe2000001169e */
[----:B------:R-:W-:Y:S01]  /*e890*/  STG.E.U16 [R200.64+0x52], R132 ;  /* 0x00005284c8007986 */ /* 0x000fe2000c101510 */
[----:B------:R-:W-:Y:S02]  /*e8a0*/  SHF.R.U32.HI R143, RZ, 0x18, R143 ;  /* 0x00000018ff8f7819 */ /* 0x000fe4000001168f */
[----:B------:R-:W-:Y:S01]  /*e8b0*/  LOP3.LUT R116, R116, 0xff, RZ, 0xc0, !PT ;  /* 0x000000ff74747812 */ /* 0x000fe200078ec0ff */
[----:B------:R-:W-:Y:S01]  /*e8c0*/  STG.E.U16 [R202.64+0x60], R191 ;  /* 0x000060bfca007986 */ /* 0x000fe2000c101510 */
[----:B------:R-:W-:Y:S01]  /*e8d0*/  ISETP.LE.U32.AND P4, PT, R143, UR23, PT ;  /* 0x000000178f007c0c */ /* 0x000fe2000bf83070 */
[-C--:B------:R-:W-:Y:S01]  /*e8e0*/  HMMA.16816.F32.BF16 R12, R108, R106.reuse, R12 ;  /* 0x0000006a6c0c723c */ /* 0x080fe2000004180c */
[----:B------:R-:W-:Y:S01]  /*e8f0*/  LOP3.LUT R143, R122, 0xffff, RZ, 0xc0, !PT ;  /* 0x0000ffff7a8f7812 */ /* 0x000fe200078ec0ff */
[----:B------:R-:W-:Y:S01]  /*e900*/  STG.E.U16 [R202.64+0x62], R190 ;  /* 0x000062beca007986 */ /* 0x000fe2000c101510 */
[----:B------:R-:W-:Y:S02]  /*e910*/  ISETP.LE.U32.AND P0, PT, R146, UR23, PT ;  /* 0x0000001792007c0c */ /* 0x000fe4000bf03070 */
[----:B------:R-:W-:Y:S01]  /*e920*/  LOP3.LUT R131, R162, 0xff, RZ, 0xc0, !PT ;  /* 0x000000ffa2837812 */ /* 0x000fe200078ec0ff */
[----:B------:R-:W-:Y:S01]  /*e930*/  STG.E.U16 [R196.64+0x60], R193 ;  /* 0x000060c1c4007986 */ /* 0x000fe2000c101510 */
[----:B------:R-:W-:Y:S01]  /*e940*/  SHF.R.U32.HI R146, RZ, 0x10, R156 ;  /* 0x00000010ff927819 */ /* 0x000fe2000001169c */
[C---:B------:R-:W-:Y:S01]  /*e950*/  HMMA.16816.F32.BF16 R16, R100.reuse, R106, R16 ;  /* 0x0000006a6410723c */ /* 0x040fe20000041810 */
[----:B------:R-:W-:Y:S01]  /*e960*/  PRMT R170, R186, 0x5410, R185 ;  /* 0x00005410baaa7816 */ /* 0x000fe200000000b9 */
[----:B------:R-:W1:Y:S01]  /*e970*/  LDSM.16.MT88.4 R104, [R210+0xa000] ;  /* 0x00a00000d268783b */ /* 0x000e620000004200 */
[----:B------:R-:W-:Y:S01]  /*e980*/  ISETP.LE.U32.AND P6, PT, R143, UR23, PT ;  /* 0x000000178f007c0c */ /* 0x000fe2000bfc3070 */
[----:B------:R-:W-:Y:S01]  /*e990*/  @!P4 HFMA2.BF16_V2 R218, -RZ.H0_H0, RZ.H0_H0, -R167.H0_H0 ;  /* 0x200000ffffdac231 */ /* 0x000fe200003409a7 */
[----:B------:R-:W-:Y:S02]  /*e9a0*/  @!P2 PRMT R186, R220, 0x5410, RZ ;  /* 0x00005410dcbaa816 */ /* 0x000fe400000000ff */
[----:B------:R-:W-:Y:S01]  /*e9b0*/  LOP3.LUT P2, RZ, R209, 0x40, RZ, 0xc0, !PT ;  /* 0x00000040d1ff7812 */ /* 0x000fe2000784c0ff */
[-C--:B--2---:R-:W-:Y:S01]  /*e9c0*/  HMMA.16816.F32.BF16 R20, R100, R112.reuse, R20 ;  /* 0x000000706414723c */ /* 0x084fe20000041814 */
[----:B------:R-:W-:Y:S01]  /*e9d0*/  @!P4 PRMT R167, R218, 0x5410, RZ ;  /* 0x00005410daa7c816 */ /* 0x000fe200000000ff */
[----:B------:R-:W-:Y:S01]  /*e9e0*/  STG.E.U16 [R196.64+0x62], R192 ;  /* 0x000062c0c4007986 */ /* 0x000fe2000c101510 */
[----:B------:R-:W-:Y:S01]  /*e9f0*/  ISETP.LE.U32.AND P4, PT, R130, UR23, PT ;  /* 0x0000001782007c0c */ /* 0x000fe2000bf83070 */
[----:B------:R-:W-:Y:S01]  /*ea00*/  @!P0 HFMA2.BF16_V2 R224, -RZ.H0_H0, RZ.H0_H0, -R165.H1_H1 ;  /* 0x200000ffffe08231 */ /* 0x000fe200003609a5 */
[----:B------:R-:W-:Y:S01]  /*ea10*/  SHF.R.U32.HI R130, RZ, 0x10, R162 ;  /* 0x00000010ff827819 */ /* 0x000fe200000116a2 */
[----:B------:R-:W-:Y:S01]  /*ea20*/  STG.E.U16 [R198.64+0x5e], R189 ;  /* 0x00005ebdc6007986 */ /* 0x000fe2000c101510 */
[----:B------:R-:W-:Y:S01]  /*ea30*/  @!P1 PRMT R185, R219, 0x5410, RZ ;  /* 0x00005410dbb99816 */ /* 0x000fe200000000ff */
[C---:B------:R-:W-:Y:S01]  /*ea40*/  HMMA.16816.F32.BF16 R24, R108.reuse, R112, R24 ;  /* 0x000000706c18723c */ /* 0x040fe20000041818 */
[----:B------:R-:W-:Y:S01]  /*ea50*/  LOP3.LUT P1, RZ, R209, 0x20, RZ, 0xc0, !PT ;  /* 0x00000020d1ff7812 */ /* 0x000fe2000782c0ff */
[----:B------:R2:W-:Y:S02]  /*ea60*/  STG.E.U16 [R198.64+0x60], R166 ;  /* 0x000060a6c6007986 */ /* 0x0005e4000c101510 */
[----:B------:R-:W-:Y:S02]  /*ea70*/  LOP3.LUT R146, R146, 0xff, RZ, 0xc0, !PT ;  /* 0x000000ff92927812 */ /* 0x000fe400078ec0ff */
[----:B------:R3:W5:Y:S01]  /*ea80*/  LDL.LU R209, [R1+0xcc] ;  /* 0x0000cc0001d17983 */ /* 0x0007620000300800 */
[----:B------:R-:W-:Y:S01]  /*ea90*/  PRMT R194, R195, 0x7632, R194 ;  /* 0x00007632c3c27816 */ /* 0x000fe200000000c2 */
[-C--:B------:R-:W-:Y:S01]  /*eaa0*/  HMMA.16816.F32.BF16 R28, R108, R114.reuse, R28 ;  /* 0x000000726c1c723c */ /* 0x080fe2000004181c */
[----:B------:R-:W-:Y:S01]  /*eab0*/  @!P4 HFMA2.BF16_V2 R217, -RZ.H0_H0, RZ.H0_H0, -R195.H0_H0 ;  /* 0x200000ffffd9c231 */ /* 0x000fe200003409c3 */
[----:B------:R-:W-:Y:S02]  /*eac0*/  STG.E.U16 [R200.64+0x60], R184 ;  /* 0x000060b8c8007986 */ /* 0x000fe4000c101510 */
[----:B------:R-:W-:Y:S01]  /*ead0*/  @!P6 HFMA2.BF16_V2 R215, -RZ.H0_H0, RZ.H0_H0, -R194.H0_H0 ;  /* 0x200000ffffd7e231 */ /* 0x000fe200003409c2 */
[----:B------:R-:W-:Y:S01]  /*eae0*/  LOP3.LUT R147, R147, 0xff, RZ, 0xc0, !PT ;  /* 0x000000ff93937812 */ /* 0x000fe200078ec0ff */
[----:B------:R4:W-:Y:S02]  /*eaf0*/  STG.E.U16 [R200.64+0x62], R167 ;  /* 0x000062a7c8007986 */ /* 0x0009e4000c101510 */
[C---:B------:R-:W-:Y:S01]  /*eb00*/  HMMA.16816.F32.BF16 R32, R100.reuse, R114, R32 ;  /* 0x000000726420723c */ /* 0x040fe20000041820 */
[----:B------:R-:W-:Y:S01]  /*eb10*/  ISETP.LE.U32.AND P5, PT, R147, UR23, PT ;  /* 0x0000001793007c0c */ /* 0x000fe2000bfa3070 */
[----:B------:R-:W3:Y:S02]  /*eb20*/  LDSM.16.MT88.4 R112, [R208+0xa000] ;  /* 0x00a00000d070783b */ /* 0x000ee40000004200 */
[----:B------:R-:W-:Y:S04]  /*eb30*/  LOP3.LUT R147, R156, 0xff, RZ, 0xc0, !PT ;  /* 0x000000ff9c937812 */ /* 0x000fe800078ec0ff */
[-C--:B-1----:R-:W-:Y:S02]  /*eb40*/  HMMA.16816.F32.BF16 R36, R100, R104.reuse, R36 ;  /* 0x000000686424723c */ /* 0x082fe40000041824 */
[----:B------:R-:W-:Y:S02]  /*eb50*/  STG.E.U16 [R202.64+0x70], R186 ;  /* 0x000070baca007986 */ /* 0x000fe4000c101510 */
[----:B--2---:R-:W-:Y:S02]  /*eb60*/  IMAD.MOV.U32 R166, RZ, RZ, R3 ;  /* 0x000000ffffa67224 */ /* 0x004fe400078e0003 */
[----:B------:R-:W-:Y:S01]  /*eb70*/  @!P5 HFMA2.BF16_V2 R225, -RZ.H0_H0, RZ.H0_H0, -R165.H0_H0 ;  /* 0x200000ffffe1d231 */ /* 0x000fe200003409a5 */
[----:B------:R-:W-:Y:S01]  /*eb80*/  STG.E.U16 [R202.64+0x72], R185 ;  /* 0x000072b9ca007986 */ /* 0x000fe2000c101510 */
[C---:B------:R-:W-:Y:S03]  /*eb90*/  HMMA.16816.F32.BF16 R40, R108.reuse, R104, R40 ;  /* 0x000000686c28723c */ /* 0x040fe60000041828 */
[----:B------:R-:W-:Y:S04]  /*eba0*/  STG.E.U16 [R196.64+0x70], R188 ;  /* 0x000070bcc4007986 */ /* 0x000fe8000c101510 */
[----:B------:R-:W-:Y:S01]  /*ebb0*/  STG.E.U16 [R196.64+0x72], R187 ;  /* 0x000072bbc4007986 */ /* 0x000fe2000c101510 */
[----:B----4-:R-:W-:Y:S01]  /*ebc0*/  IMAD.MOV.U32 R167, RZ, RZ, R0 ;  /* 0x000000ffffa77224 */ /* 0x010fe200078e0000 */
[-C--:B------:R-:W-:Y:S08]  /*ebd0*/  HMMA.16816.F32.BF16 R44, R108, R106.reuse, R44 ;  /* 0x0000006a6c2c723c */ /* 0x080ff0000004182c */
[C---:B------:R-:W-:Y:S01]  /*ebe0*/  HMMA.16816.F32.BF16 R48, R100.reuse, R106, R48 ;  /* 0x0000006a6430723c */ /* 0x040fe20000041830 */
[----:B------:R-:W1:Y:S07]  /*ebf0*/  LDSM.16.MT88.4 R104, [R210+0xb000] ;  /* 0x00b00000d268783b */ /* 0x000e6e0000004200 */
[-C--:B---3--:R-:W-:Y:S08]  /*ec00*/  HMMA.16816.F32.BF16 R52, R100, R112.reuse, R52 ;  /* 0x000000706434723c */ /* 0x088ff00000041834 */
        /* <DEDUP_REMOVED lines=9> */
[C---:B------:R-:W-:Y:S04]  /*eca0*/  LOP3.LUT R105, R158.reuse, 0xffff, RZ, 0xc0, !PT ;  /* 0x0000ffff9e697812 */ /* 0x040fe800078ec0ff */
[C---:B------:R-:W-:Y:S01]  /*ecb0*/  HMMA.16816.F32.BF16 R80, R100.reuse, R106, R80 ;  /* 0x0000006a6450723c */ /* 0x040fe20000041850 */
[----:B------:R-:W-:Y:S06]  /*ecc0*/  SHF.R.U32.HI R105, RZ, 0x8, R105 ;  /* 0x00000008ff697819 */ /* 0x000fec0000011669 */
[----:B------:R-:W-:Y:S01]  /*ecd0*/  SHF.R.U32.HI R107, RZ, 0x18, R158 ;  /* 0x00000018ff6b7819 */ /* 0x000fe2000001169e */
[-C--:B--2---:R-:W-:Y:S01]  /*ece0*/  HMMA.16816.F32.BF16 R84, R100, R112.reuse, R84 ;  /* 0x000000706454723c */ /* 0x084fe20000041854 */
[----:B------:R-:W-:Y:S03]  /*ecf0*/  LOP3.LUT R106, R158, 0xff, RZ, 0xc0, !PT ;  /* 0x000000ff9e6a7812 */ /* 0x000fe600078ec0ff */
[----:B------:R-:W-:Y:S02]  /*ed00*/  PRMT R107, R116, 0x5410, R107 ;  /* 0x00005410746b7816 */ /* 0x000fe4000000006b */
[----:B------:R-:W1:Y:S01]  /*ed10*/  LDSM.16.MT88.4 R116, [R210+0x9400] ;  /* 0x00940000d274783b */ /* 0x000e620000004200 */
[----:B------:R-:W-:Y:S01]  /*ed20*/  PRMT R106, R106, 0x5410, R105 ;  /* 0x000054106a6a7816 */ /* 0x000fe20000000069 */
[C---:B------:R-:W-:Y:S01]  /*ed30*/  HMMA.16816.F32.BF16 R88, R108.reuse, R112, R88 ;  /* 0x000000706c58723c */ /* 0x040fe20000041858 */
[--C-:B------:R-:W-:Y:S03]  /*ed40*/  HSET2.LE.AND R107, R107, R206.reuse, PT ;  /* 0x000000ce6b6b7233 */ /* 0x100fe60003803000 */
[--C-:B------:R-:W-:Y:S01]  /*ed50*/  HSET2.LE.AND R106, R106, R206.reuse, PT ;  /* 0x000000ce6a6a7233 */ /* 0x100fe20003803000 */
[----:B------:R-:W-:Y:S02]  /*ed60*/  SHF.R.U32.HI R105, RZ, 0x10, R174 ;  /* 0x00000010ff697819 */ /* 0x000fe400000116ae */
[----:B------:R-:W-:Y:S01]  /*ed70*/  LOP3.LUT R107, R107, R128, RZ, 0xc0, !PT ;  /* 0x000000806b6b7212 */ /* 0x000fe200078ec0ff */
[-C--:B------:R-:W-:Y:S01]  /*ed80*/  HMMA.16816.F32.BF16 R92, R108, R114.reuse, R92 ;  /* 0x000000726c5c723c */ /* 0x080fe2000004185c */
[C---:B------:R-:W-:Y:S01]  /*ed90*/  LOP3.LUT R113, R174.reuse, 0xffff, RZ, 0xc0, !PT ;  /* 0x0000ffffae717812 */ /* 0x040fe200078ec0ff */
[----:B------:R-:W2:Y:S02]  /*eda0*/  LDSM.16.MT88.4 R108, [R208+0x9400] ;  /* 0x00940000d06c783b */ /* 0x000ea40000004200 */
[----:B------:R-:W-:Y:S02]  /*edb0*/  SHF.R.U32.HI R112, RZ, 0x8, R104 ;  /* 0x00000008ff707819 */ /* 0x000fe40000011668 */
[----:B------:R-:W-:Y:S02]  /*edc0*/  SHF.R.U32.HI R113, RZ, 0x8, R113 ;  /* 0x00000008ff717819 */ /* 0x000fe40000011671 */
[----:B------:R-:W-:Y:S01]  /*edd0*/  HMMA.16816.F32.BF16 R96, R100, R114, R96 ;  /* 0x000000726460723c */ /* 0x000fe20000041860 */
[----:B------:R-:W-:Y:S03]  /*ede0*/  LOP3.LUT R104, R174, 0xff, RZ, 0xc0, !PT ;  /* 0x000000ffae687812 */ /* 0x000fe600078ec0ff */
[----:B------:R-:W-:Y:S02]  /*edf0*/  SHF.R.U32.HI R174, RZ, 0x18, R174 ;  /* 0x00000018ffae7819 */ /* 0x000fe400000116ae */
[----:B------:R-:W-:Y:S02]  /*ee00*/  LOP3.LUT R105, R105, 0xff, RZ, 0xc0, !PT ;  /* 0x000000ff69697812 */ /* 0x000fe400078ec0ff */
[----:B------:R-:W-:Y:S04]  /*ee10*/  PRMT R131, R131, 0x5410, R112 ;  /* 0x0000541083837816 */ /* 0x000fe80000000070 */
[----:B------:R-:W-:Y:S01]  /*ee20*/  PRMT R104, R104, 0x5410, R113 ;  /* 0x0000541068687816 */ /* 0x000fe20000000071 */
[--C-:B------:R-:W-:Y:S01]  /*ee30*/  HSET2.LE.AND R102, R131, R206.reuse, PT ;  /* 0x000000ce83667233 */ /* 0x100fe20003803000 */
[----:B------:R-:W-:Y:S02]  /*ee40*/  LOP3.LUT R112, R156, 0xffff, RZ, 0xc0, !PT ;  /* 0x0000ffff9c707812 */ /* 0x000fe400078ec0ff */
[----:B------:R-:W-:Y:S01]  /*ee50*/  PRMT R105, R105, 0x5410, R174 ;  /* 0x0000541069697816 */ /* 0x000fe200000000ae */
[--C-:B------:R-:W-:Y:S01]  /*ee60*/  HSET2.LE.AND R104, R104, R206.reuse, PT ;  /* 0x000000ce68687233 */ /* 0x100fe20003803000 */
[----:B------:R-:W-:Y:S02]  /*ee70*/  SHF.R.U32.HI R113, RZ, 0x18, R156 ;  /* 0x00000018ff717819 */ /* 0x000fe4000001169c */
[----:B------:R-:W-:Y:S01]  /*ee80*/  SHF.R.U32.HI R112, RZ, 0x8, R112 ;  /* 0x00000008ff707819 */ /* 0x000fe20000011670 */
[--C-:B------:R-:W-:Y:S01]  /*ee90*/  HSET2.LE.AND R105, R105, R206.reuse, PT ;  /* 0x000000ce69697233 */ /* 0x100fe20003803000 */
[----:B------:R-:W-:Y:S02]  /*eea0*/  LOP3.LUT R103, R130, 0xff, RZ, 0xc0, !PT ;  /* 0x000000ff82677812 */ /* 0x000fe400078ec0ff */
[----:B------:R-:W-:Y:S02]  /*eeb0*/  PRMT R147, R147, 0x5410, R112 ;  /* 0x0000541093937816 */ /* 0x000fe40000000070 */
[----:B------:R-:W-:Y:S02]  /*eec0*/  PRMT R146, R146, 0x5410, R113 ;  /* 0x0000541092927816 */ /* 0x000fe40000000071 */
[----:B------:R-:W-:Y:S01]  /*eed0*/  PRMT R103, R103, 0x5410, R162 ;  /* 0x0000541067677816 */ /* 0x000fe200000000a2 */
[--C-:B------:R-:W-:Y:S01]  /*eee0*/  HSET2.LE.AND R100, R147, R206.reuse, PT ;  /* 0x000000ce93647233 */ /* 0x100fe20003803000 */
[----:B------:R-:W-:Y:S01]  /*eef0*/  LOP3.LUT R104, R104, R121, RZ, 0xc0, !PT ;  /* 0x0000007968687212 */ /* 0x000fe200078ec0ff */
[--C-:B------:R-:W-:Y:S01]  /*ef00*/  HSET2.LE.AND R101, R146, R206.reuse, PT ;  /* 0x000000ce92657233 */ /* 0x100fe20003803000 */
[----:B------:R-:W-:Y:S01]  /*ef10*/  LOP3.LUT R105, R105, R120, RZ, 0xc0, !PT ;  /* 0x0000007869697212 */ /* 0x000fe200078ec0ff */
[--C-:B------:R-:W-:Y:S01]  /*ef20*/  HSET2.LE.AND R103, R103, R206.reuse, PT ;  /* 0x000000ce67677233 */ /* 0x100fe20003803000 */
[----:B------:R-:W-:Y:S01]  /*ef30*/  LOP3.LUT R106, R106, R129, RZ, 0xc0, !PT ;  /* 0x000000816a6a7212 */ /* 0x000fe200078ec0ff */
[----:B------:R-:W3:Y:S01]  /*ef40*/  LDSM.16.MT88.4 R120, [R210+0xa400] ;  /* 0x00a40000d278783b */ /* 0x000ee20000004200 */
[----:B------:R-:W-:Y:S02]  /*ef50*/  LOP3.LUT R100, R100, R127, RZ, 0xc0, !PT ;  /* 0x0000007f64647212 */ /* 0x000fe400078ec0ff */
[----:B------:R-:W-:Y:S02]  /*ef60*/  LOP3.LUT R101, R101, R126, RZ, 0xc0, !PT ;  /* 0x0000007e65657212 */ /* 0x000fe400078ec0ff */
[----:B------:R-:W-:Y:S01]  /*ef70*/  LOP3.LUT R102, R102, R125, RZ, 0xc0, !PT ;  /* 0x0000007d66667212 */ /* 0x000fe200078ec0ff */
[-C--:B-1----:R-:W-:Y:S01]  /*ef80*/  HMMA.16816.F32.BF16 R4, R104, R116.reuse, R4 ;  /* 0x000000746804723c */ /* 0x082fe20000041804 */
[----:B------:R-:W-:Y:S01]  /*ef90*/  LOP3.LUT R103, R103, R124, RZ, 0xc0, !PT ;  /* 0x0000007c67677212 */ /* 0x000fe200078ec0ff */
[----:B------:R-:W1:Y:S06]  /*efa0*/  LDSM.16.MT88.4 R112, [R208+0xa400] ;  /* 0x00a40000d070783b */ /* 0x000e6c0000004200 */
[C---:B------:R-:W-:Y:S02]  /*efb0*/  HMMA.16816.F32.BF16 R8, R100.reuse, R116, R8 ;  /* 0x000000746408723c */ /* 0x040fe40000041808 */
[----:B------:R-:W-:Y:S06]  /*efc0*/  LDSM.16.MT88.4 R128, [R210+0xb800] ;  /* 0x00b80000d280783b */ /* 0x000fec0000004200 */
[-C--:B------:R-:W-:Y:S08]  /*efd0*/  HMMA.16816.F32.BF16 R12, R100, R118.reuse, R12 ;  /* 0x00000076640c723c */ /* 0x080ff0000004180c */
[C---:B------:R-:W-:Y:S01]  /*efe0*/  HMMA.16816.F32.BF16 R16, R104.reuse, R118, R16 ;  /* 0x000000766810723c */ /* 0x040fe20000041810 */
[----:B------:R-:W4:Y:S07]  /*eff0*/  LDSM.16.MT88.4 R116, [R210+0xb400] ;  /* 0x00b40000d274783b */ /* 0x000f2e0000004200 */
[-C--:B--2---:R-:W-:Y:S08]  /*f000*/  HMMA.16816.F32.BF16 R20, R104, R108.reuse, R20 ;  /* 0x0000006c6814723c */ /* 0x084ff00000041814 */
[C---:B------:R-:W-:Y:S08]  /*f010*/  HMMA.16816.F32.BF16 R24, R100.reuse, R108, R24 ;  /* 0x0000006c6418723c */ /* 0x040ff00000041818 */
[-C--:B------:R-:W-:Y:S08]  /*f020*/  HMMA.16816.F32.BF16 R28, R100, R110.reuse, R28 ;  /* 0x0000006e641c723c */ /* 0x080ff0000004181c */
[C---:B------:R-:W-:Y:S01]  /*f030*/  HMMA.16816.F32.BF16 R32, R104.reuse, R110, R32 ;  /* 0x0000006e6820723c */ /* 0x040fe20000041820 */
[----:B------:R-:W2:Y:S07]  /*f040*/  LDSM.16.MT88.4 R108, [R208+0xb400] ;  /* 0x00b40000d06c783b */ /* 0x000eae0000004200 */
[-C--:B---3--:R-:W-:Y:S08]  /*f050*/  HMMA.16816.F32.BF16 R36, R104, R120.reuse, R36 ;  /* 0x000000786824723c */ /* 0x088ff00000041824 */
[C---:B------:R-:W-:Y:S07]  /*f060*/  HMMA.16816.F32.BF16 R40, R100.reuse, R120, R40 ;  /* 0x000000786428723c */ /* 0x040fee0000041828 */
[----:B------:R-:W-:Y:S01]  /*f070*/  LOP3.LUT R120, R155, UR26, R180, 0x96, !PT ;  /* 0x0000001a9b787c12 */ /* 0x000fe2000f8e96b4 */
[-C--:B------:R-:W-:Y:S08]  /*f080*/  HMMA.16816.F32.BF16 R44, R100, R122.reuse, R44 ;  /* 0x0000007a642c723c */ /* 0x080ff0000004182c */
[C---:B------:R-:W-:Y:S07]  /*f090*/  HMMA.16816.F32.BF16 R48, R104.reuse, R122, R48 ;  /* 0x0000007a6830723c */ /* 0x040fee0000041830 */
[----:B------:R-:W-:Y:S01]  /*f0a0*/  IMAD.WIDE.U32 R122, R120, -0x2daee0ad, RZ ;  /* 0xd2511f53787a7825 */ /* 0x000fe200078e00ff */
[-C--:B-1----:R-:W-:Y:S04]  /*f0b0*/  HMMA.16816.F32.BF16 R52, R104, R112.reuse, R52 ;  /* 0x000000706834723c */ /* 0x082fe80000041834 */
[----:B------:R-:W-:Y:S02]  /*f0c0*/  LOP3.LUT R120, R123, UR25, R182, 0x96, !PT ;  /* 0x000000197b787c12 */ /* 0x000fe4000f8e96b6 */
[----:B------:R-:W-:Y:S02]  /*f0d0*/  LDSM.16.MT88.4 R180, [R208+0xbc00] ;  /* 0x00bc0000d0b4783b */ /* 0x000fe40000004200 */
[C---:B------:R-:W-:Y:S01]  /*f0e0*/  HMMA.16816.F32.BF16 R56, R100.reuse, R112, R56 ;  /* 0x000000706438723c */ /* 0x040fe20000041838 */
[----:B------:R-:W-:Y:S05]  /*f0f0*/  IMAD.WIDE.U32 R120, R120, -0x326172a9, RZ ;  /* 0xcd9e8d5778787825 */ /* 0x000fea00078e00ff */
[----:B------:R-:W-:Y:S01]  /*f100*/  LOP3.LUT R160, R121, UR22, R160, 0x96, !PT ;  /* 0x0000001679a07c12 */ /* 0x000fe2000f8e96a0 */
[----:B------:R-:W-:Y:S01]  /*f110*/  IMAD.WIDE.U32 R112, R154, -0x2daee0ad, RZ ;  /* 0xd2511f539a707825 */ /* 0x000fe200078e00ff */
[-C--:B------:R-:W-:Y:S04]  /*f120*/  HMMA.16816.F32.BF16 R60, R100, R114.reuse, R60 ;  /* 0x00000072643c723c */ /* 0x080fe8000004183c */
[----:B------:R-:W-:Y:S01]  /*f130*/  LOP3.LUT R154, R113, UR19, R122, 0x96, !PT ;  /* 0x00000013719a7c12 */ /* 0x000fe2000f8e967a */
[----:B------:R-:W-:Y:S03]  /*f140*/  IMAD.WIDE.U32 R160, R160, -0x2daee0ad, RZ ;  /* 0xd2511f53a0a07825 */ /* 0x000fe600078e00ff */
[C---:B------:R-:W-:Y:S01]  /*f150*/  HMMA.16816.F32.BF16 R64, R104.reuse, R114, R64 ;  /* 0x000000726840723c */ /* 0x040fe20000041840 */
[----:B------:R-:W-:Y:S03]  /*f160*/  IMAD.WIDE.U32 R154, R154, -0x326172a9, RZ ;  /* 0xcd9e8d579a9a7825 */ /* 0x000fe600078e00ff */
[----:B------:R-:W-:Y:S02]  /*f170*/  LOP3.LUT R153, R161, UR14, R112, 0x96, !PT ;  /* 0x0000000ea1997c12 */ /* 0x000fe4000f8e9670 */
[----:B------:R-:W-:Y:S02]  /*f180*/  LOP3.LUT R146, R155, UR18, R120, 0x96, !PT ;  /* 0x000000129b927c12 */ /* 0x000fe4000f8e9678 */
[-C--:B----4-:R-:W-:Y:S01]  /*f190*/  HMMA.16816.F32.BF16 R68, R104, R116.reuse, R68 ;  /* 0x000000746844723c */ /* 0x090fe20000041844 */
[----:B------:R-:W-:Y:S03]  /*f1a0*/  LOP3.LUT R120, R151, UR6, R152, 0x96, !PT ;  /* 0x0000000697787c12 */ /* 0x000fe6000f8e9698 */
[----:B------:R-:W-:Y:S01]  /*f1b0*/  IMAD.WIDE.U32 R146, R146, -0x2daee0ad, RZ ;  /* 0xd2511f5392927825 */ /* 0x000fe200078e00ff */
[C---:B------:R-:W-:Y:S02]  /*f1c0*/  LOP3.LUT R125, R120.reuse, 0xffff, RZ, 0xc0, !PT ;  /* 0x0000ffff787d7812 */ /* 0x040fe400078ec0ff */
[----:B------:R-:W-:Y:S01]  /*f1d0*/  LOP3.LUT R156, R120, 0xff, RZ, 0xc0, !PT ;  /* 0x000000ff789c7812 */ /* 0x000fe200078ec0ff */
[C---:B------:R-:W-:Y:S01]  /*f1e0*/  HMMA.16816.F32.BF16 R72, R100.reuse, R116, R72 ;  /* 0x000000746448723c */ /* 0x040fe20000041848 */
[----:B------:R-:W-:Y:S02]  /*f1f0*/  LOP3.LUT R113, R147, UR10, R160, 0x96, !PT ;  /* 0x0000000a93717c12 */ /* 0x000fe4000f8e96a0 */
[----:B------:R-:W-:Y:S01]  /*f200*/  LDSM.16.MT88.4 R160, [R208+0xac00] ;  /* 0x00ac0000d0a0783b */ /* 0x000fe20000004200 */
[----:B------:R-:W-:Y:S01]  /*f210*/  SHF.R.U32.HI R123, RZ, 0x18, R120 ;  /* 0x00000018ff7b7819 */ /* 0x000fe20000011678 */
[----:B------:R-:W-:Y:S01]  /*f220*/  IMAD.WIDE.U32 R152, R153, -0x326172a9, RZ ;  /* 0xcd9e8d5799987825 */ /* 0x000fe200078e00ff */
[----:B------:R-:W-:Y:S02]  /*f230*/  SHF.R.U32.HI R125, RZ, 0x8, R125 ;  /* 0x00000008ff7d7819 */ /* 0x000fe4000001167d */
[-C--:B------:R-:W-:Y:S01]  /*f240*/  HMMA.16816.F32.BF16 R76, R100, R118.reuse, R76 ;  /* 0x00000076644c723c */ /* 0x080fe2000004184c */
[----:B------:R-:W-:Y:S03]  /*f250*/  IMAD.WIDE.U32 R116, R113, -0x326172a9, RZ ;  /* 0xcd9e8d5771747825 */ /* 0x000fe600078e00ff */
[----:B------:R-:W-:Y:S02]  /*f260*/  PRMT R156, R156, 0x5410, R125 ;  /* 0x000054109c9c7816 */ /* 0x000fe4000000007d */
[----:B------:R-:W-:Y:S02]  /*f270*/  LOP3.LUT R113, R116, 0xffff, RZ, 0xc0, !PT ;  /* 0x0000ffff74717812 */ /* 0x000fe400078ec0ff */
[C---:B------:R-:W-:Y:S01]  /*f280*/  HMMA.16816.F32.BF16 R80, R104.reuse, R118, R80 ;  /* 0x000000766850723c */ /* 0x040fe20000041850 */
[----:B------:R-:W-:Y:S03]  /*f290*/  LOP3.LUT R114, R150, 0xffff, RZ, 0xc0, !PT ;  /* 0x0000ffff96727812 */ /* 0x000fe600078ec0ff */
[----:B------:R-:W-:Y:S02]  /*f2a0*/  SHF.R.U32.HI R112, RZ, 0x10, R150 ;  /* 0x00000010ff707819 */ /* 0x000fe40000011696 */
[----:B------:R-:W-:Y:S02]  /*f2b0*/  LOP3.LUT R149, R116, 0xff, RZ, 0xc0, !PT ;  /* 0x000000ff74957812 */ /* 0x000fe400078ec0ff */
[-C--:B--2---:R-:W-:Y:S01]  /*f2c0*/  HMMA.16816.F32.BF16 R84, R104, R108.reuse, R84 ;  /* 0x0000006c6854723c */ /* 0x084fe20000041854 */
[----:B------:R-:W-:Y:S03]  /*f2d0*/  LOP3.LUT R121, R117, UR6, R152, 0x96, !PT ;  /* 0x0000000675797c12 */ /* 0x000fe6000f8e9698 */
[----:B------:R-:W-:Y:S02]  /*f2e0*/  SHF.R.U32.HI R114, RZ, 0x8, R114 ;  /* 0x00000008ff727819 */ /* 0x000fe40000011672 */
[----:B------:R-:W-:Y:S02]  /*f2f0*/  LOP3.LUT R155, R150, 0xff, RZ, 0xc0, !PT ;  /* 0x000000ff969b7812 */ /* 0x000fe400078ec0ff */
[C---:B------:R-:W-:Y:S01]  /*f300*/  HMMA.16816.F32.BF16 R88, R100.reuse, R108, R88 ;  /* 0x0000006c6458723c */ /* 0x040fe20000041858 */
[----:B------:R-:W-:Y:S03]  /*f310*/  LOP3.LUT R152, R112, 0xff, RZ, 0xc0, !PT ;  /* 0x000000ff70987812 */ /* 0x000fe600078ec0ff */
[----:B------:R-:W-:Y:S02]  /*f320*/  SHF.R.U32.HI R112, RZ, 0x8, R113 ;  /* 0x00000008ff707819 */ /* 0x000fe40000011671 */
[----:B------:R-:W-:Y:S02]  /*f330*/  PRMT R155, R155, 0x5410, R114 ;  /* 0x000054109b9b7816 */ /* 0x000fe40000000072 */
[-C--:B------:R-:W-:Y:S01]  /*f340*/  HMMA.16816.F32.BF16 R92, R100, R110.reuse, R92 ;  /* 0x0000006e645c723c */ /* 0x080fe2000004185c */
[----:B------:R-:W-:Y:S02]  /*f350*/  PRMT R149, R149, 0x5410, R112 ;  /* 0x0000541095957816 */ /* 0x000fe40000000070 */
[----:B------:R-:W1:Y:S01]  /*f360*/  LDSM.16.MT88.4 R112, [R210+0x9800] ;  /* 0x00980000d270783b */ /* 0x000e620000004200 */
[----:B------:R-:W-:Y:S02]  /*f370*/  SHF.R.U32.HI R108, RZ, 0x10, R120 ;  /* 0x00000010ff6c7819 */ /* 0x000fe40000011678 */
[----:B------:R-:W-:Y:S01]  /*f380*/  SHF.R.U32.HI R151, RZ, 0x18, R150 ;  /* 0x00000018ff977819 */ /* 0x000fe20000011696 */
[--C-:B------:R-:W-:Y:S01]  /*f390*/  HSET2.LE.AND R101, R156, R206.reuse, PT ;  /* 0x000000ce9c657233 */ /* 0x100fe20003803000 */
[----:B------:R-:W-:Y:S01]  /*f3a0*/  HMMA.16816.F32.BF16 R96, R104, R110, R96 ;  /* 0x0000006e6860723c */ /* 0x000fe20000041860 */
[----:B------:R-:W-:Y:S03]  /*f3b0*/  LOP3.LUT R108, R108, 0xff, RZ, 0xc0, !PT ;  /* 0x000000ff6c6c7812 */ /* 0x000fe600078ec0ff */
[----:B------:R-:W-:Y:S01]  /*f3c0*/  PRMT R152, R152, 0x5410, R151 ;  /* 0x0000541098987816 */ /* 0x000fe20000000097 */
[--C-:B------:R-:W-:Y:S01]  /*f3d0*/  HSET2.LE.AND R103, R155, R206.reuse, PT ;  /* 0x000000ce9b677233 */ /* 0x100fe20003803000 */
[----:B------:R-:W-:Y:S01]  /*f3e0*/  PRMT R108, R108, 0x5410, R123 ;  /* 0x000054106c6c7816 */ /* 0x000fe2000000007b */
[--C-:B------:R-:W-:Y:S01]  /*f3f0*/  HSET2.LE.AND R107, R149, R206.reuse, PT ;  /* 0x000000ce956b7233 */ /* 0x100fe20003803000 */
[--C-:B------:R-:W-:Y:S04]  /*f400*/  SHF.R.U32.HI R150, RZ, 0x10, R116.reuse ;  /* 0x00000010ff967819 */ /* 0x100fe80000011674 */
[C---:B------:R-:W-:Y:S01]  /*f410*/  LOP3.LUT R126, R121.reuse, 0xffff, RZ, 0xc0, !PT ;  /* 0x0000ffff797e7812 */ /* 0x040fe200078ec0ff */
[--C-:B------:R-:W-:Y:S01]  /*f420*/  HSET2.LE.AND R102, R108, R206.reuse, PT ;  /* 0x000000ce6c667233 */ /* 0x100fe20003803000 */
[--C-:B------:R-:W-:Y:S01]  /*f430*/  SHF.R.U32.HI R109, RZ, 0x10, R121.reuse ;  /* 0x00000010ff6d7819 */ /* 0x100fe20000011679 */
[--C-:B------:R-:W-:Y:S01]  /*f440*/  HSET2.LE.AND R108, R152, R206.reuse, PT ;  /* 0x000000ce986c7233 */ /* 0x100fe20003803000 */
[----:B------:R-:W-:Y:S02]  /*f450*/  SHF.R.U32.HI R147, RZ, 0x18, R116 ;  /* 0x00000018ff937819 */ /* 0x000fe40000011674 */
[----:B------:R-:W-:Y:S01]  /*f460*/  LOP3.LUT R151, R121, 0xff, RZ, 0xc0, !PT ;  /* 0x000000ff79977812 */ /* 0x000fe200078ec0ff */
[----:B------:R-:W2:Y:S01]  /*f470*/  LDSM.16.MT88.4 R116, [R208+0x9800] ;  /* 0x00980000d074783b */ /* 0x000ea20000004200 */
[----:B------:R-:W-:Y:S02]  /*f480*/  SHF.R.U32.HI R124, RZ, 0x18, R121 ;  /* 0x00000018ff7c7819 */ /* 0x000fe40000011679 */
[----:B------:R-:W-:Y:S02]  /*f490*/  SHF.R.U32.HI R126, RZ, 0x8, R126 ;  /* 0x00000008ff7e7819 */ /* 0x000fe4000001167e */
[----:B------:R-:W-:Y:S02]  /*f4a0*/  LOP3.LUT R109, R109, 0xff, RZ, 0xc0, !PT ;  /* 0x000000ff6d6d7812 */ /* 0x000fe400078ec0ff */
[----:B------:R-:W-:Y:S01]  /*f4b0*/  LOP3.LUT R150, R150, 0xff, RZ, 0xc0, !PT ;  /* 0x000000ff96967812 */ /* 0x000fe200078ec0ff */
[----:B------:R-:W3:Y:S01]  /*f4c0*/  LDSM.16.MT88.4 R120, [R210+0xa800] ;  /* 0x00a80000d278783b */ /* 0x000ee20000004200 */
[----:B------:R-:W-:Y:S02]  /*f4d0*/  PRMT R151, R151, 0x5410, R126 ;  /* 0x0000541097977816 */ /* 0x000fe4000000007e */
[----:B------:R-:W-:Y:S02]  /*f4e0*/  PRMT R109, R109, 0x5410, R124 ;  /* 0x000054106d6d7816 */ /* 0x000fe4000000007c */
[----:B------:R-:W-:Y:S01]  /*f4f0*/  LOP3.LUT R100, R101, R142, RZ, 0xc0, !PT ;  /* 0x0000008e65647212 */ /* 0x000fe200078ec0ff */
[--C-:B------:R-:W-:Y:S01]  /*f500*/  HSET2.LE.AND R105, R151, R206.reuse, PT ;  /* 0x000000ce97697233 */ /* 0x100fe20003803000 */
[----:B------:R-:W-:Y:S01]  /*f510*/  LOP3.LUT R101, R102, R141, RZ, 0xc0, !PT ;  /* 0x0000008d66657212 */ /* 0x000fe200078ec0ff */
[--C-:B------:R-:W-:Y:S01]  /*f520*/  HSET2.LE.AND R106, R109, R206.reuse, PT ;  /* 0x000000ce6d6a7233 */ /* 0x100fe20003803000 */
[----:B------:R-:W-:Y:S01]  /*f530*/  LOP3.LUT R102, R103, R140, RZ, 0xc0, !PT ;  /* 0x0000008c67667212 */ /* 0x000fe200078ec0ff */
[----:B------:R-:W4:Y:S01]  /*f540*/  LDSM.16.MT88.4 R124, [R208+0xa800] ;  /* 0x00a80000d07c783b */ /* 0x000f220000004200 */
[----:B------:R-:W-:Y:S02]  /*f550*/  LOP3.LUT R103, R108, R139, RZ, 0xc0, !PT ;  /* 0x0000008b6c677212 */ /* 0x000fe400078ec0ff */
[----:B------:R-:W-:Y:S02]  /*f560*/  PRMT R108, R150, 0x5410, R147 ;  /* 0x00005410966c7816 */ /* 0x000fe40000000093 */
[----:B------:R-:W-:Y:S02]  /*f570*/  LOP3.LUT R104, R105, R138, RZ, 0xc0, !PT ;  /* 0x0000008a69687212 */ /* 0x000fe400078ec0ff */
[----:B------:R-:W-:Y:S01]  /*f580*/  LOP3.LUT R105, R106, R137, RZ, 0xc0, !PT ;  /* 0x000000896a697212 */ /* 0x000fe200078ec0ff */
[-C--:B-1----:R-:W-:Y:S01]  /*f590*/  HMMA.16816.F32.BF16 R4, R100, R112.reuse, R4 ;  /* 0x000000706404723c */ /* 0x082fe20000041804 */
[--C-:B------:R-:W-:Y:S01]  /*f5a0*/  HSET2.LE.AND R108, R108, R206.reuse, PT ;  /* 0x000000ce6c6c7233 */ /* 0x100fe20003803000 */
[----:B------:R-:W-:Y:S02]  /*f5b0*/  LOP3.LUT R106, R107, R136, RZ, 0xc0, !PT ;  /* 0x000000886b6a7212 */ /* 0x000fe400078ec0ff */
[----:B------:R-:W-:Y:S02]  /*f5c0*/  LOP3.LUT R152, R153, UR13, R154, 0x96, !PT ;  /* 0x0000000d99987c12 */ /* 0x000fe4000f8e969a */
[----:B------:R-:W-:Y:S02]  /*f5d0*/  LOP3.LUT R107, R108, R135, RZ, 0xc0, !PT ;  /* 0x000000876c6b7212 */ /* 0x000fe400078ec0ff */
[----:B------:R-:W1:Y:S01]  /*f5e0*/  LDSM.16.MT88.4 R108, [R208+0xb800] ;  /* 0x00b80000d06c783b */ /* 0x000e620000004200 */
[----:B------:R-:W-:Y:S04]  /*f5f0*/  IMAD.WIDE.U32 R152, R152, -0x2daee0ad, RZ ;  /* 0xd2511f5398987825 */ /* 0x000fe800078e00ff */
[C---:B------:R-:W-:Y:S01]  /*f600*/  HMMA.16816.F32.BF16 R8, R104.reuse, R112, R8 ;  /* 0x000000706808723c */ /* 0x040fe20000041808 */
[----:B------:R-:W-:Y:S02]  /*f610*/  LOP3.LUT R146, R153, UR7, R146, 0x96, !PT ;  /* 0x0000000799927c12 */ /* 0x000fe4000f8e9692 */
[----:B------:R-:W-:Y:S04]  /*f620*/  LOP3.LUT R174, R152, 0xff, RZ, 0xc0, !PT ;  /* 0x000000ff98ae7812 */ /* 0x000fe800078ec0ff */
[----:B------:R-:W-:Y:S01]  /*f630*/  LOP3.LUT R113, R144, 0xffff, RZ, 0xc0, !PT ;  /* 0x0000ffff90717812 */ /* 0x000fe200078ec0ff */
[-C--:B------:R-:W-:Y:S01]  /*f640*/  HMMA.16816.F32.BF16 R12, R104, R114.reuse, R12 ;  /* 0x00000072680c723c */ /* 0x080fe2000004180c */
[----:B------:R-:W-:Y:S03]  /*f650*/  LOP3.LUT R112, R152, 0xffff, RZ, 0xc0, !PT ;  /* 0x0000ffff98707812 */ /* 0x000fe600078ec0ff */
[----:B------:R-:W-:Y:S04]  /*f660*/  SHF.R.U32.HI R113, RZ, 0x8, R113 ;  /* 0x00000008ff717819 */ /* 0x000fe80000011671 */
[C---:B------:R-:W-:Y:S07]  /*f670*/  HMMA.16816.F32.BF16 R16, R100.reuse, R114, R16 ;  /* 0x000000726410723c */ /* 0x040fee0000041810 */
[----:B------:R-:W-:Y:S01]  /*f680*/  SHF.R.U32.HI R114, RZ, 0x10, R152 ;  /* 0x00000010ff727819 */ /* 0x000fe20000011698 */
[-C--:B--2---:R-:W-:Y:S04]  /*f690*/  HMMA.16816.F32.BF16 R20, R100, R116.reuse, R20 ;  /* 0x000000746414723c */ /* 0x084fe80000041814 */
[----:B------:R-:W-:Y:S04]  /*f6a0*/  LOP3.LUT R115, R114, 0xff, RZ, 0xc0, !PT ;  /* 0x000000ff72737812 */ /* 0x000fe800078ec0ff */
[C---:B------:R-:W-:Y:S07]  /*f6b0*/  HMMA.16816.F32.BF16 R24, R104.reuse, R116, R24 ;  /* 0x000000746818723c */ /* 0x040fee0000041818 */
[----:B------:R-:W-:Y:S01]  /*f6c0*/  SHF.R.U32.HI R117, RZ, 0x8, R112 ;  /* 0x00000008ff757819 */ /* 0x000fe20000011670 */
[-C--:B------:R-:W-:Y:S01]  /*f6d0*/  HMMA.16816.F32.BF16 R28, R104, R118.reuse, R28 ;  /* 0x00000076681c723c */ /* 0x080fe2000004181c */
[----:B------:R-:W-:Y:S03]  /*f6e0*/  SHF.R.U32.HI R116, RZ, 0x18, R148 ;  /* 0x00000018ff747819 */ /* 0x000fe60000011694 */
[----:B------:R-:W-:Y:S02]  /*f6f0*/  PRMT R174, R174, 0x5410, R117 ;  /* 0x00005410aeae7816 */ /* 0x000fe40000000075 */
[----:B------:R-:W-:Y:S02]  /*f700*/  LOP3.LUT R117, R148, 0xff, RZ, 0xc0, !PT ;  /* 0x000000ff94757812 */ /* 0x000fe400078ec0ff */
[C---:B------:R-:W-:Y:S01]  /*f710*/  HMMA.16816.F32.BF16 R32, R100.reuse, R118, R32 ;  /* 0x000000766420723c */ /* 0x040fe20000041820 */
[--C-:B------:R-:W-:Y:S06]  /*f720*/  HSET2.LE.AND R174, R174, R206.reuse, PT ;  /* 0x000000ceaeae7233 */ /* 0x100fec0003803000 */
[----:B------:R-:W-:Y:S01]  /*f730*/  SHF.R.U32.HI R118, RZ, 0x18, R152 ;  /* 0x00000018ff767819 */ /* 0x000fe20000011698 */
[-C--:B---3--:R-:W-:Y:S01]  /*f740*/  HMMA.16816.F32.BF16 R36, R100, R120.reuse, R36 ;  /* 0x000000786424723c */ /* 0x088fe20000041824 */
[----:B------:R-:W-:Y:S03]  /*f750*/  SHF.R.U32.HI R119, RZ, 0x10, R146 ;  /* 0x00000010ff777819 */ /* 0x000fe60000011692 */
[----:B------:R-:W-:Y:S02]  /*f760*/  PRMT R118, R115, 0x5410, R118 ;  /* 0x0000541073767816 */ /* 0x000fe40000000076 */
[----:B------:R-:W-:Y:S02]  /*f770*/  LOP3.LUT R119, R119, 0xff, RZ, 0xc0, !PT ;  /* 0x000000ff77777812 */ /* 0x000fe400078ec0ff */
[C---:B------:R-:W-:Y:S07]  /*f780*/  HMMA.16816.F32.BF16 R40, R104.reuse, R120, R40 ;  /* 0x000000786828723c */ /* 0x040fee0000041828 */
[--C-:B------:R-:W-:Y:S01]  /*f790*/  SHF.R.U32.HI R121, RZ, 0x10, R144.reuse ;  /* 0x00000010ff797819 */ /* 0x100fe20000011690 */
[-C--:B------:R-:W-:Y:S01]  /*f7a0*/  HMMA.16816.F32.BF16 R44, R104, R122.reuse, R44 ;  /* 0x0000007a682c723c */ /* 0x080fe2000004182c */
[----:B------:R-:W-:Y:S03]  /*f7b0*/  LOP3.LUT R120, R146, 0xff, RZ, 0xc0, !PT ;  /* 0x000000ff92787812 */ /* 0x000fe600078ec0ff */
[----:B------:R-:W-:Y:S04]  /*f7c0*/  LOP3.LUT R121, R121, 0xff, RZ, 0xc0, !PT ;  /* 0x000000ff79797812 */ /* 0x000fe800078ec0ff */
[C---:B------:R-:W-:Y:S07]  /*f7d0*/  HMMA.16816.F32.BF16 R48, R100.reuse, R122, R48 ;  /* 0x0000007a6430723c */ /* 0x040fee0000041830 */
[----:B------:R-:W-:Y:S01]  /*f7e0*/  LOP3.LUT R122, R144, 0xff, RZ, 0xc0, !PT ;  /* 0x000000ff907a7812 */ /* 0x000fe200078ec0ff */
[-C--:B----4-:R-:W-:Y:S01]  /*f7f0*/  HMMA.16816.F32.BF16 R52, R100, R124.reuse, R52 ;  /* 0x0000007c6434723c */ /* 0x090fe20000041834 */
[----:B------:R-:W-:Y:S03]  /*f800*/  SHF.R.U32.HI R144, RZ, 0x18, R144 ;  /* 0x00000018ff907819 */ /* 0x000fe60000011690 */
[----:B------:R-:W-:Y:S02]  /*f810*/  PRMT R122, R122, 0x5410, R113 ;  /* 0x000054107a7a7816 */ /* 0x000fe40000000071 */
[----:B------:R-:W2:Y:S01]  /*f820*/  LDSM.16.MT88.4 R112, [R210+0x9c00] ;  /* 0x009c0000d270783b */ /* 0x000ea20000004200 */
[----:B------:R-:W-:Y:S01]  /*f830*/  PRMT R121, R121, 0x5410, R144 ;  /* 0x0000541079797816 */ /* 0x000fe20000000090 */
[C---:B------:R-:W-:Y:S01]  /*f840*/  HMMA.16816.F32.BF16 R56, R104.reuse, R124, R56 ;  /* 0x0000007c6838723c */ /* 0x040fe20000041838 */
[----:B------:R-:W-:Y:S03]  /*f850*/  LOP3.LUT R123, R146, 0xffff, RZ, 0xc0, !PT ;  /* 0x0000ffff927b7812 */ /* 0x000fe600078ec0ff */
[----:B------:R-:W-:Y:S02]  /*f860*/  SHF.R.U32.HI R146, RZ, 0x18, R146 ;  /* 0x00000018ff927819 */ /* 0x000fe40000011692 */
[----:B------:R-:W-:Y:S02]  /*f870*/  SHF.R.U32.HI R123, RZ, 0x8, R123 ;  /* 0x00000008ff7b7819 */ /* 0x000fe4000001167b */
[-C--:B------:R-:W-:Y:S01]  /*f880*/  HMMA.16816.F32.BF16 R60, R104, R126.reuse, R60 ;  /* 0x0000007e683c723c */ /* 0x080fe2000004183c */
[----:B------:R-:W-:Y:S02]  /*f890*/  PRMT R119, R119, 0x5410, R146 ;  /* 0x0000541077777816 */ /* 0x000fe40000000092 */
[----:B------:R-:W-:Y:S01]  /*f8a0*/  LDSM.16.MT88.4 R144, [R210+0xac00] ;  /* 0x00ac0000d290783b */ /* 0x000fe20000004200 */
[----:B------:R-:W-:Y:S02]  /*f8b0*/  PRMT R120, R120, 0x5410, R123 ;  /* 0x0000541078787816 */ /* 0x000fe4000000007b */
[----:B------:R-:W-:Y:S02]  /*f8c0*/  LOP3.LUT R124, R148, 0xffff, RZ, 0xc0, !PT ;  /* 0x0000ffff947c7812 */ /* 0x000fe400078ec0ff */
[C---:B------:R-:W-:Y:S01]  /*f8d0*/  HMMA.16816.F32.BF16 R64, R100.reuse, R126, R64 ;  /* 0x0000007e6440723c */ /* 0x040fe20000041840 */
[----:B------:R-:W-:Y:S03]  /*f8e0*/  SHF.R.U32.HI R125, RZ, 0x10, R148 ;  /* 0x00000010ff7d7819 */ /* 0x000fe60000011694 */
[----:B------:R-:W-:Y:S02]  /*f8f0*/  SHF.R.U32.HI R124, RZ, 0x8, R124 ;  /* 0x00000008ff7c7819 */ /* 0x000fe4000001167c */
[----:B------:R-:W-:Y:S02]  /*f900*/  LOP3.LUT R125, R125, 0xff, RZ, 0xc0, !PT ;  /* 0x000000ff7d7d7812 */ /* 0x000fe400078ec0ff */
[-C--:B------:R-:W-:Y:S01]  /*f910*/  HMMA.16816.F32.BF16 R68, R100, R128.reuse, R68 ;  /* 0x000000806444723c */ /* 0x080fe20000041844 */
[----:B------:R-:W-:Y:S03]  /*f920*/  PRMT R117, R117, 0x5410, R124 ;  /* 0x0000541075757816 */ /* 0x000fe6000000007c */
[----:B------:R-:W-:Y:S02]  /*f930*/  PRMT R116, R125, 0x5410, R116 ;  /* 0x000054107d747816 */ /* 0x000fe40000000074 */
[--C-:B------:R-:W-:Y:S02]  /*f940*/  HSET2.LE.AND R117, R117, R206.reuse, PT ;  /* 0x000000ce75757233 */ /* 0x100fe40003803000 */
[C---:B------:R-:W-:Y:S01]  /*f950*/  HMMA.16816.F32.BF16 R72, R104.reuse, R128, R72 ;  /* 0x000000806848723c */ /* 0x040fe20000041848 */
[--C-:B------:R-:W-:Y:S03]  /*f960*/  HSET2.LE.AND R116, R116, R206.reuse, PT ;  /* 0x000000ce74747233 */ /* 0x100fe60003803000 */
[----:B------:R-:W-:Y:S02]  /*f970*/  LOP3.LUT R168, R117, R168, RZ, 0xc0, !PT ;  /* 0x000000a875a87212 */ /* 0x000fe400078ec0ff */
[----:B------:R-:W-:Y:S02]  /*f980*/  LOP3.LUT R169, R116, R169, RZ, 0xc0, !PT ;  /* 0x000000a974a97212 */ /* 0x000fe400078ec0ff */
[-C--:B------:R-:W-:Y:S08]  /*f990*/  HMMA.16816.F32.BF16 R76, R104, R130.reuse, R76 ;  /* 0x00000082684c723c */ /* 0x080ff0000004184c */
[C---:B------:R-:W-:Y:S01]  /*f9a0*/  HMMA.16816.F32.BF16 R80, R100.reuse, R130, R80 ;  /* 0x000000826450723c */ /* 0x040fe20000041850 */
[----:B------:R-:W3:Y:S07]  /*f9b0*/  LDSM.16.MT88.4 R128, [R208+0x9c00] ;  /* 0x009c0000d080783b */ /* 0x000eee0000004200 */
[-C--:B-1----:R-:W-:Y:S08]  /*f9c0*/  HMMA.16816.F32.BF16 R84, R100, R108.reuse, R84 ;  /* 0x0000006c6454723c */ /* 0x082ff00000041854 */
[C---:B------:R-:W-:Y:S07]  /*f9d0*/  HMMA.16816.F32.BF16 R88, R104.reuse, R108, R88 ;  /* 0x0000006c6858723c */ /* 0x040fee0000041858 */
[--C-:B------:R-:W-:Y:S01]  /*f9e0*/  HSET2.LE.AND R109, R122, R206.reuse, PT ;  /* 0x000000ce7a6d7233 */ /* 0x100fe20003803000 */
[-C--:B------:R-:W-:Y:S01]  /*f9f0*/  HMMA.16816.F32.BF16 R92, R104, R110.reuse, R92 ;  /* 0x0000006e685c723c */ /* 0x080fe2000004185c */
[--C-:B------:R-:W-:Y:S03]  /*fa00*/  HSET2.LE.AND R108, R121, R206.reuse, PT ;  /* 0x000000ce796c7233 */ /* 0x100fe60003803000 */
[----:B------:R-:W-:Y:S02]  /*fa10*/  LOP3.LUT R170, R109, R170, RZ, 0xc0, !PT ;  /* 0x000000aa6daa7212 */ /* 0x000fe400078ec0ff */
[----:B------:R-:W-:Y:S01]  /*fa20*/  LOP3.LUT R171, R108, R171, RZ, 0xc0, !PT ;  /* 0x000000ab6cab7212 */ /* 0x000fe200078ec0ff */
[--C-:B------:R-:W-:Y:S01]  /*fa30*/  HSET2.LE.AND R105, R120, R206.reuse, PT ;  /* 0x000000ce78697233 */ /* 0x100fe20003803000 */
[----:B------:R-:W-:Y:S01]  /*fa40*/  HMMA.16816.F32.BF16 R96, R100, R110, R96 ;  /* 0x0000006e6460723c */ /* 0x000fe20000041860 */
[--C-:B------:R-:W-:Y:S03]  /*fa50*/  HSET2.LE.AND R104, R118, R206.reuse, PT ;  /* 0x000000ce76687233 */ /* 0x100fe60003803000 */
[----:B------:R-:W-:Y:S02]  /*fa60*/  LOP3.LUT R172, R105, R172, RZ, 0xc0, !PT ;  /* 0x000000ac69ac7212 */ /* 0x000fe400078ec0ff */
[----:B------:R-:W-:Y:S01]  /*fa70*/  PRMT R105, R195, 0x5410, R194 ;  /* 0x00005410c3697816 */ /* 0x000fe200000000c2 */
[----:B------:R-:W-:Y:S01]  /*fa80*/  HSET2.LE.AND R100, R119, R206, PT ;  /* 0x000000ce77647233 */ /* 0x000fe20003803000 */
[----:B------:R-:W-:Y:S04]  /*fa90*/  LOP3.LUT R175, R104, R165, RZ, 0xc0, !PT ;  /* 0x000000a568af7212 */ /* 0x000fe800078ec0ff */
[----:B------:R-:W-:Y:S02]  /*faa0*/  LOP3.LUT R173, R100, R173, RZ, 0xc0, !PT ;  /* 0x000000ad64ad7212 */ /* 0x000fe400078ec0ff */
[-C--:B--2---:R-:W-:Y:S01]  /*fab0*/  HMMA.16816.F32.BF16 R100, R168, R112.reuse, R4 ;  /* 0x00000070a864723c */ /* 0x084fe20000041804 */
[----:B------:R-:W-:Y:S02]  /*fac0*/  LOP3.LUT R174, R174, R105, RZ, 0xc0, !PT ;  /* 0x00000069aeae7212 */ /* 0x000fe400078ec0ff */
[----:B------:R-:W-:Y:S02]  /*fad0*/  @!P4 PRMT R195, R217, 0x5410, RZ ;  /* 0x00005410d9c3c816 */ /* 0x000fe400000000ff */
[----:B------:R-:W-:Y:S02]  /*fae0*/  @!P6 PRMT R194, R215, 0x5410, RZ ;  /* 0x00005410d7c2e816 */ /* 0x000fe400000000ff */
[----:B------:R-:W-:Y:S01]  /*faf0*/  @P0 PRMT R5, R165, 0x7632, R5 ;  /* 0x00007632a5050816 */ /* 0x000fe20000000005 */
[C---:B------:R-:W-:Y:S01]  /*fb00*/  HMMA.16816.F32.BF16 R104, R172.reuse, R112, R8 ;  /* 0x00000070ac68723c */ /* 0x040fe20000041808 */
[----:B------:R-:W-:Y:S01]  /*fb10*/  STG.E.U16 [R198.64+0x6e], R195 ;  /* 0x00006ec3c6007986 */ /* 0x000fe2000c101510 */
[----:B------:R-:W-:Y:S01]  /*fb20*/  ISETP.LT.AND P4, PT, RZ, UR24, PT ;  /* 0x00000018ff007c0c */ /* 0x000fe2000bf81270 */
[----:B------:R-:W-:Y:S01]  /*fb30*/  UIADD3 UR24, UR24, -0x1, URZ ;  /* 0xffffffff18187890 */ /* 0x000fe2000fffe03f */
[----:B------:R-:W-:Y:S01]  /*fb40*/  @!P5 PRMT R165, R225, 0x5410, RZ ;  /* 0x00005410e1a5d816 */ /* 0x000fe200000000ff */
[----:B------:R-:W-:Y:S01]  /*fb50*/  STG.E.U16 [R198.64+0x70], R194 ;  /* 0x000070c2c6007986 */ /* 0x000fe2000c101510 */
[----:B------:R-:W-:Y:S02]  /*fb60*/  @!P0 PRMT R5, R224, 0x5410, RZ ;  /* 0x00005410e0058816 */ /* 0x000fe400000000ff */
[-C--:B------:R-:W-:Y:S01]  /*fb70*/  HMMA.16816.F32.BF16 R108, R172, R114.reuse, R12 ;  /* 0x00000072ac6c723c */ /* 0x080fe2000004180c */
[----:B------:R1:W-:Y:S04]  /*fb80*/  STG.E.U16 [R200.64+0x70], R165 ;  /* 0x000070a5c8007986 */ /* 0x0003e8000c101510 */
[----:B------:R2:W-:Y:S03]  /*fb90*/  STG.E.U16 [R200.64+0x72], R5 ;  /* 0x00007205c8007986 */ /* 0x0005e6000c101510 */
[C---:B------:R-:W-:Y:S08]  /*fba0*/  HMMA.16816.F32.BF16 R112, R168.reuse, R114, R16 ;  /* 0x00000072a870723c */ /* 0x040ff00000041810 */
[-C--:B---3--:R-:W-:Y:S08]  /*fbb0*/  HMMA.16816.F32.BF16 R116, R168, R128.reuse, R20 ;  /* 0x00000080a874723c */ /* 0x088ff00000041814 */
[C---:B------:R-:W-:Y:S01]  /*fbc0*/  HMMA.16816.F32.BF16 R120, R172.reuse, R128, R24 ;  /* 0x00000080ac78723c */ /* 0x040fe20000041818 */
[----:B-1----:R-:W-:Y:S07]  /*fbd0*/  IMAD.MOV.U32 R165, RZ, RZ, R2 ;  /* 0x000000ffffa57224 */ /* 0x002fee00078e0002 */
        /* <DEDUP_REMOVED lines=17> */
[----:B------:R-:W-:Y:S07]  /*fcf0*/  HMMA.16816.F32.BF16 R96, R168, R182, R96 ;  /* 0x000000b6a860723c */ /* 0x000fee0000041860 */
[----:B------:R-:W-:Y:S01]  /*fd00*/  IADD3 R168, P0, R202, -0x80, RZ ;  /* 0xffffff80caa87810 */ /* 0x000fe20007f1e0ff */
[----:B------:R-:W-:Y:S04]  /*fd10*/  IMAD.MOV.U32 R169, RZ, RZ, R164 ;  /* 0x000000ffffa97224 */ /* 0x000fe800078e00a4 */
[----:B------:R-:W-:Y:S01]  /*fd20*/  IADD3.X R171, R203, -0x1, RZ, P0, !PT ;  /* 0xffffffffcbab7810 */ /* 0x000fe200007fe4ff */
[----:B--2--5:R-:W-:-:S05]  /*fd30*/  @P4 BRA `(.L_x_496) ;  /* 0xffff937000004947 */ /* 0x024fca000383ffff */
.L_x_495:
[----:B--2---:R-:W2:Y:S01]  /*fd40*/  LDL.LU R5, [R1+0xc4] ;  /* 0x0000c40001057983 */ /* 0x004ea20000300800 */
[----:B------:R-:W1:Y:S01]  /*fd50*/  S2UR UR6, SR_CTAID.Y ;  /* 0x00000000000679c3 */ /* 0x000e620000002600 */
[----:B------:R-:W-:-:S02]  /*fd60*/  UISETP.NE.AND UP0, UPT, UR8, -0x1, UPT ;  /* 0xffffffff0800788c */ /* 0x000fc4000bf05270 */
[----:B------:R-:W3:Y:S01]  /*fd70*/  LDL.LU R4, [R1+0xc0] ;  /* 0x0000c00001047983 */ /* 0x000ee20000300800 */
[----:B------:R-:W-:-:S03]  /*fd80*/  ULDC.64 UR4, c[0x0][0x1e8] ;  /* 0x00007a0000047ab9 */ /* 0x000fc60000000a00 */
[----:B------:R-:W4:Y:S04]  /*fd90*/  LDL.LU R12, [R1+0x94] ;  /* 0x00009400010c7983 */ /* 0x000f280000300800 */
[----:B------:R-:W5:Y:S04]  /*fda0*/  LDL.LU R11, [R1+0xc8] ;  /* 0x0000c800010b7983 */ /* 0x000f680000300800 */
[----:B------:R-:W5:Y:S01]  /*fdb0*/  LDL.LU R9, [R1+0x68] ;  /* 0x0000680001097983 */ /* 0x000f620000300800 */
[----:B------:R-:W-:Y:S01]  /*fdc0*/  @UP0 UIMAD.WIDE.U32 UR18, UR8, UR4, URZ ;  /* 0x00000004081202a5 */ /* 0x000fe2000f8e003f */
[----:B------:R-:W1:Y:S01]  /*fdd0*/  S2UR UR10, SR_CTAID.X ;  /* 0x00000000000a79c3 */ /* 0x000e620000002500 */
[----:B------:R-:W-:Y:S01]  /*fde0*/  ULDC UR9, c[0x0][0x214] ;  /* 0x0000850000097ab9 */ /* 0x000fe20000000800 */
[----:B------:R-:W-:Y:S01]  /*fdf0*/  BSSY B0, `(.L_x_499) ;  /* 0x0000176000007945 */ /* 0x000fe20003800000 */
[----:B------:R-:W-:-:S02]  /*fe00*/  @UP0 UIMAD UR7, UR8, UR5, UR19 ;  /* 0x00000005080702a4 */ /* 0x000fc4000f8e0213 */
[----:B------:R-:W-:Y:S02]  /*fe10*/  UMOV UR26, URZ ;  /* 0x0000003f001a7c82 */ /* 0x000fe40008000000 */
[----:B-1----:R-:W-:Y:S01]  /*fe20*/  @!UP0 USHF.R.S32.HI UR14, URZ, 0x1f, UR6 ;  /* 0x0000001f3f0e8899 */ /* 0x002fe20008011406 */
[----:B------:R-:W1:Y:S01]  /*fe30*/  S2UR UR13, SR_CTAID.Z ;  /* 0x00000000000d79c3 */ /* 0x000e620000002700 */
[----:B------:R-:W-:Y:S02]  /*fe40*/  ULDC.64 UR4, c[0x0][0x1e0] ;  /* 0x0000780000047ab9 */ /* 0x000fe40000000a00 */
[----:B------:R-:W-:Y:S02]  /*fe50*/  @!UP0 UIMAD UR14, UR14, UR4, URZ ;  /* 0x000000040e0e82a4 */ /* 0x000fe4000f8e023f */
[----:B------:R-:W-:Y:S02]  /*fe60*/  @!UP0 UIMAD.WIDE.U32 UR24, UR6, UR4, URZ ;  /* 0x00000004061882a5 */ /* 0x000fe4000f8e003f */
[----:B------:R-:W-:-:S02]  /*fe70*/  @!UP0 UIMAD UR14, UR6, UR5, UR14 ;  /* 0x00000005060e82a4 */ /* 0x000fc4000f8e020e */
[----:B------:R-:W-:Y:S02]  /*fe80*/  ULDC.U8 UR4, c[0x0][0x329] ;  /* 0x0000ca4000047ab9 */ /* 0x000fe40000000000 */
[----:B------:R-:W-:Y:S02]  /*fe90*/  UISETP.NE.AND UP1, UPT, UR4, URZ, UPT ;  /* 0x0000003f0400728c */ /* 0x000fe4000bf25270 */
[----:B------:R-:W-:Y:S02]  /*fea0*/  ULDC.U8 UR5, c[0x0][0x328] ;  /* 0x0000ca0000057ab9 */ /* 0x000fe40000000000 */
[----:B------:R-:W-:Y:S02]  /*feb0*/  UISETP.NE.AND UP2, UPT, UR5, URZ, UPT ;  /* 0x0000003f0500728c */ /* 0x000fe4000bf45270 */
[----:B------:R-:W-:Y:S02]  /*fec0*/  UMOV UR27, URZ ;  /* 0x0000003f001b7c82 */ /* 0x000fe40008000000 */
[----:B------:R-:W-:-:S02]  /*fed0*/  UISETP.NE.OR UP3, UPT, UR4, URZ, !UP2 ;  /* 0x0000003f0400728c */ /* 0x000fc4000d765670 */
[----:B------:R-:W-:Y:S02]  /*fee0*/  ULDC UR5, c[0x0][0x234] ;  /* 0x00008d0000057ab9 */ /* 0x000fe40000000800 */
[----:B------:R-:W-:Y:S02]  /*fef0*/  @UP1 ULDC UR19, c[0x0][0x210] ;  /* 0x0000840000131ab9 */ /* 0x000fe40000000800 */
[----:B------:R-:W-:Y:S02]  /*ff00*/  @UP1 UIMAD UR19, UR19, UR9, URZ ;  /* 0x00000009131312a4 */ /* 0x000fe4000f8e023f */
[----:B------:R-:W-:Y:S02]  /*ff10*/  @!UP1 USEL UR19, UR9, UR5, !UP2 ;  /* 0x0000000509139287 */ /* 0x000fe4000d000000 */
[----:B------:R-:W-:Y:S02]  /*ff20*/  ULDC UR4, c[0x0][0x1c0] ;  /* 0x0000700000047ab9 */ /* 0x000fe40000000800 */
[----:B------:R-:W-:-:S02]  /*ff30*/  @UP1 UMOV UR20, 0x1 ;  /* 0x0000000100141882 */ /* 0x000fc40000000000 */
[----:B------:R-:W-:Y:S02]  /*ff40*/  @!UP1 UIMAD UR20, UR19, UR4, URZ ;  /* 0x00000004131492a4 */ /* 0x000fe4000f8e023f */
[----:B------:R-:W-:Y:S02]  /*ff50*/  @!UP3 UIMAD UR22, UR6, UR9, URZ ;  /* 0x000000090616b2a4 */ /* 0x000fe4000f8e023f */
[----:B------:R-:W-:Y:S02]  /*ff60*/  @UP1 ULDC UR21, c[0x0][0x210] ;  /* 0x0000840000151ab9 */ /* 0x000fe40000000800 */
[----:B------:R-:W-:Y:S02]  /*ff70*/  UIMAD UR5, UR6, UR20, URZ ;  /* 0x00000014060572a4 */ /* 0x000fe4000f8e023f */
[----:B------:R-:W-:Y:S02]  /*ff80*/  @!UP1 UMOV UR21, 0x1 ;  /* 0x0000000100159882 */ /* 0x000fe40000000000 */
[----:B------:R-:W-:-:S02]  /*ff90*/  @!UP3 USEL UR22, UR22, UR8, !UP0 ;  /* 0x000000081616b287 */ /* 0x000fc4000c000000 */
[----:B------:R-:W-:Y:S02]  /*ffa0*/  UIMAD UR4, UR10, UR21, URZ ;  /* 0x000000150a0472a4 */ /* 0x000fe4000f8e023f */
[----:B------:R-:W-:Y:S02]  /*ffb0*/  USEL UR5, UR5, URZ, UP3 ;  /* 0x0000003f05057287 */ /* 0x000fe40009800000 */
[----:B------:R-:W-:Y:S02]  /*ffc0*/  USHF.L.U32 UR4, UR4, 0x7, URZ ;  /* 0x0000000704047899 */ /* 0x000fe4000800063f */
[----:B-1----:R-:W-:Y:S02]  /*ffd0*/  UIMAD UR19, UR13, UR19, UR5 ;  /* 0x000000130d1372a4 */ /* 0x002fe4000f8e0205 */
[----:B------:R-:W-:Y:S02]  /*ffe0*/  @!UP3 UMOV UR26, UR22 ;  /* 0x00000016001abc82 */ /* 0x000fe40008000000 */
[----:B------:R-:W-:-:S02]  /*fff0*/  USHF.R.S32.HI UR5, URZ, 0x1f, UR4 ;  /* 0x0000001f3f057899 */ /* 0x000fc40008011404 */
[----:B------:R-:W-:Y:S02]  /*10000*/  @!UP3 USHF.R.S32.HI UR27, URZ, 0x1f, UR22 ;  /* 0x0000001f3f1bb899 */ /* 0x000fe40008011416 */
[----:B------:R-:W-:Y:S02]  /*10010*/  USHF.R.S32.HI UR6, URZ, 0x1f, UR19 ;  /* 0x0000001f3f067899 */ /* 0x000fe40008011413 */
[----:B------:R-:W-:Y:S02]  /*10020*/  UIADD3 UR4, UP2, UP1, UR4, UR26, UR19 ;  /* 0x0000001a04047290 */ /* 0x000fe4000f95e013 */
[----:B------:R-:W-:Y:S02]  /*10030*/  @!UP0 UIADD3 UR7, UR25, UR14, URZ ;  /* 0x0000000e19078290 */ /* 0x000fe4000fffe03f */
[----:B------:R-:W-:Y:S02]  /*10040*/  UIADD3.X UR5, UR5, UR27, UR6, UP2, UP1 ;  /* 0x0000001b05057290 */ /* 0x000fe400097e2406 */
[----:B------:R-:W-:Y:S01]  /*10050*/  @!UP0 UMOV UR18, UR24 ;  /* 0x0000001800128c82 */ /* 0x000fe20008000000 */
[----:B--2---:R-:W1:Y:S04]  /*10060*/  SHFL.BFLY PT, R7, R5, 0x2, 0x1f ;  /* 0x0c401f0005077f89 */ /* 0x004e6800000e0000 */
[----:B---3--:R-:W2:Y:S04]  /*10070*/  SHFL.BFLY PT, R8, R4, 0x2, 0x1f ;  /* 0x0c401f0004087f89 */ /* 0x008ea800000e0000 */
[----:B----4-:R-:W3:Y:S04]  /*10080*/  SHFL.BFLY PT, R6, R12, 0x2, 0x1f ;  /* 0x0c401f000c067f89 */ /* 0x010ee800000e0000 */
[----:B-----5:R-:W4:Y:S01]  /*10090*/  SHFL.BFLY PT, R10, R11, 0x2, 0x1f ;  /* 0x0c401f000b0a7f89 */ /* 0x020f2200000e0000 */
[----:B------:R-:W-:Y:S01]  /*100a0*/  MOV R64, R9 ;  /* 0x0000000900407202 */ /* 0x000fe20000000f00 */
        /* <DEDUP_REMOVED lines=10> */
[----:B--2---:R-:W-:Y:S01]  /*10150*/  FADD.FTZ R5, R8, R5 ;  /* 0x0000000508057221 */ /* 0x004fe20000010000 */
[----:B------:R-:W-:Y:S02]  /*10160*/  MOV R8, 0x3f800000 ;  /* 0x3f80000000087802 */ /* 0x000fe40000000f00 */
[----:B------:R-:W-:Y:S01]  /*10170*/  FSETP.NE.FTZ.AND P5, PT, R4, RZ, PT ;  /* 0x000000ff0400720b */ /* 0x000fe20003fb5000 */
[----:B---3--:R-:W-:Y:S01]  /*10180*/  FADD.FTZ R11, R6, R11 ;  /* 0x0000000b060b7221 */ /* 0x008fe20000010000 */
[----:B------:R-:W-:-:S02]  /*10190*/  MOV R6, 0x3f800000 ;  /* 0x3f80000000067802 */ /* 0x000fc40000000f00 */
[----:B------:R-:W-:Y:S01]  /*101a0*/  FSETP.NE.FTZ.AND P4, PT, R5, RZ, PT ;  /* 0x000000ff0500720b */ /* 0x000fe20003f95000 */
[----:B----4-:R-:W-:Y:S01]  /*101b0*/  FADD.FTZ R9, R10, R9 ;  /* 0x000000090a097221 */ /* 0x010fe20000010000 */
[----:B------:R-:W-:Y:S02]  /*101c0*/  FSETP.NE.FTZ.AND P3, PT, R11, RZ, PT ;  /* 0x000000ff0b00720b */ /* 0x000fe40003f75000 */
[----:B------:R-:W-:Y:S02]  /*101d0*/  MOV R10, 0x3f800000 ;  /* 0x3f800000000a7802 */ /* 0x000fe40000000f00 */
[----:B------:R-:W-:-:S03]  /*101e0*/  FSETP.NE.FTZ.AND P2, PT, R9, RZ, PT ;  /* 0x000000ff0900720b */ /* 0x000fc60003f55000 */
[----:B------:R-:W1:Y:S08]  /*101f0*/  @P5 MUFU.RCP R7, R4 ;  /* 0x0000000400075308 */ /* 0x000e700000001000 */
[----:B------:R-:W2:Y:S08]  /*10200*/  @P3 MUFU.RCP R6, R11 ;  /* 0x0000000b00063308 */ /* 0x000eb00000001000 */
[----:B------:R-:W3:Y:S01]  /*10210*/  @P4 MUFU.RCP R8, R5 ;  /* 0x0000000500084308 */ /* 0x000ee20000001000 */
[----:B-1----:R-:W-:-:S04]  /*10220*/  FMUL.FTZ R7, R7, c[0x0][0x2dc] ;  /* 0x0000b70007077a20 */ /* 0x002fc80000410000 */
[C---:B------:R-:W-:Y:S02]  /*10230*/  FMUL.FTZ R100, R7.reuse, R100 ;  /* 0x0000006407647220 */ /* 0x040fe40000410000 */
[C---:B------:R-:W-:Y:S01]  /*10240*/  FMUL.FTZ R101, R7.reuse, R101 ;  /* 0x0000006507657220 */ /* 0x040fe20000410000 */
[----:B------:R-:W1:Y:S01]  /*10250*/  @P2 MUFU.RCP R10, R9 ;  /* 0x00000009000a2308 */ /* 0x000e620000001000 */
[----:B--2---:R-:W-:Y:S02]  /*10260*/  FMUL.FTZ R6, R6, c[0x0][0x2dc] ;  /* 0x0000b70006067a20 */ /* 0x004fe40000410000 */
[----:B------:R-:W-:Y:S01]  /*10270*/  FMUL.FTZ R112, R7, R112 ;  /* 0x0000007007707220 */ /* 0x000fe20000410000 */
[----:B------:R-:W-:Y:S01]  /*10280*/  F2FP.BF16.PACK_AB R100, R101, R100 ;  /* 0x000000646564723e */ /* 0x000fe200000010ff */
[C---:B------:R-:W-:Y:S02]  /*10290*/  FMUL.FTZ R104, R6.reuse, R104 ;  /* 0x0000006806687220 */ /* 0x040fe40000410000 */
[C---:B------:R-:W-:Y:S01]  /*102a0*/  FMUL.FTZ R105, R6.reuse, R105 ;  /* 0x0000006906697220 */ /* 0x040fe20000410000 */
[----:B------:R-:W-:Y:S01]  /*102b0*/  @P5 MUFU.LG2 R4, R4 ;  /* 0x0000000400045308 */ /* 0x000fe20000000c00 */
[----:B------:R-:W-:-:S02]  /*102c0*/  FMUL.FTZ R108, R6, R108 ;  /* 0x0000006c066c7220 */ /* 0x000fc40000410000 */
[C---:B------:R-:W-:Y:S01]  /*102d0*/  FMUL.FTZ R109, R6.reuse, R109 ;  /* 0x0000006d066d7220 */ /* 0x040fe20000410000 */
[----:B------:R-:W-:Y:S01]  /*102e0*/  F2FP.BF16.PACK_AB R104, R105, R104 ;  /* 0x000000686968723e */ /* 0x000fe200000010ff */
[C---:B------:R-:W-:Y:S02]  /*102f0*/  FMUL.FTZ R120, R6.reuse, R120 ;  /* 0x0000007806787220 */ /* 0x040fe40000410000 */
[C---:B------:R-:W-:Y:S01]  /*10300*/  FMUL.FTZ R121, R6.reuse, R121 ;  /* 0x0000007906797220 */ /* 0x040fe20000410000 */
[----:B------:R-:W-:Y:S01]  /*10310*/  F2FP.BF16.PACK_AB R108, R109, R108 ;  /* 0x0000006c6d6c723e */ /* 0x000fe200000010ff */
[C---:B------:R-:W-:Y:S01]  /*10320*/  FMUL.FTZ R124, R6.reuse, R124 ;  /* 0x0000007c067c7220 */ /* 0x040fe20000410000 */
[----:B------:R-:W-:Y:S01]  /*10330*/  @P4 MUFU.LG2 R5, R5 ;  /* 0x0000000500054308 */ /* 0x000fe20000000c00 */
[C---:B------:R-:W-:Y:S01]  /*10340*/  FMUL.FTZ R125, R6.reuse, R125 ;  /* 0x0000007d067d7220 */ /* 0x040fe20000410000 */
[----:B------:R-:W-:Y:S01]  /*10350*/  F2FP.BF16.PACK_AB R120, R121, R120 ;  /* 0x000000787978723e */ /* 0x000fe200000010ff */
[----:B------:R-:W-:-:S02]  /*10360*/  FMUL.FTZ R136, R6, R136 ;  /* 0x0000008806887220 */ /* 0x000fc40000410000 */
[C---:B------:R-:W-:Y:S01]  /*10370*/  FMUL.FTZ R137, R6.reuse, R137 ;  /* 0x0000008906897220 */ /* 0x040fe20000410000 */
[----:B------:R-:W-:Y:S01]  /*10380*/  F2FP.BF16.PACK_AB R124, R125, R124 ;  /* 0x0000007c7d7c723e */ /* 0x000fe200000010ff */
[C---:B------:R-:W-:Y:S01]  /*10390*/  FMUL.FTZ R140, R6.reuse, R140 ;  /* 0x0000008c068c7220 */ /* 0x040fe20000410000 */
[----:B------:R-:W2:Y:S01]  /*103a0*/  @P3 MUFU.LG2 R11, R11 ;  /* 0x0000000b000b3308 */ /* 0x000ea20000000c00 */
[C---:B------:R-:W-:Y:S01]  /*103b0*/  FMUL.FTZ R141, R6.reuse, R141 ;  /* 0x0000008d068d7220 */ /* 0x040fe20000410000 */
[----:B------:R-:W-:Y:S01]  /*103c0*/  F2FP.BF16.PACK_AB R136, R137, R136 ;  /* 0x000000888988723e */ /* 0x000fe200000010ff */
[C---:B------:R-:W-:Y:S02]  /*103d0*/  FMUL.FTZ R152, R6.reuse, R152 ;  /* 0x0000009806987220 */ /* 0x040fe40000410000 */
[C---:B------:R-:W-:Y:S01]  /*103e0*/  FMUL.FTZ R153, R6.reuse, R153 ;  /* 0x0000009906997220 */ /* 0x040fe20000410000 */
[----:B------:R-:W-:Y:S01]  /*103f0*/  F2FP.BF16.PACK_AB R140, R141, R140 ;  /* 0x0000008c8d8c723e */ /* 0x000fe200000010ff */
[C---:B------:R-:W-:Y:S01]  /*10400*/  FMUL.FTZ R156, R6.reuse, R156 ;  /* 0x0000009c069c7220 */ /* 0x040fe20000410000 */
[----:B------:R-:W4:Y:S01]  /*10410*/  @P2 MUFU.LG2 R9, R9 ;  /* 0x0000000900092308 */ /* 0x000f220000000c00 */
        /* <DEDUP_REMOVED lines=14> */
[----:B------:R-:W5:Y:S01]  /*10500*/  S2R R6, SR_TID.X ;  /* 0x0000000000067919 */ /* 0x000f620000002100 */
[----:B---3--:R-:W-:Y:S02]  /*10510*/  FMUL.FTZ R8, R8, c[0x0][0x2dc] ;  /* 0x0000b70008087a20 */ /* 0x008fe40000410000 */
[----:B-1----:R-:W-:Y:S01]  /*10520*/  FMUL.FTZ R10, R10, c[0x0][0x2dc] ;  /* 0x0000b7000a0a7a20 */ /* 0x002fe20000410000 */
[----:B------:R-:W-:Y:S01]  /*10530*/  F2FP.BF16.PACK_AB R92, R93, R92 ;  /* 0x0000005c5d5c723e */ /* 0x000fe200000010ff */
[C---:B------:R-:W-:Y:S02]  /*10540*/  FMUL.FTZ R102, R8.reuse, R102 ;  /* 0x0000006608667220 */ /* 0x040fe40000410000 */
[C---:B------:R-:W-:Y:S02]  /*10550*/  FMUL.FTZ R103, R8.reuse, R103 ;  /* 0x0000006708677220 */ /* 0x040fe40000410000 */
        /* <DEDUP_REMOVED lines=11> */
[----:B-----5:R-:W-:Y:S01]  /*10610*/  SHF.R.S32.HI R13, RZ, 0x1f, R6 ;  /* 0x0000001fff0d7819 */ /* 0x020fe20000011406 */
        /* <DEDUP_REMOVED lines=21> */
[C---:B------:R-:W-:Y:S01]  /*10770*/  LEA.HI R8, R13.reuse, R6, RZ, 0x2 ;  /* 0x000000060d087211 */ /* 0x040fe200078f10ff */
[C---:B------:R-:W-:Y:S01]  /*10780*/  FMUL.FTZ R106, R10.reuse, R106 ;  /* 0x0000006a0a6a7220 */ /* 0x040fe20000410000 */
[----:B------:R-:W-:Y:S01]  /*10790*/  LEA.HI R13, R13, R6, RZ, 0x5 ;  /* 0x000000060d0d7211 */ /* 0x000fe200078f28ff */
[----:B------:R-:W-:Y:S01]  /*107a0*/  FMUL.FTZ R107, R10, R107 ;  /* 0x0000006b0a6b7220 */ /* 0x000fe20000410000 */
[----:B------:R-:W-:Y:S01]  /*107b0*/  LOP3.LUT R17, R8, 0xfffffffc, RZ, 0xc0, !PT ;  /* 0xfffffffc08117812 */ /* 0x000fe200078ec0ff */
[C---:B------:R-:W-:Y:S01]  /*107c0*/  FMUL.FTZ R110, R10.reuse, R110 ;  /* 0x0000006e0a6e7220 */ /* 0x040fe20000410000 */
[----:B------:R-:W-:Y:S01]  /*107d0*/  SHF.R.S32.HI R14, RZ, 0x5, R13 ;  /* 0x00000005ff0e7819 */ /* 0x000fe2000001140d */
[C---:B------:R-:W-:Y:S01]  /*107e0*/  FMUL.FTZ R111, R10.reuse, R111 ;  /* 0x0000006f0a6f7220 */ /* 0x040fe20000410000 */
[----:B------:R-:W-:Y:S01]  /*107f0*/  IADD3 R17, -R17, R6, RZ ;  /* 0x0000000611117210 */ /* 0x000fe20007ffe1ff */
        /* <DEDUP_REMOVED lines=13> */
[----:B------:R-:W-:Y:S01]  /*108d0*/  LOP3.LUT R13, R13, 0xffffffe0, RZ, 0xc0, !PT ;  /* 0xffffffe00d0d7812 */ /* 0x000fe200078ec0ff */
[C---:B------:R-:W-:Y:S01]  /*108e0*/  FMUL.FTZ R143, R10.reuse, R143 ;  /* 0x0000008f0a8f7220 */ /* 0x040fe20000410000 */
[----:B------:R-:W-:Y:S01]  /*108f0*/  F2FP.BF16.PACK_AB R138, R139, R138 ;  /* 0x0000008a8b8a723e */ /* 0x000fe200000010ff */
[C---:B------:R-:W-:Y:S01]  /*10900*/  FMUL.FTZ R154, R10.reuse, R154 ;  /* 0x0000009a0a9a7220 */ /* 0x040fe20000410000 */
[----:B------:R-:W-:Y:S01]  /*10910*/  IADD3 R13, -R13, R6, RZ ;  /* 0x000000060d0d7210 */ /* 0x000fe20007ffe1ff */
[C---:B------:R-:W-:Y:S01]  /*10920*/  FMUL.FTZ R155, R10.reuse, R155 ;  /* 0x0000009b0a9b7220 */ /* 0x040fe20000410000 */
[----:B------:R-:W-:Y:S01]  /*10930*/  F2FP.BF16.PACK_AB R142, R143, R142 ;  /* 0x0000008e8f8e723e */ /* 0x000fe200000010ff */
[C---:B------:R-:W-:Y:S01]  /*10940*/  FMUL.FTZ R158, R10.reuse, R158 ;  /* 0x0000009e0a9e7220 */ /* 0x040fe20000410000 */
[----:B------:R-:W-:Y:S01]  /*10950*/  MOV R6, 0x7f800000 ;  /* 0x7f80000000067802 */ /* 0x000fe20000000f00 */
        /* <DEDUP_REMOVED lines=13> */
[----:B------:R-:W-:Y:S01]  /*10a30*/  SHF.R.S32.HI R10, RZ, 0x2, R8 ;  /* 0x00000002ff0a7819 */ /* 0x000fe20000011408 */
[----:B------:R-:W-:Y:S01]  /*10a40*/  FMUL.FTZ R113, R7, R113 ;  /* 0x0000007107717220 */ /* 0x000fe20000410000 */
[----:B------:R-:W-:Y:S01]  /*10a50*/  F2FP.BF16.PACK_AB R90, R91, R90 ;  /* 0x0000005a5b5a723e */ /* 0x000fe200000010ff */
[C---:B------:R-:W-:Y:S01]  /*10a60*/  FMUL.FTZ R116, R7.reuse, R116 ;  /* 0x0000007407747220 */ /* 0x040fe20000410000 */
        /* <DEDUP_REMOVED lines=9> */
[----:B------:R-:W-:Y:S01]  /*10b00*/  FMUL.FTZ R133, R7, R133 ;  /* 0x0000008507857220 */ /* 0x000fe20000410000 */
[----:B------:R-:W-:Y:S01]  /*10b10*/  F2FP.BF16.PACK_AB R128, R129, R128 ;  /* 0x000000808180723e */ /* 0x000fe200000010ff */
[C---:B------:R-:W-:Y:S01]  /*10b20*/  FMUL.FTZ R144, R7.reuse, R144 ;  /* 0x0000009007907220 */ /* 0x040fe20000410000 */
        /* <DEDUP_REMOVED lines=12> */
[----:B------:R-:W-:Y:S01]  /*10bf0*/  SHF.L.U32 R18, R16, 0x6, RZ ;  /* 0x0000000610127819 */ /* 0x000fe200000006ff */
[----:B------:R-:W-:Y:S01]  /*10c00*/  FMUL.FTZ R69, R7, R69 ;  /* 0x0000004507457220 */ /* 0x000fe20000410000 */
[----:B------:R-:W-:Y:S01]  /*10c10*/  IADD3 R12, R15, -R12, RZ ;  /* 0x8000000c0f0c7210 */ /* 0x000fe20007ffe0ff */
[C---:B------:R-:W-:Y:S01]  /*10c20*/  FMUL.FTZ R80, R7.reuse, R80 ;  /* 0x0000005007507220 */ /* 0x040fe20000410000 */
[----:B------:R-:W-:Y:S01]  /*10c30*/  LEA R15, R14, R17, 0x8 ;  /* 0x000000110e0f7211 */ /* 0x000fe200078e40ff */
[C---:B------:R-:W-:Y:S01]  /*10c40*/  FMUL.FTZ R81, R7.reuse, R81 ;  /* 0x0000005107517220 */ /* 0x040fe20000410000 */
[----:B------:R-:W-:Y:S01]  /*10c50*/  LOP3.LUT R18, R18, 0xc0, RZ, 0xc0, !PT ;  /* 0x000000c012127812 */ /* 0x000fe200078ec0ff */
[C---:B------:R-:W-:Y:S01]  /*10c60*/  FMUL.FTZ R84, R7.reuse, R84 ;  /* 0x0000005407547220 */ /* 0x040fe20000410000 */
[----:B------:R-:W-:Y:S01]  /*10c70*/  LOP3.LUT R14, R16, 0x1, RZ, 0xc0, !PT ;  /* 0x00000001100e7812 */ /* 0x000fe200078ec0ff */
[C---:B------:R-:W-:Y:S01]  /*10c80*/  FMUL.FTZ R85, R7.reuse, R85 ;  /* 0x0000005507557220 */ /* 0x040fe20000410000 */
[----:B------:R-:W-:Y:S01]  /*10c90*/  LEA R12, R12, R15, 0x4 ;  /* 0x0000000f0c0c7211 */ /* 0x000fe200078e20ff */
[C---:B------:R-:W-:Y:S01]  /*10ca0*/  FMUL.FTZ R96, R7.reuse, R96 ;  /* 0x0000006007607220 */ /* 0x040fe20000410000 */
[----:B------:R-:W-:Y:S01]  /*10cb0*/  LEA.HI R15, R18, R18, RZ, 0x1d ;  /* 0x00000012120f7211 */ /* 0x000fe200078fe8ff */
[----:B------:R-:W-:Y:S01]  /*10cc0*/  FMUL.FTZ R7, R7, R97 ;  /* 0x0000006107077220 */ /* 0x000fe20000410000 */
[----:B------:R-:W-:Y:S01]  /*10cd0*/  ISETP.NE.U32.AND P1, PT, R14, 0x1, PT ;  /* 0x000000010e00780c */ /* 0x000fe20003f25070 */
[----:B--2---:R-:W-:Y:S01]  /*10ce0*/  @P3 FMUL.FTZ R11, R11, 0.69314718246459960938 ;  /* 0x3f3172180b0b3820 */ /* 0x004fe20000410000 */
[----:B------:R-:W-:Y:S01]  /*10cf0*/  LEA R12, R12, R15, 0x1 ;  /* 0x0000000f0c0c7211 */ /* 0x000fe200078e08ff */
[----:B----4-:R-:W-:Y:S01]  /*10d00*/  @P2 FMUL.FTZ R9, R9, 0.69314718246459960938 ;  /* 0x3f31721809092820 */ /* 0x010fe20000410000 */
[----:B------:R-:W-:Y:S01]  /*10d10*/  LOP3.LUT P0, RZ, R16, 0x2, RZ, 0xc0, !PT ;  /* 0x0000000210ff7812 */ /* 0x000fe2000780c0ff */
[----:B------:R-:W-:Y:S01]  /*10d20*/  @P3 FFMA.FTZ R6, R2, c[0x0][0x238], R11 ;  /* 0x00008e0002063a23 */ /* 0x000fe2000001000b */
        /* <DEDUP_REMOVED lines=20> */
[----:B------:R-:W-:Y:S01]  /*10e70*/  LOP3.LUT P0, RZ, R13, 0x3, RZ, 0xc0, !PT ;  /* 0x000000030dff7812 */ /* 0x000fe2000780c0ff */
[----:B------:R-:W-:Y:S01]  /*10e80*/  STS [R19+0x1000], R108 ;  /* 0x0010006c13007388 */ /* 0x000fe20000000800 */
[----:B------:R-:W-:Y:S02]  /*10e90*/  MOV R12, 0x7f800000 ;  /* 0x7f800000000c7802 */ /* 0x000fe40000000f00 */
[----:B------:R-:W-:Y:S01]  /*10ea0*/  MOV R13, 0x7f800000 ;  /* 0x7f800000000d7802 */ /* 0x000fe20000000f00 */
        /* <DEDUP_REMOVED lines=35> */
[----:B------:R2:W-:Y:S04]  /*110e0*/  STS [R23+0x4000], R7 ;  /* 0x0040000717007388 */ /* 0x0005e80000000800 */
[----:B------:R3:W-:Y:S01]  /*110f0*/  STS [R23+0x4200], R98 ;  /* 0x0042006217007388 */ /* 0x0007e20000000800 */
[----:B-1----:R-:W-:-:S02]  /*11100*/  @P5 FMUL.FTZ R15, R4, 0.69314718246459960938 ;  /* 0x3f317218040f5820 */ /* 0x002fc40000410000 */
[----:B------:R-:W-:Y:S01]  /*11110*/  @P4 FMUL.FTZ R4, R5, 0.69314718246459960938 ;  /* 0x3f31721805044820 */ /* 0x000fe20000410000 */
[----:B------:R3:W-:Y:S01]  /*11120*/  STS [R21+0x5000], R88 ;  /* 0x0050005815007388 */ /* 0x0007e20000000800 */
[----:B------:R-:W-:Y:S02]  /*11130*/  @P5 FFMA.FTZ R12, R164, c[0x0][0x238], R15 ;  /* 0x00008e00a40c5a23 */ /* 0x000fe4000001000f */
[----:B------:R-:W-:Y:S01]  /*11140*/  @P4 FFMA.FTZ R13, R3, c[0x0][0x238], R4 ;  /* 0x00008e00030d4a23 */ /* 0x000fe20000010004 */
[----:B------:R3:W-:Y:S04]  /*11150*/  STS [R21+0x5200], R90 ;  /* 0x0052005a15007388 */ /* 0x0007e80000000800 */
[----:B------:R3:W-:Y:S04]  /*11160*/  STS [R23+0x5000], R92 ;  /* 0x0050005c17007388 */ /* 0x0007e80000000800 */
[----:B------:R3:W-:Y:S04]  /*11170*/  STS [R23+0x5200], R94 ;  /* 0x0052005e17007388 */ /* 0x0007e80000000800 */
[----:B------:R-:W-:Y:S01]  /*11180*/  BAR.SYNC.DEFER_BLOCKING 0x0 ;  /* 0x0000000000007b1d */ /* 0x000fe20000010000 */
[----:B--2---:R-:W-:Y:S01]  /*11190*/  MOV R7, 0x7f800000 ;  /* 0x7f80000000077802 */ /* 0x004fe20000000f00 */
[----:B------:R-:W-:-:S04]  /*111a0*/  @P2 FFMA.FTZ R7, R0, c[0x0][0x238], R9 ;  /* 0x00008e0000072a23 */ /* 0x000fc80000010009 */
[----:B------:R3:W1:Y:S04]  /*111b0*/  LDS.128 R60, [R64] ;  /* 0x00000000403c7984 */ /* 0x0006680000000c00 */
[----:B------:R3:W2:Y:S04]  /*111c0*/  LDS.128 R56, [R64+0x800] ;  /* 0x0008000040387984 */ /* 0x0006a80000000c00 */
[----:B------:R3:W4:Y:S04]  /*111d0*/  LDS.128 R52, [R64+0x1000] ;  /* 0x0010000040347984 */ /* 0x0007280000000c00 */
[----:B------:R3:W1:Y:S04]  /*111e0*/  LDS.128 R48, [R64+0x1800] ;  /* 0x0018000040307984 */ /* 0x0006680000000c00 */
[----:B------:R3:W1:Y:S04]  /*111f0*/  LDS.128 R44, [R64+0x2000] ;  /* 0x00200000402c7984 */ /* 0x0006680000000c00 */
[----:B------:R3:W1:Y:S04]  /*11200*/  LDS.128 R40, [R64+0x2800] ;  /* 0x0028000040287984 */ /* 0x0006680000000c00 */
[----:B------:R3:W1:Y:S04]  /*11210*/  LDS.128 R36, [R64+0x3000] ;  /* 0x0030000040247984 */ /* 0x0006680000000c00 */
[----:B------:R3:W1:Y:S04]  /*11220*/  LDS.128 R32, [R64+0x3800] ;  /* 0x0038000040207984 */ /* 0x0006680000000c00 */
[----:B------:R3:W1:Y:S04]  /*11230*/  LDS.128 R28, [R64+0x4000] ;  /* 0x00400000401c7984 */ /* 0x0006680000000c00 */
[----:B------:R3:W1:Y:S04]  /*11240*/  LDS.128 R24, [R64+0x4800] ;  /* 0x0048000040187984 */ /* 0x0006680000000c00 */
[----:B------:R3:W1:Y:S04]  /*11250*/  LDS.128 R20, [R64+0x5000] ;  /* 0x0050000040147984 */ /* 0x0006680000000c00 */
[----:B------:R-:W1:Y:S01]  /*11260*/  LDS.128 R64, [R64+0x5800] ;  /* 0x0058000040407984 */ /* 0x000e620000000c00 */
[----:B------:R-:W-:Y:S05]  /*11270*/  @P0 BRA `(.L_x_500) ;  /* 0x000002d000000947 */ /* 0x000fea0003800000 */
[----:B--2---:R-:W2:Y:S02]  /*11280*/  S2R R0, SR_TID.X ;  /* 0x0000000000007919 */ /* 0x004ea40000002100 */
[----:B--2---:R-:W-:-:S04]  /*11290*/  SHF.R.S32.HI R3, RZ, 0x1f, R0 ;  /* 0x0000001fff037819 */ /* 0x004fc80000011400 */
[----:B------:R-:W-:-:S04]  /*112a0*/  LEA.HI R2, R3, R0, RZ, 0x5 ;  /* 0x0000000003027211 */ /* 0x000fc800078f28ff */
[----:B------:R-:W-:Y:S02]  /*112b0*/  LOP3.LUT R5, R2, 0xffffffe0, RZ, 0xc0, !PT ;  /* 0xffffffe002057812 */ /* 0x000fe400078ec0ff */
[--C-:B------:R-:W-:Y:S02]  /*112c0*/  SHF.R.S32.HI R3, RZ, 0x5, R2.reuse ;  /* 0x00000005ff037819 */ /* 0x100fe40000011402 */
[----:B------:R-:W-:Y:S01]  /*112d0*/  SHF.R.S32.HI R2, RZ, 0x1f, R2 ;  /* 0x0000001fff027819 */ /* 0x000fe20000011402 */
[----:B------:R-:W-:-:S03]  /*112e0*/  IMAD.IADD R5, R0, 0x1, -R5 ;  /* 0x0000000100057824 */ /* 0x000fc600078e0a05 */
[----:B------:R-:W-:Y:S02]  /*112f0*/  LEA.HI R2, R2, R3, RZ, 0x2 ;  /* 0x0000000302027211 */ /* 0x000fe400078f10ff */
[----:B------:R-:W-:Y:S02]  /*11300*/  SHF.R.S32.HI R0, RZ, 0x1f, R5 ;  /* 0x0000001fff007819 */ /* 0x000fe40000011405 */
[----:B------:R-:W-:Y:S02]  /*11310*/  LOP3.LUT R2, R2, 0xffffffc, RZ, 0xc0, !PT ;  /* 0x0ffffffc02027812 */ /* 0x000fe400078ec0ff */
[----:B------:R-:W-:-:S03]  /*11320*/  LEA.HI R0, R0, R5, RZ, 0x2 ;  /* 0x0000000500007211 */ /* 0x000fc600078f10ff */
[----:B------:R-:W-:Y:S01]  /*11330*/  IMAD.IADD R2, R3, 0x1, -R2 ;  /* 0x0000000103027824 */ /* 0x000fe200078e0a02 */
        /* <DEDUP_REMOVED lines=16> */
[C---:B------:R-:W-:Y:S02]  /*11440*/  @!P5 IADD3 R3, P0, R2.reuse, UR4, RZ ;  /* 0x000000040203dc10 */ /* 0x040fe4000ff1e0ff */
[----:B------:R-:W-:Y:S02]  /*11450*/  @!P6 LEA.HI.X R15, R11, c[0x0][0x204], R0, 0x2, P1 ;  /* 0x000081000b0fea11 */ /* 0x000fe400008f1400 */
[----:B------:R-:W-:Y:S02]  /*11460*/  @!P5 LEA.HI.X.SX32 R0, R2, UR5, 0x1, P0 ;  /* 0x000000050200dc11 */ /* 0x000fe400080f0eff */
[----:B------:R-:W-:Y:S01]  /*11470*/  @!P4 IADD3 R2, P1, R9, UR4, RZ ;  /* 0x000000040902cc10 */ /* 0x000fe2000ff3e0ff */
[----:B------:R2:W-:Y:S01]  /*11480*/  @!P6 STG.E [R14.64], R12 ;  /* 0x0000000c0e00e986 */ /* 0x0005e2000c101910 */
[----:B------:R-:W-:-:S02]  /*11490*/  @!P3 IADD3 R4, P0, R5, UR4, RZ ;  /* 0x000000040504bc10 */ /* 0x000fc4000ff1e0ff */
[----:B------:R-:W-:Y:S02]  /*114a0*/  @!P5 LEA R18, P2, R3, c[0x0][0x200], 0x2 ;  /* 0x000080000312da11 */ /* 0x000fe400078410ff */
[----:B------:R-:W-:Y:S02]  /*114b0*/  @!P4 LEA.HI.X.SX32 R9, R9, UR5, 0x1, P1 ;  /* 0x000000050909cc11 */ /* 0x000fe400088f0eff */
[----:B------:R-:W-:Y:S02]  /*114c0*/  @!P3 LEA.HI.X.SX32 R5, R5, UR5, 0x1, P0 ;  /* 0x000000050505bc11 */ /* 0x000fe400080f0eff */
        /* <DEDUP_REMOVED lines=8> */
.L_x_500:
[----:B--2---:R-:W-:Y:S05]  /*11550*/  BSYNC B0 ;  /* 0x0000000000007941 */ /* 0x004fea0003800000 */
.L_x_499:
[----:B------:R2:W5:Y:S04]  /*11560*/  LDL R14, [R1+0x70] ;  /* 0x00007000010e7983 */ /* 0x0005680000100800 */
[----:B------:R2:W5:Y:S01]  /*11570*/  LDL R9, [R1+0x6c] ;  /* 0x00006c0001097983 */ /* 0x0005620000100800 */
[----:B------:R-:W-:Y:S01]  /*11580*/  IMAD.SHL.U32 R17, R17, 0x8, RZ ;  /* 0x0000000811117824 */ /* 0x000fe200078e00ff */
[----:B------:R-:W-:Y:S01]  /*11590*/  UIMAD UR10, UR10, -0x80, UR15 ;  /* 0xffffff800a0a78a4 */ /* 0x000fe2000f8e020f */
[----:B------:R-:W-:Y:S01]  /*115a0*/  BSSY B0, `(.L_x_501) ;  /* 0x0000020000007945 */ /* 0x000fe20003800000 */
[----:B------:R-:W3:Y:S01]  /*115b0*/  S2R R2, SR_TID.X ;  /* 0x0000000000027919 */ /* 0x000ee20000002100 */
[----:B------:R-:W-:Y:S01]  /*115c0*/  USHF.R.S32.HI UR6, URZ, 0x1f, UR13 ;  /* 0x0000001f3f067899 */ /* 0x000fe2000801140d */
[C---:B------:R-:W-:Y:S01]  /*115d0*/  IADD3 R4, P0, R17.reuse, UR18, RZ ;  /* 0x0000001211047c10 */ /* 0x040fe2000ff1e0ff */
[----:B------:R-:W-:Y:S01]  /*115e0*/  ULDC.64 UR4, c[0x0][0x1f0] ;  /* 0x00007c0000047ab9 */ /* 0x000fe20000000a00 */
[----:B------:R-:W4:Y:S01]  /*115f0*/  S2R R0, SR_CTAID.Z ;  /* 0x0000000000007919 */ /* 0x000f220000002700 */
[----:B------:R-:W-:Y:S01]  /*11600*/  UIMAD UR4, UR6, UR4, URZ ;  /* 0x00000004060472a4 */ /* 0x000fe2000f8e023f */
[----:B------:R-:W-:-:S02]  /*11610*/  LEA.HI.X.SX32 R5, R17, UR7, 0x1, P0 ;  /* 0x0000000711057c11 */ /* 0x000fc400080f0eff */
[----:B------:R-:W-:Y:S01]  /*11620*/  ISETP.GE.AND P0, PT, R10, UR10, PT ;  /* 0x0000000a0a007c0c */ /* 0x000fe2000bf06270 */
[----:B------:R-:W-:Y:S01]  /*11630*/  UIMAD UR4, UR13, UR5, UR4 ;  /* 0x000000050d0472a4 */ /* 0x000fe2000f8e0204 */
[----:B---3--:R-:W-:-:S04]  /*11640*/  SHF.R.S32.HI R3, RZ, 0x1f, R2 ;  /* 0x0000001fff037819 */ /* 0x008fc80000011402 */
[----:B------:R-:W-:Y:S01]  /*11650*/  LEA.HI R3, R3, R2, RZ, 0x2 ;  /* 0x0000000203037211 */ /* 0x000fe200078f10ff */
[----:B----4-:R-:W-:-:S03]  /*11660*/  IMAD.WIDE.U32 R4, R0, c[0x0][0x1f0], R4 ;  /* 0x00007c0000047a25 */ /* 0x010fc600078e0004 */
[----:B------:R-:W-:Y:S01]  /*11670*/  SHF.R.S32.HI R2, RZ, 0x2, R3 ;  /* 0x00000002ff027819 */ /* 0x000fe20000011403 */
[----:B------:R-:W-:Y:S01]  /*11680*/  IMAD.U32 R0, RZ, RZ, UR11 ;  /* 0x0000000bff007e24 */ /* 0x000fe2000f8e00ff */
[----:B------:R-:W-:Y:S02]  /*11690*/  IADD3 R7, R5, UR4, RZ ;  /* 0x0000000405077c10 */ /* 0x000fe4000fffe0ff */
[----:B------:R-:W-:-:S05]  /*116a0*/  SHF.R.S32.HI R3, RZ, 0x1f, R2 ;  /* 0x0000001fff037819 */ /* 0x000fca0000011402 */
[----:B------:R-:W-:Y:S01]  /*116b0*/  IMAD.WIDE R10, R0, 0x80, R2 ;  /* 0x00000080000a7825 */ /* 0x000fe200078e0202 */
[----:B------:R-:W-:Y:S05]  /*116c0*/  @P0 BRA `(.L_x_502) ;  /* 0x000000d000000947 */ /* 0x000fea0003800000 */
[----:B--2---:R-:W-:Y:S01]  /*116d0*/  IMAD R0, R11, c[0x0][0x1e8], RZ ;  /* 0x00007a000b007a24 */ /* 0x004fe200078e02ff */
        /* <DEDUP_REMOVED lines=12> */
.L_x_502:
[----:B--2---:R-:W-:Y:S05]  /*117a0*/  BSYNC B0 ;  /* 0x0000000000007941 */ /* 0x004fea0003800000 */
.L_x_501:
[----:B------:R-:W-:Y:S01]  /*117b0*/  LEA.HI.SX32 R0, R8, 0x20, 0x1e ;  /* 0x0000002008007811 */ /* 0x000fe200078ff2ff */
[----:B------:R-:W-:Y:S03]  /*117c0*/  BSSY B0, `(.L_x_503) ;  /* 0x0000013000007945 */ /* 0x000fe60003800000 */
[----:B------:R-:W-:-:S13]  /*117d0*/  ISETP.GE.AND P0, PT, R0, UR10, PT ;  /* 0x0000000a00007c0c */ /* 0x000fda000bf06270 */
[----:B------:R-:W-:Y:S05]  /*117e0*/  @P0 BRA `(.L_x_504) ;  /* 0x0000010000000947 */ /* 0x000fea0003800000 */
[----:B------:R-:W-:Y:S01]  /*117f0*/  IADD3 R2, P0, R10, 0x20, RZ ;  /* 0x000000200a027810 */ /* 0x000fe20007f1e0ff */
[----:B-1----:R-:W-:Y:S01]  /*11800*/  IMAD.MOV.U32 R12, RZ, RZ, R4 ;  /* 0x000000ffff0c7224 */ /* 0x002fe200078e0004 */
        /* <DEDUP_REMOVED lines=14> */
.L_x_504:
[----:B------:R-:W-:Y:S05]  /*118f0*/  BSYNC B0 ;  /* 0x0000000000007941 */ /* 0x000fea0003800000 */
.L_x_503:
[----:B------:R-:W-:Y:S01]  /*11900*/  LEA.HI.SX32 R0, R8, 0x40, 0x1e ;  /* 0x0000004008007811 */ /* 0x000fe200078ff2ff */
        /* <DEDUP_REMOVED lines=19> */
.L_x_506:
[----:B------:R-:W-:Y:S05]  /*11a40*/  BSYNC B0 ;  /* 0x0000000000007941 */ /* 0x000fea0003800000 */
.L_x_505:
[----:B------:R-:W-:-:S04]  /*11a50*/  LEA.HI.SX32 R8, R8, 0x60, 0x1e ;  /* 0x0000006008087811 */ /* 0x000fc800078ff2ff */
[----:B------:R-:W-:-:S13]  /*11a60*/  ISETP.GE.AND P0, PT, R8, UR10, PT ;  /* 0x0000000a08007c0c */ /* 0x000fda000bf06270 */
[----:B------:R-:W-:Y:S05]  /*11a70*/  @P0 EXIT ;  /* 0x000000000000094d */ /* 0x000fea0003800000 */
[----:B------:R-:W-:Y:S01]  /*11a80*/  IADD3 R0, P0, R10, 0x60, RZ ;  /* 0x000000600a007810 */ /* 0x000fe20007f1e0ff */
[----:B------:R-:W-:Y:S01]  /*11a90*/  IMAD.MOV.U32 R5, RZ, RZ, R7 ;  /* 0x000000ffff057224 */ /* 0x000fe200078e0007 */
[----:B------:R-:W-:-:S03]  /*11aa0*/  ISETP.GE.AND P1, PT, R17, c[0x0][0x220], PT ;  /* 0x0000880011007a0c */ /* 0x000fc60003f26270 */
[----:B------:R-:W-:Y:S01]  /*11ab0*/  IMAD.X R10, RZ, RZ, R11, P0 ;  /* 0x000000ffff0a7224 */ /* 0x000fe200000e060b */
[----:B-----5:R-:W-:Y:S01]  /*11ac0*/  ISETP.GE.AND P0, PT, R14, c[0x0][0x220], PT ;  /* 0x000088000e007a0c */ /* 0x020fe20003f06270 */
[----:B------:R-:W-:-:S04]  /*11ad0*/  IMAD.WIDE.U32 R4, R0, c[0x0][0x1e8], R4 ;  /* 0x00007a0000047a25 */ /* 0x000fc800078e0004 */
[----:B-1----:R-:W-:Y:S01]  /*11ae0*/  IMAD R3, R10, c[0x0][0x1e8], RZ ;  /* 0x00007a000a037a24 */ /* 0x002fe200078e02ff */
[----:B------:R-:W-:-:S03]  /*11af0*/  LEA R2, P2, R4, c[0x0][0x1d0], 0x1 ;  /* 0x0000740004027a11 */ /* 0x000fc600078408ff */
[----:B------:R-:W-:-:S04]  /*11b00*/  IMAD R3, R0, c[0x0][0x1ec], R3 ;  /* 0x00007b0000037a24 */ /* 0x000fc800078e0203 */
        /* <DEDUP_REMOVED lines=8> */
.L_x_473:
        /* <DEDUP_REMOVED lines=9> */
[----:B------:R-:W-:Y:S01]  /*11c20*/  IMAD.U32 R15, RZ, RZ, UR11 ;  /* 0x0000000bff0f7e24 */ /* 0x000fe2000f8e00ff */
[----:B------:R-:W-:Y:S01]  /*11c30*/  UISETP.NE.AND UP4, UPT, UR21, URZ, UPT ;  /* 0x0000003f1500728c */ /* 0x000fe2000bf85270 */
[----:B------:R-:W-:Y:S01]  /*11c40*/  IMAD.IADD R53, R53, 0x1, -R0 ;  /* 0x0000000135357824 */ /* 0x000fe200078e0a00 */
[----:B------:R-:W-:Y:S01]  /*11c50*/  @UP3 UIMAD.WIDE.U32 UR18, UR8, UR6, URZ ;  /* 0x00000006081232a5 */ /* 0x000fe2000f8e003f */
[--C-:B------:R-:W-:Y:S01]  /*11c60*/  SHF.R.S32.HI R13, RZ, 0x1f, R12.reuse ;  /* 0x0000001fff0d7819 */ /* 0x100fe2000001140c */
[----:B------:R-:W-:Y:S01]  /*11c70*/  @!UP3 USHF.R.S32.HI UR22, URZ, 0x1f, UR10 ;  /* 0x0000001f3f16b899 */ /* 0x000fe2000801140a */
[----:B------:R-:W-:Y:S01]  /*11c80*/  IMAD.SHL.U32 R6, R53, 0x8, RZ ;  /* 0x0000000835067824 */ /* 0x000fe200078e00ff */
[----:B------:R-:W-:Y:S01]  /*11c90*/  ULDC.64 UR4, c[0x0][0x1e0] ;  /* 0x0000780000047ab9 */ /* 0x000fe20000000a00 */
[----:B------:R-:W-:Y:S01]  /*11ca0*/  BSSY B0, `(.L_x_507) ;  /* 0x000003d000007945 */ /* 0x000fe20003800000 */
[----:B------:R-:W-:Y:S01]  /*11cb0*/  @!UP3 UIMAD UR22, UR22, UR4, URZ ;  /* 0x000000041616b2a4 */ /* 0x000fe2000f8e023f */
[----:B------:R-:W-:Y:S01]  /*11cc0*/  IMAD.WIDE R14, R15, 0x80, R12 ;  /* 0x000000800f0e7825 */ /* 0x000fe200078e020c */
[----:B------:R-:W-:Y:S01]  /*11cd0*/  @UP3 UIMAD UR7, UR8, UR7, UR19 ;  /* 0x00000007080732a4 */ /* 0x000fe2000f8e0213 */
[C---:B------:R-:W-:Y:S01]  /*11ce0*/  IADD3 R5, R6.reuse, 0x20, RZ ;  /* 0x0000002006057810 */ /* 0x040fe20007ffe0ff */
[----:B------:R-:W-:Y:S01]  /*11cf0*/  USHF.R.S32.HI UR19, URZ, 0x1f, UR9 ;  /* 0x0000001f3f137899 */ /* 0x000fe20008011409 */
[----:B------:R-:W-:Y:S01]  /*11d00*/  IADD3 R4, R6, 0x40, RZ ;  /* 0x0000004006047810 */ /* 0x000fe20007ffe0ff */
[----:B------:R-:W-:-:S02]  /*11d10*/  @UP3 UMOV UR23, UR18 ;  /* 0x0000001200173c82 */ /* 0x000fc40008000000 */
[----:B------:R-:W-:Y:S02]  /*11d20*/  UISETP.EQ.AND UP4, UPT, UR20, URZ, UP4 ;  /* 0x0000003f1400728c */ /* 0x000fe4000a782270 */
[----:B------:R-:W-:Y:S02]  /*11d30*/  @!UP2 UISETP.NE.AND UP1, UPT, UR21, URZ, UPT ;  /* 0x0000003f1500a28c */ /* 0x000fe4000bf25270 */
[----:B------:R-:W-:Y:S02]  /*11d40*/  ULDC UR14, c[0x0][0x214] ;  /* 0x00008500000e7ab9 */ /* 0x000fe40000000800 */
[----:B------:R-:W-:Y:S02]  /*11d50*/  @UP2 ULDC UR18, c[0x0][0x210] ;  /* 0x0000840000122ab9 */ /* 0x000fe40000000800 */
[----:B------:R-:W-:Y:S02]  /*11d60*/  @!UP3 UIMAD.WIDE.U32 UR24, UR10, UR4, URZ ;  /* 0x000000040a18b2a5 */ /* 0x000fe4000f8e003f */
[----:B------:R-:W-:-:S02]  /*11d70*/  ULDC UR13, c[0x0][0x234] ;  /* 0x00008d00000d7ab9 */ /* 0x000fc40000000800 */
[----:B------:R-:W-:Y:S02]  /*11d80*/  @!UP3 UIMAD UR22, UR10, UR5, UR22 ;  /* 0x000000050a16b2a4 */ /* 0x000fe4000f8e0216 */
[----:B------:R-:W-:Y:S02]  /*11d90*/  @UP2 UIMAD UR18, UR18, UR14, URZ ;  /* 0x0000000e121222a4 */ /* 0x000fe4000f8e023f */
[----:B------:R-:W-:Y:S02]  /*11da0*/  ULDC.64 UR4, c[0x0][0x1f0] ;  /* 0x00007c0000047ab9 */ /* 0x000fe40000000a00 */
[----:B------:R-:W-:Y:S02]  /*11db0*/  UISETP.NE.OR UP0, UPT, UR8, -0x1, !UP4 ;  /* 0xffffffff0800788c */ /* 0x000fe4000e705670 */
[----:B------:R-:W-:Y:S02]  /*11dc0*/  @!UP2 USEL UR18, UR14, UR13, !UP1 ;  /* 0x0000000d0e12a287 */ /* 0x000fe4000c800000 */
[----:B------:R-:W-:-:S02]  /*11dd0*/  ULDC UR6, c[0x0][0x1c0] ;  /* 0x0000700000067ab9 */ /* 0x000fc40000000800 */
[----:B------:R-:W-:Y:S02]  /*11de0*/  UIMAD UR4, UR19, UR4, URZ ;  /* 0x00000004130472a4 */ /* 0x000fe4000f8e023f */
[----:B------:R-:W-:Y:S02]  /*11df0*/  @!UP3 UMOV UR23, UR24 ;  /* 0x000000180017bc82 */ /* 0x000fe40008000000 */
[----:B------:R-:W-:Y:S01]  /*11e00*/  @UP2 UMOV UR19, 0x1 ;  /* 0x0000000100132882 */ /* 0x000fe20000000000 */
[----:B------:R-:W-:Y:S01]  /*11e10*/  IADD3 R2, P0, R6, UR23, RZ ;  /* 0x0000001706027c10 */ /* 0x000fe2000ff1e0ff */
[----:B------:R-:W-:Y:S02]  /*11e20*/  @!UP2 UIMAD UR19, UR18, UR6, URZ ;  /* 0x000000061213a2a4 */ /* 0x000fe4000f8e023f */
[----:B------:R-:W-:Y:S02]  /*11e30*/  @!UP3 UIADD3 UR7, UR25, UR22, URZ ;  /* 0x000000161907b290 */ /* 0x000fe4000fffe03f */
[----:B------:R-:W-:-:S02]  /*11e40*/  UIADD3 UR15, -UR12, UR15, URZ ;  /* 0x0000000f0c0f7290 */ /* 0x000fc4000fffe13f */
[----:B------:R-:W-:Y:S02]  /*11e50*/  UIMAD UR19, UR10, UR19, URZ ;  /* 0x000000130a1372a4 */ /* 0x000fe4000f8e023f */
[----:B------:R-:W-:Y:S01]  /*11e60*/  @!UP0 UIMAD UR8, UR10, UR14, URZ ;  /* 0x0000000e0a0882a4 */ /* 0x000fe2000f8e023f */
[----:B------:R-:W-:Y:S01]  /*11e70*/  LEA.HI.X.SX32 R3, R6, UR7, 0x1, P0 ;  /* 0x0000000706037c11 */ /* 0x000fe200080f0eff */
[----:B------:R-:W-:Y:S01]  /*11e80*/  @UP2 ULDC UR26, c[0x0][0x210] ;  /* 0x00008400001a2ab9 */ /* 0x000fe20000000800 */
[----:B------:R-:W-:Y:S01]  /*11e90*/  ISETP.GE.AND P0, PT, R12, UR15, PT ;  /* 0x0000000f0c007c0c */ /* 0x000fe2000bf06270 */
[----:B------:R-:W-:Y:S02]  /*11ea0*/  USEL UR19, UR19, URZ, !UP4 ;  /* 0x0000003f13137287 */ /* 0x000fe4000e000000 */
[----:B------:R-:W-:Y:S01]  /*11eb0*/  @!UP2 UMOV UR26, 0x1 ;  /* 0x00000001001aa882 */ /* 0x000fe20000000000 */
[----:B-1----:R-:W-:Y:S01]  /*11ec0*/  IMAD.WIDE.U32 R10, R10, c[0x0][0x1f0], R2 ;  /* 0x00007c000a0a7a25 */ /* 0x002fe200078e0002 */
[----:B------:R-:W-:-:S02]  /*11ed0*/  UIMAD UR12, UR12, UR26, URZ ;  /* 0x0000001a0c0c72a4 */ /* 0x000fc4000f8e023f */
[----:B------:R-:W-:Y:S02]  /*11ee0*/  UIMAD UR18, UR9, UR18, UR19 ;  /* 0x00000012091272a4 */ /* 0x000fe4000f8e0213 */
[----:B------:R-:W-:Y:S02]  /*11ef0*/  @!UP4 UMOV UR20, URZ ;  /* 0x0000003f0014cc82 */ /* 0x000fe40008000000 */
[----:B------:R-:W-:Y:S02]  /*11f00*/  @UP4 UMOV UR20, UR8 ;  /* 0x0000000800144c82 */ /* 0x000fe40008000000 */
[----:B------:R-:W-:Y:S02]  /*11f10*/  UIMAD UR4, UR9, UR5, UR4 ;  /* 0x00000005090472a4 */ /* 0x000fe4000f8e0204 */
[----:B------:R-:W-:Y:S02]  /*11f20*/  @!UP4 UMOV UR21, URZ ;  /* 0x0000003f0015cc82 */ /* 0x000fe40008000000 */
[----:B------:R-:W-:-:S02]  /*11f30*/  USHF.R.S32.HI UR6, URZ, 0x1f, UR12 ;  /* 0x0000001f3f067899 */ /* 0x000fc4000801140c */
        /* <DEDUP_REMOVED lines=19> */
.L_x_508:
[----:B------:R-:W-:Y:S05]  /*12070*/  BSYNC B0 ;  /* 0x0000000000007941 */ /* 0x000fea0003800000 */
.L_x_507:
[----:B-1----:R-:W-:Y:S01]  /*12080*/  IADD3 R3, R12, 0x20, RZ ;  /* 0x000000200c037810 */ /* 0x002fe20007ffe0ff */
[----:B------:R-:W-:Y:S03]  /*12090*/  BSSY B0, `(.L_x_509) ;  /* 0x0000013000007945 */ /* 0x000fe60003800000 */
[----:B------:R-:W-:-:S13]  /*120a0*/  ISETP.GE.AND P0, PT, R3, UR15, PT ;  /* 0x0000000f03007c0c */ /* 0x000fda000bf06270 */
[----:B------:R-:W-:Y:S05]  /*120b0*/  @P0 BRA `(.L_x_510) ;  /* 0x0000010000000947 */ /* 0x000fea0003800000 */
[----:B------:R-:W-:Y:S01]  /*120c0*/  IADD3 R7, P0, R14, 0x20, RZ ;  /* 0x000000200e077810 */ /* 0x000fe20007f1e0ff */
[----:B------:R-:W-:Y:S01]  /*120d0*/  IMAD.MOV.U32 R16, RZ, RZ, R10 ;  /* 0x000000ffff107224 */ /* 0x000fe200078e000a */
        /* <DEDUP_REMOVED lines=14> */
.L_x_510:
[----:B------:R-:W-:Y:S05]  /*121c0*/  BSYNC B0 ;  /* 0x0000000000007941 */ /* 0x000fea0003800000 */
.L_x_509:
        /* <DEDUP_REMOVED lines=13> */
[----:B-1----:R-:W-:-:S03]  /*122a0*/  LEA R18, P3, R16, c[0x0][0x1d0], 0x1 ;  /* 0x0000740010127a11 */ /* 0x002fc600078608ff */
[----:B------:R-:W-:-:S04]  /*122b0*/  IMAD R0, R7, c[0x0][0x1ec], R0 ;  /* 0x00007b0007007a24 */ /* 0x000fc800078e0200 */
[----:B------:R-:W-:-:S05]  /*122c0*/  IMAD.IADD R0, R17, 0x1, R0 ;  /* 0x0000000111007824 */ /* 0x000fca00078e0200 */
[----:B------:R-:W-:-:S05]  /*122d0*/  LEA.HI.X R19, R16, c[0x0][0x1d4], R0, 0x1, P3 ;  /* 0x0000750010137a11 */ /* 0x000fca00018f0c00 */
[----:B------:R1:W-:Y:S04]  /*122e0*/  @!P2 STG.E.128 [R18.64], RZ ;  /* 0x000000ff1200a986 */ /* 0x0003e8000c101d10 */
[----:B------:R1:W-:Y:S04]  /*122f0*/  @!P1 STG.E.128 [R18.64+0x40], RZ ;  /* 0x000040ff12009986 */ /* 0x0003e8000c101d10 */
[----:B------:R1:W-:Y:S02]  /*12300*/  @!P0 STG.E.128 [R18.64+0x80], RZ ;  /* 0x000080ff12008986 */ /* 0x0003e4000c101d10 */
.L_x_512:
[----:B------:R-:W-:Y:S05]  /*12310*/  BSYNC B0 ;  /* 0x0000000000007941 */ /* 0x000fea0003800000 */
.L_x_511:
[----:B------:R-:W-:Y:S01]  /*12320*/  IADD3 R0, R12, 0x60, RZ ;  /* 0x000000600c007810 */ /* 0x000fe20007ffe0ff */
[----:B------:R-:W-:Y:S03]  /*12330*/  BSSY B0, `(.L_x_513) ;  /* 0x0000012000007945 */ /* 0x000fe60003800000 */
[----:B------:R-:W-:-:S13]  /*12340*/  ISETP.GE.AND P0, PT, R0, UR15, PT ;  /* 0x0000000f00007c0c */ /* 0x000fda000bf06270 */
        /* <DEDUP_REMOVED lines=16> */
.L_x_514:
[----:B------:R-:W-:Y:S05]  /*12450*/  BSYNC B0 ;  /* 0x0000000000007941 */ /* 0x000fea0003800000 */
.L_x_513:
[----:B------:R-:W-:-:S04]  /*12460*/  ISETP.NE.AND P6, PT, R53, RZ, PT ;  /* 0x000000ff3500720c */ /* 0x000fc80003fc5270 */
[----:B------:R-:W-:Y:S02]  /*12470*/  ISETP.GE.OR P5, PT, R12, UR15, P6 ;  /* 0x0000000f0c007c0c */ /* 0x000fe4000b7a6670 */
[----:B------:R-:W-:Y:S02]  /*12480*/  ISETP.GE.OR P4, PT, R3, UR15, P6 ;  /* 0x0000000f03007c0c */ /* 0x000fe4000b786670 */
[----:B------:R-:W-:Y:S02]  /*12490*/  ISETP.GE.OR P3, PT, R2, UR15, P6 ;  /* 0x0000000f02007c0c */ /* 0x000fe4000b766670 */
[----:B------:R-:W-:-:S07]  /*124a0*/  ISETP.GE.OR P6, PT, R0, UR15, P6 ;  /* 0x0000000f00007c0c */ /* 0x000fce000b7c6670 */
[----:B------:R-:W-:Y:S02]  /*124b0*/  @!P5 IMAD R7, R12, UR26, RZ ;  /* 0x0000001a0c07dc24 */ /* 0x000fe4000f8e02ff */
[----:B------:R-:W-:Y:S02]  /*124c0*/  @!P4 IMAD R8, R3, UR26, RZ ;  /* 0x0000001a0308cc24 */ /* 0x000fe4000f8e02ff */
[----:B--2---:R-:W-:Y:S01]  /*124d0*/  @!P3 IMAD R4, R2, UR26, RZ ;  /* 0x0000001a0204bc24 */ /* 0x004fe2000f8e02ff */
        /* <DEDUP_REMOVED lines=19> */
[----:B------:R-:W-:Y:S02]  /*12610*/  IMAD R0, R0, UR26, RZ ;  /* 0x0000001a00007c24 */ /* 0x000fe4000f8e02ff */
[----:B--2---:R-:W-:-:S03]  /*12620*/  IMAD.MOV.U32 R5, RZ, RZ, 0x7f800000 ;  /* 0x7f800000ff057424 */ /* 0x004fc600078e00ff */
[----:B------:R-:W-:-:S04]  /*12630*/  IADD3 R3, P0, R0, UR12, RZ ;  /* 0x0000000c00037c10 */ /* 0x000fc8000ff1e0ff */
[----:B------:R-:W-:Y:S02]  /*12640*/  LEA.HI.X.SX32 R0, R0, UR6, 0x1, P0 ;  /* 0x0000000600007c11 */ /* 0x000fe400080f0eff */
[----:B------:R-:W-:-:S04]  /*12650*/  LEA R2, P0, R3, c[0x0][0x200], 0x2 ;  /* 0x0000800003027a11 */ /* 0x000fc800078010ff */
[----:B------:R-:W-:-:S05]  /*12660*/  LEA.HI.X R3, R3, c[0x0][0x204], R0, 0x2, P0 ;  /* 0x0000810003037a11 */ /* 0x000fca00000f1400 */
[----:B------:R-:W-:Y:S01]  /*12670*/  STG.E [R2.64], R5 ;  /* 0x0000000502007986 */ /* 0x000fe2000c101910 */
[----:B------:R-:W-:Y:S05]  /*12680*/  EXIT ;  /* 0x000000000000794d */ /* 0x000fea0003800000 */
.L_x_515:
        /* <DEDUP_REMOVED lines=15> */
.L_x_1039:


//--------------------- .text._ZN5flash16flash_fwd_kernelI23Flash_fwd_kernel_traitsILi96ELi128ELi64ELi4ELb0ELb0EN7cutlass10bfloat16_tE19Flash_kernel_traitsILi96ELi128ELi64ELi4ES3_EELb0ELb0ELb0ELb0ELb0ELb0ELb1ELb0EEEvNS_16Flash_fwd_paramsE --------------------------
	.section	.text._ZN5flash16flash_fwd_kernelI23Flash_fwd_kernel_traitsILi96ELi128ELi64ELi4ELb0ELb0EN7cutlass10bfloat16_tE19Flash_kernel_traitsILi96ELi128ELi64ELi4ES3_EELb0ELb0ELb0ELb0ELb0ELb0ELb1ELb0EEEvNS_16Flash_fwd_paramsE,"ax",@progbits
	.sectioninfo	@"SHI_REGISTERS=255"
	.align	128
        .global         _ZN5flash16flash_fwd_kernelI23Flash_fwd_kernel_traitsILi96ELi128ELi64ELi4ELb0ELb0EN7cutlass10bfloat16_tE19Flash_kernel_traitsILi96ELi128ELi64ELi4ES3_EELb0ELb0ELb0ELb0ELb0ELb0ELb1ELb0EEEvNS_16Flash_fwd_paramsE
        .type           _ZN5flash16flash_fwd_kernelI23Flash_fwd_kernel_traitsILi96ELi128ELi64ELi4ELb0ELb0EN7cutlass10bfloat16_tE19Flash_kernel_traitsILi96ELi128ELi64ELi4ES3_EELb0ELb0ELb0ELb0ELb0ELb0ELb1ELb0EEEvNS_16Flash_fwd_paramsE,@function
        .size           _ZN5flash16flash_fwd_kernelI23Flash_fwd_kernel_traitsILi96ELi128ELi64ELi4ELb0ELb0EN7cutlass10bfloat16_tE19Flash_kernel_traitsILi96ELi128ELi64ELi4ES3_EELb0ELb0ELb0ELb0ELb0ELb0ELb1ELb0EEEvNS_16Flash_fwd_paramsE,(.L_x_1040 - _ZN5flash16flash_fwd_kernelI23Flash_fwd_kernel_traitsILi96ELi128ELi64ELi4ELb0ELb0EN7cutlass10bfloat16_tE19Flash_kernel_traitsILi96ELi128ELi64ELi4ES3_EELb0ELb0ELb0ELb0ELb0ELb0ELb1ELb0EEEvNS_16Flash_fwd_paramsE)
        .other          _ZN5flash16flash_fwd_kernelI23Flash_fwd_kernel_traitsILi96ELi128ELi64ELi4ELb0ELb0EN7cutlass10bfloat16_tE19Flash_kernel_traitsILi96ELi128ELi64ELi4ES3_EELb0ELb0ELb0ELb0ELb0ELb0ELb1ELb0EEEvNS_16Flash_fwd_paramsE,@"STO_CUDA_ENTRY STV_DEFAULT"
_ZN5flash16flash_fwd_kernelI23Flash_fwd_kernel_traitsILi96ELi128ELi64ELi4ELb0ELb0EN7cutlass10bfloat16_tE19Flash_kernel_traitsILi96ELi128ELi64ELi4ES3_EELb0ELb0ELb0ELb0ELb0ELb0ELb1ELb0EEEvNS_16Flash_fwd_paramsE:
.text._ZN5flash16flash_fwd_kernelI23Flash_fwd_kernel_traitsILi96ELi128ELi64ELi4ELb0ELb0EN7cutlass10bfloat16_tE19Flash_kernel_traitsILi96ELi128ELi64ELi4ES3_EELb0ELb0ELb0ELb0ELb0ELb0ELb1ELb0EEEvNS_16Flash_fwd_paramsE:
        /* <DEDUP_REMOVED lines=36> */
.L_x_516:
[----:B-1----:R-:W-:Y:S02]  /*0240*/  MOV R0, c[0x0][0x218] ;  /* 0x0000860000007a02 */ /* 0x002fe40000000f00 */
.L_x_517:
        /* <DEDUP_REMOVED lines=44> */
.L_x_519:
        /* <DEDUP_REMOVED lines=42> */
.L_x_520:
        /* <DEDUP_REMOVED lines=16> */
[----:B------:R-:W-:Y:S02]  /*08b0*/  SHF.R.S32.HI R29, RZ, 0x1f, R28 ;  /* 0x0000001fff1d7819 */ /* 0x000fe4000001141c */
[----:B------:R-:W-:-:S02]  /*08c0*/  LOP3.LUT R0, R0, 0xc0, RZ, 0xc0, !PT ;  /* 0x000000c000007812 */ /* 0x000fc400078ec0ff */
[----:B------:R-:W-:Y:S01]  /*08d0*/  LEA.HI R19, R5, R166, RZ, 0x5 ;  /* 0x000000a605137211 */ /* 0x000fe200078f28ff */
[----:B------:R-:W-:Y:S01]  /*08e0*/  IMAD.WIDE R34, R18, 0x80, R28 ;  /* 0x0000008012227825 */ /* 0x000fe200078e021c */
[----:B------:R-:W-:Y:S01]  /*08f0*/  LOP3.LUT R4, R0, 0x18, R184, 0xf8, !PT ;  /* 0x0000001800047812 */ /* 0x000fe200078ef8b8 */
[----:B------:R1:W-:Y:S01]  /*0900*/  STL.64 [R1+0x30], R28 ;  /* 0x0000301c01007387 */ /* 0x0003e20000100a00 */
[----:B------:R-:W-:Y:S02]  /*0910*/  SHF.R.U32.HI R2, RZ, 0x3, R0 ;  /* 0x00000003ff027819 */ /* 0x000fe40000011600 */
[----:B------:R-:W-:Y:S01]  /*0920*/  LOP3.LUT R3, R3, 0x7fffffe, RZ, 0xc0, !PT ;  /* 0x07fffffe03037812 */ /* 0x000fe200078ec0ff */
[----:B------:R1:W-:Y:S01]  /*0930*/  STL [R1+0x50], R36 ;  /* 0x0000502401007387 */ /* 0x0003e20000100800 */
[----:B------:R-:W-:Y:S02]  /*0940*/  LOP3.LUT R0, R22, 0xfffffff0, RZ, 0xc0, !PT ;  /* 0xfffffff016007812 */ /* 0x000fe400078ec0ff */
[----:B------:R-:W-:Y:S01]  /*0950*/  SHF.R.S32.HI R23, RZ, 0x5, R19 ;  /* 0x00000005ff177819 */ /* 0x000fe20000011413 */
[----:B------:R-:W-:Y:S01]  /*0960*/  IMAD.IADD R3, R28, 0x1, -R3 ;  /* 0x000000011c037824 */ /* 0x000fe200078e0a03 */
[----:B------:R-:W-:Y:S01]  /*0970*/  LOP3.LUT R4, R4, R2, RZ, 0x3c, !PT ;  /* 0x0000000204047212 */ /* 0x000fe200078e3cff */
[----:B------:R-:W-:Y:S01]  /*0980*/  IMAD.IADD R18, R166, 0x1, -R0 ;  /* 0x00000001a6127824 */ /* 0x000fe200078e0a00 */
[----:B------:R-:W-:Y:S01]  /*0990*/  IADD3 R2, P0, R184, R9, RZ ;  /* 0x00000009b8027210 */ /* 0x000fe20007f1e0ff */
[----:B------:R-:W-:Y:S01]  /*09a0*/  IMAD R0, R23, 0x8, R3 ;  /* 0x0000000817007824 */ /* 0x000fe200078e0203 */
[----:B------:R-:W-:Y:S01]  /*09b0*/  SHF.R.S32.HI R185, RZ, 0x1f, R184 ;  /* 0x0000001fffb97819 */ /* 0x000fe200000114b8 */
[----:B------:R-:W-:Y:S01]  /*09c0*/  IMAD R9, R29, c[0x0][0x198], RZ ;  /* 0x000066001d097a24 */ /* 0x000fe200078e02ff */
[----:B------:R-:W-:Y:S01]  /*09d0*/  LEA.HI R20, R18, R18, RZ, 0x1 ;  /* 0x0000001212147211 */ /* 0x000fe200078f08ff */
[----:B------:R-:W-:Y:S01]  /*09e0*/  IMAD.U32 R226, R0, 0x20, R4 ;  /* 0x0000002000e27824 */ /* 0x000fe200078e0004 */
[----:B------:R1:W-:Y:S01]  /*09f0*/  STL.64 [R1+0x40], R34 ;  /* 0x0000402201007387 */ /* 0x0003e20000100a00 */
[----:B------:R-:W-:Y:S01]  /*0a00*/  IMAD.X R3, R185, 0x1, R10, P0 ;  /* 0x00000001b9037824 */ /* 0x000fe200000e060a */
[----:B------:R-:W-:Y:S01]  /*0a10*/  SHF.R.S32.HI R7, RZ, 0x1, R20 ;  /* 0x00000001ff077819 */ /* 0x000fe20000011414 */
[----:B------:R-:W-:Y:S01]  /*0a20*/  IMAD.WIDE.U32 R4, R28, c[0x0][0x198], R184 ;  /* 0x000066001c047a25 */ /* 0x000fe200078e00b8 */
[----:B------:R-:W-:Y:S01]  /*0a30*/  SHF.R.S32.HI R0, RZ, 0x1f, R20 ;  /* 0x0000001fff007819 */ /* 0x000fe20000011414 */
[----:B------:R1:W-:Y:S01]  /*0a40*/  STL.64 [R1+0x10], R184 ;  /* 0x000010b801007387 */ /* 0x0003e20000100a00 */
        /* <DEDUP_REMOVED lines=8> */
[C---:B------:R-:W-:Y:S01]  /*0ad0*/  IMAD R9, R28.reuse, c[0x0][0x19c], R9 ;  /* 0x000067001c097a24 */ /* 0x040fe200078e0209 */
[----:B------:R-:W-:Y:S01]  /*0ae0*/  IADD3 R2, P0, R11, R2, RZ ;  /* 0x000000020b027210 */ /* 0x000fe20007f1e0ff */
[----:B------:R-:W-:Y:S02]  /*0af0*/  IMAD.IADD R16, R7, 0x1, -R0 ;  /* 0x0000000107107824 */ /* 0x000fe400078e0a00 */
[----:B------:R-:W-:Y:S01]  /*0b00*/  IMAD R0, R28, c[0x0][0x1a4], R10 ;  /* 0x000069001c007a24 */ /* 0x000fe200078e020a */
[----:B------:R-:W-:Y:S01]  /*0b10*/  IADD3.X R5, R17, R5, R9, P1, !PT ;  /* 0x0000000511057210 */ /* 0x000fe20000ffe409 */
[----:B------:R-:W-:Y:S01]  /*0b20*/  IMAD R7, R6, c[0x0][0x1b0], RZ ;  /* 0x00006c0006077a24 */ /* 0x000fe200078e02ff */
[----:B------:R-:W-:Y:S01]  /*0b30*/  LOP3.LUT P1, RZ, R16, 0x2, RZ, 0xc0, !PT ;  /* 0x0000000210ff7812 */ /* 0x000fe2000782c0ff */
[----:B------:R-:W-:Y:S01]  /*0b40*/  IMAD R6, R6, c[0x0][0x1b8], RZ ;  /* 0x00006e0006067a24 */ /* 0x000fe200078e02ff */
[----:B------:R-:W-:Y:S01]  /*0b50*/  IADD3.X R3, R14, R3, R0, P0, !PT ;  /* 0x000000030e037210 */ /* 0x000fe200007fe400 */
[----:B------:R-:W-:Y:S01]  /*0b60*/  IMAD.WIDE.U32 R30, R8, c[0x0][0x1b0], R4 ;  /* 0x00006c00081e7a25 */ /* 0x000fe200078e0004 */
[----:B------:R-:W-:-:S02]  /*0b70*/  LOP3.LUT R0, R19, 0xffffffe0, RZ, 0xc0, !PT ;  /* 0xffffffe013007812 */ /* 0x000fc400078ec0ff */
[----:B------:R-:W-:Y:S01]  /*0b80*/  ISETP.GE.AND P0, PT, R28, R36, PT ;  /* 0x000000241c00720c */ /* 0x000fe20003f06270 */
[C---:B------:R-:W-:Y:S01]  /*0b90*/  IMAD R6, R8.reuse, c[0x0][0x1bc], R6 ;  /* 0x00006f0008067a24 */ /* 0x040fe200078e0206 */
[----:B------:R1:W-:Y:S01]  /*0ba0*/  STL.64 [R1+0x28], R30 ;  /* 0x0000281e01007387 */ /* 0x0003e20000100a00 */
[----:B------:R-:W-:-:S04]  /*0bb0*/  IMAD.WIDE.U32 R26, R8, c[0x0][0x1b8], R2 ;  /* 0x00006e00081a7a25 */ /* 0x000fc800078e0002 */
[----:B------:R-:W-:Y:S01]  /*0bc0*/  IMAD R7, R8, c[0x0][0x1b4], R7 ;  /* 0x00006d0008077a24 */ /* 0x000fe200078e0207 */
[----:B------:R1:W-:Y:S01]  /*0bd0*/  STL.64 [R1+0x20], R26 ;  /* 0x0000201a01007387 */ /* 0x0003e20000100a00 */
[----:B------:R-:W-:Y:S02]  /*0be0*/  IMAD.IADD R0, R166, 0x1, -R0 ;  /* 0x00000001a6007824 */ /* 0x000fe400078e0a00 */
[----:B------:R-:W-:Y:S02]  /*0bf0*/  IMAD.IADD R17, R27, 0x1, R6 ;  /* 0x000000011b117824 */ /* 0x000fe400078e0206 */
[----:B------:R-:W-:Y:S01]  /*0c00*/  IMAD.IADD R33, R31, 0x1, R7 ;  /* 0x000000011f217824 */ /* 0x000fe200078e0207 */
[----:B------:R1:W-:Y:S01]  /*0c10*/  STL [R1+0x58], R0 ;  /* 0x0000580001007387 */ /* 0x0003e20000100800 */
[----:B------:R-:W-:Y:S02]  /*0c20*/  IMAD.MOV.U32 R4, RZ, RZ, 0x10 ;  /* 0x00000010ff047424 */ /* 0x000fe400078e00ff */
[----:B------:R-:W-:Y:S01]  /*0c30*/  IMAD.SHL.U32 R226, R226, 0x2, RZ ;  /* 0x00000002e2e27824 */ /* 0x000fe200078e00ff */
[----:B------:R1:W-:Y:S01]  /*0c40*/  STL [R1+0x48], R170 ;  /* 0x000048aa01007387 */ /* 0x0003e20000100800 */
[----:B------:R-:W-:Y:S01]  /*0c50*/  IMAD.IADD R11, R13, 0x1, R15 ;  /* 0x000000010d0b7824 */ /* 0x000fe200078e020f */
[----:B------:R-:W-:-:S02]  /*0c60*/  SEL R4, R4, 0xfffffff0, !P1 ;  /* 0xfffffff004047807 */ /* 0x000fc40004800000 */
[----:B------:R1:W-:Y:S04]  /*0c70*/  STL [R1+0x4c], R167 ;  /* 0x00004ca701007387 */ /* 0x0003e80000100800 */
[----:B------:R1:W-:Y:S04]  /*0c80*/  STL [R1+0x38], R17 ;  /* 0x0000381101007387 */ /* 0x0003e80000100800 */
[----:B------:R1:W-:Y:S01]  /*0c90*/  STL [R1+0x1c], R33 ;  /* 0x00001c2101007387 */ /* 0x0003e20000100800 */
        /* <DEDUP_REMOVED lines=33> */
.L_x_522:
[----:B------:R-:W-:Y:S05]  /*0eb0*/  BSYNC B0 ;  /* 0x0000000000007941 */ /* 0x000fea0003800000 */
.L_x_521:
[----:B------:R-:W-:Y:S01]  /*0ec0*/  IADD3 R14, R28, 0x20, RZ ;  /* 0x000000201c0e7810 */ /* 0x000fe20007ffe0ff */
[----:B------:R-:W-:Y:S03]  /*0ed0*/  BSSY B0, `(.L_x_523) ;  /* 0x0000025000007945 */ /* 0x000fe60003800000 */
[----:B------:R-:W-:Y:S01]  /*0ee0*/  ISETP.GE.AND P0, PT, R14, R36, PT ;  /* 0x000000240e00720c */ /* 0x000fe20003f06270 */
[----:B------:R2:W-:-:S12]  /*0ef0*/  STL [R1+0x54], R14 ;  /* 0x0000540e01007387 */ /* 0x0005d80000100800 */
        /* <DEDUP_REMOVED lines=34> */
.L_x_524:
[----:B------:R-:W-:Y:S05]  /*1120*/  BSYNC B0 ;  /* 0x0000000000007941 */ /* 0x000fea0003800000 */
.L_x_523:
        /* <DEDUP_REMOVED lines=38> */
.L_x_526:
[----:B------:R-:W-:Y:S05]  /*1390*/  BSYNC B0 ;  /* 0x0000000000007941 */ /* 0x000fea0003800000 */
.L_x_525:
        /* <DEDUP_REMOVED lines=42> */
.L_x_528:
[----:B------:R-:W-:Y:S05]  /*1640*/  BSYNC B0 ;  /* 0x0000000000007941 */ /* 0x000fea0003800000 */
.L_x_527:
[----:B------:R-:W-:Y:S01]  /*1650*/  MOV R168, R32 ;  /* 0x0000002000a87202 */ /* 0x000fe20000000f00 */
[----:B------:R-:W-:Y:S01]  /*1660*/  BSSY B0, `(.L_x_529) ;  /* 0x0000028000007945 */ /* 0x000fe20003800000 */
[----:B------:R-:W-:Y:S02]  /*1670*/  MOV R169, R33 ;  /* 0x0000002100a97202 */ /* 0x000fe40000000f00 */
[----:B------:R-:W-:Y:S02]  /*1680*/  LEA.HI.SX32 R45, R227, 0xffffffff, 0x1a ;  /* 0xffffffffe32d7811 */ /* 0x000fe400078fd2ff */
[----:B------:R-:W-:Y:S02]  /*1690*/  MOV R168, R30 ;  /* 0x0000001e00a87202 */ /* 0x000fe40000000f00 */
[----:B------:R-:W-:Y:S01]  /*16a0*/  SHF.R.S32.HI R5, RZ, 0x1f, R45 ;  /* 0x0000001fff057819 */ /* 0x000fe2000001142d */
[C---:B------:R-:W-:Y:S02]  /*16b0*/  IMAD R10, R45.reuse, -0x40, R44 ;  /* 0xffffffc02d0a7824 */ /* 0x040fe400078e022c */
[----:B------:R3:W-:Y:S01]  /*16c0*/  STL.64 [R1+0x18], R168 ;  /* 0x000018a801007387 */ /* 0x0007e20000100a00 */
[----:B-1----:R-:W-:-:S02]  /*16d0*/  IMAD R0, R45, UR7, RZ ;  /* 0x000000072d007c24 */ /* 0x002fc4000f8e02ff */
        /* <DEDUP_REMOVED lines=32> */
.L_x_530:
[----:B------:R-:W-:Y:S05]  /*18e0*/  BSYNC B0 ;  /* 0x0000000000007941 */ /* 0x000fea0003800000 */
.L_x_529:
        /* <DEDUP_REMOVED lines=34> */
.L_x_532:
[----:B------:R-:W-:Y:S05]  /*1b10*/  BSYNC B0 ;  /* 0x0000000000007941 */ /* 0x000fea0003800000 */
.L_x_531:
        /* <DEDUP_REMOVED lines=44> */
.L_x_534:
[----:B------:R-:W-:Y:S05]  /*1de0*/  BSYNC B0 ;  /* 0x0000000000007941 */ /* 0x000fea0003800000 */
.L_x_533:
        /* <DEDUP_REMOVED lines=36> */
.L_x_536:
[----:B------:R-:W-:Y:S05]  /*2030*/  BSYNC B0 ;  /* 0x0000000000007941 */ /* 0x000fea0003800000 */
.L_x_535:
        /* <DEDUP_REMOVED lines=41> */
[----:B------:R-:W1:Y:S04]  /*22d0*/  LDSM.16.M88.4 R8, [R221+0x6000] ;  /* 0x00600000dd08783b */ /* 0x000e680000000200 */
[----:B--2---:R-:W2:Y:S04]  /*22e0*/  LDSM.16.M88.4 R12, [R224+0x1000] ;  /* 0x00100000e00c783b */ /* 0x004ea80000000200 */
[----:B------:R-:W5:Y:S04]  /*22f0*/  LDSM.16.M88.4 R24, [R221+0x6400] ;  /* 0x00640000dd18783b */ /* 0x000f680000000200 */
[----:B------:R-:W3:Y:S04]  /*2300*/  LDSM.16.M88.4 R20, [R221+0x6800] ;  /* 0x00680000dd14783b */ /* 0x000ee80000000200 */
[----:B------:R-:W4:Y:S04]  /*2310*/  LDSM.16.M88.4 R28, [R221+0x6c00] ;  /* 0x006c0000dd1c783b */ /* 0x000f280000000200 */
[----:B------:R-:W-:Y:S04]  /*2320*/  LDSM.16.M88.4 R40, [R225] ;  /* 0x00000000e128783b */ /* 0x000fe80000000200 */
[----:B------:R-:W3:Y:S04]  /*2330*/  LDSM.16.M88.4 R48, [R223+0x6000] ;  /* 0x00600000df30783b */ /* 0x000ee80000000200 */
[----:B------:R-:W-:Y:S04]  /*2340*/  LDSM.16.M88.4 R36, [R224+0x2000] ;  /* 0x00200000e024783b */ /* 0x000fe80000000200 */
[----:B------:R-:W-:Y:S04]  /*2350*/  LDSM.16.M88.4 R80, [R221+0x7000] ;  /* 0x00700000dd50783b */ /* 0x000fe80000000200 */
[----:B------:R-:W-:Y:S01]  /*2360*/  LDSM.16.M88.4 R88, [R223+0x6400] ;  /* 0x00640000df58783b */ /* 0x000fe20000000200 */
[-C--:B-1----:R-:W-:Y:S03]  /*2370*/  HMMA.16816.F32.BF16 R32, R16, R8.reuse, RZ ;  /* 0x000000081020723c */ /* 0x082fe600000418ff */
[----:B------:R-:W-:Y:S04]  /*2380*/  LDSM.16.M88.4 R100, [R223+0x6800] ;  /* 0x00680000df64783b */ /* 0x000fe80000000200 */
[----:B------:R-:W-:Y:S01]  /*2390*/  LDSM.16.M88.4 R128, [R223+0x6c00] ;  /* 0x006c0000df80783b */ /* 0x000fe20000000200 */
[C---:B--2---:R-:W-:Y:S03]  /*23a0*/  HMMA.16816.F32.BF16 R60, R12.reuse, R8, RZ ;  /* 0x000000080c3c723c */ /* 0x044fe600000418ff */
[----:B------:R-:W-:Y:S05]  /*23b0*/  LDSM.16.M88.4 R52, [R223+0x7000] ;  /* 0x00700000df34783b */ /* 0x000fea0000000200 */
[-C--:B------:R-:W-:Y:S08]  /*23c0*/  HMMA.16816.F32.BF16 R92, R12, R10.reuse, RZ ;  /* 0x0000000a0c5c723c */ /* 0x080ff000000418ff */
[----:B------:R-:W-:Y:S01]  /*23d0*/  HMMA.16816.F32.BF16 R96, R16, R10, RZ ;  /* 0x0000000a1060723c */ /* 0x000fe200000418ff */
[----:B------:R-:W1:Y:S07]  /*23e0*/  LDSM.16.M88.4 R8, [R225+0x1000] ;  /* 0x00100000e108783b */ /* 0x000e6e0000000200 */
[C---:B-----5:R-:W-:Y:S08]  /*23f0*/  HMMA.16816.F32.BF16 R84, R12.reuse, R24, RZ ;  /* 0x000000180c54723c */ /* 0x060ff000000418ff */
[C---:B---3--:R-:W-:Y:S08]  /*2400*/  HMMA.16816.F32.BF16 R72, R12.reuse, R20, RZ ;  /* 0x000000140c48723c */ /* 0x048ff000000418ff */
[C---:B----4-:R-:W-:Y:S08]  /*2410*/  HMMA.16816.F32.BF16 R64, R12.reuse, R28, RZ ;  /* 0x0000001c0c40723c */ /* 0x050ff000000418ff */
[C---:B------:R-:W-:Y:S08]  /*2420*/  HMMA.16816.F32.BF16 R76, R12.reuse, R26, RZ ;  /* 0x0000001a0c4c723c */ /* 0x040ff000000418ff */
[C---:B------:R-:W-:Y:S08]  /*2430*/  HMMA.16816.F32.BF16 R68, R12.reuse, R22, RZ ;  /* 0x000000160c44723c */ /* 0x040ff000000418ff */
[----:B------:R-:W-:Y:S08]  /*2440*/  HMMA.16816.F32.BF16 R56, R12, R30, RZ ;  /* 0x0000001e0c38723c */ /* 0x000ff000000418ff */
[----:B------:R-:W-:Y:S01]  /*2450*/  HMMA.16816.F32.BF16 R12, R40, R48, R32 ;  /* 0x00000030280c723c */ /* 0x000fe20000041820 */
[----:B------:R-:W2:Y:S07]  /*2460*/  LDSM.16.M88.4 R32, [R224+0x3000] ;  /* 0x00300000e020783b */ /* 0x000eae0000000200 */
[C---:B------:R-:W-:Y:S08]  /*2470*/  HMMA.16816.F32.BF16 R108, R16.reuse, R28, RZ ;  /* 0x0000001c106c723c */ /* 0x040ff000000418ff */
[C---:B------:R-:W-:Y:S01]  /*2480*/  HMMA.16816.F32.BF16 R152, R16.reuse, R30, RZ ;  /* 0x0000001e1098723c */ /* 0x040fe200000418ff */
[----:B------:R-:W3:Y:S07]  /*2490*/  LDSM.16.M88.4 R28, [R225+0x2000] ;  /* 0x00200000e11c783b */ /* 0x000eee0000000200 */
[C---:B------:R-:W-:Y:S08]  /*24a0*/  HMMA.16816.F32.BF16 R112, R16.reuse, R20, RZ ;  /* 0x000000141070723c */ /* 0x040ff000000418ff */
[----:B------:R-:W-:Y:S08]  /*24b0*/  HMMA.16816.F32.BF16 R120, R16, R22, RZ ;  /* 0x000000161078723c */ /* 0x000ff000000418ff */
[----:B-1----:R-:W-:Y:S01]  /*24c0*/  HMMA.16816.F32.BF16 R20, R8, R48, R60 ;  /* 0x000000300814723c */ /* 0x002fe2000004183c */
[----:B------:R-:W-:Y:S07]  /*24d0*/  LDSM.16.M88.4 R60, [R221+0x8000] ;  /* 0x00800000dd3c783b */ /* 0x000fee0000000200 */
[C---:B------:R-:W-:Y:S08]  /*24e0*/  HMMA.16816.F32.BF16 R104, R16.reuse, R24, RZ ;  /* 0x000000181068723c */ /* 0x040ff000000418ff */
[----:B------:R-:W-:Y:S01]  /*24f0*/  HMMA.16816.F32.BF16 R124, R16, R26, RZ ;  /* 0x0000001a107c723c */ /* 0x000fe200000418ff */
[----:B------:R-:W-:Y:S07]  /*2500*/  LDSM.16.M88.4 R24, [R224+0x5000] ;  /* 0x00500000e018783b */ /* 0x000fee0000000200 */
        /* <DEDUP_REMOVED lines=9> */
[----:B------:R-:W4:Y:S07]  /*25a0*/  LDSM.16.M88.4 R8, [R224+0x4000] ;  /* 0x00400000e008783b */ /* 0x000f2e0000000200 */
[----:B--2---:R-:W-:Y:S01]  /*25b0*/  HMMA.16816.F32.BF16 R56, R32, R80, R20 ;  /* 0x000000502038723c */ /* 0x004fe20000041814 */
[----:B------:R-:W-:Y:S07]  /*25c0*/  LDSM.16.M88.4 R20, [R225+0x4000] ;  /* 0x00400000e114783b */ /* 0x000fee0000000200 */
[----:B------:R-:W-:Y:S01]  /*25d0*/  HMMA.16816.F32.BF16 R72, R40, R50, R96 ;  /* 0x000000322848723c */ /* 0x000fe20000041860 */
[----:B------:R-:W2:Y:S07]  /*25e0*/  LDSM.16.M88.4 R48, [R223+0x8000] ;  /* 0x00800000df30783b */ /* 0x000eae0000000200 */
[-C--:B---3--:R-:W-:Y:S01]  /*25f0*/  HMMA.16816.F32.BF16 R68, R28, R52.reuse, R16 ;  /* 0x000000341c44723c */ /* 0x088fe20000041810 */
[----:B------:R-:W-:Y:S07]  /*2600*/  LDSM.16.M88.4 R16, [R225+0x5000] ;  /* 0x00500000e110783b */ /* 0x000fee0000000200 */
[----:B-1----:R-:W-:Y:S01]  /*2610*/  HMMA.16816.F32.BF16 R64, R12, R52, R56 ;  /* 0x000000340c40723c */ /* 0x002fe20000041838 */
[----:B------:R-:W1:Y:S07]  /*2620*/  LDSM.16.M88.4 R56, [R221+0x7400] ;  /* 0x00740000dd38783b */ /* 0x000e6e0000000200 */
[----:B------:R-:W-:Y:S08]  /*2630*/  HMMA.16816.F32.BF16 R72, R36, R82, R72 ;  /* 0x000000522448723c */ /* 0x000ff00000041848 */
[----:B----4-:R-:W-:Y:S08]  /*2640*/  HMMA.16816.F32.BF16 R76, R8, R60, R68 ;  /* 0x0000003c084c723c */ /* 0x010ff00000041844 */
[----:B------:R-:W-:Y:S08]  /*2650*/  HMMA.16816.F32.BF16 R80, R32, R82, R92 ;  /* 0x000000522050723c */ /* 0x000ff0000004185c */
[----:B------:R-:W-:Y:S08]  /*2660*/  HMMA.16816.F32.BF16 R96, R40, R88, R104 ;  /* 0x000000582860723c */ /* 0x000ff00000041868 */
[----:B------:R-:W-:Y:S01]  /*2670*/  HMMA.16816.F32.BF16 R68, R24, R60, R64 ;  /* 0x0000003c1844723c */ /* 0x000fe20000041840 */
[----:B------:R-:W3:Y:S07]  /*2680*/  LDSM.16.M88.4 R64, [R223+0x7400] ;  /* 0x00740000df40783b */ /* 0x000eee0000000200 */
[----:B------:R-:W-:Y:S08]  /*2690*/  HMMA.16816.F32.BF16 R72, R28, R54, R72 ;  /* 0x000000361c48723c */ /* 0x000ff00000041848 */
[----:B--2---:R-:W-:Y:S08]  /*26a0*/  HMMA.16816.F32.BF16 R84, R20, R48, R76 ;  /* 0x000000301454723c */ /* 0x004ff0000004184c */
[----:B------:R-:W-:Y:S01]  /*26b0*/  HMMA.16816.F32.BF16 R76, R12, R54, R80 ;  /* 0x000000360c4c723c */ /* 0x000fe20000041850 */
[----:B------:R-:W2:Y:S07]  /*26c0*/  LDSM.16.M88.4 R52, [R221+0x8400] ;  /* 0x00840000dd34783b */ /* 0x000eae0000000200 */
[----:B-1----:R-:W-:Y:S08]  /*26d0*/  HMMA.16816.F32.BF16 R80, R36, R56, R96 ;  /* 0x000000382450723c */ /* 0x002ff00000041860 */
[----:B------:R-:W-:Y:S01]  /*26e0*/  HMMA.16816.F32.BF16 R72, R8, R62, R72 ;  /* 0x0000003e0848723c */ /* 0x000fe20000041848 */
[----:B------:R-:W-:-:S04]  /*26f0*/  FMUL.FTZ R0, R84, c[0x0][0x2ec] ;  /* 0x0000bb0054007a20 */ /* 0x000fc80000410000 */
[----:B------:R1:W-:Y:S03]  /*2700*/  MUFU.TANH R164, R0 ;  /* 0x0000000000a47308 */ /* 0x0003e60000002400 */
[----:B------:R-:W-:Y:S08]  /*2710*/  HMMA.16816.F32.BF16 R92, R16, R48, R68 ;  /* 0x00000030105c723c */ /* 0x000ff00000041844 */
[----:B------:R-:W-:Y:S01]  /*2720*/  HMMA.16816.F32.BF16 R68, R32, R56, R116 ;  /* 0x000000382044723c */ /* 0x000fe20000041874 */
[----:B-1----:R-:W-:-:S07]  /*2730*/  FMUL.FTZ R0, R85, c[0x0][0x2ec] ;  /* 0x0000bb0055007a20 */ /* 0x002fce0000410000 */
[----:B------:R-:W-:Y:S01]  /*2740*/  HMMA.16816.F32.BF16 R76, R24, R62, R76 ;  /* 0x0000003e184c723c */ /* 0x000fe2000004184c */
[----:B------:R1:W-:Y:S01]  /*2750*/  MUFU.TANH R165, R0 ;  /* 0x0000000000a57308 */ /* 0x0003e20000002400 */
[----:B------:R-:W-:Y:S06]  /*2760*/  LDSM.16.M88.4 R60, [R223+0x8400] ;  /* 0x00840000df3c783b */ /* 0x000fec0000000200 */
[----:B------:R-:W-:Y:S08]  /*2770*/  HMMA.16816.F32.BF16 R104, R40, R90, R124 ;  /* 0x0000005a2868723c */ /* 0x000ff0000004187c */
[----:B---3--:R-:W-:Y:S01]  /*2780*/  HMMA.16816.F32.BF16 R80, R28, R64, R80 ;  /* 0x000000401c50723c */ /* 0x008fe20000041850 */
[----:B-1----:R-:W-:-:S04]  /*2790*/  FMUL.FTZ R0, R86, c[0x0][0x2ec] ;  /* 0x0000bb0056007a20 */ /* 0x002fc80000410000 */
[----:B------:R1:W-:Y:S03]  /*27a0*/  MUFU.TANH R162, R0 ;  /* 0x0000000000a27308 */ /* 0x0003e60000002400 */
[----:B------:R-:W-:Y:S08]  /*27b0*/  HMMA.16816.F32.BF16 R88, R20, R50, R72 ;  /* 0x000000321458723c */ /* 0x000ff00000041848 */
[----:B------:R-:W-:Y:S01]  /*27c0*/  HMMA.16816.F32.BF16 R72, R12, R64, R68 ;  /* 0x000000400c48723c */ /* 0x000fe20000041844 */
[----:B------:R-:W3:Y:S01]  /*27d0*/  LDSM.16.M88.4 R68, [R221+0x7800] ;  /* 0x00780000dd44783b */ /* 0x000ee20000000200 */
[----:B-1----:R-:W-:-:S06]  /*27e0*/  FMUL.FTZ R0, R87, c[0x0][0x2ec] ;  /* 0x0000bb0057007a20 */ /* 0x002fcc0000410000 */
[----:B------:R-:W-:Y:S01]  /*27f0*/  HMMA.16816.F32.BF16 R96, R16, R50, R76 ;  /* 0x000000321060723c */ /* 0x000fe2000004184c */
[----:B------:R1:W-:Y:S07]  /*2800*/  MUFU.TANH R163, R0 ;  /* 0x0000000000a37308 */ /* 0x0003ee0000002400 */
[----:B------:R-:W-:Y:S08]  /*2810*/  HMMA.16816.F32.BF16 R76, R36, R58, R104 ;  /* 0x0000003a244c723c */ /* 0x000ff00000041868 */
[----:B--2---:R-:W-:Y:S01]  /*2820*/  HMMA.16816.F32.BF16 R80, R8, R52, R80 ;  /* 0x000000340850723c */ /* 0x004fe20000041850 */
[----:B-1----:R-:W-:-:S04]  /*2830*/  FMUL.FTZ R0, R92, c[0x0][0x2ec] ;  /* 0x0000bb005c007a20 */ /* 0x002fc80000410000 */
[----:B------:R1:W-:Y:S03]  /*2840*/  MUFU.TANH R160, R0 ;  /* 0x0000000000a07308 */ /* 0x0003e60000002400 */
[----:B------:R-:W-:Y:S01]  /*2850*/  HMMA.16816.F32.BF16 R84, R32, R58, R132 ;  /* 0x0000003a2054723c */ /* 0x000fe20000041884 */
[----:B------:R-:W2:Y:S07]  /*2860*/  LDSM.16.M88.4 R56, [R223+0x7800] ;  /* 0x00780000df38783b */ /* 0x000eae0000000200 */
[----:B------:R-:W-:Y:S01]  /*2870*/  HMMA.16816.F32.BF16 R112, R40, R100, R112 ;  /* 0x000000642870723c */ /* 0x000fe20000041870 */
[----:B-1----:R-:W-:-:S07]  /*2880*/  FMUL.FTZ R0, R93, c[0x0][0x2ec] ;  /* 0x0000bb005d007a20 */ /* 0x002fce0000410000 */
[----:B------:R-:W-:Y:S01]  /*2890*/  HMMA.16816.F32.BF16 R48, R24, R52, R72 ;  /* 0x000000341830723c */ /* 0x000fe20000041848 */
[----:B------:R1:W-:Y:S07]  /*28a0*/  MUFU.TANH R161, R0 ;  /* 0x0000000000a17308 */ /* 0x0003ee0000002400 */
[----:B------:R-:W-:Y:S08]  /*28b0*/  HMMA.16816.F32.BF16 R72, R28, R66, R76 ;  /* 0x000000421c48723c */ /* 0x000ff0000004184c */
[----:B---3--:R-:W-:Y:S01]  /*28c0*/  HMMA.16816.F32.BF16 R76, R36, R68, R112 ;  /* 0x00000044244c723c */ /* 0x008fe20000041870 */
[----:B-1----:R-:W-:-:S04]  /*28d0*/  FMUL.FTZ R0, R94, c[0x0][0x2ec] ;  /* 0x0000bb005e007a20 */ /* 0x002fc80000410000 */
[----:B------:R1:W3:Y:S03]  /*28e0*/  MUFU.TANH R149, R0 ;  /* 0x0000000000957308 */ /* 0x0002e60000002400 */
[----:B------:R-:W-:Y:S08]  /*28f0*/  HMMA.16816.F32.BF16 R120, R40, R102, R120 ;  /* 0x000000662878723c */ /* 0x000ff00000041878 */
[----:B------:R-:W-:Y:S01]  /*2900*/  HMMA.16816.F32.BF16 R72, R8, R54, R72 ;  /* 0x000000360848723c */ /* 0x000fe20000041848 */
[----:B-1----:R-:W-:-:S07]  /*2910*/  FMUL.FTZ R0, R95, c[0x0][0x2ec] ;  /* 0x0000bb005f007a20 */ /* 0x002fce0000410000 */
[----:B------:R-:W-:Y:S01]  /*2920*/  HMMA.16816.F32.BF16 R92, R16, R60, R48 ;  /* 0x0000003c105c723c */ /* 0x000fe20000041830 */
[----:B------:R1:W4:Y:S07]  /*2930*/  MUFU.TANH R150, R0 ;  /* 0x0000000000967308 */ /* 0x00032e0000002400 */
[----:B------:R-:W-:Y:S08]  /*2940*/  HMMA.16816.F32.BF16 R48, R32, R68, R136 ;  /* 0x000000442030723c */ /* 0x000ff00000041888 */
[----:B--2---:R-:W-:Y:S01]  /*2950*/  HMMA.16816.F32.BF16 R76, R28, R56, R76 ;  /* 0x000000381c4c723c */ /* 0x004fe2000004184c */
[----:B-1----:R-:W-:-:S04]  /*2960*/  FMUL.FTZ R0, R88, c[0x0][0x2ec] ;  /* 0x0000bb0058007a20 */ /* 0x002fc80000410000 */
[----:B------:R1:W-:Y:S03]  /*2970*/  MUFU.TANH R151, R0 ;  /* 0x0000000000977308 */ /* 0x0003e60000002400 */
[----:B------:R-:W-:Y:S01]  /*2980*/  HMMA.16816.F32.BF16 R108, R40, R128, R108 ;  /* 0x00000080286c723c */ /* 0x000fe2000004186c */
[----:B-1----:R-:W-:-:S04]  /*2990*/  FMUL.FTZ R0, R89, c[0x0][0x2ec] ;  /* 0x0000bb0059007a20 */ /* 0x002fc80000410000 */
[----:B------:R1:W-:Y:S02]  /*29a0*/  MUFU.TANH R132, R0 ;  /* 0x0000000000847308 */ /* 0x0003e40000002400 */
[----:B-1----:R-:W-:-:S06]  /*29b0*/  FMUL.FTZ R0, R90, c[0x0][0x2ec] ;  /* 0x0000bb005a007a20 */ /* 0x002fcc0000410000 */
[----:B------:R1:W-:Y:S02]  /*29c0*/  MUFU.TANH R118, R0 ;  /* 0x0000000000767308 */ /* 0x0003e40000002400 */
[----:B-1----:R-:W-:Y:S02]  /*29d0*/  FMUL.FTZ R0, R91, c[0x0][0x2ec] ;  /* 0x0000bb005b007a20 */ /* 0x002fe40000410000 */
[----:B------:R-:W-:Y:S04]  /*29e0*/  HMMA.16816.F32.BF16 R88, R20, R60, R80 ;  /* 0x0000003c1458723c */ /* 0x000fe80000041850 */
[----:B------:R1:W-:Y:S04]  /*29f0*/  MUFU.TANH R119, R0 ;  /* 0x0000000000777308 */ /* 0x0003e80000002400 */
[----:B------:R-:W-:Y:S01]  /*2a00*/  HMMA.16816.F32.BF16 R80, R12, R66, R84 ;  /* 0x000000420c50723c */ /* 0x000fe20000041854 */
[----:B------:R-:W2:Y:S07]  /*2a10*/  LDSM.16.M88.4 R64, [R221+0x8800] ;  /* 0x00880000dd40783b */ /* 0x000eae0000000200 */
[----:B------:R-:W-:Y:S01]  /*2a20*/  HMMA.16816.F32.BF16 R84, R20, R62, R72 ;  /* 0x0000003e1454723c */ /* 0x000fe20000041848 */
[----:B-1----:R-:W-:-:S04]  /*2a30*/  FMUL.FTZ R0, R96, c[0x0][0x2ec] ;  /* 0x0000bb0060007a20 */ /* 0x002fc80000410000 */
[----:B------:R1:W-:Y:S03]  /*2a40*/  MUFU.TANH R117, R0 ;  /* 0x0000000000757308 */ /* 0x0003e60000002400 */
[----:B------:R-:W-:Y:S01]  /*2a50*/  HMMA.16816.F32.BF16 R72, R12, R56, R48 ;  /* 0x000000380c48723c */ /* 0x000fe20000041830 */
[----:B------:R-:W5:Y:S07]  /*2a60*/  LDSM.16.M88.4 R48, [R223+0x8800] ;  /* 0x00880000df30783b */ /* 0x000f6e0000000200 */
[----:B------:R-:W-:Y:S01]  /*2a70*/  HMMA.16816.F32.BF16 R52, R24, R54, R80 ;  /* 0x000000361834723c */ /* 0x000fe20000041850 */
[----:B-1----:R-:W-:-:S07]  /*2a80*/  FMUL.FTZ R0, R97, c[0x0][0x2ec] ;  /* 0x0000bb0061007a20 */ /* 0x002fce0000410000 */
[----:B------:R-:W-:Y:S01]  /*2a90*/  HMMA.16816.F32.BF16 R80, R32, R70, R140 ;  /* 0x000000462050723c */ /* 0x000fe2000004188c */
[----:B------:R1:W-:Y:S07]  /*2aa0*/  MUFU.TANH R116, R0 ;  /* 0x0000000000747308 */ /* 0x0003ee0000002400 */
[----:B--2---:R-:W-:Y:S01]  /*2ab0*/  HMMA.16816.F32.BF16 R76, R8, R64, R76 ;  /* 0x00000040084c723c */ /* 0x004fe2000004184c */
[----:B-1----:R-:W-:-:S04]  /*2ac0*/  FMUL.FTZ R0, R98, c[0x0][0x2ec] ;  /* 0x0000bb0062007a20 */ /* 0x002fc80000410000 */
[----:B------:R1:W2:Y:S11]  /*2ad0*/  MUFU.TANH R7, R0 ;  /* 0x0000000000077308 */ /* 0x0002b60000002400 */
[----:B------:R-:W-:Y:S01]  /*2ae0*/  HMMA.16816.F32.BF16 R80, R12, R58, R80 ;  /* 0x0000003a0c50723c */ /* 0x000fe20000041850 */
[----:B-1----:R-:W-:-:S07]  /*2af0*/  FMUL.FTZ R0, R99, c[0x0][0x2ec] ;  /* 0x0000bb0063007a20 */ /* 0x002fce0000410000 */
[----:B------:R-:W-:Y:S01]  /*2b00*/  HMMA.16816.F32.BF16 R96, R16, R62, R52 ;  /* 0x0000003e1060723c */ /* 0x000fe20000041834 */
[----:B------:R-:W1:Y:S01]  /*2b10*/  LDSM.16.M88.4 R52, [R221+0x7c00] ;  /* 0x007c0000dd34783b */ /* 0x000e620000000200 */
[----:B------:R2:W1:Y:S06]  /*2b20*/  MUFU.TANH R106, R0 ;  /* 0x00000000006a7308 */ /* 0x00046c0000002400 */
[----:B------:R-:W-:Y:S08]  /*2b30*/  HMMA.16816.F32.BF16 R60, R36, R70, R120 ;  /* 0x00000046243c723c */ /* 0x000ff00000041878 */
[----:B------:R-:W-:Y:S01]  /*2b40*/  HMMA.16816.F32.BF16 R68, R24, R64, R72 ;  /* 0x000000401844723c */ /* 0x000fe20000041848 */
[----:B--2---:R-:W-:-:S04]  /*2b50*/  FMUL.FTZ R0, R88, c[0x0][0x2ec] ;  /* 0x0000bb0058007a20 */ /* 0x004fc80000410000 */
[----:B------:R2:W-:Y:S03]  /*2b60*/  MUFU.TANH R112, R0 ;  /* 0x0000000000707308 */ /* 0x0005e60000002400 */
[----:B------:R-:W-:Y:S08]  /*2b70*/  HMMA.16816.F32.BF16 R80, R24, R66, R80 ;  /* 0x000000421850723c */ /* 0x000ff00000041850 */
[----:B------:R-:W-:Y:S01]  /*2b80*/  HMMA.16816.F32.BF16 R72, R28, R58, R60 ;  /* 0x0000003a1c48723c */ /* 0x000fe2000004183c */
[----:B------:R-:W1:Y:S04]  /*2b90*/  LDSM.16.M88.4 R60, [R223+0x7c00] ;  /* 0x007c0000df3c783b */ /* 0x000e680000000200 */
[----:B------:R-:W1:Y:S01]  /*2ba0*/  LDSM.16.M88.4 R56, [R221+0x8c00] ;  /* 0x008c0000dd38783b */ /* 0x000e620000000200 */
[----:B--2---:R-:W-:-:S04]  /*2bb0*/  FMUL.FTZ R0, R89, c[0x0][0x2ec] ;  /* 0x0000bb0059007a20 */ /* 0x004fc80000410000 */
[----:B------:R2:W-:Y:S06]  /*2bc0*/  MUFU.TANH R107, R0 ;  /* 0x00000000006b7308 */ /* 0x0005ec0000002400 */
[----:B-----5:R-:W-:Y:S01]  /*2bd0*/  HMMA.16816.F32.BF16 R80, R16, R50, R80 ;  /* 0x000000321050723c */ /* 0x020fe20000041850 */
[----:B--2---:R-:W-:-:S04]  /*2be0*/  FMUL.FTZ R0, R90, c[0x0][0x2ec] ;  /* 0x0000bb005a007a20 */ /* 0x004fc80000410000 */
[----:B------:R2:W-:Y:S11]  /*2bf0*/  MUFU.TANH R129, R0 ;  /* 0x0000000000817308 */ /* 0x0005f60000002400 */
[----:B------:R-:W-:Y:S08]  /*2c00*/  @!UPT UIADD3 URZ, URZ, URZ, URZ ;  /* 0x0000003f3f3ff290 */ /* 0x000ff0000fffe03f */
[----:B------:R-:W-:Y:S02]  /*2c10*/  FMUL.FTZ R80, R80, c[0x0][0x2ec] ;  /* 0x0000bb0050507a20 */ /* 0x000fe40000410000 */
[----:B------:R-:W-:Y:S02]  /*2c20*/  FMUL.FTZ R81, R81, c[0x0][0x2ec] ;  /* 0x0000bb0051517a20 */ /* 0x000fe40000410000 */
[----:B--2---:R-:W-:Y:S02]  /*2c30*/  FMUL.FTZ R0, R91, c[0x0][0x2ec] ;  /* 0x0000bb005b007a20 */ /* 0x004fe40000410000 */
[----:B------:R-:W-:Y:S01]  /*2c40*/  MUFU.TANH R80, R80 ;  /* 0x0000005000507308 */ /* 0x000fe20000002400 */
[----:B------:R-:W-:Y:S07]  /*2c50*/  HMMA.16816.F32.BF16 R88, R20, R48, R76 ;  /* 0x000000301458723c */ /* 0x000fee000004184c */
[----:B------:R2:W-:Y:S01]  /*2c60*/  MUFU.TANH R128, R0 ;  /* 0x0000000000807308 */ /* 0x0005e20000002400 */
[----:B-1----:R-:W-:Y:S07]  /*2c70*/  HMMA.16816.F32.BF16 R76, R36, R52, R108 ;  /* 0x00000034244c723c */ /* 0x002fee000004186c */
[----:B------:R-:W-:Y:S01]  /*2c80*/  MUFU.TANH R81, R81 ;  /* 0x0000005100517308 */ /* 0x000fe20000002400 */
[----:B--2---:R-:W-:-:S07]  /*2c90*/  FMUL.FTZ R0, R92, c[0x0][0x2ec] ;  /* 0x0000bb005c007a20 */ /* 0x004fce0000410000 */
[----:B------:R1:W-:Y:S02]  /*2ca0*/  MUFU.TANH R105, R0 ;  /* 0x0000000000697308 */ /* 0x0003e40000002400 */
[----:B-1----:R-:W-:-:S06]  /*2cb0*/  FMUL.FTZ R0, R93, c[0x0][0x2ec] ;  /* 0x0000bb005d007a20 */ /* 0x002fcc0000410000 */
[----:B------:R1:W-:Y:S02]  /*2cc0*/  MUFU.TANH R104, R0 ;  /* 0x0000000000687308 */ /* 0x0003e40000002400 */
[----:B-1----:R-:W-:-:S06]  /*2cd0*/  FMUL.FTZ R0, R94, c[0x0][0x2ec] ;  /* 0x0000bb005e007a20 */ /* 0x002fcc0000410000 */
[----:B------:R1:W2:Y:S02]  /*2ce0*/  MUFU.TANH R100, R0 ;  /* 0x0000000000647308 */ /* 0x0002a40000002400 */
[----:B-1----:R-:W-:Y:S02]  /*2cf0*/  FMUL.FTZ R0, R95, c[0x0][0x2ec] ;  /* 0x0000bb005f007a20 */ /* 0x002fe40000410000 */
[----:B------:R-:W-:Y:S04]  /*2d00*/  HMMA.16816.F32.BF16 R92, R16, R48, R68 ;  /* 0x00000030105c723c */ /* 0x000fe80000041844 */
[----:B------:R1:W5:Y:S04]  /*2d10*/  MUFU.TANH R101, R0 ;  /* 0x0000000000657308 */ /* 0x0003680000002400 */
[----:B------:R-:W-:Y:S08]  /*2d20*/  HMMA.16816.F32.BF16 R68, R8, R66, R72 ;  /* 0x000000420844723c */ /* 0x000ff00000041848 */
[----:B------:R-:W-:Y:S01]  /*2d30*/  HMMA.16816.F32.BF16 R72, R28, R60, R76 ;  /* 0x0000003c1c48723c */ /* 0x000fe2000004184c */
[----:B-1----:R-:W-:-:S04]  /*2d40*/  FMUL.FTZ R0, R84, c[0x0][0x2ec] ;  /* 0x0000bb0054007a20 */ /* 0x002fc80000410000 */
[----:B------:R1:W-:Y:S03]  /*2d50*/  MUFU.TANH R125, R0 ;  /* 0x00000000007d7308 */ /* 0x0003e60000002400 */
[----:B------:R-:W-:Y:S01]  /*2d60*/  HMMA.16816.F32.BF16 R64, R40, R130, R152 ;  /* 0x000000822840723c */ /* 0x000fe20000041898 */
[----:B------:R-:W2:Y:S01]  /*2d70*/  LDSM.16.M88.4 R40, [R223+0x8c00] ;  /* 0x008c0000df28783b */ /* 0x000ea20000000200 */
[----:B------:R-:W-:-:S06]  /*2d80*/  DEPBAR.LE SB0, 0x0 ;  /* 0x000080000000791a */ /* 0x000fcc0000000000 */
[----:B------:R-:W-:Y:S01]  /*2d90*/  HMMA.16816.F32.BF16 R76, R20, R50, R68 ;  /* 0x00000032144c723c */ /* 0x000fe20000041844 */
[----:B-1----:R-:W-:-:S07]  /*2da0*/  FMUL.FTZ R0, R85, c[0x0][0x2ec] ;  /* 0x0000bb0055007a20 */ /* 0x002fce0000410000 */
[----:B------:R-:W-:Y:S01]  /*2db0*/  HMMA.16816.F32.BF16 R72, R8, R56, R72 ;  /* 0x000000380848723c */ /* 0x000fe20000041848 */
[----:B------:R1:W-:Y:S07]  /*2dc0*/  MUFU.TANH R124, R0 ;  /* 0x00000000007c7308 */ /* 0x0003ee0000002400 */
[----:B------:R-:W-:Y:S08]  /*2dd0*/  HMMA.16816.F32.BF16 R36, R36, R54, R64 ;  /* 0x000000362424723c */ /* 0x000ff00000041840 */
[----:B------:R-:W-:-:S02]  /*2de0*/  FMUL.FTZ R79, R79, c[0x0][0x2ec] ;  /* 0x0000bb004f4f7a20 */ /* 0x000fc40000410000 */
[----:B-1----:R-:W-:-:S04]  /*2df0*/  FMUL.FTZ R0, R86, c[0x0][0x2ec] ;  /* 0x0000bb0056007a20 */ /* 0x002fc80000410000 */
[----:B------:R1:W-:Y:S02]  /*2e00*/  MUFU.TANH R127, R0 ;  /* 0x00000000007f7308 */ /* 0x0003e40000002400 */
[----:B--2---:R-:W-:Y:S06]  /*2e10*/  HMMA.16816.F32.BF16 R72, R20, R40, R72 ;  /* 0x000000281448723c */ /* 0x004fec0000041848 */
[----:B------:R-:W-:Y:S02]  /*2e20*/  MUFU.TANH R79, R79 ;  /* 0x0000004f004f7308 */ /* 0x000fe40000002400 */
[----:B------:R-:W-:Y:S01]  /*2e30*/  HMMA.16816.F32.BF16 R28, R28, R62, R36 ;  /* 0x0000003e1c1c723c */ /* 0x000fe20000041824 */
[----:B-1----:R-:W-:-:S07]  /*2e40*/  FMUL.FTZ R0, R87, c[0x0][0x2ec] ;  /* 0x0000bb0057007a20 */ /* 0x002fce0000410000 */
[C---:B------:R-:W-:Y:S01]  /*2e50*/  HMMA.16816.F32.BF16 R84, R32.reuse, R52, R144 ;  /* 0x000000342054723c */ /* 0x040fe20000041890 */
[----:B------:R1:W-:Y:S07]  /*2e60*/  MUFU.TANH R126, R0 ;  /* 0x00000000007e7308 */ /* 0x0003ee0000002400 */
[----:B------:R-:W-:Y:S01]  /*2e70*/  HMMA.16816.F32.BF16 R32, R32, R54, R156 ;  /* 0x000000362020723c */ /* 0x000fe2000004189c */
[----:B------:R-:W-:-:S06]  /*2e80*/  FMUL.FTZ R74, R74, c[0x0][0x2ec] ;  /* 0x0000bb004a4a7a20 */ /* 0x000fcc0000410000 */
[----:B------:R-:W-:Y:S01]  /*2e90*/  MUFU.TANH R74, R74 ;  /* 0x0000004a004a7308 */ /* 0x000fe20000002400 */
[----:B------:R-:W-:Y:S01]  /*2ea0*/  HMMA.16816.F32.BF16 R8, R8, R58, R28 ;  /* 0x0000003a0808723c */ /* 0x000fe2000004181c */
[----:B-1----:R-:W-:-:S06]  /*2eb0*/  FMUL.FTZ R0, R96, c[0x0][0x2ec] ;  /* 0x0000bb0060007a20 */ /* 0x002fcc0000410000 */
[----:B------:R1:W-:Y:S01]  /*2ec0*/  MUFU.TANH R103, R0 ;  /* 0x0000000000677308 */ /* 0x0003e20000002400 */
[----:B------:R-:W-:Y:S01]  /*2ed0*/  HMMA.16816.F32.BF16 R68, R12, R60, R84 ;  /* 0x0000003c0c44723c */ /* 0x000fe20000041854 */
[----:B------:R-:W-:-:S07]  /*2ee0*/  IMAD R28, R47, 0x20, R46 ;  /* 0x000000202f1c7824 */ /* 0x000fce00078e022e */
[----:B------:R-:W-:Y:S01]  /*2ef0*/  HMMA.16816.F32.BF16 R12, R12, R62, R32 ;  /* 0x0000003e0c0c723c */ /* 0x000fe20000041820 */
[----:B-1----:R-:W-:-:S07]  /*2f00*/  FMUL.FTZ R0, R97, c[0x0][0x2ec] ;  /* 0x0000bb0061007a20 */ /* 0x002fce0000410000 */
[----:B------:R-:W-:Y:S01]  /*2f10*/  HMMA.16816.F32.BF16 R8, R20, R42, R8 ;  /* 0x0000002a1408723c */ /* 0x000fe20000041808 */
[----:B------:R1:W-:Y:S07]  /*2f20*/  MUFU.TANH R102, R0 ;  /* 0x0000000000667308 */ /* 0x0003ee0000002400 */
[C---:B------:R-:W-:Y:S08]  /*2f30*/  HMMA.16816.F32.BF16 R48, R24.reuse, R56, R68 ;  /* 0x000000381830723c */ /* 0x040ff00000041844 */
[----:B------:R-:W-:Y:S01]  /*2f40*/  HMMA.16816.F32.BF16 R24, R24, R58, R12 ;  /* 0x0000003a1818723c */ /* 0x000fe2000004180c */
[----:B-1----:R-:W-:-:S04]  /*2f50*/  FMUL.FTZ R0, R98, c[0x0][0x2ec] ;  /* 0x0000bb0062007a20 */ /* 0x002fc80000410000 */
[----:B------:R1:W2:Y:S03]  /*2f60*/  MUFU.TANH R6, R0 ;  /* 0x0000000000067308 */ /* 0x0002a60000002400 */
[----:B------:R-:W-:-:S06]  /*2f70*/  FMUL.FTZ R8, R8, c[0x0][0x2ec] ;  /* 0x0000bb0008087a20 */ /* 0x000fcc0000410000 */
[----:B------:R-:W-:Y:S02]  /*2f80*/  MUFU.TANH R8, R8 ;  /* 0x0000000800087308 */ /* 0x000fe40000002400 */
[----:B------:R-:W-:Y:S01]  /*2f90*/  HMMA.16816.F32.BF16 R48, R16, R40, R48 ;  /* 0x000000281030723c */ /* 0x000fe20000041830 */
[----:B-1----:R-:W-:-:S07]  /*2fa0*/  FMUL.FTZ R0, R99, c[0x0][0x2ec] ;  /* 0x0000bb0063007a20 */ /* 0x002fce0000410000 */
[----:B------:R-:W-:Y:S01]  /*2fb0*/  HMMA.16816.F32.BF16 R16, R16, R42, R24 ;  /* 0x0000002a1010723c */ /* 0x000fe20000041818 */
[----:B------:R1:W1:Y:S11]  /*2fc0*/  MUFU.TANH R96, R0 ;  /* 0x0000000000607308 */ /* 0x0002760000002400 */
[----:B------:R-:W-:Y:S04]  /*2fd0*/  @!UPT UIADD3 URZ, URZ, URZ, URZ ;  /* 0x0000003f3f3ff290 */ /* 0x000fe8000fffe03f */
[----:B------:R-:W-:Y:S02]  /*2fe0*/  FMUL.FTZ R2, R48, c[0x0][0x2ec] ;  /* 0x0000bb0030027a20 */ /* 0x000fe40000410000 */
[----:B------:R-:W-:Y:S02]  /*2ff0*/  FMUL.FTZ R50, R50, c[0x0][0x2ec] ;  /* 0x0000bb0032327a20 */ /* 0x000fe40000410000 */
[----:B-1----:R-:W-:Y:S01]  /*3000*/  FMUL.FTZ R0, R88, c[0x0][0x2ec] ;  /* 0x0000bb0058007a20 */ /* 0x002fe20000410000 */
[----:B------:R-:W-:Y:S03]  /*3010*/  MUFU.TANH R34, R2 ;  /* 0x0000000200227308 */ /* 0x000fe60000002400 */
[----:B------:R-:W-:Y:S02]  /*3020*/  FMUL.FTZ R16, R16, c[0x0][0x2ec] ;  /* 0x0000bb0010107a20 */ /* 0x000fe40000410000 */
[----:B------:R-:W-:-:S03]  /*3030*/  FMUL.FTZ R18, R18, c[0x0][0x2ec] ;  /* 0x0000bb0012127a20 */ /* 0x000fc60000410000 */
[----:B------:R1:W-:Y:S08]  /*3040*/  MUFU.TANH R98, R0 ;  /* 0x0000000000627308 */ /* 0x0003f00000002400 */
[----:B------:R-:W-:Y:S01]  /*3050*/  MUFU.TANH R50, R50 ;  /* 0x0000003200327308 */ /* 0x000fe20000002400 */
[----:B-1----:R-:W-:-:S07]  /*3060*/  FMUL.FTZ R0, R89, c[0x0][0x2ec] ;  /* 0x0000bb0059007a20 */ /* 0x002fce0000410000 */
[----:B------:R-:W-:Y:S08]  /*3070*/  MUFU.TANH R16, R16 ;  /* 0x0000001000107308 */ /* 0x000ff00000002400 */
[----:B------:R1:W-:Y:S08]  /*3080*/  MUFU.TANH R97, R0 ;  /* 0x0000000000617308 */ /* 0x0003f00000002400 */
[----:B------:R-:W-:Y:S01]  /*3090*/  MUFU.TANH R18, R18 ;  /* 0x0000001200127308 */ /* 0x000fe20000002400 */
[----:B-1----:R-:W-:-:S07]  /*30a0*/  FMUL.FTZ R0, R90, c[0x0][0x2ec] ;  /* 0x0000bb005a007a20 */ /* 0x002fce0000410000 */
[----:B------:R1:W-:Y:S02]  /*30b0*/  MUFU.TANH R90, R0 ;  /* 0x00000000005a7308 */ /* 0x0003e40000002400 */
[----:B-1----:R-:W-:-:S06]  /*30c0*/  FMUL.FTZ R0, R91, c[0x0][0x2ec] ;  /* 0x0000bb005b007a20 */ /* 0x002fcc0000410000 */
[----:B------:R1:W-:Y:S02]  /*30d0*/  MUFU.TANH R91, R0 ;  /* 0x00000000005b7308 */ /* 0x0003e40000002400 */
[----:B-1----:R-:W-:-:S06]  /*30e0*/  FMUL.FTZ R0, R92, c[0x0][0x2ec] ;  /* 0x0000bb005c007a20 */ /* 0x002fcc0000410000 */
[----:B------:R1:W-:Y:S02]  /*30f0*/  MUFU.TANH R89, R0 ;  /* 0x0000000000597308 */ /* 0x0003e40000002400 */
[----:B-1----:R-:W-:-:S06]  /*3100*/  FMUL.FTZ R0, R93, c[0x0][0x2ec] ;  /* 0x0000bb005d007a20 */ /* 0x002fcc0000410000 */
[----:B------:R1:W-:Y:S02]  /*3110*/  MUFU.TANH R88, R0 ;  /* 0x0000000000587308 */ /* 0x0003e40000002400 */
[----:B-1----:R-:W-:-:S06]  /*3120*/  FMUL.FTZ R0, R94, c[0x0][0x2ec] ;  /* 0x0000bb005e007a20 */ /* 0x002fcc0000410000 */
[----:B------:R1:W1:Y:S02]  /*3130*/  MUFU.TANH R84, R0 ;  /* 0x0000000000547308 */ /* 0x0002640000002400 */
[----:B-1----:R-:W-:-:S06]  /*3140*/  FMUL.FTZ R0, R95, c[0x0][0x2ec] ;  /* 0x0000bb005f007a20 */ /* 0x002fcc0000410000 */
[----:B------:R1:W1:Y:S02]  /*3150*/  MUFU.TANH R61, R0 ;  /* 0x00000000003d7308 */ /* 0x0002640000002400 */
        /* <DEDUP_REMOVED lines=11> */
[----:B------:R1:W1:Y:S02]  /*3210*/  MUFU.TANH R35, R0 ;  /* 0x0000000000237308 */ /* 0x0002640000002400 */
[----:B-1----:R-:W-:-:S05]  /*3220*/  IMAD.SHL.U32 R0, R166, 0x2, RZ ;  /* 0x00000002a6007824 */ /* 0x002fca00078e00ff */
[----:B------:R-:W-:-:S05]  /*3230*/  LOP3.LUT R0, R0, 0x6, RZ, 0xc0, !PT ;  /* 0x0000000600007812 */ /* 0x000fca00078ec0ff */
[----:B------:R-:W-:-:S05]  /*3240*/  IMAD R0, R45, 0x40, R0 ;  /* 0x000000402d007824 */ /* 0x000fca00078e0200 */
[C---:B------:R-:W-:Y:S01]  /*3250*/  IADD3 R2, R0.reuse, 0x1, RZ ;  /* 0x0000000100027810 */ /* 0x040fe20007ffe0ff */
[----:B------:R-:W-:Y:S01]  /*3260*/  BAR.SYNC.DEFER_BLOCKING 0x0 ;  /* 0x0000000000007b1d */ /* 0x000fe20000010000 */
[-C--:B------:R-:W-:Y:S02]  /*3270*/  ISETP.GE.AND P1, PT, R0, R44.reuse, PT ;  /* 0x0000002c0000720c */ /* 0x080fe40003f26270 */
[-C--:B------:R-:W-:Y:S02]  /*3280*/  ISETP.GE.AND P5, PT, R2, R44.reuse, PT ;  /* 0x0000002c0200720c */ /* 0x080fe40003fa6270 */
[----:B------:R-:W-:Y:S02]  /*3290*/  IADD3 R2, R0, 0x10, RZ ;  /* 0x0000001000027810 */ /* 0x000fe40007ffe0ff */
[----:B---3--:R-:W-:Y:S02]  /*32a0*/  FSEL R31, R149, -INF , !P1 ;  /* 0xff800000951f7808 */ /* 0x008fe40004800000 */
[----:B------:R-:W-:-:S02]  /*32b0*/  ISETP.GE.AND P4, PT, R2, R44, PT ;  /* 0x0000002c0200720c */ /* 0x000fc40003f86270 */
[----:B------:R-:W-:Y:S02]  /*32c0*/  IADD3 R2, R0, 0x18, RZ ;  /* 0x0000001800027810 */ /* 0x000fe40007ffe0ff */
[----:B------:R-:W-:Y:S02]  /*32d0*/  FSEL R29, R160, -INF , !P1 ;  /* 0xff800000a01d7808 */ /* 0x000fe40004800000 */
[----:B------:R-:W-:Y:S02]  /*32e0*/  ISETP.GE.AND P2, PT, R2, R44, PT ;  /* 0x0000002c0200720c */ /* 0x000fe40003f46270 */
[----:B------:R-:W-:Y:S02]  /*32f0*/  IADD3 R2, R0, 0x19, RZ ;  /* 0x0000001900027810 */ /* 0x000fe40007ffe0ff */
[----:B------:R-:W-:Y:S02]  /*3300*/  FSEL R46, R162, -INF , !P1 ;  /* 0xff800000a22e7808 */ /* 0x000fe40004800000 */
[----:B------:R-:W-:-:S02]  /*3310*/  FSEL R33, R164, -INF , !P1 ;  /* 0xff800000a4217808 */ /* 0x000fc40004800000 */
[----:B------:R-:W-:Y:S02]  /*3320*/  ISETP.GE.AND P1, PT, R2, R44, PT ;  /* 0x0000002c0200720c */ /* 0x000fe40003f26270 */
[C---:B------:R-:W-:Y:S02]  /*3330*/  IADD3 R5, R0.reuse, 0x8, RZ ;  /* 0x0000000800057810 */ /* 0x040fe40007ffe0ff */
[----:B------:R-:W-:Y:S02]  /*3340*/  IADD3 R2, R0, 0x20, RZ ;  /* 0x0000002000027810 */ /* 0x000fe40007ffe0ff */
[----:B----4-:R-:W-:Y:S02]  /*3350*/  FSEL R23, R150, -INF , !P5 ;  /* 0xff80000096177808 */ /* 0x010fe40006800000 */
[----:B------:R-:W-:Y:S02]  /*3360*/  FSEL R20, R161, -INF , !P5 ;  /* 0xff800000a1147808 */ /* 0x000fe40006800000 */
[----:B------:R-:W-:-:S02]  /*3370*/  FSEL R42, R163, -INF , !P5 ;  /* 0xff800000a32a7808 */ /* 0x000fc40006800000 */
[----:B------:R-:W-:Y:S02]  /*3380*/  FSEL R36, R165, -INF , !P5 ;  /* 0xff800000a5247808 */ /* 0x000fe40006800000 */
[-C--:B------:R-:W-:Y:S01]  /*3390*/  ISETP.GE.AND P0, PT, R5, R44.reuse, PT ;  /* 0x0000002c0500720c */ /* 0x080fe20003f06270 */
[----:B------:R-:W-:Y:S01]  /*33a0*/  FMUL.FTZ R5, R73, c[0x0][0x2ec] ;  /* 0x0000bb0049057a20 */ /* 0x000fe20000410000 */
[----:B------:R-:W-:Y:S02]  /*33b0*/  ISETP.GE.AND P5, PT, R2, R44, PT ;  /* 0x0000002c0200720c */ /* 0x000fe40003fa6270 */
[C---:B------:R-:W-:Y:S01]  /*33c0*/  IADD3 R3, R0.reuse, 0x9, RZ ;  /* 0x0000000900037810 */ /* 0x040fe20007ffe0ff */
[----:B------:R1:W-:Y:S01]  /*33d0*/  MUFU.TANH R15, R5 ;  /* 0x00000005000f7308 */ /* 0x0003e20000002400 */
[----:B------:R-:W-:Y:S02]  /*33e0*/  IADD3 R2, R0, 0x21, RZ ;  /* 0x0000002100027810 */ /* 0x000fe40007ffe0ff */
[----:B------:R-:W-:-:S02]  /*33f0*/  FSEL R30, R7, -INF , !P0 ;  /* 0xff800000071e7808 */ /* 0x000fc40004000000 */
[----:B------:R-:W-:Y:S02]  /*3400*/  FSEL R22, R117, -INF , !P0 ;  /* 0xff80000075167808 */ /* 0x000fe40004000000 */
[----:B------:R-:W-:Y:S02]  /*3410*/  FSEL R45, R118, -INF , !P0 ;  /* 0xff800000762d7808 */ /* 0x000fe40004000000 */
[----:B------:R-:W-:Y:S02]  /*3420*/  FSEL R41, R151, -INF , !P0 ;  /* 0xff80000097297808 */ /* 0x000fe40004000000 */
[-C--:B------:R-:W-:Y:S02]  /*3430*/  ISETP.GE.AND P6, PT, R3, R44.reuse, PT ;  /* 0x0000002c0300720c */ /* 0x080fe40003fc6270 */
[----:B------:R-:W-:Y:S02]  /*3440*/  ISETP.GE.AND P0, PT, R2, R44, PT ;  /* 0x0000002c0200720c */ /* 0x000fe40003f06270 */
[----:B------:R-:W-:Y:S01]  /*3450*/  IADD3 R2, R0, 0x28, RZ ;  /* 0x0000002800027810 */ /* 0x000fe20007ffe0ff */
[----:B-1----:R-:W-:Y:S01]  /*3460*/  FMUL.FTZ R5, R49, c[0x0][0x2ec] ;  /* 0x0000bb0031057a20 */ /* 0x002fe20000410000 */
[----:B------:R-:W-:-:S02]  /*3470*/  FSEL R32, R106, -INF , !P6 ;  /* 0xff8000006a207808 */ /* 0x000fc40007000000 */
[----:B------:R-:W-:Y:S01]  /*3480*/  FSEL R21, R116, -INF , !P6 ;  /* 0xff80000074157808 */ /* 0x000fe20007000000 */
[----:B------:R-:W-:Y:S01]  /*3490*/  MUFU.TANH R13, R5 ;  /* 0x00000005000d7308 */ /* 0x000fe20000002400 */
        /* <DEDUP_REMOVED lines=9> */
[-C--:B------:R-:W-:Y:S01]  /*3530*/  ISETP.GE.AND P3, PT, R3, R44.reuse, PT ;  /* 0x0000002c0300720c */ /* 0x080fe20003f66270 */
[----:B------:R-:W-:Y:S01]  /*3540*/  FMUL.FTZ R3, R75, c[0x0][0x2ec] ;  /* 0x0000bb004b037a20 */ /* 0x000fe20000410000 */
[----:B------:R-:W-:-:S02]  /*3550*/  ISETP.GE.AND P4, PT, R2, R44, PT ;  /* 0x0000002c0200720c */ /* 0x000fc40003f86270 */
[----:B------:R-:W-:Y:S01]  /*3560*/  IADD3 R2, R0, 0x30, RZ ;  /* 0x0000003000027810 */ /* 0x000fe20007ffe0ff */
[----:B------:R1:W-:Y:S01]  /*3570*/  MUFU.TANH R14, R3 ;  /* 0x00000003000e7308 */ /* 0x0003e20000002400 */
[----:B-----5:R-:W-:Y:S02]  /*3580*/  FSEL R100, R101, -INF , !P3 ;  /* 0xff80000065647808 */ /* 0x020fe40005800000 */
[----:B------:R-:W-:Y:S02]  /*3590*/  FSEL R49, R104, -INF , !P3 ;  /* 0xff80000068317808 */ /* 0x000fe40005800000 */
[----:B------:R-:W-:Y:S02]  /*35a0*/  FSEL R128, R128, -INF , !P3 ;  /* 0xff80000080807808 */ /* 0x000fe40005800000 */
[----:B------:R-:W-:Y:S02]  /*35b0*/  FSEL R107, R107, -INF , !P3 ;  /* 0xff8000006b6b7808 */ /* 0x000fe40005800000 */
[----:B------:R-:W-:-:S02]  /*35c0*/  ISETP.GE.AND P3, PT, R2, R44, PT ;  /* 0x0000002c0200720c */ /* 0x000fc40003f66270 */
[----:B------:R-:W-:Y:S02]  /*35d0*/  IADD3 R2, R0, 0x31, RZ ;  /* 0x0000003100027810 */ /* 0x000fe40007ffe0ff */
[----:B--2---:R-:W-:Y:S02]  /*35e0*/  FSEL R101, R6, -INF , !P2 ;  /* 0xff80000006657808 */ /* 0x004fe40005000000 */
[----:B------:R-:W-:Y:S01]  /*35f0*/  FSEL R47, R103, -INF , !P2 ;  /* 0xff800000672f7808 */ /* 0x000fe20005000000 */
[----:B-1----:R-:W-:Y:S01]  /*3600*/  FMUL.FTZ R3, R51, c[0x0][0x2ec] ;  /* 0x0000bb0033037a20 */ /* 0x002fe20000410000 */
[----:B------:R-:W-:Y:S02]  /*3610*/  FSEL R127, R127, -INF , !P2 ;  /* 0xff8000007f7f7808 */ /* 0x000fe40005000000 */
[----:B------:R-:W-:Y:S01]  /*3620*/  FSEL R125, R125, -INF , !P2 ;  /* 0xff8000007d7d7808 */ /* 0x000fe20005000000 */
[----:B------:R1:W2:Y:S01]  /*3630*/  MUFU.TANH R12, R3 ;  /* 0x00000003000c7308 */ /* 0x0002a20000002400 */
[----:B------:R-:W-:-:S02]  /*3640*/  ISETP.GE.AND P2, PT, R2, R44, PT ;  /* 0x0000002c0200720c */ /* 0x000fc40003f46270 */
[----:B------:R-:W-:Y:S02]  /*3650*/  IADD3 R2, R0, 0x38, RZ ;  /* 0x0000003800027810 */ /* 0x000fe40007ffe0ff */
[----:B------:R-:W-:Y:S02]  /*3660*/  FSEL R105, R96, -INF , !P1 ;  /* 0xff80000060697808 */ /* 0x000fe40004800000 */
[----:B------:R-:W-:Y:S02]  /*3670*/  FSEL R51, R102, -INF , !P1 ;  /* 0xff80000066337808 */ /* 0x000fe40004800000 */
[----:B------:R-:W-:Y:S02]  /*3680*/  FSEL R126, R126, -INF , !P1 ;  /* 0xff8000007e7e7808 */ /* 0x000fe40004800000 */
[----:B------:R-:W-:Y:S02]  /*3690*/  FSEL R124, R124, -INF , !P1 ;  /* 0xff8000007c7c7808 */ /* 0x000fe40004800000 */
[----:B------:R-:W-:Y:S01]  /*36a0*/  ISETP.GE.AND P1, PT, R2, R44, PT ;  /* 0x0000002c0200720c */ /* 0x000fe20003f26270 */
[----:B------:R-:W-:Y:S01]  /*36b0*/  FMUL.FTZ R2, R11, c[0x0][0x2ec] ;  /* 0x0000bb000b027a20 */ /* 0x000fe20000410000 */
[----:B------:R-:W-:Y:S01]  /*36c0*/  FSEL R176, R84, -INF , !P5 ;  /* 0xff80000054b07808 */ /* 0x000fe20006800000 */
[----:B-1----:R-:W-:Y:S01]  /*36d0*/  FMUL.FTZ R3, R10, c[0x0][0x2ec] ;  /* 0x0000bb000a037a20 */ /* 0x002fe20000410000 */
[----:B------:R-:W-:Y:S01]  /*36e0*/  FSEL R174, R89, -INF , !P5 ;  /* 0xff80000059ae7808 */ /* 0x000fe20006800000 */
[----:B------:R1:W-:Y:S01]  /*36f0*/  MUFU.TANH R5, R2 ;  /* 0x0000000200057308 */ /* 0x0003e20000002400 */
[----:B------:R-:W-:-:S02]  /*3700*/  FSEL R190, R90, -INF , !P5 ;  /* 0xff8000005abe7808 */ /* 0x000fc40006800000 */
[----:B------:R-:W-:Y:S02]  /*3710*/  FSEL R180, R98, -INF , !P5 ;  /* 0xff80000062b47808 */ /* 0x000fe40006800000 */
[----:B------:R-:W-:Y:S02]  /*3720*/  ISETP.GE.AND P5, PT, R44, 0x41, PT ;  /* 0x000000412c00780c */ /* 0x000fe40003fa6270 */
[----:B------:R-:W-:Y:S01]  /*3730*/  IADD3 R0, R0, 0x39, RZ ;  /* 0x0000003900007810 */ /* 0x000fe20007ffe0ff */
[----:B------:R3:W4:Y:S01]  /*3740*/  MUFU.TANH R7, R3 ;  /* 0x0000000300077308 */ /* 0x0007220000002400 */
[----:B------:R-:W-:Y:S02]  /*3750*/  FSEL R177, R61, -INF , !P0 ;  /* 0xff8000003db17808 */ /* 0x000fe40004000000 */
[----:B------:R-:W-:Y:S02]  /*3760*/  FSEL R175, R88, -INF , !P0 ;  /* 0xff80000058af7808 */ /* 0x000fe40004000000 */
[----:B------:R-:W-:-:S02]  /*3770*/  FSEL R191, R91, -INF , !P0 ;  /* 0xff8000005bbf7808 */ /* 0x000fc40004000000 */
[----:B------:R-:W-:Y:S01]  /*3780*/  FSEL R181, R97, -INF , !P0 ;  /* 0xff80000061b57808 */ /* 0x000fe20004000000 */
[----:B-1----:R-:W-:Y:S01]  /*3790*/  FMUL.FTZ R2, R17, c[0x0][0x2ec] ;  /* 0x0000bb0011027a20 */ /* 0x002fe20000410000 */
[----:B------:R-:W-:Y:S01]  /*37a0*/  ISETP.GE.AND P0, PT, R0, R44, PT ;  /* 0x0000002c0000720c */ /* 0x000fe20003f06270 */
[----:B------:R-:W-:Y:S01]  /*37b0*/  IMAD.IADD R0, R148, 0x1, R28 ;  /* 0x0000000194007824 */ /* 0x000fe200078e021c */
[----:B------:R-:W-:Y:S02]  /*37c0*/  FSEL R178, R38, -INF , !P6 ;  /* 0xff80000026b27808 */ /* 0x000fe40007000000 */
[----:B------:R-:W-:Y:S02]  /*37d0*/  FSEL R172, R80, -INF , !P6 ;  /* 0xff80000050ac7808 */ /* 0x000fe40007000000 */
[----:B------:R-:W-:Y:S01]  /*37e0*/  FSEL R188, R53, -INF , !P6 ;  /* 0xff80000035bc7808 */ /* 0x000fe20007000000 */
[----:B---3--:R-:W-:Y:S01]  /*37f0*/  FMUL.FTZ R3, R9, c[0x0][0x2ec] ;  /* 0x0000bb0009037a20 */ /* 0x008fe20000410000 */
[----:B------:R-:W-:-:S02]  /*3800*/  FSEL R182, R76, -INF , !P6 ;  /* 0xff8000004cb67808 */ /* 0x000fc40007000000 */
[----:B------:R-:W-:Y:S01]  /*3810*/  FSEL R179, R37, -INF , !P4 ;  /* 0xff80000025b37808 */ /* 0x000fe20006000000 */
[----:B------:R-:W-:Y:S01]  /*3820*/  MUFU.TANH R6, R3 ;  /* 0x0000000300067308 */ /* 0x000fe20000002400 */
[----:B------:R-:W-:Y:S02]  /*3830*/  FSEL R173, R81, -INF , !P4 ;  /* 0xff80000051ad7808 */ /* 0x000fe40006000000 */
[----:B------:R-:W-:Y:S02]  /*3840*/  FSEL R189, R79, -INF , !P4 ;  /* 0xff8000004fbd7808 */ /* 0x000fe40006000000 */
[----:B------:R-:W-:Y:S02]  /*3850*/  FSEL R183, R60, -INF , !P4 ;  /* 0xff8000003cb77808 */ /* 0x000fe40006000000 */
[----:B------:R-:W-:Y:S01]  /*3860*/  FSEL R196, R50, -INF , !P3 ;  /* 0xff80000032c47808 */ /* 0x000fe20005800000 */
[----:B------:R1:W3:Y:S01]  /*3870*/  MUFU.TANH R3, R2 ;  /* 0x0000000200037308 */ /* 0x0002e20000002400 */
[----:B------:R-:W-:-:S02]  /*3880*/  FSEL R192, R34, -INF , !P3 ;  /* 0xff80000022c07808 */ /* 0x000fc40005800000 */
[----:B------:R-:W-:Y:S02]  /*3890*/  FSEL R204, R74, -INF , !P3 ;  /* 0xff8000004acc7808 */ /* 0x000fe40005800000 */
[----:B------:R-:W-:Y:S02]  /*38a0*/  FSEL R201, R35, -INF , !P3 ;  /* 0xff80000023c97808 */ /* 0x000fe40005800000 */
[----:B--2---:R-:W-:Y:S02]  /*38b0*/  FSEL R198, R12, -INF , !P2 ;  /* 0xff8000000cc67808 */ /* 0x004fe40005000000 */
[----:B------:R-:W-:Y:S02]  /*38c0*/  FSEL R193, R13, -INF , !P2 ;  /* 0xff8000000dc17808 */ /* 0x000fe40005000000 */
[----:B------:R-:W-:Y:S02]  /*38d0*/  FSEL R205, R14, -INF , !P2 ;  /* 0xff8000000ecd7808 */ /* 0x000fe40005000000 */
[----:B------:R-:W-:-:S02]  /*38e0*/  FSEL R200, R15, -INF , !P2 ;  /* 0xff8000000fc87808 */ /* 0x000fc40005000000 */
[----:B------:R-:W-:Y:S01]  /*38f0*/  FSEL R197, R18, -INF , !P1 ;  /* 0xff80000012c57808 */ /* 0x000fe20004800000 */
[----:B-1----:R-:W-:Y:S01]  /*3900*/  FMUL.FTZ R2, R19, c[0x0][0x2ec] ;  /* 0x0000bb0013027a20 */ /* 0x002fe20000410000 */
[----:B------:R-:W-:Y:S02]  /*3910*/  FSEL R194, R16, -INF , !P1 ;  /* 0xff80000010c27808 */ /* 0x000fe40004800000 */
[----:B----4-:R-:W-:Y:S02]  /*3920*/  FSEL R206, R7, -INF , !P1 ;  /* 0xff80000007ce7808 */ /* 0x010fe40004800000 */
[----:B------:R-:W-:Y:S01]  /*3930*/  FSEL R202, R8, -INF , !P1 ;  /* 0xff80000008ca7808 */ /* 0x000fe20004800000 */
[----:B------:R-:W1:Y:S01]  /*3940*/  MUFU.TANH R2, R2 ;  /* 0x0000000200027308 */ /* 0x000e620000002400 */
[----:B---3--:R-:W-:Y:S02]  /*3950*/  FSEL R195, R3, -INF , !P0 ;  /* 0xff80000003c37808 */ /* 0x008fe40004000000 */
[----:B------:R-:W-:-:S02]  /*3960*/  FSEL R207, R5, -INF , !P0 ;  /* 0xff80000005cf7808 */ /* 0x000fc40004000000 */
[----:B------:R-:W-:Y:S02]  /*3970*/  FSEL R203, R6, -INF , !P0 ;  /* 0xff80000006cb7808 */ /* 0x000fe40004000000 */
[----:B-1----:R-:W-:Y:S01]  /*3980*/  FSEL R199, R2, -INF , !P0 ;  /* 0xff80000002c77808 */ /* 0x002fe20004000000 */
        /* <DEDUP_REMOVED lines=58> */
.L_x_539:
[----:B------:R-:W-:Y:S05]  /*3d30*/  BSYNC B0 ;  /* 0x0000000000007941 */ /* 0x000fea0003800000 */
.L_x_538:
[----:B------:R-:W0:Y:S02]  /*3d40*/  LDGDEPBAR ;  /* 0x00000000000079af */ /* 0x000e240000000000 */
.L_x_537:
        /* <DEDUP_REMOVED lines=61> */
[----:B-1----:R-:W-:Y:S01]  /*4120*/  FMNMX.FTZ R6, R6, R5, !PT ;  /* 0x0000000506067209 */ /* 0x002fe20007810000 */
[----:B------:R-:W1:Y:S01]  /*4130*/  SHFL.BFLY PT, R7, R3, 0x2, 0x1f ;  /* 0x0c401f0003077f89 */ /* 0x000e6200000e0000 */
[----:B------:R-:W-:-:S02]  /*4140*/  FMNMX.FTZ R2, R191, R2, !PT ;  /* 0x00000002bf027209 */ /* 0x000fc40007810000 */
[----:B--2---:R-:W-:Y:S02]  /*4150*/  FMNMX.FTZ R102, R102, R8, !PT ;  /* 0x0000000866667209 */ /* 0x004fe40007810000 */
[----:B------:R-:W2:Y:S01]  /*4160*/  SHFL.BFLY PT, R8, R6, 0x1, 0x1f ;  /* 0x0c201f0006087f89 */ /* 0x000ea200000e0000 */
[----:B------:R-:W-:Y:S02]  /*4170*/  FMNMX.FTZ R2, R188, R2, !PT ;  /* 0x00000002bc027209 */ /* 0x000fe40007810000 */
[C---:B------:R-:W-:Y:S01]  /*4180*/  FMUL.FTZ R12, R102.reuse, c[0x0][0x23c] ;  /* 0x00008f00660c7a20 */ /* 0x040fe20000410000 */
[----:B------:R-:W-:Y:S02]  /*4190*/  FSETP.NEU.FTZ.AND P0, PT, R102, -INF , PT ;  /* 0xff8000006600780b */ /* 0x000fe40003f1d000 */
[----:B------:R-:W-:Y:S02]  /*41a0*/  FMNMX.FTZ R2, R189, R2, !PT ;  /* 0x00000002bd027209 */ /* 0x000fe40007810000 */
[----:B------:R-:W-:-:S02]  /*41b0*/  FSEL R12, R12, RZ, P0 ;  /* 0x000000ff0c0c7208 */ /* 0x000fc40000000000 */
[----:B------:R-:W-:-:S04]  /*41c0*/  FMNMX.FTZ R2, R204, R2, !PT ;  /* 0x00000002cc027209 */ /* 0x000fc80007810000 */
[----:B------:R-:W-:Y:S01]  /*41d0*/  FMNMX.FTZ R5, R205, R2, !PT ;  /* 0x00000002cd057209 */ /* 0x000fe20007810000 */
[----:B------:R-:W-:-:S03]  /*41e0*/  FFMA.FTZ R2, R29, c[0x0][0x23c], -R12 ;  /* 0x00008f001d027a23 */ /* 0x000fc6000001080c */
[----:B------:R-:W-:Y:S01]  /*41f0*/  FMNMX.FTZ R5, R206, R5, !PT ;  /* 0x00000005ce057209 */ /* 0x000fe20007810000 */
[----:B------:R3:W-:Y:S01]  /*4200*/  MUFU.EX2 R15, R2 ;  /* 0x00000002000f7308 */ /* 0x0007e20000000800 */
[----:B-1----:R-:W-:Y:S02]  /*4210*/  FMNMX.FTZ R7, R3, R7, !PT ;  /* 0x0000000703077209 */ /* 0x002fe40007810000 */
[----:B------:R-:W-:Y:S02]  /*4220*/  FMNMX.FTZ R5, R207, R5, !PT ;  /* 0x00000005cf057209 */ /* 0x000fe40007810000 */
[----:B--2---:R-:W-:Y:S01]  /*4230*/  FMNMX.FTZ R3, R6, R8, !PT ;  /* 0x0000000806037209 */ /* 0x004fe20007810000 */
[----:B------:R-:W1:Y:S01]  /*4240*/  SHFL.BFLY PT, R9, R7, 0x1, 0x1f ;  /* 0x0c201f0007097f89 */ /* 0x000e6200000e0000 */
[--C-:B------:R-:W-:Y:S02]  /*4250*/  FFMA.FTZ R6, R22, c[0x0][0x23c], -R12.reuse ;  /* 0x00008f0016067a23 */ /* 0x100fe4000001080c */
[----:B------:R-:W-:Y:S01]  /*4260*/  FSETP.NEU.FTZ.AND P0, PT, R3, -INF , PT ;  /* 0xff8000000300780b */ /* 0x000fe20003f1d000 */
[----:B------:R-:W2:Y:S01]  /*4270*/  SHFL.BFLY PT, R8, R5, 0x2, 0x1f ;  /* 0x0c401f0005087f89 */ /* 0x000ea200000e0000 */
[----:B------:R4:W-:Y:S01]  /*4280*/  MUFU.EX2 R50, R6 ;  /* 0x0000000600327308 */ /* 0x0009e20000000800 */
[----:B---3--:R-:W-:-:S07]  /*4290*/  FFMA.FTZ R2, R20, c[0x0][0x23c], -R12 ;  /* 0x00008f0014027a23 */ /* 0x008fce000001080c */
[----:B------:R3:W-:Y:S01]  /*42a0*/  MUFU.EX2 R14, R2 ;  /* 0x00000002000e7308 */ /* 0x0007e20000000800 */
[----:B----4-:R-:W-:Y:S01]  /*42b0*/  FFMA.FTZ R6, R21, c[0x0][0x23c], -R12 ;  /* 0x00008f0015067a23 */ /* 0x010fe2000001080c */
[----:B-1----:R-:W-:-:S06]  /*42c0*/  FMNMX.FTZ R104, R7, R9, !PT ;  /* 0x0000000907687209 */ /* 0x002fcc0007810000 */
[----:B------:R1:W-:Y:S01]  /*42d0*/  MUFU.EX2 R130, R6 ;  /* 0x0000000600827308 */ /* 0x0003e20000000800 */
[----:B--2---:R-:W-:Y:S01]  /*42e0*/  FMNMX.FTZ R5, R5, R8, !PT ;  /* 0x0000000805057209 */ /* 0x004fe20007810000 */
[----:B---3--:R-:W-:-:S05]  /*42f0*/  FMUL.FTZ R2, R3, c[0x0][0x23c] ;  /* 0x00008f0003027a20 */ /* 0x008fca0000410000 */
[----:B------:R-:W-:Y:S02]  /*4300*/  FSEL R2, R2, RZ, P0 ;  /* 0x000000ff02027208 */ /* 0x000fe40000000000 */
[----:B------:R-:W-:-:S03]  /*4310*/  FSETP.NEU.FTZ.AND P0, PT, R104, -INF , PT ;  /* 0xff8000006800780b */ /* 0x000fc60003f1d000 */
[--C-:B------:R-:W-:Y:S02]  /*4320*/  FFMA.FTZ R0, R23, c[0x0][0x23c], -R2.reuse ;  /* 0x00008f0017007a23 */ /* 0x100fe40000010802 */
[--C-:B------:R-:W-:Y:S01]  /*4330*/  FFMA.FTZ R4, R32, c[0x0][0x23c], -R2.reuse ;  /* 0x00008f0020047a23 */ /* 0x100fe20000010802 */
[----:B------:R-:W-:Y:S01]  /*4340*/  LDSM.16.MT88.4 R20, [R220+0xa000] ;  /* 0x00a00000dc14783b */ /* 0x000fe20000004200 */
[----:B------:R2:W-:Y:S01]  /*4350*/  MUFU.EX2 R252, R0 ;  /* 0x0000000000fc7308 */ /* 0x0005e20000000800 */
[----:B-1----:R-:W-:-:S07]  /*4360*/  FFMA.FTZ R6, R31, c[0x0][0x23c], -R2 ;  /* 0x00008f001f067a23 */ /* 0x002fce0000010802 */
[----:B------:R-:W-:Y:S01]  /*4370*/  MUFU.EX2 R44, R4 ;  /* 0x00000004002c7308 */ /* 0x000fe20000000800 */
[----:B--2---:R-:W-:-:S07]  /*4380*/  FFMA.FTZ R0, R30, c[0x0][0x23c], -R2 ;  /* 0x00008f001e007a23 */ /* 0x004fce0000010802 */
[----:B------:R1:W-:Y:S01]  /*4390*/  MUFU.EX2 R131, R6 ;  /* 0x0000000600837308 */ /* 0x0003e20000000800 */
[----:B------:R-:W-:Y:S07]  /*43a0*/  LDSM.16.MT88.4 R28, [R222+0xa000] ;  /* 0x00a00000de1c783b */ /* 0x000fee0000004200 */
[----:B------:R2:W3:Y:S01]  /*43b0*/  MUFU.EX2 R251, R0 ;  /* 0x0000000000fb7308 */ /* 0x0004e20000000800 */
[----:B-1----:R-:W1:Y:S01]  /*43c0*/  SHFL.BFLY PT, R6, R5, 0x1, 0x1f ;  /* 0x0c201f0005067f89 */ /* 0x002e6200000e0000 */
[----:B--2---:R-:W-:Y:S01]  /*43d0*/  FMUL.FTZ R0, R104, c[0x0][0x23c] ;  /* 0x00008f0068007a20 */ /* 0x004fe20000410000 */
[----:B---3--:R-:W-:-:S04]  /*43e0*/  F2FP.BF16.PACK_AB R7, R44, R251 ;  /* 0x000000fb2c07723e */ /* 0x008fc800000010ff */
[----:B------:R-:W-:-:S05]  /*43f0*/  FSEL R0, R0, RZ, P0 ;  /* 0x000000ff00007208 */ /* 0x000fca0000000000 */
[--C-:B------:R-:W-:Y:S02]  /*4400*/  FFMA.FTZ R4, R33, c[0x0][0x23c], -R0.reuse ;  /* 0x00008f0021047a23 */ /* 0x100fe40000010800 */
[----:B------:R-:W2:Y:S01]  /*4410*/  LDSM.16.MT88.4 R32, [R220+0xb000] ;  /* 0x00b00000dc20783b */ /* 0x000ea20000004200 */
[--C-:B------:R-:W-:Y:S01]  /*4420*/  FFMA.FTZ R9, R41, c[0x0][0x23c], -R0.reuse ;  /* 0x00008f0029097a23 */ /* 0x100fe20000010800 */
[----:B------:R3:W-:Y:S01]  /*4430*/  MUFU.EX2 R248, R4 ;  /* 0x0000000400f87308 */ /* 0x0007e20000000800 */
[----:B-1----:R-:W-:Y:S02]  /*4440*/  FMNMX.FTZ R103, R5, R6, !PT ;  /* 0x0000000605677209 */ /* 0x002fe40007810000 */
[----:B------:R-:W-:Y:S02]  /*4450*/  F2FP.BF16.PACK_AB R6, R130, R50 ;  /* 0x000000328206723e */ /* 0x000fe400000010ff */
[C---:B------:R-:W-:Y:S01]  /*4460*/  FSETP.NEU.FTZ.AND P0, PT, R103.reuse, -INF , PT ;  /* 0xff8000006700780b */ /* 0x040fe20003f1d000 */
[----:B------:R-:W-:Y:S01]  /*4470*/  FMUL.FTZ R8, R103, c[0x0][0x23c] ;  /* 0x00008f0067087a20 */ /* 0x000fe20000410000 */
[----:B------:R-:W-:Y:S01]  /*4480*/  F2FP.BF16.PACK_AB R5, R252, R131 ;  /* 0x00000083fc05723e */ /* 0x000fe200000010ff */
[----:B------:R-:W-:Y:S03]  /*4490*/  MUFU.EX2 R249, R9 ;  /* 0x0000000900f97308 */ /* 0x000fe60000000800 */
[----:B------:R-:W-:Y:S01]  /*44a0*/  FSEL R13, R8, RZ, P0 ;  /* 0x000000ff080d7208 */ /* 0x000fe20000000000 */
[----:B------:R-:W-:-:S02]  /*44b0*/  FFMA.FTZ R8, R40, c[0x0][0x23c], -R0 ;  /* 0x00008f0028087a23 */ /* 0x000fc40000010800 */
[----:B---3--:R-:W-:Y:S02]  /*44c0*/  FFMA.FTZ R4, R36, c[0x0][0x23c], -R0 ;  /* 0x00008f0024047a23 */ /* 0x008fe40000010800 */
[----:B------:R1:W3:Y:S01]  /*44d0*/  MUFU.EX2 R250, R8 ;  /* 0x0000000800fa7308 */ /* 0x0002e20000000800 */
[----:B------:R-:W4:Y:S07]  /*44e0*/  LDSM.16.MT88.4 R36, [R222+0xb000] ;  /* 0x00b00000de24783b */ /* 0x000f2e0000004200 */
[----:B------:R5:W-:Y:S01]  /*44f0*/  MUFU.EX2 R243, R4 ;  /* 0x0000000400f37308 */ /* 0x000be20000000800 */
[----:B-1----:R-:W-:Y:S01]  /*4500*/  FFMA.FTZ R8, R46, c[0x0][0x23c], -R13 ;  /* 0x00008f002e087a23 */ /* 0x002fe2000001080d */
[----:B---3--:R-:W-:-:S06]  /*4510*/  F2FP.BF16.PACK_AB R10, R250, R249 ;  /* 0x000000f9fa0a723e */ /* 0x008fcc00000010ff */
[----:B------:R1:W-:Y:S01]  /*4520*/  MUFU.EX2 R240, R8 ;  /* 0x0000000800f07308 */ /* 0x0003e20000000800 */
[----:B-----5:R-:W-:-:S07]  /*4530*/  F2FP.BF16.PACK_AB R4, R14, R15 ;  /* 0x0000000f0e04723e */ /* 0x020fce00000010ff */
[----:B------:R-:W-:Y:S01]  /*4540*/  HMMA.16816.F32.BF16 R120, R4, R24, RZ ;  /* 0x000000180478723c */ /* 0x000fe200000418ff */
[----:B-1----:R-:W-:-:S07]  /*4550*/  FFMA.FTZ R8, R42, c[0x0][0x23c], -R13 ;  /* 0x00008f002a087a23 */ /* 0x002fce000001080d */
[C---:B------:R-:W-:Y:S01]  /*4560*/  HMMA.16816.F32.BF16 R116, R4.reuse, R16, RZ ;  /* 0x000000100474723c */ /* 0x040fe200000418ff */
[----:B------:R1:W3:Y:S07]  /*4570*/  MUFU.EX2 R239, R8 ;  /* 0x0000000800ef7308 */ /* 0x0002ee0000000800 */
[C---:B------:R-:W-:Y:S08]  /*4580*/  HMMA.16816.F32.BF16 R112, R4.reuse, R20, RZ ;  /* 0x000000140470723c */ /* 0x040ff000000418ff */
[----:B------:R-:W-:Y:S01]  /*4590*/  HMMA.16816.F32.BF16 R108, R4, R28, RZ ;  /* 0x0000001c046c723c */ /* 0x000fe200000418ff */
[----:B-1----:R-:W-:Y:S01]  /*45a0*/  FFMA.FTZ R8, R45, c[0x0][0x23c], -R13 ;  /* 0x00008f002d087a23 */ /* 0x002fe2000001080d */
[----:B---3--:R-:W-:-:S03]  /*45b0*/  F2FP.BF16.PACK_AB R9, R239, R240 ;  /* 0x000000f0ef09723e */ /* 0x008fc600000010ff */
[----:B------:R1:W-:Y:S03]  /*45c0*/  MUFU.EX2 R242, R8 ;  /* 0x0000000800f27308 */ /* 0x0003e60000000800 */
[C---:B--2---:R-:W-:Y:S08]  /*45d0*/  HMMA.16816.F32.BF16 R96, R4.reuse, R32, RZ ;  /* 0x000000200460723c */ /* 0x044ff000000418ff */
[----:B----4-:R-:W-:Y:S01]  /*45e0*/  HMMA.16816.F32.BF16 R92, R4, R36, RZ ;  /* 0x00000024045c723c */ /* 0x010fe200000418ff */
[----:B-1----:R-:W-:-:S02]  /*45f0*/  FFMA.FTZ R8, R43, c[0x0][0x23c], -R13 ;  /* 0x00008f002b087a23 */ /* 0x002fc4000001080d */
[----:B------:R-:W-:Y:S05]  /*4600*/  LDSM.16.MT88.4 R40, [R222+0xb400] ;  /* 0x00b40000de28783b */ /* 0x000fea0000004200 */
        /* <DEDUP_REMOVED lines=26> */
[----:B---3--:R-:W-:-:S04]  /*47b0*/  FFMA.FTZ R4, R51, c[0x0][0x23c], -R12 ;  /* 0x00008f0033047a23 */ /* 0x008fc8000001080c */
[----:B------:R3:W4:Y:S03]  /*47c0*/  MUFU.EX2 R244, R4 ;  /* 0x0000000400f47308 */ /* 0x0007260000000800 */
[----:B------:R-:W-:Y:S01]  /*47d0*/  HMMA.16816.F32.BF16 R156, R8, R38, RZ ;  /* 0x00000026089c723c */ /* 0x000fe200000418ff */
[----:B---3--:R-:W-:Y:S01]  /*47e0*/  FFMA.FTZ R4, R52, c[0x0][0x23c], -R2 ;  /* 0x00008f0034047a23 */ /* 0x008fe20000010802 */
[----:B----4-:R-:W-:-:S06]  /*47f0*/  F2FP.BF16.PACK_AB R6, R244, R245 ;  /* 0x000000f5f406723e */ /* 0x010fcc00000010ff */
[----:B------:R-:W-:Y:S01]  /*4800*/  HMMA.16816.F32.BF16 R52, R8, R28, RZ ;  /* 0x0000001c0834723c */ /* 0x000fe200000418ff */
[----:B------:R-:W-:Y:S01]  /*4810*/  LDSM.16.MT88.4 R28, [R222+0xa400] ;  /* 0x00a40000de1c783b */ /* 0x000fe20000004200 */
[----:B------:R3:W-:Y:S02]  /*4820*/  MUFU.EX2 R235, R4 ;  /* 0x0000000400eb7308 */ /* 0x0007e40000000800 */
[----:B---3--:R-:W-:Y:S01]  /*4830*/  FFMA.FTZ R4, R100, c[0x0][0x23c], -R2 ;  /* 0x00008f0064047a23 */ /* 0x008fe20000010802 */
[----:B------:R-:W-:-:S05]  /*4840*/  MOV R100, R131 ;  /* 0x0000008300647202 */ /* 0x000fca0000000f00 */
[----:B------:R3:W4:Y:S02]  /*4850*/  MUFU.EX2 R238, R4 ;  /* 0x0000000400ee7308 */ /* 0x0007240000000800 */
[--C-:B---3--:R-:W-:Y:S01]  /*4860*/  FFMA.FTZ R4, R101, c[0x0][0x23c], -R2.reuse ;  /* 0x00008f0065047a23 */ /* 0x108fe20000010802 */
[----:B------:R-:W-:Y:S02]  /*4870*/  MOV R101, R50 ;  /* 0x0000003200657202 */ /* 0x000fe40000000f00 */
[----:B------:R-:W-:Y:S03]  /*4880*/  HMMA.16816.F32.BF16 R48, R8, R32, RZ ;  /* 0x000000200830723c */ /* 0x000fe600000418ff */
[----:B------:R3:W-:Y:S01]  /*4890*/  MUFU.EX2 R237, R4 ;  /* 0x0000000400ed7308 */ /* 0x0007e20000000800 */
[----:B------:R-:W5:Y:S01]  /*48a0*/  LDSM.16.MT88.4 R32, [R220+0xb400] ;  /* 0x00b40000dc20783b */ /* 0x000f620000004200 */
[----:B----4-:R-:W-:Y:S01]  /*48b0*/  F2FP.BF16.PACK_AB R5, R238, R235 ;  /* 0x000000ebee05723e */ /* 0x010fe200000010ff */
[----:B---3--:R-:W-:Y:S01]  /*48c0*/  FFMA.FTZ R4, R105, c[0x0][0x23c], -R2 ;  /* 0x00008f0069047a23 */ /* 0x008fe20000010802 */
[----:B------:R-:W-:-:S04]  /*48d0*/  MOV R105, R130 ;  /* 0x0000008200697202 */ /* 0x000fc80000000f00 */
[----:B------:R3:W4:Y:S02]  /*48e0*/  MUFU.EX2 R236, R4 ;  /* 0x0000000400ec7308 */ /* 0x0007240000000800 */
[--C-:B---3--:R-:W-:Y:S01]  /*48f0*/  FFMA.FTZ R4, R106, c[0x0][0x23c], -R0.reuse ;  /* 0x00008f006a047a23 */ /* 0x108fe20000010800 */
[----:B------:R-:W-:Y:S02]  /*4900*/  MOV R106, R44 ;  /* 0x0000002c006a7202 */ /* 0x000fe40000000f00 */
[----:B------:R-:W-:Y:S03]  /*4910*/  HMMA.16816.F32.BF16 R44, R8, R36, RZ ;  /* 0x00000024082c723c */ /* 0x000fe600000418ff */
[----:B------:R3:W-:Y:S01]  /*4920*/  MUFU.EX2 R234, R4 ;  /* 0x0000000400ea7308 */ /* 0x0007e20000000800 */
[----:B----4-:R-:W-:Y:S01]  /*4930*/  F2FP.BF16.PACK_AB R7, R236, R237 ;  /* 0x000000edec07723e */ /* 0x010fe200000010ff */
[----:B------:R-:W-:Y:S02]  /*4940*/  LDSM.16.MT88.4 R36, [R222+0xb800] ;  /* 0x00b80000de24783b */ /* 0x000fe40000004200 */
[----:B------:R-:W-:Y:S01]  /*4950*/  FFMA.FTZ R8, R125, c[0x0][0x23c], -R0 ;  /* 0x00008f007d087a23 */ /* 0x000fe20000010800 */
[----:B------:R-:W-:-:S03]  /*4960*/  MOV R9, R100 ;  /* 0x0000006400097202 */ /* 0x000fc60000000f00 */
[----:B------:R4:W-:Y:S02]  /*4970*/  MUFU.EX2 R232, R8 ;  /* 0x0000000800e87308 */ /* 0x0009e40000000800 */
[----:B------:R-:W-:Y:S02]  /*4980*/  FADD.FTZ R9, R9, R252 ;  /* 0x000000fc09097221 */ /* 0x000fe40000010000 */
[--C-:B---3--:R-:W-:Y:S02]  /*4990*/  FFMA.FTZ R4, R107, c[0x0][0x23c], -R0.reuse ;  /* 0x00008f006b047a23 */ /* 0x108fe40000010800 */
[----:B------:R-:W-:Y:S02]  /*49a0*/  FADD.FTZ R9, R251, R9 ;  /* 0x00000009fb097221 */ /* 0x000fe40000010000 */
[----:B------:R3:W1:Y:S01]  /*49b0*/  MUFU.EX2 R233, R4 ;  /* 0x0000000400e97308 */ /* 0x0006620000000800 */
[----:B----4-:R-:W-:-:S07]  /*49c0*/  FFMA.FTZ R8, R124, c[0x0][0x23c], -R0 ;  /* 0x00008f007c087a23 */ /* 0x010fce0000010800 */
[----:B------:R4:W-:Y:S01]  /*49d0*/  MUFU.EX2 R231, R8 ;  /* 0x0000000800e77308 */ /* 0x0009e20000000800 */
[----:B---3--:R-:W-:-:S07]  /*49e0*/  F2FP.BF16.PACK_AB R4, R246, R241 ;  /* 0x000000f1f604723e */ /* 0x008fce00000010ff */
[----:B--2---:R-:W-:Y:S01]  /*49f0*/  HMMA.16816.F32.BF16 R168, R4, R24, R120 ;  /* 0x0000001804a8723c */ /* 0x004fe20000041878 */
[----:B----4-:R-:W-:-:S04]  /*4a00*/  FFMA.FTZ R8, R129, c[0x0][0x23c], -R13 ;  /* 0x00008f0081087a23 */ /* 0x010fc8000001080d */
[----:B------:R2:W-:Y:S03]  /*4a10*/  MUFU.EX2 R229, R8 ;  /* 0x0000000800e57308 */ /* 0x0005e60000000800 */
[C---:B-1----:R-:W-:Y:S08]  /*4a20*/  HMMA.16816.F32.BF16 R164, R4.reuse, R20, R116 ;  /* 0x0000001404a4723c */ /* 0x042ff00000041874 */
[----:B-----5:R-:W-:Y:S01]  /*4a30*/  HMMA.16816.F32.BF16 R116, R4, R32, R96 ;  /* 0x000000200474723c */ /* 0x020fe20000041860 */
[----:B--2---:R-:W-:-:S07]  /*4a40*/  FFMA.FTZ R8, R128, c[0x0][0x23c], -R13 ;  /* 0x00008f0080087a23 */ /* 0x004fce000001080d */
        /* <DEDUP_REMOVED lines=10> */
[----:B------:R-:W-:Y:S01]  /*4af0*/  LDSM.16.MT88.4 R124, [R220+0x9c00] ;  /* 0x009c0000dc7c783b */ /* 0x000fe20000004200 */
[----:B------:R1:W3:Y:S06]  /*4b00*/  MUFU.EX2 R219, R8 ;  /* 0x0000000800db7308 */ /* 0x0002ec0000000800 */
[C---:B------:R-:W-:Y:S08]  /*4b10*/  HMMA.16816.F32.BF16 R92, R4.reuse, R30, R76 ;  /* 0x0000001e045c723c */ /* 0x040ff0000004184c */
[----:B------:R-:W-:Y:S01]  /*4b20*/  HMMA.16816.F32.BF16 R88, R4, R34, R72 ;  /* 0x000000220458723c */ /* 0x000fe20000041848 */
[----:B-1----:R-:W-:-:S04]  /*4b30*/  FFMA.FTZ R8, R174, c[0x0][0x23c], -R12 ;  /* 0x00008f00ae087a23 */ /* 0x002fc8000001080c */
[----:B------:R1:W-:Y:S03]  /*4b40*/  MUFU.EX2 R218, R8 ;  /* 0x0000000800da7308 */ /* 0x0003e60000000800 */
[----:B------:R-:W-:Y:S07]  /*4b50*/  HMMA.16816.F32.BF16 R84, R4, R42, R64 ;  /* 0x0000002a0454723c */ /* 0x000fee0000041840 */
[----:B------:R-:W-:-:S02]  /*4b60*/  F2FP.BF16.PACK_AB R4, R233, R234 ;  /* 0x000000eae904723e */ /* 0x000fc400000010ff */
[----:B--2---:R-:W-:Y:S02]  /*4b70*/  F2FP.BF16.PACK_AB R5, R230, R229 ;  /* 0x000000e5e605723e */ /* 0x004fe400000010ff */
[----:B------:R-:W-:Y:S02]  /*4b80*/  F2FP.BF16.PACK_AB R6, R231, R232 ;  /* 0x000000e8e706723e */ /* 0x000fe400000010ff */
[----:B---3--:R-:W-:Y:S01]  /*4b90*/  F2FP.BF16.PACK_AB R7, R219, R228 ;  /* 0x000000e4db07723e */ /* 0x008fe200000010ff */
[----:B-1----:R-:W-:-:S04]  /*4ba0*/  FFMA.FTZ R8, R175, c[0x0][0x23c], -R12 ;  /* 0x00008f00af087a23 */ /* 0x002fc8000001080c */
[----:B------:R1:W2:Y:S02]  /*4bb0*/  MUFU.EX2 R217, R8 ;  /* 0x0000000800d97308 */ /* 0x0002a40000000800 */
[C---:B------:R-:W-:Y:S08]  /*4bc0*/  HMMA.16816.F32.BF16 R80, R4.reuse, R24, R68 ;  /* 0x000000180450723c */ /* 0x040ff00000041844 */
[----:B------:R-:W-:Y:S01]  /*4bd0*/  HMMA.16816.F32.BF16 R76, R4, R20, R60 ;  /* 0x00000014044c723c */ /* 0x000fe2000004183c */
[----:B-1----:R-:W-:-:S07]  /*4be0*/  FFMA.FTZ R8, R172, c[0x0][0x23c], -R12 ;  /* 0x00008f00ac087a23 */ /* 0x002fce000001080c */
[C---:B------:R-:W-:Y:S01]  /*4bf0*/  HMMA.16816.F32.BF16 R64, R4.reuse, R32, R48 ;  /* 0x000000200440723c */ /* 0x040fe20000041830 */
[----:B------:R1:W-:Y:S07]  /*4c00*/  MUFU.EX2 R216, R8 ;  /* 0x0000000800d87308 */ /* 0x0003ee0000000800 */
[C---:B------:R-:W-:Y:S08]  /*4c10*/  HMMA.16816.F32.BF16 R72, R4.reuse, R16, R56 ;  /* 0x000000100448723c */ /* 0x040ff00000041838 */
[----:B------:R-:W-:Y:S01]  /*4c20*/  HMMA.16816.F32.BF16 R68, R4, R28, R52 ;  /* 0x0000001c0444723c */ /* 0x000fe20000041834 */
[----:B-1----:R-:W-:-:S02]  /*4c30*/  FFMA.FTZ R8, R173, c[0x0][0x23c], -R12 ;  /* 0x00008f00ad087a23 */ /* 0x002fc4000001080c */
[----:B------:R-:W-:Y:S02]  /*4c40*/  LDSM.16.MT88.4 R172, [R222+0xac00] ;  /* 0x00ac0000deac783b */ /* 0x000fe40000004200 */
[----:B------:R1:W-:Y:S03]  /*4c50*/  MUFU.EX2 R215, R8 ;  /* 0x0000000800d77308 */ /* 0x0003e60000000800 */
[C---:B------:R-:W-:Y:S08]  /*4c60*/  HMMA.16816.F32.BF16 R184, R4.reuse, R40, R44 ;  /* 0x0000002804b8723c */ /* 0x040ff0000004182c */
[----:B------:R-:W-:Y:S01]  /*4c70*/  HMMA.16816.F32.BF16 R60, R4, R26, R144 ;  /* 0x0000001a043c723c */ /* 0x000fe20000041890 */
[----:B------:R-:W3:Y:S01]  /*4c80*/  LDSM.16.MT88.4 R24, [R220+0x9800] ;  /* 0x00980000dc18783b */ /* 0x000ee20000004200 */
[----:B-1----:R-:W-:-:S06]  /*4c90*/  FFMA.FTZ R8, R176, c[0x0][0x23c], -R2 ;  /* 0x00008f00b0087a23 */ /* 0x002fcc0000010802 */
[C---:B------:R-:W-:Y:S01]  /*4ca0*/  HMMA.16816.F32.BF16 R48, R4.reuse, R18, R132 ;  /* 0x000000120430723c */ /* 0x040fe20000041884 */
[----:B------:R-:W1:Y:S01]  /*4cb0*/  LDSM.16.MT88.4 R16, [R222+0x9800] ;  /* 0x00980000de10783b */ /* 0x000e620000004200 */
[----:B------:R4:W-:Y:S06]  /*4cc0*/  MUFU.EX2 R214, R8 ;  /* 0x0000000800d67308 */ /* 0x0009ec0000000800 */
[C---:B------:R-:W-:Y:S01]  /*4cd0*/  HMMA.16816.F32.BF16 R52, R4.reuse, R22, R140 ;  /* 0x000000160434723c */ /* 0x040fe2000004188c */
[----:B------:R-:W5:Y:S04]  /*4ce0*/  LDSM.16.MT88.4 R20, [R220+0xa800] ;  /* 0x00a80000dc14783b */ /* 0x000f680000004200 */
[----:B------:R-:W-:Y:S03]  /*4cf0*/  LDSM.16.MT88.4 R140, [R222+0x9c00] ;  /* 0x009c0000de8c783b */ /* 0x000fe60000004200 */
[----:B------:R-:W-:Y:S01]  /*4d00*/  HMMA.16816.F32.BF16 R44, R4, R30, R148 ;  /* 0x0000001e042c723c */ /* 0x000fe20000041894 */
[----:B------:R-:W1:Y:S01]  /*4d10*/  LDSM.16.MT88.4 R28, [R222+0xa800] ;  /* 0x00a80000de1c783b */ /* 0x000e620000004200 */
[----:B----4-:R-:W-:-:S04]  /*4d20*/  FFMA.FTZ R8, R177, c[0x0][0x23c], -R2 ;  /* 0x00008f00b1087a23 */ /* 0x010fc80000010802 */
[----:B------:R4:W2:Y:S02]  /*4d30*/  MUFU.EX2 R213, R8 ;  /* 0x0000000800d57308 */ /* 0x0008a40000000800 */
[C---:B------:R-:W-:Y:S01]  /*4d40*/  HMMA.16816.F32.BF16 R56, R4.reuse, R34, R152 ;  /* 0x000000220438723c */ /* 0x040fe20000041898 */
[----:B------:R-:W1:Y:S07]  /*4d50*/  LDSM.16.MT88.4 R32, [R220+0xb800] ;  /* 0x00b80000dc20783b */ /* 0x000e6e0000004200 */
[----:B------:R-:W-:Y:S01]  /*4d60*/  HMMA.16816.F32.BF16 R40, R4, R42, R156 ;  /* 0x0000002a0428723c */ /* 0x000fe2000004189c */
[----:B------:R-:W1:Y:S01]  /*4d70*/  LDSM.16.MT88.4 R156, [R220+0xac00] ;  /* 0x00ac0000dc9c783b */ /* 0x000e620000004200 */
[----:B----4-:R-:W-:-:S05]  /*4d80*/  FFMA.FTZ R8, R178, c[0x0][0x23c], -R2 ;  /* 0x00008f00b2087a23 */ /* 0x010fca0000010802 */
[----:B--2---:R-:W-:Y:S02]  /*4d90*/  F2FP.BF16.PACK_AB R4, R217, R218 ;  /* 0x000000dad904723e */ /* 0x004fe400000010ff */
[----:B------:R-:W-:Y:S01]  /*4da0*/  F2FP.BF16.PACK_AB R5, R213, R214 ;  /* 0x000000d6d505723e */ /* 0x000fe200000010ff */
[----:B------:R2:W-:Y:S01]  /*4db0*/  MUFU.EX2 R211, R8 ;  /* 0x0000000800d37308 */ /* 0x0005e20000000800 */
[----:B------:R-:W-:Y:S01]  /*4dc0*/  F2FP.BF16.PACK_AB R6, R215, R216 ;  /* 0x000000d8d706723e */ /* 0x000fe200000010ff */
[----:B--2---:R-:W-:-:S06]  /*4dd0*/  FFMA.FTZ R8, R179, c[0x0][0x23c], -R2 ;  /* 0x00008f00b3087a23 */ /* 0x004fcc0000010802 */
[----:B------:R2:W4:Y:S02]  /*4de0*/  MUFU.EX2 R212, R8 ;  /* 0x0000000800d47308 */ /* 0x0005240000000800 */
[----:B--2---:R-:W-:Y:S01]  /*4df0*/  FFMA.FTZ R8, R180, c[0x0][0x23c], -R0 ;  /* 0x00008f00b4087a23 */ /* 0x004fe20000010800 */
[----:B----4-:R-:W-:-:S05]  /*4e00*/  F2FP.BF16.PACK_AB R7, R212, R211 ;  /* 0x000000d3d407723e */ /* 0x010fca00000010ff */
[----:B------:R2:W-:Y:S02]  /*4e10*/  MUFU.EX2 R210, R8 ;  /* 0x0000000800d27308 */ /* 0x0005e40000000800 */
[C---:B---3--:R-:W-:Y:S08]  /*4e20*/  HMMA.16816.F32.BF16 R112, R4.reuse, R24, R168 ;  /* 0x000000180470723c */ /* 0x048ff000000418a8 */
[----:B-1----:R-:W-:Y:S01]  /*4e30*/  HMMA.16816.F32.BF16 R132, R4, R16, R164 ;  /* 0x000000100484723c */ /* 0x002fe200000418a4 */
[----:B--2---:R-:W-:-:S04]  /*4e40*/  FFMA.FTZ R8, R181, c[0x0][0x23c], -R0 ;  /* 0x00008f00b5087a23 */ /* 0x004fc80000010800 */
[----:B------:R1:W2:Y:S03]  /*4e50*/  MUFU.EX2 R209, R8 ;  /* 0x0000000800d17308 */ /* 0x0002a60000000800 */
[C---:B-----5:R-:W-:Y:S08]  /*4e60*/  HMMA.16816.F32.BF16 R160, R4.reuse, R20, R160 ;  /* 0x0000001404a0723c */ /* 0x060ff000000418a0 */
[----:B------:R-:W-:Y:S01]  /*4e70*/  HMMA.16816.F32.BF16 R164, R4, R28, R128 ;  /* 0x0000001c04a4723c */ /* 0x000fe20000041880 */
[----:B-1----:R-:W-:-:S07]  /*4e80*/  FFMA.FTZ R8, R182, c[0x0][0x23c], -R0 ;  /* 0x00008f00b6087a23 */ /* 0x002fce0000010800 */
        /* <DEDUP_REMOVED lines=15> */
[----:B------:R-:W-:-:S03]  /*4f80*/  MOV R191, R105 ;  /* 0x0000006900bf7202 */ /* 0x000fc60000000f00 */
[----:B------:R1:W4:Y:S02]  /*4f90*/  MUFU.EX2 R105, R8 ;  /* 0x0000000800697308 */ /* 0x0003240000000800 */
[----:B--2---:R-:W-:Y:S02]  /*4fa0*/  F2FP.BF16.PACK_AB R4, R209, R210 ;  /* 0x000000d2d104723e */ /* 0x004fe400000010ff */
[----:B---3--:R-:W-:Y:S01]  /*4fb0*/  F2FP.BF16.PACK_AB R6, R107, R208 ;  /* 0x000000d06b06723e */ /* 0x008fe200000010ff */
[--C-:B-1----:R-:W-:Y:S01]  /*4fc0*/  FFMA.FTZ R8, R188, c[0x0][0x23c], -R13.reuse ;  /* 0x00008f00bc087a23 */ /* 0x102fe2000001080d */
[----:B------:R-:W-:Y:S02]  /*4fd0*/  MOV R188, R101 ;  /* 0x0000006500bc7202 */ /* 0x000fe40000000f00 */
[----:B----4-:R-:W-:Y:S01]  /*4fe0*/  F2FP.BF16.PACK_AB R5, R105, R106 ;  /* 0x0000006a6905723e */ /* 0x010fe200000010ff */
[----:B------:R1:W-:Y:S02]  /*4ff0*/  MUFU.EX2 R101, R8 ;  /* 0x0000000800657308 */ /* 0x0003e40000000800 */
[----:B-1----:R-:W-:Y:S01]  /*5000*/  FFMA.FTZ R8, R189, c[0x0][0x23c], -R13 ;  /* 0x00008f00bd087a23 */ /* 0x002fe2000001080d */
[----:B------:R-:W-:-:S05]  /*5010*/  MOV R189, R15 ;  /* 0x0000000f00bd7202 */ /* 0x000fca0000000f00 */
[----:B------:R-:W1:Y:S02]  /*5020*/  MUFU.EX2 R100, R8 ;  /* 0x0000000800647308 */ /* 0x000e640000000800 */
[----:B-1----:R-:W-:Y:S01]  /*5030*/  F2FP.BF16.PACK_AB R7, R100, R101 ;  /* 0x000000656407723e */ /* 0x002fe200000010ff */
[----:B------:R-:W-:-:S06]  /*5040*/  FFMA.FTZ R8, R192, c[0x0][0x23c], -R12 ;  /* 0x00008f00c0087a23 */ /* 0x000fcc000001080c */
[C---:B------:R-:W-:Y:S01]  /*5050*/  HMMA.16816.F32.BF16 R60, R4.reuse, R26, R60 ;  /* 0x0000001a043c723c */ /* 0x040fe2000004183c */
[----:B------:R1:W-:Y:S06]  /*5060*/  MUFU.EX2 R26, R8 ;  /* 0x00000008001a7308 */ /* 0x0003ec0000000800 */
[----:B------:R-:W-:Y:S01]  /*5070*/  MOV R27, R14 ;  /* 0x0000000e001b7202 */ /* 0x000fe20000000f00 */
        /* <DEDUP_REMOVED lines=21> */
[----:B------:R-:W-:Y:S01]  /*51d0*/  HMMA.16816.F32.BF16 R40, R4, R38, R40 ;  /* 0x000000260428723c */ /* 0x000fe20000041828 */
[----:B------:R-:W3:Y:S01]  /*51e0*/  LDSM.16.MT88.4 R4, [R222+0xbc00] ;  /* 0x00bc0000de04783b */ /* 0x000ee20000004200 */
[----:B-1----:R-:W-:-:S04]  /*51f0*/  FFMA.FTZ R8, R198, c[0x0][0x23c], -R2 ;  /* 0x00008f00c6087a23 */ /* 0x002fc80000010802 */
[----:B------:R1:W4:Y:S02]  /*5200*/  MUFU.EX2 R21, R8 ;  /* 0x0000000800157308 */ /* 0x0003240000000800 */
[--C-:B-1----:R-:W-:Y:S01]  /*5210*/  FFMA.FTZ R8, R197, c[0x0][0x23c], -R2.reuse ;  /* 0x00008f00c5087a23 */ /* 0x102fe20000010802 */
[----:B----4-:R-:W-:Y:S01]  /*5220*/  F2FP.BF16.PACK_AB R93, R21, R22 ;  /* 0x00000016155d723e */ /* 0x010fe200000010ff */
[----:B------:R-:W-:-:S04]  /*5230*/  FFMA.FTZ R2, R199, c[0x0][0x23c], -R2 ;  /* 0x00008f00c7027a23 */ /* 0x000fc80000010802 */
[----:B------:R1:W-:Y:S08]  /*5240*/  MUFU.EX2 R19, R8 ;  /* 0x0000000800137308 */ /* 0x0003f00000000800 */
[----:B------:R4:W5:Y:S01]  /*5250*/  MUFU.EX2 R20, R2 ;  /* 0x0000000200147308 */ /* 0x0009620000000800 */
[----:B-1----:R-:W-:-:S04]  /*5260*/  FADD.FTZ R8, R189, R27 ;  /* 0x0000001bbd087221 */ /* 0x002fc80000010000 */
[----:B------:R-:W-:Y:S02]  /*5270*/  FADD.FTZ R8, R188, R8 ;  /* 0x00000008bc087221 */ /* 0x000fe40000010000 */
[----:B----4-:R-:W-:Y:S01]  /*5280*/  FFMA.FTZ R2, R201, c[0x0][0x23c], -R0 ;  /* 0x00008f00c9027a23 */ /* 0x010fe20000010800 */
[----:B-----5:R-:W-:-:S03]  /*5290*/  F2FP.BF16.PACK_AB R95, R20, R19 ;  /* 0x00000013145f723e */ /* 0x020fc600000010ff */
[----:B------:R1:W-:Y:S04]  /*52a0*/  MUFU.EX2 R18, R2 ;  /* 0x0000000200127308 */ /* 0x0003e80000000800 */
[C---:B------:R-:W-:Y:S08]  /*52b0*/  HMMA.16816.F32.BF16 R152, R92.reuse, R158, R96 ;  /* 0x0000009e5c98723c */ /* 0x040ff00000041860 */
[----:B--2---:R-:W-:Y:S01]  /*52c0*/  HMMA.16816.F32.BF16 R76, R92, R82, R88 ;  /* 0x000000525c4c723c */ /* 0x004fe20000041858 */
[----:B-1----:R-:W-:-:S04]  /*52d0*/  FFMA.FTZ R2, R200, c[0x0][0x23c], -R0 ;  /* 0x00008f00c8027a23 */ /* 0x002fc80000010800 */
[----:B------:R1:W2:Y:S03]  /*52e0*/  MUFU.EX2 R17, R2 ;  /* 0x0000000200117308 */ /* 0x0002a60000000800 */
[C---:B---3--:R-:W-:Y:S08]  /*52f0*/  HMMA.16816.F32.BF16 R88, R92.reuse, R4, R180 ;  /* 0x000000045c58723c */ /* 0x048ff000000418b4 */
[----:B------:R-:W-:Y:S01]  /*5300*/  HMMA.16816.F32.BF16 R148, R92, R156, R160 ;  /* 0x0000009c5c94723c */ /* 0x000fe200000418a0 */
        /* <DEDUP_REMOVED lines=97> */
[----:B------:R-:W2:Y:S01]  /*5920*/  LDL R191, [R1+0x48] ;  /* 0x0000480001bf7983 */ /* 0x000ea20000100800 */
[----:B------:R-:W-:Y:S01]  /*5930*/  LEA.HI.SX32 R227, R227, 0xfffffffe, 0x1a ;  /* 0xfffffffee3e37811 */ /* 0x000fe200078fd2ff */
[----:B------:R-:W-:-:S02]  /*5940*/  IMAD.MOV.U32 R105, RZ, RZ, R103 ;  /* 0x000000ffff697224 */ /* 0x000fc400078e0067 */
[----:B------:R-:W3:Y:S01]  /*5950*/  LDL R190, [R1+0x4c] ;  /* 0x00004c0001be7983 */ /* 0x000ee20000100800 */
[----:B------:R-:W-:Y:S02]  /*5960*/  IMAD.MOV.U32 R100, RZ, RZ, R104 ;  /* 0x000000ffff647224 */ /* 0x000fe400078e0068 */
[----:B------:R-:W-:Y:S01]  /*5970*/  IMAD.MOV.U32 R107, RZ, RZ, R3 ;  /* 0x000000ffff6b7224 */ /* 0x000fe200078e0003 */
[----:B------:R-:W4:Y:S01]  /*5980*/  LDL.64 R188, [R1+0x10] ;  /* 0x0000100001bc7983 */ /* 0x000f220000100a00 */
[----:B------:R-:W-:Y:S01]  /*5990*/  IMAD.MOV.U32 R106, RZ, RZ, R102 ;  /* 0x000000ffff6a7224 */ /* 0x000fe200078e0066 */
[----:B--2---:R-:W-:Y:S02]  /*59a0*/  ISETP.GE.AND P3, PT, R191, c[0x0][0x220], PT ;  /* 0x00008800bf007a0c */ /* 0x004fe40003f66270 */
[----:B---3--:R-:W-:Y:S02]  /*59b0*/  ISETP.GE.AND P2, PT, R190, c[0x0][0x220], PT ;  /* 0x00008800be007a0c */ /* 0x008fe40003f46270 */
[----:B----4-:R-:W-:Y:S01]  /*59c0*/  ISETP.GE.AND P4, PT, R188, c[0x0][0x220], PT ;  /* 0x00008800bc007a0c */ /* 0x010fe20003f86270 */
[----:B------:R-:W-:Y:S05]  /*59d0*/  BRA `(.L_x_541) ;  /* 0x000003a000007947 */ /* 0x000fea0003800000 */
.L_x_543:
        /* <DEDUP_REMOVED lines=58> */
.L_x_541:
[----:B------:R-:W2:Y:S01]  /*5d80*/  LDL.64 R8, [R1+0x20] ;  /* 0x0000200001087983 */ /* 0x000ea20000100a00 */
[----:B------:R-:W-:Y:S04]  /*5d90*/  DEPBAR.LE SB0, 0x0 ;  /* 0x000080000000791a */ /* 0x000fe80000000000 */
[----:B-1----:R-:W-:Y:S01]  /*5da0*/  SHF.R.S32.HI R0, RZ, 0x1f, R227 ;  /* 0x0000001fff007819 */ /* 0x002fe200000114e3 */
[----:B------:R-:W3:Y:S01]  /*5db0*/  LDL R7, [R1+0x38] ;  /* 0x0000380001077983 */ /* 0x000ee20000100800 */
[C---:B------:R-:W-:Y:S01]  /*5dc0*/  IMAD.WIDE.U32 R4, R227.reuse, c[0x0][0x1a0], RZ ;  /* 0x00006800e3047a25 */ /* 0x040fe200078e00ff */
[----:B------:R-:W-:Y:S02]  /*5dd0*/  MOV R6, c[0x0][0x1a0] ;  /* 0x0000680000067a02 */ /* 0x000fe40000000f00 */
[----:B------:R-:W-:Y:S01]  /*5de0*/  BAR.SYNC.DEFER_BLOCKING 0x0 ;  /* 0x0000000000007b1d */ /* 0x000fe20000010000 */
[----:B------:R-:W-:Y:S04]  /*5df0*/  IMAD R0, R0, c[0x0][0x1a0], RZ ;  /* 0x0000680000007a24 */ /* 0x000fe800078e02ff */
[----:B------:R-:W-:Y:S05]  /*5e00*/  IMAD R2, R227, c[0x0][0x1a4], R0 ;  /* 0x00006900e3027a24 */ /* 0x000fea00078e0200 */
[----:B------:R-:W-:Y:S01]  /*5e10*/  IADD3 R3, R5, R2, RZ ;  /* 0x0000000205037210 */ /* 0x000fe20007ffe0ff */
[----:B------:R-:W-:Y:S06]  /*5e20*/  @P4 STS.64 [R226+0x9008], RZ ;  /* 0x009008ffe2004388 */ /* 0x000fec0000000a00 */
[----:B------:R-:W-:Y:S04]  /*5e30*/  @P4 STS [R226+0x9000], RZ ;  /* 0x009000ffe2004388 */ /* 0x000fe80000000800 */
[----:B------:R-:W-:Y:S01]  /*5e40*/  @P4 STS [R226+0x9004], RZ ;  /* 0x009004ffe2004388 */ /* 0x000fe20000000800 */
[----:B--2---:R-:W-:Y:S04]  /*5e50*/  LEA R0, P0, R4, R8, 0x6 ;  /* 0x0000000804007211 */ /* 0x004fe800078030ff */
[----:B------:R-:W-:Y:S02]  /*5e60*/  @!P4 LEA R16, P1, R0, c[0x0][0x170], 0x1 ;  /* 0x00005c000010ca11 */ /* 0x000fe400078208ff */
[----:B---3--:R-:W-:Y:S02]  /*5e70*/  LEA.HI.X R3, R4, R7, R3, 0x6, P0 ;  /* 0x0000000704037211 */ /* 0x008fe400000f3403 */
        /* <DEDUP_REMOVED lines=10> */
[----:B------:R-:W-:Y:S02]  /*5f20*/  MOV R7, c[0x0][0x1a4] ;  /* 0x0000690000077a02 */ /* 0x000fe40000000f00 */
[----:B------:R-:W-:Y:S01]  /*5f30*/  @!P3 LEA R8, P1, R2, c[0x0][0x170], 0x1 ;  /* 0x00005c000208ba11 */ /* 0x000fe200078208ff */
[----:B------:R-:W-:Y:S01]  /*5f40*/  @P3 STS.128 [R226+0xa000], RZ ;  /* 0x00a000ffe2003388 */ /* 0x000fe20000000c00 */
[----:B------:R-:W-:Y:S02]  /*5f50*/  LEA.HI.X R4, R6, R3, R7, 0x5, P6 ;  /* 0x0000000306047211 */ /* 0x000fe400030f2c07 */
[C---:B------:R-:W-:Y:S02]  /*5f60*/  @!P4 LEA R14, P6, R2.reuse, c[0x0][0x170], 0x1 ;  /* 0x00005c00020eca11 */ /* 0x040fe400078c08ff */
[C-C-:B------:R-:W-:Y:S02]  /*5f70*/  @!P3 LEA.HI.X R9, R2.reuse, c[0x0][0x174], R4.reuse, 0x1, P1 ;  /* 0x00005d000209ba11 */ /* 0x140fe400008f0c04 */
[C-C-:B------:R-:W-:Y:S01]  /*5f80*/  @!P4 LEA.HI.X R15, R2.reuse, c[0x0][0x174], R4.reuse, 0x1, P6 ;  /* 0x00005d00020fca11 */ /* 0x140fe200030f0c04 */
[----:B------:R-:W-:Y:S01]  /*5f90*/  @!PT LDS RZ, [RZ] ;  /* 0x00000000fffff984 */ /* 0x000fe20000000800 */
[----:B------:R-:W-:Y:S01]  /*5fa0*/  @!PT LDS RZ, [RZ] ;  /* 0x00000000fffff984 */ /* 0x000fe20000000800 */
[----:B------:R-:W-:Y:S01]  /*5fb0*/  @!PT LDS RZ, [RZ] ;  /* 0x00000000fffff984 */ /* 0x000fe20000000800 */
[----:B------:R2:W-:Y:S01]  /*5fc0*/  @!P3 LDGSTS.E.BYPASS.LTC128B.128 [R226+0xa000], [R12.64+0x40] ;  /* 0x0a0000400ce2bfae */ /* 0x0005e2000b901d4a */
[C---:B------:R-:W-:Y:S02]  /*5fd0*/  @!P2 LEA R6, P0, R2.reuse, c[0x0][0x170], 0x1 ;  /* 0x00005c000206aa11 */ /* 0x040fe400078008ff */
[----:B------:R-:W-:Y:S02]  /*5fe0*/  ISETP.GT.AND P5, PT, R227, RZ, PT ;  /* 0x000000ffe300720c */ /* 0x000fe40003fa4270 */
[----:B------:R-:W-:Y:S03]  /*5ff0*/  @!P2 LEA.HI.X R7, R2, c[0x0][0x174], R4, 0x1, P0 ;  /* 0x00005d000207aa11 */ /* 0x000fe600000f0c04 */
[----:B------:R-:W-:Y:S08]  /*6000*/  @P2 STS.128 [R226+0xb000], RZ ;  /* 0x00b000ffe2002388 */ /* 0x000ff00000000c00 */
[----:B------:R-:W-:Y:S01]  /*6010*/  @!PT LDS RZ, [RZ] ;  /* 0x00000000fffff984 */ /* 0x000fe20000000800 */
[----:B------:R-:W-:Y:S01]  /*6020*/  @!PT LDS RZ, [RZ] ;  /* 0x00000000fffff984 */ /* 0x000fe20000000800 */
[----:B------:R-:W-:Y:S01]  /*6030*/  @!PT LDS RZ, [RZ] ;  /* 0x00000000fffff984 */ /* 0x000fe20000000800 */
[----:B------:R3:W-:Y:S08]  /*6040*/  @!P2 LDGSTS.E.BYPASS.LTC128B.128 [R226+0xb000], [R10.64+0x80] ;  /* 0x0b0000800ae2afae */ /* 0x0007f0000b901d4a */
[----:B------:R-:W-:Y:S08]  /*6050*/  @P4 STS.128 [R226+0x9800], RZ ;  /* 0x009800ffe2004388 */ /* 0x000ff00000000c00 */
[----:B------:R-:W-:Y:S01]  /*6060*/  @!PT LDS RZ, [RZ] ;  /* 0x00000000fffff984 */ /* 0x000fe20000000800 */
[----:B------:R-:W-:Y:S01]  /*6070*/  @!PT LDS RZ, [RZ] ;  /* 0x00000000fffff984 */ /* 0x000fe20000000800 */
[----:B------:R-:W-:Y:S01]  /*6080*/  @!PT LDS RZ, [RZ] ;  /* 0x00000000fffff984 */ /* 0x000fe20000000800 */
[----:B------:R2:W-:Y:S08]  /*6090*/  @!P4 LDGSTS.E.BYPASS.LTC128B.128 [R226+0x9800], [R14.64] ;  /* 0x098000000ee2cfae */ /* 0x0005f0000b901d4a */
        /* <DEDUP_REMOVED lines=9> */
[----:B------:R4:W-:Y:S08]  /*6130*/  @!P2 LDGSTS.E.BYPASS.LTC128B.128 [R226+0xb800], [R6.64+0x80] ;  /* 0x0b80008006e2afae */ /* 0x0009f0000b901d4a */
[----:B------:R-:W-:Y:S08]  /*6140*/  LDSM.16.M88.4 R64, [R224] ;  /* 0x00000000e040783b */ /* 0x000ff00000000200 */
[----:B-1----:R-:W4:Y:S08]  /*6150*/  LDSM.16.M88.4 R16, [R221+0x6000] ;  /* 0x00600000dd10783b */ /* 0x002f300000000200 */
[----:B------:R-:W3:Y:S08]  /*6160*/  LDSM.16.M88.4 R60, [R224+0x1000] ;  /* 0x00100000e03c783b */ /* 0x000ef00000000200 */
[----:B------:R-:W1:Y:S08]  /*6170*/  LDSM.16.M88.4 R32, [R221+0x6400] ;  /* 0x00640000dd20783b */ /* 0x000e700000000200 */
[----:B------:R-:W0:Y:S08]  /*6180*/  LDGDEPBAR ;  /* 0x00000000000079af */ /* 0x000e300000000000 */
[----:B------:R-:W5:Y:S01]  /*6190*/  LDSM.16.M88.4 R48, [R221+0x6800] ;  /* 0x00680000dd30783b */ /* 0x000f620000000200 */
[-C--:B----4-:R-:W-:Y:S07]  /*61a0*/  HMMA.16816.F32.BF16 R4, R64, R16.reuse, RZ ;  /* 0x000000104004723c */ /* 0x090fee00000418ff */
[----:B------:R-:W4:Y:S01]  /*61b0*/  LDSM.16.M88.4 R108, [R221+0x6c00] ;  /* 0x006c0000dd6c783b */ /* 0x000f220000000200 */
[C---:B---3--:R-:W-:Y:S07]  /*61c0*/  HMMA.16816.F32.BF16 R8, R60.reuse, R16, RZ ;  /* 0x000000103c08723c */ /* 0x048fee00000418ff */
[----:B------:R-:W-:Y:S01]  /*61d0*/  LDSM.16.M88.4 R176, [R225] ;  /* 0x00000000e1b0783b */ /* 0x000fe20000000200 */
[-C--:B--2---:R-:W-:Y:S07]  /*61e0*/  HMMA.16816.F32.BF16 R12, R60, R18.reuse, RZ ;  /* 0x000000123c0c723c */ /* 0x084fee00000418ff */
[----:B------:R-:W2:Y:S01]  /*61f0*/  LDSM.16.M88.4 R180, [R223+0x6000] ;  /* 0x00600000dfb4783b */ /* 0x000ea20000000200 */
[C---:B------:R-:W-:Y:S07]  /*6200*/  HMMA.16816.F32.BF16 R16, R64.reuse, R18, RZ ;  /* 0x000000124010723c */ /* 0x040fee00000418ff */
[----:B------:R-:W3:Y:S01]  /*6210*/  LDSM.16.M88.4 R184, [R225+0x1000] ;  /* 0x00100000e1b8783b */ /* 0x000ee20000000200 */
[-C--:B-1----:R-:W-:Y:S07]  /*6220*/  HMMA.16816.F32.BF16 R20, R64, R32.reuse, RZ ;  /* 0x000000204014723c */ /* 0x082fee00000418ff */
[----:B------:R-:W1:Y:S01]  /*6230*/  LDSM.16.M88.4 R188, [R223+0x6400] ;  /* 0x00640000dfbc783b */ /* 0x000e620000000200 */
        /* <DEDUP_REMOVED lines=14> */
[-C--:B----4-:R-:W-:Y:S08]  /*6320*/  HMMA.16816.F32.BF16 R52, R64, R108.reuse, RZ ;  /* 0x0000006c4034723c */ /* 0x090ff000000418ff */
[C---:B------:R-:W-:Y:S08]  /*6330*/  HMMA.16816.F32.BF16 R56, R60.reuse, R108, RZ ;  /* 0x0000006c3c38723c */ /* 0x040ff000000418ff */
[-C--:B------:R-:W-:Y:S08]  /*6340*/  HMMA.16816.F32.BF16 R60, R60, R110.reuse, RZ ;  /* 0x0000006e3c3c723c */ /* 0x080ff000000418ff */
[----:B------:R-:W-:Y:S01]  /*6350*/  HMMA.16816.F32.BF16 R64, R64, R110, RZ ;  /* 0x0000006e4040723c */ /* 0x000fe200000418ff */
[----:B------:R-:W-:Y:S07]  /*6360*/  LDSM.16.M88.4 R108, [R224+0x2000] ;  /* 0x00200000e06c783b */ /* 0x000fee0000000200 */
[-C--:B--2---:R-:W-:Y:S08]  /*6370*/  HMMA.16816.F32.BF16 R4, R176, R180.reuse, R4 ;  /* 0x000000b4b004723c */ /* 0x084ff00000041804 */
[C---:B---3--:R-:W-:Y:S08]  /*6380*/  HMMA.16816.F32.BF16 R8, R184.reuse, R180, R8 ;  /* 0x000000b4b808723c */ /* 0x048ff00000041808 */
[-C--:B------:R-:W-:Y:S08]  /*6390*/  HMMA.16816.F32.BF16 R12, R184, R182.reuse, R12 ;  /* 0x000000b6b80c723c */ /* 0x080ff0000004180c */
[C---:B------:R-:W-:Y:S01]  /*63a0*/  HMMA.16816.F32.BF16 R16, R176.reuse, R182, R16 ;  /* 0x000000b6b010723c */ /* 0x040fe20000041810 */
[----:B------:R-:W2:Y:S07]  /*63b0*/  LDSM.16.M88.4 R180, [R221+0x7000] ;  /* 0x00700000ddb4783b */ /* 0x000eae0000000200 */
        /* <DEDUP_REMOVED lines=16> */
[-C--:B--2---:R-:W-:Y:S01]  /*64c0*/  HMMA.16816.F32.BF16 R4, R108, R180.reuse, R4 ;  /* 0x000000b46c04723c */ /* 0x084fe20000041804 */
[----:B------:R-:W-:Y:S07]  /*64d0*/  LDSM.16.M88.4 R196, [R224+0x5000] ;  /* 0x00500000e0c4783b */ /* 0x000fee0000000200 */
[C---:B-1----:R-:W-:Y:S08]  /*64e0*/  HMMA.16816.F32.BF16 R8, R188.reuse, R180, R8 ;  /* 0x000000b4bc08723c */ /* 0x042ff00000041808 */
        /* <DEDUP_REMOVED lines=73> */
[----:B------:R-:W-:Y:S02]  /*6980*/  FMUL.FTZ R17, R17, c[0x0][0x2ec] ;  /* 0x0000bb0011117a20 */ /* 0x000fe40000410000 */
[----:B------:R-:W-:Y:S02]  /*6990*/  FMUL.FTZ R14, R14, c[0x0][0x2ec] ;  /* 0x0000bb000e0e7a20 */ /* 0x000fe40000410000 */
[----:B------:R-:W-:Y:S03]  /*69a0*/  FMUL.FTZ R15, R15, c[0x0][0x2ec] ;  /* 0x0000bb000f0f7a20 */ /* 0x000fe60000410000 */
        /* <DEDUP_REMOVED lines=10> */
[----:B------:R4:W2:Y:S01]  /*6a50*/  MUFU.TANH R190, R13 ;  /* 0x0000000d00be7308 */ /* 0x0008a20000002400 */
[C---:B------:R-:W-:Y:S04]  /*6a60*/  HMMA.16816.F32.BF16 R24, R108.reuse, R4, R24 ;  /* 0x000000046c18723c */ /* 0x040fe80000041818 */
[----:B-1----:R-:W-:Y:S02]  /*6a70*/  FMUL.FTZ R16, R18, c[0x0][0x2ec] ;  /* 0x0000bb0012107a20 */ /* 0x002fe40000410000 */
[----:B------:R-:W-:Y:S03]  /*6a80*/  FMUL.FTZ R18, R19, c[0x0][0x2ec] ;  /* 0x0000bb0013127a20 */ /* 0x000fe60000410000 */
[----:B------:R4:W1:Y:S01]  /*6a90*/  MUFU.TANH R189, R14 ;  /* 0x0000000e00bd7308 */ /* 0x0008620000002400 */
[-C--:B------:R-:W-:Y:S08]  /*6aa0*/  HMMA.16816.F32.BF16 R28, R108, R6.reuse, R28 ;  /* 0x000000066c1c723c */ /* 0x080ff0000004181c */
[C---:B------:R-:W-:Y:S01]  /*6ab0*/  HMMA.16816.F32.BF16 R32, R176.reuse, R6, R32 ;  /* 0x00000006b020723c */ /* 0x040fe20000041820 */
[----:B------:R4:W1:Y:S01]  /*6ac0*/  MUFU.TANH R188, R15 ;  /* 0x0000000f00bc7308 */ /* 0x0008620000002400 */
[----:B------:R-:W1:Y:S01]  /*6ad0*/  LDSM.16.M88.4 R4, [R223+0x8c00] ;  /* 0x008c0000df04783b */ /* 0x000e620000000200 */
[----:B------:R-:W-:Y:S04]  /*6ae0*/  DEPBAR.LE SB0, 0x0 ;  /* 0x000080000000791a */ /* 0x000fe80000000000 */
[----:B------:R-:W-:Y:S02]  /*6af0*/  FMUL.FTZ R20, R20, c[0x0][0x2ec] ;  /* 0x0000bb0014147a20 */ /* 0x000fe40000410000 */
[----:B------:R-:W-:Y:S02]  /*6b00*/  FMUL.FTZ R21, R21, c[0x0][0x2ec] ;  /* 0x0000bb0015157a20 */ /* 0x000fe40000410000 */
[----:B------:R-:W1:Y:S01]  /*6b10*/  MUFU.TANH R17, R17 ;  /* 0x0000001100117308 */ /* 0x000e620000002400 */
[----:B------:R-:W-:Y:S01]  /*6b20*/  BAR.SYNC.DEFER_BLOCKING 0x0 ;  /* 0x0000000000007b1d */ /* 0x000fe20000010000 */
[----:B------:R-:W-:Y:S01]  /*6b30*/  FMUL.FTZ R22, R22, c[0x0][0x2ec] ;  /* 0x0000bb0016167a20 */ /* 0x000fe20000410000 */
[-C--:B-----5:R-:W-:Y:S05]  /*6b40*/  HMMA.16816.F32.BF16 R36, R176, R8.reuse, R36 ;  /* 0x00000008b024723c */ /* 0x0a0fea0000041824 */
[----:B------:R-:W-:Y:S02]  /*6b50*/  FMUL.FTZ R23, R23, c[0x0][0x2ec] ;  /* 0x0000bb0017177a20 */ /* 0x000fe40000410000 */
[----:B------:R-:W1:Y:S01]  /*6b60*/  MUFU.TANH R16, R16 ;  /* 0x0000001000107308 */ /* 0x000e620000002400 */
[----:B------:R-:W-:Y:S01]  /*6b70*/  FMUL.FTZ R24, R24, c[0x0][0x2ec] ;  /* 0x0000bb0018187a20 */ /* 0x000fe20000410000 */
[C---:B------:R-:W-:Y:S04]  /*6b80*/  HMMA.16816.F32.BF16 R40, R108.reuse, R8, R40 ;  /* 0x000000086c28723c */ /* 0x040fe80000041828 */
[----:B------:R-:W-:Y:S02]  /*6b90*/  FMUL.FTZ R25, R25, c[0x0][0x2ec] ;  /* 0x0000bb0019197a20 */ /* 0x000fe40000410000 */
[----:B------:R-:W-:Y:S02]  /*6ba0*/  FMUL.FTZ R26, R26, c[0x0][0x2ec] ;  /* 0x0000bb001a1a7a20 */ /* 0x000fe40000410000 */
[----:B------:R-:W2:Y:S01]  /*6bb0*/  MUFU.TANH R18, R18 ;  /* 0x0000001200127308 */ /* 0x000ea20000002400 */
[-C--:B------:R-:W-:Y:S03]  /*6bc0*/  HMMA.16816.F32.BF16 R44, R108, R10.reuse, R44 ;  /* 0x0000000a6c2c723c */ /* 0x080fe6000004182c */
[----:B------:R-:W-:Y:S02]  /*6bd0*/  FMUL.FTZ R27, R27, c[0x0][0x2ec] ;  /* 0x0000bb001b1b7a20 */ /* 0x000fe40000410000 */
[----:B------:R-:W-:Y:S02]  /*6be0*/  FMUL.FTZ R28, R28, c[0x0][0x2ec] ;  /* 0x0000bb001c1c7a20 */ /* 0x000fe40000410000 */
[----:B------:R-:W-:Y:S01]  /*6bf0*/  FMUL.FTZ R29, R29, c[0x0][0x2ec] ;  /* 0x0000bb001d1d7a20 */ /* 0x000fe20000410000 */
[C---:B------:R-:W-:Y:S01]  /*6c00*/  HMMA.16816.F32.BF16 R48, R176.reuse, R10, R48 ;  /* 0x0000000ab030723c */ /* 0x040fe20000041830 */
[----:B------:R4:W2:Y:S03]  /*6c10*/  MUFU.TANH R193, R20 ;  /* 0x0000001400c17308 */ /* 0x0008a60000002400 */
[----:B------:R-:W-:Y:S02]  /*6c20*/  FMUL.FTZ R30, R30, c[0x0][0x2ec] ;  /* 0x0000bb001e1e7a20 */ /* 0x000fe40000410000 */
[----:B------:R-:W-:Y:S02]  /*6c30*/  FMUL.FTZ R31, R31, c[0x0][0x2ec] ;  /* 0x0000bb001f1f7a20 */ /* 0x000fe40000410000 */
[-C--:B-1----:R-:W-:Y:S03]  /*6c40*/  HMMA.16816.F32.BF16 R52, R176, R4.reuse, R52 ;  /* 0x00000004b034723c */ /* 0x082fe60000041834 */
        /* <DEDUP_REMOVED lines=47> */
[----:B------:R-:W-:Y:S05]  /*6f40*/  FMUL.FTZ R67, R67, c[0x0][0x2ec] ;  /* 0x0000bb0043437a20 */ /* 0x000fea0000410000 */
        /* <DEDUP_REMOVED lines=39> */
.L_x_542:
[----:B------:R-:W-:Y:S01]  /*71c0*/  FMNMX.FTZ R0, R181, R100, !PT ;  /* 0x00000064b5007209 */ /* 0x000fe20007810000 */
[----:B------:R-:W-:Y:S01]  /*71d0*/  LDSM.16.MT88.4 R20, [R220+0x9000] ;  /* 0x00900000dc14783b */ /* 0x000fe20000004200 */
[----:B------:R-:W-:Y:S02]  /*71e0*/  IADD3 R227, R227, -0x1, RZ ;  /* 0xffffffffe3e37810 */ /* 0x000fe40007ffe0ff */
[----:B------:R-:W-:Y:S02]  /*71f0*/  FMNMX.FTZ R2, R186, R0, !PT ;  /* 0x00000000ba027209 */ /* 0x000fe40007810000 */
[----:B------:R-:W-:Y:S02]  /*7200*/  FMNMX.FTZ R0, R182, R105, !PT ;  /* 0x00000069b6007209 */ /* 0x000fe40007810000 */
[----:B------:R-:W-:Y:S01]  /*7210*/  FMNMX.FTZ R3, R180, R2, !PT ;  /* 0x00000002b4037209 */ /* 0x000fe20007810000 */
[----:B------:R-:W-:Y:S01]  /*7220*/  LDSM.16.MT88.4 R36, [R222+0x9000] ;  /* 0x00900000de24783b */ /* 0x000fe20000004200 */
[----:B------:R-:W-:Y:S02]  /*7230*/  FMNMX.FTZ R2, R187, R0, !PT ;  /* 0x00000000bb027209 */ /* 0x000fe40007810000 */
[----:B-1----:R-:W-:Y:S02]  /*7240*/  FMNMX.FTZ R4, R17, R3, !PT ;  /* 0x0000000311047209 */ /* 0x002fe40007810000 */
        /* <DEDUP_REMOVED lines=73> */
[----:B----4-:R-:W-:Y:S01]  /*76e0*/  FMNMX.FTZ R4, R4, R5, !PT ;  /* 0x0000000504047209 */ /* 0x010fe20007810000 */
[----:B------:R3:W4:Y:S06]  /*76f0*/  MUFU.EX2 R101, R0 ;  /* 0x0000000000657308 */ /* 0x00072c0000000800 */
        /* <DEDUP_REMOVED lines=11> */
[----:B----4-:R-:W-:Y:S02]  /*77b0*/  FMUL.FTZ R48, R101, R156 ;  /* 0x0000009c65307220 */ /* 0x010fe40000410000 */
[--C-:B------:R-:W-:Y:S02]  /*77c0*/  FFMA.FTZ R4, R181, c[0x0][0x23c], -R105.reuse ;  /* 0x00008f00b5047a23 */ /* 0x100fe40000010869 */
[--C-:B------:R-:W-:Y:S02]  /*77d0*/  FFMA.FTZ R5, R186, c[0x0][0x23c], -R105.reuse ;  /* 0x00008f00ba057a23 */ /* 0x100fe40000010869 */
[--C-:B------:R-:W-:Y:S02]  /*77e0*/  FFMA.FTZ R41, R193, c[0x0][0x23c], -R105.reuse ;  /* 0x00008f00c1297a23 */ /* 0x100fe40000010869 */
[----:B------:R3:W-:Y:S01]  /*77f0*/  MUFU.EX2 R9, R4 ;  /* 0x0000000400097308 */ /* 0x0007e20000000800 */
[--C-:B------:R-:W-:Y:S02]  /*7800*/  FFMA.FTZ R44, R195, c[0x0][0x23c], -R105.reuse ;  /* 0x00008f00c32c7a23 */ /* 0x100fe40000010869 */
[--C-:B------:R-:W-:Y:S02]  /*7810*/  FFMA.FTZ R57, R194, c[0x0][0x23c], -R105.reuse ;  /* 0x00008f00c2397a23 */ /* 0x100fe40000010869 */
[----:B------:R-:W-:Y:S02]  /*7820*/  FFMA.FTZ R60, R196, c[0x0][0x23c], -R105 ;  /* 0x00008f00c43c7a23 */ /* 0x000fe40000010869 */
[C---:B------:R-:W-:Y:S02]  /*7830*/  FMUL.FTZ R64, R101.reuse, R172 ;  /* 0x000000ac65407220 */ /* 0x040fe40000410000 */
[C---:B------:R-:W-:Y:S01]  /*7840*/  FMUL.FTZ R68, R101.reuse, R68 ;  /* 0x0000004465447220 */ /* 0x040fe20000410000 */
[----:B------:R4:W-:Y:S01]  /*7850*/  MUFU.EX2 R186, R5 ;  /* 0x0000000500ba7308 */ /* 0x0009e20000000800 */
[C---:B------:R-:W-:Y:S02]  /*7860*/  FMUL.FTZ R69, R101.reuse, R69 ;  /* 0x0000004565457220 */ /* 0x040fe40000410000 */
[----:B------:R-:W-:Y:S02]  /*7870*/  FMUL.FTZ R80, R101, R80 ;  /* 0x0000005065507220 */ /* 0x000fe40000410000 */
[----:B-1----:R-:W-:Y:S02]  /*7880*/  FADD.FTZ R0, -R102, R106 ;  /* 0x0000006a66007221 */ /* 0x002fe40000010100 */
[----:B------:R-:W-:Y:S02]  /*7890*/  FMUL.FTZ R106, R103, c[0x0][0x23c] ;  /* 0x00008f00676a7a20 */ /* 0x000fe40000410000 */
[----:B------:R-:W-:Y:S02]  /*78a0*/  FMUL.FTZ R0, R0, c[0x0][0x23c] ;  /* 0x00008f0000007a20 */ /* 0x000fe40000410000 */
[----:B--2---:R-:W-:Y:S01]  /*78b0*/  FMUL.FTZ R19, R100, R127 ;  /* 0x0000007f64137220 */ /* 0x004fe20000410000 */
[----:B------:R-:W-:Y:S01]  /*78c0*/  FSEL R106, R106, RZ, P0 ;  /* 0x000000ff6a6a7208 */ /* 0x000fe20000000000 */
[----:B------:R1:W2:Y:S01]  /*78d0*/  MUFU.EX2 R2, R0 ;  /* 0x0000000000027308 */ /* 0x0002a20000000800 */
[----:B------:R-:W-:Y:S01]  /*78e0*/  FSETP.NEU.FTZ.AND P0, PT, R102, -INF , PT ;  /* 0xff8000006600780b */ /* 0x000fe20003f1d000 */
[----:B------:R-:W-:Y:S02]  /*78f0*/  FMUL.FTZ R50, R100, R158 ;  /* 0x0000009e64327220 */ /* 0x000fe40000410000 */
[--C-:B---3--:R-:W-:Y:S02]  /*7900*/  FFMA.FTZ R4, R182, c[0x0][0x23c], -R106.reuse ;  /* 0x00008f00b6047a23 */ /* 0x108fe4000001086a */
[--C-:B------:R-:W-:Y:S02]  /*7910*/  FFMA.FTZ R111, R200, c[0x0][0x23c], -R106.reuse ;  /* 0x00008f00c86f7a23 */ /* 0x100fe4000001086a */
[--C-:B------:R-:W-:Y:S02]  /*7920*/  FFMA.FTZ R49, R197, c[0x0][0x23c], -R106.reuse ;  /* 0x00008f00c5317a23 */ /* 0x100fe4000001086a */
[----:B------:R3:W-:Y:S01]  /*7930*/  MUFU.EX2 R8, R4 ;  /* 0x0000000400087308 */ /* 0x0007e20000000800 */
[--C-:B----4-:R-:W-:Y:S02]  /*7940*/  FFMA.FTZ R5, R18, c[0x0][0x23c], -R106.reuse ;  /* 0x00008f0012057a23 */ /* 0x110fe4000001086a */
[C---:B------:R-:W-:Y:S02]  /*7950*/  FMUL.FTZ R18, R100.reuse, R126 ;  /* 0x0000007e64127220 */ /* 0x040fe40000410000 */
[----:B------:R-:W-:Y:S02]  /*7960*/  FMUL.FTZ R51, R100, R159 ;  /* 0x0000009f64337220 */ /* 0x000fe40000410000 */
[--C-:B------:R-:W-:Y:S02]  /*7970*/  FFMA.FTZ R65, R198, c[0x0][0x23c], -R106.reuse ;  /* 0x00008f00c6417a23 */ /* 0x100fe4000001086a */
[C---:B------:R-:W-:Y:S01]  /*7980*/  FMUL.FTZ R66, R100.reuse, R174 ;  /* 0x000000ae64427220 */ /* 0x040fe20000410000 */
[----:B------:R-:W4:Y:S01]  /*7990*/  MUFU.EX2 R31, R5 ;  /* 0x00000005001f7308 */ /* 0x000f220000000800 */
        /* <DEDUP_REMOVED lines=10> */
[--C-:B---3--:R-:W-:Y:S02]  /*7a40*/  FFMA.FTZ R4, R187, c[0x0][0x23c], -R106.reuse ;  /* 0x00008f00bb047a23 */ /* 0x108fe4000001086a */
[----:B------:R-:W-:Y:S01]  /*7a50*/  FMUL.FTZ R24, R2, R132 ;  /* 0x0000008402187220 */ /* 0x000fe20000410000 */
[----:B------:R-:W-:Y:S01]  /*7a60*/  FSEL R110, R110, RZ, P0 ;  /* 0x000000ff6e6e7208 */ /* 0x000fe20000000000 */
[C---:B------:R-:W-:Y:S01]  /*7a70*/  FMUL.FTZ R25, R2.reuse, R133 ;  /* 0x0000008502197220 */ /* 0x040fe20000410000 */
[----:B------:R2:W-:Y:S01]  /*7a80*/  MUFU.EX2 R187, R4 ;  /* 0x0000000400bb7308 */ /* 0x0005e20000000800 */
[C---:B------:R-:W-:Y:S02]  /*7a90*/  FMUL.FTZ R28, R2.reuse, R136 ;  /* 0x00000088021c7220 */ /* 0x040fe40000410000 */
[C---:B------:R-:W-:Y:S01]  /*7aa0*/  FMUL.FTZ R29, R2.reuse, R137 ;  /* 0x00000089021d7220 */ /* 0x040fe20000410000 */
[----:B----4-:R-:W-:Y:S01]  /*7ab0*/  MOV R136, R31 ;  /* 0x0000001f00887202 */ /* 0x010fe20000000f00 */
[C---:B------:R-:W-:Y:S02]  /*7ac0*/  FMUL.FTZ R40, R2.reuse, R148 ;  /* 0x0000009402287220 */ /* 0x040fe40000410000 */
[C---:B------:R-:W-:Y:S02]  /*7ad0*/  FMUL.FTZ R45, R2.reuse, R153 ;  /* 0x00000099022d7220 */ /* 0x040fe40000410000 */
[C---:B------:R-:W-:Y:S01]  /*7ae0*/  FMUL.FTZ R56, R2.reuse, R164 ;  /* 0x000000a402387220 */ /* 0x040fe20000410000 */
[----:B------:R-:W3:Y:S01]  /*7af0*/  MUFU.EX2 R0, R0 ;  /* 0x0000000000007308 */ /* 0x000ee20000000800 */
[----:B------:R-:W-:Y:S02]  /*7b00*/  FMUL.FTZ R61, R2, R169 ;  /* 0x000000a9023d7220 */ /* 0x000fe40000410000 */
[----:B------:R-:W-:Y:S02]  /*7b10*/  FMUL.FTZ R71, R100, R71 ;  /* 0x0000004764477220 */ /* 0x000fe40000410000 */
[C---:B-1----:R-:W-:Y:S02]  /*7b20*/  FMUL.FTZ R65, R101.reuse, R173 ;  /* 0x000000ad65417220 */ /* 0x042fe40000410000 */
[C---:B------:R-:W-:Y:S01]  /*7b30*/  FMUL.FTZ R72, R2.reuse, R72 ;  /* 0x0000004802487220 */ /* 0x040fe20000410000 */
[----:B------:R-:W-:Y:S01]  /*7b40*/  LDSM.16.MT88.4 R172, [R222+0xac00] ;  /* 0x00ac0000deac783b */ /* 0x000fe20000004200 */
[C---:B------:R-:W-:Y:S02]  /*7b50*/  FMUL.FTZ R73, R2.reuse, R73 ;  /* 0x0000004902497220 */ /* 0x040fe40000410000 */
[C---:B------:R-:W-:Y:S02]  /*7b60*/  FMUL.FTZ R76, R2.reuse, R76 ;  /* 0x0000004c024c7220 */ /* 0x040fe40000410000 */
[----:B------:R-:W-:Y:S02]  /*7b70*/  FMUL.FTZ R77, R2, R77 ;  /* 0x0000004d024d7220 */ /* 0x000fe40000410000 */
[----:B--2---:R-:W-:Y:S01]  /*7b80*/  FFMA.FTZ R4, R180, c[0x0][0x23c], -R105 ;  /* 0x00008f00b4047a23 */ /* 0x004fe20000010869 */
[----:B------:R-:W-:Y:S01]  /*7b90*/  MOV R180, R9 ;  /* 0x0000000900b47202 */ /* 0x000fe20000000f00 */
[----:B------:R-:W-:Y:S02]  /*7ba0*/  FFMA.FTZ R9, R190, c[0x0][0x23c], -R107 ;  /* 0x00008f00be097a23 */ /* 0x000fe4000001086b */
[----:B------:R1:W-:Y:S01]  /*7bb0*/  MUFU.EX2 R7, R4 ;  /* 0x0000000400077308 */ /* 0x0003e20000000800 */
[----:B------:R-:W-:Y:S02]  /*7bc0*/  FMUL.FTZ R81, R101, R81 ;  /* 0x0000005165517220 */ /* 0x000fe40000410000 */
[----:B------:R-:W-:Y:S02]  /*7bd0*/  FMUL.FTZ R82, R100, R82 ;  /* 0x0000005264527220 */ /* 0x000fe40000410000 */
[C---:B---3--:R-:W-:Y:S02]  /*7be0*/  FMUL.FTZ R10, R0.reuse, R114 ;  /* 0x00000072000a7220 */ /* 0x048fe40000410000 */
[C---:B------:R-:W-:Y:S02]  /*7bf0*/  FMUL.FTZ R11, R0.reuse, R115 ;  /* 0x00000073000b7220 */ /* 0x040fe40000410000 */
[C---:B------:R-:W-:Y:S01]  /*7c00*/  FMUL.FTZ R14, R0.reuse, R122 ;  /* 0x0000007a000e7220 */ /* 0x040fe20000410000 */
[----:B------:R2:W3:Y:S01]  /*7c10*/  MUFU.EX2 R30, R9 ;  /* 0x00000009001e7308 */ /* 0x0004e20000000800 */
[C---:B------:R-:W-:Y:S02]  /*7c20*/  FMUL.FTZ R15, R0.reuse, R123 ;  /* 0x0000007b000f7220 */ /* 0x040fe40000410000 */
[C---:B------:R-:W-:Y:S01]  /*7c30*/  FMUL.FTZ R26, R0.reuse, R134 ;  /* 0x00000086001a7220 */ /* 0x040fe20000410000 */
[----:B------:R-:W4:Y:S01]  /*7c40*/  LDSM.16.MT88.4 R120, [R222+0xa000] ;  /* 0x00a00000de78783b */ /* 0x000f220000004200 */
[C---:B------:R-:W-:Y:S02]  /*7c50*/  FMUL.FTZ R27, R0.reuse, R135 ;  /* 0x00000087001b7220 */ /* 0x040fe40000410000 */
[C---:B------:R-:W-:Y:S02]  /*7c60*/  FMUL.FTZ R42, R0.reuse, R150 ;  /* 0x00000096002a7220 */ /* 0x040fe40000410000 */
[C---:B------:R-:W-:Y:S02]  /*7c70*/  FMUL.FTZ R43, R0.reuse, R151 ;  /* 0x00000097002b7220 */ /* 0x040fe40000410000 */
[C---:B------:R-:W-:Y:S02]  /*7c80*/  FMUL.FTZ R46, R0.reuse, R154 ;  /* 0x0000009a002e7220 */ /* 0x040fe40000410000 */
[C---:B------:R-:W-:Y:S02]  /*7c90*/  FMUL.FTZ R47, R0.reuse, R155 ;  /* 0x0000009b002f7220 */ /* 0x040fe40000410000 */
[----:B-1----:R-:W-:Y:S02]  /*7ca0*/  FFMA.FTZ R4, R17, c[0x0][0x23c], -R105 ;  /* 0x00008f0011047a23 */ /* 0x002fe40000010869 */
[C---:B------:R-:W-:Y:S02]  /*7cb0*/  FMUL.FTZ R17, R101.reuse, R125 ;  /* 0x0000007d65117220 */ /* 0x040fe40000410000 */
[----:B------:R-:W1:Y:S01]  /*7cc0*/  MUFU.EX2 R32, R4 ;  /* 0x0000000400207308 */ /* 0x000e620000000800 */
[C---:B------:R-:W-:Y:S02]  /*7cd0*/  FMUL.FTZ R58, R0.reuse, R166 ;  /* 0x000000a6003a7220 */ /* 0x040fe40000410000 */
[----:B------:R-:W-:Y:S02]  /*7ce0*/  FMUL.FTZ R59, R0, R167 ;  /* 0x000000a7003b7220 */ /* 0x000fe40000410000 */
[----:B--2---:R-:W-:Y:S01]  /*7cf0*/  FMUL.FTZ R9, R2, R113 ;  /* 0x0000007102097220 */ /* 0x004fe20000410000 */
[----:B---3--:R-:W-:Y:S01]  /*7d00*/  MOV R137, R30 ;  /* 0x0000001e00897202 */ /* 0x008fe20000000f00 */
[C---:B------:R-:W-:Y:S02]  /*7d10*/  FMUL.FTZ R62, R0.reuse, R170 ;  /* 0x000000aa003e7220 */ /* 0x040fe40000410000 */
[C---:B------:R-:W-:Y:S02]  /*7d20*/  FMUL.FTZ R63, R0.reuse, R171 ;  /* 0x000000ab003f7220 */ /* 0x040fe40000410000 */
[C---:B------:R-:W-:Y:S02]  /*7d30*/  FMUL.FTZ R74, R0.reuse, R74 ;  /* 0x0000004a004a7220 */ /* 0x040fe40000410000 */
[C---:B------:R-:W-:Y:S02]  /*7d40*/  FMUL.FTZ R75, R0.reuse, R75 ;  /* 0x0000004b004b7220 */ /* 0x040fe40000410000 */
[C---:B------:R-:W-:Y:S02]  /*7d50*/  FMUL.FTZ R78, R0.reuse, R78 ;  /* 0x0000004e004e7220 */ /* 0x040fe40000410000 */
[----:B------:R-:W-:Y:S02]  /*7d60*/  FMUL.FTZ R79, R0, R79 ;  /* 0x0000004f004f7220 */ /* 0x000fe40000410000 */
[----:B------:R-:W-:Y:S02]  /*7d70*/  FMUL.FTZ R83, R100, R83 ;  /* 0x0000005364537220 */ /* 0x000fe40000410000 */
[C---:B------:R-:W-:Y:S02]  /*7d80*/  FMUL.FTZ R84, R101.reuse, R84 ;  /* 0x0000005465547220 */ /* 0x040fe40000410000 */
[C---:B------:R-:W-:Y:S01]  /*7d90*/  FMUL.FTZ R85, R101.reuse, R85 ;  /* 0x0000005565557220 */ /* 0x040fe20000410000 */
[----:B-1----:R-:W-:Y:S01]  /*7da0*/  MOV R135, R32 ;  /* 0x0000002000877202 */ /* 0x002fe20000000f00 */
[----:B------:R-:W-:Y:S02]  /*7db0*/  FFMA.FTZ R4, R16, c[0x0][0x23c], -R106 ;  /* 0x00008f0010047a23 */ /* 0x000fe4000001086a */
[C---:B------:R-:W-:Y:S02]  /*7dc0*/  FMUL.FTZ R16, R101.reuse, R124 ;  /* 0x0000007c65107220 */ /* 0x040fe40000410000 */
[----:B------:R1:W-:Y:S01]  /*7dd0*/  MUFU.EX2 R6, R4 ;  /* 0x0000000400067308 */ /* 0x0003e20000000800 */
[----:B------:R-:W2:Y:S01]  /*7de0*/  LDSM.16.MT88.4 R124, [R220+0xb000] ;  /* 0x00b00000dc7c783b */ /* 0x000ea20000004200 */
[C---:B------:R-:W-:Y:S02]  /*7df0*/  FMUL.FTZ R86, R100.reuse, R86 ;  /* 0x0000005664567220 */ /* 0x040fe40000410000 */
[----:B------:R-:W-:Y:S02]  /*7e00*/  FMUL.FTZ R87, R100, R87 ;  /* 0x0000005764577220 */ /* 0x000fe40000410000 */
        /* <DEDUP_REMOVED lines=9> */
[----:B-1----:R-:W-:Y:S01]  /*7ea0*/  FFMA.FTZ R4, R184, c[0x0][0x23c], -R107 ;  /* 0x00008f00b8047a23 */ /* 0x002fe2000001086b */
[----:B------:R-:W-:Y:S01]  /*7eb0*/  MOV R184, R8 ;  /* 0x0000000800b87202 */ /* 0x000fe20000000f00 */
[----:B------:R-:W-:Y:S02]  /*7ec0*/  FMUL.FTZ R8, R2, R112 ;  /* 0x0000007002087220 */ /* 0x000fe40000410000 */
[----:B------:R1:W-:Y:S01]  /*7ed0*/  MUFU.EX2 R182, R4 ;  /* 0x0000000400b67308 */ /* 0x0003e20000000800 */
[----:B------:R-:W-:Y:S02]  /*7ee0*/  FMUL.FTZ R97, R101, R97 ;  /* 0x0000006165617220 */ /* 0x000fe40000410000 */
[C---:B------:R-:W-:Y:S02]  /*7ef0*/  FMUL.FTZ R98, R100.reuse, R98 ;  /* 0x0000006264627220 */ /* 0x040fe40000410000 */
[----:B------:R-:W-:Y:S02]  /*7f00*/  FMUL.FTZ R99, R100, R99 ;  /* 0x0000006364637220 */ /* 0x000fe40000410000 */
[----:B------:R-:W-:Y:S02]  /*7f10*/  FFMA.FTZ R132, R210, c[0x0][0x23c], -R105 ;  /* 0x00008f00d2847a23 */ /* 0x000fe40000010869 */
[--C-:B------:R-:W-:Y:S02]  /*7f20*/  FFMA.FTZ R108, R108, c[0x0][0x23c], -R110.reuse ;  /* 0x00008f006c6c7a23 */ /* 0x100fe4000001086e */
[--C-:B-1----:R-:W-:Y:S04]  /*7f30*/  FFMA.FTZ R4, R191, c[0x0][0x23c], -R107.reuse ;  /* 0x00008f00bf047a23 */ /* 0x102fe8000001086b */
[----:B------:R1:W3:Y:S02]  /*7f40*/  MUFU.EX2 R5, R4 ;  /* 0x0000000400057308 */ /* 0x0002e40000000800 */
[--C-:B-1----:R-:W-:Y:S08]  /*7f50*/  FFMA.FTZ R4, R183, c[0x0][0x23c], -R110.reuse ;  /* 0x00008f00b7047a23 */ /* 0x102ff0000001086e */
[----:B------:R1:W-:Y:S10]  /*7f60*/  MUFU.EX2 R183, R60 ;  /* 0x0000003c00b77308 */ /* 0x0003f40000000800 */
[----:B------:R5:W-:Y:S01]  /*7f70*/  MUFU.EX2 R191, R4 ;  /* 0x0000000400bf7308 */ /* 0x000be20000000800 */
[----:B-1----:R-:W-:Y:S02]  /*7f80*/  FMUL.FTZ R60, R2, R168 ;  /* 0x000000a8023c7220 */ /* 0x002fe40000410000 */
[--C-:B-----5:R-:W-:Y:S01]  /*7f90*/  FFMA.FTZ R4, R192, c[0x0][0x23c], -R110.reuse ;  /* 0x00008f00c0047a23 */ /* 0x120fe2000001086e */
[----:B---3--:R-:W-:Y:S06]  /*7fa0*/  MOV R192, R5 ;  /* 0x0000000500c07202 */ /* 0x008fec0000000f00 */
[----:B------:R1:W3:Y:S01]  /*7fb0*/  MUFU.EX2 R5, R4 ;  /* 0x0000000400057308 */ /* 0x0002e20000000800 */
[----:B------:R-:W-:Y:S01]  /*7fc0*/  F2FP.BF16.PACK_AB R112, R192, R182 ;  /* 0x000000b6c070723e */ /* 0x000fe200000010ff */
[--C-:B-1----:R-:W-:Y:S01]  /*7fd0*/  FFMA.FTZ R4, R185, c[0x0][0x23c], -R107.reuse ;  /* 0x00008f00b9047a23 */ /* 0x102fe2000001086b */
[----:B---3--:R-:W-:Y:S07]  /*7fe0*/  MOV R190, R5 ;  /* 0x0000000500be7202 */ /* 0x008fee0000000f00 */
[----:B------:R1:W-:Y:S01]  /*7ff0*/  MUFU.EX2 R185, R111 ;  /* 0x0000006f00b97308 */ /* 0x0003e20000000800 */
[----:B------:R-:W-:Y:S01]  /*8000*/  FMUL.FTZ R5, R101, R117 ;  /* 0x0000007565057220 */ /* 0x000fe20000410000 */
[----:B------:R-:W-:Y:S02]  /*8010*/  F2FP.BF16.PACK_AB R117, R187, R184 ;  /* 0x000000b8bb75723e */ /* 0x000fe400000010ff */
[----:B------:R-:W-:Y:S06]  /*8020*/  F2FP.BF16.PACK_AB R113, R190, R191 ;  /* 0x000000bfbe71723e */ /* 0x000fec00000010ff */
[----:B------:R3:W5:Y:S01]  /*8030*/  MUFU.EX2 R34, R4 ;  /* 0x0000000400227308 */ /* 0x0007620000000800 */
[--C-:B-1----:R-:W-:Y:S09]  /*8040*/  FFMA.FTZ R111, R201, c[0x0][0x23c], -R107.reuse ;  /* 0x00008f00c96f7a23 */ /* 0x102ff2000001086b */
[----:B------:R1:W-:Y:S01]  /*8050*/  MUFU.EX2 R252, R111 ;  /* 0x0000006f00fc7308 */ /* 0x0003e20000000800 */
[--C-:B---3--:R-:W-:Y:S01]  /*8060*/  FFMA.FTZ R4, R189, c[0x0][0x23c], -R110.reuse ;  /* 0x00008f00bd047a23 */ /* 0x108fe2000001086e */
[----:B------:R-:W-:Y:S01]  /*8070*/  MOV R189, R7 ;  /* 0x0000000700bd7202 */ /* 0x000fe20000000f00 */
[----:B------:R-:W-:Y:S01]  /*8080*/  FMUL.FTZ R7, R100, R119 ;  /* 0x0000007764077220 */ /* 0x000fe20000410000 */
[----:B-----5:R-:W-:Y:S06]  /*8090*/  F2FP.BF16.PACK_AB R114, R30, R34 ;  /* 0x000000221e72723e */ /* 0x020fec00000010ff */
[----:B------:R3:W5:Y:S01]  /*80a0*/  MUFU.EX2 R33, R4 ;  /* 0x0000000400217308 */ /* 0x0007620000000800 */
[----:B------:R-:W-:Y:S01]  /*80b0*/  FMUL.FTZ R30, R0, R138 ;  /* 0x0000008a001e7220 */ /* 0x000fe20000410000 */
[----:B------:R-:W-:Y:S01]  /*80c0*/  MOV R133, R34 ;  /* 0x0000002200857202 */ /* 0x000fe20000000f00 */
[----:B------:R-:W-:Y:S02]  /*80d0*/  FMUL.FTZ R34, R100, R142 ;  /* 0x0000008e64227220 */ /* 0x000fe40000410000 */
[--C-:B-1----:R-:W-:Y:S05]  /*80e0*/  FFMA.FTZ R111, R202, c[0x0][0x23c], -R107.reuse ;  /* 0x00008f00ca6f7a23 */ /* 0x102fea000001086b */
[----:B------:R1:W-:Y:S01]  /*80f0*/  MUFU.EX2 R251, R111 ;  /* 0x0000006f00fb7308 */ /* 0x0003e20000000800 */
[--C-:B---3--:R-:W-:Y:S01]  /*8100*/  FFMA.FTZ R4, R188, c[0x0][0x23c], -R110.reuse ;  /* 0x00008f00bc047a23 */ /* 0x108fe2000001086e */
[----:B------:R-:W-:Y:S01]  /*8110*/  MOV R188, R6 ;  /* 0x0000000600bc7202 */ /* 0x000fe20000000f00 */
[----:B------:R-:W-:Y:S01]  /*8120*/  FMUL.FTZ R6, R100, R118 ;  /* 0x0000007664067220 */ /* 0x000fe20000410000 */
[----:B------:R-:W-:Y:S06]  /*8130*/  F2FP.BF16.PACK_AB R118, R32, R189 ;  /* 0x000000bd2076723e */ /* 0x000fec00000010ff */
[----:B------:R3:W2:Y:S01]  /*8140*/  MUFU.EX2 R35, R4 ;  /* 0x0000000400237308 */ /* 0x0006a20000000800 */
[----:B------:R-:W-:Y:S01]  /*8150*/  F2FP.BF16.PACK_AB R119, R31, R188 ;  /* 0x000000bc1f77723e */ /* 0x000fe200000010ff */
[----:B------:R-:W-:Y:S01]  /*8160*/  FMUL.FTZ R31, R0, R139 ;  /* 0x0000008b001f7220 */ /* 0x000fe20000410000 */
[-C--:B-----5:R-:W-:Y:S01]  /*8170*/  MOV R134, R33.reuse ;  /* 0x0000002100867202 */ /* 0x0a0fe20000000f00 */
[----:B------:R-:W-:Y:S06]  /*8180*/  FMUL.FTZ R32, R101, R140 ;  /* 0x0000008c65207220 */ /* 0x000fec0000410000 */
[----:B------:R5:W-:Y:S01]  /*8190*/  MUFU.EX2 R139, R41 ;  /* 0x00000029008b7308 */ /* 0x000be20000000800 */
[--C-:B-1----:R-:W-:Y:S09]  /*81a0*/  FFMA.FTZ R111, R203, c[0x0][0x23c], -R110.reuse ;  /* 0x00008f00cb6f7a23 */ /* 0x102ff2000001086e */
[----:B------:R1:W-:Y:S01]  /*81b0*/  MUFU.EX2 R250, R111 ;  /* 0x0000006f00fa7308 */ /* 0x0003e20000000800 */
[----:B---3--:R-:W-:Y:S01]  /*81c0*/  FMUL.FTZ R4, R101, R116 ;  /* 0x0000007465047220 */ /* 0x008fe20000410000 */
[----:B------:R-:W-:Y:S02]  /*81d0*/  F2FP.BF16.PACK_AB R116, R186, R180 ;  /* 0x000000b4ba74723e */ /* 0x000fe400000010ff */
[----:B--2---:R-:W-:Y:S01]  /*81e0*/  F2FP.BF16.PACK_AB R115, R35, R33 ;  /* 0x000000212373723e */ /* 0x004fe200000010ff */
[C---:B------:R-:W-:Y:S01]  /*81f0*/  FMUL.FTZ R33, R101.reuse, R141 ;  /* 0x0000008d65217220 */ /* 0x040fe20000410000 */
[----:B------:R-:W-:Y:S04]  /*8200*/  MOV R138, R35 ;  /* 0x00000023008a7202 */ /* 0x000fe80000000f00 */
[----:B------:R2:W-:Y:S01]  /*8210*/  MUFU.EX2 R141, R44 ;  /* 0x0000002c008d7308 */ /* 0x0005e20000000800 */
[----:B------:R-:W-:Y:S01]  /*8220*/  FMUL.FTZ R35, R100, R143 ;  /* 0x0000008f64237220 */ /* 0x000fe20000410000 */
[-C--:B------:R-:W-:Y:S05]  /*8230*/  HMMA.16816.F32.BF16 R4, R116, R20.reuse, R4 ;  /* 0x000000147404723c */ /* 0x080fea0000041804 */
[----:B-----5:R-:W-:Y:S03]  /*8240*/  FMUL.FTZ R41, R2, R149 ;  /* 0x0000009502297220 */ /* 0x020fe60000410000 */
[C---:B------:R-:W-:Y:S01]  /*8250*/  HMMA.16816.F32.BF16 R8, R112.reuse, R20, R8 ;  /* 0x000000147008723c */ /* 0x040fe20000041808 */
[----:B------:R3:W-:Y:S03]  /*8260*/  MUFU.EX2 R140, R49 ;  /* 0x00000031008c7308 */ /* 0x0007e60000000800 */
[----:B-1----:R-:W-:Y:S03]  /*8270*/  FFMA.FTZ R111, R206, c[0x0][0x23c], -R110 ;  /* 0x00008f00ce6f7a23 */ /* 0x002fe6000001086e */
[C---:B------:R-:W-:Y:S01]  /*8280*/  FMUL.FTZ R20, R101.reuse, R128 ;  /* 0x0000008065147220 */ /* 0x040fe20000410000 */
[-C--:B------:R-:W-:Y:S03]  /*8290*/  HMMA.16816.F32.BF16 R12, R112, R22.reuse, R12 ;  /* 0x00000016700c723c */ /* 0x080fe6000004180c */
[----:B------:R1:W-:Y:S01]  /*82a0*/  MUFU.EX2 R249, R111 ;  /* 0x0000006f00f97308 */ /* 0x0003e20000000800 */
[C---:B------:R-:W-:Y:S02]  /*82b0*/  FMUL.FTZ R21, R101.reuse, R129 ;  /* 0x0000008165157220 */ /* 0x040fe40000410000 */
[----:B--2---:R-:W-:Y:S02]  /*82c0*/  FMUL.FTZ R44, R2, R152 ;  /* 0x00000098022c7220 */ /* 0x004fe40000410000 */
[C---:B------:R-:W-:Y:S05]  /*82d0*/  HMMA.16816.F32.BF16 R16, R116.reuse, R22, R16 ;  /* 0x000000167410723c */ /* 0x040fea0000041810 */
[----:B------:R-:W2:Y:S02]  /*82e0*/  MUFU.EX2 R143, R57 ;  /* 0x00000039008f7308 */ /* 0x000ea40000000800 */
[C---:B------:R-:W-:Y:S02]  /*82f0*/  FMUL.FTZ R22, R100.reuse, R130 ;  /* 0x0000008264167220 */ /* 0x040fe40000410000 */
[----:B------:R-:W-:Y:S02]  /*8300*/  FMUL.FTZ R23, R100, R131 ;  /* 0x0000008364177220 */ /* 0x000fe40000410000 */
[----:B------:R-:W-:Y:S01]  /*8310*/  LDSM.16.MT88.4 R128, [R222+0x9400] ;  /* 0x00940000de80783b */ /* 0x000fe20000004200 */
[C---:B---3--:R-:W-:Y:S04]  /*8320*/  FMUL.FTZ R49, R101.reuse, R157 ;  /* 0x0000009d65317220 */ /* 0x048fe80000410000 */
[-C--:B------:R-:W-:Y:S03]  /*8330*/  HMMA.16816.F32.BF16 R20, R116, R36.reuse, R20 ;  /* 0x000000247414723c */ /* 0x080fe60000041814 */
[--C-:B-1----:R-:W-:Y:S01]  /*8340*/  FFMA.FTZ R111, R204, c[0x0][0x23c], -R107.reuse ;  /* 0x00008f00cc6f7a23 */ /* 0x102fe2000001086b */
[----:B------:R-:W-:Y:S03]  /*8350*/  LDSM.16.MT88.4 R156, [R220+0xac00] ;  /* 0x00ac0000dc9c783b */ /* 0x000fe60000004200 */
[----:B------:R1:W-:Y:S01]  /*8360*/  MUFU.EX2 R248, R111 ;  /* 0x0000006f00f87308 */ /* 0x0003e20000000800 */
[C---:B------:R-:W-:Y:S04]  /*8370*/  HMMA.16816.F32.BF16 R24, R112.reuse, R36, R24 ;  /* 0x000000247018723c */ /* 0x040fe80000041818 */
[----:B--2---:R-:W-:Y:S01]  /*8380*/  MOV R210, R143 ;  /* 0x0000008f00d27202 */ /* 0x004fe20000000f00 */
[----:B------:R-:W-:Y:S03]  /*8390*/  FMUL.FTZ R57, R2, R165 ;  /* 0x000000a502397220 */ /* 0x000fe60000410000 */
[-C--:B------:R-:W-:Y:S04]  /*83a0*/  HMMA.16816.F32.BF16 R28, R112, R38.reuse, R28 ;  /* 0x00000026701c723c */ /* 0x080fe8000004181c */
[C---:B------:R-:W-:Y:S02]  /*83b0*/  FMUL.FTZ R36, R101.reuse, R144 ;  /* 0x0000009065247220 */ /* 0x040fe40000410000 */
[----:B------:R-:W-:Y:S02]  /*83c0*/  FMUL.FTZ R37, R101, R145 ;  /* 0x0000009165257220 */ /* 0x000fe40000410000 */
[C---:B------:R-:W-:Y:S04]  /*83d0*/  HMMA.16816.F32.BF16 R32, R116.reuse, R38, R32 ;  /* 0x000000267420723c */ /* 0x040fe80000041820 */
[----:B-1----:R-:W-:Y:S03]  /*83e0*/  FFMA.FTZ R111, R205, c[0x0][0x23c], -R107 ;  /* 0x00008f00cd6f7a23 */ /* 0x002fe6000001086b */
[C---:B------:R-:W-:Y:S01]  /*83f0*/  FMUL.FTZ R38, R100.reuse, R146 ;  /* 0x0000009264267220 */ /* 0x040fe20000410000 */
[----:B------:R1:W-:Y:S01]  /*8400*/  MUFU.EX2 R247, R111 ;  /* 0x0000006f00f77308 */ /* 0x0003e20000000800 */
[C---:B------:R-:W-:Y:S07]  /*8410*/  FMUL.FTZ R39, R100.reuse, R147 ;  /* 0x0000009364277220 */ /* 0x040fee0000410000 */
[-C--:B------:R-:W-:Y:S08]  /*8420*/  HMMA.16816.F32.BF16 R36, R116, R52.reuse, R36 ;  /* 0x000000347424723c */ /* 0x080ff00000041824 */
[C---:B------:R-:W-:Y:S07]  /*8430*/  HMMA.16816.F32.BF16 R40, R112.reuse, R52, R40 ;  /* 0x000000347028723c */ /* 0x040fee0000041828 */
[----:B------:R-:W-:Y:S01]  /*8440*/  FFMA.FTZ R52, R199, c[0x0][0x23c], -R106 ;  /* 0x00008f00c7347a23 */ /* 0x000fe2000001086a */
[-C--:B------:R-:W-:Y:S03]  /*8450*/  HMMA.16816.F32.BF16 R44, R112, R54.reuse, R44 ;  /* 0x00000036702c723c */ /* 0x080fe6000004182c */
[----:B------:R2:W3:Y:S01]  /*8460*/  MUFU.EX2 R142, R52 ;  /* 0x00000034008e7308 */ /* 0x0004e20000000800 */
[--C-:B-1----:R-:W-:Y:S02]  /*8470*/  FFMA.FTZ R111, R207, c[0x0][0x23c], -R110.reuse ;  /* 0x00008f00cf6f7a23 */ /* 0x102fe4000001086e */
[C---:B------:R-:W-:Y:S02]  /*8480*/  FMUL.FTZ R53, R101.reuse, R161 ;  /* 0x000000a165357220 */ /* 0x040fe40000410000 */
[C---:B------:R-:W-:Y:S05]  /*8490*/  HMMA.16816.F32.BF16 R48, R116.reuse, R54, R48 ;  /* 0x000000367430723c */ /* 0x040fea0000041830 */
[----:B------:R1:W-:Y:S02]  /*84a0*/  MUFU.EX2 R246, R111 ;  /* 0x0000006f00f67308 */ /* 0x0003e40000000800 */
[C---:B------:R-:W-:Y:S02]  /*84b0*/  FMUL.FTZ R54, R100.reuse, R162 ;  /* 0x000000a264367220 */ /* 0x040fe40000410000 */
[----:B------:R-:W-:Y:S06]  /*84c0*/  FMUL.FTZ R55, R100, R163 ;  /* 0x000000a364377220 */ /* 0x000fec0000410000 */
[----:B------:R-:W-:Y:S01]  /*84d0*/  MUFU.EX2 R207, R132 ;  /* 0x0000008400cf7308 */ /* 0x000fe20000000800 */
[----:B--2---:R-:W-:Y:S07]  /*84e0*/  FMUL.FTZ R52, R101, R160 ;  /* 0x000000a065347220 */ /* 0x004fee0000410000 */
[-C--:B----4-:R-:W-:Y:S03]  /*84f0*/  HMMA.16816.F32.BF16 R52, R116, R120.reuse, R52 ;  /* 0x000000787434723c */ /* 0x090fe60000041834 */
[----:B-1----:R-:W-:Y:S04]  /*8500*/  FFMA.FTZ R111, R208, c[0x0][0x23c], -R110 ;  /* 0x00008f00d06f7a23 */ /* 0x002fe8000001086e */
[----:B------:R1:W2:Y:S01]  /*8510*/  MUFU.EX2 R245, R111 ;  /* 0x0000006f00f57308 */ /* 0x0002a20000000800 */
[C---:B------:R-:W-:Y:S08]  /*8520*/  HMMA.16816.F32.BF16 R56, R112.reuse, R120, R56 ;  /* 0x000000787038723c */ /* 0x040ff00000041838 */
[-C--:B------:R-:W-:Y:S08]  /*8530*/  HMMA.16816.F32.BF16 R60, R112, R122.reuse, R60 ;  /* 0x0000007a703c723c */ /* 0x080ff0000004183c */
[C---:B------:R-:W-:Y:S01]  /*8540*/  HMMA.16816.F32.BF16 R64, R116.reuse, R122, R64 ;  /* 0x0000007a7440723c */ /* 0x040fe20000041840 */
[----:B------:R-:W4:Y:S03]  /*8550*/  LDSM.16.MT88.4 R120, [R222+0xb000] ;  /* 0x00b00000de78783b */ /* 0x000f260000004200 */
[--C-:B-1----:R-:W-:Y:S04]  /*8560*/  FFMA.FTZ R111, R213, c[0x0][0x23c], -R105.reuse ;  /* 0x00008f00d56f7a23 */ /* 0x102fe80000010869 */
[-C--:B------:R-:W-:Y:S01]  /*8570*/  HMMA.16816.F32.BF16 R68, R116, R124.reuse, R68 ;  /* 0x0000007c7444723c */ /* 0x080fe20000041844 */
[----:B------:R1:W-:Y:S07]  /*8580*/  MUFU.EX2 R244, R111 ;  /* 0x0000006f00f47308 */ /* 0x0003ee0000000800 */
[C---:B------:R-:W-:Y:S08]  /*8590*/  HMMA.16816.F32.BF16 R72, R112.reuse, R124, R72 ;  /* 0x0000007c7048723c */ /* 0x040ff00000041848 */
[-C--:B------:R-:W-:Y:S08]  /*85a0*/  HMMA.16816.F32.BF16 R76, R112, R126.reuse, R76 ;  /* 0x0000007e704c723c */ /* 0x080ff0000004184c */
[C---:B------:R-:W-:Y:S01]  /*85b0*/  HMMA.16816.F32.BF16 R80, R116.reuse, R126, R80 ;  /* 0x0000007e7450723c */ /* 0x040fe20000041850 */
[----:B------:R-:W5:Y:S03]  /*85c0*/  LDSM.16.MT88.4 R124, [R220+0x9400] ;  /* 0x00940000dc7c783b */ /* 0x000f660000004200 */
[--C-:B-1----:R-:W-:Y:S04]  /*85d0*/  FFMA.FTZ R111, R214, c[0x0][0x23c], -R105.reuse ;  /* 0x00008f00d66f7a23 */ /* 0x102fe80000010869 */
[----:B------:R1:W-:Y:S01]  /*85e0*/  MUFU.EX2 R243, R111 ;  /* 0x0000006f00f37308 */ /* 0x0003e20000000800 */
[-C--:B----4-:R-:W-:Y:S08]  /*85f0*/  HMMA.16816.F32.BF16 R84, R116, R120.reuse, R84 ;  /* 0x000000787454723c */ /* 0x090ff00000041854 */
[C---:B------:R-:W-:Y:S08]  /*8600*/  HMMA.16816.F32.BF16 R88, R112.reuse, R120, R88 ;  /* 0x000000787058723c */ /* 0x040ff00000041858 */
[-C--:B------:R-:W-:Y:S04]  /*8610*/  HMMA.16816.F32.BF16 R92, R112, R122.reuse, R92 ;  /* 0x0000007a705c723c */ /* 0x080fe8000004185c */
[--C-:B-1----:R-:W-:Y:S04]  /*8620*/  FFMA.FTZ R111, R215, c[0x0][0x23c], -R106.reuse ;  /* 0x00008f00d76f7a23 */ /* 0x102fe8000001086a */
[----:B------:R-:W-:Y:S01]  /*8630*/  HMMA.16816.F32.BF16 R96, R116, R122, R96 ;  /* 0x0000007a7460723c */ /* 0x000fe20000041860 */
[----:B------:R-:W1:Y:S01]  /*8640*/  LDSM.16.MT88.4 R120, [R220+0xa400] ;  /* 0x00a40000dc78783b */ /* 0x000e620000004200 */
[----:B------:R4:W-:Y:S02]  /*8650*/  MUFU.EX2 R214, R111 ;  /* 0x0000006f00d67308 */ /* 0x0009e40000000800 */
[----:B------:R-:W-:Y:S02]  /*8660*/  F2FP.BF16.PACK_AB R112, R141, R139 ;  /* 0x0000008b8d70723e */ /* 0x000fe400000010ff */
[----:B---3--:R-:W-:Y:S02]  /*8670*/  F2FP.BF16.PACK_AB R113, R142, R140 ;  /* 0x0000008c8e71723e */ /* 0x008fe400000010ff */
[----:B------:R-:W-:Y:S04]  /*8680*/  F2FP.BF16.PACK_AB R114, R183, R143 ;  /* 0x0000008fb772723e */ /* 0x000fe800000010ff */
[----:B------:R-:W-:Y:S02]  /*8690*/  F2FP.BF16.PACK_AB R115, R185, R181 ;  /* 0x000000b5b973723e */ /* 0x000fe400000010ff */
[----:B------:R-:W-:Y:S02]  /*86a0*/  F2FP.BF16.PACK_AB R116, R251, R252 ;  /* 0x000000fcfb74723e */ /* 0x000fe400000010ff */
[----:B------:R-:W-:Y:S02]  /*86b0*/  F2FP.BF16.PACK_AB R117, R249, R250 ;  /* 0x000000faf975723e */ /* 0x000fe400000010ff */
[----:B------:R-:W-:Y:S01]  /*86c0*/  F2FP.BF16.PACK_AB R118, R247, R248 ;  /* 0x000000f8f776723e */ /* 0x000fe200000010ff */
[-C--:B-----5:R-:W-:Y:S05]  /*86d0*/  HMMA.16816.F32.BF16 R4, R112, R124.reuse, R4 ;  /* 0x0000007c7004723c */ /* 0x0a0fea0000041804 */
[----:B--2---:R-:W-:Y:S02]  /*86e0*/  F2FP.BF16.PACK_AB R119, R245, R246 ;  /* 0x000000f6f577723e */ /* 0x004fe400000010ff */
[----:B------:R-:W-:Y:S01]  /*86f0*/  MOV R215, R185 ;  /* 0x000000b900d77202 */ /* 0x000fe20000000f00 */
[--C-:B----4-:R-:W-:Y:S01]  /*8700*/  FFMA.FTZ R111, R216, c[0x0][0x23c], -R106.reuse ;  /* 0x00008f00d86f7a23 */ /* 0x110fe2000001086a */
[----:B------:R-:W-:Y:S03]  /*8710*/  MOV R216, R183 ;  /* 0x000000b700d87202 */ /* 0x000fe60000000f00 */
[C---:B------:R-:W-:Y:S01]  /*8720*/  HMMA.16816.F32.BF16 R8, R116.reuse, R124, R8 ;  /* 0x0000007c7408723c */ /* 0x040fe20000041808 */
[----:B------:R2:W-:Y:S07]  /*8730*/  MUFU.EX2 R213, R111 ;  /* 0x0000006f00d57308 */ /* 0x0005ee0000000800 */
[-C--:B------:R-:W-:Y:S08]  /*8740*/  HMMA.16816.F32.BF16 R12, R116, R126.reuse, R12 ;  /* 0x0000007e740c723c */ /* 0x080ff0000004180c */
[C---:B------:R-:W-:Y:S01]  /*8750*/  HMMA.16816.F32.BF16 R16, R112.reuse, R126, R16 ;  /* 0x0000007e7010723c */ /* 0x040fe20000041810 */
[----:B------:R-:W3:Y:S07]  /*8760*/  LDSM.16.MT88.4 R124, [R222+0xa400] ;  /* 0x00a40000de7c783b */ /* 0x000eee0000004200 */
[-C--:B------:R-:W-:Y:S04]  /*8770*/  HMMA.16816.F32.BF16 R20, R112, R128.reuse, R20 ;  /* 0x000000807014723c */ /* 0x080fe80000041814 */
[----:B--2---:R-:W-:Y:S01]  /*8780*/  FFMA.FTZ R111, R209, c[0x0][0x23c], -R105 ;  /* 0x00008f00d16f7a23 */ /* 0x004fe20000010869 */
[----:B------:R-:W-:Y:S03]  /*8790*/  MOV R209, R181 ;  /* 0x000000b500d17202 */ /* 0x000fe60000000f00 */
[C---:B------:R-:W-:Y:S01]  /*87a0*/  HMMA.16816.F32.BF16 R24, R116.reuse, R128, R24 ;  /* 0x000000807418723c */ /* 0x040fe20000041818 */
[----:B------:R2:W-:Y:S07]  /*87b0*/  MUFU.EX2 R208, R111 ;  /* 0x0000006f00d07308 */ /* 0x0005ee0000000800 */
[-C--:B------:R-:W-:Y:S08]  /*87c0*/  HMMA.16816.F32.BF16 R28, R116, R130.reuse, R28 ;  /* 0x00000082741c723c */ /* 0x080ff0000004181c */
[C---:B------:R-:W-:Y:S01]  /*87d0*/  HMMA.16816.F32.BF16 R32, R112.reuse, R130, R32 ;  /* 0x000000827020723c */ /* 0x040fe20000041820 */
[----:B------:R-:W4:Y:S07]  /*87e0*/  LDSM.16.MT88.4 R128, [R220+0xb400] ;  /* 0x00b40000dc80783b */ /* 0x000f2e0000004200 */
[-C--:B-1----:R-:W-:Y:S04]  /*87f0*/  HMMA.16816.F32.BF16 R36, R112, R120.reuse, R36 ;  /* 0x000000787024723c */ /* 0x082fe80000041824 */
[--C-:B--2---:R-:W-:Y:S01]  /*8800*/  FFMA.FTZ R111, R211, c[0x0][0x23c], -R106.reuse ;  /* 0x00008f00d36f7a23 */ /* 0x104fe2000001086a */
[----:B------:R-:W-:Y:S03]  /*8810*/  MOV R211, R142 ;  /* 0x0000008e00d37202 */ /* 0x000fe60000000f00 */
[C---:B------:R-:W-:Y:S01]  /*8820*/  HMMA.16816.F32.BF16 R40, R116.reuse, R120, R40 ;  /* 0x000000787428723c */ /* 0x040fe20000041828 */
[----:B------:R1:W-:Y:S07]  /*8830*/  MUFU.EX2 R206, R111 ;  /* 0x0000006f00ce7308 */ /* 0x0003ee0000000800 */
[-C--:B------:R-:W-:Y:S08]  /*8840*/  HMMA.16816.F32.BF16 R44, R116, R122.reuse, R44 ;  /* 0x0000007a742c723c */ /* 0x080ff0000004182c */
[C---:B------:R-:W-:Y:S01]  /*8850*/  HMMA.16816.F32.BF16 R48, R112.reuse, R122, R48 ;  /* 0x0000007a7030723c */ /* 0x040fe20000041830 */
[----:B------:R-:W2:Y:S07]  /*8860*/  LDSM.16.MT88.4 R120, [R222+0xb400] ;  /* 0x00b40000de78783b */ /* 0x000eae0000004200 */
[-C--:B---3--:R-:W-:Y:S04]  /*8870*/  HMMA.16816.F32.BF16 R52, R112, R124.reuse, R52 ;  /* 0x0000007c7034723c */ /* 0x088fe80000041834 */
[----:B-1----:R-:W-:Y:S01]  /*8880*/  FFMA.FTZ R111, R212, c[0x0][0x23c], -R106 ;  /* 0x00008f00d46f7a23 */ /* 0x002fe2000001086a */
[----:B------:R-:W-:Y:S03]  /*8890*/  MOV R212, R141 ;  /* 0x0000008d00d47202 */ /* 0x000fe60000000f00 */
[C---:B------:R-:W-:Y:S01]  /*88a0*/  HMMA.16816.F32.BF16 R56, R116.reuse, R124, R56 ;  /* 0x0000007c7438723c */ /* 0x040fe20000041838 */
[----:B------:R1:W-:Y:S06]  /*88b0*/  MUFU.EX2 R205, R111 ;  /* 0x0000006f00cd7308 */ /* 0x0003ec0000000800 */
[--C-:B------:R-:W-:Y:S01]  /*88c0*/  FFMA.FTZ R124, R218, c[0x0][0x23c], -R107.reuse ;  /* 0x00008f00da7c7a23 */ /* 0x100fe2000001086b */
[-C--:B------:R-:W-:Y:S03]  /*88d0*/  HMMA.16816.F32.BF16 R60, R116, R126.reuse, R60 ;  /* 0x0000007e743c723c */ /* 0x080fe6000004183c */
[----:B------:R3:W-:Y:S01]  /*88e0*/  MUFU.EX2 R203, R124 ;  /* 0x0000007c00cb7308 */ /* 0x0007e20000000800 */
[----:B------:R-:W-:Y:S04]  /*88f0*/  MOV R218, R139 ;  /* 0x0000008b00da7202 */ /* 0x000fe80000000f00 */
[C---:B------:R-:W-:Y:S08]  /*8900*/  HMMA.16816.F32.BF16 R64, R112.reuse, R126, R64 ;  /* 0x0000007e7040723c */ /* 0x040ff00000041840 */
[-C--:B----4-:R-:W-:Y:S04]  /*8910*/  HMMA.16816.F32.BF16 R68, R112, R128.reuse, R68 ;  /* 0x000000807044723c */ /* 0x090fe80000041844 */
[--C-:B-1----:R-:W-:Y:S01]  /*8920*/  FFMA.FTZ R111, R217, c[0x0][0x23c], -R107.reuse ;  /* 0x00008f00d96f7a23 */ /* 0x102fe2000001086b */
[----:B------:R-:W-:Y:S02]  /*8930*/  MOV R217, R140 ;  /* 0x0000008c00d97202 */ /* 0x000fe40000000f00 */
[----:B------:R-:W-:Y:S01]  /*8940*/  LDSM.16.MT88.4 R140, [R222+0x9c00] ;  /* 0x009c0000de8c783b */ /* 0x000fe20000004200 */
[C---:B------:R-:W-:Y:S01]  /*8950*/  HMMA.16816.F32.BF16 R72, R116.reuse, R128, R72 ;  /* 0x000000807448723c */ /* 0x040fe20000041848 */
[----:B------:R1:W4:Y:S06]  /*8960*/  MUFU.EX2 R204, R111 ;  /* 0x0000006f00cc7308 */ /* 0x00032c0000000800 */
[----:B---3--:R-:W3:Y:S01]  /*8970*/  LDSM.16.MT88.4 R124, [R220+0x9800] ;  /* 0x00980000dc7c783b */ /* 0x008ee20000004200 */
[-C--:B------:R-:W-:Y:S08]  /*8980*/  HMMA.16816.F32.BF16 R76, R116, R130.reuse, R76 ;  /* 0x00000082744c723c */ /* 0x080ff0000004184c */
[C---:B------:R-:W-:Y:S01]  /*8990*/  HMMA.16816.F32.BF16 R80, R112.reuse, R130, R80 ;  /* 0x000000827050723c */ /* 0x040fe20000041850 */
[----:B------:R-:W5:Y:S07]  /*89a0*/  LDSM.16.MT88.4 R128, [R222+0x9800] ;  /* 0x00980000de80783b */ /* 0x000f6e0000004200 */
[-C--:B--2---:R-:W-:Y:S04]  /*89b0*/  HMMA.16816.F32.BF16 R84, R112, R120.reuse, R84 ;  /* 0x000000787054723c */ /* 0x084fe80000041854 */
[--C-:B-1----:R-:W-:Y:S01]  /*89c0*/  FFMA.FTZ R111, R219, c[0x0][0x23c], -R110.reuse ;  /* 0x00008f00db6f7a23 */ /* 0x102fe2000001086e */
[----:B------:R-:W-:Y:S03]  /*89d0*/  MOV R219, R138 ;  /* 0x0000008a00db7202 */ /* 0x000fe60000000f00 */
[C---:B------:R-:W-:Y:S01]  /*89e0*/  HMMA.16816.F32.BF16 R88, R116.reuse, R120, R88 ;  /* 0x000000787458723c */ /* 0x040fe20000041858 */
[----:B------:R1:W-:Y:S07]  /*89f0*/  MUFU.EX2 R201, R111 ;  /* 0x0000006f00c97308 */ /* 0x0003ee0000000800 */
[-C--:B------:R-:W-:Y:S07]  /*8a00*/  HMMA.16816.F32.BF16 R92, R116, R122.reuse, R92 ;  /* 0x0000007a745c723c */ /* 0x080fee000004185c */
[----:B----4-:R-:W-:Y:S01]  /*8a10*/  F2FP.BF16.PACK_AB R116, R203, R204 ;  /* 0x000000cccb74723e */ /* 0x010fe200000010ff */
[----:B------:R-:W-:Y:S01]  /*8a20*/  HMMA.16816.F32.BF16 R96, R112, R122, R96 ;  /* 0x0000007a7060723c */ /* 0x000fe20000041860 */
[----:B------:R-:W2:Y:S06]  /*8a30*/  LDSM.16.MT88.4 R120, [R220+0xa800] ;  /* 0x00a80000dc78783b */ /* 0x000eac0000004200 */
[----:B------:R-:W-:Y:S01]  /*8a40*/  F2FP.BF16.PACK_AB R112, R243, R244 ;  /* 0x000000f4f370723e */ /* 0x000fe200000010ff */
[--C-:B-1----:R-:W-:Y:S01]  /*8a50*/  FFMA.FTZ R111, R228, c[0x0][0x23c], -R110.reuse ;  /* 0x00008f00e46f7a23 */ /* 0x102fe2000001086e */
[----:B------:R-:W-:Y:S03]  /*8a60*/  F2FP.BF16.PACK_AB R113, R213, R214 ;  /* 0x000000d6d571723e */ /* 0x000fe600000010ff */
[----:B------:R1:W4:Y:S01]  /*8a70*/  MUFU.EX2 R202, R111 ;  /* 0x0000006f00ca7308 */ /* 0x0003220000000800 */
[----:B------:R-:W-:Y:S02]  /*8a80*/  F2FP.BF16.PACK_AB R114, R207, R208 ;  /* 0x000000d0cf72723e */ /* 0x000fe400000010ff */
[----:B------:R-:W-:Y:S02]  /*8a90*/  F2FP.BF16.PACK_AB R115, R205, R206 ;  /* 0x000000cecd73723e */ /* 0x000fe400000010ff */
[----:B------:R-:W-:Y:S05]  /*8aa0*/  MOV R228, R137 ;  /* 0x0000008900e47202 */ /* 0x000fea0000000f00 */
[-C--:B---3--:R-:W-:Y:S03]  /*8ab0*/  HMMA.16816.F32.BF16 R4, R112, R124.reuse, R4 ;  /* 0x0000007c7004723c */ /* 0x088fe60000041804 */
[--C-:B-1----:R-:W-:Y:S01]  /*8ac0*/  FFMA.FTZ R111, R229, c[0x0][0x23c], -R107.reuse ;  /* 0x00008f00e56f7a23 */ /* 0x102fe2000001086b */
[----:B----4-:R-:W-:Y:S02]  /*8ad0*/  F2FP.BF16.PACK_AB R117, R202, R201 ;  /* 0x000000c9ca75723e */ /* 0x010fe400000010ff */
[----:B------:R-:W-:Y:S01]  /*8ae0*/  MOV R229, R136 ;  /* 0x0000008800e57202 */ /* 0x000fe20000000f00 */
[----:B------:R1:W-:Y:S02]  /*8af0*/  MUFU.EX2 R199, R111 ;  /* 0x0000006f00c77308 */ /* 0x0003e40000000800 */
[----:B-1----:R-:W-:Y:S03]  /*8b00*/  FFMA.FTZ R111, R230, c[0x0][0x23c], -R107 ;  /* 0x00008f00e66f7a23 */ /* 0x002fe6000001086b */
[----:B------:R-:W-:Y:S05]  /*8b10*/  MOV R230, R135 ;  /* 0x0000008700e67202 */ /* 0x000fea0000000f00 */
[----:B------:R1:W3:Y:S02]  /*8b20*/  MUFU.EX2 R200, R111 ;  /* 0x0000006f00c87308 */ /* 0x0002e40000000800 */
[--C-:B-1----:R-:W-:Y:S01]  /*8b30*/  FFMA.FTZ R111, R231, c[0x0][0x23c], -R110.reuse ;  /* 0x00008f00e76f7a23 */ /* 0x102fe2000001086e */
[----:B---3--:R-:W-:Y:S02]  /*8b40*/  F2FP.BF16.PACK_AB R118, R200, R199 ;  /* 0x000000c7c876723e */ /* 0x008fe400000010ff */
[----:B------:R-:W-:Y:S05]  /*8b50*/  MOV R231, R134 ;  /* 0x0000008600e77202 */ /* 0x000fea0000000f00 */
[----:B------:R1:W-:Y:S01]  /*8b60*/  MUFU.EX2 R198, R111 ;  /* 0x0000006f00c67308 */ /* 0x0003e20000000800 */
[----:B------:R-:W-:Y:S01]  /*8b70*/  MOV R134, R180 ;  /* 0x000000b400867202 */ /* 0x000fe20000000f00 */
[----:B-1----:R-:W-:Y:S01]  /*8b80*/  FFMA.FTZ R111, R232, c[0x0][0x23c], -R110 ;  /* 0x00008f00e86f7a23 */ /* 0x002fe2000001086e */
[----:B------:R-:W-:Y:S02]  /*8b90*/  MOV R232, R133 ;  /* 0x0000008500e87202 */ /* 0x000fe40000000f00 */
[----:B------:R-:W-:Y:S05]  /*8ba0*/  MOV R133, R191 ;  /* 0x000000bf00857202 */ /* 0x000fea0000000f00 */
[----:B------:R1:W3:Y:S02]  /*8bb0*/  MUFU.EX2 R197, R111 ;  /* 0x0000006f00c57308 */ /* 0x0002e40000000800 */
[--C-:B-1----:R-:W-:Y:S01]  /*8bc0*/  FFMA.FTZ R111, R234, c[0x0][0x23c], -R105.reuse ;  /* 0x00008f00ea6f7a23 */ /* 0x102fe20000010869 */
[----:B---3--:R-:W-:Y:S02]  /*8bd0*/  F2FP.BF16.PACK_AB R119, R197, R198 ;  /* 0x000000c6c577723e */ /* 0x008fe400000010ff */
[----:B------:R-:W-:Y:S05]  /*8be0*/  MOV R234, R188 ;  /* 0x000000bc00ea7202 */ /* 0x000fea0000000f00 */
[----:B------:R1:W-:Y:S01]  /*8bf0*/  MUFU.EX2 R196, R111 ;  /* 0x0000006f00c47308 */ /* 0x0003e20000000800 */
[C---:B------:R-:W-:Y:S08]  /*8c00*/  HMMA.16816.F32.BF16 R8, R116.reuse, R124, R8 ;  /* 0x0000007c7408723c */ /* 0x040ff00000041808 */
[-C--:B------:R-:W-:Y:S08]  /*8c10*/  HMMA.16816.F32.BF16 R12, R116, R126.reuse, R12 ;  /* 0x0000007e740c723c */ /* 0x080ff0000004180c */
[C---:B------:R-:W-:Y:S01]  /*8c20*/  HMMA.16816.F32.BF16 R16, R112.reuse, R126, R16 ;  /* 0x0000007e7010723c */ /* 0x040fe20000041810 */
[----:B------:R-:W3:Y:S03]  /*8c30*/  LDSM.16.MT88.4 R124, [R222+0xa800] ;  /* 0x00a80000de7c783b */ /* 0x000ee60000004200 */
[--C-:B-1----:R-:W-:Y:S01]  /*8c40*/  FFMA.FTZ R111, R233, c[0x0][0x23c], -R105.reuse ;  /* 0x00008f00e96f7a23 */ /* 0x102fe20000010869 */
[----:B------:R-:W-:Y:S03]  /*8c50*/  MOV R233, R189 ;  /* 0x000000bd00e97202 */ /* 0x000fe60000000f00 */
[-C--:B-----5:R-:W-:Y:S01]  /*8c60*/  HMMA.16816.F32.BF16 R20, R112, R128.reuse, R20 ;  /* 0x000000807014723c */ /* 0x0a0fe20000041814 */
[----:B------:R1:W-:Y:S07]  /*8c70*/  MUFU.EX2 R195, R111 ;  /* 0x0000006f00c37308 */ /* 0x0003ee0000000800 */
[C---:B------:R-:W-:Y:S08]  /*8c80*/  HMMA.16816.F32.BF16 R24, R116.reuse, R128, R24 ;  /* 0x000000807418723c */ /* 0x040ff00000041818 */
[-C--:B------:R-:W-:Y:S08]  /*8c90*/  HMMA.16816.F32.BF16 R28, R116, R130.reuse, R28 ;  /* 0x00000082741c723c */ /* 0x080ff0000004181c */
[C---:B------:R-:W-:Y:S01]  /*8ca0*/  HMMA.16816.F32.BF16 R32, R112.reuse, R130, R32 ;  /* 0x000000827020723c */ /* 0x040fe20000041820 */
[----:B------:R-:W4:Y:S03]  /*8cb0*/  LDSM.16.MT88.4 R128, [R220+0xb800] ;  /* 0x00b80000dc80783b */ /* 0x000f260000004200 */
[--C-:B-1----:R-:W-:Y:S01]  /*8cc0*/  FFMA.FTZ R111, R235, c[0x0][0x23c], -R106.reuse ;  /* 0x00008f00eb6f7a23 */ /* 0x102fe2000001086a */
[----:B------:R-:W-:Y:S03]  /*8cd0*/  MOV R235, R190 ;  /* 0x000000be00eb7202 */ /* 0x000fe60000000f00 */
[-C--:B--2---:R-:W-:Y:S01]  /*8ce0*/  HMMA.16816.F32.BF16 R36, R112, R120.reuse, R36 ;  /* 0x000000787024723c */ /* 0x084fe20000041824 */
[----:B------:R1:W-:Y:S07]  /*8cf0*/  MUFU.EX2 R193, R111 ;  /* 0x0000006f00c17308 */ /* 0x0003ee0000000800 */
[C---:B------:R-:W-:Y:S08]  /*8d00*/  HMMA.16816.F32.BF16 R40, R116.reuse, R120, R40 ;  /* 0x000000787428723c */ /* 0x040ff00000041828 */
[-C--:B------:R-:W-:Y:S08]  /*8d10*/  HMMA.16816.F32.BF16 R44, R116, R122.reuse, R44 ;  /* 0x0000007a742c723c */ /* 0x080ff0000004182c */
[C---:B------:R-:W-:Y:S01]  /*8d20*/  HMMA.16816.F32.BF16 R48, R112.reuse, R122, R48 ;  /* 0x0000007a7030723c */ /* 0x040fe20000041830 */
[----:B------:R-:W2:Y:S03]  /*8d30*/  LDSM.16.MT88.4 R120, [R222+0xb800] ;  /* 0x00b80000de78783b */ /* 0x000ea60000004200 */
[--C-:B-1----:R-:W-:Y:S01]  /*8d40*/  FFMA.FTZ R111, R236, c[0x0][0x23c], -R106.reuse ;  /* 0x00008f00ec6f7a23 */ /* 0x102fe2000001086a */
[----:B------:R-:W-:Y:S03]  /*8d50*/  MOV R236, R192 ;  /* 0x000000c000ec7202 */ /* 0x000fe60000000f00 */
[-C--:B---3--:R-:W-:Y:S01]  /*8d60*/  HMMA.16816.F32.BF16 R52, R112, R124.reuse, R52 ;  /* 0x0000007c7034723c */ /* 0x088fe20000041834 */
[----:B------:R1:W-:Y:S07]  /*8d70*/  MUFU.EX2 R194, R111 ;  /* 0x0000006f00c27308 */ /* 0x0003ee0000000800 */
[C---:B------:R-:W-:Y:S08]  /*8d80*/  HMMA.16816.F32.BF16 R56, R116.reuse, R124, R56 ;  /* 0x0000007c7438723c */ /* 0x040ff00000041838 */
[-C--:B------:R-:W-:Y:S08]  /*8d90*/  HMMA.16816.F32.BF16 R60, R116, R126.reuse, R60 ;  /* 0x0000007e743c723c */ /* 0x080ff0000004183c */
[C---:B------:R-:W-:Y:S01]  /*8da0*/  HMMA.16816.F32.BF16 R64, R112.reuse, R126, R64 ;  /* 0x0000007e7040723c */ /* 0x040fe20000041840 */
[----:B------:R-:W3:Y:S03]  /*8db0*/  LDSM.16.MT88.4 R124, [R220+0x9c00] ;  /* 0x009c0000dc7c783b */ /* 0x000ee60000004200 */
[--C-:B-1----:R-:W-:Y:S02]  /*8dc0*/  FFMA.FTZ R111, R176, c[0x0][0x23c], -R105.reuse ;  /* 0x00008f00b06f7a23 */ /* 0x102fe40000010869 */
[----:B------:R-:W-:Y:S02]  /*8dd0*/  FFMA.FTZ R105, R177, c[0x0][0x23c], -R105 ;  /* 0x00008f00b1697a23 */ /* 0x000fe40000010869 */
[-C--:B----4-:R-:W-:Y:S01]  /*8de0*/  HMMA.16816.F32.BF16 R68, R112, R128.reuse, R68 ;  /* 0x000000807044723c */ /* 0x090fe20000041844 */
[----:B------:R-:W-:Y:S07]  /*8df0*/  MUFU.EX2 R192, R111 ;  /* 0x0000006f00c07308 */ /* 0x000fee0000000800 */
[C---:B------:R-:W-:Y:S03]  /*8e00*/  HMMA.16816.F32.BF16 R72, R116.reuse, R128, R72 ;  /* 0x000000807448723c */ /* 0x040fe60000041848 */
[----:B------:R1:W-:Y:S05]  /*8e10*/  MUFU.EX2 R191, R105 ;  /* 0x0000006900bf7308 */ /* 0x0003ea0000000800 */
[-C--:B------:R-:W-:Y:S08]  /*8e20*/  HMMA.16816.F32.BF16 R76, R116, R130.reuse, R76 ;  /* 0x00000082744c723c */ /* 0x080ff0000004184c */
[C---:B------:R-:W-:Y:S08]  /*8e30*/  HMMA.16816.F32.BF16 R80, R112.reuse, R130, R80 ;  /* 0x000000827050723c */ /* 0x040ff00000041850 */
[-C--:B--2---:R-:W-:Y:S04]  /*8e40*/  HMMA.16816.F32.BF16 R84, R112, R120.reuse, R84 ;  /* 0x000000787054723c */ /* 0x084fe80000041854 */
[--C-:B-1----:R-:W-:Y:S02]  /*8e50*/  FFMA.FTZ R105, R178, c[0x0][0x23c], -R106.reuse ;  /* 0x00008f00b2697a23 */ /* 0x102fe4000001086a */
[----:B------:R-:W-:Y:S02]  /*8e60*/  FFMA.FTZ R106, R179, c[0x0][0x23c], -R106 ;  /* 0x00008f00b36a7a23 */ /* 0x000fe4000001086a */
[C---:B------:R-:W-:Y:S01]  /*8e70*/  HMMA.16816.F32.BF16 R88, R116.reuse, R120, R88 ;  /* 0x000000787458723c */ /* 0x040fe20000041858 */
[----:B------:R1:W-:Y:S07]  /*8e80*/  MUFU.EX2 R190, R105 ;  /* 0x0000006900be7308 */ /* 0x0003ee0000000800 */
[-C--:B------:R-:W-:Y:S03]  /*8e90*/  HMMA.16816.F32.BF16 R92, R116, R122.reuse, R92 ;  /* 0x0000007a745c723c */ /* 0x080fe6000004185c */
[----:B------:R-:W2:Y:S05]  /*8ea0*/  MUFU.EX2 R189, R106 ;  /* 0x0000006a00bd7308 */ /* 0x000eaa0000000800 */
[----:B------:R-:W-:Y:S05]  /*8eb0*/  HMMA.16816.F32.BF16 R96, R112, R122, R96 ;  /* 0x0000007a7060723c */ /* 0x000fea0000041860 */
[----:B------:R4:W-:Y:S01]  /*8ec0*/  MUFU.EX2 R106, R108 ;  /* 0x0000006c006a7308 */ /* 0x0009e20000000800 */
[--C-:B-1----:R-:W-:Y:S01]  /*8ed0*/  FFMA.FTZ R105, R237, c[0x0][0x23c], -R107.reuse ;  /* 0x00008f00ed697a23 */ /* 0x102fe2000001086b */
[----:B------:R-:W-:Y:S08]  /*8ee0*/  MOV R237, R187 ;  /* 0x000000bb00ed7202 */ /* 0x000ff00000000f00 */
[----:B------:R1:W-:Y:S01]  /*8ef0*/  MUFU.EX2 R188, R105 ;  /* 0x0000006900bc7308 */ /* 0x0003e20000000800 */
[----:B--2---:R-:W-:Y:S02]  /*8f00*/  F2FP.BF16.PACK_AB R111, R189, R190 ;  /* 0x000000bebd6f723e */ /* 0x004fe400000010ff */
[----:B----4-:R-:W-:Y:S01]  /*8f10*/  F2FP.BF16.PACK_AB R108, R195, R196 ;  /* 0x000000c4c36c723e */ /* 0x010fe200000010ff */
[--C-:B-1----:R-:W-:Y:S01]  /*8f20*/  FFMA.FTZ R105, R238, c[0x0][0x23c], -R107.reuse ;  /* 0x00008f00ee697a23 */ /* 0x102fe2000001086b */
[----:B------:R-:W-:Y:S05]  /*8f30*/  MOV R238, R186 ;  /* 0x000000ba00ee7202 */ /* 0x000fea0000000f00 */
[----:B------:R1:W2:Y:S02]  /*8f40*/  MUFU.EX2 R187, R105 ;  /* 0x0000006900bb7308 */ /* 0x0002a40000000800 */
[--C-:B-1----:R-:W-:Y:S01]  /*8f50*/  FFMA.FTZ R105, R240, c[0x0][0x23c], -R110.reuse ;  /* 0x00008f00f0697a23 */ /* 0x102fe2000001086e */
[----:B--2---:R-:W-:Y:S01]  /*8f60*/  F2FP.BF16.PACK_AB R176, R187, R188 ;  /* 0x000000bcbbb0723e */ /* 0x004fe200000010ff */
[----:B------:R-:W2:Y:S06]  /*8f70*/  LDL.LU R240, [R1+0xc] ;  /* 0x00000c0001f07983 */ /* 0x000eac0000300800 */
[----:B------:R1:W-:Y:S02]  /*8f80*/  MUFU.EX2 R186, R105 ;  /* 0x0000006900ba7308 */ /* 0x0003e40000000800 */
[--C-:B-1----:R-:W-:Y:S01]  /*8f90*/  FFMA.FTZ R105, R241, c[0x0][0x23c], -R110.reuse ;  /* 0x00008f00f1697a23 */ /* 0x102fe2000001086e */
[----:B------:R-:W-:Y:S01]  /*8fa0*/  MOV R241, R133 ;  /* 0x0000008500f17202 */ /* 0x000fe20000000f00 */
[----:B------:R-:W-:Y:S01]  /*8fb0*/  FFMA.FTZ R110, R109, c[0x0][0x23c], -R110 ;  /* 0x00008f006d6e7a23 */ /* 0x000fe2000001086e */
[----:B------:R-:W-:Y:S05]  /*8fc0*/  MOV R133, R184 ;  /* 0x000000b800857202 */ /* 0x000fea0000000f00 */
[----:B------:R1:W4:Y:S01]  /*8fd0*/  MUFU.EX2 R185, R105 ;  /* 0x0000006900b97308 */ /* 0x0003220000000800 */
[----:B------:R-:W-:Y:S01]  /*8fe0*/  F2FP.BF16.PACK_AB R109, R194, R193 ;  /* 0x000000c1c26d723e */ /* 0x000fe200000010ff */
[--C-:B-1----:R-:W-:Y:S01]  /*8ff0*/  FFMA.FTZ R105, R242, c[0x0][0x23c], -R107.reuse ;  /* 0x00008f00f2697a23 */ /* 0x102fe2000001086b */
[----:B----4-:R-:W-:Y:S01]  /*9000*/  F2FP.BF16.PACK_AB R177, R185, R186 ;  /* 0x000000bab9b1723e */ /* 0x010fe200000010ff */
[----:B------:R-:W-:Y:S01]  /*9010*/  FFMA.FTZ R107, R239, c[0x0][0x23c], -R107 ;  /* 0x00008f00ef6b7a23 */ /* 0x000fe2000001086b */
[----:B------:R-:W4:Y:S05]  /*9020*/  LDL.LU R242, [R1+0x8] ;  /* 0x0000080001f27983 */ /* 0x000f2a0000300800 */
[----:B------:R-:W-:Y:S01]  /*9030*/  MUFU.EX2 R184, R105 ;  /* 0x0000006900b87308 */ /* 0x000fe20000000800 */
[----:B------:R-:W-:Y:S02]  /*9040*/  MOV R239, R182 ;  /* 0x000000b600ef7202 */ /* 0x000fe40000000f00 */
[----:B------:R-:W1:Y:S07]  /*9050*/  LDSM.16.MT88.4 R180, [R220+0xbc00] ;  /* 0x00bc0000dcb4783b */ /* 0x000e6e0000004200 */
[----:B------:R5:W3:Y:S10]  /*9060*/  MUFU.EX2 R105, R110 ;  /* 0x0000006e00697308 */ /* 0x000af40000000800 */
[----:B------:R-:W1:Y:S01]  /*9070*/  MUFU.EX2 R107, R107 ;  /* 0x0000006b006b7308 */ /* 0x000e620000000800 */
[----:B-----5:R-:W-:Y:S02]  /*9080*/  F2FP.BF16.PACK_AB R110, R191, R192 ;  /* 0x000000c0bf6e723e */ /* 0x020fe400000010ff */
[----:B---3--:R-:W-:Y:S05]  /*9090*/  F2FP.BF16.PACK_AB R179, R105, R106 ;  /* 0x0000006a69b3723e */ /* 0x008fea00000010ff */
[-C--:B------:R-:W-:Y:S01]  /*90a0*/  HMMA.16816.F32.BF16 R116, R108, R124.reuse, R4 ;  /* 0x0000007c6c74723c */ /* 0x080fe20000041804 */
[----:B------:R-:W3:Y:S04]  /*90b0*/  LDSM.16.MT88.4 R4, [R222+0xbc00] ;  /* 0x00bc0000de04783b */ /* 0x000ee80000004200 */
[----:B-1----:R-:W-:Y:S07]  /*90c0*/  F2FP.BF16.PACK_AB R178, R107, R184 ;  /* 0x000000b86bb2723e */ /* 0x002fee00000010ff */
[C---:B------:R-:W-:Y:S01]  /*90d0*/  HMMA.16816.F32.BF16 R112, R176.reuse, R124, R8 ;  /* 0x0000007cb070723c */ /* 0x040fe20000041808 */
[----:B------:R-:W5:Y:S04]  /*90e0*/  LDL.LU R9, [R1] ;  /* 0x0000000001097983 */ /* 0x000f680000300800 */
[----:B------:R-:W5:Y:S02]  /*90f0*/  LDL.LU R11, [R1+0x4] ;  /* 0x00000400010b7983 */ /* 0x000f640000300800 */
        /* <DEDUP_REMOVED lines=21> */
[C---:B------:R-:W-:Y:S08]  /*9250*/  HMMA.16816.F32.BF16 R88, R176.reuse, R4, R88 ;  /* 0x00000004b058723c */ /* 0x040ff00000041858 */
[-C--:B------:R-:W-:Y:S08]  /*9260*/  HMMA.16816.F32.BF16 R92, R176, R6.reuse, R92 ;  /* 0x00000006b05c723c */ /* 0x080ff0000004185c */
[----:B------:R-:W-:Y:S04]  /*9270*/  HMMA.16816.F32.BF16 R96, R108, R6, R96 ;  /* 0x000000066c60723c */ /* 0x000fe80000041860 */
[----:B--2---:R-:W-:Y:S04]  /*9280*/  FFMA.FTZ R0, R0, R240, R241 ;  /* 0x000000f000007223 */ /* 0x004fe800000100f1 */
[----:B------:R-:W-:Y:S04]  /*9290*/  FADD.FTZ R0, R235, R0 ;  /* 0x00000000eb007221 */ /* 0x000fe80000010000 */
[----:B------:R-:W-:Y:S04]  /*92a0*/  FADD.FTZ R0, R231, R0 ;  /* 0x00000000e7007221 */ /* 0x000fe80000010000 */
[----:B------:R-:W-:Y:S04]  /*92b0*/  FADD.FTZ R0, R219, R0 ;  /* 0x00000000db007221 */ /* 0x000fe80000010000 */
[----:B------:R-:W-:Y:S04]  /*92c0*/  FADD.FTZ R0, R250, R0 ;  /* 0x00000000fa007221 */ /* 0x000fe80000010000 */
[----:B------:R-:W-:Y:S04]  /*92d0*/  FADD.FTZ R0, R249, R0 ;  /* 0x00000000f9007221 */ /* 0x000fe80000010000 */
[----:B------:R-:W-:Y:S02]  /*92e0*/  FADD.FTZ R0, R246, R0 ;  /* 0x00000000f6007221 */ /* 0x000fe40000010000 */
[----:B----4-:R-:W-:Y:S04]  /*92f0*/  FFMA.FTZ R2, R2, R242, R239 ;  /* 0x000000f202027223 */ /* 0x010fe800000100ef */
[----:B------:R-:W-:Y:S04]  /*9300*/  FADD.FTZ R2, R236, R2 ;  /* 0x00000002ec027221 */ /* 0x000fe80000010000 */
[----:B------:R-:W-:Y:S04]  /*9310*/  FADD.FTZ R2, R232, R2 ;  /* 0x00000002e8027221 */ /* 0x000fe80000010000 */
[----:B------:R-:W-:Y:S04]  /*9320*/  FADD.FTZ R2, R228, R2 ;  /* 0x00000002e4027221 */ /* 0x000fe80000010000 */
[----:B------:R-:W-:Y:S04]  /*9330*/  FADD.FTZ R2, R252, R2 ;  /* 0x00000002fc027221 */ /* 0x000fe80000010000 */
[----:B------:R-:W-:Y:S04]  /*9340*/  FADD.FTZ R2, R251, R2 ;  /* 0x00000002fb027221 */ /* 0x000fe80000010000 */
[----:B------:R-:W-:Y:S02]  /*9350*/  FADD.FTZ R2, R248, R2 ;  /* 0x00000002f8027221 */ /* 0x000fe40000010000 */
[----:B-----5:R-:W-:Y:S02]  /*9360*/  FFMA.FTZ R101, R101, R9, R8 ;  /* 0x0000000965657223 */ /* 0x020fe40000010008 */
        /* <DEDUP_REMOVED lines=58> */
.L_x_540:
        /* <DEDUP_REMOVED lines=271> */
[----:B-1----:R-:W-:-:S03]  /*a800*/  @!P2 IMAD R2, R26, c[0x0][0x214], RZ ;  /* 0x000085001a02aa24 */ /* 0x002fc600078e02ff */
[----:B------:R1:W-:Y:S01]  /*a810*/  STS [R4+0x5000], R7 ;  /* 0x0050000704007388 */ /* 0x0003e20000000800 */
[----:B------:R-:W-:Y:S01]  /*a820*/  @P5 MUFU.LG2 R15, R50 ;  /* 0x00000032000f5308 */ /* 0x000fe20000000c00 */
[----:B------:R-:W-:Y:S02]  /*a830*/  @!P2 SEL R2, R2, R52, !P0 ;  /* 0x000000340202a207 */ /* 0x000fe40004000000 */
[----:B------:R3:W-:Y:S04]  /*a840*/  STS [R4+0x5200], R6 ;  /* 0x0052000604007388 */ /* 0x0007e80000000800 */
[----:B------:R-:W-:Y:S06]  /*a850*/  BAR.SYNC.DEFER_BLOCKING 0x0 ;  /* 0x0000000000007b1d */ /* 0x000fec0000010000 */
[----:B----4-:R-:W4:Y:S04]  /*a860*/  S2R R9, SR_CTAID.X ;  /* 0x0000000000097919 */ /* 0x010f280000002500 */
[----:B------:R-:W4:Y:S01]  /*a870*/  S2R R19, SR_CTAID.Z ;  /* 0x0000000000137919 */ /* 0x000f220000002700 */
[----:B-1----:R1:W1:Y:S01]  /*a880*/  @P6 MUFU.LG2 R7, R49 ;  /* 0x0000003100076308 */ /* 0x0022620000000c00 */
[----:B------:R-:W-:-:S02]  /*a890*/  @P1 MOV R0, 0x1 ;  /* 0x0000000100001802 */ /* 0x000fc40000000f00 */
[----:B---3--:R-:W-:Y:S01]  /*a8a0*/  @!P0 SHF.R.S32.HI R4, RZ, 0x1f, R26 ;  /* 0x0000001fff048819 */ /* 0x008fe2000001141a */
        /* <DEDUP_REMOVED lines=12> */
[----:B------:R-:W-:-:S02]  /*a970*/  @!P1 IMAD R0, R10, c[0x0][0x1c0], RZ ;  /* 0x000070000a009a24 */ /* 0x000fc400078e02ff */
[----:B------:R-:W-:Y:S01]  /*a980*/  @!P0 IMAD R4, R4, c[0x0][0x1e0], RZ ;  /* 0x0000780004048a24 */ /* 0x000fe200078e02ff */
[----:B------:R-:W3:Y:S01]  /*a990*/  @P4 MUFU.LG2 R14, R100 ;  /* 0x00000064000e4308 */ /* 0x000ee20000000c00 */
[C---:B------:R-:W-:Y:S01]  /*a9a0*/  IMAD R0, R26.reuse, R0, RZ ;  /* 0x000000001a007224 */ /* 0x040fe200078e02ff */
[----:B------:R-:W-:Y:S01]  /*a9b0*/  @P1 MOV R6, c[0x0][0x210] ;  /* 0x0000840000061a02 */ /* 0x000fe20000000f00 */
[----:B------:R-:W-:Y:S01]  /*a9c0*/  @!P0 IMAD R8, R26, c[0x0][0x1e4], R4 ;  /* 0x000079001a088a24 */ /* 0x000fe200078e0204 */
[----:B------:R-:W-:Y:S01]  /*a9d0*/  @!P1 MOV R6, 0x1 ;  /* 0x0000000100069802 */ /* 0x000fe20000000f00 */
[----:B------:R-:W-:-:S03]  /*a9e0*/  CS2R R4, SRZ ;  /* 0x0000000000047805 */ /* 0x000fc6000001ff00 */
[----:B------:R-:W3:Y:S01]  /*a9f0*/  @P3 MUFU.LG2 R11, R101 ;  /* 0x00000065000b3308 */ /* 0x000ee20000000c00 */
[----:B------:R-:W-:Y:S02]  /*aa00*/  @!P2 SHF.R.S32.HI R5, RZ, 0x1f, R2 ;  /* 0x0000001fff05a819 */ /* 0x000fe40000011402 */
[----:B------:R-:W-:Y:S02]  /*aa10*/  SEL R0, R0, RZ, P2 ;  /* 0x000000ff00007207 */ /* 0x000fe40001000000 */
[----:B------:R-:W-:Y:S01]  /*aa20*/  @!P2 MOV R4, R2 ;  /* 0x000000020004a202 */ /* 0x000fe20000000f00 */
[----:B----4-:R-:W-:Y:S02]  /*aa30*/  IMAD R2, R9, R6, RZ ;  /* 0x0000000609027224 */ /* 0x010fe400078e02ff */
[----:B------:R-:W-:-:S03]  /*aa40*/  @!P0 IMAD.WIDE.U32 R12, R26, c[0x0][0x1e0], RZ ;  /* 0x000078001a0c8a25 */ /* 0x000fc600078e00ff */
[----:B------:R-:W-:Y:S01]  /*aa50*/  SHF.L.U32 R9, R2, 0x7, RZ ;  /* 0x0000000702097819 */ /* 0x000fe200000006ff */
[----:B------:R-:W-:Y:S02]  /*aa60*/  IMAD R0, R19, R10, R0 ;  /* 0x0000000a13007224 */ /* 0x000fe400078e0200 */
[----:B------:R-:W-:Y:S01]  /*aa70*/  @P6 FMUL.FTZ R7, R7, 0.69314718246459960938 ;  /* 0x3f31721807076820 */ /* 0x000fe20000410000 */
[----:B------:R-:W-:Y:S02]  /*aa80*/  MOV R18, 0x7f800000 ;  /* 0x7f80000000127802 */ /* 0x000fe40000000f00 */
[----:B------:R-:W-:Y:S01]  /*aa90*/  @!P0 MOV R105, R12 ;  /* 0x0000000c00698202 */ /* 0x000fe20000000f00 */
[----:B------:R-:W-:Y:S01]  /*aaa0*/  @P6 FFMA.FTZ R18, R104, c[0x0][0x238], R7 ;  /* 0x00008e0068126a23 */ /* 0x000fe20000010007 */
[----:B------:R-:W-:Y:S01]  /*aab0*/  @!P0 IADD3 R106, R13, R8, RZ ;  /* 0x000000080d6a8210 */ /* 0x000fe20007ffe0ff */
[----:B------:R-:W-:Y:S01]  /*aac0*/  @P5 FMUL.FTZ R8, R15, 0.69314718246459960938 ;  /* 0x3f3172180f085820 */ /* 0x000fe20000410000 */
[--C-:B------:R-:W-:Y:S01]  /*aad0*/  IADD3 R10, P1, P0, R9, R4, R0.reuse ;  /* 0x00000004090a7210 */ /* 0x100fe2000783e000 */
[----:B---3--:R-:W-:Y:S01]  /*aae0*/  @P4 FMUL.FTZ R7, R14, 0.69314718246459960938 ;  /* 0x3f3172180e074820 */ /* 0x008fe20000410000 */
        /* <DEDUP_REMOVED lines=10> */
[----:B------:R-:W-:-:S02]  /*ab90*/  IADD3.X R11, R4, R5, R0, P1, P0 ;  /* 0x00000005040b7210 */ /* 0x000fc40000fe0400 */
        /* <DEDUP_REMOVED lines=41> */
.L_x_545:
[----:B-1----:R-:W-:Y:S05]  /*ae30*/  BSYNC B0 ;  /* 0x0000000000007941 */ /* 0x002fea0003800000 */
.L_x_544:
[----:B------:R-:W2:Y:S04]  /*ae40*/  LDL.LU.64 R4, [R1+0x30] ;  /* 0x0000300001047983 */ /* 0x000ea80000300a00 */
[----:B------:R-:W3:Y:S04]  /*ae50*/  LDL.64 R14, [R1+0x10] ;  /* 0x00001000010e7983 */ /* 0x000ee80000100a00 */
[----:B------:R1:W5:Y:S04]  /*ae60*/  LDL.64 R16, [R1+0x40] ;  /* 0x0000400001107983 */ /* 0x0003680000100a00 */
[----:B------:R1:W5:Y:S04]  /*ae70*/  LDL R12, [R1+0x48] ;  /* 0x00004800010c7983 */ /* 0x0003680000100800 */
[----:B------:R1:W5:Y:S01]  /*ae80*/  LDL R11, [R1+0x4c] ;  /* 0x00004c00010b7983 */ /* 0x0003620000100800 */
[----:B------:R-:W-:-:S05]  /*ae90*/  SHF.R.S32.HI R0, RZ, 0x1f, R19 ;  /* 0x0000001fff007819 */ /* 0x000fca0000011413 */
[----:B------:R-:W-:Y:S01]  /*aea0*/  IMAD R0, R0, c[0x0][0x1f0], RZ ;  /* 0x00007c0000007a24 */ /* 0x000fe200078e02ff */
[----:B------:R-:W-:Y:S03]  /*aeb0*/  BSSY B0, `(.L_x_546) ;  /* 0x0000015000007945 */ /* 0x000fe60003800000 */
[----:B------:R-:W-:Y:S01]  /*aec0*/  IMAD R0, R19, c[0x0][0x1f4], R0 ;  /* 0x00007d0013007a24 */ /* 0x000fe200078e0200 */
[----:B---3--:R-:W-:-:S04]  /*aed0*/  IADD3 R2, P0, R14, R105, RZ ;  /* 0x000000690e027210 */ /* 0x008fc80007f1e0ff */
[----:B------:R-:W-:Y:S02]  /*aee0*/  IADD3.X R3, R15, R106, RZ, P0, !PT ;  /* 0x0000006a0f037210 */ /* 0x000fe400007fe4ff */
[----:B--2--5:R-:W-:-:S03]  /*aef0*/  ISETP.GE.AND P0, PT, R4, R25, PT ;  /* 0x000000190400720c */ /* 0x024fc60003f06270 */
[----:B------:R-:W-:-:S05]  /*af00*/  IMAD.WIDE.U32 R8, R19, c[0x0][0x1f0], R2 ;  /* 0x00007c0013087a25 */ /* 0x000fca00078e0002 */
[----:B------:R-:W-:-:S05]  /*af10*/  IADD3 R7, R9, R0, RZ ;  /* 0x0000000009077210 */ /* 0x000fca0007ffe0ff */
        /* <DEDUP_REMOVED lines=14> */
.L_x_547:
[----:B-1----:R-:W-:Y:S05]  /*b000*/  BSYNC B0 ;  /* 0x0000000000007941 */ /* 0x002fea0003800000 */
.L_x_546:
[----:B------:R-:W2:Y:S01]  /*b010*/  LDL.LU R0, [R1+0x54] ;  /* 0x0000540001007983 */ /* 0x000ea20000300800 */
[----:B------:R-:W-:Y:S01]  /*b020*/  BSSY B0, `(.L_x_548) ;  /* 0x0000013000007945 */ /* 0x000fe20003800000 */
[----:B--2---:R-:W-:-:S13]  /*b030*/  ISETP.GE.AND P0, PT, R0, R25, PT ;  /* 0x000000190000720c */ /* 0x004fda0003f06270 */
        /* <DEDUP_REMOVED lines=14> */
[----:B------:R1:W-:Y:S04]  /*b120*/  @!P2 STG.E.128 [R2.64], R44 ;  /* 0x0000002c0200a986 */ /* 0x0003e8000c101d0a */
[----:B------:R1:W-:Y:S04]  /*b130*/  @!P1 STG.E.128 [R2.64+0x40], R40 ;  /* 0x0000402802009986 */ /* 0x0003e8000c101d0a */
[----:B------:R1:W-:Y:S02]  /*b140*/  @!P0 STG.E.128 [R2.64+0x80], R36 ;  /* 0x0000802402008986 */ /* 0x0003e4000c101d0a */
.L_x_549:
[----:B------:R-:W-:Y:S05]  /*b150*/  BSYNC B0 ;  /* 0x0000000000007941 */ /* 0x000fea0003800000 */
.L_x_548:
[----:B------:R-:W2:Y:S01]  /*b160*/  LDL.LU R0, [R1+0x60] ;  /* 0x0000600001007983 */ /* 0x000ea20000300800 */
[----:B------:R-:W-:Y:S01]  /*b170*/  BSSY B0, `(.L_x_550) ;  /* 0x0000013000007945 */ /* 0x000fe20003800000 */
[----:B--2---:R-:W-:-:S13]  /*b180*/  ISETP.GE.AND P0, PT, R0, R25, PT ;  /* 0x000000190000720c */ /* 0x004fda0003f06270 */
        /* <DEDUP_REMOVED lines=17> */
.L_x_551:
[----:B------:R-:W-:Y:S05]  /*b2a0*/  BSYNC B0 ;  /* 0x0000000000007941 */ /* 0x000fea0003800000 */
.L_x_550:
[----:B------:R-:W2:Y:S02]  /*b2b0*/  LDL.LU R0, [R1+0x5c] ;  /* 0x00005c0001007983 */ /* 0x000ea40000300800 */
[----:B--2---:R-:W-:-:S13]  /*b2c0*/  ISETP.GE.AND P0, PT, R0, R25, PT ;  /* 0x000000190000720c */ /* 0x004fda0003f06270 */
[----:B------:R-:W-:Y:S05]  /*b2d0*/  @P0 EXIT ;  /* 0x000000000000094d */ /* 0x000fea0003800000 */
[----:B------:R-:W-:Y:S01]  /*b2e0*/  IADD3 R6, P0, R16, 0x60, RZ ;  /* 0x0000006010067810 */ /* 0x000fe20007f1e0ff */
[----:B-1----:R-:W-:Y:S01]  /*b2f0*/  IMAD.MOV.U32 R2, RZ, RZ, R8 ;  /* 0x000000ffff027224 */ /* 0x002fe200078e0008 */
        /* <DEDUP_REMOVED lines=16> */
.L_x_518:
[----:B------:R-:W2:Y:S01]  /*b400*/  LDL.LU R9, [R1+0x3c] ;  /* 0x00003c0001097983 */ /* 0x000ea20000300800 */
[----:B------:R-:W3:Y:S01]  /*b410*/  LDC.U8 R2, c[0x0][0x329] ;  /* 0x0000ca40ff027b82 */ /* 0x000ee20000000000 */
[----:B------:R-:W-:Y:S01]  /*b420*/  SHF.R.S32.HI R10, RZ, 0x1f, R166 ;  /* 0x0000001fff0a7819 */ /* 0x000fe200000114a6 */
[----:B------:R-:W-:Y:S01]  /*b430*/  BSSY B0, `(.L_x_552) ;  /* 0x0000044000007945 */ /* 0x000fe20003800000 */
[----:B------:R-:W-:-:S02]  /*b440*/  IADD3 R15, -R13, R15, RZ ;  /* 0x0000000f0d0f7210 */ /* 0x000fc40007ffe1ff */
[----:B------:R-:W-:-:S03]  /*b450*/  LEA.HI R10, R10, R166, RZ, 0x2 ;  /* 0x000000a60a0a7211 */ /* 0x000fc600078f10ff */
[----:B------:R-:W4:Y:S01]  /*b460*/  LDC.U8 R3, c[0x0][0x328] ;  /* 0x0000ca00ff037b82 */ /* 0x000f220000000000 */
[----:B------:R-:W-:Y:S02]  /*b470*/  LOP3.LUT R8, R10, 0xfffffffc, RZ, 0xc0, !PT ;  /* 0xfffffffc0a087812 */ /* 0x000fe400078ec0ff */
[----:B------:R-:W-:-:S03]  /*b480*/  SHF.R.S32.HI R10, RZ, 0x2, R10 ;  /* 0x00000002ff0a7819 */ /* 0x000fc6000001140a */
[----:B------:R-:W-:Y:S01]  /*b490*/  IMAD.IADD R20, R166, 0x1, -R8 ;  /* 0x00000001a6147824 */ /* 0x000fe200078e0a08 */
[----:B------:R-:W-:Y:S02]  /*b4a0*/  SHF.R.S32.HI R8, RZ, 0x1f, R25 ;  /* 0x0000001fff087819 */ /* 0x000fe40000011419 */
[----:B------:R-:W-:Y:S01]  /*b4b0*/  SHF.R.S32.HI R11, RZ, 0x1f, R10 ;  /* 0x0000001fff0b7819 */ /* 0x000fe2000001140a */
[----:B------:R-:W-:Y:S02]  /*b4c0*/  IMAD.SHL.U32 R14, R20, 0x8, RZ ;  /* 0x00000008140e7824 */ /* 0x000fe400078e00ff */
[----:B------:R-:W-:-:S03]  /*b4d0*/  IMAD R8, R8, c[0x0][0x1f0], RZ ;  /* 0x00007c0008087a24 */ /* 0x000fc600078e02ff */
[----:B------:R-:W-:Y:S01]  /*b4e0*/  IADD3 R24, R14, 0x20, RZ ;  /* 0x000000200e187810 */ /* 0x000fe20007ffe0ff */
[----:B------:R-:W-:Y:S01]  /*b4f0*/  IMAD R8, R25, c[0x0][0x1f4], R8 ;  /* 0x00007d0019087a24 */ /* 0x000fe200078e0208 */
[----:B---3--:R-:W-:Y:S02]  /*b500*/  ISETP.NE.AND P1, PT, R2, RZ, PT ;  /* 0x000000ff0200720c */ /* 0x008fe40003f25270 */
[----:B------:R-:W-:Y:S02]  /*b510*/  IADD3 R23, R14, 0x40, RZ ;  /* 0x000000400e177810 */ /* 0x000fe40007ffe0ff */
[----:B----4-:R-:W-:-:S04]  /*b520*/  ISETP.NE.AND P0, PT, R3, RZ, PT ;  /* 0x000000ff0300720c */ /* 0x010fc80003f05270 */
[----:B------:R-:W-:-:S05]  /*b530*/  ISETP.NE.OR P2, PT, R2, RZ, !P0 ;  /* 0x000000ff0200720c */ /* 0x000fca0004745670 */
[----:B------:R-:W-:Y:S02]  /*b540*/  @P1 IMAD.MOV.U32 R0, RZ, RZ, c[0x0][0x210] ;  /* 0x00008400ff001624 */ /* 0x000fe400078e00ff */
[----:B-1----:R-:W-:Y:S02]  /*b550*/  @!P1 IMAD.MOV.U32 R4, RZ, RZ, c[0x0][0x214] ;  /* 0x00008500ff049624 */ /* 0x002fe400078e00ff */
[----:B------:R-:W-:Y:S02]  /*b560*/  @P1 IMAD R0, R0, c[0x0][0x214], RZ ;  /* 0x0000850000001a24 */ /* 0x000fe400078e02ff */
[----:B------:R-:W-:Y:S01]  /*b570*/  @P1 IMAD.MOV.U32 R19, RZ, RZ, c[0x0][0x210] ;  /* 0x00008400ff131624 */ /* 0x000fe200078e00ff */
[----:B------:R-:W-:Y:S01]  /*b580*/  @!P1 SEL R0, R4, c[0x0][0x234], !P0 ;  /* 0x00008d0004009a07 */ /* 0x000fe20004000000 */
[----:B------:R-:W-:Y:S02]  /*b590*/  @P1 IMAD.MOV.U32 R4, RZ, RZ, 0x1 ;  /* 0x00000001ff041424 */ /* 0x000fe400078e00ff */
[----:B------:R-:W-:-:S02]  /*b5a0*/  @!P1 IMAD.MOV.U32 R19, RZ, RZ, 0x1 ;  /* 0x00000001ff139424 */ /* 0x000fc400078e00ff */
[----:B------:R-:W-:Y:S01]  /*b5b0*/  @!P1 IMAD R4, R0, c[0x0][0x1c0], RZ ;  /* 0x0000700000049a24 */ /* 0x000fe200078e02ff */
[C---:B--2---:R-:W-:Y:S02]  /*b5c0*/  ISETP.NE.AND P3, PT, R9.reuse, -0x1, PT ;  /* 0xffffffff0900780c */ /* 0x044fe40003f65270 */
[----:B------:R-:W-:-:S11]  /*b5d0*/  ISETP.NE.OR P0, PT, R9, -0x1, P2 ;  /* 0xffffffff0900780c */ /* 0x000fd60001705670 */
[----:B------:R-:W-:Y:S01]  /*b5e0*/  @P3 IMAD.WIDE.U32 R2, R9, c[0x0][0x1e8], RZ ;  /* 0x00007a0009023a25 */ /* 0x000fe200078e00ff */
[----:B------:R-:W-:-:S03]  /*b5f0*/  @!P3 SHF.R.S32.HI R5, RZ, 0x1f, R12 ;  /* 0x0000001fff05b819 */ /* 0x000fc6000001140c */
[----:B------:R-:W-:Y:S02]  /*b600*/  @P3 IMAD R7, R9, c[0x0][0x1ec], R3 ;  /* 0x00007b0009073a24 */ /* 0x000fe400078e0203 */
[----:B------:R-:W-:Y:S02]  /*b610*/  @!P3 IMAD R6, R5, c[0x0][0x1e0], RZ ;  /* 0x000078000506ba24 */ /* 0x000fe400078e02ff */
[C---:B------:R-:W-:Y:S02]  /*b620*/  IMAD R3, R12.reuse, R4, RZ ;  /* 0x000000040c037224 */ /* 0x040fe400078e02ff */
[----:B------:R-:W-:-:S03]  /*b630*/  @!P3 IMAD.WIDE.U32 R4, R12, c[0x0][0x1e0], RZ ;  /* 0x000078000c04ba25 */ /* 0x000fc600078e00ff */
[----:B------:R-:W-:Y:S01]  /*b640*/  SEL R3, R3, RZ, P2 ;  /* 0x000000ff03037207 */ /* 0x000fe20001000000 */
[C---:B------:R-:W-:Y:S01]  /*b650*/  @!P0 IMAD R9, R12.reuse, c[0x0][0x214], RZ ;  /* 0x000085000c098a24 */ /* 0x040fe200078e02ff */
[----:B------:R-:W-:Y:S01]  /*b660*/  @!P3 MOV R2, R4 ;  /* 0x000000040002b202 */ /* 0x000fe20000000f00 */
[----:B------:R-:W-:-:S03]  /*b670*/  @!P3 IMAD R6, R12, c[0x0][0x1e4], R6 ;  /* 0x000079000c06ba24 */ /* 0x000fc600078e0206 */
[----:B------:R1:W-:Y:S01]  /*b680*/  @!P0 STL [R1+0x3c], R9 ;  /* 0x00003c0901008387 */ /* 0x0003e20000100800 */
[----:B------:R-:W-:Y:S01]  /*b690*/  @!P3 IMAD.IADD R7, R5, 0x1, R6 ;  /* 0x000000010507b824 */ /* 0x000fe200078e0206 */
[C---:B------:R-:W-:Y:S01]  /*b6a0*/  IADD3 R4, P0, R14.reuse, R2, RZ ;  /* 0x000000020e047210 */ /* 0x040fe20007f1e0ff */
[----:B------:R-:W-:Y:S02]  /*b6b0*/  IMAD R6, R25, R0, R3 ;  /* 0x0000000019067224 */ /* 0x000fe400078e0203 */
[----:B------:R-:W-:Y:S01]  /*b6c0*/  CS2R R2, SRZ ;  /* 0x0000000000027805 */ /* 0x000fe2000001ff00 */
[----:B------:R-:W-:Y:S01]  /*b6d0*/  LEA.HI.X.SX32 R5, R14, R7, 0x1, P0 ;  /* 0x000000070e057211 */ /* 0x000fe200000f0eff */
[----:B------:R-:W-:Y:S01]  /*b6e0*/  IMAD R0, R13, R19, RZ ;  /* 0x000000130d007224 */ /* 0x000fe200078e02ff */
[----:B------:R-:W-:Y:S02]  /*b6f0*/  @!P2 SHF.R.S32.HI R3, RZ, 0x1f, R9 ;  /* 0x0000001fff03a819 */ /* 0x000fe40000011409 */
[----:B------:R-:W-:Y:S01]  /*b700*/  @!P2 MOV R2, R9 ;  /* 0x000000090002a202 */ /* 0x000fe20000000f00 */
[----:B------:R-:W-:Y:S01]  /*b710*/  IMAD.WIDE.U32 R12, R25, c[0x0][0x1f0], R4 ;  /* 0x00007c00190c7a25 */ /* 0x000fe200078e0004 */
[----:B------:R-:W-:-:S02]  /*b720*/  ISETP.GE.AND P2, PT, R10, R15, PT ;  /* 0x0000000f0a00720c */ /* 0x000fc40003f46270 */
[----:B------:R-:W-:Y:S02]  /*b730*/  SHF.R.S32.HI R4, RZ, 0x1f, R0 ;  /* 0x0000001fff047819 */ /* 0x000fe40000011400 */
[--C-:B------:R-:W-:Y:S02]  /*b740*/  IADD3 R22, P1, P0, R0, R2, R6.reuse ;  /* 0x0000000200167210 */ /* 0x100fe4000783e006 */
[----:B------:R-:W-:Y:S01]  /*b750*/  SHF.R.S32.HI R0, RZ, 0x1f, R6 ;  /* 0x0000001fff007819 */ /* 0x000fe20000011406 */
[----:B------:R-:W-:-:S03]  /*b760*/  IMAD.WIDE R6, R18, 0x80, R10 ;  /* 0x0000008012067825 */ /* 0x000fc600078e020a */
[----:B------:R-:W-:Y:S01]  /*b770*/  IADD3.X R21, R4, R3, R0, P1, P0 ;  /* 0x0000000304157210 */ /* 0x000fe20000fe0400 */
[----:B-1----:R-:W-:Y:S02]  /*b780*/  IMAD.IADD R9, R8, 0x1, R13 ;  /* 0x0000000108097824 */ /* 0x002fe400078e020d */
        /* <DEDUP_REMOVED lines=14> */
.L_x_553:
[----:B------:R-:W-:Y:S05]  /*b870*/  BSYNC B0 ;  /* 0x0000000000007941 */ /* 0x000fea0003800000 */
.L_x_552:
        /* <DEDUP_REMOVED lines=20> */
.L_x_555:
[----:B------:R-:W-:Y:S05]  /*b9c0*/  BSYNC B0 ;  /* 0x0000000000007941 */ /* 0x000fea0003800000 */
.L_x_554:
        /* <DEDUP_REMOVED lines=20> */
.L_x_557:
[----:B------:R-:W-:Y:S05]  /*bb10*/  BSYNC B0 ;  /* 0x0000000000007941 */ /* 0x000fea0003800000 */
.L_x_556:
        /* <DEDUP_REMOVED lines=20> */
.L_x_559:
[----:B------:R-:W-:Y:S05]  /*bc60*/  BSYNC B0 ;  /* 0x0000000000007941 */ /* 0x000fea0003800000 */
.L_x_558:
        /* <DEDUP_REMOVED lines=35> */
.L_x_560:
        /* <DEDUP_REMOVED lines=14> */
.L_x_1040:


//--------------------- .text._ZN5flash16flash_fwd_kernelI23Flash_fwd_kernel_traitsILi96ELi128ELi64ELi4ELb0ELb0EN7cutlass10bfloat16_tE19Flash_kernel_traitsILi96ELi128ELi64ELi4ES3_EELb1ELb0ELb0ELb1ELb0ELb0ELb0ELb1EEEvNS_16Flash_fwd_paramsE --------------------------
	.section	.text._ZN5flash16flash_fwd_kernelI23Flash_fwd_kernel_traitsILi96ELi128ELi64ELi4ELb0ELb0EN7cutlass10bfloat16_tE19Flash_kernel_traitsILi96ELi128ELi64ELi4ES3_EELb1ELb0ELb0ELb1ELb0ELb0ELb0ELb1EEEvNS_16Flash_fwd_paramsE,"ax",@progbits
	.sectioninfo	@"SHI_REGISTERS=255"
	.align	128
        .global         _ZN5flash16flash_fwd_kernelI23Flash_fwd_kernel_traitsILi96ELi128ELi64ELi4ELb0ELb0EN7cutlass10bfloat16_tE19Flash_kernel_traitsILi96ELi128ELi64ELi4ES3_EELb1ELb0ELb0ELb1ELb0ELb0ELb0ELb1EEEvNS_16Flash_fwd_paramsE
        .type           _ZN5flash16flash_fwd_kernelI23Flash_fwd_kernel_traitsILi96ELi128ELi64ELi4ELb0ELb0EN7cutlass10bfloat16_tE19Flash_kernel_traitsILi96ELi128ELi64ELi4ES3_EELb1ELb0ELb0ELb1ELb0ELb0ELb0ELb1EEEvNS_16Flash_fwd_paramsE,@function
        .size           _ZN5flash16flash_fwd_kernelI23Flash_fwd_kernel_traitsILi96ELi128ELi64ELi4ELb0ELb0EN7cutlass10bfloat16_tE19Flash_kernel_traitsILi96ELi128ELi64ELi4ES3_EELb1ELb0ELb0ELb1ELb0ELb0ELb0ELb1EEEvNS_16Flash_fwd_paramsE,(.L_x_1041 - _ZN5flash16flash_fwd_kernelI23Flash_fwd_kernel_traitsILi96ELi128ELi64ELi4ELb0ELb0EN7cutlass10bfloat16_tE19Flash_kernel_traitsILi96ELi128ELi64ELi4ES3_EELb1ELb0ELb0ELb1ELb0ELb0ELb0ELb1EEEvNS_16Flash_fwd_paramsE)
        .other          _ZN5flash16flash_fwd_kernelI23Flash_fwd_kernel_traitsILi96ELi128ELi64ELi4ELb0ELb0EN7cutlass10bfloat16_tE19Flash_kernel_traitsILi96ELi128ELi64ELi4ES3_EELb1ELb0ELb0ELb1ELb0ELb0ELb0ELb1EEEvNS_16Flash_fwd_paramsE,@"STO_CUDA_ENTRY STV_DEFAULT"
_ZN5flash16flash_fwd_kernelI23Flash_fwd_kernel_traitsILi96ELi128ELi64ELi4ELb0ELb0EN7cutlass10bfloat16_tE19Flash_kernel_traitsILi96ELi128ELi64ELi4ES3_EELb1ELb0ELb0ELb1ELb0ELb0ELb0ELb1EEEvNS_16Flash_fwd_paramsE:
.text._ZN5flash16flash_fwd_kernelI23Flash_fwd_kernel_traitsILi96ELi128ELi64ELi4ELb0ELb0EN7cutlass10bfloat16_tE19Flash_kernel_traitsILi96ELi128ELi64ELi4ES3_EELb1ELb0ELb0ELb1ELb0ELb0ELb0ELb1EEEvNS_16Flash_fwd_paramsE:
        /* <DEDUP_REMOVED lines=36> */
[----:B------:R-:W-:Y:S02]  /*0240*/  UISETP.EQ.OR.EX UP1, UPT, URZ, UR7, !UP3, UP1 ;  /* 0x000000073f00728c */ /* 0x000fe4000df22710 */
[----:B------:R-:W-:Y:S02]  /*0250*/  @UP0 UIMAD.WIDE UR4, UR15, UR8, UR4 ;  /* 0x000000080f0402a5 */ /* 0x000fe4000f8e0204 */
[----:B------:R-:W-:Y:S02]  /*0260*/  ULDC.64 UR6, c[0x0][0x248] ;  /* 0x0000920000067ab9 */ /* 0x000fe40000000a00 */
[----:B------:R-:W-:Y:S02]  /*0270*/  @!P3 IMAD.MOV.U32 R6, RZ, RZ, c[0x0][0x308] ;  /* 0x0000c200ff06b624 */ /* 0x000fe400078e00ff */
[----:B------:R-:W-:Y:S01]  /*0280*/  @!P3 IMAD.MOV.U32 R7, RZ, RZ, c[0x0][0x30c] ;  /* 0x0000c300ff07b624 */ /* 0x000fe200078e00ff */
[----:B------:R-:W-:Y:S01]  /*0290*/  UIMAD.WIDE UR6, UR15, UR8, UR6 ;  /* 0x000000080f0672a5 */ /* 0x000fe2000f8e0206 */
        /* <DEDUP_REMOVED lines=9> */
[----:B------:R-:W2:Y:S04]  /*0330*/  @P0 LDG.E R10, [R12.64] ;  /* 0x000000100c0a0981 */ /* 0x000ea8000c1e1900 */
[----:B------:R-:W3:Y:S01]  /*0340*/  @P0 LDG.E R0, [R12.64+0x4] ;  /* 0x000004100c000981 */ /* 0x000ee2000c1e1900 */
[----:B------:R-:W-:Y:S01]  /*0350*/  PLOP3.LUT P1, PT, PT, PT, UP0, 0x80, 0x0 ;  /* 0x000000000000781c */ /* 0x000fe20003f2f008 */
[----:B------:R-:W-:Y:S01]  /*0360*/  IMAD.U32 R8, RZ, RZ, UR6 ;  /* 0x00000006ff087e24 */ /* 0x000fe2000f8e00ff */
[----:B------:R-:W-:-:S02]  /*0370*/  PLOP3.LUT P2, PT, PT, PT, UP1, 0x80, 0x0 ;  /* 0x000000000000781c */ /* 0x000fc40003f4f018 */
[----:B------:R-:W-:Y:S01]  /*0380*/  MOV R9, UR7 ;  /* 0x0000000700097c02 */ /* 0x000fe20008000f00 */
[----:B-1----:R-:W-:-:S10]  /*0390*/  IMAD.U32 R5, RZ, RZ, UR5 ;  /* 0x00000005ff057e24 */ /* 0x002fd4000f8e00ff */
[----:B------:R-:W4:Y:S01]  /*03a0*/  @!P2 LDG.E R7, [R8.64] ;  /* 0x000000100807a981 */ /* 0x000f22000c1e1900 */
[----:B------:R-:W-:-:S05]  /*03b0*/  IMAD.U32 R4, RZ, RZ, UR4 ;  /* 0x00000004ff047e24 */ /* 0x000fca000f8e00ff */
[----:B------:R1:W5:Y:S01]  /*03c0*/  @P1 LDG.E R5, [R4.64] ;  /* 0x0000001004051981 */ /* 0x000362000c1e1900 */
[----:B------:R-:W-:Y:S01]  /*03d0*/  UMOV UR9, 0xffffffff ;  /* 0xffffffff00097882 */ /* 0x000fe20000000000 */
[----:B------:R-:W2:Y:S01]  /*03e0*/  LDC.U8 R6, c[0x0][0x2d8] ;  /* 0x0000b600ff067b82 */ /* 0x000ea20000000000 */
[----:B------:R-:W-:Y:S01]  /*03f0*/  SHF.R.S32.HI R2, RZ, 0x1f, R53 ;  /* 0x0000001fff027819 */ /* 0x000fe20000011435 */
[----:B------:R-:W-:Y:S02]  /*0400*/  UMOV UR23, URZ ;  /* 0x0000003f00177c82 */ /* 0x000fe40008000000 */
[----:B------:R-:W-:Y:S01]  /*0410*/  UMOV UR24, 0xffffffff ;  /* 0xffffffff00187882 */ /* 0x000fe20000000000 */
[----:B-1----:R-:W-:-:S03]  /*0420*/  LEA.HI R4, R2, R53, RZ, 0x5 ;  /* 0x0000003502047211 */ /* 0x002fc600078f28ff */
[----:B--2---:R-:W1:Y:S08]  /*0430*/  @P0 R2UR UR9, R10 ;  /* 0x000000000a0903c2 */ /* 0x004e7000000e0000 */
[----:B---3--:R-:W1:Y:S01]  /*0440*/  @P0 R2UR UR13, R0 ;  /* 0x00000000000d03c2 */ /* 0x008e6200000e0000 */
[----:B------:R-:W-:-:S04]  /*0450*/  ISETP.NE.U32.AND P0, PT, RZ, c[0x0][0x248], PT ;  /* 0x00009200ff007a0c */ /* 0x000fc80003f05070 */
[----:B------:R-:W-:Y:S01]  /*0460*/  ISETP.NE.AND.EX P0, PT, RZ, c[0x0][0x24c], PT, P0 ;  /* 0x00009300ff007a0c */ /* 0x000fe20003f05300 */
[----:B-1----:R-:W-:Y:S01]  /*0470*/  @UP2 UIADD3 UR13, UR13, -UR9, URZ ;  /* 0x800000090d0d2290 */ /* 0x002fe2000fffe03f */
[----:B------:R-:W-:Y:S01]  /*0480*/  LOP3.LUT R0, R4, 0xffffffe0, RZ, 0xc0, !PT ;  /* 0xffffffe004007812 */ /* 0x000fe200078ec0ff */
[----:B-----5:R1:W2:Y:S05]  /*0490*/  @P1 R2UR UR23, R5 ;  /* 0x00000000051713c2 */ /* 0x0202aa00000e0000 */
[----:B------:R-:W-:-:S03]  /*04a0*/  @!UP2 ULDC UR13, c[0x0][0x214] ;  /* 0x00008500000daab9 */ /* 0x000fc60000000800 */
[----:B----4-:R1:W3:Y:S01]  /*04b0*/  @!P2 R2UR UR24, R7 ;  /* 0x000000000718a3c2 */ /* 0x0102e200000e0000 */
[----:B------:R-:W-:Y:S01]  /*04c0*/  IMAD.IADD R125, R53, 0x1, -R0 ;  /* 0x00000001357d7824 */ /* 0x000fe200078e0a00 */
[----:B-123--:R-:W-:Y:S06]  /*04d0*/  @!P0 BRA `(.L_x_561) ;  /* 0x0000007000008947 */ /* 0x00efec0003800000 */
[----:B------:R-:W-:-:S13]  /*04e0*/  PLOP3.LUT P0, PT, PT, PT, UP3, 0x80, 0x0 ;  /* 0x000000000000781c */ /* 0x000fda0003f0f038 */
[----:B------:R-:W2:Y:S04]  /*04f0*/  @P0 LDG.E R0, [R8.64+0x4] ;  /* 0x0000041008000981 */ /* 0x000ea8000c1e1900 */
[----:B------:R-:W3:Y:S01]  /*0500*/  @!P0 LDG.E R5, [R8.64] ;  /* 0x0000001008058981 */ /* 0x000ee2000c1e1900 */
[----:B--2---:R-:W1:Y:S02]  /*0510*/  @P0 R2UR UR6, R0 ;  /* 0x00000000000603c2 */ /* 0x004e6400000e0000 */
[----:B-1----:R-:W-:-:S11]  /*0520*/  @UP3 UIADD3 UR6, UR6, -UR24, URZ ;  /* 0x8000001806063290 */ /* 0x002fd6000fffe03f */
[----:B---3--:R1:W2:Y:S02]  /*0530*/  @!P0 R2UR UR6, R5 ;  /* 0x00000000050683c2 */ /* 0x0082a400000e0000 */
[----:B-12---:R-:W-:Y:S05]  /*0540*/  BRA `(.L_x_562) ;  /* 0x0000001000007947 */ /* 0x006fea0003800000 */
.L_x_561:
[----:B------:R-:W-:Y:S02]  /*0550*/  ULDC UR6, c[0x0][0x218] ;  /* 0x0000860000067ab9 */ /* 0x000fe40000000800 */
.L_x_562:
        /* <DEDUP_REMOVED lines=39> */
[----:B------:R-:W-:Y:S02]  /*07d0*/  @UP0 UIMAD.WIDE.U32 UR28, UR20, UR4, URZ ;  /* 0x00000004141c02a5 */ /* 0x000fe4000f8e003f */
[----:B------:R-:W-:Y:S02]  /*07e0*/  @!UP1 UIMAD.WIDE.U32 UR30, UR15, UR6, URZ ;  /* 0x000000060f1e92a5 */ /* 0x000fe4000f8e003f */
[----:B------:R-:W-:Y:S02]  /*07f0*/  @!UP1 UIMAD UR4, UR15, UR7, UR21 ;  /* 0x000000070f0492a4 */ /* 0x000fe4000f8e0215 */
[----:B------:R-:W-:Y:S02]  /*0800*/  ULDC UR6, c[0x0][0x1c0] ;  /* 0x0000700000067ab9 */ /* 0x000fe40000000800 */
[----:B------:R-:W-:Y:S02]  /*0810*/  UIMAD UR6, UR15, UR6, UR14 ;  /* 0x000000060f0672a4 */ /* 0x000fe4000f8e020e */
[----:B------:R-:W-:-:S02]  /*0820*/  @UP0 UIMAD UR7, UR20, UR5, UR29 ;  /* 0x00000005140702a4 */ /* 0x000fc4000f8e021d */
[----:B------:R-:W-:Y:S02]  /*0830*/  USHF.R.S32.HI UR21, URZ, 0x1f, UR14 ;  /* 0x0000001f3f157899 */ /* 0x000fe4000801140e */
[----:B------:R-:W-:Y:S02]  /*0840*/  ULDC UR5, c[0x0][0x224] ;  /* 0x0000890000057ab9 */ /* 0x000fe40000000800 */
[----:B------:R-:W-:Y:S02]  /*0850*/  UIMAD UR5, UR6, UR5, UR11 ;  /* 0x00000005060572a4 */ /* 0x000fe4000f8e020b */
        /* <DEDUP_REMOVED lines=19> */
[----:B------:R-:W-:Y:S02]  /*0990*/  UIMAD.WIDE.U32 UR28, UR15, UR4, UR26 ;  /* 0x000000040f1c72a5 */ /* 0x000fe4000f8e001a */
[----:B------:R-:W-:-:S04]  /*09a0*/  UIMAD UR7, UR15, UR5, UR7 ;  /* 0x000000050f0772a4 */ /* 0x000fc8000f8e0207 */
[----:B------:R-:W-:Y:S02]  /*09b0*/  UIADD3 UR7, UR29, UR7, URZ ;  /* 0x000000071d077290 */ /* 0x000fe4000fffe03f */
.L_x_564:
[----:B------:R-:W-:Y:S01]  /*09c0*/  IABS R7, c[0x0][0x1c8] ;  /* 0x0000720000077a13 */ /* 0x000fe20000000000 */
[----:B------:R-:W1:Y:S01]  /*09d0*/  S2R R3, SR_CTAID.Z ;  /* 0x0000000000037919 */ /* 0x000e620000002700 */
[----:B------:R-:W-:Y:S01]  /*09e0*/  IMAD.MOV.U32 R8, RZ, RZ, RZ ;  /* 0x000000ffff087224 */ /* 0x000fe200078e00ff */
[----:B------:R-:W-:Y:S01]  /*09f0*/  ULDC UR4, c[0x0][0x1c8] ;  /* 0x0000720000047ab9 */ /* 0x000fe20000000800 */
        /* <DEDUP_REMOVED lines=8> */
[----:B-1----:R-:W-:Y:S02]  /*0a80*/  IABS R3, R3 ;  /* 0x0000000300037213 */ /* 0x002fe40000000000 */
[----:B--2---:R-:W-:-:S06]  /*0a90*/  IADD3 R9, R9, 0xffffffe, RZ ;  /* 0x0ffffffe09097810 */ /* 0x004fcc0007ffe0ff */
[----:B------:R-:W1:Y:S02]  /*0aa0*/  F2I.FTZ.U32.TRUNC.NTZ R9, R9 ;  /* 0x0000000900097305 */ /* 0x000e64000021f000 */
[----:B-1----:R-:W-:-:S04]  /*0ab0*/  IMAD.MOV R5, RZ, RZ, -R9 ;  /* 0x000000ffff057224 */ /* 0x002fc800078e0a09 */
        /* <DEDUP_REMOVED lines=23> */
[----:B------:R-:W-:Y:S02]  /*0c30*/  UMOV UR24, UR26 ;  /* 0x0000001a00187c82 */ /* 0x000fe40008000000 */
[----:B------:R-:W-:-:S02]  /*0c40*/  UIMAD UR5, UR15, UR5, UR23 ;  /* 0x000000050f0572a4 */ /* 0x000fc4000f8e0217 */
[----:B------:R-:W-:-:S04]  /*0c50*/  UIMAD.WIDE.U32 UR26, UR15, UR4, UR24 ;  /* 0x000000040f1a72a5 */ /* 0x000fc8000f8e0018 */
[----:B------:R-:W-:Y:S02]  /*0c60*/  UIADD3 UR5, UR27, UR5, URZ ;  /* 0x000000051b057290 */ /* 0x000fe4000fffe03f */
.L_x_565:
[CC--:B------:R-:W-:Y:S01]  /*0c70*/  LEA.HI R11, R2.reuse, R53.reuse, RZ, 0x4 ;  /* 0x00000035020b7211 */ /* 0x0c0fe200078f20ff */
[----:B------:R-:W1:Y:S01]  /*0c80*/  S2R R16, SR_CTAID.Z ;  /* 0x0000000000107919 */ /* 0x000e620000002700 */
[CC--:B------:R-:W-:Y:S01]  /*0c90*/  LEA.HI R17, R2.reuse, R53.reuse, RZ, 0x2 ;  /* 0x0000003502117211 */ /* 0x0c0fe200078f10ff */
[----:B------:R-:W-:Y:S01]  /*0ca0*/  IMAD.U32 R21, RZ, RZ, UR10 ;  /* 0x0000000aff157e24 */ /* 0x000fe2000f8e00ff */
[----:B------:R-:W-:Y:S01]  /*0cb0*/  LEA.HI R12, R2, R53, RZ, 0x3 ;  /* 0x00000035020c7211 */ /* 0x000fe200078f18ff */
[----:B------:R-:W-:Y:S01]  /*0cc0*/  BSSY B0, `(.L_x_566) ;  /* 0x000006e000007945 */ /* 0x000fe20003800000 */
[----:B------:R-:W-:Y:S02]  /*0cd0*/  LOP3.LUT R2, R11, 0xfffffff0, RZ, 0xc0, !PT ;  /* 0xfffffff00b027812 */ /* 0x000fe400078ec0ff */
[----:B------:R-:W-:Y:S02]  /*0ce0*/  LOP3.LUT R60, R17, 0xfffffffc, RZ, 0xc0, !PT ;  /* 0xfffffffc113c7812 */ /* 0x000fe400078ec0ff */
[----:B------:R-:W-:Y:S01]  /*0cf0*/  SHF.R.S32.HI R5, RZ, 0x3, R12 ;  /* 0x00000003ff057819 */ /* 0x000fe2000001140c */
[C---:B------:R-:W-:Y:S01]  /*0d00*/  IMAD.IADD R9, R53.reuse, 0x1, -R2 ;  /* 0x0000000135097824 */ /* 0x040fe200078e0a02 */
[----:B------:R-:W-:Y:S01]  /*0d10*/  SHF.R.S32.HI R14, RZ, 0x2, R17 ;  /* 0x00000002ff0e7819 */ /* 0x000fe20000011411 */
[----:B------:R-:W-:Y:S01]  /*0d20*/  IMAD.IADD R60, R53, 0x1, -R60 ;  /* 0x00000001353c7824 */ /* 0x000fe200078e0a3c */
[----:B------:R-:W-:Y:S01]  /*0d30*/  SHF.R.S32.HI R7, RZ, 0x5, R4 ;  /* 0x00000005ff077819 */ /* 0x000fe20000011404 */
[----:B------:R-:W-:Y:S01]  /*0d40*/  IMAD.SHL.U32 R19, R5, 0x40, RZ ;  /* 0x0000004005137824 */ /* 0x000fe200078e00ff */
[----:B------:R-:W-:Y:S01]  /*0d50*/  LEA.HI R10, R9, R9, RZ, 0x1 ;  /* 0x00000009090a7211 */ /* 0x000fe200078f08ff */
[----:B------:R-:W-:Y:S01]  /*0d60*/  IMAD.SHL.U32 R60, R60, 0x8, RZ ;  /* 0x000000083c3c7824 */ /* 0x000fe200078e00ff */
[----:B------:R-:W-:-:S02]  /*0d70*/  LEA.HI R17, R17, R14, RZ, 0x1 ;  /* 0x0000000e11117211 */ /* 0x000fc400078f08ff */
[--C-:B------:R-:W-:Y:S02]  /*0d80*/  SHF.R.S32.HI R3, RZ, 0x1, R10.reuse ;  /* 0x00000001ff037819 */ /* 0x100fe4000001140a */
[----:B------:R-:W-:Y:S02]  /*0d90*/  SHF.R.S32.HI R8, RZ, 0x1f, R10 ;  /* 0x0000001fff087819 */ /* 0x000fe4000001140a */
[----:B------:R-:W-:Y:S02]  /*0da0*/  LOP3.LUT R19, R19, 0xc0, RZ, 0xc0, !PT ;  /* 0x000000c013137812 */ /* 0x000fe400078ec0ff */
[----:B------:R-:W-:Y:S02]  /*0db0*/  LEA.HI R8, R8, R3, RZ, 0x2 ;  /* 0x0000000308087211 */ /* 0x000fe400078f10ff */
[----:B------:R-:W-:Y:S02]  /*0dc0*/  LOP3.LUT R17, R17, 0x7fffffe, RZ, 0xc0, !PT ;  /* 0x07fffffe11117812 */ /* 0x000fe400078ec0ff */
[----:B------:R-:W-:-:S02]  /*0dd0*/  LOP3.LUT R8, R8, 0xfffffffc, RZ, 0xc0, !PT ;  /* 0xfffffffc08087812 */ /* 0x000fc400078ec0ff */
[----:B------:R-:W-:Y:S01]  /*0de0*/  SHF.R.S32.HI R15, RZ, 0x1f, R14 ;  /* 0x0000001fff0f7819 */ /* 0x000fe2000001140e */
[----:B------:R-:W-:Y:S01]  /*0df0*/  IMAD.IADD R20, R14, 0x1, -R17 ;  /* 0x000000010e147824 */ /* 0x000fe200078e0a11 */
[----:B------:R-:W-:Y:S01]  /*0e00*/  LOP3.LUT R13, R19, 0x18, R60, 0xf8, !PT ;  /* 0x00000018130d7812 */ /* 0x000fe200078ef83c */
[----:B------:R-:W-:Y:S01]  /*0e10*/  IMAD.IADD R8, R3, 0x1, -R8 ;  /* 0x0000000103087824 */ /* 0x000fe200078e0a08 */
[----:B------:R-:W-:Y:S01]  /*0e20*/  SHF.R.U32.HI R2, RZ, 0x3, R19 ;  /* 0x00000003ff027819 */ /* 0x000fe20000011613 */
[C---:B------:R-:W-:Y:S01]  /*0e30*/  IMAD R3, R15.reuse, c[0x0][0x198], RZ ;  /* 0x000066000f037a24 */ /* 0x040fe200078e02ff */
[----:B------:R-:W-:Y:S01]  /*0e40*/  SHF.R.S32.HI R61, RZ, 0x1f, R60 ;  /* 0x0000001fff3d7819 */ /* 0x000fe2000001143c */
[----:B------:R-:W-:Y:S01]  /*0e50*/  IMAD R17, R15, c[0x0][0x1a0], RZ ;  /* 0x000068000f117a24 */ /* 0x000fe200078e02ff */
[----:B------:R-:W-:Y:S01]  /*0e60*/  LOP3.LUT R2, R13, R2, RZ, 0x3c, !PT ;  /* 0x000000020d027212 */ /* 0x000fe200078e3cff */
[----:B------:R-:W-:Y:S01]  /*0e70*/  IMAD R13, R7, 0x8, R20 ;  /* 0x00000008070d7824 */ /* 0x000fe200078e0214 */
[----:B------:R-:W-:Y:S01]  /*0e80*/  IADD3 R26, P0, R60, UR6, RZ ;  /* 0x000000063c1a7c10 */ /* 0x000fe2000ff1e0ff */
[----:B------:R-:W-:Y:S01]  /*0e90*/  IMAD.WIDE.U32 R24, R14, c[0x0][0x198], R60 ;  /* 0x000066000e187a25 */ /* 0x000fe200078e003c */
[----:B------:R-:W-:-:S02]  /*0ea0*/  SHF.R.S32.HI R19, RZ, 0x1f, R18 ;  /* 0x0000001fff137819 */ /* 0x000fc40000011412 */
[----:B------:R-:W-:Y:S01]  /*0eb0*/  IADD3.X R27, R61, UR22, RZ, P0, !PT ;  /* 0x000000163d1b7c10 */ /* 0x000fe200087fe4ff */
[----:B------:R-:W-:Y:S01]  /*0ec0*/  IMAD.WIDE.U32 R22, R14, c[0x0][0x1a0], R60 ;  /* 0x000068000e167a25 */ /* 0x000fe200078e003c */
[----:B------:R-:W-:Y:S01]  /*0ed0*/  IADD3 R24, P1, R24, UR28, RZ ;  /* 0x0000001c18187c10 */ /* 0x000fe2000ff3e0ff */
[----:B------:R-:W-:Y:S01]  /*0ee0*/  UIADD3 UR22, -UR11, UR13, URZ ;  /* 0x0000000d0b167290 */ /* 0x000fe2000fffe13f */
[----:B------:R-:W-:Y:S01]  /*0ef0*/  IADD3 R166, R60, 0x20, RZ ;  /* 0x000000203ca67810 */ /* 0x000fe20007ffe0ff */
[----:B------:R-:W-:Y:S01]  /*0f00*/  IMAD.U32 R13, R13, 0x20, R2 ;  /* 0x000000200d0d7824 */ /* 0x000fe200078e0002 */
[----:B------:R-:W-:Y:S01]  /*0f10*/  IADD3 R22, P0, R22, UR26, RZ ;  /* 0x0000001a16167c10 */ /* 0x000fe2000ff1e0ff */
[----:B------:R-:W-:Y:S01]  /*0f20*/  IMAD R3, R14, c[0x0][0x19c], R3 ;  /* 0x000067000e037a24 */ /* 0x000fe200078e0203 */
[----:B------:R-:W-:Y:S01]  /*0f30*/  IADD3 R163, R60, 0x40, RZ ;  /* 0x000000403ca37810 */ /* 0x000fe20007ffe0ff */
[----:B------:R-:W-:Y:S01]  /*0f40*/  IMAD R2, R14, c[0x0][0x1a4], R17 ;  /* 0x000069000e027a24 */ /* 0x000fe200078e0211 */
[----:B------:R-:W-:Y:S01]  /*0f50*/  SHF.R.S32.HI R4, RZ, 0x1f, R4 ;  /* 0x0000001fff047819 */ /* 0x000fe20000011404 */
[----:B------:R-:W-:Y:S01]  /*0f60*/  IMAD.SHL.U32 R162, R13, 0x2, RZ ;  /* 0x000000020da27824 */ /* 0x000fe200078e00ff */
[----:B------:R-:W-:Y:S01]  /*0f70*/  IADD3.X R25, R25, UR7, R3, P1, !PT ;  /* 0x0000000719197c10 */ /* 0x000fe20008ffe403 */
[----:B------:R-:W-:Y:S01]  /*0f80*/  IMAD R3, R19, c[0x0][0x1b0], RZ ;  /* 0x00006c0013037a24 */ /* 0x000fe200078e02ff */
[----:B------:R-:W-:Y:S01]  /*0f90*/  IADD3.X R23, R23, UR5, R2, P0, !PT ;  /* 0x0000000517177c10 */ /* 0x000fe200087fe402 */
[----:B------:R-:W-:Y:S01]  /*0fa0*/  IMAD R19, R19, c[0x0][0x1b8], RZ ;  /* 0x00006e0013137a24 */ /* 0x000fe200078e02ff */
[----:B------:R-:W-:Y:S01]  /*0fb0*/  SHF.R.S32.HI R124, RZ, 0x1f, R125 ;  /* 0x0000001fff7c7819 */ /* 0x000fe2000001147d */
[----:B------:R-:W-:Y:S01]  /*0fc0*/  IMAD.WIDE.U32 R32, R18, c[0x0][0x1b0], R24 ;  /* 0x00006c0012207a25 */ /* 0x000fe200078e0018 */
[----:B------:R-:W-:Y:S01]  /*0fd0*/  LEA.HI R4, R4, R7, RZ, 0x2 ;  /* 0x0000000704047211 */ /* 0x000fe200078f10ff */
[----:B------:R-:W-:Y:S01]  /*0fe0*/  ULDC.64 UR4, c[0x0][0x1a8] ;  /* 0x00006a0000047ab9 */ /* 0x000fe20000000a00 */
[----:B------:R-:W-:Y:S01]  /*0ff0*/  ISETP.GE.AND P0, PT, R14, UR22, PT ;  /* 0x000000160e007c0c */ /* 0x000fe2000bf06270 */
[C---:B------:R-:W-:Y:S01]  /*1000*/  IMAD R2, R18.reuse, c[0x0][0x1bc], R19 ;  /* 0x00006f0012027a24 */ /* 0x040fe200078e0213 */
[----:B------:R2:W-:Y:S01]  /*1010*/  STL.64 [R1+0x80], R32 ;  /* 0x0000802001007387 */ /* 0x0005e20000100a00 */
[----:B------:R-:W-:Y:S01]  /*1020*/  IMAD.WIDE.U32 R30, R18, c[0x0][0x1b8], R22 ;  /* 0x00006e00121e7a25 */ /* 0x000fe200078e0016 */
[----:B------:R-:W-:Y:S01]  /*1030*/  UIMAD UR4, UR21, UR4, URZ ;  /* 0x00000004150472a4 */ /* 0x000fe2000f8e023f */
[----:B------:R-:W-:-:S02]  /*1040*/  LEA.HI R124, R124, R125, RZ, 0x2 ;  /* 0x0000007d7c7c7211 */ /* 0x000fc400078f10ff */
[----:B------:R-:W-:Y:S01]  /*1050*/  IMAD R3, R18, c[0x0][0x1b4], R3 ;  /* 0x00006d0012037a24 */ /* 0x000fe200078e0203 */
[----:B------:R2:W-:Y:S01]  /*1060*/  STL.64 [R1+0x78], R30 ;  /* 0x0000781e01007387 */ /* 0x0005e20000100a00 */
[----:B------:R-:W-:Y:S01]  /*1070*/  IMAD.IADD R28, R31, 0x1, R2 ;  /* 0x000000011f1c7824 */ /* 0x000fe200078e0202 */
[----:B------:R-:W-:Y:S01]  /*1080*/  LOP3.LUT R4, R4, 0xffffffc, RZ, 0xc0, !PT ;  /* 0x0ffffffc04047812 */ /* 0x000fe200078ec0ff */
[----:B------:R-:W-:Y:S01]  /*1090*/  IMAD.IADD R35, R33, 0x1, R3 ;  /* 0x0000000121237824 */ /* 0x000fe200078e0203 */
[----:B------:R2:W-:Y:S01]  /*10a0*/  STL [R1+0x70], R166 ;  /* 0x000070a601007387 */ /* 0x0005e20000100800 */
[----:B------:R-:W-:Y:S01]  /*10b0*/  SHF.R.S32.HI R126, RZ, 0x2, R124 ;  /* 0x00000002ff7e7819 */ /* 0x000fe2000001147c */
[----:B------:R-:W-:Y:S01]  /*10c0*/  UIMAD UR4, UR14, UR5, UR4 ;  /* 0x000000050e0472a4 */ /* 0x000fe2000f8e0204 */
[----:B-1----:R-:W-:Y:S01]  /*10d0*/  IMAD.WIDE.U32 R16, R16, c[0x0][0x1a8], R26 ;  /* 0x00006a0010107a25 */ /* 0x002fe200078e001a */
[----:B------:R2:W-:Y:S01]  /*10e0*/  STL [R1+0x6c], R163 ;  /* 0x00006ca301007387 */ /* 0x0005e20000100800 */
[----:B------:R-:W-:-:S02]  /*10f0*/  LOP3.LUT P1, RZ, R8, 0x2, RZ, 0xc0, !PT ;  /* 0x0000000208ff7812 */ /* 0x000fc4000782c0ff */
[----:B------:R-:W-:Y:S01]  /*1100*/  IMAD.IADD R19, R7, 0x1, -R4 ;  /* 0x0000000107137824 */ /* 0x000fe200078e0a04 */
[----:B------:R2:W-:Y:S01]  /*1110*/  STL [R1+0x68], R162 ;  /* 0x000068a201007387 */ /* 0x0005e20000100800 */
[----:B------:R-:W-:Y:S02]  /*1120*/  IMAD.MOV.U32 R4, RZ, RZ, 0x10 ;  /* 0x00000010ff047424 */ /* 0x000fe400078e00ff */
[----:B------:R-:W-:Y:S01]  /*1130*/  IMAD R62, R19, 0x10, R126 ;  /* 0x00000010133e7824 */ /* 0x000fe200078e027e */
[----:B------:R2:W-:Y:S01]  /*1140*/  STL [R1+0x64], R28 ;  /* 0x0000641c01007387 */ /* 0x0005e20000100800 */
[----:B------:R-:W-:Y:S01]  /*1150*/  IADD3 R19, R17, UR4, RZ ;  /* 0x0000000411137c10 */ /* 0x000fe2000fffe0ff */
[----:B------:R-:W-:Y:S01]  /*1160*/  IMAD.WIDE R20, R21, 0x80, R14 ;  /* 0x0000008015147825 */ /* 0x000fe200078e020e */
[----:B------:R-:W-:Y:S01]  /*1170*/  SEL R4, R4, 0xfffffff0, !P1 ;  /* 0xfffffff004047807 */ /* 0x000fe20004800000 */
        /* <DEDUP_REMOVED lines=34> */
.L_x_567:
[----:B------:R-:W-:Y:S05]  /*13a0*/  BSYNC B0 ;  /* 0x0000000000007941 */ /* 0x000fea0003800000 */
.L_x_566:
[----:B------:R-:W-:Y:S01]  /*13b0*/  IADD3 R3, R14, 0x20, RZ ;  /* 0x000000200e037810 */ /* 0x000fe20007ffe0ff */
[----:B------:R-:W-:Y:S03]  /*13c0*/  BSSY B0, `(.L_x_568) ;  /* 0x0000024000007945 */ /* 0x000fe60003800000 */
[----:B------:R-:W-:-:S13]  /*13d0*/  ISETP.GE.AND P0, PT, R3, UR22, PT ;  /* 0x0000001603007c0c */ /* 0x000fda000bf06270 */
        /* <DEDUP_REMOVED lines=11> */
[C---:B-1----:R-:W-:Y:S01]  /*1490*/  @!P3 LEA R24, P4, R22.reuse, c[0x0][0x160], 0x1 ;  /* 0x000058001618ba11 */ /* 0x042fe200078808ff */
        /* <DEDUP_REMOVED lines=22> */
.L_x_569:
[----:B------:R-:W-:Y:S05]  /*1600*/  BSYNC B0 ;  /* 0x0000000000007941 */ /* 0x000fea0003800000 */
.L_x_568:
        /* <DEDUP_REMOVED lines=37> */
.L_x_571:
[----:B------:R-:W-:Y:S05]  /*1860*/  BSYNC B0 ;  /* 0x0000000000007941 */ /* 0x000fea0003800000 */
.L_x_570:
[----:B------:R-:W-:Y:S01]  /*1870*/  IADD3 R2, R14, 0x60, RZ ;  /* 0x000000600e027810 */ /* 0x000fe20007ffe0ff */
[----:B------:R-:W-:Y:S01]  /*1880*/  UMOV UR26, 0x6 ;  /* 0x00000006001a7882 */ /* 0x000fe20000000000 */
[----:B------:R-:W-:Y:S01]  /*1890*/  BSSY B0, `(.L_x_572) ;  /* 0x0000027000007945 */ /* 0x000fe20003800000 */
[----:B------:R-:W-:Y:S01]  /*18a0*/  ULDC.64 UR4, c[0x0][0x198] ;  /* 0x0000660000047ab9 */ /* 0x000fe20000000a00 */
[----:B------:R-:W-:Y:S01]  /*18b0*/  ISETP.GE.AND P0, PT, R2, UR22, PT ;  /* 0x0000001602007c0c */ /* 0x000fe2000bf06270 */
[----:B------:R-:W-:Y:S02]  /*18c0*/  USHF.R.S32.HI UR23, URZ, 0x6, UR8 ;  /* 0x000000063f177899 */ /* 0x000fe40008011408 */
[----:B------:R-:W-:Y:S02]  /*18d0*/  USHF.L.U64.HI UR26, UR4, UR26, UR5 ;  /* 0x0000001a041a7299 */ /* 0x000fe40008010205 */
[----:B------:R-:W-:-:S08]  /*18e0*/  USHF.L.U32 UR27, UR4, 0x6, URZ ;  /* 0x00000006041b7899 */ /* 0x000fd0000800063f */
        /* <DEDUP_REMOVED lines=33> */
.L_x_573:
[----:B------:R-:W-:Y:S05]  /*1b00*/  BSYNC B0 ;  /* 0x0000000000007941 */ /* 0x000fea0003800000 */
.L_x_572:
        /* <DEDUP_REMOVED lines=11> */
[----:B---3--:R-:W-:Y:S01]  /*1bc0*/  IMAD.WIDE.U32 R18, R2, UR25, R164 ;  /* 0x0000001902127c25 */ /* 0x008fe2000f8e00a4 */
        /* <DEDUP_REMOVED lines=30> */
.L_x_575:
[----:B------:R-:W-:Y:S05]  /*1db0*/  BSYNC B0 ;  /* 0x0000000000007941 */ /* 0x000fea0003800000 */
.L_x_574:
        /* <DEDUP_REMOVED lines=9> */
[----:B---3--:R-:W-:Y:S02]  /*1e50*/  IADD3 R16, P1, R18, UR28, RZ ;  /* 0x0000001c12107c10 */ /* 0x008fe4000ff3e0ff */
        /* <DEDUP_REMOVED lines=24> */
.L_x_577:
[----:B------:R-:W-:Y:S05]  /*1fe0*/  BSYNC B0 ;  /* 0x0000000000007941 */ /* 0x000fea0003800000 */
.L_x_576:
[----:B------:R-:W-:Y:S01]  /*1ff0*/  ULDC.64 UR6, c[0x0][0x318] ;  /* 0x0000c60000067ab9 */ /* 0x000fe20000000a00 */
[----:B------:R-:W0:Y:S01]  /*2000*/  LDGDEPBAR ;  /* 0x00000000000079af */ /* 0x000e220000000000 */
[----:B------:R-:W-:Y:S02]  /*2010*/  UISETP.NE.U32.AND UP1, UPT, URZ, UR6, UPT ;  /* 0x000000063f00728c */ /* 0x000fe4000bf25070 */
[----:B------:R-:W-:Y:S02]  /*2020*/  ULDC.64 UR4, c[0x0][0x320] ;  /* 0x0000c80000047ab9 */ /* 0x000fe40000000a00 */
[----:B------:R-:W-:-:S06]  /*2030*/  UISETP.NE.AND.EX UP1, UPT, URZ, UR7, UPT, UP1 ;  /* 0x000000073f00728c */ /* 0x000fcc000bf25310 */
[----:B------:R-:W-:-:S05]  /*2040*/  PLOP3.LUT P0, PT, PT, PT, UP1, 0x80, 0x0 ;  /* 0x000000000000781c */ /* 0x000fca0003f0f018 */
[----:B------:R-:W-:Y:S02]  /*2050*/  @UP1 USHF.R.S32.HI UR31, URZ, 0x1f, UR15 ;  /* 0x0000001f3f1f1899 */ /* 0x000fe4000801140f */
[----:B------:R-:W-:Y:S02]  /*2060*/  @UP1 UMOV UR32, UR14 ;  /* 0x0000000e00201c82 */ /* 0x000fe40008000000 */
[----:B------:R-:W-:Y:S02]  /*2070*/  @UP1 UIMAD UR31, UR31, UR4, URZ ;  /* 0x000000041f1f12a4 */ /* 0x000fe4000f8e023f */
[----:B------:R-:W-:Y:S02]  /*2080*/  @UP1 UMOV UR33, UR21 ;  /* 0x0000001500211c82 */ /* 0x000fe40008000000 */
[----:B------:R-:W-:Y:S01]  /*2090*/  @UP1 UIMAD.WIDE.U32 UR32, UR15, UR4, UR32 ;  /* 0x000000040f2012a5 */ /* 0x000fe2000f8e0020 */
[----:B------:R-:W-:-:S04]  /*20a0*/  DEPBAR.LE SB0, 0x0 ;  /* 0x000080000000791a */ /* 0x000fc80000000000 */
[----:B------:R-:W-:Y:S02]  /*20b0*/  @UP1 UIMAD UR5, UR15, UR5, UR31 ;  /* 0x000000050f0512a4 */ /* 0x000fe4000f8e021f */
[----:B------:R-:W-:Y:S02]  /*20c0*/  @UP1 ULEA UR6, UP0, UR32, UR6, 0x2 ;  /* 0x0000000620061291 */ /* 0x000fe4000f80103f */
[----:B------:R-:W-:-:S04]  /*20d0*/  @UP1 UIADD3 UR5, UR33, UR5, URZ ;  /* 0x0000000521051290 */ /* 0x000fc8000fffe03f */
[----:B------:R-:W-:Y:S01]  /*20e0*/  @UP1 ULEA.HI.X UR7, UR32, UR7, UR5, 0x2, UP0 ;  /* 0x0000000720071291 */ /* 0x000fe200080f1405 */
[----:B---3--:R-:W-:Y:S01]  /*20f0*/  IMAD.U32 R16, RZ, RZ, UR6 ;  /* 0x00000006ff107e24 */ /* 0x008fe2000f8e00ff */
[----:B------:R-:W3:Y:S01]  /*2100*/  @P0 MUFU.RCP R13, c[0x0][0x238] ;  /* 0x00008e00000d0b08 */ /* 0x000ee20000001000 */
[----:B------:R-:W-:Y:S01]  /*2110*/  ISETP.GE.AND P1, PT, R14, UR24, PT ;  /* 0x000000180e007c0c */ /* 0x000fe2000bf26270 */
[----:B------:R-:W-:Y:S02]  /*2120*/  ULDC.64 UR4, c[0x0][0x1a0] ;  /* 0x0000680000047ab9 */ /* 0x000fe40000000a00 */
[----:B------:R-:W-:-:S05]  /*2130*/  IMAD.U32 R17, RZ, RZ, UR7 ;  /* 0x00000007ff117e24 */ /* 0x000fca000f8e00ff */
[----:B------:R5:W3:Y:S01]  /*2140*/  @P0 LDG.E R16, [R16.64] ;  /* 0x0000001010100981 */ /* 0x000ae2000c1e1900 */
[----:B------:R-:W-:Y:S01]  /*2150*/  UIMAD.WIDE.U32 UR14, UR25, UR4, URZ ;  /* 0x00000004190e72a5 */ /* 0x000fe2000f8e003f */
[----:B------:R-:W-:Y:S01]  /*2160*/  BSSY B0, `(.L_x_578) ;  /* 0x000002f000007945 */ /* 0x000fe20003800000 */
[----:B------:R-:W-:Y:S01]  /*2170*/  UIMAD UR4, UR29, UR4, URZ ;  /* 0x000000041d0472a4 */ /* 0x000fe2000f8e023f */
[----:B------:R-:W-:Y:S03]  /*2180*/  BAR.SYNC.DEFER_BLOCKING 0x0 ;  /* 0x0000000000007b1d */ /* 0x000fe60000010000 */
[----:B------:R-:W-:-:S04]  /*2190*/  UIMAD UR4, UR25, UR5, UR4 ;  /* 0x00000005190472a4 */ /* 0x000fc8000f8e0204 */
[----:B------:R-:W-:Y:S01]  /*21a0*/  UIADD3 UR4, UR15, UR4, URZ ;  /* 0x000000040f047290 */ /* 0x000fe2000fffe03f */
[----:B-----5:R-:W-:Y:S01]  /*21b0*/  IMAD.U32 R17, RZ, RZ, UR15 ;  /* 0x0000000fff117e24 */ /* 0x020fe2000f8e00ff */
[----:B------:R1:W-:Y:S04]  /*21c0*/  @P1 STS [R162+0x9000], RZ ;  /* 0x009000ffa2001388 */ /* 0x0003e80000000800 */
[----:B------:R1:W-:Y:S04]  /*21d0*/  @P1 STS [R162+0x9004], RZ ;  /* 0x009004ffa2001388 */ /* 0x0003e80000000800 */
[----:B------:R1:W-:Y:S04]  /*21e0*/  @P1 STS.64 [R162+0x9008], RZ ;  /* 0x009008ffa2001388 */ /* 0x0003e80000000a00 */
[----:B------:R1:W-:Y:S04]  /*21f0*/  @P1 STS.128 [R162+0xa000], RZ ;  /* 0x00a000ffa2001388 */ /* 0x0003e80000000c00 */
[----:B------:R1:W-:Y:S01]  /*2200*/  @P1 STS.128 [R162+0xb000], RZ ;  /* 0x00b000ffa2001388 */ /* 0x0003e20000000c00 */
[----:B---3--:R-:W-:Y:S01]  /*2210*/  @P0 FMUL.FTZ R13, R16, R13 ;  /* 0x0000000d100d0220 */ /* 0x008fe20000410000 */
[----:B------:R-:W-:-:S03]  /*2220*/  MOV R16, UR14 ;  /* 0x0000000e00107c02 */ /* 0x000fc60008000f00 */
[----:B------:R3:W5:Y:S01]  /*2230*/  @P0 R2UR UR6, R13 ;  /* 0x000000000d0603c2 */ /* 0x00076200000e0000 */
[C---:B------:R-:W-:Y:S02]  /*2240*/  LEA R14, P0, R16.reuse, R30, 0x6 ;  /* 0x0000001e100e7211 */ /* 0x040fe400078030ff */
[----:B---3--:R-:W-:Y:S01]  /*2250*/  MOV R13, UR4 ;  /* 0x00000004000d7c02 */ /* 0x008fe20008000f00 */
[----:B------:R-:W-:Y:S02]  /*2260*/  UMOV UR4, URZ ;  /* 0x0000003f00047c82 */ /* 0x000fe40008000000 */
[----:B-----5:R-:W-:Y:S01]  /*2270*/  @UP1 UMOV UR4, UR6 ;  /* 0x0000000600041c82 */ /* 0x020fe20008000000 */
[----:B------:R-:W-:Y:S01]  /*2280*/  LEA.HI.X R13, R16, R28, R13, 0x6, P0 ;  /* 0x0000001c100d7211 */ /* 0x000fe200000f340d */
        /* <DEDUP_REMOVED lines=28> */
.L_x_579:
[----:B-1----:R-:W-:Y:S05]  /*2450*/  BSYNC B0 ;  /* 0x0000000000007941 */ /* 0x002fea0003800000 */
.L_x_578:
        /* <DEDUP_REMOVED lines=36> */
.L_x_581:
[----:B------:R-:W-:Y:S05]  /*26a0*/  BSYNC B0 ;  /* 0x0000000000007941 */ /* 0x000fea0003800000 */
.L_x_580:
[----:B------:R-:W-:Y:S01]  /*26b0*/  LOP3.LUT R212, R12, 0xfffffff8, RZ, 0xc0, !PT ;  /* 0xfffffff80cd47812 */ /* 0x000fe200078ec0ff */
[----:B------:R-:W-:Y:S01]  /*26c0*/  IMAD.SHL.U32 R8, R8, 0x40, RZ ;  /* 0x0000004008087824 */ /* 0x000fe200078e00ff */
[----:B------:R-:W-:Y:S01]  /*26d0*/  SHF.R.S32.HI R12, RZ, 0x4, R11 ;  /* 0x00000004ff0c7819 */ /* 0x000fe2000001140b */
[----:B------:R-:W-:Y:S01]  /*26e0*/  IMAD R55, R7, 0x10, R126 ;  /* 0x0000001007377824 */ /* 0x000fe200078e027e */
[----:B------:R-:W-:Y:S01]  /*26f0*/  LOP3.LUT R14, R10, 0x7fffffe, RZ, 0xc0, !PT ;  /* 0x07fffffe0a0e7812 */ /* 0x000fe200078ec0ff */
[----:B------:R-:W-:Y:S01]  /*2700*/  IMAD.IADD R212, R53, 0x1, -R212 ;  /* 0x0000000135d47824 */ /* 0x000fe200078e0ad4 */
[----:B------:R-:W-:Y:S01]  /*2710*/  SHF.R.S32.HI R10, RZ, 0x1f, R9 ;  /* 0x0000001fff0a7819 */ /* 0x000fe20000011409 */
[----:B------:R-:W-:Y:S01]  /*2720*/  IMAD.U32 R140, RZ, RZ, UR12 ;  /* 0x0000000cff8c7e24 */ /* 0x000fe2000f8e00ff */
[----:B------:R-:W-:Y:S01]  /*2730*/  LEA.HI R11, R11, R12, RZ, 0x1 ;  /* 0x0000000c0b0b7211 */ /* 0x000fe200078f08ff */
[----:B------:R-:W-:Y:S01]  /*2740*/  IMAD.IADD R63, R9, 0x1, -R14 ;  /* 0x00000001093f7824 */ /* 0x000fe200078e0a0e */
[----:B---3--:R-:W-:Y:S01]  /*2750*/  LEA.HI R16, R212, R212, RZ, 0x1 ;  /* 0x000000d4d4107211 */ /* 0x008fe200078f08ff */
[----:B------:R-:W-:Y:S01]  /*2760*/  ULEA UR5, UR23, UR20, 0x6 ;  /* 0x0000001417057291 */ /* 0x000fe2000f8e303f */
[----:B------:R-:W-:Y:S01]  /*2770*/  LEA.HI R9, R10, R9, RZ, 0x3 ;  /* 0x000000090a097211 */ /* 0x000fe200078f18ff */
[----:B------:R-:W0:Y:S01]  /*2780*/  LDGDEPBAR ;  /* 0x00000000000079af */ /* 0x000e220000000000 */
[----:B------:R-:W-:Y:S01]  /*2790*/  LOP3.LUT R13, R16, 0x3fffffe, RZ, 0xc0, !PT ;  /* 0x03fffffe100d7812 */ /* 0x000fe200078ec0ff */
[----:B------:R-:W-:Y:S01]  /*27a0*/  UIADD3 UR5, UR5, -0x40, URZ ;  /* 0xffffffc005057890 */ /* 0x000fe2000fffe03f */
[----:B------:R-:W-:Y:S01]  /*27b0*/  LOP3.LUT R11, R11, 0xfffffffe, RZ, 0xc0, !PT ;  /* 0xfffffffe0b0b7812 */ /* 0x000fe200078ec0ff */
[----:B------:R-:W-:Y:S01]  /*27c0*/  IMAD.SHL.U32 R54, R9, 0x20, RZ ;  /* 0x0000002009367824 */ /* 0x000fe200078e00ff */
[----:B------:R-:W-:Y:S01]  /*27d0*/  SHF.R.S32.HI R16, RZ, 0x1, R16 ;  /* 0x00000001ff107819 */ /* 0x000fe20000011410 */
[----:B------:R-:W-:Y:S01]  /*27e0*/  IMAD.IADD R212, R212, 0x1, -R13 ;  /* 0x00000001d4d47824 */ /* 0x000fe200078e0a0d */
[----:B------:R-:W-:Y:S01]  /*27f0*/  IADD3 R55, R55, UR11, RZ ;  /* 0x0000000b37377c10 */ /* 0x000fe2000fffe0ff */
[----:B------:R-:W-:Y:S01]  /*2800*/  IMAD.IADD R11, R12, 0x1, -R11 ;  /* 0x000000010c0b7824 */ /* 0x000fe200078e0a0b */
[----:B------:R-:W-:Y:S01]  /*2810*/  LOP3.LUT R12, R8, 0xc0, RZ, 0xc0, !PT ;  /* 0x000000c0080c7812 */ /* 0x000fe200078ec0ff */
[----:B------:R-:W-:Y:S01]  /*2820*/  IMAD.SHL.U32 R9, R16, 0x40, RZ ;  /* 0x0000004010097824 */ /* 0x000fe200078e00ff */
[----:B------:R-:W-:Y:S01]  /*2830*/  LOP3.LUT R54, R54, 0xffffff00, RZ, 0xc0, !PT ;  /* 0xffffff0036367812 */ /* 0x000fe200078ec0ff */
[----:B------:R-:W-:Y:S01]  /*2840*/  IMAD.SHL.U32 R13, R11, 0x8, RZ ;  /* 0x000000080b0d7824 */ /* 0x000fe200078e00ff */
[----:B------:R-:W-:Y:S01]  /*2850*/  LOP3.LUT P0, RZ, R16, 0x2, RZ, 0xc0, !PT ;  /* 0x0000000210ff7812 */ /* 0x000fe2000780c0ff */
[----:B------:R-:W-:Y:S01]  /*2860*/  IMAD.SHL.U32 R8, R5, 0x8, RZ ;  /* 0x0000000805087824 */ /* 0x000fe200078e00ff */
[----:B------:R-:W-:Y:S01]  /*2870*/  LOP3.LUT R9, R9, 0xc0, RZ, 0xc0, !PT ;  /* 0x000000c009097812 */ /* 0x000fe200078ec0ff */
[----:B------:R-:W-:Y:S01]  /*2880*/  IMAD R10, R7, 0x200, R54 ;  /* 0x00000200070a7824 */ /* 0x000fe200078e0236 */
[----:B------:R-:W-:Y:S01]  /*2890*/  LOP3.LUT R5, R12, 0x8, R13, 0xf8, !PT ;  /* 0x000000080c057812 */ /* 0x000fe200078ef80d */
[----:B------:R-:W-:Y:S01]  /*28a0*/  IMAD R212, R11, 0x8, R212 ;  /* 0x000000080bd47824 */ /* 0x000fe200078e02d4 */
[----:B------:R-:W-:Y:S01]  /*28b0*/  LOP3.LUT R8, R9, 0x8, R8, 0xf8, !PT ;  /* 0x0000000809087812 */ /* 0x000fe200078ef808 */
[C---:B------:R-:W-:Y:S01]  /*28c0*/  IMAD R10, R63.reuse, 0x20, R10 ;  /* 0x000000203f0a7824 */ /* 0x040fe200078e020a */
[----:B------:R-:W-:Y:S01]  /*28d0*/  SHF.R.U32.HI R12, RZ, 0x3, R12 ;  /* 0x00000003ff0c7819 */ /* 0x000fe2000001160c */
[----:B------:R-:W-:Y:S01]  /*28e0*/  UISETP.GE.AND UP0, UPT, UR12, 0x41, UPT ;  /* 0x000000410c00788c */ /* 0x000fe2000bf06270 */
[----:B------:R-:W-:Y:S01]  /*28f0*/  SHF.R.U32.HI R9, RZ, 0x3, R9 ;  /* 0x00000003ff097819 */ /* 0x000fe20000011609 */
[----:B------:R-:W-:Y:S01]  /*2900*/  IMAD R54, R63, 0x20, R54 ;  /* 0x000000203f367824 */ /* 0x000fe200078e0236 */
[----:B------:R-:W-:-:S02]  /*2910*/  LOP3.LUT R5, R5, R12, RZ, 0x3c, !PT ;  /* 0x0000000c05057212 */ /* 0x000fc400078e3cff */
[----:B------:R-:W-:Y:S02]  /*2920*/  LOP3.LUT R9, R8, R9, RZ, 0x3c, !PT ;  /* 0x0000000908097212 */ /* 0x000fe400078e3cff */
[----:B------:R-:W-:Y:S01]  /*2930*/  SEL R3, R3, 0xffffffe0, !P0 ;  /* 0xffffffe003037807 */ /* 0x000fe20004000000 */
[----:B------:R-:W-:Y:S01]  /*2940*/  IMAD.IADD R213, R5, 0x1, R10 ;  /* 0x0000000105d57824 */ /* 0x000fe200078e020a */
[----:B------:R-:W-:Y:S01]  /*2950*/  IADD3 R140, R140, -UR13, R55 ;  /* 0x8000000d8c8c7c10 */ /* 0x000fe2000fffe037 */
[----:B------:R-:W-:Y:S01]  /*2960*/  IMAD.U32 R212, R212, 0x20, R9 ;  /* 0x00000020d4d47824 */ /* 0x000fe200078e0009 */
[----:B------:R-:W-:Y:S01]  /*2970*/  LOP3.LUT R124, R124, 0x7ffffffc, RZ, 0xc0, !PT ;  /* 0x7ffffffc7c7c7812 */ /* 0x000fe200078ec0ff */
[----:B------:R-:W-:Y:S01]  /*2980*/  IMAD.SHL.U32 R213, R213, 0x2, RZ ;  /* 0x00000002d5d57824 */ /* 0x000fe200078e00ff */
[----:B------:R-:W-:Y:S01]  /*2990*/  IADD3 R141, R140, 0x8, RZ ;  /* 0x000000088c8d7810 */ /* 0x000fe20007ffe0ff */
[----:B------:R-:W-:Y:S01]  /*29a0*/  IMAD.SHL.U32 R212, R212, 0x2, RZ ;  /* 0x00000002d4d47824 */ /* 0x000fe200078e00ff */
[----:B------:R-:W-:Y:S01]  /*29b0*/  IADD3 R142, R140, 0x40, RZ ;  /* 0x000000408c8e7810 */ /* 0x000fe20007ffe0ff */
[----:B------:R-:W-:Y:S01]  /*29c0*/  IMAD R211, R4, 0x2, R213 ;  /* 0x0000000204d37824 */ /* 0x000fe200078e02d5 */
[----:B------:R-:W-:Y:S01]  /*29d0*/  LDSM.16.M88.4 R12, [R213+0x1000] ;  /* 0x00100000d50c783b */ /* 0x000fe20000000200 */
[----:B------:R-:W-:-:S02]  /*29e0*/  IMAD.IADD R209, R212, 0x1, R3 ;  /* 0x00000001d4d17824 */ /* 0x000fc400078e0203 */
[----:B------:R-:W-:Y:S01]  /*29f0*/  IMAD.IADD R124, R125, 0x1, -R124 ;  /* 0x000000017d7c7824 */ /* 0x000fe200078e0a7c */
[----:B------:R-:W3:Y:S01]  /*2a00*/  LDSM.16.M88.4 R100, [R212+0x6000] ;  /* 0x00600000d464783b */ /* 0x000ee20000000200 */
[----:B------:R-:W-:Y:S02]  /*2a10*/  IMAD.IADD R5, R5, 0x1, R54 ;  /* 0x0000000105057824 */ /* 0x000fe400078e0236 */
[----:B------:R-:W-:Y:S01]  /*2a20*/  IMAD.SHL.U32 R161, R124, 0x2, RZ ;  /* 0x000000027ca17824 */ /* 0x000fe200078e00ff */
[----:B------:R-:W5:Y:S03]  /*2a30*/  LDSM.16.M88.4 R92, [R212+0x6400] ;  /* 0x00640000d45c783b */ /* 0x000f660000000200 */
[----:B------:R-:W-:Y:S01]  /*2a40*/  IMAD R62, R62, c[0x0][0x228], R161 ;  /* 0x00008a003e3e7a24 */ /* 0x000fe200078e02a1 */
[----:B------:R-:W1:Y:S04]  /*2a50*/  LDSM.16.M88.4 R84, [R212+0x6800] ;  /* 0x00680000d454783b */ /* 0x000e680000000200 */
[----:B------:R-:W2:Y:S04]  /*2a60*/  LDSM.16.M88.4 R44, [R212+0x6c00] ;  /* 0x006c0000d42c783b */ /* 0x000ea80000000200 */
[----:B------:R-:W4:Y:S04]  /*2a70*/  LDSM.16.M88.4 R76, [R213] ;  /* 0x00000000d54c783b */ /* 0x000f280000000200 */
[----:B------:R-:W-:Y:S04]  /*2a80*/  LDSM.16.M88.4 R72, [R211+0x1000] ;  /* 0x00100000d348783b */ /* 0x000fe80000000200 */
[----:B------:R-:W1:Y:S04]  /*2a90*/  LDSM.16.M88.4 R116, [R209+0x6000] ;  /* 0x00600000d174783b */ /* 0x000e680000000200 */
[----:B------:R-:W2:Y:S04]  /*2aa0*/  LDSM.16.M88.4 R112, [R209+0x6400] ;  /* 0x00640000d170783b */ /* 0x000ea80000000200 */
[----:B------:R-:W2:Y:S04]  /*2ab0*/  LDSM.16.M88.4 R108, [R209+0x6800] ;  /* 0x00680000d16c783b */ /* 0x000ea80000000200 */
[----:B------:R-:W4:Y:S01]  /*2ac0*/  LDSM.16.M88.4 R104, [R209+0x6c00] ;  /* 0x006c0000d168783b */ /* 0x000f220000000200 */
[C---:B---3--:R-:W-:Y:S03]  /*2ad0*/  HMMA.16816.F32.BF16 R40, R12.reuse, R100, RZ ;  /* 0x000000640c28723c */ /* 0x048fe600000418ff */
[----:B------:R-:W3:Y:S04]  /*2ae0*/  LDSM.16.M88.4 R120, [R211] ;  /* 0x00000000d378783b */ /* 0x000ee80000000200 */
[----:B------:R-:W-:Y:S01]  /*2af0*/  LDSM.16.M88.4 R68, [R213+0x3000] ;  /* 0x00300000d544783b */ /* 0x000fe20000000200 */
[C---:B------:R-:W-:Y:S03]  /*2b00*/  HMMA.16816.F32.BF16 R36, R12.reuse, R102, RZ ;  /* 0x000000660c24723c */ /* 0x040fe600000418ff */
[----:B------:R-:W3:Y:S04]  /*2b10*/  LDSM.16.M88.4 R56, [R212+0x7400] ;  /* 0x00740000d438783b */ /* 0x000ee80000000200 */
[----:B------:R-:W-:Y:S01]  /*2b20*/  LDSM.16.M88.4 R64, [R212+0x7000] ;  /* 0x00700000d440783b */ /* 0x000fe20000000200 */
[C---:B--2--5:R-:W-:Y:S03]  /*2b30*/  HMMA.16816.F32.BF16 R32, R12.reuse, R92, RZ ;  /* 0x0000005c0c20723c */ /* 0x064fe600000418ff */
[----:B------:R-:W-:Y:S05]  /*2b40*/  LDSM.16.M88.4 R48, [R212+0x7800] ;  /* 0x00780000d430783b */ /* 0x000fea0000000200 */
[C---:B-1----:R-:W-:Y:S08]  /*2b50*/  HMMA.16816.F32.BF16 R24, R12.reuse, R84, RZ ;  /* 0x000000540c18723c */ /* 0x042ff000000418ff */
[C---:B------:R-:W-:Y:S08]  /*2b60*/  HMMA.16816.F32.BF16 R16, R12.reuse, R44, RZ ;  /* 0x0000002c0c10723c */ /* 0x040ff000000418ff */
[C---:B------:R-:W-:Y:S08]  /*2b70*/  HMMA.16816.F32.BF16 R28, R12.reuse, R94, RZ ;  /* 0x0000005e0c1c723c */ /* 0x040ff000000418ff */
[C---:B------:R-:W-:Y:S08]  /*2b80*/  HMMA.16816.F32.BF16 R20, R12.reuse, R86, RZ ;  /* 0x000000560c14723c */ /* 0x040ff000000418ff */
[----:B------:R-:W-:Y:S08]  /*2b90*/  HMMA.16816.F32.BF16 R12, R12, R46, RZ ;  /* 0x0000002e0c0c723c */ /* 0x000ff000000418ff */
[----:B----4-:R-:W-:Y:S08]  /*2ba0*/  HMMA.16816.F32.BF16 R96, R76, R92, RZ ;  /* 0x0000005c4c60723c */ /* 0x010ff000000418ff */
        /* <DEDUP_REMOVED lines=9> */
[C---:B------:R-:W-:Y:S08]  /*2c40*/  HMMA.16816.F32.BF16 R8, R76.reuse, R100, RZ ;  /* 0x000000644c08723c */ /* 0x040ff000000418ff */
[C---:B------:R-:W-:Y:S08]  /*2c50*/  HMMA.16816.F32.BF16 R88, R76.reuse, R84, RZ ;  /* 0x000000544c58723c */ /* 0x040ff000000418ff */
[C---:B------:R-:W-:Y:S08]  /*2c60*/  HMMA.16816.F32.BF16 R100, R76.reuse, R102, RZ ;  /* 0x000000664c64723c */ /* 0x040ff000000418ff */
[C---:B------:R-:W-:Y:S08]  /*2c70*/  HMMA.16816.F32.BF16 R92, R76.reuse, R94, RZ ;  /* 0x0000005e4c5c723c */ /* 0x040ff000000418ff */
[C---:B------:R-:W-:Y:S08]  /*2c80*/  HMMA.16816.F32.BF16 R84, R76.reuse, R86, RZ ;  /* 0x000000564c54723c */ /* 0x040ff000000418ff */
[C---:B------:R-:W-:Y:S08]  /*2c90*/  HMMA.16816.F32.BF16 R80, R76.reuse, R44, RZ ;  /* 0x0000002c4c50723c */ /* 0x040ff000000418ff */
[----:B------:R-:W-:Y:S01]  /*2ca0*/  HMMA.16816.F32.BF16 R76, R76, R46, RZ ;  /* 0x0000002e4c4c723c */ /* 0x000fe200000418ff */
[----:B------:R-:W2:Y:S07]  /*2cb0*/  LDSM.16.M88.4 R44, [R212+0x7c00] ;  /* 0x007c0000d42c783b */ /* 0x000eae0000000200 */
[C---:B---3--:R-:W-:Y:S07]  /*2cc0*/  HMMA.16816.F32.BF16 R96, R120.reuse, R112, R96 ;  /* 0x000000707860723c */ /* 0x048fee0000041860 */
[----:B------:R-:W-:Y:S01]  /*2cd0*/  IMAD.U32 R113, RZ, RZ, UR25 ;  /* 0x00000019ff717e24 */ /* 0x000fe2000f8e00ff */
        /* <DEDUP_REMOVED lines=9> */
[-C--:B------:R-:W-:Y:S08]  /*2d70*/  HMMA.16816.F32.BF16 R32, R68, R56.reuse, R32 ;  /* 0x000000384420723c */ /* 0x080ff00000041820 */
[----:B-1----:R-:W-:Y:S07]  /*2d80*/  HMMA.16816.F32.BF16 R96, R72, R56, R96 ;  /* 0x000000384860723c */ /* 0x002fee0000041860 */
[----:B------:R-:W-:Y:S01]  /*2d90*/  IMAD.SHL.U32 R56, R53, 0x2, RZ ;  /* 0x0000000235387824 */ /* 0x000fe200078e00ff */
[----:B------:R-:W-:Y:S04]  /*2da0*/  HMMA.16816.F32.BF16 R40, R68, R64, R40 ;  /* 0x000000404428723c */ /* 0x000fe80000041828 */
[----:B------:R-:W-:-:S04]  /*2db0*/  LOP3.LUT R56, R56, 0x6, RZ, 0xc0, !PT ;  /* 0x0000000638387812 */ /* 0x000fc800078ec0ff */
[----:B------:R-:W-:Y:S01]  /*2dc0*/  HMMA.16816.F32.BF16 R24, R68, R48, R24 ;  /* 0x000000304418723c */ /* 0x000fe20000041818 */
[----:B------:R-:W-:-:S04]  /*2dd0*/  IMAD R113, R113, 0x40, R56 ;  /* 0x0000004071717824 */ /* 0x000fc800078e0238 */
[--C-:B------:R-:W-:Y:S01]  /*2de0*/  IMAD.IADD R111, R140, 0x1, -R113.reuse ;  /* 0x000000018c6f7824 */ /* 0x100fe200078e0a71 */
[C---:B------:R-:W-:Y:S01]  /*2df0*/  IADD3 R112, R113.reuse, 0x1, RZ ;  /* 0x0000000171707810 */ /* 0x040fe20007ffe0ff */
[----:B------:R-:W-:Y:S01]  /*2e00*/  IMAD.IADD R131, R142, 0x1, -R113 ;  /* 0x000000018e837824 */ /* 0x000fe200078e0a71 */
[C---:B--2---:R-:W-:Y:S01]  /*2e10*/  HMMA.16816.F32.BF16 R16, R68.reuse, R44, R16 ;  /* 0x0000002c4410723c */ /* 0x044fe20000041810 */
[C---:B------:R-:W-:Y:S02]  /*2e20*/  IADD3 R114, R113.reuse, 0x8, RZ ;  /* 0x0000000871727810 */ /* 0x040fe40007ffe0ff */
[--C-:B------:R-:W-:Y:S01]  /*2e30*/  IMAD.IADD R3, R140, 0x1, -R112.reuse ;  /* 0x000000018c037824 */ /* 0x100fe200078e0a70 */
[----:B------:R-:W-:Y:S01]  /*2e40*/  IADD3 R116, R113, 0x9, RZ ;  /* 0x0000000971747810 */ /* 0x000fe20007ffe0ff */
[----:B------:R-:W-:Y:S01]  /*2e50*/  IMAD.IADD R144, R141, 0x1, -R112 ;  /* 0x000000018d907824 */ /* 0x000fe200078e0a70 */
[----:B------:R-:W-:Y:S02]  /*2e60*/  IADD3 R115, R113, 0x10, RZ ;  /* 0x0000001071737810 */ /* 0x000fe40007ffe0ff */
[----:B------:R-:W-:Y:S01]  /*2e70*/  HMMA.16816.F32.BF16 R36, R68, R66, R36 ;  /* 0x000000424424723c */ /* 0x000fe20000041824 */
[----:B------:R-:W-:Y:S01]  /*2e80*/  IABS R3, R3 ;  /* 0x0000000300037213 */ /* 0x000fe20000000000 */
[----:B------:R-:W-:Y:S01]  /*2e90*/  IMAD.IADD R148, R141, 0x1, -R116 ;  /* 0x000000018d947824 */ /* 0x000fe200078e0a74 */
[----:B------:R-:W-:-:S02]  /*2ea0*/  IADD3 R117, R113, 0x11, RZ ;  /* 0x0000001171757810 */ /* 0x000fc40007ffe0ff */
[C---:B------:R-:W-:Y:S01]  /*2eb0*/  IADD3 R118, R113.reuse, 0x18, RZ ;  /* 0x0000001871767810 */ /* 0x040fe20007ffe0ff */
[----:B------:R-:W-:Y:S01]  /*2ec0*/  IMAD.MOV.U32 R110, RZ, RZ, R3 ;  /* 0x000000ffff6e7224 */ /* 0x000fe200078e0003 */
[C---:B------:R-:W-:Y:S01]  /*2ed0*/  IADD3 R129, R113.reuse, 0x21, RZ ;  /* 0x0000002171817810 */ /* 0x040fe20007ffe0ff */
[C---:B------:R-:W-:Y:S01]  /*2ee0*/  HMMA.16816.F32.BF16 R28, R68.reuse, R58, R28 ;  /* 0x0000003a441c723c */ /* 0x040fe2000004181c */
[C---:B------:R-:W-:Y:S01]  /*2ef0*/  IADD3 R126, R113.reuse, 0x29, RZ ;  /* 0x00000029717e7810 */ /* 0x040fe20007ffe0ff */
[C---:B------:R-:W-:Y:S01]  /*2f00*/  IMAD.IADD R156, R142.reuse, 0x1, -R117 ;  /* 0x000000018e9c7824 */ /* 0x040fe200078e0a75 */
[----:B------:R-:W-:Y:S01]  /*2f10*/  IADD3 R127, R113, 0x19, RZ ;  /* 0x00000019717f7810 */ /* 0x000fe20007ffe0ff */
[--C-:B------:R-:W-:Y:S01]  /*2f20*/  IMAD.IADD R157, R141, 0x1, -R118.reuse ;  /* 0x000000018d9d7824 */ /* 0x100fe200078e0a76 */
[C---:B------:R-:W-:Y:S01]  /*2f30*/  IADD3 R128, R113.reuse, 0x28, RZ ;  /* 0x0000002871807810 */ /* 0x040fe20007ffe0ff */
[C---:B------:R-:W-:Y:S01]  /*2f40*/  IMAD.IADD R158, R142.reuse, 0x1, -R118 ;  /* 0x000000018e9e7824 */ /* 0x040fe200078e0a76 */
[C---:B------:R-:W-:Y:S01]  /*2f50*/  IADD3 R119, R113.reuse, 0x30, RZ ;  /* 0x0000003071777810 */ /* 0x040fe20007ffe0ff */
[----:B------:R-:W-:Y:S01]  /*2f60*/  HMMA.16816.F32.BF16 R20, R68, R50, R20 ;  /* 0x000000324414723c */ /* 0x000fe20000041814 */
[C---:B------:R-:W-:Y:S01]  /*2f70*/  IADD3 R132, R113.reuse, 0x31, RZ ;  /* 0x0000003171847810 */ /* 0x040fe20007ffe0ff */
[----:B------:R-:W-:Y:S01]  /*2f80*/  IMAD.IADD R124, R142, 0x1, -R127 ;  /* 0x000000018e7c7824 */ /* 0x000fe200078e0a7f */
[C---:B------:R-:W-:Y:S01]  /*2f90*/  IADD3 R137, R113.reuse, 0x39, RZ ;  /* 0x0000003971897810 */ /* 0x040fe20007ffe0ff */
[----:B------:R-:W-:Y:S01]  /*2fa0*/  I2F R110, R110 ;  /* 0x0000006e006e7306 */ /* 0x000fe20000201400 */
[----:B------:R-:W-:-:S02]  /*2fb0*/  IADD3 R130, R113, 0x20, RZ ;  /* 0x0000002071827810 */ /* 0x000fc40007ffe0ff */
[C---:B------:R-:W-:Y:S01]  /*2fc0*/  IADD3 R135, R113.reuse, 0x38, RZ ;  /* 0x0000003871877810 */ /* 0x040fe20007ffe0ff */
[----:B------:R-:W-:Y:S01]  /*2fd0*/  HMMA.16816.F32.BF16 R12, R68, R46, R12 ;  /* 0x0000002e440c723c */ /* 0x000fe2000004180c */
[----:B------:R-:W1:Y:S01]  /*2fe0*/  LDSM.16.M88.4 R68, [R209+0x7400] ;  /* 0x00740000d144783b */ /* 0x000e620000000200 */
[----:B------:R-:W-:Y:S02]  /*2ff0*/  IABS R156, R156 ;  /* 0x0000009c009c7213 */ /* 0x000fe40000000000 */
[----:B------:R-:W-:Y:S01]  /*3000*/  IMAD.IADD R139, R140, 0x1, -R135 ;  /* 0x000000018c8b7824 */ /* 0x000fe200078e0a87 */
[----:B------:R-:W-:Y:S02]  /*3010*/  IABS R111, R111 ;  /* 0x0000006f006f7213 */ /* 0x000fe40000000000 */
[----:B------:R-:W-:Y:S01]  /*3020*/  IABS R131, R131 ;  /* 0x0000008300837213 */ /* 0x000fe20000000000 */
[----:B------:R-:W-:Y:S01]  /*3030*/  HMMA.16816.F32.BF16 R92, R72, R58, R92 ;  /* 0x0000003a485c723c */ /* 0x000fe2000004185c */
[----:B------:R-:W-:Y:S01]  /*3040*/  LDSM.16.M88.4 R56, [R211+0x2000] ;  /* 0x00200000d338783b */ /* 0x000fe20000000200 */
[----:B------:R-:W-:Y:S01]  /*3050*/  ISETP.GE.AND P2, PT, R113, UR12, PT ;  /* 0x0000000c71007c0c */ /* 0x000fe2000bf46270 */
[----:B------:R-:W-:Y:S01]  /*3060*/  I2F R111, R111 ;  /* 0x0000006f006f7306 */ /* 0x000fe20000201400 */
[----:B------:R-:W-:-:S02]  /*3070*/  ISETP.GE.AND P6, PT, R116, UR12, PT ;  /* 0x0000000c74007c0c */ /* 0x000fc4000bfc6270 */
[----:B------:R-:W-:Y:S02]  /*3080*/  ISETP.GE.AND P5, PT, R115, UR12, PT ;  /* 0x0000000c73007c0c */ /* 0x000fe4000bfa6270 */
[C---:B------:R-:W-:Y:S01]  /*3090*/  HMMA.16816.F32.BF16 R80, R72.reuse, R44, R80 ;  /* 0x0000002c4850723c */ /* 0x040fe20000041850 */
[----:B------:R-:W-:Y:S02]  /*30a0*/  ISETP.GE.AND P0, PT, R114, UR12, PT ;  /* 0x0000000c72007c0c */ /* 0x000fe4000bf06270 */
[----:B------:R-:W-:Y:S01]  /*30b0*/  I2F R131, R131 ;  /* 0x0000008300837306 */ /* 0x000fe20000201400 */
[----:B------:R-:W-:Y:S02]  /*30c0*/  ISETP.GE.AND P1, PT, R112, UR12, PT ;  /* 0x0000000c70007c0c */ /* 0x000fe4000bf26270 */
[----:B------:R-:W-:Y:S02]  /*30d0*/  ISETP.GE.AND P4, PT, R117, UR12, PT ;  /* 0x0000000c75007c0c */ /* 0x000fe4000bf86270 */
[----:B------:R-:W-:Y:S01]  /*30e0*/  HMMA.16816.F32.BF16 R120, R72, R46, R120 ;  /* 0x0000002e4878723c */ /* 0x000fe20000041878 */
[----:B------:R-:W2:Y:S01]  /*30f0*/  LDSM.16.M88.4 R44, [R209+0x7800] ;  /* 0x00780000d12c783b */ /* 0x000ea20000000200 */
[----:B------:R-:W-:-:S02]  /*3100*/  ISETP.GE.AND P3, PT, R118, UR12, PT ;  /* 0x0000000c76007c0c */ /* 0x000fc4000bf66270 */
[----:B------:R-:W-:Y:S02]  /*3110*/  IABS R148, R148 ;  /* 0x0000009400947213 */ /* 0x000fe40000000000 */
[----:B------:R-:W-:Y:S02]  /*3120*/  IABS R139, R139 ;  /* 0x0000008b008b7213 */ /* 0x000fe40000000000 */
[C---:B------:R-:W-:Y:S02]  /*3130*/  HMMA.16816.F32.BF16 R88, R72.reuse, R48, R88 ;  /* 0x000000304858723c */ /* 0x040fe40000041858 */
[----:B------:R-:W3:Y:S06]  /*3140*/  I2F R148, R148 ;  /* 0x0000009400947306 */ /* 0x000eec0000201400 */
[C---:B------:R-:W-:Y:S01]  /*3150*/  HMMA.16816.F32.BF16 R84, R72.reuse, R50, R84 ;  /* 0x000000324854723c */ /* 0x040fe20000041854 */
[----:B------:R-:W4:Y:S01]  /*3160*/  LDSM.16.M88.4 R48, [R209+0x7c00] ;  /* 0x007c0000d130783b */ /* 0x000f220000000200 */
[----:B------:R-:W-:Y:S06]  /*3170*/  I2F R139, R139 ;  /* 0x0000008b008b7306 */ /* 0x000fec0000201400 */
[C---:B------:R-:W-:Y:S07]  /*3180*/  HMMA.16816.F32.BF16 R8, R72.reuse, R64, R8 ;  /* 0x000000404808723c */ /* 0x040fee0000041808 */
[C---:B------:R-:W-:Y:S01]  /*3190*/  IMAD.IADD R64, R140.reuse, 0x1, -R114 ;  /* 0x000000018c407824 */ /* 0x040fe200078e0a72 */
[----:B------:R-:W-:Y:S01]  /*31a0*/  HMMA.16816.F32.BF16 R100, R72, R66, R100 ;  /* 0x000000424864723c */ /* 0x000fe20000041864 */
[C---:B------:R-:W-:Y:S01]  /*31b0*/  IMAD.IADD R65, R140.reuse, 0x1, -R118 ;  /* 0x000000018c417824 */ /* 0x040fe200078e0a76 */
[----:B------:R-:W-:Y:S02]  /*31c0*/  LDSM.16.M88.4 R72, [R213+0x5000] ;  /* 0x00500000d548783b */ /* 0x000fe40000000200 */
[----:B------:R-:W-:Y:S01]  /*31d0*/  IABS R3, R64 ;  /* 0x0000004000037213 */ /* 0x000fe20000000000 */
[----:B------:R-:W-:-:S03]  /*31e0*/  IMAD.IADD R64, R140, 0x1, -R116 ;  /* 0x000000018c407824 */ /* 0x000fc600078e0a74 */
[----:B-1----:R-:W-:Y:S01]  /*31f0*/  HMMA.16816.F32.BF16 R32, R104, R68, R32 ;  /* 0x000000446820723c */ /* 0x002fe20000041820 */
[----:B------:R-:W-:Y:S01]  /*3200*/  IMAD.MOV.U32 R109, RZ, RZ, R3 ;  /* 0x000000ffff6d7224 */ /* 0x000fe200078e0003 */
[----:B------:R-:W-:Y:S01]  /*3210*/  IABS R3, R64 ;  /* 0x0000004000037213 */ /* 0x000fe20000000000 */
[----:B------:R-:W-:-:S04]  /*3220*/  IMAD.IADD R64, R140, 0x1, -R115 ;  /* 0x000000018c407824 */ /* 0x000fc800078e0a73 */
[----:B------:R-:W-:Y:S01]  /*3230*/  IMAD.MOV.U32 R108, RZ, RZ, R3 ;  /* 0x000000ffff6c7224 */ /* 0x000fe200078e0003 */
[----:B------:R-:W-:Y:S01]  /*3240*/  IABS R3, R64 ;  /* 0x0000004000037213 */ /* 0x000fe20000000000 */
[----:B------:R-:W-:Y:S01]  /*3250*/  IMAD.IADD R64, R140, 0x1, -R117 ;  /* 0x000000018c407824 */ /* 0x000fe200078e0a75 */
[----:B--2---:R-:W-:Y:S01]  /*3260*/  HMMA.16816.F32.BF16 R24, R104, R44, R24 ;  /* 0x0000002c6818723c */ /* 0x004fe20000041818 */
[----:B------:R-:W-:Y:S03]  /*3270*/  I2F R109, R109 ;  /* 0x0000006d006d7306 */ /* 0x000fe60000201400 */
[----:B------:R-:W-:-:S04]  /*3280*/  IABS R64, R64 ;  /* 0x0000004000407213 */ /* 0x000fc80000000000 */
[C---:B------:R-:W-:Y:S01]  /*3290*/  HMMA.16816.F32.BF16 R96, R56.reuse, R68, R96 ;  /* 0x000000443860723c */ /* 0x040fe20000041860 */
[----:B------:R-:W-:Y:S06]  /*32a0*/  I2F R3, R3 ;  /* 0x0000000300037306 */ /* 0x000fec0000201400 */
[C---:B------:R-:W-:Y:S01]  /*32b0*/  IMAD.IADD R68, R140.reuse, 0x1, -R129 ;  /* 0x000000018c447824 */ /* 0x040fe200078e0a81 */
[----:B------:R-:W-:Y:S01]  /*32c0*/  HMMA.16816.F32.BF16 R88, R56, R44, R88 ;  /* 0x0000002c3858723c */ /* 0x000fe20000041858 */
[----:B------:R-:W-:Y:S01]  /*32d0*/  IMAD.IADD R69, R140, 0x1, -R128 ;  /* 0x000000018c457824 */ /* 0x000fe200078e0a80 */
[----:B------:R-:W-:Y:S02]  /*32e0*/  I2F R108, R108 ;  /* 0x0000006c006c7306 */ /* 0x000fe40000201400 */
[----:B------:R-:W-:-:S03]  /*32f0*/  IABS R68, R68 ;  /* 0x0000004400447213 */ /* 0x000fc60000000000 */
[C---:B------:R-:W-:Y:S01]  /*3300*/  IMAD.IADD R44, R140.reuse, 0x1, -R126 ;  /* 0x000000018c2c7824 */ /* 0x040fe200078e0a7e */
[----:B------:R-:W-:Y:S01]  /*3310*/  HMMA.16816.F32.BF16 R40, R104, R76, R40 ;  /* 0x0000004c6828723c */ /* 0x000fe20000041828 */
[----:B------:R-:W-:-:S03]  /*3320*/  IMAD.IADD R45, R140, 0x1, -R119 ;  /* 0x000000018c2d7824 */ /* 0x000fc600078e0a77 */
[----:B------:R-:W-:-:S04]  /*3330*/  IABS R44, R44 ;  /* 0x0000002c002c7213 */ /* 0x000fc80000000000 */
[C---:B------:R-:W-:Y:S08]  /*3340*/  HMMA.16816.F32.BF16 R36, R104.reuse, R78, R36 ;  /* 0x0000004e6824723c */ /* 0x040ff00000041824 */
[C---:B------:R-:W-:Y:S08]  /*3350*/  HMMA.16816.F32.BF16 R28, R104.reuse, R70, R28 ;  /* 0x00000046681c723c */ /* 0x040ff0000004181c */
[C---:B----4-:R-:W-:Y:S08]  /*3360*/  HMMA.16816.F32.BF16 R16, R104.reuse, R48, R16 ;  /* 0x000000306810723c */ /* 0x050ff00000041810 */
[C---:B------:R-:W-:Y:S08]  /*3370*/  HMMA.16816.F32.BF16 R20, R104.reuse, R46, R20 ;  /* 0x0000002e6814723c */ /* 0x040ff00000041814 */
[----:B------:R-:W-:Y:S07]  /*3380*/  HMMA.16816.F32.BF16 R12, R104, R50, R12 ;  /* 0x00000032680c723c */ /* 0x000fee000004180c */
[----:B------:R-:W-:Y:S01]  /*3390*/  IMAD.MOV.U32 R104, RZ, RZ, R64 ;  /* 0x000000ffff687224 */ /* 0x000fe200078e0040 */
[----:B------:R-:W-:Y:S01]  /*33a0*/  IABS R64, R65 ;  /* 0x0000004100407213 */ /* 0x000fe20000000000 */
[----:B------:R-:W-:Y:S01]  /*33b0*/  HMMA.16816.F32.BF16 R80, R56, R48, R80 ;  /* 0x000000303850723c */ /* 0x000fe20000041850 */
[----:B------:R-:W-:-:S02]  /*33c0*/  IMAD.IADD R65, R140, 0x1, -R127 ;  /* 0x000000018c417824 */ /* 0x000fc400078e0a7f */
[----:B------:R-:W-:Y:S01]  /*33d0*/  IMAD.MOV.U32 R106, RZ, RZ, R44 ;  /* 0x000000ffff6a7224 */ /* 0x000fe200078e002c */
[----:B------:R-:W-:Y:S01]  /*33e0*/  IABS R44, R45 ;  /* 0x0000002d002c7213 */ /* 0x000fe20000000000 */
[C---:B------:R-:W-:Y:S01]  /*33f0*/  IMAD.IADD R105, R140.reuse, 0x1, -R130 ;  /* 0x000000018c697824 */ /* 0x040fe200078e0a82 */
[----:B------:R-:W-:Y:S01]  /*3400*/  I2F R104, R104 ;  /* 0x0000006800687306 */ /* 0x000fe20000201400 */
[----:B------:R-:W-:Y:S01]  /*3410*/  IMAD.IADD R48, R140, 0x1, -R132 ;  /* 0x000000018c307824 */ /* 0x000fe200078e0a84 */
[C---:B------:R-:W-:Y:S01]  /*3420*/  HMMA.16816.F32.BF16 R8, R56.reuse, R76, R8 ;  /* 0x0000004c3808723c */ /* 0x040fe20000041808 */
[----:B------:R-:W-:Y:S01]  /*3430*/  IMAD.MOV.U32 R133, RZ, RZ, R44 ;  /* 0x000000ffff857224 */ /* 0x000fe200078e002c */
[----:B------:R-:W-:Y:S01]  /*3440*/  IABS R105, R105 ;  /* 0x0000006900697213 */ /* 0x000fe20000000000 */
[----:B------:R-:W-:Y:S01]  /*3450*/  IMAD.IADD R107, R141, 0x1, -R113 ;  /* 0x000000018d6b7824 */ /* 0x000fe200078e0a71 */
[----:B------:R-:W-:Y:S02]  /*3460*/  IABS R48, R48 ;  /* 0x0000003000307213 */ /* 0x000fe40000000000 */
[----:B------:R-:W-:Y:S01]  /*3470*/  I2F R106, R106 ;  /* 0x0000006a006a7306 */ /* 0x000fe20000201400 */
[----:B------:R-:W-:Y:S01]  /*3480*/  IMAD.MOV.U32 R77, RZ, RZ, R64 ;  /* 0x000000ffff4d7224 */ /* 0x000fe200078e0040 */
[----:B------:R-:W-:Y:S01]  /*3490*/  HMMA.16816.F32.BF16 R100, R56, R78, R100 ;  /* 0x0000004e3864723c */ /* 0x000fe20000041864 */
[----:B------:R-:W-:-:S02]  /*34a0*/  IABS R64, R65 ;  /* 0x0000004100407213 */ /* 0x000fc40000000000 */
[----:B------:R-:W-:-:S03]  /*34b0*/  IABS R107, R107 ;  /* 0x0000006b006b7213 */ /* 0x000fc60000000000 */
[----:B------:R1:W-:Y:S01]  /*34c0*/  I2F R76, R64 ;  /* 0x00000040004c7306 */ /* 0x0003e20000201400 */
[----:B------:R-:W-:Y:S01]  /*34d0*/  IMAD.MOV.U32 R78, RZ, RZ, R68 ;  /* 0x000000ffff4e7224 */ /* 0x000fe200078e0044 */
[----:B------:R-:W-:Y:S01]  /*34e0*/  HMMA.16816.F32.BF16 R92, R56, R70, R92 ;  /* 0x00000046385c723c */ /* 0x000fe2000004185c */
[----:B------:R-:W-:-:S05]  /*34f0*/  IABS R68, R69 ;  /* 0x0000004500447213 */ /* 0x000fca0000000000 */
[----:B------:R-:W-:Y:S01]  /*3500*/  IMAD.MOV.U32 R79, RZ, RZ, R68 ;  /* 0x000000ffff4f7224 */ /* 0x000fe200078e0044 */
[----:B------:R2:W-:Y:S01]  /*3510*/  I2F R136, R48 ;  /* 0x0000003000887306 */ /* 0x0005e20000201400 */
[C---:B------:R-:W-:Y:S01]  /*3520*/  HMMA.16816.F32.BF16 R84, R56.reuse, R46, R84 ;  /* 0x0000002e3854723c */ /* 0x040fe20000041854 */
[----:B------:R-:W4:Y:S04]  /*3530*/  LDSM.16.M88.4 R68, [R212+0x8400] ;  /* 0x00840000d444783b */ /* 0x000f280000000200 */
[----:B------:R-:W-:Y:S02]  /*3540*/  LDSM.16.M88.4 R44, [R212+0x8800] ;  /* 0x00880000d42c783b */ /* 0x000fe40000000200 */
[----:B------:R-:W-:Y:S01]  /*3550*/  I2F R107, R107 ;  /* 0x0000006b006b7306 */ /* 0x000fe20000201400 */
[----:B------:R-:W-:Y:S01]  /*3560*/  HMMA.16816.F32.BF16 R120, R56, R50, R120 ;  /* 0x000000323878723c */ /* 0x000fe20000041878 */
[----:B-1----:R-:W1:Y:S06]  /*3570*/  LDSM.16.M88.4 R64, [R212+0x8000] ;  /* 0x00800000d440783b */ /* 0x002e6c0000000200 */
[C---:B------:R-:W-:Y:S01]  /*3580*/  IMAD.IADD R56, R140.reuse, 0x1, -R137 ;  /* 0x000000018c387824 */ /* 0x040fe200078e0a89 */
[----:B--2---:R-:W2:Y:S01]  /*3590*/  LDSM.16.M88.4 R48, [R212+0x8c00] ;  /* 0x008c0000d430783b */ /* 0x004ea20000000200 */
[----:B------:R-:W-:Y:S01]  /*35a0*/  IADD3 R140, R140, 0x48, RZ ;  /* 0x000000488c8c7810 */ /* 0x000fe20007ffe0ff */
[----:B------:R-:W-:Y:S02]  /*35b0*/  I2F R77, R77 ;  /* 0x0000004d004d7306 */ /* 0x000fe40000201400 */
[----:B------:R-:W-:-:S02]  /*35c0*/  IABS R56, R56 ;  /* 0x0000003800387213 */ /* 0x000fc40000000000 */
[C---:B------:R-:W-:Y:S02]  /*35d0*/  IMAD.IADD R145, R140.reuse, 0x1, -R112 ;  /* 0x000000018c917824 */ /* 0x040fe400078e0a70 */
[----:B------:R-:W-:Y:S02]  /*35e0*/  IMAD.IADD R134, R140, 0x1, -R113 ;  /* 0x000000018c867824 */ /* 0x000fe400078e0a71 */
[----:B------:R5:W-:Y:S01]  /*35f0*/  I2F R138, R56 ;  /* 0x00000038008a7306 */ /* 0x000be20000201400 */
[----:B------:R-:W-:Y:S02]  /*3600*/  IABS R145, R145 ;  /* 0x0000009100917213 */ /* 0x000fe40000000000 */
[----:B------:R-:W-:-:S05]  /*3610*/  IABS R134, R134 ;  /* 0x0000008600867213 */ /* 0x000fca0000000000 */
[----:B------:R-:W-:Y:S01]  /*3620*/  I2F R146, R145 ;  /* 0x0000009100927306 */ /* 0x000fe20000201400 */
[----:B------:R-:W-:Y:S01]  /*3630*/  IMAD.MOV.U32 R143, RZ, RZ, R134 ;  /* 0x000000ffff8f7224 */ /* 0x000fe200078e0086 */
[----:B------:R-:W-:Y:S01]  /*3640*/  IABS R134, R144 ;  /* 0x0000009000867213 */ /* 0x000fe20000000000 */
[----:B------:R-:W-:Y:S01]  /*3650*/  IMAD.IADD R144, R142, 0x1, -R112 ;  /* 0x000000018e907824 */ /* 0x000fe200078e0a70 */
[----:B----4-:R-:W-:Y:S01]  /*3660*/  HMMA.16816.F32.BF16 R32, R72, R68, R32 ;  /* 0x000000444820723c */ /* 0x010fe20000041820 */
[----:B-----5:R-:W4:Y:S03]  /*3670*/  LDSM.16.M88.4 R56, [R213+0x4000] ;  /* 0x00400000d538783b */ /* 0x020f260000000200 */
[----:B------:R-:W5:Y:S01]  /*3680*/  I2F R143, R143 ;  /* 0x0000008f008f7306 */ /* 0x000f620000201400 */
[----:B------:R-:W-:-:S03]  /*3690*/  IABS R144, R144 ;  /* 0x0000009000907213 */ /* 0x000fc60000000000 */
[C---:B-1----:R-:W-:Y:S04]  /*36a0*/  HMMA.16816.F32.BF16 R40, R72.reuse, R64, R40 ;  /* 0x000000404828723c */ /* 0x042fe80000041828 */
[----:B------:R-:W-:Y:S04]  /*36b0*/  I2F R144, R144 ;  /* 0x0000009000907306 */ /* 0x000fe80000201400 */
[C---:B------:R-:W-:Y:S04]  /*36c0*/  HMMA.16816.F32.BF16 R36, R72.reuse, R66, R36 ;  /* 0x000000424824723c */ /* 0x040fe80000041824 */
[----:B------:R-:W-:Y:S04]  /*36d0*/  I2F R134, R134 ;  /* 0x0000008600867306 */ /* 0x000fe80000201400 */
[C---:B------:R-:W-:Y:S04]  /*36e0*/  HMMA.16816.F32.BF16 R28, R72.reuse, R70, R28 ;  /* 0x00000046481c723c */ /* 0x040fe8000004181c */
[----:B------:R-:W-:Y:S04]  /*36f0*/  I2F R105, R105 ;  /* 0x0000006900697306 */ /* 0x000fe80000201400 */
[C---:B------:R-:W-:Y:S04]  /*3700*/  HMMA.16816.F32.BF16 R24, R72.reuse, R44, R24 ;  /* 0x0000002c4818723c */ /* 0x040fe80000041818 */
[----:B------:R-:W-:Y:S04]  /*3710*/  I2F R78, R78 ;  /* 0x0000004e004e7306 */ /* 0x000fe80000201400 */
[C---:B------:R-:W-:Y:S04]  /*3720*/  HMMA.16816.F32.BF16 R20, R72.reuse, R46, R20 ;  /* 0x0000002e4814723c */ /* 0x040fe80000041814 */
[----:B------:R-:W-:Y:S04]  /*3730*/  I2F R79, R79 ;  /* 0x0000004f004f7306 */ /* 0x000fe80000201400 */
[C---:B--2---:R-:W-:Y:S04]  /*3740*/  HMMA.16816.F32.BF16 R16, R72.reuse, R48, R16 ;  /* 0x000000304810723c */ /* 0x044fe80000041810 */
[----:B------:R-:W-:Y:S04]  /*3750*/  I2F R133, R133 ;  /* 0x0000008500857306 */ /* 0x000fe80000201400 */
[----:B------:R-:W-:Y:S07]  /*3760*/  HMMA.16816.F32.BF16 R12, R72, R50, R12 ;  /* 0x00000032480c723c */ /* 0x000fee000004180c */
[----:B------:R-:W-:Y:S01]  /*3770*/  IMAD.IADD R72, R141, 0x1, -R114 ;  /* 0x000000018d487824 */ /* 0x000fe200078e0a72 */
[----:B----4-:R-:W-:Y:S04]  /*3780*/  HMMA.16816.F32.BF16 R8, R56, R64, R8 ;  /* 0x000000403808723c */ /* 0x010fe80000041808 */
[----:B------:R-:W-:-:S03]  /*3790*/  IABS R72, R72 ;  /* 0x0000004800487213 */ /* 0x000fc60000000000 */
[--C-:B------:R-:W-:Y:S01]  /*37a0*/  IMAD.IADD R64, R142, 0x1, -R114.reuse ;  /* 0x000000018e407824 */ /* 0x100fe200078e0a72 */
[----:B------:R1:W-:Y:S01]  /*37b0*/  I2F R145, R72 ;  /* 0x0000004800917306 */ /* 0x0003e20000201400 */
[----:B------:R-:W-:Y:S01]  /*37c0*/  IMAD.IADD R65, R140, 0x1, -R114 ;  /* 0x000000018c417824 */ /* 0x000fe200078e0a72 */
[----:B------:R-:W-:Y:S02]  /*37d0*/  HMMA.16816.F32.BF16 R100, R56, R66, R100 ;  /* 0x000000423864723c */ /* 0x000fe40000041864 */
[----:B------:R-:W-:-:S05]  /*37e0*/  IABS R64, R64 ;  /* 0x0000004000407213 */ /* 0x000fca0000000000 */
[----:B------:R-:W-:Y:S01]  /*37f0*/  IMAD.MOV.U32 R147, RZ, RZ, R64 ;  /* 0x000000ffff937224 */ /* 0x000fe200078e0040 */
[----:B------:R-:W-:Y:S01]  /*3800*/  IABS R64, R65 ;  /* 0x0000004100407213 */ /* 0x000fe20000000000 */
[----:B------:R-:W-:Y:S03]  /*3810*/  HMMA.16816.F32.BF16 R96, R56, R68, R96 ;  /* 0x000000443860723c */ /* 0x000fe60000041860 */
[----:B------:R2:W-:Y:S01]  /*3820*/  I2F R149, R64 ;  /* 0x0000004000957306 */ /* 0x0005e20000201400 */
[----:B-1----:R-:W-:-:S04]  /*3830*/  IMAD.IADD R72, R142, 0x1, -R116 ;  /* 0x000000018e487824 */ /* 0x002fc800078e0a74 */
[C---:B------:R-:W-:Y:S01]  /*3840*/  HMMA.16816.F32.BF16 R92, R56.reuse, R70, R92 ;  /* 0x00000046385c723c */ /* 0x040fe2000004185c */
[----:B------:R-:W-:Y:S01]  /*3850*/  LDSM.16.M88.4 R68, [R209+0x8000] ;  /* 0x00800000d144783b */ /* 0x000fe20000000200 */
[----:B------:R-:W-:Y:S01]  /*3860*/  IABS R72, R72 ;  /* 0x0000004800487213 */ /* 0x000fe20000000000 */
[----:B------:R-:W-:Y:S04]  /*3870*/  I2F R147, R147 ;  /* 0x0000009300937306 */ /* 0x000fe80000201400 */
[----:B------:R-:W-:Y:S01]  /*3880*/  IMAD.MOV.U32 R150, RZ, RZ, R72 ;  /* 0x000000ffff967224 */ /* 0x000fe200078e0048 */
[C---:B------:R-:W-:Y:S01]  /*3890*/  HMMA.16816.F32.BF16 R88, R56.reuse, R44, R88 ;  /* 0x0000002c3858723c */ /* 0x040fe20000041858 */
[----:B------:R-:W1:Y:S04]  /*38a0*/  LDSM.16.M88.4 R72, [R211+0x4000] ;  /* 0x00400000d348783b */ /* 0x000e680000000200 */
[----:B--2---:R-:W2:Y:S01]  /*38b0*/  LDSM.16.M88.4 R64, [R211+0x5000] ;  /* 0x00500000d340783b */ /* 0x004ea20000000200 */
[----:B------:R-:W-:Y:S01]  /*38c0*/  I2F R150, R150 ;  /* 0x0000009600967306 */ /* 0x000fe20000201400 */
[----:B------:R-:W-:Y:S01]  /*38d0*/  IMAD.IADD R44, R140, 0x1, -R116 ;  /* 0x000000018c2c7824 */ /* 0x000fe200078e0a74 */
[----:B------:R-:W-:Y:S01]  /*38e0*/  HMMA.16816.F32.BF16 R84, R56, R46, R84 ;  /* 0x0000002e3854723c */ /* 0x000fe20000041854 */
[----:B------:R-:W-:-:S03]  /*38f0*/  IMAD.IADD R45, R141, 0x1, -R115 ;  /* 0x000000018d2d7824 */ /* 0x000fc600078e0a73 */
[----:B------:R-:W-:Y:S02]  /*3900*/  IABS R44, R44 ;  /* 0x0000002c002c7213 */ /* 0x000fe40000000000 */
[----:B------:R-:W-:Y:S02]  /*3910*/  IABS R153, R45 ;  /* 0x0000002d00997213 */ /* 0x000fe40000000000 */
[C---:B------:R-:W-:Y:S01]  /*3920*/  HMMA.16816.F32.BF16 R80, R56.reuse, R48, R80 ;  /* 0x000000303850723c */ /* 0x040fe20000041850 */
[----:B------:R-:W-:Y:S02]  /*3930*/  IMAD.MOV.U32 R152, RZ, RZ, R44 ;  /* 0x000000ffff987224 */ /* 0x000fe400078e002c */
[--C-:B------:R-:W-:Y:S01]  /*3940*/  IMAD.IADD R44, R142, 0x1, -R115.reuse ;  /* 0x000000018e2c7824 */ /* 0x100fe200078e0a73 */
[----:B------:R-:W-:Y:S03]  /*3950*/  I2F R153, R153 ;  /* 0x0000009900997306 */ /* 0x000fe60000201400 */
[----:B------:R-:W-:Y:S01]  /*3960*/  IMAD.IADD R49, R140, 0x1, -R115 ;  /* 0x000000018c317824 */ /* 0x000fe200078e0a73 */
[----:B------:R-:W-:Y:S01]  /*3970*/  HMMA.16816.F32.BF16 R120, R56, R50, R120 ;  /* 0x000000323878723c */ /* 0x000fe20000041878 */
[----:B------:R-:W-:-:S02]  /*3980*/  IABS R48, R44 ;  /* 0x0000002c00307213 */ /* 0x000fc40000000000 */
[----:B------:R-:W4:Y:S01]  /*3990*/  LDSM.16.M88.4 R44, [R209+0x8400] ;  /* 0x00840000d12c783b */ /* 0x000f220000000200 */
[----:B------:R-:W2:Y:S02]  /*39a0*/  I2F R152, R152 ;  /* 0x0000009800987306 */ /* 0x000ea40000201400 */
[----:B------:R-:W-:Y:S01]  /*39b0*/  IMAD.MOV.U32 R151, RZ, RZ, R48 ;  /* 0x000000ffff977224 */ /* 0x000fe200078e0030 */
[----:B------:R-:W-:Y:S01]  /*39c0*/  IABS R48, R49 ;  /* 0x0000003100307213 */ /* 0x000fe20000000000 */
[----:B------:R-:W-:-:S04]  /*39d0*/  IMAD.IADD R56, R141, 0x1, -R117 ;  /* 0x000000018d387824 */ /* 0x000fc800078e0a75 */
[----:B------:R3:W-:Y:S01]  /*39e0*/  I2F R155, R48 ;  /* 0x00000030009b7306 */ /* 0x0007e20000201400 */
[----:B------:R-:W-:Y:S01]  /*39f0*/  IABS R56, R56 ;  /* 0x0000003800387213 */ /* 0x000fe20000000000 */
[----:B-1----:R-:W-:Y:S06]  /*3a00*/  HMMA.16816.F32.BF16 R100, R72, R70, R100 ;  /* 0x000000464864723c */ /* 0x002fec0000041864 */
[----:B------:R1:W-:Y:S02]  /*3a10*/  I2F R154, R56 ;  /* 0x00000038009a7306 */ /* 0x0003e40000201400 */
[C---:B--2---:R-:W-:Y:S01]  /*3a20*/  HMMA.16816.F32.BF16 R40, R64.reuse, R68, R40 ;  /* 0x000000444028723c */ /* 0x044fe20000041828 */
[----:B---3--:R-:W2:Y:S05]  /*3a30*/  LDSM.16.M88.4 R48, [R209+0x8800] ;  /* 0x00880000d130783b */ /* 0x008eaa0000000200 */
[----:B------:R-:W3:Y:S02]  /*3a40*/  I2F R151, R151 ;  /* 0x0000009700977306 */ /* 0x000ee40000201400 */
[----:B------:R-:W-:Y:S07]  /*3a50*/  HMMA.16816.F32.BF16 R36, R64, R70, R36 ;  /* 0x000000464024723c */ /* 0x000fee0000041824 */
[----:B------:R-:W-:Y:S01]  /*3a60*/  IMAD.IADD R70, R142, 0x1, -R130 ;  /* 0x000000018e467824 */ /* 0x000fe200078e0a82 */
[----:B-1----:R-:W-:Y:S01]  /*3a70*/  HMMA.16816.F32.BF16 R56, R72, R68, R8 ;  /* 0x000000444838723c */ /* 0x002fe20000041808 */
[----:B------:R-:W1:Y:S01]  /*3a80*/  LDSM.16.M88.4 R8, [R209+0x8c00] ;  /* 0x008c0000d108783b */ /* 0x000e620000000200 */
[----:B------:R-:W-:Y:S01]  /*3a90*/  FFMA.FTZ R103, R148, -UR4, R103 ;  /* 0x8000000494677c23 */ /* 0x000fe20008010067 */
[----:B------:R-:W-:-:S04]  /*3aa0*/  DEPBAR.LE SB0, 0x0 ;  /* 0x000080000000791a */ /* 0x000fc80000000000 */
[----:B------:R-:W-:Y:S01]  /*3ab0*/  IMAD.IADD R69, R140, 0x1, -R117 ;  /* 0x000000018c457824 */ /* 0x000fe200078e0a75 */
[C---:B----4-:R-:W-:Y:S01]  /*3ac0*/  HMMA.16816.F32.BF16 R96, R72.reuse, R44, R96 ;  /* 0x0000002c4860723c */ /* 0x050fe20000041860 */
[----:B------:R-:W-:Y:S01]  /*3ad0*/  IMAD.MOV.U32 R68, RZ, RZ, R156 ;  /* 0x000000ffff447224 */ /* 0x000fe200078e009c */
[----:B------:R-:W-:Y:S01]  /*3ae0*/  IABS R70, R70 ;  /* 0x0000004600467213 */ /* 0x000fe20000000000 */
[----:B-----5:R-:W-:Y:S01]  /*3af0*/  FFMA.FTZ R42, R143, -UR4, R42 ;  /* 0x800000048f2a7c23 */ /* 0x020fe2000801002a */
[----:B------:R-:W-:Y:S01]  /*3b00*/  IABS R69, R69 ;  /* 0x0000004500457213 */ /* 0x000fe20000000000 */
[----:B------:R-:W-:Y:S02]  /*3b10*/  FFMA.FTZ R43, R146, -UR4, R43 ;  /* 0x80000004922b7c23 */ /* 0x000fe4000801002b */
[----:B------:R-:W-:Y:S01]  /*3b20*/  I2F R68, R68 ;  /* 0x0000004400447306 */ /* 0x000fe20000201400 */
[----:B------:R-:W-:Y:S01]  /*3b30*/  HMMA.16816.F32.BF16 R92, R72, R46, R92 ;  /* 0x0000002e485c723c */ /* 0x000fe2000004185c */
[----:B------:R-:W-:Y:S01]  /*3b40*/  IMAD.MOV.U32 R156, RZ, RZ, R69 ;  /* 0x000000ffff9c7224 */ /* 0x000fe200078e0045 */
[----:B------:R-:W-:Y:S01]  /*3b50*/  IABS R69, R157 ;  /* 0x0000009d00457213 */ /* 0x000fe20000000000 */
[----:B------:R-:W-:Y:S01]  /*3b60*/  FFMA.FTZ R39, R152, -UR4, R39 ;  /* 0x8000000498277c23 */ /* 0x000fe20008010027 */
[----:B------:R-:W-:Y:S01]  /*3b70*/  FSEL R152, R103, -INF , !P6 ;  /* 0xff80000067987808 */ /* 0x000fe20007000000 */
[----:B------:R-:W-:-:S02]  /*3b80*/  FFMA.FTZ R115, R150, -UR4, R37 ;  /* 0x8000000496737c23 */ /* 0x000fc40008010025 */
[----:B------:R-:W-:Y:S01]  /*3b90*/  IMAD.MOV.U32 R157, RZ, RZ, R69 ;  /* 0x000000ffff9d7224 */ /* 0x000fe200078e0045 */
[----:B------:R-:W-:Y:S01]  /*3ba0*/  IABS R69, R158 ;  /* 0x0000009e00457213 */ /* 0x000fe20000000000 */
[C---:B------:R-:W-:Y:S01]  /*3bb0*/  IMAD.IADD R158, R140.reuse, 0x1, -R118 ;  /* 0x000000018c9e7824 */ /* 0x040fe200078e0a76 */
[----:B------:R-:W-:Y:S01]  /*3bc0*/  HMMA.16816.F32.BF16 R32, R64, R44, R32 ;  /* 0x0000002c4020723c */ /* 0x000fe20000041820 */
[----:B------:R-:W-:Y:S01]  /*3bd0*/  FFMA.FTZ R56, R111, -UR4, R56 ;  /* 0x800000046f387c23 */ /* 0x000fe20008010038 */
[----:B------:R-:W4:Y:S01]  /*3be0*/  I2F R156, R156 ;  /* 0x0000009c009c7306 */ /* 0x000f220000201400 */
[----:B------:R-:W-:Y:S01]  /*3bf0*/  IMAD.MOV.U32 R159, RZ, RZ, R69 ;  /* 0x000000ffff9f7224 */ /* 0x000fe200078e0045 */
[----:B------:R-:W-:Y:S01]  /*3c00*/  IABS R69, R158 ;  /* 0x0000009e00457213 */ /* 0x000fe20000000000 */
[----:B------:R-:W-:Y:S01]  /*3c10*/  IMAD.IADD R158, R141, 0x1, -R127 ;  /* 0x000000018d9e7824 */ /* 0x000fe200078e0a7f */
[----:B------:R-:W-:Y:S01]  /*3c20*/  FSEL R115, R115, -INF , !P6 ;  /* 0xff80000073737808 */ /* 0x000fe20007000000 */
[----:B------:R-:W-:Y:S01]  /*3c30*/  FFMA.FTZ R58, R107, -UR4, R58 ;  /* 0x800000046b3a7c23 */ /* 0x000fe2000801003a */
[C---:B--2---:R-:W-:Y:S01]  /*3c40*/  HMMA.16816.F32.BF16 R88, R72.reuse, R48, R88 ;  /* 0x000000304858723c */ /* 0x044fe20000041858 */
[----:B------:R-:W-:Y:S01]  /*3c50*/  IMAD.MOV.U32 R160, RZ, RZ, R69 ;  /* 0x000000ffffa07224 */ /* 0x000fe200078e0045 */
[----:B------:R-:W-:Y:S01]  /*3c60*/  IABS R69, R158 ;  /* 0x0000009e00457213 */ /* 0x000fe20000000000 */
[----:B------:R-:W-:Y:S01]  /*3c70*/  FFMA.FTZ R107, R131, -UR4, R40 ;  /* 0x80000004836b7c23 */ /* 0x000fe20008010028 */
[----:B------:R-:W-:Y:S01]  /*3c80*/  I2F R159, R159 ;  /* 0x0000009f009f7306 */ /* 0x000fe20000201400 */
[----:B------:R-:W-:Y:S01]  /*3c90*/  IMAD.IADD R40, R141, 0x1, -R129 ;  /* 0x000000018d287824 */ /* 0x000fe200078e0a81 */
[----:B------:R-:W-:Y:S01]  /*3ca0*/  FSEL R45, R43, -INF , !P1 ;  /* 0xff8000002b2d7808 */ /* 0x000fe20004800000 */
[----:B------:R-:W-:Y:S01]  /*3cb0*/  IMAD.MOV.U32 R158, RZ, RZ, R69 ;  /* 0x000000ffff9e7224 */ /* 0x000fe200078e0045 */
[----:B------:R-:W-:Y:S01]  /*3cc0*/  IABS R69, R124 ;  /* 0x0000007c00457213 */ /* 0x000fe20000000000 */
[----:B------:R-:W-:Y:S01]  /*3cd0*/  IMAD.IADD R124, R140, 0x1, -R127 ;  /* 0x000000018c7c7824 */ /* 0x000fe200078e0a7f */
[C---:B------:R-:W-:Y:S01]  /*3ce0*/  HMMA.16816.F32.BF16 R84, R72.reuse, R50, R84 ;  /* 0x000000324854723c */ /* 0x040fe20000041854 */
[----:B------:R-:W-:Y:S01]  /*3cf0*/  FSEL R107, R107, -INF , !P2 ;  /* 0xff8000006b6b7808 */ /* 0x000fe20005000000 */
[----:B------:R-:W2:Y:S01]  /*3d00*/  I2F R157, R157 ;  /* 0x0000009d009d7306 */ /* 0x000ea20000201400 */
[----:B------:R-:W-:Y:S01]  /*3d10*/  IMAD.MOV.U32 R113, RZ, RZ, R69 ;  /* 0x000000ffff717224 */ /* 0x000fe200078e0045 */
[----:B------:R-:W-:Y:S01]  /*3d20*/  IABS R69, R124 ;  /* 0x0000007c00457213 */ /* 0x000fe20000000000 */
[----:B------:R-:W-:Y:S01]  /*3d30*/  FFMA.FTZ R57, R110, -UR4, R57 ;  /* 0x800000046e397c23 */ /* 0x000fe20008010039 */
[----:B------:R-:W-:Y:S01]  /*3d40*/  FSEL R124, R42, -INF , !P2 ;  /* 0xff8000002a7c7808 */ /* 0x000fe20005000000 */
[----:B------:R-:W-:Y:S01]  /*3d50*/  IMAD.IADD R42, R142, 0x1, -R129 ;  /* 0x000000018e2a7824 */ /* 0x000fe200078e0a81 */
[----:B-1----:R-:W-:Y:S01]  /*3d60*/  HMMA.16816.F32.BF16 R80, R72, R8, R80 ;  /* 0x000000084850723c */ /* 0x002fe20000041850 */
[----:B---3--:R-:W-:Y:S01]  /*3d70*/  FFMA.FTZ R32, R151, -UR4, R32 ;  /* 0x8000000497207c23 */ /* 0x008fe20008010020 */
[----:B------:R-:W1:Y:S01]  /*3d80*/  I2F R125, R160 ;  /* 0x000000a0007d7306 */ /* 0x000e620000201400 */
[----:B------:R-:W-:Y:S01]  /*3d90*/  FFMA.FTZ R112, R155, -UR4, R34 ;  /* 0x800000049b707c23 */ /* 0x000fe20008010022 */
[----:B------:R-:W-:Y:S01]  /*3da0*/  IABS R40, R40 ;  /* 0x0000002800287213 */ /* 0x000fe20000000000 */
[----:B------:R-:W-:-:S02]  /*3db0*/  FFMA.FTZ R59, R134, -UR4, R59 ;  /* 0x80000004863b7c23 */ /* 0x000fc4000801003b */
[----:B----4-:R-:W-:Y:S01]  /*3dc0*/  FFMA.FTZ R35, R156, -UR4, R35 ;  /* 0x800000049c237c23 */ /* 0x010fe20008010023 */
[----:B------:R-:W-:Y:S01]  /*3dd0*/  HMMA.16816.F32.BF16 R120, R72, R10, R120 ;  /* 0x0000000a4878723c */ /* 0x000fe20000041878 */
[----:B------:R-:W-:Y:S01]  /*3de0*/  FFMA.FTZ R68, R68, -UR4, R33 ;  /* 0x8000000444447c23 */ /* 0x000fe20008010021 */
[----:B------:R-:W3:Y:S01]  /*3df0*/  I2F R158, R158 ;  /* 0x0000009e009e7306 */ /* 0x000ee20000201400 */
[----:B------:R-:W-:Y:S01]  /*3e00*/  FFMA.FTZ R96, R3, -UR4, R96 ;  /* 0x8000000403607c23 */ /* 0x000fe20008010060 */
[----:B------:R-:W-:Y:S01]  /*3e10*/  FSEL R134, R35, -INF , !P4 ;  /* 0xff80000023867808 */ /* 0x000fe20006000000 */
[----:B------:R-:W-:Y:S01]  /*3e20*/  FFMA.FTZ R92, R77, -UR4, R92 ;  /* 0x800000044d5c7c23 */ /* 0x000fe2000801005c */
[----:B------:R-:W-:Y:S01]  /*3e30*/  FSEL R131, R68, -INF , !P4 ;  /* 0xff80000044837808 */ /* 0x000fe20006000000 */
[C---:B------:R-:W-:Y:S01]  /*3e40*/  IMAD.IADD R73, R141.reuse, 0x1, -R130 ;  /* 0x000000018d497824 */ /* 0x040fe200078e0a82 */
[C---:B------:R-:W-:Y:S01]  /*3e50*/  HMMA.16816.F32.BF16 R28, R64.reuse, R46, R28 ;  /* 0x0000002e401c723c */ /* 0x040fe2000004181c */
[----:B------:R-:W-:Y:S01]  /*3e60*/  IMAD.MOV.U32 R72, RZ, RZ, R69 ;  /* 0x000000ffff487224 */ /* 0x000fe200078e0045 */
[----:B------:R-:W4:Y:S01]  /*3e70*/  I2F R114, R113 ;  /* 0x0000007100727306 */ /* 0x000f220000201400 */
[----:B------:R-:W-:Y:S01]  /*3e80*/  IMAD.IADD R43, R141, 0x1, -R128 ;  /* 0x000000018d2b7824 */ /* 0x000fe200078e0a80 */
[----:B------:R-:W-:Y:S01]  /*3e90*/  IABS R69, R73 ;  /* 0x0000004900457213 */ /* 0x000fe20000000000 */
[----:B------:R-:W-:Y:S01]  /*3ea0*/  IMAD.IADD R73, R140, 0x1, -R130 ;  /* 0x000000018c497824 */ /* 0x000fe200078e0a82 */
[----:B------:R-:W-:Y:S01]  /*3eb0*/  FSEL R151, R92, -INF , !P3 ;  /* 0xff8000005c977808 */ /* 0x000fe20005800000 */
[----:B------:R-:W-:Y:S01]  /*3ec0*/  FFMA.FTZ R47, R147, -UR4, R36 ;  /* 0x80000004932f7c23 */ /* 0x000fe20008010024 */
[C---:B------:R-:W-:Y:S01]  /*3ed0*/  HMMA.16816.F32.BF16 R24, R64.reuse, R48, R24 ;  /* 0x000000304018723c */ /* 0x040fe20000041818 */
[----:B------:R-:W-:Y:S01]  /*3ee0*/  FFMA.FTZ R77, R76, -UR4, R93 ;  /* 0x800000044c4d7c23 */ /* 0x000fe2000801005d */
[----:B------:R5:W1:Y:S01]  /*3ef0*/  I2F R71, R69 ;  /* 0x0000004500477306 */ /* 0x000a620000201400 */
[----:B------:R-:W-:Y:S01]  /*3f00*/  IABS R111, R73 ;  /* 0x00000049006f7213 */ /* 0x000fe20000000000 */
[----:B--2---:R-:W-:Y:S01]  /*3f10*/  FFMA.FTZ R68, R157, -UR4, R94 ;  /* 0x800000049d447c23 */ /* 0x004fe2000801005e */
[----:B------:R-:W-:Y:S01]  /*3f20*/  FSEL R47, R47, -INF , !P0 ;  /* 0xff8000002f2f7808 */ /* 0x000fe20004000000 */
[----:B------:R-:W-:Y:S01]  /*3f30*/  FFMA.FTZ R97, R104, -UR4, R97 ;  /* 0x8000000468617c23 */ /* 0x000fe20008010061 */
[----:B------:R-:W-:Y:S01]  /*3f40*/  FSEL R147, R96, -INF , !P5 ;  /* 0xff80000060937808 */ /* 0x000fe20006800000 */
[----:B------:R-:W-:Y:S01]  /*3f50*/  IMAD.IADD R49, R140, 0x1, -R126 ;  /* 0x000000018c317824 */ /* 0x000fe200078e0a7e */
[C---:B------:R-:W-:Y:S01]  /*3f60*/  HMMA.16816.F32.BF16 R16, R64.reuse, R8, R16 ;  /* 0x000000084010723c */ /* 0x040fe20000041810 */
[----:B------:R-:W-:Y:S01]  /*3f70*/  I2F R111, R111 ;  /* 0x0000006f006f7306 */ /* 0x000fe20000201400 */
[----:B------:R-:W-:Y:S01]  /*3f80*/  FFMA.FTZ R76, R154, -UR4, R99 ;  /* 0x800000049a4c7c23 */ /* 0x000fe20008010063 */
[----:B------:R-:W-:Y:S01]  /*3f90*/  FSEL R68, R68, -INF , !P3 ;  /* 0xff80000044447808 */ /* 0x000fe20005800000 */
[----:B------:R-:W-:Y:S01]  /*3fa0*/  FFMA.FTZ R88, R105, -UR4, R88 ;  /* 0x8000000469587c23 */ /* 0x000fe20008010058 */
[----:B------:R-:W-:Y:S01]  /*3fb0*/  FSEL R99, R97, -INF , !P4 ;  /* 0xff80000061637808 */ /* 0x000fe20006000000 */
[----:B------:R-:W-:Y:S01]  /*3fc0*/  IMAD.IADD R46, R142, 0x1, -R126 ;  /* 0x000000018e2e7824 */ /* 0x000fe200078e0a7e */
[----:B------:R-:W-:Y:S01]  /*3fd0*/  FSEL R76, R76, -INF , !P4 ;  /* 0xff8000004c4c7808 */ /* 0x000fe20006000000 */
[----:B------:R-:W-:Y:S01]  /*3fe0*/  IMAD.IADD R8, R141, 0x1, -R119 ;  /* 0x000000018d087824 */ /* 0x000fe200078e0a77 */
[----:B-----5:R-:W-:Y:S01]  /*3ff0*/  FSEL R69, R56, -INF , !P2 ;  /* 0xff80000038457808 */ /* 0x020fe20005000000 */
[----:B------:R-:W-:Y:S01]  /*4000*/  I2F R72, R72 ;  /* 0x0000004800487306 */ /* 0x000fe20000201400 */
[----:B------:R-:W-:Y:S01]  /*4010*/  FSEL R56, R58, -INF , !P2 ;  /* 0xff8000003a387808 */ /* 0x000fe20005000000 */
[C---:B------:R-:W-:Y:S01]  /*4020*/  HMMA.16816.F32.BF16 R20, R64.reuse, R50, R20 ;  /* 0x000000324014723c */ /* 0x040fe20000041814 */
[----:B------:R-:W-:Y:S01]  /*4030*/  ISETP.GE.AND P2, PT, R127, UR12, PT ;  /* 0x0000000c7f007c0c */ /* 0x000fe2000bf46270 */
[----:B------:R-:W-:Y:S01]  /*4040*/  FFMA.FTZ R127, R144, -UR4, R41 ;  /* 0x80000004907f7c23 */ /* 0x000fe20008010029 */
[----:B------:R-:W-:Y:S01]  /*4050*/  IABS R41, R42 ;  /* 0x0000002a00297213 */ /* 0x000fe20000000000 */
[----:B------:R-:W-:Y:S01]  /*4060*/  IMAD.IADD R42, R140, 0x1, -R129 ;  /* 0x000000018c2a7824 */ /* 0x000fe200078e0a81 */
[----:B------:R-:W-:Y:S01]  /*4070*/  IABS R9, R8 ;  /* 0x0000000800097213 */ /* 0x000fe20000000000 */
[----:B------:R2:W5:Y:S01]  /*4080*/  I2F R73, R70 ;  /* 0x0000004600497306 */ /* 0x0005620000201400 */
[----:B------:R-:W-:Y:S01]  /*4090*/  FFMA.FTZ R28, R159, -UR4, R28 ;  /* 0x800000049f1c7c23 */ /* 0x000fe2000801001c */
[----:B------:R-:W-:Y:S01]  /*40a0*/  FSEL R127, R127, -INF , !P1 ;  /* 0xff8000007f7f7808 */ /* 0x000fe20004800000 */
[----:B-1----:R-:W-:Y:S01]  /*40b0*/  FFMA.FTZ R30, R125, -UR4, R30 ;  /* 0x800000047d1e7c23 */ /* 0x002fe2000801001e */
[----:B------:R-:W-:Y:S01]  /*40c0*/  IABS R44, R42 ;  /* 0x0000002a002c7213 */ /* 0x000fe20000000000 */
[----:B---3--:R-:W-:Y:S01]  /*40d0*/  FFMA.FTZ R50, R158, -UR4, R95 ;  /* 0x800000049e327c23 */ /* 0x008fe2000801005f */
[----:B------:R-:W-:Y:S01]  /*40e0*/  FSEL R77, R77, -INF , !P2 ;  /* 0xff8000004d4d7808 */ /* 0x000fe20005000000 */
[----:B----4-:R-:W-:Y:S01]  /*40f0*/  FFMA.FTZ R29, R114, -UR4, R29 ;  /* 0x80000004721d7c23 */ /* 0x010fe2000801001d */
[----:B------:R1:W3:Y:S01]  /*4100*/  I2F R36, R44 ;  /* 0x0000002c00247306 */ /* 0x0002e20000201400 */
[----:B------:R-:W-:Y:S01]  /*4110*/  FFMA.FTZ R58, R145, -UR4, R102 ;  /* 0x80000004913a7c23 */ /* 0x000fe20008010066 */
[----:B------:R-:W-:Y:S01]  /*4120*/  FSEL R145, R28, -INF , !P3 ;  /* 0xff8000001c917808 */ /* 0x000fe20005800000 */
[----:B------:R-:W-:Y:S01]  /*4130*/  FFMA.FTZ R71, R71, -UR4, R90 ;  /* 0x8000000447477c23 */ /* 0x000fe2000801005a */
[----:B------:R-:W-:Y:S01]  /*4140*/  FSEL R28, R30, -INF , !P3 ;  /* 0xff8000001e1c7808 */ /* 0x000fe20005800000 */
[----:B------:R-:W-:Y:S01]  /*4150*/  IMAD.IADD R74, R142, 0x1, -R137 ;  /* 0x000000018e4a7824 */ /* 0x000fe200078e0a89 */
[----:B------:R-:W-:Y:S01]  /*4160*/  FSEL R50, R50, -INF , !P2 ;  /* 0xff80000032327808 */ /* 0x000fe20005000000 */
[----:B------:R-:W-:Y:S01]  /*4170*/  FFMA.FTZ R38, R149, -UR4, R38 ;  /* 0x8000000495267c23 */ /* 0x000fe20008010026 */
[----:B------:R-:W4:Y:S01]  /*4180*/  I2F R42, R41 ;  /* 0x00000029002a7306 */ /* 0x000f220000201400 */
[----:B--2---:R-:W-:Y:S01]  /*4190*/  FSEL R70, R57, -INF , !P1 ;  /* 0xff80000039467808 */ /* 0x004fe20004800000 */
[----:B-----5:R-:W-:Y:S01]  /*41a0*/  FFMA.FTZ R24, R73, -UR4, R24 ;  /* 0x8000000449187c23 */ /* 0x020fe20008010018 */
[----:B------:R-:W-:Y:S01]  /*41b0*/  FSEL R57, R59, -INF , !P1 ;  /* 0xff8000003b397808 */ /* 0x000fe20004800000 */
[----:B------:R-:W-:Y:S01]  /*41c0*/  FFMA.FTZ R59, R109, -UR4, R100 ;  /* 0x800000046d3b7c23 */ /* 0x000fe20008010064 */
[----:B------:R-:W-:Y:S01]  /*41d0*/  ISETP.GE.AND P1, PT, R130, UR12, PT ;  /* 0x0000000c82007c0c */ /* 0x000fe2000bf26270 */
[----:B------:R-:W-:Y:S01]  /*41e0*/  FFMA.FTZ R100, R111, -UR4, R26 ;  /* 0x800000046f647c23 */ /* 0x000fe2000801001a */
[----:B------:R-:W-:Y:S01]  /*41f0*/  FSEL R29, R29, -INF , !P2 ;  /* 0xff8000001d1d7808 */ /* 0x000fe20005000000 */
[----:B-1----:R-:W-:Y:S01]  /*4200*/  IMAD.IADD R44, R140, 0x1, -R128 ;  /* 0x000000018c2c7824 */ /* 0x002fe200078e0a80 */
[----:B------:R-:W1:Y:S01]  /*4210*/  I2F R40, R40 ;  /* 0x0000002800287306 */ /* 0x000e620000201400 */
[----:B---3--:R-:W-:Y:S01]  /*4220*/  FFMA.FTZ R36, R36, -UR4, R27 ;  /* 0x8000000424247c23 */ /* 0x008fe2000801001b */
[----:B------:R-:W-:Y:S01]  /*4230*/  ISETP.GE.AND P3, PT, R132, UR12, PT ;  /* 0x0000000c84007c0c */ /* 0x000fe2000bf66270 */
[C---:B------:R-:W-:Y:S01]  /*4240*/  IMAD.IADD R27, R142.reuse, 0x1, -R132 ;  /* 0x000000018e1b7824 */ /* 0x040fe200078e0a84 */
[----:B------:R-:W-:Y:S01]  /*4250*/  IABS R37, R44 ;  /* 0x0000002c00257213 */ /* 0x000fe20000000000 */
[----:B------:R-:W-:Y:S01]  /*4260*/  IMAD.IADD R26, R142, 0x1, -R135 ;  /* 0x000000018e1a7824 */ /* 0x000fe200078e0a87 */
[----:B------:R-:W-:Y:S01]  /*4270*/  FSEL R44, R39, -INF , !P6 ;  /* 0xff800000272c7808 */ /* 0x000fe20007000000 */
[----:B------:R-:W-:Y:S01]  /*4280*/  IMAD.IADD R39, R141, 0x1, -R126 ;  /* 0x000000018d277824 */ /* 0x000fe200078e0a7e */
[----:B------:R2:W3:Y:S01]  /*4290*/  I2F R3, R37 ;  /* 0x0000002500037306 */ /* 0x0004e20000201400 */
[----:B------:R-:W-:Y:S01]  /*42a0*/  IABS R27, R27 ;  /* 0x0000001b001b7213 */ /* 0x000fe20000000000 */
[----:B----4-:R-:W-:Y:S01]  /*42b0*/  FFMA.FTZ R25, R42, -UR4, R25 ;  /* 0x800000042a197c23 */ /* 0x010fe20008010019 */
[----:B------:R-:W-:Y:S01]  /*42c0*/  IABS R73, R26 ;  /* 0x0000001a00497213 */ /* 0x000fe20000000000 */
[----:B------:R-:W-:Y:S01]  /*42d0*/  HMMA.16816.F32.BF16 R12, R64, R10, R12 ;  /* 0x0000000a400c723c */ /* 0x000fe2000004180c */
[----:B------:R-:W-:Y:S01]  /*42e0*/  IABS R39, R39 ;  /* 0x0000002700277213 */ /* 0x000fe20000000000 */
[----:B------:R-:W-:Y:S01]  /*42f0*/  FFMA.FTZ R75, R108, -UR4, R101 ;  /* 0x800000046c4b7c23 */ /* 0x000fe20008010065 */
[----:B------:R-:W-:Y:S01]  /*4300*/  IABS R41, R43 ;  /* 0x0000002b00297213 */ /* 0x000fe20000000000 */
[----:B------:R-:W-:Y:S01]  /*4310*/  IMAD.IADD R43, R142, 0x1, -R128 ;  /* 0x000000018e2b7824 */ /* 0x000fe200078e0a80 */
[----:B------:R4:W-:Y:S01]  /*4320*/  I2F R34, R39 ;  /* 0x0000002700227306 */ /* 0x0009e20000201400 */
[----:B------:R-:W-:Y:S01]  /*4330*/  ISETP.GE.AND P4, PT, R119, UR12, PT ;  /* 0x0000000c77007c0c */ /* 0x000fe2000bf86270 */
[----:B-1----:R-:W-:Y:S01]  /*4340*/  FFMA.FTZ R91, R40, -UR4, R91 ;  /* 0x80000004285b7c23 */ /* 0x002fe2000801005b */
[----:B------:R-:W-:Y:S01]  /*4350*/  FSEL R100, R100, -INF , !P1 ;  /* 0xff80000064647808 */ /* 0x000fe20004800000 */
[----:B------:R-:W-:Y:S01]  /*4360*/  FFMA.FTZ R48, R153, -UR4, R98 ;  /* 0x8000000499307c23 */ /* 0x000fe20008010062 */
[----:B------:R-:W-:Y:S01]  /*4370*/  IABS R43, R43 ;  /* 0x0000002b002b7213 */ /* 0x000fe20000000000 */
[----:B------:R-:W-:Y:S01]  /*4380*/  FFMA.FTZ R79, R79, -UR4, R84 ;  /* 0x800000044f4f7c23 */ /* 0x000fe20008010054 */
[----:B------:R-:W-:Y:S01]  /*4390*/  IABS R46, R46 ;  /* 0x0000002e002e7213 */ /* 0x000fe20000000000 */
[--C-:B--2---:R-:W-:Y:S01]  /*43a0*/  IMAD.IADD R37, R142, 0x1, -R119.reuse ;  /* 0x000000018e257824 */ /* 0x104fe200078e0a77 */
[----:B------:R1:W2:Y:S01]  /*43b0*/  I2F R42, R27 ;  /* 0x0000001b002a7306 */ /* 0x0002a20000201400 */
[----:B------:R-:W-:Y:S01]  /*43c0*/  IMAD.IADD R119, R140, 0x1, -R119 ;  /* 0x000000018c777824 */ /* 0x000fe200078e0a77 */
[----:B------:R-:W-:Y:S01]  /*43d0*/  IABS R74, R74 ;  /* 0x0000004a004a7213 */ /* 0x000fe20000000000 */
[----:B---3--:R-:W-:Y:S01]  /*43e0*/  FFMA.FTZ R3, R3, -UR4, R22 ;  /* 0x8000000403037c23 */ /* 0x008fe20008010016 */
[----:B------:R-:W-:Y:S01]  /*43f0*/  IABS R33, R37 ;  /* 0x0000002500217213 */ /* 0x000fe20000000000 */
[----:B------:R-:W-:Y:S01]  /*4400*/  IMAD.U32 R37, RZ, RZ, UR5 ;  /* 0x00000005ff257e24 */ /* 0x000fe2000f8e00ff */
[----:B------:R-:W-:Y:S01]  /*4410*/  FSEL R59, R59, -INF , !P0 ;  /* 0xff8000003b3b7808 */ /* 0x000fe20004000000 */
[----:B------:R-:W-:Y:S01]  /*4420*/  FFMA.FTZ R85, R106, -UR4, R85 ;  /* 0x800000046a557c23 */ /* 0x000fe20008010055 */
[----:B----4-:R-:W-:Y:S01]  /*4430*/  FSEL R39, R32, -INF , !P5 ;  /* 0xff80000020277808 */ /* 0x010fe20006800000 */
[----:B------:R-:W3:Y:S01]  /*4440*/  I2F R43, R43 ;  /* 0x0000002b002b7306 */ /* 0x000ee20000201400 */
[----:B------:R-:W-:Y:S01]  /*4450*/  IABS R32, R49 ;  /* 0x0000003100207213 */ /* 0x000fe20000000000 */
[----:B------:R-:W-:Y:S01]  /*4460*/  IMAD.MOV.U32 R49, RZ, RZ, R33 ;  /* 0x000000ffff317224 */ /* 0x000fe200078e0021 */
[----:B------:R-:W-:Y:S01]  /*4470*/  FSEL R58, R58, -INF , !P0 ;  /* 0xff8000003a3a7808 */ /* 0x000fe20004000000 */
[----:B------:R-:W-:Y:S01]  /*4480*/  FFMA.FTZ R33, R78, -UR4, R89 ;  /* 0x800000044e217c23 */ /* 0x000fe20008010059 */
[----:B------:R-:W-:Y:S01]  /*4490*/  FSEL R38, R38, -INF , !P0 ;  /* 0xff80000026267808 */ /* 0x000fe20004000000 */
[----:B------:R-:W-:Y:S01]  /*44a0*/  FFMA.FTZ R80, R133, -UR4, R80 ;  /* 0x8000000485507c23 */ /* 0x000fe20008010050 */
[----:B-1----:R-:W-:Y:S01]  /*44b0*/  FSEL R27, R24, -INF , !P1 ;  /* 0xff800000181b7808 */ /* 0x002fe20004800000 */
[----:B------:R1:W4:Y:S01]  /*44c0*/  I2F R8, R32 ;  /* 0x0000002000087306 */ /* 0x0003220000201400 */
[----:B------:R-:W-:Y:S01]  /*44d0*/  IABS R119, R119 ;  /* 0x0000007700777213 */ /* 0x000fe20000000000 */
[----:B--2---:R-:W-:Y:S01]  /*44e0*/  FFMA.FTZ R17, R42, -UR4, R17 ;  /* 0x800000042a117c23 */ /* 0x004fe20008010011 */
[----:B------:R-:W-:Y:S01]  /*44f0*/  ISETP.GE.AND P0, PT, R129, UR12, PT ;  /* 0x0000000c81007c0c */ /* 0x000fe2000bf06270 */
[----:B------:R-:W-:Y:S01]  /*4500*/  FFMA.FTZ R81, R136, -UR4, R81 ;  /* 0x8000000488517c23 */ /* 0x000fe20008010051 */
[----:B------:R-:W-:Y:S01]  /*4510*/  SHF.R.S32.HI R78, RZ, 0x1f, R62 ;  /* 0x0000001fff4e7819 */ /* 0x000fe2000001143e */
[----:B------:R-:W-:Y:S01]  /*4520*/  FFMA.FTZ R120, R139, -UR4, R120 ;  /* 0x800000048b787c23 */ /* 0x000fe20008010078 */
[----:B------:R-:W-:Y:S01]  /*4530*/  FSEL R33, R33, -INF , !P0 ;  /* 0xff80000021217808 */ /* 0x000fe20004000000 */
[----:B------:R-:W2:Y:S01]  /*4540*/  I2F R49, R49 ;  /* 0x0000003100317306 */ /* 0x000ea20000201400 */
[----:B------:R-:W-:Y:S01]  /*4550*/  FSEL R30, R91, -INF , !P0 ;  /* 0xff8000005b1e7808 */ /* 0x000fe20004000000 */
[----:B---3--:R-:W-:Y:S01]  /*4560*/  FFMA.FTZ R20, R43, -UR4, R20 ;  /* 0x800000042b147c23 */ /* 0x008fe20008010014 */
[----:B------:R-:W-:Y:S01]  /*4570*/  FSEL R25, R25, -INF , !P0 ;  /* 0xff80000019197808 */ /* 0x000fe20004000000 */
[----:B------:R-:W-:Y:S01]  /*4580*/  FFMA.FTZ R121, R138, -UR4, R121 ;  /* 0x800000048a797c23 */ /* 0x000fe20008010079 */
[----:B------:R-:W-:Y:S01]  /*4590*/  FSEL R24, R36, -INF , !P0 ;  /* 0xff80000024187808 */ /* 0x000fe20004000000 */
[----:B------:R-:W-:Y:S01]  /*45a0*/  FFMA.FTZ R34, R34, -UR4, R87 ;  /* 0x8000000422227c23 */ /* 0x000fe20008010057 */
[----:B------:R-:W-:Y:S01]  /*45b0*/  IADD3 R36, P0, R62, UR5, RZ ;  /* 0x000000053e247c10 */ /* 0x000fe2000ff1e0ff */
[--C-:B-1----:R-:W-:Y:S01]  /*45c0*/  IMAD.IADD R32, R141, 0x1, -R132.reuse ;  /* 0x000000018d207824 */ /* 0x102fe200078e0a84 */
[----:B------:R-:W1:Y:S01]  /*45d0*/  I2F R46, R46 ;  /* 0x0000002e002e7306 */ /* 0x000e620000201400 */
[----:B------:R-:W-:Y:S01]  /*45e0*/  IMAD.IADD R132, R140, 0x1, -R132 ;  /* 0x000000018c847824 */ /* 0x000fe200078e0a84 */
[----:B------:R-:W-:Y:S01]  /*45f0*/  LEA.HI.X.SX32 R37, R37, R78, 0x1, P0 ;  /* 0x0000004e25257211 */ /* 0x000fe200000f0eff */
[----:B----4-:R-:W-:Y:S01]  /*4600*/  FFMA.FTZ R8, R8, -UR4, R23 ;  /* 0x8000000408087c23 */ /* 0x010fe20008010017 */
[----:B------:R-:W-:Y:S01]  /*4610*/  IABS R35, R32 ;  /* 0x0000002000237213 */ /* 0x000fe20000000000 */
[----:B------:R-:W-:Y:S01]  /*4620*/  FFMA.FTZ R32, R72, -UR4, R31 ;  /* 0x8000000448207c23 */ /* 0x000fe2000801001f */
[----:B------:R-:W-:Y:S01]  /*4630*/  IABS R132, R132 ;  /* 0x0000008400847213 */ /* 0x000fe20000000000 */
[C---:B------:R-:W-:Y:S01]  /*4640*/  IMAD.IADD R31, R141.reuse, 0x1, -R135 ;  /* 0x000000018d1f7824 */ /* 0x040fe200078e0a87 */
[----:B------:R3:W4:Y:S01]  /*4650*/  I2F R72, R35 ;  /* 0x0000002300487306 */ /* 0x0007220000201400 */
[----:B------:R-:W-:Y:S01]  /*4660*/  IMAD.IADD R141, R141, 0x1, -R137 ;  /* 0x000000018d8d7824 */ /* 0x000fe200078e0a89 */
[----:B------:R-:W-:Y:S01]  /*4670*/  FSEL R26, R32, -INF , !P2 ;  /* 0xff800000201a7808 */ /* 0x000fe20005000000 */
[----:B--2---:R-:W-:Y:S01]  /*4680*/  FFMA.FTZ R11, R49, -UR4, R16 ;  /* 0x80000004310b7c23 */ /* 0x004fe20008010010 */
[----:B------:R-:W-:Y:S01]  /*4690*/  ISETP.GE.AND P2, PT, R135, UR12, PT ;  /* 0x0000000c87007c0c */ /* 0x000fe2000bf46270 */
[----:B------:R-:W-:Y:S01]  /*46a0*/  IMAD.IADD R135, R140, 0x1, -R135 ;  /* 0x000000018c877824 */ /* 0x000fe200078e0a87 */
[----:B------:R-:W-:-:S02]  /*46b0*/  FSEL R32, R71, -INF , !P1 ;  /* 0xff80000047207808 */ /* 0x000fc40004800000 */
[----:B------:R-:W-:Y:S01]  /*46c0*/  IABS R31, R31 ;  /* 0x0000001f001f7213 */ /* 0x000fe20000000000 */
[----:B------:R-:W2:Y:S01]  /*46d0*/  I2F R9, R9 ;  /* 0x0000000900097306 */ /* 0x000ea20000201400 */
[----:B------:R-:W-:Y:S01]  /*46e0*/  IABS R135, R135 ;  /* 0x0000008700877213 */ /* 0x000fe20000000000 */
[----:B-1----:R-:W-:Y:S01]  /*46f0*/  FFMA.FTZ R21, R46, -UR4, R21 ;  /* 0x800000042e157c23 */ /* 0x002fe20008010015 */
[----:B------:R-:W-:Y:S02]  /*4700*/  IABS R141, R141 ;  /* 0x0000008d008d7213 */ /* 0x000fe40000000000 */
[----:B------:R-:W-:Y:S02]  /*4710*/  PLOP3.LUT P0, PT, PT, PT, UP0, 0x80, 0x0 ;  /* 0x000000000000781c */ /* 0x000fe40003f0f008 */
[----:B---3--:R-:W-:Y:S01]  /*4720*/  FSEL R35, R88, -INF , !P1 ;  /* 0xff80000058237808 */ /* 0x008fe20004800000 */
[----:B------:R-:W1:Y:S01]  /*4730*/  I2F R51, R119 ;  /* 0x0000007700337306 */ /* 0x000e620000201400 */
[----:B------:R-:W-:Y:S01]  /*4740*/  ISETP.GE.AND P1, PT, R137, UR12, PT ;  /* 0x0000000c89007c0c */ /* 0x000fe2000bf26270 */
[----:B------:R-:W-:Y:S01]  /*4750*/  IMAD.IADD R137, R140, 0x1, -R137 ;  /* 0x000000018c897824 */ /* 0x000fe200078e0a89 */
[----:B------:R-:W-:Y:S01]  /*4760*/  FSEL R75, R75, -INF , !P6 ;  /* 0xff8000004b4b7808 */ /* 0x000fe20007000000 */
[----:B----4-:R-:W-:Y:S01]  /*4770*/  FFMA.FTZ R72, R72, -UR4, R83 ;  /* 0x8000000448487c23 */ /* 0x010fe20008010053 */
[----:B------:R-:W-:-:S02]  /*4780*/  ISETP.GE.AND P6, PT, R128, UR12, PT ;  /* 0x0000000c80007c0c */ /* 0x000fc4000bfc6270 */
[----:B------:R-:W-:Y:S01]  /*4790*/  IABS R137, R137 ;  /* 0x0000008900897213 */ /* 0x000fe20000000000 */
[----:B------:R-:W3:Y:S01]  /*47a0*/  I2F R132, R132 ;  /* 0x0000008400847306 */ /* 0x000ee20000201400 */
[----:B------:R-:W-:Y:S01]  /*47b0*/  FSEL R48, R48, -INF , !P5 ;  /* 0xff80000030307808 */ /* 0x000fe20006800000 */
[----:B--2---:R-:W-:Y:S01]  /*47c0*/  FFMA.FTZ R9, R9, -UR4, R82 ;  /* 0x8000000409097c23 */ /* 0x004fe20008010052 */
[----:B------:R-:W-:Y:S02]  /*47d0*/  FSEL R112, R112, -INF , !P5 ;  /* 0xff80000070707808 */ /* 0x000fe40006800000 */
[----:B------:R-:W-:Y:S02]  /*47e0*/  ISETP.GE.AND P5, PT, R126, UR12, PT ;  /* 0x0000000c7e007c0c */ /* 0x000fe4000bfa6270 */
[----:B------:R-:W-:Y:S01]  /*47f0*/  FSEL R109, R20, -INF , !P6 ;  /* 0xff800000146d7808 */ /* 0x000fe20007000000 */
[----:B------:R-:W2:Y:S01]  /*4800*/  I2F R135, R135 ;  /* 0x0000008700877306 */ /* 0x000ea20000201400 */
[----:B-1----:R-:W-:Y:S01]  /*4810*/  FFMA.FTZ R18, R51, -UR4, R18 ;  /* 0x8000000433127c23 */ /* 0x002fe20008010012 */
[----:B------:R-:W-:-:S02]  /*4820*/  FSEL R20, R9, -INF , !P4 ;  /* 0xff80000009147808 */ /* 0x000fc40006000000 */
[----:B------:R-:W-:Y:S02]  /*4830*/  LOP3.LUT R62, R53, 0x3, RZ, 0xc0, !PT ;  /* 0x00000003353e7812 */ /* 0x000fe400078ec0ff */
[----:B------:R-:W-:Y:S02]  /*4840*/  FSEL R242, R18, -INF , !P4 ;  /* 0xff80000012f27808 */ /* 0x000fe40006000000 */
[----:B------:R-:W1:Y:S01]  /*4850*/  I2F R41, R41 ;  /* 0x0000002900297306 */ /* 0x000e620000201400 */
[----:B---3--:R-:W-:Y:S01]  /*4860*/  FFMA.FTZ R19, R132, -UR4, R19 ;  /* 0x8000000484137c23 */ /* 0x008fe20008010013 */
[----:B------:R-:W-:Y:S02]  /*4870*/  FSEL R51, R79, -INF , !P6 ;  /* 0xff8000004f337808 */ /* 0x000fe40007000000 */
[----:B------:R-:W-:Y:S02]  /*4880*/  FSEL R49, R85, -INF , !P5 ;  /* 0xff80000055317808 */ /* 0x000fe40006800000 */
[----:B------:R-:W-:-:S02]  /*4890*/  FSEL R240, R19, -INF , !P3 ;  /* 0xff80000013f07808 */ /* 0x000fc40005800000 */
[----:B------:R-:W3:Y:S01]  /*48a0*/  I2F R31, R31 ;  /* 0x0000001f001f7306 */ /* 0x000ee20000201400 */
[----:B--2---:R-:W-:Y:S01]  /*48b0*/  FFMA.FTZ R14, R135, -UR4, R14 ;  /* 0x80000004870e7c23 */ /* 0x004fe2000801000e */
[----:B------:R-:W-:Y:S02]  /*48c0*/  FSEL R34, R34, -INF , !P5 ;  /* 0xff80000022227808 */ /* 0x000fe40006800000 */
[----:B------:R-:W-:Y:S02]  /*48d0*/  FSEL R18, R72, -INF , !P3 ;  /* 0xff80000048127808 */ /* 0x000fe40005800000 */
[----:B------:R-:W-:Y:S02]  /*48e0*/  FSEL R238, R14, -INF , !P2 ;  /* 0xff8000000eee7808 */ /* 0x000fe40005000000 */
[----:B------:R-:W2:Y:S01]  /*48f0*/  I2F R40, R141 ;  /* 0x0000008d00287306 */ /* 0x000ea20000201400 */
[----:B-1----:R-:W-:Y:S01]  /*4900*/  FFMA.FTZ R41, R41, -UR4, R86 ;  /* 0x8000000429297c23 */ /* 0x002fe20008010056 */
[----:B------:R-:W-:-:S04]  /*4910*/  FSEL R19, R120, -INF , !P2 ;  /* 0xff80000078137808 */ /* 0x000fc80005000000 */
[----:B------:R-:W-:Y:S02]  /*4920*/  FSEL R46, R41, -INF , !P6 ;  /* 0xff800000292e7808 */ /* 0x000fe40007000000 */
[----:B------:R-:W1:Y:S01]  /*4930*/  I2F R73, R73 ;  /* 0x0000004900497306 */ /* 0x000e620000201400 */
[----:B---3--:R-:W-:Y:S01]  /*4940*/  FFMA.FTZ R16, R31, -UR4, R122 ;  /* 0x800000041f107c23 */ /* 0x008fe2000801007a */
[----:B------:R-:W-:-:S04]  /*4950*/  FSEL R31, R80, -INF , !P4 ;  /* 0xff800000501f7808 */ /* 0x000fc80006000000 */
[----:B------:R-:W-:Y:S02]  /*4960*/  FSEL R16, R16, -INF , !P2 ;  /* 0xff80000010107808 */ /* 0x000fe40005000000 */
[----:B------:R-:W3:Y:S01]  /*4970*/  I2F R74, R74 ;  /* 0x0000004a004a7306 */ /* 0x000ee20000201400 */
[----:B--2---:R-:W-:-:S05]  /*4980*/  FFMA.FTZ R40, R40, -UR4, R123 ;  /* 0x8000000428287c23 */ /* 0x004fca000801007b */
[----:B------:R-:W-:Y:S02]  /*4990*/  FSEL R14, R40, -INF , !P1 ;  /* 0xff800000280e7808 */ /* 0x000fe40004800000 */
[----:B------:R-:W2:Y:S01]  /*49a0*/  I2F R10, R137 ;  /* 0x00000089000a7306 */ /* 0x000ea20000201400 */
[----:B-1----:R-:W-:Y:S01]  /*49b0*/  FFMA.FTZ R73, R73, -UR4, R12 ;  /* 0x8000000449497c23 */ /* 0x002fe2000801000c */
[----:B------:R-:W-:-:S04]  /*49c0*/  FSEL R12, R3, -INF , !P6 ;  /* 0xff800000030c7808 */ /* 0x000fc80007000000 */
[----:B------:R-:W-:Y:S01]  /*49d0*/  FSEL R83, R73, -INF , !P2 ;  /* 0xff80000049537808 */ /* 0x000fe20005000000 */
[----:B---3--:R-:W-:Y:S01]  /*49e0*/  FFMA.FTZ R74, R74, -UR4, R13 ;  /* 0x800000044a4a7c23 */ /* 0x008fe2000801000d */
[----:B------:R-:W-:Y:S02]  /*49f0*/  FSEL R13, R11, -INF , !P4 ;  /* 0xff8000000b0d7808 */ /* 0x000fe40006000000 */
[----:B------:R-:W-:Y:S02]  /*4a00*/  FSEL R11, R17, -INF , !P3 ;  /* 0xff800000110b7808 */ /* 0x000fe40005800000 */
[----:B------:R-:W-:Y:S02]  /*4a10*/  FSEL R17, R121, -INF , !P1 ;  /* 0xff80000079117808 */ /* 0x000fe40004800000 */
[----:B------:R-:W-:Y:S01]  /*4a20*/  FSEL R9, R74, -INF , !P1 ;  /* 0xff8000004a097808 */ /* 0x000fe20004800000 */
[----:B--2---:R-:W-:Y:S01]  /*4a30*/  FFMA.FTZ R22, R10, -UR4, R15 ;  /* 0x800000040a167c23 */ /* 0x004fe2000801000f */
[----:B------:R-:W-:-:S02]  /*4a40*/  FSEL R15, R21, -INF , !P5 ;  /* 0xff800000150f7808 */ /* 0x000fc40006800000 */
[----:B------:R-:W-:Y:S02]  /*4a50*/  FSEL R10, R8, -INF , !P5 ;  /* 0xff800000080a7808 */ /* 0x000fe40006800000 */
[----:B------:R-:W-:Y:S02]  /*4a60*/  FSEL R21, R81, -INF , !P3 ;  /* 0xff80000051157808 */ /* 0x000fe40005800000 */
[----:B------:R-:W-:Y:S01]  /*4a70*/  FSEL R8, R22, -INF , !P1 ;  /* 0xff80000016087808 */ /* 0x000fe20004800000 */
        /* <DEDUP_REMOVED lines=59> */
.L_x_584:
[----:B------:R-:W-:Y:S05]  /*4e30*/  BSYNC B0 ;  /* 0x0000000000007941 */ /* 0x000fea0003800000 */
.L_x_583:
[----:B------:R-:W0:Y:S02]  /*4e40*/  LDGDEPBAR ;  /* 0x00000000000079af */ /* 0x000e240000000000 */
.L_x_582:
[----:B------:R-:W-:Y:S01]  /*4e50*/  IMAD.U32 R54, RZ, RZ, UR10 ;  /* 0x0000000aff367e24 */ /* 0x000fe2000f8e00ff */
[----:B------:R-:W-:Y:S01]  /*4e60*/  ULEA.HI.SX32 UR7, UR8, 0xffffffff, 0x1a ;  /* 0xffffffff08077891 */ /* 0x000fe2000f8fd23f */
[----:B-1----:R-:W-:Y:S01]  /*4e70*/  IMAD.WIDE.U32 R40, R52, -0x2daee0ad, RZ ;  /* 0xd2511f5334287825 */ /* 0x002fe200078e00ff */
[----:B------:R-:W-:Y:S01]  /*4e80*/  LOP3.LUT R53, R0, UR18, RZ, 0x3c, !PT ;  /* 0x0000001200357c12 */ /* 0x000fe2000f8e3cff */
[----:B------:R-:W-:Y:S01]  /*4e90*/  UIADD3 UR14, UR18, -0x61c88647, URZ ;  /* 0x9e3779b9120e7890 */ /* 0x000fe2000fffe03f */
[----:B------:R-:W-:Y:S01]  /*4ea0*/  FMNMX.FTZ R82, R69, R70, !PT ;  /* 0x0000004645527209 */ /* 0x000fe20007810000 */
[----:B------:R-:W-:Y:S01]  /*4eb0*/  IMAD R54, R54, 0x8, R7 ;  /* 0x0000000836367824 */ /* 0x000fe200078e0207 */
[----:B------:R-:W-:Y:S01]  /*4ec0*/  USHF.L.U32 UR7, UR7, 0x1, URZ ;  /* 0x0000000107077899 */ /* 0x000fe2000800063f */
[----:B------:R-:W-:Y:S01]  /*4ed0*/  IMAD.SHL.U32 R210, R5, 0x2, RZ ;  /* 0x0000000205d27824 */ /* 0x000fe200078e00ff */
[----:B------:R-:W-:Y:S01]  /*4ee0*/  UIADD3 UR6, UR19, -0x4498517b, URZ ;  /* 0xbb67ae8513067890 */ /* 0x000fe2000fffe03f */
[C---:B------:R-:W-:Y:S01]  /*4ef0*/  IMAD.WIDE.U32 R158, R54.reuse, -0x326172a9, RZ ;  /* 0xcd9e8d57369e7825 */ /* 0x040fe200078e00ff */
[----:B------:R-:W-:Y:S01]  /*4f00*/  IADD3 R136, R54, 0x4, RZ ;  /* 0x0000000436887810 */ /* 0x000fe20007ffe0ff */
[----:B------:R-:W-:Y:S01]  /*4f10*/  UIADD3 UR5, UR7, 0x1, URZ ;  /* 0x0000000107057890 */ /* 0x000fe2000fffe03f */
[----:B------:R-:W-:Y:S01]  /*4f20*/  FMNMX.FTZ R82, R59, R82, !PT ;  /* 0x000000523b527209 */ /* 0x000fe20007810000 */
[----:B------:R-:W-:Y:S01]  /*4f30*/  ULOP3.LUT UR7, UR7, UR19, URZ, 0x3c, !UPT ;  /* 0x0000001307077292 */ /* 0x000fe2000f8e3c3f */
[-C--:B------:R-:W-:Y:S01]  /*4f40*/  LOP3.LUT R156, R159, R53.reuse, RZ, 0x3c, !PT ;  /* 0x000000359f9c7212 */ /* 0x080fe200078e3cff */
[C---:B------:R-:W-:Y:S01]  /*4f50*/  IMAD.WIDE.U32 R80, R136.reuse, -0x326172a9, RZ ;  /* 0xcd9e8d5788507825 */ /* 0x040fe200078e00ff */
[----:B------:R-:W-:Y:S01]  /*4f60*/  ULOP3.LUT UR5, UR5, UR19, URZ, 0x3c, !UPT ;  /* 0x0000001305057292 */ /* 0x000fe2000f8e3c3f */
[----:B------:R-:W-:Y:S01]  /*4f70*/  FMNMX.FTZ R82, R75, R82, !PT ;  /* 0x000000524b527209 */ /* 0x000fe20007810000 */
[----:B------:R-:W-:Y:S01]  /*4f80*/  UIADD3 UR24, UR18, -0x255992d5, URZ ;  /* 0xdaa66d2b12187890 */ /* 0x000fe2000fffe03f */
[----:B------:R-:W-:Y:S01]  /*4f90*/  IMAD.WIDE.U32 R136, R136, -0x326172a9, RZ ;  /* 0xcd9e8d5788887825 */ /* 0x000fe200078e00ff */
[----:B------:R-:W-:Y:S01]  /*4fa0*/  LOP3.LUT R148, R41, UR7, RZ, 0x3c, !PT ;  /* 0x0000000729947c12 */ /* 0x000fe2000f8e3cff */
[----:B------:R-:W-:Y:S01]  /*4fb0*/  UIADD3 UR7, UR18, 0x3c6ef372, URZ ;  /* 0x3c6ef37212077890 */ /* 0x000fe2000fffe03f */
[-C--:B------:R-:W-:Y:S01]  /*4fc0*/  LOP3.LUT R122, R81, R53.reuse, RZ, 0x3c, !PT ;  /* 0x00000035517a7212 */ /* 0x080fe200078e3cff */
[----:B------:R-:W-:Y:S01]  /*4fd0*/  IMAD.WIDE.U32 R156, R156, -0x2daee0ad, RZ ;  /* 0xd2511f539c9c7825 */ /* 0x000fe200078e00ff */
[----:B------:R-:W-:Y:S01]  /*4fe0*/  LOP3.LUT R42, R137, R53, RZ, 0x3c, !PT ;  /* 0x00000035892a7212 */ /* 0x000fe200078e3cff */
[----:B------:R-:W-:Y:S01]  /*4ff0*/  UIADD3 UR21, UR19, 0x32370b8f, URZ ;  /* 0x32370b8f13157890 */ /* 0x000fe2000fffe03f */
[----:B------:R-:W-:Y:S01]  /*5000*/  LOP3.LUT R162, R41, UR5, RZ, 0x3c, !PT ;  /* 0x0000000529a27c12 */ /* 0x000fe2000f8e3cff */
[----:B------:R-:W-:Y:S01]  /*5010*/  IMAD.WIDE.U32 R148, R148, -0x326172a9, RZ ;  /* 0xcd9e8d5794947825 */ /* 0x000fe200078e00ff */
[----:B------:R-:W-:Y:S01]  /*5020*/  LOP3.LUT R138, R157, UR6, R40, 0x96, !PT ;  /* 0x000000069d8a7c12 */ /* 0x000fe2000f8e9628 */
[----:B------:R-:W-:Y:S01]  /*5030*/  UIADD3 UR11, UR19, -0x126145ec, URZ ;  /* 0xed9eba14130b7890 */ /* 0x000fe2000fffe03f */
[----:B------:R-:W-:Y:S01]  /*5040*/  FMNMX.FTZ R82, R147, R82, !PT ;  /* 0x0000005293527209 */ /* 0x000fe20007810000 */
[----:B------:R-:W-:Y:S01]  /*5050*/  IMAD.WIDE.U32 R122, R122, -0x2daee0ad, RZ ;  /* 0xd2511f537a7a7825 */ /* 0x000fe200078e00ff */
[C---:B------:R-:W-:Y:S01]  /*5060*/  LOP3.LUT R3, R149.reuse, UR14, R158, 0x96, !PT ;  /* 0x0000000e95037c12 */ /* 0x040fe2000f8e969e */
[----:B------:R-:W-:Y:S01]  /*5070*/  UIADD3 UR8, UR18, 0x1715609d, URZ ;  /* 0x1715609d12087890 */ /* 0x000fe2000fffe03f */
[----:B------:R-:W-:Y:S01]  /*5080*/  LOP3.LUT R164, R149, UR14, R80, 0x96, !PT ;  /* 0x0000000e95a47c12 */ /* 0x000fe2000f8e9650 */
[----:B------:R-:W-:Y:S01]  /*5090*/  IMAD.WIDE.U32 R42, R42, -0x2daee0ad, RZ ;  /* 0xd2511f532a2a7825 */ /* 0x000fe200078e00ff */
[----:B------:R-:W-:Y:S01]  /*50a0*/  LOP3.LUT R72, R123, UR6, R40, 0x96, !PT ;  /* 0x000000067b487c12 */ /* 0x000fe2000f8e9628 */
[----:B------:R-:W-:Y:S01]  /*50b0*/  UIADD3 UR20, UR18, 0x78dde6e4, URZ ;  /* 0x78dde6e412147890 */ /* 0x000fe2000fffe03f */
[----:B------:R-:W-:Y:S01]  /*50c0*/  LOP3.LUT R2, R149, UR14, R136, 0x96, !PT ;  /* 0x0000000e95027c12 */ /* 0x000fe2000f8e9688 */
[----:B------:R-:W-:Y:S01]  /*50d0*/  IMAD.WIDE.U32 R162, R162, -0x326172a9, RZ ;  /* 0xcd9e8d57a2a27825 */ /* 0x000fe200078e00ff */
[----:B------:R-:W-:Y:S01]  /*50e0*/  LOP3.LUT R40, R43, UR6, R40, 0x96, !PT ;  /* 0x000000062b287c12 */ /* 0x000fe2000f8e9628 */
[----:B------:R-:W-:Y:S01]  /*50f0*/  UIADD3 UR6, UR19, 0x76cf5d0a, URZ ;  /* 0x76cf5d0a13067890 */ /* 0x000fe2000fffe03f */
[----:B------:R-:W-:Y:S01]  /*5100*/  FMNMX.FTZ R82, R99, R82, !PT ;  /* 0x0000005263527209 */ /* 0x000fe20007810000 */
[----:B------:R-:W-:Y:S01]  /*5110*/  IMAD.WIDE.U32 R110, R3, -0x2daee0ad, RZ ;  /* 0xd2511f53036e7825 */ /* 0x000fe200078e00ff */
[C---:B------:R-:W-:Y:S01]  /*5120*/  LOP3.LUT R80, R163.reuse, UR14, R80, 0x96, !PT ;  /* 0x0000000ea3507c12 */ /* 0x040fe2000f8e9650 */
[----:B------:R-:W-:Y:S01]  /*5130*/  UIADD3 UR25, UR18, -0x4ab325aa, URZ ;  /* 0xb54cda5612197890 */ /* 0x000fe2000fffe03f */
[----:B------:R-:W-:Y:S01]  /*5140*/  LOP3.LUT R0, R163, UR14, R158, 0x96, !PT ;  /* 0x0000000ea3007c12 */ /* 0x000fe2000f8e969e */
[----:B------:R-:W-:Y:S01]  /*5150*/  IMAD.WIDE.U32 R164, R164, -0x2daee0ad, RZ ;  /* 0xd2511f53a4a47825 */ /* 0x000fe200078e00ff */
[----:B------:R-:W-:Y:S01]  /*5160*/  LOP3.LUT R3, R111, UR6, R156, 0x96, !PT ;  /* 0x000000066f037c12 */ /* 0x000fe2000f8e969c */
[----:B------:R-:W-:Y:S01]  /*5170*/  UIADD3 UR15, UR19, 0x646e171e, URZ ;  /* 0x646e171e130f7890 */ /* 0x000fe2000fffe03f */
[----:B------:R-:W-:Y:S01]  /*5180*/  FMNMX.FTZ R82, R151, R82, !PT ;  /* 0x0000005297527209 */ /* 0x000fe20007810000 */
[----:B------:R-:W-:Y:S01]  /*5190*/  IMAD.WIDE.U32 R138, R138, -0x326172a9, RZ ;  /* 0xcd9e8d578a8a7825 */ /* 0x000fe200078e00ff */
[----:B------:R-:W-:-:S02]  /*51a0*/  LOP3.LUT R118, R165, UR6, R122, 0x96, !PT ;  /* 0x00000006a5767c12 */ /* 0x000fc4000f8e967a */
[----:B------:R-:W-:Y:S01]  /*51b0*/  LOP3.LUT R120, R41, UR5, RZ, 0x3c, !PT ;  /* 0x0000000529787c12 */ /* 0x000fe2000f8e3cff */
[----:B------:R-:W-:Y:S01]  /*51c0*/  IMAD.WIDE.U32 R80, R80, -0x2daee0ad, RZ ;  /* 0xd2511f5350507825 */ /* 0x000fe200078e00ff */
[C---:B------:R-:W-:Y:S01]  /*51d0*/  LOP3.LUT R116, R139.reuse, UR7, R148, 0x96, !PT ;  /* 0x000000078b747c12 */ /* 0x040fe2000f8e9694 */
[----:B------:R-:W-:Y:S01]  /*51e0*/  UIADD3 UR5, UR19, -0x56f99767, URZ ;  /* 0xa906689913057890 */ /* 0x000fe2000fffe03f */
[----:B------:R-:W-:Y:S01]  /*51f0*/  LOP3.LUT R104, R139, UR7, R162, 0x96, !PT ;  /* 0x000000078b687c12 */ /* 0x000fe2000f8e96a2 */
[----:B------:R-:W-:Y:S01]  /*5200*/  IMAD.WIDE.U32 R72, R72, -0x326172a9, RZ ;  /* 0xcd9e8d5748487825 */ /* 0x000fe200078e00ff */
[----:B------:R-:W-:Y:S02]  /*5210*/  LOP3.LUT R122, R81, UR6, R122, 0x96, !PT ;  /* 0x00000006517a7c12 */ /* 0x000fe4000f8e967a */
[----:B------:R-:W-:Y:S01]  /*5220*/  FMNMX.FTZ R82, R77, R82, !PT ;  /* 0x000000524d527209 */ /* 0x000fe20007810000 */
        /* <DEDUP_REMOVED lines=17> */
[----:B------:R-:W-:Y:S01]  /*5340*/  LOP3.LUT R96, R85, UR6, R42, 0x96, !PT ;  /* 0x0000000655607c12 */ /* 0x000fe2000f8e962a */
        /* <DEDUP_REMOVED lines=10> */
[----:B------:R-:W-:-:S02]  /*53f0*/  FMNMX.FTZ R82, R19, R82, !PT ;  /* 0x0000005213527209 */ /* 0x000fc40007810000 */
        /* <DEDUP_REMOVED lines=8> */
[----:B------:R-:W-:-:S02]  /*5480*/  FMNMX.FTZ R82, R17, R82, !PT ;  /* 0x0000005211527209 */ /* 0x000fc40007810000 */
[----:B------:R-:W-:Y:S01]  /*5490*/  FMNMX.FTZ R85, R152, R85, !PT ;  /* 0x0000005598557209 */ /* 0x000fe20007810000 */
[----:B------:R-:W-:Y:S01]  /*54a0*/  IMAD.WIDE.U32 R122, R122, -0x2daee0ad, RZ ;  /* 0xd2511f537a7a7825 */ /* 0x000fe200078e00ff */
[----:B------:R-:W-:Y:S01]  /*54b0*/  LOP3.LUT R110, R117, UR21, R110, 0x96, !PT ;  /* 0x00000015756e7c12 */ /* 0x000fe2000f8e966e */
[----:B------:R-:W1:Y:S01]  /*54c0*/  SHFL.BFLY PT, R93, R82, 0x2, 0x1f ;  /* 0x0c401f00525d7f89 */ /* 0x000e6200000e0000 */
        /* <DEDUP_REMOVED lines=28> */
[----:B------:R-:W-:Y:S01]  /*5690*/  IMAD R208, R4, 0x2, R210 ;  /* 0x0000000204d07824 */ /* 0x000fe200078e02d2 */
[----:B------:R-:W-:Y:S02]  /*56a0*/  FMNMX.FTZ R85, R46, R85, !PT ;  /* 0x000000552e557209 */ /* 0x000fe40007810000 */
[----:B------:R-:W-:Y:S02]  /*56b0*/  FMNMX.FTZ R73, R28, R73, !PT ;  /* 0x000000491c497209 */ /* 0x000fe40007810000 */
[----:B------:R-:W-:-:S02]  /*56c0*/  FMNMX.FTZ R2, R29, R2, !PT ;  /* 0x000000021d027209 */ /* 0x000fc40007810000 */
[----:B------:R-:W-:Y:S02]  /*56d0*/  FMNMX.FTZ R85, R34, R85, !PT ;  /* 0x0000005522557209 */ /* 0x000fe40007810000 */
[----:B------:R-:W-:Y:S02]  /*56e0*/  FMNMX.FTZ R73, R26, R73, !PT ;  /* 0x000000491a497209 */ /* 0x000fe40007810000 */
[----:B------:R-:W-:Y:S02]  /*56f0*/  FMNMX.FTZ R2, R27, R2, !PT ;  /* 0x000000021b027209 */ /* 0x000fe40007810000 */
[----:B------:R-:W-:Y:S02]  /*5700*/  LOP3.LUT R0, R141, UR6, R156, 0x96, !PT ;  /* 0x000000068d007c12 */ /* 0x000fe4000f8e969c */
[----:B------:R-:W-:Y:S02]  /*5710*/  LOP3.LUT R140, R105, UR21, R140, 0x96, !PT ;  /* 0x00000015698c7c12 */ /* 0x000fe4000f8e968c */
[----:B------:R-:W-:Y:S01]  /*5720*/  LOP3.LUT R118, R165, UR20, R118, 0x96, !PT ;  /* 0x00000014a5767c12 */ /* 0x000fe2000f8e9676 */
[----:B------:R-:W-:Y:S01]  /*5730*/  IMAD.WIDE.U32 R160, R0, -0x326172a9, RZ ;  /* 0xcd9e8d5700a07825 */ /* 0x000fe200078e00ff */
[----:B------:R-:W-:-:S02]  /*5740*/  FMNMX.FTZ R85, R20, R85, !PT ;  /* 0x0000005514557209 */ /* 0x000fc40007810000 */
[----:B------:R-:W-:Y:S01]  /*5750*/  FMNMX.FTZ R73, R100, R73, !PT ;  /* 0x0000004964497209 */ /* 0x000fe20007810000 */
[----:B------:R-:W-:Y:S01]  /*5760*/  IMAD.WIDE.U32 R140, R140, -0x326172a9, RZ ;  /* 0xcd9e8d578c8c7825 */ /* 0x000fe200078e00ff */
[----:B------:R-:W-:Y:S02]  /*5770*/  FMNMX.FTZ R2, R25, R2, !PT ;  /* 0x0000000219027209 */ /* 0x000fe40007810000 */
[----:B------:R-:W-:Y:S01]  /*5780*/  FMNMX.FTZ R85, R18, R85, !PT ;  /* 0x0000005512557209 */ /* 0x000fe20007810000 */
[----:B------:R-:W-:Y:S01]  /*5790*/  IMAD.WIDE.U32 R118, R118, -0x2daee0ad, RZ ;  /* 0xd2511f5376767825 */ /* 0x000fe200078e00ff */
[----:B------:R-:W-:Y:S02]  /*57a0*/  LOP3.LUT R162, R3, UR11, R162, 0x96, !PT ;  /* 0x0000000b03a27c12 */ /* 0x000fe4000f8e96a2 */
[----:B------:R-:W-:Y:S02]  /*57b0*/  FMNMX.FTZ R73, R24, R73, !PT ;  /* 0x0000004918497209 */ /* 0x000fe40007810000 */
[----:B------:R-:W-:Y:S01]  /*57c0*/  LOP3.LUT R3, R95, UR5, R168, 0x96, !PT ;  /* 0x000000055f037c12 */ /* 0x000fe2000f8e96a8 */
[----:B------:R-:W-:Y:S01]  /*57d0*/  IMAD.WIDE.U32 R162, R162, -0x326172a9, RZ ;  /* 0xcd9e8d57a2a27825 */ /* 0x000fe200078e00ff */
[----:B------:R-:W-:-:S02]  /*57e0*/  FMNMX.FTZ R2, R109, R2, !PT ;  /* 0x000000026d027209 */ /* 0x000fc40007810000 */
[----:B------:R-:W-:Y:S02]  /*57f0*/  FMNMX.FTZ R85, R16, R85, !PT ;  /* 0x0000005510557209 */ /* 0x000fe40007810000 */
[----:B------:R-:W-:Y:S02]  /*5800*/  FMNMX.FTZ R73, R12, R73, !PT ;  /* 0x000000490c497209 */ /* 0x000fe40007810000 */
[----:B------:R-:W-:Y:S02]  /*5810*/  LOP3.LUT R166, R161, UR24, R138, 0x96, !PT ;  /* 0x00000018a1a67c12 */ /* 0x000fe4000f8e968a */
[----:B------:R-:W-:Y:S02]  /*5820*/  LOP3.LUT R160, R141, UR20, R160, 0x96, !PT ;  /* 0x000000148da07c12 */ /* 0x000fe4000f8e96a0 */
[----:B------:R-:W-:Y:S01]  /*5830*/  LOP3.LUT R142, R129, UR11, R148, 0x96, !PT ;  /* 0x0000000b818e7c12 */ /* 0x000fe2000f8e9694 */
[----:B------:R-:W-:Y:S01]  /*5840*/  IMAD.WIDE.U32 R166, R166, -0x2daee0ad, RZ ;  /* 0xd2511f53a6a67825 */ /* 0x000fe200078e00ff */
[----:B------:R-:W-:-:S02]  /*5850*/  LOP3.LUT R130, R119, UR5, R128, 0x96, !PT ;  /* 0x0000000577827c12 */ /* 0x000fc4000f8e9680 */
[----:B------:R-:W-:Y:S01]  /*5860*/  FMNMX.FTZ R2, R15, R2, !PT ;  /* 0x000000020f027209 */ /* 0x000fe20007810000 */
[----:B------:R-:W-:Y:S01]  /*5870*/  IMAD.WIDE.U32 R128, R3, -0x326172a9, RZ ;  /* 0xcd9e8d5703807825 */ /* 0x000fe200078e00ff */
[----:B------:R-:W-:Y:S02]  /*5880*/  FMNMX.FTZ R3, R14, R85, !PT ;  /* 0x000000550e037209 */ /* 0x000fe40007810000 */
        /* <DEDUP_REMOVED lines=8> */
[----:B------:R-:W2:Y:S01]  /*5910*/  SHFL.BFLY PT, R80, R3, 0x2, 0x1f ;  /* 0x0c401f0003507f89 */ /* 0x000ea200000e0000 */
[----:B------:R-:W-:Y:S02]  /*5920*/  FMNMX.FTZ R73, R242, R73, !PT ;  /* 0x00000049f2497209 */ /* 0x000fe40007810000 */
[----:B------:R-:W-:Y:S01]  /*5930*/  FMNMX.FTZ R2, R11, R2, !PT ;  /* 0x000000020b027209 */ /* 0x000fe20007810000 */
[----:B------:R-:W-:Y:S01]  /*5940*/  IMAD.WIDE.U32 R102, R102, -0x2daee0ad, RZ ;  /* 0xd2511f5366667825 */ /* 0x000fe200078e00ff */
[----:B------:R-:W-:Y:S02]  /*5950*/  LOP3.LUT R81, R161, UR5, R166, 0x96, !PT ;  /* 0x00000005a1517c12 */ /* 0x000fe4000f8e96a6 */
[----:B------:R-:W-:Y:S02]  /*5960*/  FMNMX.FTZ R73, R240, R73, !PT ;  /* 0x00000049f0497209 */ /* 0x000fe40007810000 */
[----:B------:R-:W-:-:S02]  /*5970*/  FMNMX.FTZ R2, R83, R2, !PT ;  /* 0x0000000253027209 */ /* 0x000fc40007810000 */
[----:B-1----:R-:W-:Y:S02]  /*5980*/  FMNMX.FTZ R93, R82, R93, !PT ;  /* 0x0000005d525d7209 */ /* 0x002fe40007810000 */
[----:B------:R-:W-:Y:S02]  /*5990*/  LOP3.LUT R116, R155, UR11, R116, 0x96, !PT ;  /* 0x0000000b9b747c12 */ /* 0x000fe4000f8e9674 */
[----:B------:R-:W-:Y:S01]  /*59a0*/  LOP3.LUT R74, R103, UR5, R154, 0x96, !PT ;  /* 0x00000005674a7c12 */ /* 0x000fe2000f8e969a */
[----:B------:R-:W-:Y:S01]  /*59b0*/  IMAD.WIDE.U32 R154, R81, -0x326172a9, RZ ;  /* 0xcd9e8d57519a7825 */ /* 0x000fe200078e00ff */
[----:B------:R-:W-:Y:S02]  /*59c0*/  FMNMX.FTZ R73, R238, R73, !PT ;  /* 0x00000049ee497209 */ /* 0x000fe40007810000 */
[----:B------:R-:W-:Y:S01]  /*59d0*/  FMNMX.FTZ R81, R9, R2, !PT ;  /* 0x0000000209517209 */ /* 0x000fe20007810000 */
[----:B------:R-:W-:Y:S01]  /*59e0*/  IMAD.WIDE.U32 R116, R116, -0x326172a9, RZ ;  /* 0xcd9e8d5774747825 */ /* 0x000fe200078e00ff */
[----:B------:R-:W-:-:S02]  /*59f0*/  LOP3.LUT R0, R143, UR8, R164, 0x96, !PT ;  /* 0x000000088f007c12 */ /* 0x000fc4000f8e96a4 */
[----:B------:R-:W1:Y:S01]  /*5a00*/  SHFL.BFLY PT, R164, R93, 0x1, 0x1f ;  /* 0x0c201f005da47f89 */ /* 0x000e6200000e0000 */
[----:B------:R-:W-:Y:S02]  /*5a10*/  FMNMX.FTZ R73, R8, R73, !PT ;  /* 0x0000004908497209 */ /* 0x000fe40007810000 */
[----:B------:R-:W-:Y:S01]  /*5a20*/  LOP3.LUT R104, R167, UR11, R104, 0x96, !PT ;  /* 0x0000000ba7687c12 */ /* 0x000fe2000f8e9668 */
[----:B------:R-:W-:Y:S01]  /*5a30*/  IMAD.WIDE.U32 R166, R23, -0x2daee0ad, RZ ;  /* 0xd2511f5317a67825 */ /* 0x000fe200078e00ff */
[----:B------:R-:W3:Y:S01]  /*5a40*/  SHFL.BFLY PT, R2, R81, 0x2, 0x1f ;  /* 0x0c401f0051027f89 */ /* 0x000ee200000e0000 */
[----:B------:R-:W-:Y:S02]  /*5a50*/  LOP3.LUT R84, R129, UR25, R84, 0x96, !PT ;  /* 0x0000001981547c12 */ /* 0x000fe4000f8e9654 */
[----:B------:R-:W-:Y:S01]  /*5a60*/  LOP3.LUT R85, R128, 0xff, RZ, 0xc0, !PT ;  /* 0x000000ff80557812 */ /* 0x000fe200078ec0ff */
[----:B------:R-:W-:Y:S01]  /*5a70*/  IMAD.WIDE.U32 R104, R104, -0x326172a9, RZ ;  /* 0xcd9e8d5768687825 */ /* 0x000fe200078e00ff */
[----:B------:R-:W-:-:S02]  /*5a80*/  LOP3.LUT R89, R128, 0xffff, RZ, 0xc0, !PT ;  /* 0x0000ffff80597812 */ /* 0x000fc400078ec0ff */
[--C-:B------:R-:W-:Y:S02]  /*5a90*/  SHF.R.U32.HI R98, RZ, 0x10, R128.reuse ;  /* 0x00000010ff627819 */ /* 0x100fe40000011680 */
[----:B------:R-:W-:Y:S01]  /*5aa0*/  SHF.R.U32.HI R23, RZ, 0x18, R128 ;  /* 0x00000018ff177819 */ /* 0x000fe20000011680 */
[----:B------:R-:W-:Y:S01]  /*5ab0*/  IMAD.WIDE.U32 R128, R0, -0x2daee0ad, RZ ;  /* 0xd2511f5300807825 */ /* 0x000fe200078e00ff */
[----:B--2---:R-:W-:Y:S01]  /*5ac0*/  FMNMX.FTZ R80, R3, R80, !PT ;  /* 0x0000005003507209 */ /* 0x004fe20007810000 */
[----:B------:R-:W2:Y:S01]  /*5ad0*/  SHFL.BFLY PT, R0, R73, 0x2, 0x1f ;  /* 0x0c401f0049007f89 */ /* 0x000ea200000e0000 */
[----:B------:R-:W-:Y:S01]  /*5ae0*/  LOP3.LUT R132, R97, UR24, R40, 0x96, !PT ;  /* 0x0000001861847c12 */ /* 0x000fe2000f8e9628 */
[----:B------:R-:W-:Y:S01]  /*5af0*/  IMAD.WIDE.U32 R96, R96, -0x2daee0ad, RZ ;  /* 0xd2511f5360607825 */ /* 0x000fe200078e00ff */
[----:B------:R-:W-:Y:S01]  /*5b00*/  LOP3.LUT R144, R129, UR15, R118, 0x96, !PT ;  /* 0x0000000f81907c12 */ /* 0x000fe2000f8e9676 */
[----:B------:R-:W4:Y:S01]  /*5b10*/  SHFL.BFLY PT, R3, R80, 0x1, 0x1f ;  /* 0x0c201f0050037f89 */ /* 0x000f2200000e0000 */
[----:B------:R-:W-:Y:S01]  /*5b20*/  LOP3.LUT R140, R105, UR8, R140, 0x96, !PT ;  /* 0x00000008698c7c12 */ /* 0x000fe2000f8e968c */
[----:B------:R-:W-:Y:S01]  /*5b30*/  IMAD.WIDE.U32 R132, R132, -0x2daee0ad, RZ ;  /* 0xd2511f5384847825 */ /* 0x000fe200078e00ff */
[----:B-1----:R-:W-:-:S02]  /*5b40*/  FMNMX.FTZ R164, R93, R164, !PT ;  /* 0x000000a45da47209 */ /* 0x002fc40007810000 */
[----:B------:R-:W-:Y:S01]  /*5b50*/  LOP3.LUT R146, R155, UR25, R104, 0x96, !PT ;  /* 0x000000199b927c12 */ /* 0x000fe2000f8e9668 */
[----:B------:R-:W-:Y:S01]  /*5b60*/  IMAD.WIDE.U32 R118, R74, -0x326172a9, RZ ;  /* 0xcd9e8d574a767825 */ /* 0x000fe200078e00ff */
[----:B------:R-:W-:Y:S02]  /*5b70*/  LOP3.LUT R148, R133, UR11, R148, 0x96, !PT ;  /* 0x0000000b85947c12 */ /* 0x000fe4000f8e9694 */
[----:B---3--:R-:W-:Y:S01]  /*5b80*/  FMNMX.FTZ R2, R81, R2, !PT ;  /* 0x0000000251027209 */ /* 0x008fe20007810000 */
[C---:B------:R-:W-:Y:S01]  /*5b90*/  FMUL.FTZ R150, R164.reuse, c[0x0][0x23c] ;  /* 0x00008f00a4967a20 */ /* 0x040fe20000410000 */
[----:B------:R-:W-:Y:S01]  /*5ba0*/  FSETP.NEU.FTZ.AND P1, PT, R164, -INF , PT ;  /* 0xff800000a400780b */ /* 0x000fe20003f3d000 */
[----:B------:R-:W-:Y:S01]  /*5bb0*/  IMAD.WIDE.U32 R148, R148, -0x326172a9, RZ ;  /* 0xcd9e8d5794947825 */ /* 0x000fe200078e00ff */
[----:B------:R-:W-:Y:S01]  /*5bc0*/  LOP3.LUT R105, R154, 0xffff, RZ, 0xc0, !PT ;  /* 0x0000ffff9a697812 */ /* 0x000fe200078ec0ff */
[----:B------:R-:W1:Y:S01]  /*5bd0*/  SHFL.BFLY PT, R153, R2, 0x1, 0x1f ;  /* 0x0c201f0002997f89 */ /* 0x000e6200000e0000 */
[----:B------:R-:W-:-:S02]  /*5be0*/  FSEL R150, R150, RZ, P1 ;  /* 0x000000ff96967208 */ /* 0x000fc40000800000 */
[----:B------:R-:W-:Y:S02]  /*5bf0*/  LOP3.LUT R72, R149, UR8, R72, 0x96, !PT ;  /* 0x0000000895487c12 */ /* 0x000fe4000f8e9648 */
[----:B------:R-:W-:Y:S01]  /*5c00*/  LOP3.LUT R149, R154, 0xff, RZ, 0xc0, !PT ;  /* 0x000000ff9a957812 */ /* 0x000fe200078ec0ff */
[--C-:B------:R-:W-:Y:S01]  /*5c10*/  FFMA.FTZ R74, R69, c[0x0][0x23c], -R150.reuse ;  /* 0x00008f00454a7a23 */ /* 0x100fe20000010896 */
[----:B--2---:R-:W-:Y:S01]  /*5c20*/  FMNMX.FTZ R0, R73, R0, !PT ;  /* 0x0000000049007209 */ /* 0x004fe20007810000 */
[----:B------:R-:W-:Y:S01]  /*5c30*/  FFMA.FTZ R73, R70, c[0x0][0x23c], -R150 ;  /* 0x00008f0046497a23 */ /* 0x000fe20000010896 */
[----:B------:R-:W-:Y:S01]  /*5c40*/  SHF.R.U32.HI R104, RZ, 0x10, R154 ;  /* 0x00000010ff687819 */ /* 0x000fe2000001169a */
[----:B------:R-:W-:Y:S01]  /*5c50*/  FFMA.FTZ R239, R75, c[0x0][0x23c], -R150 ;  /* 0x00008f004bef7a23 */ /* 0x000fe20000010896 */
[----:B----4-:R-:W-:Y:S01]  /*5c60*/  FMNMX.FTZ R3, R80, R3, !PT ;  /* 0x0000000350037209 */ /* 0x010fe20007810000 */
[----:B------:R-:W2:Y:S01]  /*5c70*/  SHFL.BFLY PT, R81, R0, 0x1, 0x1f ;  /* 0x0c201f0000517f89 */ /* 0x000ea200000e0000 */
[----:B------:R-:W-:Y:S01]  /*5c80*/  SHF.R.U32.HI R95, RZ, 0x18, R154 ;  /* 0x00000018ff5f7819 */ /* 0x000fe2000001169a */
[----:B------:R-:W-:Y:S01]  /*5c90*/  IMAD.WIDE.U32 R154, R72, -0x2daee0ad, RZ ;  /* 0xd2511f53489a7825 */ /* 0x000fe200078e00ff */
[----:B------:R-:W-:Y:S01]  /*5ca0*/  MUFU.EX2 R74, R74 ;  /* 0x0000004a004a7308 */ /* 0x000fe20000000800 */
[----:B------:R-:W-:-:S02]  /*5cb0*/  LOP3.LUT R72, R84, 0xffff, RZ, 0xc0, !PT ;  /* 0x0000ffff54487812 */ /* 0x000fc400078ec0ff */
[C---:B------:R-:W-:Y:S01]  /*5cc0*/  FMUL.FTZ R143, R3.reuse, c[0x0][0x23c] ;  /* 0x00008f00038f7a20 */ /* 0x040fe20000410000 */
[----:B------:R-:W-:Y:S01]  /*5cd0*/  FSETP.NEU.FTZ.AND P1, PT, R3, -INF , PT ;  /* 0xff8000000300780b */ /* 0x000fe20003f3d000 */
[--C-:B------:R-:W-:Y:S01]  /*5ce0*/  FFMA.FTZ R147, R147, c[0x0][0x23c], -R150.reuse ;  /* 0x00008f0093937a23 */ /* 0x100fe20000010896 */
[----:B------:R-:W-:Y:S01]  /*5cf0*/  ISETP.GE.U32.AND P4, PT, R6, R23, PT ;  /* 0x000000170600720c */ /* 0x000fe20003f86070 */
[----:B------:R-:W-:Y:S01]  /*5d00*/  FFMA.FTZ R247, R77, c[0x0][0x23c], -R150 ;  /* 0x00008f004df77a23 */ /* 0x000fe20000010896 */
[----:B------:R-:W3:Y:S01]  /*5d10*/  MUFU.EX2 R73, R73 ;  /* 0x0000004900497308 */ /* 0x000ee20000000800 */
[----:B------:R-:W-:Y:S01]  /*5d20*/  SHF.R.U32.HI R23, RZ, 0x8, R72 ;  /* 0x00000008ff177819 */ /* 0x000fe20000011648 */
[--C-:B------:R-:W-:Y:S01]  /*5d30*/  FFMA.FTZ R72, R59, c[0x0][0x23c], -R150.reuse ;  /* 0x00008f003b487a23 */ /* 0x100fe20000010896 */
[----:B------:R-:W-:Y:S01]  /*5d40*/  FSEL R143, R143, RZ, P1 ;  /* 0x000000ff8f8f7208 */ /* 0x000fe20000800000 */
[--C-:B------:R-:W-:Y:S01]  /*5d50*/  FFMA.FTZ R234, R35, c[0x0][0x23c], -R150.reuse ;  /* 0x00008f0023ea7a23 */ /* 0x100fe20000010896 */
[----:B------:R-:W-:Y:S01]  /*5d60*/  LOP3.LUT R23, R23, 0xffff, RZ, 0xc0, !PT ;  /* 0x0000ffff17177812 */ /* 0x000fe200078ec0ff */
[----:B------:R-:W-:Y:S01]  /*5d70*/  FFMA.FTZ R227, R33, c[0x0][0x23c], -R150 ;  /* 0x00008f0021e37a23 */ /* 0x000fe20000010896 */
[----:B------:R-:W-:Y:S01]  /*5d80*/  LOP3.LUT R101, R155, UR15, R96, 0x96, !PT ;  /* 0x0000000f9b657c12 */ /* 0x000fe2000f8e9660 */
[--C-:B------:R-:W-:Y:S01]  /*5d90*/  FFMA.FTZ R82, R56, c[0x0][0x23c], -R143.reuse ;  /* 0x00008f0038527a23 */ /* 0x100fe2000001088f */
[----:B------:R-:W-:Y:S01]  /*5da0*/  LOP3.LUT R113, R154, 0xffff, RZ, 0xc0, !PT ;  /* 0x0000ffff9a717812 */ /* 0x000fe200078ec0ff */
[--C-:B------:R-:W-:Y:S01]  /*5db0*/  FFMA.FTZ R80, R57, c[0x0][0x23c], -R143.reuse ;  /* 0x00008f0039507a23 */ /* 0x100fe2000001088f */
[----:B------:R-:W-:Y:S01]  /*5dc0*/  LOP3.LUT R155, R84, 0xff, RZ, 0xc0, !PT ;  /* 0x000000ff549b7812 */ /* 0x000fe200078ec0ff */
[----:B------:R-:W-:Y:S01]  /*5dd0*/  MUFU.EX2 R72, R72 ;  /* 0x0000004800487308 */ /* 0x000fe20000000800 */
[----:B-1----:R-:W-:Y:S01]  /*5de0*/  FMNMX.FTZ R2, R2, R153, !PT ;  /* 0x0000009902027209 */ /* 0x002fe20007810000 */
[--C-:B------:R-:W-:Y:S01]  /*5df0*/  FFMA.FTZ R152, R152, c[0x0][0x23c], -R143.reuse ;  /* 0x00008f0098987a23 */ /* 0x100fe2000001088f */
[----:B------:R-:W-:Y:S01]  /*5e00*/  ISETP.GE.U32.AND P2, PT, R6, R23, PT ;  /* 0x000000170600720c */ /* 0x000fe20003f46070 */
[--C-:B------:R-:W-:Y:S01]  /*5e10*/  FFMA.FTZ R237, R48, c[0x0][0x23c], -R143.reuse ;  /* 0x00008f0030ed7a23 */ /* 0x100fe2000001088f */
[----:B--2---:R-:W-:Y:S01]  /*5e20*/  FMNMX.FTZ R0, R0, R81, !PT ;  /* 0x0000005100007209 */ /* 0x004fe20007810000 */
[----:B------:R-:W-:Y:S01]  /*5e30*/  FMUL.FTZ R126, R2, c[0x0][0x23c] ;  /* 0x00008f00027e7a20 */ /* 0x000fe20000410000 */
[C---:B------:R-:W-:Y:S01]  /*5e40*/  ISETP.GE.U32.AND P1, PT, R6.reuse, R85, PT ;  /* 0x000000550600720c */ /* 0x040fe20003f26070 */
[----:B------:R-:W-:Y:S01]  /*5e50*/  MUFU.EX2 R82, R82 ;  /* 0x0000005200527308 */ /* 0x000fe20000000800 */
[----:B------:R-:W-:Y:S01]  /*5e60*/  ISETP.GE.U32.AND P6, PT, R6, R155, PT ;  /* 0x0000009b0600720c */ /* 0x000fe20003fc6070 */
[----:B------:R-:W-:Y:S01]  /*5e70*/  FMUL.FTZ R96, R0, c[0x0][0x23c] ;  /* 0x00008f0000607a20 */ /* 0x000fe20000410000 */
[----:B---3--:R-:W-:Y:S01]  /*5e80*/  F2FP.BF16.PACK_AB R85, R73, R74 ;  /* 0x0000004a4955723e */ /* 0x008fe200000010ff */
[--C-:B------:R-:W-:Y:S01]  /*5e90*/  FFMA.FTZ R246, R32, c[0x0][0x23c], -R143.reuse ;  /* 0x00008f0020f67a23 */ /* 0x100fe2000001088f */
[----:B------:R-:W-:Y:S01]  /*5ea0*/  LOP3.LUT R132, R97, UR5, R132, 0x96, !PT ;  /* 0x0000000561847c12 */ /* 0x000fe2000f8e9684 */
[----:B------:R-:W-:Y:S01]  /*5eb0*/  FFMA.FTZ R221, R30, c[0x0][0x23c], -R143 ;  /* 0x00008f001edd7a23 */ /* 0x000fe2000001088f */
[----:B------:R-:W-:Y:S01]  /*5ec0*/  FSETP.NEU.FTZ.AND P3, PT, R2, -INF , PT ;  /* 0xff8000000200780b */ /* 0x000fe20003f7d000 */
[----:B------:R1:W2:Y:S01]  /*5ed0*/  MUFU.EX2 R81, R80 ;  /* 0x0000005000517308 */ /* 0x0002a20000000800 */
[----:B------:R-:W-:Y:S01]  /*5ee0*/  LOP3.LUT R97, R166, 0xff, RZ, 0xc0, !PT ;  /* 0x000000ffa6617812 */ /* 0x000fe200078ec0ff */
[--C-:B------:R-:W-:Y:S01]  /*5ef0*/  FFMA.FTZ R226, R51, c[0x0][0x23c], -R150.reuse ;  /* 0x00008f0033e27a23 */ /* 0x100fe20000010896 */
[----:B------:R-:W-:Y:S01]  /*5f00*/  PRMT R23, R85, 0x7632, R23 ;  /* 0x0000763255177816 */ /* 0x000fe20000000017 */
[----:B------:R-:W-:Y:S01]  /*5f10*/  FFMA.FTZ R225, R49, c[0x0][0x23c], -R150 ;  /* 0x00008f0031e17a23 */ /* 0x000fe20000010896 */
[----:B------:R-:W-:Y:S01]  /*5f20*/  FSETP.NEU.FTZ.AND P5, PT, R0, -INF , PT ;  /* 0xff8000000000780b */ /* 0x000fe20003fbd000 */
[----:B------:R-:W-:Y:S01]  /*5f30*/  @!P6 HFMA2.BF16_V2 R71, -RZ.H0_H0, RZ.H0_H0, -R85.H0_H0 ;  /* 0x200000ffff47e231 */ /* 0x000fe20000340955 */
[--C-:B------:R-:W-:Y:S01]  /*5f40*/  SHF.R.U32.HI R153, RZ, 0x18, R84.reuse ;  /* 0x00000018ff997819 */ /* 0x100fe20000011654 */
[----:B------:R-:W3:Y:S01]  /*5f50*/  MUFU.EX2 R239, R239 ;  /* 0x000000ef00ef7308 */ /* 0x000ee20000000800 */
[----:B------:R-:W-:Y:S01]  /*5f60*/  FSEL R75, R96, RZ, P5 ;  /* 0x000000ff604b7208 */ /* 0x000fe20002800000 */
[----:B------:R-:W-:Y:S01]  /*5f70*/  @!P2 HFMA2.BF16_V2 R70, -RZ.H0_H0, RZ.H0_H0, -R23.H0_H0 ;  /* 0x200000ffff46a231 */ /* 0x000fe20000340917 */
[----:B------:R-:W-:Y:S01]  /*5f80*/  ISETP.GE.U32.AND P5, PT, R6, R153, PT ;  /* 0x000000990600720c */ /* 0x000fe20003fa6070 */
[--C-:B------:R-:W-:Y:S01]  /*5f90*/  FFMA.FTZ R220, R46, c[0x0][0x23c], -R143.reuse ;  /* 0x00008f002edc7a23 */ /* 0x100fe2000001088f */
[----:B------:R-:W-:Y:S01]  /*5fa0*/  SHF.R.U32.HI R153, RZ, 0x10, R84 ;  /* 0x00000010ff997819 */ /* 0x000fe20000011654 */
[----:B------:R-:W-:Y:S01]  /*5fb0*/  FFMA.FTZ R219, R34, c[0x0][0x23c], -R143 ;  /* 0x00008f0022db7a23 */ /* 0x000fe2000001088f */
[----:B------:R-:W-:Y:S01]  /*5fc0*/  PRMT R96, R85, 0x5410, R23 ;  /* 0x0000541055607816 */ /* 0x000fe20000000017 */
[----:B------:R-:W-:Y:S01]  /*5fd0*/  MUFU.EX2 R237, R237 ;  /* 0x000000ed00ed7308 */ /* 0x000fe20000000800 */
[----:B-1----:R-:W-:Y:S01]  /*5fe0*/  FSEL R80, R126, RZ, P3 ;  /* 0x000000ff7e507208 */ /* 0x002fe20001800000 */
[--C-:B------:R-:W-:Y:S01]  /*5ff0*/  FFMA.FTZ R126, R99, c[0x0][0x23c], -R150.reuse ;  /* 0x00008f00637e7a23 */ /* 0x100fe20000010896 */
[----:B------:R-:W-:Y:S01]  /*6000*/  ISETP.GE.U32.AND P3, PT, R6, R97, PT ;  /* 0x000000610600720c */ /* 0x000fe20003f66070 */
[--C-:B------:R-:W-:Y:S01]  /*6010*/  FFMA.FTZ R224, R31, c[0x0][0x23c], -R150.reuse ;  /* 0x00008f001fe07a23 */ /* 0x100fe20000010896 */
[----:B------:R-:W-:Y:S01]  /*6020*/  SHF.R.U32.HI R97, RZ, 0x8, R89 ;  /* 0x00000008ff617819 */ /* 0x000fe20000011659 */
[--C-:B------:R-:W-:Y:S01]  /*6030*/  FFMA.FTZ R223, R21, c[0x0][0x23c], -R150.reuse ;  /* 0x00008f0015df7a23 */ /* 0x100fe20000010896 */
[----:B------:R-:W-:Y:S01]  /*6040*/  LOP3.LUT R153, R153, 0xff, RZ, 0xc0, !PT ;  /* 0x000000ff99997812 */ /* 0x000fe200078ec0ff */
[----:B------:R-:W-:Y:S01]  /*6050*/  MUFU.EX2 R126, R126 ;  /* 0x0000007e007e7308 */ /* 0x000fe20000000800 */
[----:B------:R-:W-:Y:S01]  /*6060*/  LOP3.LUT R97, R97, 0xffff, RZ, 0xc0, !PT ;  /* 0x0000ffff61617812 */ /* 0x000fe200078ec0ff */
[--C-:B------:R-:W-:Y:S01]  /*6070*/  FFMA.FTZ R218, R20, c[0x0][0x23c], -R143.reuse ;  /* 0x00008f0014da7a23 */ /* 0x100fe2000001088f */
[----:B------:R-:W-:Y:S01]  /*6080*/  @!P2 PRMT R23, R70, 0x5410, RZ ;  /* 0x000054104617a816 */ /* 0x000fe200000000ff */
[--C-:B------:R-:W-:Y:S01]  /*6090*/  FFMA.FTZ R217, R18, c[0x0][0x23c], -R143.reuse ;  /* 0x00008f0012d97a23 */ /* 0x100fe2000001088f */
[----:B------:R-:W-:Y:S01]  /*60a0*/  ISETP.GE.U32.AND P2, PT, R6, R97, PT ;  /* 0x000000610600720c */ /* 0x000fe20003f46070 */
[----:B------:R-:W-:Y:S01]  /*60b0*/  FFMA.FTZ R222, R19, c[0x0][0x23c], -R150 ;  /* 0x00008f0013de7a23 */ /* 0x000fe20000010896 */
[----:B------:R-:W-:Y:S01]  /*60c0*/  @!P6 PRMT R85, R71, 0x5410, RZ ;  /* 0x000054104755e816 */ /* 0x000fe200000000ff */
[--C-:B------:R-:W-:Y:S01]  /*60d0*/  FFMA.FTZ R71, R58, c[0x0][0x23c], -R143.reuse ;  /* 0x00008f003a477a23 */ /* 0x100fe2000001088f */
[----:B--2---:R-:W-:Y:S01]  /*60e0*/  F2FP.BF16.PACK_AB R84, R81, R82 ;  /* 0x000000525154723e */ /* 0x004fe200000010ff */
[----:B------:R-:W-:Y:S01]  /*60f0*/  MUFU.EX2 R70, R152 ;  /* 0x0000009800467308 */ /* 0x000fe20000000800 */
[----:B------:R-:W-:Y:S01]  /*6100*/  ISETP.GE.U32.AND P6, PT, R6, R153, PT ;  /* 0x000000990600720c */ /* 0x000fe20003fc6070 */
[--C-:B------:R-:W-:Y:S01]  /*6110*/  FFMA.FTZ R216, R16, c[0x0][0x23c], -R143.reuse ;  /* 0x00008f0010d87a23 */ /* 0x100fe2000001088f */
[----:B---3--:R-:W-:Y:S01]  /*6120*/  F2FP.BF16.PACK_AB R204, R239, R72 ;  /* 0x00000048efcc723e */ /* 0x008fe200000010ff */
[----:B------:R-:W-:Y:S01]  /*6130*/  FFMA.FTZ R215, R14, c[0x0][0x23c], -R143 ;  /* 0x00008f000ed77a23 */ /* 0x000fe2000001088f */
[----:B------:R-:W-:Y:S01]  /*6140*/  PRMT R89, R84, 0x7632, R89 ;  /* 0x0000763254597816 */ /* 0x000fe20000000059 */
[----:B------:R-:W-:Y:S01]  /*6150*/  FFMA.FTZ R124, R124, c[0x0][0x23c], -R75 ;  /* 0x00008f007c7c7a23 */ /* 0x000fe2000001084b */
[----:B------:R-:W-:Y:S01]  /*6160*/  PRMT R203, R204, 0x7632, R203 ;  /* 0x00007632cccb7816 */ /* 0x000fe200000000cb */
[----:B------:R-:W1:Y:S01]  /*6170*/  MUFU.EX2 R71, R71 ;  /* 0x0000004700477308 */ /* 0x000e620000000800 */
[----:B------:R-:W-:Y:S01]  /*6180*/  SHF.R.U32.HI R141, RZ, 0x18, R166 ;  /* 0x00000018ff8d7819 */ /* 0x000fe200000116a6 */
[----:B------:R-:W-:Y:S01]  /*6190*/  @!P5 HFMA2.BF16_V2 R92, -RZ.H0_H0, RZ.H0_H0, -R89.H0_H0 ;  /* 0x200000ffff5cd231 */ /* 0x000fe20000340959 */
[----:B------:R-:W-:Y:S01]  /*61a0*/  LOP3.LUT R135, R167, UR15, R94, 0x96, !PT ;  /* 0x0000000fa7877c12 */ /* 0x000fe2000f8e965e */
[----:B------:R-:W-:Y:S01]  /*61b0*/  @!P2 HFMA2.BF16_V2 R88, -RZ.H0_H0, RZ.H0_H0, -R203.H0_H0 ;  /* 0x200000ffff58a231 */ /* 0x000fe200003409cb */
[----:B------:R-:W-:Y:S01]  /*61c0*/  PRMT R97, R84, 0x5410, R89 ;  /* 0x0000541054617816 */ /* 0x000fe20000000059 */
[----:B------:R-:W-:Y:S01]  /*61d0*/  @!P6 HFMA2.BF16_V2 R91, -RZ.H0_H0, RZ.H0_H0, -R84.H0_H0 ;  /* 0x200000ffff5be231 */ /* 0x000fe20000340954 */
[----:B------:R-:W-:Y:S01]  /*61e0*/  LOP3.LUT R153, R98, 0xff, RZ, 0xc0, !PT ;  /* 0x000000ff62997812 */ /* 0x000fe200078ec0ff */
[----:B------:R-:W-:Y:S01]  /*61f0*/  @!P1 HFMA2.BF16_V2 R90, -RZ.H0_H0, RZ.H0_H0, -R204.H0_H0 ;  /* 0x200000ffff5a9231 */ /* 0x000fe200003409cc */
[----:B------:R-:W-:Y:S01]  /*6200*/  @!P5 PRMT R89, R92, 0x5410, RZ ;  /* 0x000054105c59d816 */ /* 0x000fe200000000ff */
[----:B------:R-:W-:Y:S01]  /*6210*/  MUFU.EX2 R247, R247 ;  /* 0x000000f700f77308 */ /* 0x000fe20000000800 */
[----:B------:R-:W-:Y:S01]  /*6220*/  PRMT R98, R204, 0x5410, R203 ;  /* 0x00005410cc627816 */ /* 0x000fe200000000cb */
[--C-:B------:R-:W-:Y:S01]  /*6230*/  FFMA.FTZ R214, R25, c[0x0][0x23c], -R80.reuse ;  /* 0x00008f0019d67a23 */ /* 0x100fe20000010850 */
[----:B------:R-:W-:Y:S01]  /*6240*/  ISETP.GE.U32.AND P5, PT, R6, R141, PT ;  /* 0x0000008d0600720c */ /* 0x000fe20003fa6070 */
[--C-:B------:R-:W-:Y:S01]  /*6250*/  FFMA.FTZ R207, R24, c[0x0][0x23c], -R75.reuse ;  /* 0x00008f0018cf7a23 */ /* 0x100fe2000001084b */
[----:B------:R-:W-:Y:S01]  /*6260*/  @!P2 PRMT R203, R88, 0x5410, RZ ;  /* 0x0000541058cba816 */ /* 0x000fe200000000ff */
[--C-:B------:R-:W-:Y:S01]  /*6270*/  FFMA.FTZ R231, R109, c[0x0][0x23c], -R80.reuse ;  /* 0x00008f006de77a23 */ /* 0x100fe20000010850 */
[----:B------:R-:W-:Y:S01]  /*6280*/  LOP3.LUT R88, R135, 0xffff, RZ, 0xc0, !PT ;  /* 0x0000ffff87587812 */ /* 0x000fe200078ec0ff */
[----:B------:R-:W2:Y:S01]  /*6290*/  MUFU.EX2 R141, R147 ;  /* 0x00000093008d7308 */ /* 0x000ea20000000800 */
[----:B------:R-:W-:Y:S01]  /*62a0*/  @!P6 PRMT R84, R91, 0x5410, RZ ;  /* 0x000054105b54e816 */ /* 0x000fe200000000ff */
[----:B------:R-:W-:Y:S01]  /*62b0*/  FFMA.FTZ R230, R15, c[0x0][0x23c], -R80 ;  /* 0x00008f000fe67a23 */ /* 0x000fe20000010850 */
[----:B------:R-:W-:Y:S01]  /*62c0*/  LOP3.LUT R91, R135, 0xff, RZ, 0xc0, !PT ;  /* 0x000000ff875b7812 */ /* 0x000fe200078ec0ff */
[--C-:B------:R-:W-:Y:S01]  /*62d0*/  FFMA.FTZ R233, R12, c[0x0][0x23c], -R75.reuse ;  /* 0x00008f000ce97a23 */ /* 0x100fe2000001084b */
[----:B------:R-:W-:Y:S01]  /*62e0*/  SHF.R.U32.HI R88, RZ, 0x8, R88 ;  /* 0x00000008ff587819 */ /* 0x000fe20000011658 */
[----:B------:R-:W-:Y:S01]  /*62f0*/  FFMA.FTZ R232, R10, c[0x0][0x23c], -R75 ;  /* 0x00008f000ae87a23 */ /* 0x000fe2000001084b */
[C---:B------:R-:W-:Y:S01]  /*6300*/  ISETP.GE.U32.AND P6, PT, R6.reuse, R153, PT ;  /* 0x000000990600720c */ /* 0x040fe20003fc6070 */
[----:B------:R-:W-:Y:S01]  /*6310*/  MUFU.EX2 R234, R234 ;  /* 0x000000ea00ea7308 */ /* 0x000fe20000000800 */
[----:B------:R-:W-:Y:S01]  /*6320*/  ISETP.GE.U32.AND P2, PT, R6, R91, PT ;  /* 0x0000005b0600720c */ /* 0x000fe20003f46070 */
[--C-:B------:R-:W-:Y:S01]  /*6330*/  FFMA.FTZ R236, R13, c[0x0][0x23c], -R80.reuse ;  /* 0x00008f000dec7a23 */ /* 0x100fe20000010850 */
[----:B-1----:R-:W-:Y:S01]  /*6340*/  F2FP.BF16.PACK_AB R206, R70, R71 ;  /* 0x0000004746ce723e */ /* 0x002fe200000010ff */
[----:B------:R-:W-:Y:S01]  /*6350*/  FFMA.FTZ R235, R11, c[0x0][0x23c], -R80 ;  /* 0x00008f000beb7a23 */ /* 0x000fe20000010850 */
[----:B------:R-:W-:Y:S01]  /*6360*/  LOP3.LUT R91, R88, 0xffff, RZ, 0xc0, !PT ;  /* 0x0000ffff585b7812 */ /* 0x000fe200078ec0ff */
[----:B------:R-:W-:Y:S01]  /*6370*/  FFMA.FTZ R88, R76, c[0x0][0x23c], -R143 ;  /* 0x00008f004c587a23 */ /* 0x000fe2000001088f */
[----:B------:R-:W-:Y:S01]  /*6380*/  PRMT R205, R206, 0x7632, R205 ;  /* 0x00007632cecd7816 */ /* 0x000fe200000000cd */
[----:B------:R-:W-:Y:S01]  /*6390*/  MUFU.EX2 R227, R227 ;  /* 0x000000e300e37308 */ /* 0x000fe20000000800 */
[----:B--2---:R-:W-:Y:S01]  /*63a0*/  F2FP.BF16.PACK_AB R200, R126, R141 ;  /* 0x0000008d7ec8723e */ /* 0x004fe200000010ff */
[----:B------:R-:W-:Y:S01]  /*63b0*/  FFMA.FTZ R243, R238, c[0x0][0x23c], -R75 ;  /* 0x00008f00eef37a23 */ /* 0x000fe2000001084b */
[----:B------:R-:W-:Y:S01]  /*63c0*/  PRMT R99, R206, 0x5410, R205 ;  /* 0x00005410ce637816 */ /* 0x000fe200000000cd */
[----:B------:R-:W-:Y:S01]  /*63d0*/  @!P4 HFMA2.BF16_V2 R87, -RZ.H0_H0, RZ.H0_H0, -R205.H0_H0 ;  /* 0x200000ffff57c231 */ /* 0x000fe200003409cd */
[----:B------:R-:W-:Y:S01]  /*63e0*/  PRMT R199, R200, 0x7632, R199 ;  /* 0x00007632c8c77816 */ /* 0x000fe200000000c7 */
[----:B------:R-:W-:Y:S01]  /*63f0*/  @!P6 HFMA2.BF16_V2 R86, -RZ.H0_H0, RZ.H0_H0, -R206.H0_H0 ;  /* 0x200000ffff56e231 */ /* 0x000fe200003409ce */
[----:B------:R-:W-:Y:S01]  /*6400*/  @!P1 PRMT R204, R90, 0x5410, RZ ;  /* 0x000054105acc9816 */ /* 0x000fe200000000ff */
[----:B------:R-:W1:Y:S01]  /*6410*/  MUFU.EX2 R88, R88 ;  /* 0x0000005800587308 */ /* 0x000e620000000800 */
[----:B------:R-:W-:Y:S01]  /*6420*/  @!P2 HFMA2.BF16_V2 R79, -RZ.H0_H0, RZ.H0_H0, -R200.H0_H0 ;  /* 0x200000ffff4fa231 */ /* 0x000fe200003409c8 */
[----:B------:R-:W-:Y:S01]  /*6430*/  @!P4 PRMT R205, R87, 0x5410, RZ ;  /* 0x0000541057cdc816 */ /* 0x000fe200000000ff */
[----:B------:R-:W-:Y:S01]  /*6440*/  FFMA.FTZ R90, R151, c[0x0][0x23c], -R150 ;  /* 0x00008f00975a7a23 */ /* 0x000fe20000010896 */
[----:B------:R-:W-:Y:S01]  /*6450*/  ISETP.GE.U32.AND P4, PT, R6, R91, PT ;  /* 0x0000005b0600720c */ /* 0x000fe20003f86070 */
[----:B------:R-:W-:Y:S01]  /*6460*/  FFMA.FTZ R91, R68, c[0x0][0x23c], -R143 ;  /* 0x00008f00445b7a23 */ /* 0x000fe2000001088f */
[----:B------:R-:W-:Y:S01]  /*6470*/  @!P6 PRMT R206, R86, 0x5410, RZ ;  /* 0x0000541056cee816 */ /* 0x000fe200000000ff */
[----:B------:R-:W-:Y:S01]  /*6480*/  FADD.FTZ R73, R74, R73 ;  /* 0x000000494a497221 */ /* 0x000fe20000010000 */
[----:B------:R-:W-:Y:S01]  /*6490*/  SHF.R.U32.HI R87, RZ, 0x18, R135 ;  /* 0x00000018ff577819 */ /* 0x000fe20000011687 */
[----:B------:R-:W2:Y:S01]  /*64a0*/  MUFU.EX2 R90, R90 ;  /* 0x0000005a005a7308 */ /* 0x000ea20000000800 */
[----:B------:R-:W-:-:S02]  /*64b0*/  ISETP.GE.U32.AND P6, PT, R6, R95, PT ;  /* 0x0000005f0600720c */ /* 0x000fc40003fc6070 */
[----:B------:R-:W-:Y:S02]  /*64c0*/  PRMT R95, R200, 0x5410, R199 ;  /* 0x00005410c85f7816 */ /* 0x000fe400000000c7 */
[----:B------:R-:W-:Y:S02]  /*64d0*/  @!P2 PRMT R200, R79, 0x5410, RZ ;  /* 0x000054104fc8a816 */ /* 0x000fe400000000ff */
[----:B------:R-:W-:Y:S01]  /*64e0*/  ISETP.GE.U32.AND P2, PT, R6, R87, PT ;  /* 0x000000570600720c */ /* 0x000fe20003f46070 */
[----:B------:R-:W-:Y:S01]  /*64f0*/  @!P4 HFMA2.BF16_V2 R78, -RZ.H0_H0, RZ.H0_H0, -R199.H0_H0 ;  /* 0x200000ffff4ec231 */ /* 0x000fe200003409c7 */
[----:B-1----:R-:W-:Y:S01]  /*6500*/  F2FP.BF16.PACK_AB R202, R88, R237 ;  /* 0x000000ed58ca723e */ /* 0x002fe200000010ff */
[----:B------:R-:W-:Y:S01]  /*6510*/  MUFU.EX2 R91, R91 ;  /* 0x0000005b005b7308 */ /* 0x000fe20000000800 */
[----:B------:R-:W-:Y:S02]  /*6520*/  SHF.R.U32.HI R79, RZ, 0x10, R135 ;  /* 0x00000010ff4f7819 */ /* 0x000fe40000011687 */
[----:B------:R-:W-:-:S02]  /*6530*/  PRMT R201, R202, 0x7632, R201 ;  /* 0x00007632cac97816 */ /* 0x000fc400000000c9 */
[----:B------:R-:W-:Y:S02]  /*6540*/  LOP3.LUT R79, R79, 0xff, RZ, 0xc0, !PT ;  /* 0x000000ff4f4f7812 */ /* 0x000fe400078ec0ff */
[----:B------:R-:W-:Y:S01]  /*6550*/  LOP3.LUT R94, R166, 0xffff, RZ, 0xc0, !PT ;  /* 0x0000ffffa65e7812 */ /* 0x000fe200078ec0ff */
[----:B------:R-:W-:Y:S01]  /*6560*/  MUFU.EX2 R246, R246 ;  /* 0x000000f600f67308 */ /* 0x000fe20000000800 */
[----:B------:R-:W-:Y:S01]  /*6570*/  @!P4 PRMT R199, R78, 0x5410, RZ ;  /* 0x000054104ec7c816 */ /* 0x000fe200000000ff */
[----:B------:R-:W-:Y:S01]  /*6580*/  @!P2 HFMA2.BF16_V2 R22, -RZ.H0_H0, RZ.H0_H0, -R201.H0_H0 ;  /* 0x200000ffff16a231 */ /* 0x000fe200003409c9 */
[----:B------:R-:W-:Y:S02]  /*6590*/  ISETP.GE.U32.AND P4, PT, R6, R79, PT ;  /* 0x0000004f0600720c */ /* 0x000fe40003f86070 */
[----:B------:R-:W-:Y:S02]  /*65a0*/  SHF.R.U32.HI R79, RZ, 0x8, R94 ;  /* 0x00000008ff4f7819 */ /* 0x000fe4000001165e */
[----:B------:R-:W-:Y:S01]  /*65b0*/  PRMT R94, R202, 0x5410, R201 ;  /* 0x00005410ca5e7816 */ /* 0x000fe200000000c9 */
[----:B------:R-:W-:Y:S01]  /*65c0*/  MUFU.EX2 R221, R221 ;  /* 0x000000dd00dd7308 */ /* 0x000fe20000000800 */
[----:B------:R-:W-:Y:S01]  /*65d0*/  @!P2 PRMT R201, R22, 0x5410, RZ ;  /* 0x0000541016c9a816 */ /* 0x000fe200000000ff */
[----:B------:R-:W-:Y:S01]  /*65e0*/  FFMA.FTZ R22, R50, c[0x0][0x23c], -R143 ;  /* 0x00008f0032167a23 */ /* 0x000fe2000001088f */
[----:B------:R-:W-:Y:S01]  /*65f0*/  LOP3.LUT R79, R79, 0xffff, RZ, 0xc0, !PT ;  /* 0x0000ffff4f4f7812 */ /* 0x000fe200078ec0ff */
[----:B------:R-:W-:Y:S01]  /*6600*/  FFMA.FTZ R143, R115, c[0x0][0x23c], -R80 ;  /* 0x00008f00738f7a23 */ /* 0x000fe20000010850 */
[----:B--2---:R-:W-:-:S02]  /*6610*/  F2FP.BF16.PACK_AB R196, R247, R90 ;  /* 0x0000005af7c4723e */ /* 0x004fc400000010ff */
[----:B------:R-:W-:Y:S01]  /*6620*/  ISETP.GE.U32.AND P2, PT, R6, R79, PT ;  /* 0x0000004f0600720c */ /* 0x000fe20003f46070 */
[----:B------:R-:W1:Y:S01]  /*6630*/  MUFU.EX2 R22, R22 ;  /* 0x0000001600167308 */ /* 0x000e620000000800 */
[----:B------:R-:W-:Y:S01]  /*6640*/  PRMT R195, R196, 0x7632, R195 ;  /* 0x00007632c4c37816 */ /* 0x000fe200000000c3 */
[----:B------:R-:W-:Y:S01]  /*6650*/  @!P4 HFMA2.BF16_V2 R77, -RZ.H0_H0, RZ.H0_H0, -R202.H0_H0 ;  /* 0x200000ffff4dc231 */ /* 0x000fe200003409ca */
[----:B------:R-:W-:Y:S01]  /*6660*/  SHF.R.U32.HI R106, RZ, 0x10, R166 ;  /* 0x00000010ff6a7819 */ /* 0x000fe200000116a6 */
[----:B------:R-:W-:Y:S01]  /*6670*/  IMAD.WIDE.U32 R166, R140, -0x2daee0ad, RZ ;  /* 0xd2511f538ca67825 */ /* 0x000fe200078e00ff */
[----:B------:R-:W-:Y:S01]  /*6680*/  LOP3.LUT R93, R128, 0xff, RZ, 0xc0, !PT ;  /* 0x000000ff805d7812 */ /* 0x000fe200078ec0ff */
[----:B------:R-:W-:Y:S01]  /*6690*/  @!P3 HFMA2.BF16_V2 R76, -RZ.H0_H0, RZ.H0_H0, -R196.H0_H0 ;  /* 0x200000ffff4cb231 */ /* 0x000fe200003409c4 */
[----:B------:R-:W-:Y:S01]  /*66a0*/  @!P4 PRMT R202, R77, 0x5410, RZ ;  /* 0x000054104dcac816 */ /* 0x000fe200000000ff */
[----:B------:R-:W-:Y:S01]  /*66b0*/  MUFU.EX2 R226, R226 ;  /* 0x000000e200e27308 */ /* 0x000fe20000000800 */
[----:B------:R-:W-:Y:S01]  /*66c0*/  LOP3.LUT R77, R106, 0xff, RZ, 0xc0, !PT ;  /* 0x000000ff6a4d7812 */ /* 0x000fe200078ec0ff */
[----:B------:R-:W-:Y:S01]  /*66d0*/  IMAD.WIDE.U32 R78, R121, -0x326172a9, RZ ;  /* 0xcd9e8d57794e7825 */ /* 0x000fe200078e00ff */
[----:B------:R-:W-:Y:S01]  /*66e0*/  ISETP.GE.U32.AND P4, PT, R6, R93, PT ;  /* 0x0000005d0600720c */ /* 0x000fe20003f86070 */
[----:B------:R-:W-:Y:S01]  /*66f0*/  @!P2 HFMA2.BF16_V2 R69, -RZ.H0_H0, RZ.H0_H0, -R195.H0_H0 ;  /* 0x200000ffff45a231 */ /* 0x000fe200003409c3 */
[----:B------:R-:W-:-:S02]  /*6700*/  PRMT R93, R196, 0x5410, R195 ;  /* 0x00005410c45d7816 */ /* 0x000fc400000000c3 */
[----:B------:R-:W-:Y:S01]  /*6710*/  F2FP.BF16.PACK_AB R192, R227, R234 ;  /* 0x000000eae3c0723e */ /* 0x000fe200000010ff */
[----:B------:R-:W2:Y:S01]  /*6720*/  MUFU.EX2 R225, R225 ;  /* 0x000000e100e17308 */ /* 0x000ea20000000800 */
[----:B-1----:R-:W-:Y:S02]  /*6730*/  F2FP.BF16.PACK_AB R198, R22, R91 ;  /* 0x0000005b16c6723e */ /* 0x002fe400000010ff */
[----:B------:R-:W-:Y:S02]  /*6740*/  @!P2 PRMT R195, R69, 0x5410, RZ ;  /* 0x0000541045c3a816 */ /* 0x000fe400000000ff */
[----:B------:R-:W-:Y:S02]  /*6750*/  PRMT R197, R198, 0x7632, R197 ;  /* 0x00007632c6c57816 */ /* 0x000fe400000000c5 */
[----:B------:R-:W-:Y:S01]  /*6760*/  ISETP.GE.U32.AND P2, PT, R6, R77, PT ;  /* 0x0000004d0600720c */ /* 0x000fe20003f46070 */
[----:B------:R-:W-:Y:S01]  /*6770*/  MUFU.EX2 R220, R220 ;  /* 0x000000dc00dc7308 */ /* 0x000fe20000000800 */
[----:B------:R-:W-:Y:S01]  /*6780*/  PRMT R92, R198, 0x5410, R197 ;  /* 0x00005410c65c7816 */ /* 0x000fe200000000c5 */
[----:B------:R-:W-:Y:S01]  /*6790*/  @!P5 HFMA2.BF16_V2 R68, -RZ.H0_H0, RZ.H0_H0, -R197.H0_H0 ;  /* 0x200000ffff44d231 */ /* 0x000fe200003409c5 */
[----:B------:R-:W-:-:S02]  /*67a0*/  LOP3.LUT R69, R146, 0xff, RZ, 0xc0, !PT ;  /* 0x000000ff92457812 */ /* 0x000fc400078ec0ff */
[----:B------:R-:W-:Y:S02]  /*67b0*/  PRMT R191, R192, 0x7632, R191 ;  /* 0x00007632c0bf7816 */ /* 0x000fe400000000bf */
[----:B------:R-:W-:Y:S01]  /*67c0*/  @!P5 PRMT R197, R68, 0x5410, RZ ;  /* 0x0000541044c5d816 */ /* 0x000fe200000000ff */
[----:B------:R-:W1:Y:S01]  /*67d0*/  MUFU.EX2 R219, R219 ;  /* 0x000000db00db7308 */ /* 0x000e620000000800 */
[----:B------:R-:W-:Y:S02]  /*67e0*/  LOP3.LUT R68, R146, 0xffff, RZ, 0xc0, !PT ;  /* 0x0000ffff92447812 */ /* 0x000fe400078ec0ff */
[----:B------:R-:W-:Y:S01]  /*67f0*/  ISETP.GE.U32.AND P5, PT, R6, R69, PT ;  /* 0x000000450600720c */ /* 0x000fe20003fa6070 */
[----:B------:R-:W-:Y:S01]  /*6800*/  @!P2 HFMA2.BF16_V2 R67, -RZ.H0_H0, RZ.H0_H0, -R198.H0_H0 ;  /* 0x200000ffff43a231 */ /* 0x000fe200003409c6 */
[----:B------:R-:W-:Y:S02]  /*6810*/  SHF.R.U32.HI R68, RZ, 0x8, R68 ;  /* 0x00000008ff447819 */ /* 0x000fe40000011644 */
[----:B------:R-:W-:Y:S01]  /*6820*/  PRMT R106, R192, 0x5410, R191 ;  /* 0x00005410c06a7816 */ /* 0x000fe200000000bf */
[----:B------:R-:W-:Y:S01]  /*6830*/  MUFU.EX2 R224, R224 ;  /* 0x000000e000e07308 */ /* 0x000fe20000000800 */
[----:B------:R-:W-:Y:S01]  /*6840*/  LOP3.LUT R69, R68, 0xffff, RZ, 0xc0, !PT ;  /* 0x0000ffff44457812 */ /* 0x000fe200078ec0ff */
[----:B------:R-:W-:Y:S01]  /*6850*/  FFMA.FTZ R68, R47, c[0x0][0x23c], -R80 ;  /* 0x00008f002f447a23 */ /* 0x000fe20000010850 */
[----:B------:R-:W-:-:S02]  /*6860*/  @!P2 PRMT R198, R67, 0x5410, RZ ;  /* 0x0000541043c6a816 */ /* 0x000fc400000000ff */
[----:B------:R-:W-:Y:S02]  /*6870*/  ISETP.GE.U32.AND P2, PT, R6, R69, PT ;  /* 0x000000450600720c */ /* 0x000fe40003f46070 */
[--C-:B------:R-:W-:Y:S01]  /*6880*/  SHF.R.U32.HI R69, RZ, 0x18, R146.reuse ;  /* 0x00000018ff457819 */ /* 0x100fe20000011692 */
[----:B------:R-:W-:Y:S01]  /*6890*/  @!P5 HFMA2.BF16_V2 R66, -RZ.H0_H0, RZ.H0_H0, -R192.H0_H0 ;  /* 0x200000ffff42d231 */ /* 0x000fe200003409c0 */
[----:B------:R-:W-:Y:S01]  /*68a0*/  SHF.R.U32.HI R146, RZ, 0x10, R146 ;  /* 0x00000010ff927819 */ /* 0x000fe20000011692 */
[----:B------:R-:W3:Y:S01]  /*68b0*/  MUFU.EX2 R223, R223 ;  /* 0x000000df00df7308 */ /* 0x000ee20000000800 */
[----:B------:R-:W-:Y:S02]  /*68c0*/  F2FP.BF16.PACK_AB R194, R221, R246 ;  /* 0x000000f6ddc2723e */ /* 0x000fe400000010ff */
[----:B------:R-:W-:Y:S02]  /*68d0*/  @!P5 PRMT R192, R66, 0x5410, RZ ;  /* 0x0000541042c0d816 */ /* 0x000fe400000000ff */
[----:B------:R-:W-:-:S02]  /*68e0*/  ISETP.GE.U32.AND P5, PT, R6, R69, PT ;  /* 0x000000450600720c */ /* 0x000fc40003fa6070 */
[----:B------:R-:W-:Y:S01]  /*68f0*/  LOP3.LUT R69, R146, 0xff, RZ, 0xc0, !PT ;  /* 0x000000ff92457812 */ /* 0x000fe200078ec0ff */
[----:B------:R-:W-:Y:S01]  /*6900*/  @!P2 HFMA2.BF16_V2 R65, -RZ.H0_H0, RZ.H0_H0, -R191.H0_H0 ;  /* 0x200000ffff41a231 */ /* 0x000fe200003409bf */
[----:B------:R-:W-:Y:S01]  /*6910*/  ISETP.GE.U32.AND P1, PT, R6, R149, PT ;  /* 0x000000950600720c */ /* 0x000fe20003f26070 */
[----:B------:R-:W-:Y:S01]  /*6920*/  MUFU.EX2 R218, R218 ;  /* 0x000000da00da7308 */ /* 0x000fe20000000800 */
[----:B------:R-:W-:Y:S02]  /*6930*/  PRMT R193, R194, 0x7632, R193 ;  /* 0x00007632c2c17816 */ /* 0x000fe400000000c1 */
[----:B------:R-:W-:Y:S02]  /*6940*/  @!P2 PRMT R191, R65, 0x5410, RZ ;  /* 0x0000541041bfa816 */ /* 0x000fe400000000ff */
[----:B------:R-:W-:Y:S01]  /*6950*/  ISETP.GE.U32.AND P2, PT, R6, R69, PT ;  /* 0x000000450600720c */ /* 0x000fe20003f46070 */
[----:B------:R-:W-:Y:S01]  /*6960*/  FFMA.FTZ R69, R38, c[0x0][0x23c], -R75 ;  /* 0x00008f0026457a23 */ /* 0x000fe2000001084b */
[----:B------:R-:W-:Y:S01]  /*6970*/  SHF.R.U32.HI R65, RZ, 0x8, R105 ;  /* 0x00000008ff417819 */ /* 0x000fe20000011669 */
[----:B------:R-:W-:Y:S01]  /*6980*/  @!P5 HFMA2.BF16_V2 R64, -RZ.H0_H0, RZ.H0_H0, -R193.H0_H0 ;  /* 0x200000ffff40d231 */ /* 0x000fe200003409c1 */
[----:B--2---:R-:W-:Y:S01]  /*6990*/  F2FP.BF16.PACK_AB R188, R225, R226 ;  /* 0x000000e2e1bc723e */ /* 0x004fe200000010ff */
[----:B------:R-:W2:Y:S01]  /*69a0*/  MUFU.EX2 R217, R217 ;  /* 0x000000d900d97308 */ /* 0x000ea20000000800 */
[----:B------:R-:W-:-:S02]  /*69b0*/  LOP3.LUT R65, R65, 0xffff, RZ, 0xc0, !PT ;  /* 0x0000ffff41417812 */ /* 0x000fc400078ec0ff */
[----:B------:R-:W-:Y:S01]  /*69c0*/  PRMT R105, R194, 0x5410, R193 ;  /* 0x00005410c2697816 */ /* 0x000fe200000000c1 */
[----:B------:R-:W-:Y:S01]  /*69d0*/  @!P1 HFMA2.BF16_V2 R59, -RZ.H0_H0, RZ.H0_H0, -R188.H0_H0 ;  /* 0x200000ffff3b9231 */ /* 0x000fe200003409bc */
[----:B------:R-:W-:Y:S02]  /*69e0*/  @!P5 PRMT R193, R64, 0x5410, RZ ;  /* 0x0000541040c1d816 */ /* 0x000fe400000000ff */
[----:B------:R-:W-:Y:S01]  /*69f0*/  ISETP.GE.U32.AND P5, PT, R6, R65, PT ;  /* 0x000000410600720c */ /* 0x000fe20003fa6070 */
[----:B------:R-:W-:Y:S01]  /*6a00*/  @!P2 HFMA2.BF16_V2 R63, -RZ.H0_H0, RZ.H0_H0, -R194.H0_H0 ;  /* 0x200000ffff3fa231 */ /* 0x000fe200003409c2 */
[----:B------:R-:W-:Y:S01]  /*6a10*/  PRMT R187, R188, 0x7632, R187 ;  /* 0x00007632bcbb7816 */ /* 0x000fe200000000bb */
[----:B------:R-:W-:Y:S01]  /*6a20*/  MUFU.EX2 R222, R222 ;  /* 0x000000de00de7308 */ /* 0x000fe20000000800 */
[----:B------:R-:W-:Y:S02]  /*6a30*/  LOP3.LUT R110, R117, UR8, R110, 0x96, !PT ;  /* 0x00000008756e7c12 */ /* 0x000fe4000f8e966e */
[----:B------:R-:W-:-:S02]  /*6a40*/  LOP3.LUT R160, R167, UR15, R160, 0x96, !PT ;  /* 0x0000000fa7a07c12 */ /* 0x000fc4000f8e96a0 */
[----:B------:R-:W-:Y:S01]  /*6a50*/  @!P2 PRMT R194, R63, 0x5410, RZ ;  /* 0x000054103fc2a816 */ /* 0x000fe200000000ff */
[----:B------:R-:W-:Y:S01]  /*6a60*/  IMAD.WIDE.U32 R110, R110, -0x2daee0ad, RZ ;  /* 0xd2511f536e6e7825 */ /* 0x000fe200078e00ff */
[----:B------:R-:W-:Y:S01]  /*6a70*/  LOP3.LUT R63, R104, 0xff, RZ, 0xc0, !PT ;  /* 0x000000ff683f7812 */ /* 0x000fe200078ec0ff */
[----:B------:R-:W-:Y:S01]  /*6a80*/  MUFU.EX2 R216, R216 ;  /* 0x000000d800d87308 */ /* 0x000fe20000000800 */
[----:B-1----:R-:W-:Y:S01]  /*6a90*/  F2FP.BF16.PACK_AB R190, R219, R220 ;  /* 0x000000dcdbbe723e */ /* 0x002fe200000010ff */
[----:B------:R-:W-:Y:S01]  /*6aa0*/  @!P5 HFMA2.BF16_V2 R58, -RZ.H0_H0, RZ.H0_H0, -R187.H0_H0 ;  /* 0x200000ffff3ad231 */ /* 0x000fe200003409bb */
[----:B------:R-:W-:Y:S02]  /*6ab0*/  PRMT R104, R188, 0x5410, R187 ;  /* 0x00005410bc687816 */ /* 0x000fe400000000bb */
[----:B------:R-:W-:Y:S02]  /*6ac0*/  @!P1 PRMT R188, R59, 0x5410, RZ ;  /* 0x000054103bbc9816 */ /* 0x000fe400000000ff */
[----:B------:R-:W-:Y:S01]  /*6ad0*/  LOP3.LUT R59, R160, 0xffff, RZ, 0xc0, !PT ;  /* 0x0000ffffa03b7812 */ /* 0x000fe200078ec0ff */
[----:B------:R-:W-:Y:S01]  /*6ae0*/  MUFU.EX2 R215, R215 ;  /* 0x000000d700d77308 */ /* 0x000fe20000000800 */
[----:B------:R-:W-:-:S02]  /*6af0*/  LOP3.LUT R133, R128, 0xffff, RZ, 0xc0, !PT ;  /* 0x0000ffff80857812 */ /* 0x000fc400078ec0ff */
[----:B------:R-:W-:Y:S02]  /*6b00*/  PRMT R189, R190, 0x7632, R189 ;  /* 0x00007632bebd7816 */ /* 0x000fe400000000bd */
[--C-:B------:R-:W-:Y:S02]  /*6b10*/  SHF.R.U32.HI R137, RZ, 0x10, R128.reuse ;  /* 0x00000010ff897819 */ /* 0x100fe40000011680 */
[----:B------:R-:W-:Y:S01]  /*6b20*/  SHF.R.U32.HI R129, RZ, 0x18, R128 ;  /* 0x00000018ff817819 */ /* 0x000fe20000011680 */
[----:B------:R-:W-:Y:S01]  /*6b30*/  @!P6 HFMA2.BF16_V2 R57, -RZ.H0_H0, RZ.H0_H0, -R189.H0_H0 ;  /* 0x200000ffff39e231 */ /* 0x000fe200003409bd */
[----:B------:R-:W-:Y:S01]  /*6b40*/  ISETP.GE.U32.AND P2, PT, R6, R63, PT ;  /* 0x0000003f0600720c */ /* 0x000fe20003f46070 */
[----:B------:R-:W-:Y:S01]  /*6b50*/  MUFU.EX2 R68, R68 ;  /* 0x0000004400447308 */ /* 0x000fe20000000800 */
[----:B------:R-:W-:Y:S02]  /*6b60*/  LOP3.LUT R103, R119, UR25, R116, 0x96, !PT ;  /* 0x0000001977677c12 */ /* 0x000fe4000f8e9674 */
[----:B------:R-:W-:-:S02]  /*6b70*/  LOP3.LUT R128, R118, 0xffff, RZ, 0xc0, !PT ;  /* 0x0000ffff76807812 */ /* 0x000fc400078ec0ff */
[----:B------:R-:W-:Y:S02]  /*6b80*/  LOP3.LUT R63, R160, 0xff, RZ, 0xc0, !PT ;  /* 0x000000ffa03f7812 */ /* 0x000fe400078ec0ff */
[----:B------:R-:W-:Y:S01]  /*6b90*/  LOP3.LUT R125, R118, 0xff, RZ, 0xc0, !PT ;  /* 0x000000ff767d7812 */ /* 0x000fe200078ec0ff */
[----:B------:R-:W-:Y:S01]  /*6ba0*/  MUFU.EX2 R143, R143 ;  /* 0x0000008f008f7308 */ /* 0x000fe20000000800 */
[--C-:B------:R-:W-:Y:S02]  /*6bb0*/  SHF.R.U32.HI R123, RZ, 0x10, R118.reuse ;  /* 0x00000010ff7b7819 */ /* 0x100fe40000011676 */
[----:B------:R-:W-:Y:S01]  /*6bc0*/  SHF.R.U32.HI R119, RZ, 0x18, R118 ;  /* 0x00000018ff777819 */ /* 0x000fe20000011676 */
[----:B------:R-:W-:Y:S01]  /*6bd0*/  @!P2 HFMA2.BF16_V2 R56, -RZ.H0_H0, RZ.H0_H0, -R190.H0_H0 ;  /* 0x200000ffff38a231 */ /* 0x000fe200003409be */
[----:B------:R-:W-:Y:S02]  /*6be0*/  SHF.R.U32.HI R59, RZ, 0x8, R59 ;  /* 0x00000008ff3b7819 */ /* 0x000fe4000001163b */
[----:B------:R-:W-:Y:S01]  /*6bf0*/  LOP3.LUT R102, R111, UR15, R102, 0x96, !PT ;  /* 0x0000000f6f667c12 */ /* 0x000fe2000f8e9666 */
[----:B------:R-:W-:Y:S01]  /*6c00*/  MUFU.EX2 R69, R69 ;  /* 0x0000004500457308 */ /* 0x000fe20000000800 */
[----:B------:R-:W-:-:S02]  /*6c10*/  LOP3.LUT R117, R110, 0xffff, RZ, 0xc0, !PT ;  /* 0x0000ffff6e757812 */ /* 0x000fc400078ec0ff */
[----:B------:R-:W-:Y:S02]  /*6c20*/  LOP3.LUT R116, R110, 0xff, RZ, 0xc0, !PT ;  /* 0x000000ff6e747812 */ /* 0x000fe400078ec0ff */
[--C-:B------:R-:W-:Y:S02]  /*6c30*/  SHF.R.U32.HI R118, RZ, 0x10, R110.reuse ;  /* 0x00000010ff767819 */ /* 0x100fe4000001166e */
[----:B------:R-:W-:Y:S01]  /*6c40*/  SHF.R.U32.HI R114, RZ, 0x18, R110 ;  /* 0x00000018ff727819 */ /* 0x000fe2000001166e */
[----:B------:R-:W-:Y:S01]  /*6c50*/  MUFU.EX2 R214, R214 ;  /* 0x000000d600d67308 */ /* 0x000fe20000000800 */
[----:B------:R-:W-:Y:S02]  /*6c60*/  LOP3.LUT R111, R154, 0xff, RZ, 0xc0, !PT ;  /* 0x000000ff9a6f7812 */ /* 0x000fe400078ec0ff */
[--C-:B------:R-:W-:Y:S02]  /*6c70*/  SHF.R.U32.HI R110, RZ, 0x10, R154.reuse ;  /* 0x00000010ff6e7819 */ /* 0x100fe4000001169a */
[----:B------:R-:W-:-:S02]  /*6c80*/  SHF.R.U32.HI R108, RZ, 0x18, R154 ;  /* 0x00000018ff6c7819 */ /* 0x000fc4000001169a */
[C---:B------:R-:W-:Y:S01]  /*6c90*/  LOP3.LUT R161, R166.reuse, 0xff, RZ, 0xc0, !PT ;  /* 0x000000ffa6a17812 */ /* 0x040fe200078ec0ff */
[----:B------:R-:W-:Y:S01]  /*6ca0*/  MUFU.EX2 R207, R207 ;  /* 0x000000cf00cf7308 */ /* 0x000fe20000000800 */
[----:B------:R-:W-:Y:S02]  /*6cb0*/  LOP3.LUT R154, R166, 0xffff, RZ, 0xc0, !PT ;  /* 0x0000ffffa69a7812 */ /* 0x000fe400078ec0ff */
[--C-:B------:R-:W-:Y:S02]  /*6cc0*/  SHF.R.U32.HI R152, RZ, 0x10, R166.reuse ;  /* 0x00000010ff987819 */ /* 0x100fe400000116a6 */
[----:B------:R-:W-:Y:S01]  /*6cd0*/  SHF.R.U32.HI R159, RZ, 0x18, R166 ;  /* 0x00000018ff9f7819 */ /* 0x000fe200000116a6 */
[----:B------:R-:W-:Y:S01]  /*6ce0*/  IMAD.WIDE.U32 R166, R130, -0x326172a9, RZ ;  /* 0xcd9e8d5782a67825 */ /* 0x000fe200078e00ff */
[----:B------:R-:W-:Y:S01]  /*6cf0*/  @!P3 PRMT R196, R76, 0x5410, RZ ;  /* 0x000054104cc4b816 */ /* 0x000fe200000000ff */
[----:B------:R-:W-:Y:S01]  /*6d00*/  MUFU.EX2 R231, R231 ;  /* 0x000000e700e77308 */ /* 0x000fe20000000800 */
[C---:B------:R-:W-:Y:S01]  /*6d10*/  ISETP.GE.U32.AND P1, PT, R6.reuse, R63, PT ;  /* 0x0000003f0600720c */ /* 0x040fe20003f26070 */
[----:B------:R-:W-:Y:S01]  /*6d20*/  IMAD.WIDE.U32 R76, R43, -0x2daee0ad, RZ ;  /* 0xd2511f532b4c7825 */ /* 0x000fe200078e00ff */
[----:B------:R-:W-:-:S02]  /*6d30*/  ISETP.GE.U32.AND P3, PT, R6, R129, PT ;  /* 0x000000810600720c */ /* 0x000fc40003f66070 */
[----:B------:R-:W-:Y:S02]  /*6d40*/  SHF.R.U32.HI R63, RZ, 0x18, R160 ;  /* 0x00000018ff3f7819 */ /* 0x000fe400000116a0 */
[----:B------:R-:W-:Y:S01]  /*6d50*/  LOP3.LUT R59, R59, 0xffff, RZ, 0xc0, !PT ;  /* 0x0000ffff3b3b7812 */ /* 0x000fe200078ec0ff */
[----:B------:R-:W-:Y:S01]  /*6d60*/  MUFU.EX2 R230, R230 ;  /* 0x000000e600e67308 */ /* 0x000fe20000000800 */
[----:B------:R-:W-:Y:S02]  /*6d70*/  LOP3.LUT R129, R79, UR25, R162, 0x96, !PT ;  /* 0x000000194f817c12 */ /* 0x000fe4000f8e96a2 */
[----:B------:R-:W-:Y:S02]  /*6d80*/  LOP3.LUT R130, R78, 0xffff, RZ, 0xc0, !PT ;  /* 0x0000ffff4e827812 */ /* 0x000fe400078ec0ff */
[----:B------:R-:W-:Y:S02]  /*6d90*/  PRMT R79, R190, 0x5410, R189 ;  /* 0x00005410be4f7816 */ /* 0x000fe400000000bd */
[----:B------:R-:W-:Y:S01]  /*6da0*/  @!P5 PRMT R187, R58, 0x5410, RZ ;  /* 0x000054103abbd816 */ /* 0x000fe200000000ff */
[----:B------:R-:W-:Y:S01]  /*6db0*/  MUFU.EX2 R233, R233 ;  /* 0x000000e900e97308 */ /* 0x000fe20000000800 */
[----:B------:R-:W-:-:S02]  /*6dc0*/  @!P6 PRMT R189, R57, 0x5410, RZ ;  /* 0x0000541039bde816 */ /* 0x000fc400000000ff */
[C---:B------:R-:W-:Y:S01]  /*6dd0*/  ISETP.GE.U32.AND P5, PT, R6.reuse, R63, PT ;  /* 0x0000003f0600720c */ /* 0x040fe20003fa6070 */
[----:B------:R-:W-:Y:S01]  /*6de0*/  FFMA.FTZ R63, R17, c[0x0][0x23c], -R150 ;  /* 0x00008f00113f7a23 */ /* 0x000fe20000010896 */
[----:B------:R-:W-:Y:S02]  /*6df0*/  ISETP.GE.U32.AND P6, PT, R6, R59, PT ;  /* 0x0000003b0600720c */ /* 0x000fe40003fc6070 */
[----:B------:R-:W-:Y:S01]  /*6e00*/  SHF.R.U32.HI R57, RZ, 0x10, R160 ;  /* 0x00000010ff397819 */ /* 0x000fe200000116a0 */
[----:B------:R-:W-:Y:S01]  /*6e10*/  MUFU.EX2 R232, R232 ;  /* 0x000000e800e87308 */ /* 0x000fe20000000800 */
[----:B---3--:R-:W-:Y:S02]  /*6e20*/  F2FP.BF16.PACK_AB R184, R223, R224 ;  /* 0x000000e0dfb8723e */ /* 0x008fe400000010ff */
[----:B------:R-:W-:Y:S02]  /*6e30*/  LOP3.LUT R57, R57, 0xff, RZ, 0xc0, !PT ;  /* 0x000000ff39397812 */ /* 0x000fe400078ec0ff */
[----:B------:R-:W-:Y:S01]  /*6e40*/  PRMT R183, R184, 0x7632, R183 ;  /* 0x00007632b8b77816 */ /* 0x000fe200000000b7 */
[----:B------:R-:W-:Y:S01]  /*6e50*/  @!P1 HFMA2.BF16_V2 R51, -RZ.H0_H0, RZ.H0_H0, -R184.H0_H0 ;  /* 0x200000ffff339231 */ /* 0x000fe200003409b8 */
[----:B------:R-:W-:Y:S01]  /*6e60*/  @!P2 PRMT R190, R56, 0x5410, RZ ;  /* 0x0000541038bea816 */ /* 0x000fe200000000ff */
[----:B------:R-:W1:Y:S01]  /*6e70*/  MUFU.EX2 R63, R63 ;  /* 0x0000003f003f7308 */ /* 0x000e620000000800 */
[----:B------:R-:W-:Y:S01]  /*6e80*/  SHF.R.U32.HI R154, RZ, 0x8, R154 ;  /* 0x00000008ff9a7819 */ /* 0x000fe2000001169a */
[----:B------:R-:W-:Y:S01]  /*6e90*/  @!P6 HFMA2.BF16_V2 R35, -RZ.H0_H0, RZ.H0_H0, -R183.H0_H0 ;  /* 0x200000ffff23e231 */ /* 0x000fe200003409b7 */
[----:B------:R-:W-:-:S02]  /*6ea0*/  LOP3.LUT R155, R78, 0xff, RZ, 0xc0, !PT ;  /* 0x000000ff4e9b7812 */ /* 0x000fc400078ec0ff */
[--C-:B------:R-:W-:Y:S02]  /*6eb0*/  SHF.R.U32.HI R135, RZ, 0x10, R78.reuse ;  /* 0x00000010ff877819 */ /* 0x100fe4000001164e */
[----:B------:R-:W-:Y:S01]  /*6ec0*/  SHF.R.U32.HI R151, RZ, 0x18, R78 ;  /* 0x00000018ff977819 */ /* 0x000fe2000001164e */
[----:B------:R-:W-:Y:S01]  /*6ed0*/  MUFU.EX2 R236, R236 ;  /* 0x000000ec00ec7308 */ /* 0x000fe20000000800 */
[----:B------:R-:W-:Y:S02]  /*6ee0*/  ISETP.GE.U32.AND P2, PT, R6, R57, PT ;  /* 0x000000390600720c */ /* 0x000fe40003f46070 */
[----:B------:R-:W-:Y:S02]  /*6ef0*/  PRMT R78, R184, 0x5410, R183 ;  /* 0x00005410b84e7816 */ /* 0x000fe400000000b7 */
[----:B------:R-:W-:Y:S02]  /*6f00*/  @!P1 PRMT R184, R51, 0x5410, RZ ;  /* 0x0000541033b89816 */ /* 0x000fe400000000ff */
[----:B------:R-:W-:Y:S01]  /*6f10*/  LOP3.LUT R51, R154, 0xffff, RZ, 0xc0, !PT ;  /* 0x0000ffff9a337812 */ /* 0x000fe200078ec0ff */
[----:B------:R-:W-:Y:S01]  /*6f20*/  MUFU.EX2 R235, R235 ;  /* 0x000000eb00eb7308 */ /* 0x000fe20000000800 */
[----:B--2---:R-:W-:-:S02]  /*6f30*/  F2FP.BF16.PACK_AB R186, R217, R218 ;  /* 0x000000dad9ba723e */ /* 0x004fc400000010ff */
[----:B------:R-:W-:Y:S01]  /*6f40*/  @!P6 PRMT R183, R35, 0x5410, RZ ;  /* 0x0000541023b7e816 */ /* 0x000fe200000000ff */
[----:B------:R-:W-:Y:S01]  /*6f50*/  FFMA.FTZ R35, R107, c[0x0][0x23c], -R80 ;  /* 0x00008f006b237a23 */ /* 0x000fe20000010850 */
[----:B------:R-:W-:Y:S01]  /*6f60*/  ISETP.GE.U32.AND P6, PT, R6, R51, PT ;  /* 0x000000330600720c */ /* 0x000fe20003fc6070 */
[----:B------:R-:W-:Y:S01]  /*6f70*/  @!P2 HFMA2.BF16_V2 R33, -RZ.H0_H0, RZ.H0_H0, -R186.H0_H0 ;  /* 0x200000ffff21a231 */ /* 0x000fe200003409ba */
[----:B------:R-:W-:Y:S01]  /*6f80*/  LOP3.LUT R43, R77, UR15, R122, 0x96, !PT ;  /* 0x0000000f4d2b7c12 */ /* 0x000fe2000f8e967a */
[----:B------:R-:W-:Y:S01]  /*6f90*/  FFMA.FTZ R107, R27, c[0x0][0x23c], -R80 ;  /* 0x00008f001b6b7a23 */ /* 0x000fe20000010850 */
[C---:B------:R-:W-:Y:S01]  /*6fa0*/  LOP3.LUT R153, R76.reuse, 0xff, RZ, 0xc0, !PT ;  /* 0x000000ff4c997812 */ /* 0x040fe200078ec0ff */
[----:B------:R-:W-:Y:S01]  /*6fb0*/  MUFU.EX2 R35, R35 ;  /* 0x0000002300237308 */ /* 0x000fe20000000800 */
[----:B------:R-:W-:Y:S02]  /*6fc0*/  LOP3.LUT R121, R76, 0xffff, RZ, 0xc0, !PT ;  /* 0x0000ffff4c797812 */ /* 0x000fe400078ec0ff */
[----:B------:R-:W-:-:S02]  /*6fd0*/  SHF.R.U32.HI R122, RZ, 0x10, R76 ;  /* 0x00000010ff7a7819 */ /* 0x000fc4000001164c */
[----:B------:R-:W-:Y:S01]  /*6fe0*/  SHF.R.U32.HI R67, RZ, 0x18, R76 ;  /* 0x00000018ff437819 */ /* 0x000fe2000001164c */
[----:B------:R-:W-:Y:S01]  /*6ff0*/  IMAD.WIDE.U32 R76, R132, -0x326172a9, RZ ;  /* 0xcd9e8d57844c7825 */ /* 0x000fe200078e00ff */
[----:B------:R-:W-:Y:S01]  /*7000*/  PRMT R185, R186, 0x7632, R185 ;  /* 0x00007632bab97816 */ /* 0x000fe200000000b9 */
[----:B------:R-:W-:Y:S01]  /*7010*/  MUFU.EX2 R107, R107 ;  /* 0x0000006b006b7308 */ /* 0x000fe20000000800 */
[----:B------:R-:W-:Y:S02]  /*7020*/  ISETP.GE.U32.AND P1, PT, R6, R161, PT ;  /* 0x000000a10600720c */ /* 0x000fe40003f26070 */
[----:B-1----:R-:W-:Y:S01]  /*7030*/  F2FP.BF16.PACK_AB R180, R63, R222 ;  /* 0x000000de3fb4723e */ /* 0x002fe200000010ff */
[----:B------:R-:W-:Y:S01]  /*7040*/  @!P5 HFMA2.BF16_V2 R34, -RZ.H0_H0, RZ.H0_H0, -R185.H0_H0 ;  /* 0x200000ffff22d231 */ /* 0x000fe200003409b9 */
[----:B------:R-:W-:Y:S01]  /*7050*/  LOP3.LUT R132, R77, UR25, R148, 0x96, !PT ;  /* 0x000000194d847c12 */ /* 0x000fe2000f8e9694 */
[----:B------:R-:W-:Y:S01]  /*7060*/  LDSM.16.MT88.4 R160, [R208+0xa000] ;  /* 0x00a00000d0a0783b */ /* 0x000fe20000004200 */
[----:B------:R-:W-:Y:S01]  /*7070*/  PRMT R179, R180, 0x7632, R179 ;  /* 0x00007632b4b37816 */ /* 0x000fe200000000b3 */
[----:B------:R-:W-:Y:S01]  /*7080*/  MUFU.EX2 R243, R243 ;  /* 0x000000f300f37308 */ /* 0x000fe20000000800 */
[----:B------:R-:W-:-:S02]  /*7090*/  LOP3.LUT R51, R152, 0xff, RZ, 0xc0, !PT ;  /* 0x000000ff98337812 */ /* 0x000fc400078ec0ff */
[----:B------:R-:W-:Y:S01]  /*70a0*/  LOP3.LUT R148, R76, 0xffff, RZ, 0xc0, !PT ;  /* 0x0000ffff4c947812 */ /* 0x000fe200078ec0ff */
[----:B------:R-:W-:Y:S01]  /*70b0*/  @!P6 HFMA2.BF16_V2 R31, -RZ.H0_H0, RZ.H0_H0, -R179.H0_H0 ;  /* 0x200000ffff1fe231 */ /* 0x000fe200003409b3 */
[----:B------:R-:W-:Y:S01]  /*70c0*/  PRMT R77, R186, 0x5410, R185 ;  /* 0x00005410ba4d7816 */ /* 0x000fe200000000b9 */
[----:B------:R-:W-:Y:S01]  /*70d0*/  @!P1 HFMA2.BF16_V2 R32, -RZ.H0_H0, RZ.H0_H0, -R180.H0_H0 ;  /* 0x200000ffff209231 */ /* 0x000fe200003409b4 */
[----:B------:R-:W-:Y:S02]  /*70e0*/  @!P2 PRMT R186, R33, 0x5410, RZ ;  /* 0x0000541021baa816 */ /* 0x000fe400000000ff */
[----:B------:R-:W-:Y:S01]  /*70f0*/  @!P5 PRMT R185, R34, 0x5410, RZ ;  /* 0x0000541022b9d816 */ /* 0x000fe200000000ff */
[----:B------:R-:W-:Y:S01]  /*7100*/  FFMA.FTZ R34, R127, c[0x0][0x23c], -R80 ;  /* 0x00008f007f227a23 */ /* 0x000fe20000010850 */
[----:B------:R-:W-:Y:S01]  /*7110*/  ISETP.GE.U32.AND P2, PT, R6, R51, PT ;  /* 0x000000330600720c */ /* 0x000fe20003f46070 */
[--C-:B------:R-:W-:Y:S01]  /*7120*/  FFMA.FTZ R127, R112, c[0x0][0x23c], -R75.reuse ;  /* 0x00008f00707f7a23 */ /* 0x100fe2000001084b */
[----:B------:R-:W-:Y:S01]  /*7130*/  LOP3.LUT R142, R167, UR25, R142, 0x96, !PT ;  /* 0x00000019a78e7c12 */ /* 0x000fe2000f8e968e */
[----:B------:R-:W-:Y:S01]  /*7140*/  FFMA.FTZ R112, R100, c[0x0][0x23c], -R75 ;  /* 0x00008f0064707a23 */ /* 0x000fe2000001084b */
[----:B------:R-:W-:Y:S01]  /*7150*/  LOP3.LUT R149, R76, 0xff, RZ, 0xc0, !PT ;  /* 0x000000ff4c957812 */ /* 0x000fe200078ec0ff */
[----:B------:R-:W1:Y:S01]  /*7160*/  MUFU.EX2 R34, R34 ;  /* 0x0000002200227308 */ /* 0x000e620000000800 */
[----:B------:R-:W-:-:S02]  /*7170*/  SHF.R.U32.HI R147, RZ, 0x10, R76 ;  /* 0x00000010ff937819 */ /* 0x000fc4000001164c */
[----:B------:R-:W-:Y:S02]  /*7180*/  SHF.R.U32.HI R146, RZ, 0x18, R76 ;  /* 0x00000018ff927819 */ /* 0x000fe4000001164c */
[----:B------:R-:W-:Y:S02]  /*7190*/  PRMT R76, R180, 0x5410, R179 ;  /* 0x00005410b44c7816 */ /* 0x000fe400000000b3 */
[----:B------:R-:W-:Y:S01]  /*71a0*/  @!P6 PRMT R179, R31, 0x5410, RZ ;  /* 0x000054101fb3e816 */ /* 0x000fe200000000ff */
[----:B------:R-:W-:Y:S01]  /*71b0*/  MUFU.EX2 R127, R127 ;  /* 0x0000007f007f7308 */ /* 0x000fe20000000800 */
[----:B------:R-:W-:Y:S02]  /*71c0*/  SHF.R.U32.HI R51, RZ, 0x10, R142 ;  /* 0x00000010ff337819 */ /* 0x000fe4000001168e */
[----:B------:R-:W-:Y:S02]  /*71d0*/  LOP3.LUT R31, R142, 0xffff, RZ, 0xc0, !PT ;  /* 0x0000ffff8e1f7812 */ /* 0x000fe400078ec0ff */
[----:B------:R-:W-:-:S02]  /*71e0*/  ISETP.GE.U32.AND P5, PT, R6, R159, PT ;  /* 0x0000009f0600720c */ /* 0x000fc40003fa6070 */
[----:B------:R-:W-:Y:S01]  /*71f0*/  @!P1 PRMT R180, R32, 0x5410, RZ ;  /* 0x0000541020b49816 */ /* 0x000fe200000000ff */
[----:B------:R-:W-:Y:S01]  /*7200*/  FFMA.FTZ R32, R45, c[0x0][0x23c], -R75 ;  /* 0x00008f002d207a23 */ /* 0x000fe2000001084b */
[----:B------:R-:W-:Y:S01]  /*7210*/  F2FP.BF16.PACK_AB R182, R215, R216 ;  /* 0x000000d8d7b6723e */ /* 0x000fe200000010ff */
[----:B------:R-:W-:Y:S01]  /*7220*/  MUFU.EX2 R112, R112 ;  /* 0x0000007000707308 */ /* 0x000fe20000000800 */
[----:B------:R-:W-:Y:S02]  /*7230*/  LOP3.LUT R33, R142, 0xff, RZ, 0xc0, !PT ;  /* 0x000000ff8e217812 */ /* 0x000fe400078ec0ff */
[----:B------:R-:W-:Y:S01]  /*7240*/  LOP3.LUT R51, R51, 0xff, RZ, 0xc0, !PT ;  /* 0x000000ff33337812 */ /* 0x000fe200078ec0ff */
[----:B------:R-:W-:Y:S01]  /*7250*/  @!P2 HFMA2.BF16_V2 R50, -RZ.H0_H0, RZ.H0_H0, -R182.H0_H0 ;  /* 0x200000ffff32a231 */ /* 0x000fe200003409b6 */
[----:B------:R-:W-:Y:S02]  /*7260*/  SHF.R.U32.HI R31, RZ, 0x8, R31 ;  /* 0x00000008ff1f7819 */ /* 0x000fe4000001161f */
[----:B------:R-:W-:Y:S01]  /*7270*/  PRMT R181, R182, 0x7632, R181 ;  /* 0x00007632b6b57816 */ /* 0x000fe200000000b5 */
[----:B------:R-:W-:Y:S01]  /*7280*/  MUFU.EX2 R32, R32 ;  /* 0x0000002000207308 */ /* 0x000fe20000000800 */
[----:B------:R-:W-:-:S02]  /*7290*/  ISETP.GE.U32.AND P1, PT, R6, R33, PT ;  /* 0x000000210600720c */ /* 0x000fc40003f26070 */
[----:B------:R-:W-:Y:S01]  /*72a0*/  ISETP.GE.U32.AND P6, PT, R6, R51, PT ;  /* 0x000000330600720c */ /* 0x000fe20003fc6070 */
[----:B------:R-:W-:Y:S01]  /*72b0*/  @!P5 HFMA2.BF16_V2 R49, -RZ.H0_H0, RZ.H0_H0, -R181.H0_H0 ;  /* 0x200000ffff31d231 */ /* 0x000fe200003409b5 */
[----:B------:R-:W-:Y:S02]  /*72c0*/  LOP3.LUT R51, R31, 0xffff, RZ, 0xc0, !PT ;  /* 0x0000ffff1f337812 */ /* 0x000fe400078ec0ff */
[----:B------:R-:W-:Y:S01]  /*72d0*/  PRMT R31, R182, 0x5410, R181 ;  /* 0x00005410b61f7816 */ /* 0x000fe200000000b5 */
[----:B------:R1:W2:Y:S01]  /*72e0*/  MUFU.EX2 R33, R124 ;  /* 0x0000007c00217308 */ /* 0x0002a20000000800 */
[----:B------:R-:W-:Y:S02]  /*72f0*/  @!P2 PRMT R182, R50, 0x5410, RZ ;  /* 0x0000541032b6a816 */ /* 0x000fe400000000ff */
[----:B------:R-:W-:Y:S02]  /*7300*/  ISETP.GE.U32.AND P2, PT, R6, R51, PT ;  /* 0x000000330600720c */ /* 0x000fe40003f46070 */
[----:B------:R-:W-:-:S02]  /*7310*/  LOP3.LUT R140, R166, 0xffff, RZ, 0xc0, !PT ;  /* 0x0000ffffa68c7812 */ /* 0x000fc400078ec0ff */
[----:B------:R-:W-:Y:S02]  /*7320*/  @!P5 PRMT R181, R49, 0x5410, RZ ;  /* 0x0000541031b5d816 */ /* 0x000fe400000000ff */
[----:B------:R-:W-:Y:S01]  /*7330*/  SHF.R.U32.HI R49, RZ, 0x18, R142 ;  /* 0x00000018ff317819 */ /* 0x000fe2000001168e */
[----:B------:R-:W-:Y:S01]  /*7340*/  FFMA.FTZ R142, R39, c[0x0][0x23c], -R80 ;  /* 0x00008f00278e7a23 */ /* 0x000fe20000010850 */
[----:B------:R-:W-:Y:S02]  /*7350*/  SHF.R.U32.HI R140, RZ, 0x8, R140 ;  /* 0x00000008ff8c7819 */ /* 0x000fe4000001168c */
[----:B------:R-:W-:Y:S02]  /*7360*/  ISETP.GE.U32.AND P5, PT, R6, R49, PT ;  /* 0x000000310600720c */ /* 0x000fe40003fa6070 */
[----:B------:R-:W-:Y:S01]  /*7370*/  LOP3.LUT R157, R166, 0xff, RZ, 0xc0, !PT ;  /* 0x000000ffa69d7812 */ /* 0x000fe200078ec0ff */
[----:B------:R-:W-:Y:S01]  /*7380*/  MUFU.EX2 R142, R142 ;  /* 0x0000008e008e7308 */ /* 0x000fe20000000800 */
[----:B-1----:R-:W-:Y:S01]  /*7390*/  F2FP.BF16.PACK_AB R124, R34, R35 ;  /* 0x00000023227c723e */ /* 0x002fe200000010ff */
[----:B--2---:R-:W-:Y:S01]  /*73a0*/  FADD.FTZ R238, R33, R32 ;  /* 0x0000002021ee7221 */ /* 0x004fe20000010000 */
[----:B------:R-:W-:-:S02]  /*73b0*/  F2FP.BF16.PACK_AB R178, R32, R33 ;  /* 0x0000002120b2723e */ /* 0x000fc400000010ff */
[----:B------:R-:W-:Y:S01]  /*73c0*/  PRMT R115, R124, 0x7632, R115 ;  /* 0x000076327c737816 */ /* 0x000fe20000000073 */
[----:B------:R-:W-:Y:S01]  /*73d0*/  @!P1 HFMA2.BF16_V2 R48, -RZ.H0_H0, RZ.H0_H0, -R124.H0_H0 ;  /* 0x200000ffff309231 */ /* 0x000fe2000034097c */
[----:B------:R-:W-:Y:S01]  /*73e0*/  LOP3.LUT R51, R140, 0xffff, RZ, 0xc0, !PT ;  /* 0x0000ffff8c337812 */ /* 0x000fe200078ec0ff */
[----:B------:R-:W-:Y:S01]  /*73f0*/  @!P6 HFMA2.BF16_V2 R46, -RZ.H0_H0, RZ.H0_H0, -R178.H0_H0 ;  /* 0x200000ffff2ee231 */ /* 0x000fe200003409b2 */
[----:B------:R-:W-:Y:S01]  /*7400*/  PRMT R49, R124, 0x5410, R115 ;  /* 0x000054107c317816 */ /* 0x000fe20000000073 */
[----:B------:R-:W-:Y:S01]  /*7410*/  @!P2 HFMA2.BF16_V2 R47, -RZ.H0_H0, RZ.H0_H0, -R115.H0_H0 ;  /* 0x200000ffff2fa231 */ /* 0x000fe20000340973 */
[----:B------:R-:W-:Y:S01]  /*7420*/  PRMT R177, R178, 0x7632, R177 ;  /* 0x00007632b2b17816 */ /* 0x000fe200000000b1 */
[----:B------:R-:W-:Y:S01]  /*7430*/  FADD.FTZ R241, R69, R238 ;  /* 0x000000ee45f17221 */ /* 0x000fe20000010000 */
[----:B------:R-:W-:Y:S01]  /*7440*/  @!P1 PRMT R124, R48, 0x5410, RZ ;  /* 0x00005410307c9816 */ /* 0x000fe200000000ff */
[----:B------:R-:W-:Y:S01]  /*7450*/  FFMA.FTZ R48, R44, c[0x0][0x23c], -R75 ;  /* 0x00008f002c307a23 */ /* 0x000fe2000001084b */
[----:B------:R-:W-:Y:S01]  /*7460*/  @!P2 PRMT R115, R47, 0x5410, RZ ;  /* 0x000054102f73a816 */ /* 0x000fe200000000ff */
[----:B------:R-:W-:Y:S01]  /*7470*/  @!P5 HFMA2.BF16_V2 R45, -RZ.H0_H0, RZ.H0_H0, -R177.H0_H0 ;  /* 0x200000ffff2dd231 */ /* 0x000fe200003409b1 */
[----:B------:R-:W-:Y:S01]  /*7480*/  SHF.R.U32.HI R87, RZ, 0x18, R166 ;  /* 0x00000018ff577819 */ /* 0x000fe200000116a6 */
[----:B------:R-:W1:Y:S01]  /*7490*/  MUFU.EX2 R140, R48 ;  /* 0x00000030008c7308 */ /* 0x000e620000000800 */
[----:B------:R-:W-:-:S02]  /*74a0*/  ISETP.GE.U32.AND P1, PT, R6, R157, PT ;  /* 0x0000009d0600720c */ /* 0x000fc40003f26070 */
[----:B------:R-:W-:Y:S02]  /*74b0*/  ISETP.GE.U32.AND P2, PT, R6, R51, PT ;  /* 0x000000330600720c */ /* 0x000fe40003f46070 */
[----:B------:R-:W-:Y:S02]  /*74c0*/  PRMT R47, R178, 0x5410, R177 ;  /* 0x00005410b22f7816 */ /* 0x000fe400000000b1 */
[----:B------:R-:W-:Y:S02]  /*74d0*/  @!P6 PRMT R178, R46, 0x5410, RZ ;  /* 0x000054102eb2e816 */ /* 0x000fe400000000ff */
[----:B------:R-:W-:Y:S02]  /*74e0*/  SHF.R.U32.HI R86, RZ, 0x10, R166 ;  /* 0x00000010ff567819 */ /* 0x000fe400000116a6 */
[----:B------:R-:W-:Y:S02]  /*74f0*/  F2FP.BF16.PACK_AB R174, R143, R68 ;  /* 0x000000448fae723e */ /* 0x000fe400000010ff */
[----:B------:R-:W-:Y:S01]  /*7500*/  ISETP.GE.U32.AND P6, PT, R6, R87, PT ;  /* 0x000000570600720c */ /* 0x000fe20003fc6070 */
[--C-:B------:R-:W-:Y:S01]  /*7510*/  FFMA.FTZ R87, R131, c[0x0][0x23c], -R80.reuse ;  /* 0x00008f0083577a23 */ /* 0x100fe20000010850 */
[----:B------:R-:W-:Y:S01]  /*7520*/  PRMT R173, R174, 0x7632, R173 ;  /* 0x00007632aead7816 */ /* 0x000fe200000000ad */
[----:B------:R-:W-:Y:S01]  /*7530*/  @!P1 HFMA2.BF16_V2 R44, -RZ.H0_H0, RZ.H0_H0, -R174.H0_H0 ;  /* 0x200000ffff2c9231 */ /* 0x000fe200003409ae */
[----:B------:R-:W-:Y:S01]  /*7540*/  LOP3.LUT R51, R86, 0xff, RZ, 0xc0, !PT ;  /* 0x000000ff56337812 */ /* 0x000fe200078ec0ff */
[----:B------:R-:W-:Y:S01]  /*7550*/  FFMA.FTZ R86, R145, c[0x0][0x23c], -R80 ;  /* 0x00008f0091567a23 */ /* 0x000fe20000010850 */
[----:B------:R-:W-:Y:S01]  /*7560*/  @!P5 PRMT R177, R45, 0x5410, RZ ;  /* 0x000054102db1d816 */ /* 0x000fe200000000ff */
[----:B------:R-:W2:Y:S01]  /*7570*/  MUFU.EX2 R87, R87 ;  /* 0x0000005700577308 */ /* 0x000ea20000000800 */
[----:B------:R-:W-:Y:S01]  /*7580*/  ISETP.GE.U32.AND P5, PT, R6, R51, PT ;  /* 0x000000330600720c */ /* 0x000fe20003fa6070 */
[----:B------:R-:W-:Y:S01]  /*7590*/  @!P2 HFMA2.BF16_V2 R38, -RZ.H0_H0, RZ.H0_H0, -R173.H0_H0 ;  /* 0x200000ffff26a231 */ /* 0x000fe200003409ad */
[----:B------:R-:W-:-:S02]  /*75a0*/  LOP3.LUT R45, R144, 0xff, RZ, 0xc0, !PT ;  /* 0x000000ff902d7812 */ /* 0x000fc400078ec0ff */
[----:B------:R-:W-:Y:S02]  /*75b0*/  PRMT R46, R174, 0x5410, R173 ;  /* 0x00005410ae2e7816 */ /* 0x000fe400000000ad */
[----:B------:R-:W-:Y:S01]  /*75c0*/  @!P1 PRMT R174, R44, 0x5410, RZ ;  /* 0x000054102cae9816 */ /* 0x000fe200000000ff */
[----:B------:R-:W-:Y:S01]  /*75d0*/  MUFU.EX2 R86, R86 ;  /* 0x0000005600567308 */ /* 0x000fe20000000800 */
[----:B------:R-:W-:Y:S02]  /*75e0*/  @!P2 PRMT R173, R38, 0x5410, RZ ;  /* 0x0000541026ada816 */ /* 0x000fe400000000ff */
[----:B------:R-:W-:Y:S02]  /*75f0*/  ISETP.GE.U32.AND P1, PT, R6, R45, PT ;  /* 0x0000002d0600720c */ /* 0x000fe40003f26070 */
[----:B------:R-:W-:Y:S02]  /*7600*/  LOP3.LUT R38, R144, 0xffff, RZ, 0xc0, !PT ;  /* 0x0000ffff90267812 */ /* 0x000fe400078ec0ff */
[C---:B-1----:R-:W-:Y:S01]  /*7610*/  F2FP.BF16.PACK_AB R176, R140.reuse, R69 ;  /* 0x000000458cb0723e */ /* 0x042fe200000010ff */
[----:B------:R-:W-:Y:S01]  /*7620*/  FADD.FTZ R140, R140, R241 ;  /* 0x000000f18c8c7221 */ /* 0x000fe20000010000 */
[----:B------:R-:W-:-:S02]  /*7630*/  SHF.R.U32.HI R45, RZ, 0x18, R144 ;  /* 0x00000018ff2d7819 */ /* 0x000fc40000011690 */
[----:B------:R-:W-:Y:S01]  /*7640*/  SHF.R.U32.HI R38, RZ, 0x8, R38 ;  /* 0x00000008ff267819 */ /* 0x000fe20000011626 */
[----:B------:R-:W-:Y:S01]  /*7650*/  @!P5 HFMA2.BF16_V2 R21, -RZ.H0_H0, RZ.H0_H0, -R176.H0_H0 ;  /* 0x200000ffff15d231 */ /* 0x000fe200003409b0 */
[----:B------:R-:W-:Y:S02]  /*7660*/  PRMT R175, R176, 0x7632, R175 ;  /* 0x00007632b0af7816 */ /* 0x000fe400000000af */
[----:B------:R-:W-:Y:S02]  /*7670*/  ISETP.GE.U32.AND P2, PT, R6, R45, PT ;  /* 0x0000002d0600720c */ /* 0x000fe40003f46070 */
[----:B------:R-:W-:Y:S01]  /*7680*/  LOP3.LUT R45, R38, 0xffff, RZ, 0xc0, !PT ;  /* 0x0000ffff262d7812 */ /* 0x000fe200078ec0ff */
[----:B------:R-:W-:Y:S01]  /*7690*/  @!P6 HFMA2.BF16_V2 R39, -RZ.H0_H0, RZ.H0_H0, -R175.H0_H0 ;  /* 0x200000ffff27e231 */ /* 0x000fe200003409af */
[----:B--2---:R-:W-:Y:S01]  /*76a0*/  F2FP.BF16.PACK_AB R170, R87, R142 ;  /* 0x0000008e57aa723e */ /* 0x004fe200000010ff */
[----:B------:R-:W-:Y:S01]  /*76b0*/  FFMA.FTZ R38, R134, c[0x0][0x23c], -R75 ;  /* 0x00008f0086267a23 */ /* 0x000fe2000001084b */
[----:B------:R-:W-:-:S02]  /*76c0*/  PRMT R48, R176, 0x5410, R175 ;  /* 0x00005410b0307816 */ /* 0x000fc400000000af */
[----:B------:R-:W-:Y:S01]  /*76d0*/  @!P5 PRMT R176, R21, 0x5410, RZ ;  /* 0x0000541015b0d816 */ /* 0x000fe200000000ff */
[----:B------:R-:W-:Y:S01]  /*76e0*/  FFMA.FTZ R21, R29, c[0x0][0x23c], -R80 ;  /* 0x00008f001d157a23 */ /* 0x000fe20000010850 */
[----:B------:R-:W-:Y:S01]  /*76f0*/  ISETP.GE.U32.AND P5, PT, R6, R45, PT ;  /* 0x0000002d0600720c */ /* 0x000fe20003fa6070 */
[----:B------:R-:W-:Y:S01]  /*7700*/  @!P1 HFMA2.BF16_V2 R20, -RZ.H0_H0, RZ.H0_H0, -R170.H0_H0 ;  /* 0x200000ffff149231 */ /* 0x000fe200003409aa */
[----:B------:R-:W-:Y:S01]  /*7710*/  PRMT R169, R170, 0x7632, R169 ;  /* 0x00007632aaa97816 */ /* 0x000fe200000000a9 */
[----:B------:R-:W1:Y:S01]  /*7720*/  MUFU.EX2 R38, R38 ;  /* 0x0000002600267308 */ /* 0x000e620000000800 */
[----:B------:R-:W-:Y:S01]  /*7730*/  @!P6 PRMT R175, R39, 0x5410, RZ ;  /* 0x0000541027afe816 */ /* 0x000fe200000000ff */
[----:B------:R-:W-:Y:S01]  /*7740*/  FFMA.FTZ R39, R28, c[0x0][0x23c], -R75 ;  /* 0x00008f001c277a23 */ /* 0x000fe2000001084b */
[----:B------:R-:W-:Y:S02]  /*7750*/  PRMT R44, R170, 0x5410, R169 ;  /* 0x00005410aa2c7816 */ /* 0x000fe400000000a9 */
[----:B------:R-:W-:Y:S01]  /*7760*/  @!P1 PRMT R170, R20, 0x5410, RZ ;  /* 0x0000541014aa9816 */ /* 0x000fe200000000ff */
[----:B------:R-:W-:Y:S01]  /*7770*/  FFMA.FTZ R20, R26, c[0x0][0x23c], -R75 ;  /* 0x00008f001a147a23 */ /* 0x000fe2000001084b */
[----:B------:R-:W-:Y:S01]  /*7780*/  SHF.R.U32.HI R133, RZ, 0x8, R133 ;  /* 0x00000008ff857819 */ /* 0x000fe20000011685 */
[----:B------:R-:W2:Y:S01]  /*7790*/  MUFU.EX2 R21, R21 ;  /* 0x0000001500157308 */ /* 0x000ea20000000800 */
[----:B------:R-:W-:Y:S01]  /*77a0*/  LOP3.LUT R137, R137, 0xff, RZ, 0xc0, !PT ;  /* 0x000000ff89897812 */ /* 0x000fe200078ec0ff */
[----:B------:R-:W-:Y:S01]  /*77b0*/  @!P5 HFMA2.BF16_V2 R30, -RZ.H0_H0, RZ.H0_H0, -R169.H0_H0 ;  /* 0x200000ffff1ed231 */ /* 0x000fe200003409a9 */
[----:B------:R-:W-:-:S02]  /*77c0*/  LOP3.LUT R133, R133, 0xffff, RZ, 0xc0, !PT ;  /* 0x0000ffff85857812 */ /* 0x000fc400078ec0ff */
[----:B------:R-:W-:Y:S02]  /*77d0*/  ISETP.GE.U32.AND P1, PT, R6, R137, PT ;  /* 0x000000890600720c */ /* 0x000fe40003f26070 */
[----:B------:R-:W-:Y:S01]  /*77e0*/  @!P5 PRMT R169, R30, 0x5410, RZ ;  /* 0x000054101ea9d816 */ /* 0x000fe200000000ff */
[----:B------:R-:W-:Y:S01]  /*77f0*/  MUFU.EX2 R39, R39 ;  /* 0x0000002700277308 */ /* 0x000fe20000000800 */
[----:B------:R-:W-:Y:S02]  /*7800*/  ISETP.GE.U32.AND P5, PT, R6, R133, PT ;  /* 0x000000850600720c */ /* 0x000fe40003fa6070 */
[----:B------:R-:W-:Y:S02]  /*7810*/  F2FP.BF16.PACK_AB R65, R214, R107 ;  /* 0x0000006bd641723e */ /* 0x000fe400000010ff */
[----:B-1----:R-:W-:Y:S02]  /*7820*/  F2FP.BF16.PACK_AB R172, R38, R127 ;  /* 0x0000007f26ac723e */ /* 0x002fe400000010ff */
[----:B------:R-:W-:Y:S01]  /*7830*/  PRMT R64, R65, 0x7632, R64 ;  /* 0x0000763241407816 */ /* 0x000fe20000000040 */
[----:B------:R-:W1:Y:S01]  /*7840*/  MUFU.EX2 R20, R20 ;  /* 0x0000001400147308 */ /* 0x000e620000000800 */
[----:B--2---:R-:W-:-:S02]  /*7850*/  F2FP.BF16.PACK_AB R166, R21, R86 ;  /* 0x0000005615a6723e */ /* 0x004fc400000010ff */
[----:B------:R-:W-:Y:S02]  /*7860*/  PRMT R30, R65, 0x5410, R64 ;  /* 0x00005410411e7816 */ /* 0x000fe40000000040 */
[C---:B------:R-:W-:Y:S01]  /*7870*/  PRMT R165, R166.reuse, 0x7632, R165 ;  /* 0x00007632a6a57816 */ /* 0x040fe200000000a5 */
[----:B------:R-:W-:Y:S01]  /*7880*/  @!P4 HFMA2.BF16_V2 R27, -RZ.H0_H0, RZ.H0_H0, -R166.H0_H0 ;  /* 0x200000ffff1bc231 */ /* 0x000fe200003409a6 */
[----:B------:R-:W-:Y:S02]  /*7890*/  SHF.R.U32.HI R144, RZ, 0x10, R144 ;  /* 0x00000010ff907819 */ /* 0x000fe40000011690 */
[----:B------:R-:W-:Y:S01]  /*78a0*/  PRMT R137, R166, 0x5410, R165 ;  /* 0x00005410a6897816 */ /* 0x000fe200000000a5 */
[----:B------:R-:W-:Y:S01]  /*78b0*/  @!P5 HFMA2.BF16_V2 R26, -RZ.H0_H0, RZ.H0_H0, -R165.H0_H0 ;  /* 0x200000ffff1ad231 */ /* 0x000fe200003409a5 */
[----:B------:R-:W-:Y:S02]  /*78c0*/  @!P4 PRMT R166, R27, 0x5410, RZ ;  /* 0x000054101ba6c816 */ /* 0x000fe400000000ff */
[----:B------:R-:W-:-:S02]  /*78d0*/  LOP3.LUT R27, R129, 0xff, RZ, 0xc0, !PT ;  /* 0x000000ff811b7812 */ /* 0x000fc400078ec0ff */
[----:B------:R-:W-:Y:S02]  /*78e0*/  @!P5 PRMT R165, R26, 0x5410, RZ ;  /* 0x000054101aa5d816 */ /* 0x000fe400000000ff */
[----:B-1----:R-:W-:Y:S02]  /*78f0*/  F2FP.BF16.PACK_AB R168, R20, R39 ;  /* 0x0000002714a8723e */ /* 0x002fe400000010ff */
[----:B------:R-:W-:Y:S02]  /*7900*/  ISETP.GE.U32.AND P5, PT, R6, R27, PT ;  /* 0x0000001b0600720c */ /* 0x000fe40003fa6070 */
[C---:B------:R-:W-:Y:S01]  /*7910*/  PRMT R167, R168.reuse, 0x7632, R167 ;  /* 0x00007632a8a77816 */ /* 0x040fe200000000a7 */
[----:B------:R-:W-:Y:S01]  /*7920*/  @!P1 HFMA2.BF16_V2 R25, -RZ.H0_H0, RZ.H0_H0, -R168.H0_H0 ;  /* 0x200000ffff199231 */ /* 0x000fe200003409a8 */
[----:B------:R-:W-:Y:S02]  /*7930*/  SHF.R.U32.HI R26, RZ, 0x10, R129 ;  /* 0x00000010ff1a7819 */ /* 0x000fe40000011681 */
[----:B------:R-:W-:Y:S01]  /*7940*/  PRMT R150, R168, 0x5410, R167 ;  /* 0x00005410a8967816 */ /* 0x000fe200000000a7 */
[----:B------:R-:W-:Y:S01]  /*7950*/  @!P3 HFMA2.BF16_V2 R24, -RZ.H0_H0, RZ.H0_H0, -R167.H0_H0 ;  /* 0x200000ffff18b231 */ /* 0x000fe200003409a7 */
[----:B------:R-:W-:-:S02]  /*7960*/  @!P1 PRMT R168, R25, 0x5410, RZ ;  /* 0x0000541019a89816 */ /* 0x000fc400000000ff */
[----:B------:R-:W-:Y:S02]  /*7970*/  LOP3.LUT R25, R129, 0xffff, RZ, 0xc0, !PT ;  /* 0x0000ffff81197812 */ /* 0x000fe400078ec0ff */
[----:B------:R-:W-:Y:S01]  /*7980*/  @!P3 PRMT R167, R24, 0x5410, RZ ;  /* 0x0000541018a7b816 */ /* 0x000fe200000000ff */
[----:B------:R-:W-:Y:S01]  /*7990*/  @!P5 HFMA2.BF16_V2 R19, -RZ.H0_H0, RZ.H0_H0, -R65.H0_H0 ;  /* 0x200000ffff13d231 */ /* 0x000fe20000340941 */
[----:B------:R-:W-:Y:S02]  /*79a0*/  SHF.R.U32.HI R25, RZ, 0x8, R25 ;  /* 0x00000008ff197819 */ /* 0x000fe40000011619 */
[----:B------:R-:W-:Y:S02]  /*79b0*/  PRMT R171, R172, 0x7632, R171 ;  /* 0x00007632acab7816 */ /* 0x000fe400000000ab */
[----:B------:R-:W-:Y:S02]  /*79c0*/  LOP3.LUT R25, R25, 0xffff, RZ, 0xc0, !PT ;  /* 0x0000ffff19197812 */ /* 0x000fe400078ec0ff */
[----:B------:R-:W-:Y:S01]  /*79d0*/  @!P5 PRMT R65, R19, 0x5410, RZ ;  /* 0x000054101341d816 */ /* 0x000fe200000000ff */
[----:B------:R-:W-:Y:S01]  /*79e0*/  @!P2 HFMA2.BF16_V2 R28, -RZ.H0_H0, RZ.H0_H0, -R171.H0_H0 ;  /* 0x200000ffff1ca231 */ /* 0x000fe200003409ab */
[----:B------:R-:W-:-:S02]  /*79f0*/  ISETP.GE.U32.AND P3, PT, R6, R25, PT ;  /* 0x000000190600720c */ /* 0x000fc40003f66070 */
[----:B------:R-:W-:Y:S02]  /*7a00*/  LOP3.LUT R25, R26, 0xff, RZ, 0xc0, !PT ;  /* 0x000000ff1a197812 */ /* 0x000fe400078ec0ff */
[----:B------:R-:W-:Y:S02]  /*7a10*/  LOP3.LUT R19, R118, 0xff, RZ, 0xc0, !PT ;  /* 0x000000ff76137812 */ /* 0x000fe400078ec0ff */
[----:B------:R-:W-:Y:S02]  /*7a20*/  ISETP.GE.U32.AND P5, PT, R6, R25, PT ;  /* 0x000000190600720c */ /* 0x000fe40003fa6070 */
[----:B------:R-:W-:Y:S02]  /*7a30*/  LOP3.LUT R45, R144, 0xff, RZ, 0xc0, !PT ;  /* 0x000000ff902d7812 */ /* 0x000fe400078ec0ff */
[----:B------:R-:W-:Y:S02]  /*7a40*/  ISETP.GE.U32.AND P1, PT, R6, R67, PT ;  /* 0x000000430600720c */ /* 0x000fe40003f26070 */
[----:B------:R-:W-:Y:S01]  /*7a50*/  PRMT R154, R19, 0x5410, R114 ;  /* 0x00005410139a7816 */ /* 0x000fe20000000072 */
[----:B------:R-:W-:Y:S01]  /*7a60*/  @!P3 HFMA2.BF16_V2 R18, -RZ.H0_H0, RZ.H0_H0, -R64.H0_H0 ;  /* 0x200000ffff12b231 */ /* 0x000fe20000340940 */
[----:B------:R-:W-:-:S02]  /*7a70*/  F2FP.BF16.PACK_AB R67, R207, R112 ;  /* 0x00000070cf43723e */ /* 0x000fc400000010ff */
[----:B------:R-:W-:Y:S02]  /*7a80*/  LOP3.LUT R19, R110, 0xff, RZ, 0xc0, !PT ;  /* 0x000000ff6e137812 */ /* 0x000fe400078ec0ff */
[----:B------:R-:W-:Y:S01]  /*7a90*/  SHF.R.U32.HI R25, RZ, 0x10, R103 ;  /* 0x00000010ff197819 */ /* 0x000fe20000011667 */
[----:B------:R-:W-:Y:S01]  /*7aa0*/  @!P5 HFMA2.BF16_V2 R17, -RZ.H0_H0, RZ.H0_H0, -R67.H0_H0 ;  /* 0x200000ffff11d231 */ /* 0x000fe20000340943 */
[----:B------:R-:W-:Y:S02]  /*7ab0*/  ISETP.GE.U32.AND P6, PT, R6, R45, PT ;  /* 0x0000002d0600720c */ /* 0x000fe40003fc6070 */
[----:B------:R-:W-:Y:S02]  /*7ac0*/  PRMT R45, R172, 0x5410, R171 ;  /* 0x00005410ac2d7816 */ /* 0x000fe400000000ab */
[----:B------:R-:W-:Y:S02]  /*7ad0*/  @!P2 PRMT R171, R28, 0x5410, RZ ;  /* 0x000054101caba816 */ /* 0x000fe400000000ff */
[----:B------:R-:W-:Y:S01]  /*7ae0*/  SHF.R.U32.HI R28, RZ, 0x8, R113 ;  /* 0x00000008ff1c7819 */ /* 0x000fe20000011671 */
[----:B------:R-:W-:Y:S01]  /*7af0*/  IMAD R113, R6, 0x10000, R6 ;  /* 0x0001000006717824 */ /* 0x000fe200078e0206 */
[----:B------:R-:W-:-:S02]  /*7b00*/  SHF.R.U32.HI R129, RZ, 0x18, R129 ;  /* 0x00000018ff817819 */ /* 0x000fc40000011681 */
[----:B------:R-:W-:Y:S02]  /*7b10*/  PRMT R152, R19, 0x5410, R108 ;  /* 0x0000541013987816 */ /* 0x000fe4000000006c */
[----:B------:R-:W-:Y:S01]  /*7b20*/  SHF.R.U32.HI R56, RZ, 0x18, R103 ;  /* 0x00000018ff387819 */ /* 0x000fe20000011667 */
[----:B------:R-:W-:Y:S01]  /*7b30*/  @!P6 HFMA2.BF16_V2 R29, -RZ.H0_H0, RZ.H0_H0, -R172.H0_H0 ;  /* 0x200000ffff1de231 */ /* 0x000fe200003409ac */
[----:B------:R-:W-:Y:S02]  /*7b40*/  LOP3.LUT R25, R25, 0xff, RZ, 0xc0, !PT ;  /* 0x000000ff19197812 */ /* 0x000fe400078ec0ff */
[----:B------:R-:W-:Y:S02]  /*7b50*/  PRMT R66, R67, 0x7632, R66 ;  /* 0x0000763243427816 */ /* 0x000fe40000000042 */
[----:B------:R-:W-:Y:S02]  /*7b60*/  LOP3.LUT R19, R102, 0xffff, RZ, 0xc0, !PT ;  /* 0x0000ffff66137812 */ /* 0x000fe400078ec0ff */
[----:B------:R-:W-:-:S02]  /*7b70*/  @!P3 PRMT R64, R18, 0x5410, RZ ;  /* 0x000054101240b816 */ /* 0x000fc400000000ff */
[----:B------:R-:W-:Y:S02]  /*7b80*/  SHF.R.U32.HI R18, RZ, 0x10, R102 ;  /* 0x00000010ff127819 */ /* 0x000fe40000011666 */
[----:B------:R-:W-:Y:S02]  /*7b90*/  PRMT R114, R111, 0x5410, R28 ;  /* 0x000054106f727816 */ /* 0x000fe4000000001c */
[----:B------:R-:W-:Y:S02]  /*7ba0*/  ISETP.GE.U32.AND P3, PT, R6, R129, PT ;  /* 0x000000810600720c */ /* 0x000fe40003f66070 */
[----:B------:R-:W-:Y:S02]  /*7bb0*/  PRMT R56, R25, 0x5410, R56 ;  /* 0x0000541019387816 */ /* 0x000fe40000000038 */
[----:B------:R-:W-:Y:S02]  /*7bc0*/  SHF.R.U32.HI R24, RZ, 0x8, R128 ;  /* 0x00000008ff187819 */ /* 0x000fe40000011680 */
[----:B------:R-:W-:Y:S01]  /*7bd0*/  PRMT R28, R67, 0x5410, R66 ;  /* 0x00005410431c7816 */ /* 0x000fe20000000042 */
[----:B------:R-:W-:Y:S01]  /*7be0*/  HSET2.LE.AND R56, R56, R113, PT ;  /* 0x0000007138387233 */ /* 0x000fe20003803000 */
[----:B------:R-:W-:-:S02]  /*7bf0*/  LOP3.LUT R100, R102, 0xff, RZ, 0xc0, !PT ;  /* 0x000000ff66647812 */ /* 0x000fc400078ec0ff */
[----:B------:R-:W-:Y:S02]  /*7c00*/  SHF.R.U32.HI R19, RZ, 0x8, R19 ;  /* 0x00000008ff137819 */ /* 0x000fe40000011613 */
[----:B------:R-:W-:Y:S01]  /*7c10*/  SHF.R.U32.HI R25, RZ, 0x8, R130 ;  /* 0x00000008ff197819 */ /* 0x000fe20000011682 */
[----:B------:R-:W-:Y:S01]  /*7c20*/  @!P3 HFMA2.BF16_V2 R16, -RZ.H0_H0, RZ.H0_H0, -R66.H0_H0 ;  /* 0x200000ffff10b231 */ /* 0x000fe20000340942 */
[----:B------:R-:W-:Y:S01]  /*7c30*/  @!P5 PRMT R67, R17, 0x5410, RZ ;  /* 0x000054101143d816 */ /* 0x000fe200000000ff */
[----:B------:R-:W1:Y:S01]  /*7c40*/  LDSM.16.MT88.4 R128, [R210+0x9000] ;  /* 0x00900000d280783b */ /* 0x000e620000004200 */
[----:B------:R-:W-:Y:S02]  /*7c50*/  SHF.R.U32.HI R17, RZ, 0x18, R102 ;  /* 0x00000018ff117819 */ /* 0x000fe40000011666 */
[----:B------:R-:W-:Y:S02]  /*7c60*/  LOP3.LUT R18, R18, 0xff, RZ, 0xc0, !PT ;  /* 0x000000ff12127812 */ /* 0x000fe400078ec0ff */
[----:B------:R-:W-:-:S02]  /*7c70*/  PRMT R100, R100, 0x5410, R19 ;  /* 0x0000541064647816 */ /* 0x000fc40000000013 */
[----:B------:R-:W-:Y:S02]  /*7c80*/  LOP3.LUT R19, R101, 0xffff, RZ, 0xc0, !PT ;  /* 0x0000ffff65137812 */ /* 0x000fe400078ec0ff */
[----:B------:R-:W-:Y:S02]  /*7c90*/  PRMT R18, R18, 0x5410, R17 ;  /* 0x0000541012127816 */ /* 0x000fe40000000011 */
[----:B------:R-:W-:Y:S02]  /*7ca0*/  SHF.R.U32.HI R17, RZ, 0x10, R101 ;  /* 0x00000010ff117819 */ /* 0x000fe40000011665 */
[----:B------:R-:W-:Y:S02]  /*7cb0*/  LOP3.LUT R147, R147, 0xff, RZ, 0xc0, !PT ;  /* 0x000000ff93937812 */ /* 0x000fe400078ec0ff */
[----:B------:R-:W-:Y:S02]  /*7cc0*/  LOP3.LUT R110, R101, 0xff, RZ, 0xc0, !PT ;  /* 0x000000ff656e7812 */ /* 0x000fe400078ec0ff */
[----:B------:R-:W-:-:S02]  /*7cd0*/  SHF.R.U32.HI R19, RZ, 0x8, R19 ;  /* 0x00000008ff137819 */ /* 0x000fc40000011613 */
[----:B------:R-:W-:Y:S02]  /*7ce0*/  LOP3.LUT R27, R103, 0xffff, RZ, 0xc0, !PT ;  /* 0x0000ffff671b7812 */ /* 0x000fe400078ec0ff */
[----:B------:R-:W-:Y:S02]  /*7cf0*/  SHF.R.U32.HI R108, RZ, 0x18, R101 ;  /* 0x00000018ff6c7819 */ /* 0x000fe40000011665 */
[----:B------:R-:W-:Y:S02]  /*7d00*/  LOP3.LUT R17, R17, 0xff, RZ, 0xc0, !PT ;  /* 0x000000ff11117812 */ /* 0x000fe400078ec0ff */
[----:B------:R-:W-:Y:S02]  /*7d10*/  PRMT R102, R147, 0x5410, R146 ;  /* 0x0000541093667816 */ /* 0x000fe40000000092 */
[----:B------:R-:W-:Y:S01]  /*7d20*/  PRMT R110, R110, 0x5410, R19 ;  /* 0x000054106e6e7816 */ /* 0x000fe20000000013 */
[----:B------:R-:W2:Y:S01]  /*7d30*/  LDSM.16.MT88.4 R144, [R208+0x9000] ;  /* 0x00900000d090783b */ /* 0x000ea20000004200 */
[----:B------:R-:W-:-:S02]  /*7d40*/  LOP3.LUT R19, R132, 0xffff, RZ, 0xc0, !PT ;  /* 0x0000ffff84137812 */ /* 0x000fc400078ec0ff */
[----:B------:R-:W-:Y:S02]  /*7d50*/  LOP3.LUT R58, R103, 0xff, RZ, 0xc0, !PT ;  /* 0x000000ff673a7812 */ /* 0x000fe400078ec0ff */
[----:B------:R-:W-:Y:S02]  /*7d60*/  SHF.R.U32.HI R27, RZ, 0x8, R27 ;  /* 0x00000008ff1b7819 */ /* 0x000fe4000001161b */
[----:B------:R-:W-:Y:S02]  /*7d70*/  PRMT R108, R17, 0x5410, R108 ;  /* 0x00005410116c7816 */ /* 0x000fe4000000006c */
[----:B------:R-:W-:Y:S02]  /*7d80*/  SHF.R.U32.HI R17, RZ, 0x10, R132 ;  /* 0x00000010ff117819 */ /* 0x000fe40000011684 */
[----:B------:R-:W-:Y:S02]  /*7d90*/  @!P3 PRMT R66, R16, 0x5410, RZ ;  /* 0x000054101042b816 */ /* 0x000fe400000000ff */
[----:B------:R-:W-:-:S02]  /*7da0*/  PRMT R24, R125, 0x5410, R24 ;  /* 0x000054107d187816 */ /* 0x000fc40000000018 */
[----:B------:R-:W-:Y:S02]  /*7db0*/  SHF.R.U32.HI R50, RZ, 0x8, R148 ;  /* 0x00000008ff327819 */ /* 0x000fe40000011694 */
[----:B------:R-:W-:Y:S02]  /*7dc0*/  LOP3.LUT R16, R132, 0xff, RZ, 0xc0, !PT ;  /* 0x000000ff84107812 */ /* 0x000fe400078ec0ff */
[----:B------:R-:W-:Y:S02]  /*7dd0*/  SHF.R.U32.HI R19, RZ, 0x8, R19 ;  /* 0x00000008ff137819 */ /* 0x000fe40000011613 */
[----:B------:R-:W-:Y:S02]  /*7de0*/  LOP3.LUT R26, R123, 0xff, RZ, 0xc0, !PT ;  /* 0x000000ff7b1a7812 */ /* 0x000fe400078ec0ff */
[----:B------:R-:W-:Y:S01]  /*7df0*/  PRMT R58, R58, 0x5410, R27 ;  /* 0x000054103a3a7816 */ /* 0x000fe2000000001b */
[----:B------:R-:W-:Y:S01]  /*7e00*/  HSET2.LE.AND R27, R102, R113, PT ;  /* 0x00000071661b7233 */ /* 0x000fe20003803000 */
[----:B------:R-:W-:-:S02]  /*7e10*/  LOP3.LUT R25, R25, 0xffff, RZ, 0xc0, !PT ;  /* 0x0000ffff19197812 */ /* 0x000fc400078ec0ff */
[----:B------:R-:W-:Y:S02]  /*7e20*/  SHF.R.U32.HI R132, RZ, 0x18, R132 ;  /* 0x00000018ff847819 */ /* 0x000fe40000011684 */
[----:B------:R-:W-:Y:S02]  /*7e30*/  LOP3.LUT R17, R17, 0xff, RZ, 0xc0, !PT ;  /* 0x000000ff11117812 */ /* 0x000fe400078ec0ff */
[----:B------:R-:W-:Y:S02]  /*7e40*/  PRMT R50, R149, 0x5410, R50 ;  /* 0x0000541095327816 */ /* 0x000fe40000000032 */
[----:B------:R-:W-:Y:S01]  /*7e50*/  PRMT R16, R16, 0x5410, R19 ;  /* 0x0000541010107816 */ /* 0x000fe20000000013 */
[--C-:B------:R-:W-:Y:S01]  /*7e60*/  HSET2.LE.AND R19, R24, R113.reuse, PT ;  /* 0x0000007118137233 */ /* 0x100fe20003803000 */
[----:B------:R-:W-:Y:S02]  /*7e70*/  PRMT R26, R26, 0x5410, R119 ;  /* 0x000054101a1a7816 */ /* 0x000fe40000000077 */
[----:B------:R-:W-:Y:S01]  /*7e80*/  ISETP.GE.U32.AND P3, PT, R6, R25, PT ;  /* 0x000000190600720c */ /* 0x000fe20003f66070 */
[--C-:B------:R-:W-:Y:S01]  /*7e90*/  HSET2.LE.AND R25, R58, R113.reuse, PT ;  /* 0x000000713a197233 */ /* 0x100fe20003803000 */
[----:B------:R-:W-:Y:S01]  /*7ea0*/  PRMT R24, R17, 0x5410, R132 ;  /* 0x0000541011187816 */ /* 0x000fe20000000084 */
[--C-:B------:R-:W-:Y:S01]  /*7eb0*/  HSET2.LE.AND R17, R50, R113.reuse, PT ;  /* 0x0000007132117233 */ /* 0x100fe20003803000 */
[----:B------:R-:W-:Y:S01]  /*7ec0*/  LOP3.LUT R97, R56, R97, RZ, 0xc0, !PT ;  /* 0x0000006138617212 */ /* 0x000fe200078ec0ff */
[--C-:B------:R-:W-:Y:S01]  /*7ed0*/  HSET2.LE.AND R26, R26, R113.reuse, PT ;  /* 0x000000711a1a7233 */ /* 0x100fe20003803000 */
[----:B------:R-:W3:Y:S01]  /*7ee0*/  LDSM.16.MT88.4 R56, [R210+0x9400] ;  /* 0x00940000d238783b */ /* 0x000ee20000004200 */
[--C-:B------:R-:W-:Y:S01]  /*7ef0*/  HSET2.LE.AND R50, R16, R113.reuse, PT ;  /* 0x0000007110327233 */ /* 0x100fe20003803000 */
[----:B------:R-:W-:Y:S01]  /*7f00*/  @!P6 PRMT R172, R29, 0x5410, RZ ;  /* 0x000054101dace816 */ /* 0x000fe200000000ff */
[----:B------:R-:W-:Y:S01]  /*7f10*/  HSET2.LE.AND R16, R24, R113, PT ;  /* 0x0000007118107233 */ /* 0x000fe20003803000 */
[----:B------:R-:W-:-:S02]  /*7f20*/  LOP3.LUT R96, R25, R96, RZ, 0xc0, !PT ;  /* 0x0000006019607212 */ /* 0x000fc400078ec0ff */
[----:B------:R-:W-:Y:S02]  /*7f30*/  LOP3.LUT R99, R26, R99, RZ, 0xc0, !PT ;  /* 0x000000631a637212 */ /* 0x000fe400078ec0ff */
[----:B------:R-:W-:Y:S02]  /*7f40*/  ISETP.GE.U32.AND P6, PT, R6, R155, PT ;  /* 0x0000009b0600720c */ /* 0x000fe40003fc6070 */
[----:B------:R-:W-:Y:S01]  /*7f50*/  LOP3.LUT R98, R19, R98, RZ, 0xc0, !PT ;  /* 0x0000006213627212 */ /* 0x000fe200078ec0ff */
[--C-:B------:R-:W-:Y:S01]  /*7f60*/  HSET2.LE.AND R19, R154, R113.reuse, PT ;  /* 0x000000719a137233 */ /* 0x100fe20003803000 */
[----:B------:R-:W-:Y:S01]  /*7f70*/  LOP3.LUT R26, R17, R46, RZ, 0xc0, !PT ;  /* 0x0000002e111a7212 */ /* 0x000fe200078ec0ff */
[--C-:B------:R-:W-:Y:S01]  /*7f80*/  HSET2.LE.AND R17, R18, R113.reuse, PT ;  /* 0x0000007112117233 */ /* 0x100fe20003803000 */
[----:B------:R-:W-:Y:S01]  /*7f90*/  LOP3.LUT R27, R27, R48, RZ, 0xc0, !PT ;  /* 0x000000301b1b7212 */ /* 0x000fe200078ec0ff */
[----:B------:R-:W-:Y:S01]  /*7fa0*/  HSET2.LE.AND R46, R108, R113, PT ;  /* 0x000000716c2e7233 */ /* 0x000fe20003803000 */
[----:B------:R-:W-:-:S02]  /*7fb0*/  LOP3.LUT R24, R50, R49, RZ, 0xc0, !PT ;  /* 0x0000003132187212 */ /* 0x000fc400078ec0ff */
[----:B------:R-:W-:Y:S01]  /*7fc0*/  LOP3.LUT R25, R16, R47, RZ, 0xc0, !PT ;  /* 0x0000002f10197212 */ /* 0x000fe200078ec0ff */
[----:B------:R-:W4:Y:S01]  /*7fd0*/  LDSM.16.MT88.4 R48, [R208+0x9400] ;  /* 0x00940000d030783b */ /* 0x000f220000004200 */
[----:B------:R-:W-:Y:S01]  /*7fe0*/  SHF.R.U32.HI R117, RZ, 0x8, R117 ;  /* 0x00000008ff757819 */ /* 0x000fe20000011675 */
[----:B------:R-:W-:Y:S01]  /*7ff0*/  HSET2.LE.AND R16, R100, R113, PT ;  /* 0x0000007164107233 */ /* 0x000fe20003803000 */
[----:B------:R-:W-:Y:S02]  /*8000*/  F2FP.BF16.PACK_AB R229, R230, R231 ;  /* 0x000000e7e6e5723e */ /* 0x000fe400000010ff */
[----:B------:R-:W-:Y:S01]  /*8010*/  PRMT R134, R116, 0x5410, R117 ;  /* 0x0000541074867816 */ /* 0x000fe20000000075 */
[-C--:B-1----:R-:W-:Y:S01]  /*8020*/  HMMA.16816.F32.BF16 R100, R24, R128.reuse, RZ ;  /* 0x000000801864723c */ /* 0x082fe200000418ff */
[----:B------:R-:W-:Y:S01]  /*8030*/  PRMT R228, R229, 0x7632, R228 ;  /* 0x00007632e5e47816 */ /* 0x000fe200000000e4 */
[----:B------:R-:W-:Y:S01]  /*8040*/  @!P6 HFMA2.BF16_V2 R15, -RZ.H0_H0, RZ.H0_H0, -R229.H0_H0 ;  /* 0x200000ffff0fe231 */ /* 0x000fe200003409e5 */
[----:B------:R-:W-:Y:S01]  /*8050*/  LOP3.LUT R135, R135, 0xff, RZ, 0xc0, !PT ;  /* 0x000000ff87877812 */ /* 0x000fe200078ec0ff */
[--C-:B------:R-:W-:Y:S01]  /*8060*/  HSET2.LE.AND R18, R134, R113.reuse, PT ;  /* 0x0000007186127233 */ /* 0x100fe20003803000 */
[----:B------:R-:W-:Y:S01]  /*8070*/  PRMT R29, R229, 0x5410, R228 ;  /* 0x00005410e51d7816 */ /* 0x000fe200000000e4 */
[----:B------:R-:W-:Y:S01]  /*8080*/  @!P3 HFMA2.BF16_V2 R14, -RZ.H0_H0, RZ.H0_H0, -R228.H0_H0 ;  /* 0x200000ffff0eb231 */ /* 0x000fe200003409e4 */
[----:B------:R-:W-:Y:S01]  /*8090*/  @!P6 PRMT R229, R15, 0x5410, RZ ;  /* 0x000054100fe5e816 */ /* 0x000fe200000000ff */
[C---:B------:R-:W-:Y:S01]  /*80a0*/  HMMA.16816.F32.BF16 R116, R96.reuse, R128, RZ ;  /* 0x000000806074723c */ /* 0x040fe200000418ff */
[----:B------:R-:W-:Y:S01]  /*80b0*/  LOP3.LUT R16, R16, R95, RZ, 0xc0, !PT ;  /* 0x0000005f10107212 */ /* 0x000fe200078ec0ff */
[--C-:B------:R-:W-:Y:S01]  /*80c0*/  HSET2.LE.AND R15, R110, R113.reuse, PT ;  /* 0x000000716e0f7233 */ /* 0x100fe20003803000 */
[----:B------:R-:W-:Y:S01]  /*80d0*/  LOP3.LUT R17, R17, R94, RZ, 0xc0, !PT ;  /* 0x0000005e11117212 */ /* 0x000fe200078ec0ff */
[--C-:B------:R-:W-:Y:S01]  /*80e0*/  HSET2.LE.AND R94, R114, R113.reuse, PT ;  /* 0x00000071725e7233 */ /* 0x100fe20003803000 */
[----:B------:R-:W-:Y:S01]  /*80f0*/  ISETP.GE.U32.AND P5, PT, R6, R135, PT ;  /* 0x000000870600720c */ /* 0x000fe20003fa6070 */
[----:B------:R-:W-:Y:S01]  /*8100*/  HSET2.LE.AND R95, R152, R113, PT ;  /* 0x00000071985f7233 */ /* 0x000fe20003803000 */
[----:B------:R-:W-:Y:S01]  /*8110*/  LOP3.LUT R18, R18, R93, RZ, 0xc0, !PT ;  /* 0x0000005d12127212 */ /* 0x000fe200078ec0ff */
[----:B--2---:R-:W-:Y:S01]  /*8120*/  HMMA.16816.F32.BF16 R132, R96, R144, RZ ;  /* 0x000000906084723c */ /* 0x004fe200000418ff */
[----:B------:R-:W-:-:S02]  /*8130*/  LOP3.LUT R19, R19, R92, RZ, 0xc0, !PT ;  /* 0x0000005c13137212 */ /* 0x000fc400078ec0ff */
[----:B------:R-:W-:Y:S02]  /*8140*/  ISETP.GE.U32.AND P4, PT, R6, R153, PT ;  /* 0x000000990600720c */ /* 0x000fe40003f86070 */
[----:B------:R-:W-:Y:S01]  /*8150*/  LOP3.LUT R92, R15, R44, RZ, 0xc0, !PT ;  /* 0x0000002c0f5c7212 */ /* 0x000fe200078ec0ff */
[----:B------:R-:W1:Y:S01]  /*8160*/  LDSM.16.MT88.4 R152, [R210+0xa000] ;  /* 0x00a00000d298783b */ /* 0x000e620000004200 */
[----:B------:R-:W-:Y:S01]  /*8170*/  LOP3.LUT R93, R46, R45, RZ, 0xc0, !PT ;  /* 0x0000002d2e5d7212 */ /* 0x000fe200078ec0ff */
[----:B------:R-:W-:Y:S01]  /*8180*/  HMMA.16816.F32.BF16 R108, R24, R144, RZ ;  /* 0x00000090186c723c */ /* 0x000fe200000418ff */
[----:B------:R-:W-:Y:S02]  /*8190*/  LOP3.LUT R94, R94, R137, RZ, 0xc0, !PT ;  /* 0x000000895e5e7212 */ /* 0x000fe400078ec0ff */
[----:B------:R-:W-:Y:S02]  /*81a0*/  LOP3.LUT R95, R95, R150, RZ, 0xc0, !PT ;  /* 0x000000965f5f7212 */ /* 0x000fe400078ec0ff */
[----:B------:R-:W-:-:S02]  /*81b0*/  LOP3.LUT R44, R43, 0xffff, RZ, 0xc0, !PT ;  /* 0x0000ffff2b2c7812 */ /* 0x000fc400078ec0ff */
[----:B------:R-:W-:Y:S01]  /*81c0*/  F2FP.BF16.PACK_AB R15, R232, R233 ;  /* 0x000000e9e80f723e */ /* 0x000fe200000010ff */
[-C--:B---3--:R-:W-:Y:S01]  /*81d0*/  HMMA.16816.F32.BF16 R116, R16, R56.reuse, R116 ;  /* 0x000000381074723c */ /* 0x088fe20000041874 */
[----:B------:R-:W-:Y:S02]  /*81e0*/  SHF.R.U32.HI R44, RZ, 0x8, R44 ;  /* 0x00000008ff2c7819 */ /* 0x000fe4000001162c */
[----:B------:R-:W-:Y:S02]  /*81f0*/  ISETP.GE.U32.AND P2, PT, R6, R151, PT ;  /* 0x000000970600720c */ /* 0x000fe40003f46070 */
[----:B------:R-:W-:Y:S02]  /*8200*/  @!P3 PRMT R228, R14, 0x5410, RZ ;  /* 0x000054100ee4b816 */ /* 0x000fe400000000ff */
[----:B------:R-:W-:Y:S01]  /*8210*/  F2FP.BF16.PACK_AB R14, R235, R236 ;  /* 0x000000eceb0e723e */ /* 0x000fe200000010ff */
[----:B------:R-:W-:Y:S01]  /*8220*/  HMMA.16816.F32.BF16 R100, R92, R56, R100 ;  /* 0x000000385c64723c */ /* 0x000fe20000041864 */
[----:B------:R-:W-:-:S02]  /*8230*/  LOP3.LUT R45, R43, 0xff, RZ, 0xc0, !PT ;  /* 0x000000ff2b2d7812 */ /* 0x000fc400078ec0ff */
[----:B------:R-:W-:Y:S02]  /*8240*/  SHF.R.U32.HI R121, RZ, 0x8, R121 ;  /* 0x00000008ff797819 */ /* 0x000fe40000011679 */
[----:B------:R-:W-:Y:S02]  /*8250*/  ISETP.GE.U32.AND P6, PT, R6, R45, PT ;  /* 0x0000002d0600720c */ /* 0x000fe40003fc6070 */
[C---:B------:R-:W-:Y:S01]  /*8260*/  PRMT R57, R15.reuse, 0x7610, R57 ;  /* 0x000076100f397816 */ /* 0x040fe20000000039 */
[-C--:B----4-:R-:W-:Y:S01]  /*8270*/  HMMA.16816.F32.BF16 R132, R16, R48.reuse, R132 ;  /* 0x000000301084723c */ /* 0x090fe20000041884 */
[----:B------:R-:W-:Y:S02]  /*8280*/  PRMT R56, R15, 0x7632, R56 ;  /* 0x000076320f387816 */ /* 0x000fe40000000038 */
[----:B------:R-:W-:Y:S01]  /*8290*/  LOP3.LUT R15, R44, 0xffff, RZ, 0xc0, !PT ;  /* 0x0000ffff2c0f7812 */ /* 0x000fe200078ec0ff */
[----:B------:R-:W-:Y:S01]  /*82a0*/  @!P5 HFMA2.BF16_V2 R13, -RZ.H0_H0, RZ.H0_H0, -R57.H0_H0 ;  /* 0x200000ffff0dd231 */ /* 0x000fe20000340939 */
[----:B------:R-:W-:Y:S01]  /*82b0*/  PRMT R114, R57, 0x5410, R56 ;  /* 0x0000541039727816 */ /* 0x000fe20000000038 */
[----:B------:R-:W-:Y:S01]  /*82c0*/  @!P2 HFMA2.BF16_V2 R12, -RZ.H0_H0, RZ.H0_H0, -R56.H0_H0 ;  /* 0x200000ffff0ca231 */ /* 0x000fe20000340938 */
[----:B------:R-:W-:Y:S01]  /*82d0*/  ISETP.GE.U32.AND P3, PT, R6, R15, PT ;  /* 0x0000000f0600720c */ /* 0x000fe20003f66070 */
[----:B------:R-:W-:Y:S01]  /*82e0*/  HMMA.16816.F32.BF16 R108, R92, R48, R108 ;  /* 0x000000305c6c723c */ /* 0x000fe2000004186c */
[----:B------:R-:W-:Y:S01]  /*82f0*/  @!P5 PRMT R57, R13, 0x5410, RZ ;  /* 0x000054100d39d816 */ /* 0x000fe200000000ff */
[----:B------:R-:W2:Y:S01]  /*8300*/  LDSM.16.MT88.4 R44, [R210+0xa400] ;  /* 0x00a40000d22c783b */ /* 0x000ea20000004200 */
[----:B------:R-:W-:-:S02]  /*8310*/  LOP3.LUT R13, R122, 0xff, RZ, 0xc0, !PT ;  /* 0x000000ff7a0d7812 */ /* 0x000fc400078ec0ff */
[----:B------:R-:W-:Y:S02]  /*8320*/  @!P2 PRMT R56, R12, 0x5410, RZ ;  /* 0x000054100c38a816 */ /* 0x000fe400000000ff */
[----:B------:R-:W-:Y:S01]  /*8330*/  PRMT R48, R14, 0x7632, R48 ;  /* 0x000076320e307816 */ /* 0x000fe20000000030 */
[----:B-1----:R-:W-:Y:S01]  /*8340*/  HMMA.16816.F32.BF16 R148, R96, R152, RZ ;  /* 0x000000986094723c */ /* 0x002fe200000418ff */
[----:B------:R-:W-:Y:S01]  /*8350*/  ISETP.GE.U32.AND P2, PT, R6, R13, PT ;  /* 0x0000000d0600720c */ /* 0x000fe20003f46070 */
[----:B------:R-:W-:Y:S01]  /*8360*/  IMAD.WIDE.U32 R12, R120, -0x326172a9, RZ ;  /* 0xcd9e8d57780c7825 */ /* 0x000fe200078e00ff */
[----:B------:R-:W-:Y:S01]  /*8370*/  PRMT R49, R14, 0x7610, R49 ;  /* 0x000076100e317816 */ /* 0x000fe20000000031 */
[----:B------:R-:W-:Y:S01]  /*8380*/  @!P3 HFMA2.BF16_V2 R10, -RZ.H0_H0, RZ.H0_H0, -R48.H0_H0 ;  /* 0x200000ffff0ab231 */ /* 0x000fe20000340930 */
[----:B------:R-:W-:Y:S02]  /*8390*/  SHF.R.U32.HI R15, RZ, 0x18, R43 ;  /* 0x00000018ff0f7819 */ /* 0x000fe4000001162b */
[----:B------:R-:W-:Y:S01]  /*83a0*/  PRMT R125, R49, 0x5410, R48 ;  /* 0x00005410317d7816 */ /* 0x000fe20000000030 */
[----:B------:R-:W-:Y:S01]  /*83b0*/  @!P6 HFMA2.BF16_V2 R11, -RZ.H0_H0, RZ.H0_H0, -R49.H0_H0 ;  /* 0x200000ffff0be231 */ /* 0x000fe20000340931 */
[----:B------:R-:W-:-:S02]  /*83c0*/  @!P3 PRMT R48, R10, 0x5410, RZ ;  /* 0x000054100a30b816 */ /* 0x000fc400000000ff */
[----:B------:R-:W-:Y:S02]  /*83d0*/  LOP3.LUT R158, R13, UR14, R158, 0x96, !PT ;  /* 0x0000000e0d9e7c12 */ /* 0x000fe4000f8e969e */
[----:B------:R-:W-:Y:S02]  /*83e0*/  LOP3.LUT R10, R139, UR7, R12, 0x96, !PT ;  /* 0x000000078b0a7c12 */ /* 0x000fe4000f8e960c */
[----:B------:R-:W-:Y:S01]  /*83f0*/  ISETP.GE.U32.AND P5, PT, R6, R15, PT ;  /* 0x0000000f0600720c */ /* 0x000fe20003fa6070 */
[----:B------:R-:W-:Y:S01]  /*8400*/  IMAD.WIDE.U32 R158, R158, -0x2daee0ad, RZ ;  /* 0xd2511f539e9e7825 */ /* 0x000fe200078e00ff */
[----:B------:R-:W-:Y:S02]  /*8410*/  LOP3.LUT R121, R121, 0xffff, RZ, 0xc0, !PT ;  /* 0x0000ffff79797812 */ /* 0x000fe400078ec0ff */
[----:B------:R-:W-:Y:S01]  /*8420*/  SHF.R.U32.HI R43, RZ, 0x10, R43 ;  /* 0x00000010ff2b7819 */ /* 0x000fe2000001162b */
[----:B------:R-:W-:Y:S01]  /*8430*/  IMAD.WIDE.U32 R14, R10, -0x2daee0ad, RZ ;  /* 0xd2511f530a0e7825 */ /* 0x000fe200078e00ff */
[----:B------:R-:W-:-:S02]  /*8440*/  ISETP.GE.U32.AND P3, PT, R6, R121, PT ;  /* 0x000000790600720c */ /* 0x000fc40003f66070 */
[----:B------:R-:W-:Y:S01]  /*8450*/  HMMA.16816.F32.BF16 R120, R24, R152, RZ ;  /* 0x000000981878723c */ /* 0x000fe200000418ff */
[----:B------:R-:W-:Y:S02]  /*8460*/  LOP3.LUT R156, R159, UR6, R156, 0x96, !PT ;  /* 0x000000069f9c7c12 */ /* 0x000fe4000f8e969c */
[----:B------:R-:W-:Y:S02]  /*8470*/  LOP3.LUT R10, R15, UR21, R158, 0x96, !PT ;  /* 0x000000150f0a7c12 */ /* 0x000fe4000f8e969e */
[----:B------:R-:W-:Y:S01]  /*8480*/  LOP3.LUT R136, R13, UR14, R136, 0x96, !PT ;  /* 0x0000000e0d887c12 */ /* 0x000fe2000f8e9688 */
[----:B------:R-:W-:Y:S01]  /*8490*/  IMAD.WIDE.U32 R156, R156, -0x326172a9, RZ ;  /* 0xcd9e8d579c9c7825 */ /* 0x000fe200078e00ff */
[----:B------:R-:W-:Y:S02]  /*84a0*/  LOP3.LUT R43, R43, 0xff, RZ, 0xc0, !PT ;  /* 0x000000ff2b2b7812 */ /* 0x000fe400078ec0ff */
[----:B------:R-:W-:Y:S01]  /*84b0*/  LOP3.LUT R12, R41, UR7, R12, 0x96, !PT ;  /* 0x00000007290c7c12 */ /* 0x000fe2000f8e960c */
[----:B------:R-:W-:Y:S01]  /*84c0*/  IMAD.WIDE.U32 R144, R10, -0x326172a9, RZ ;  /* 0xcd9e8d570a907825 */ /* 0x000fe200078e00ff */
[----:B------:R-:W-:Y:S01]  /*84d0*/  LOP3.LUT R138, R157, UR24, R138, 0x96, !PT ;  /* 0x000000189d8a7c12 */ /* 0x000fe2000f8e968a */
[----:B--2---:R-:W-:Y:S01]  /*84e0*/  HMMA.16816.F32.BF16 R148, R16, R44, R148 ;  /* 0x0000002c1094723c */ /* 0x004fe20000041894 */
[----:B------:R-:W-:Y:S01]  /*84f0*/  @!P6 PRMT R49, R11, 0x5410, RZ ;  /* 0x000054100b31e816 */ /* 0x000fe200000000ff */
[----:B------:R-:W-:Y:S01]  /*8500*/  IMAD.WIDE.U32 R136, R136, -0x2daee0ad, RZ ;  /* 0xd2511f5388887825 */ /* 0x000fe200078e00ff */
[----:B------:R-:W-:-:S02]  /*8510*/  LOP3.LUT R10, R145, UR20, R156, 0x96, !PT ;  /* 0x00000014910a7c12 */ /* 0x000fc4000f8e969c */
[----:B------:R-:W-:Y:S01]  /*8520*/  ISETP.GE.U32.AND P6, PT, R6, R43, PT ;  /* 0x0000002b0600720c */ /* 0x000fe20003fc6070 */
[----:B------:R-:W-:Y:S01]  /*8530*/  IMAD.WIDE.U32 R138, R138, -0x2daee0ad, RZ ;  /* 0xd2511f538a8a7825 */ /* 0x000fe200078e00ff */
[----:B------:R-:W-:-:S03]  /*8540*/  LOP3.LUT R42, R137, UR6, R42, 0x96, !PT ;  /* 0x00000006892a7c12 */ /* 0x000fc6000f8e962a */
[----:B------:R-:W-:Y:S01]  /*8550*/  IMAD.WIDE.U32 R128, R10, -0x2daee0ad, RZ ;  /* 0xd2511f530a807825 */ /* 0x000fe200078e00ff */
[----:B------:R-:W-:Y:S01]  /*8560*/  LOP3.LUT R14, R139, UR11, R14, 0x96, !PT ;  /* 0x0000000b8b0e7c12 */ /* 0x000fe2000f8e960e */
[----:B------:R-:W-:Y:S03]  /*8570*/  HMMA.16816.F32.BF16 R120, R92, R44, R120 ;  /* 0x0000002c5c78723c */ /* 0x000fe60000041878 */
[----:B------:R-:W-:-:S04]  /*8580*/  LOP3.LUT R10, R129, UR5, R138, 0x96, !PT ;  /* 0x00000005810a7c12 */ /* 0x000fc8000f8e968a */
[----:B------:R-:W-:-:S04]  /*8590*/  IMAD.WIDE.U32 R44, R14, -0x326172a9, RZ ;  /* 0xcd9e8d570e2c7825 */ /* 0x000fc800078e00ff */
[----:B------:R-:W-:Y:S01]  /*85a0*/  IMAD.WIDE.U32 R14, R10, -0x326172a9, RZ ;  /* 0xcd9e8d570a0e7825 */ /* 0x000fe200078e00ff */
[----:B------:R-:W-:-:S04]  /*85b0*/  LOP3.LUT R11, R45, UR8, R144, 0x96, !PT ;  /* 0x000000082d0b7c12 */ /* 0x000fc8000f8e9690 */
[----:B------:R-:W-:Y:S01]  /*85c0*/  LOP3.LUT R43, R15, UR25, R44, 0x96, !PT ;  /* 0x000000190f2b7c12 */ /* 0x000fe2000f8e962c */
[----:B------:R-:W-:Y:S01]  /*85d0*/  IMAD.WIDE.U32 R44, R42, -0x326172a9, RZ ;  /* 0xcd9e8d572a2c7825 */ /* 0x000fe200078e00ff */
[C---:B------:R-:W-:Y:S02]  /*85e0*/  LOP3.LUT R10, R14.reuse, 0xffff, RZ, 0xc0, !PT ;  /* 0x0000ffff0e0a7812 */ /* 0x040fe400078ec0ff */
[----:B------:R-:W-:Y:S02]  /*85f0*/  LOP3.LUT R153, R14, 0xff, RZ, 0xc0, !PT ;  /* 0x000000ff0e997812 */ /* 0x000fe400078ec0ff */
[--C-:B------:R-:W-:Y:S02]  /*8600*/  SHF.R.U32.HI R13, RZ, 0x10, R14.reuse ;  /* 0x00000010ff0d7819 */ /* 0x100fe4000001160e */
[----:B------:R-:W-:Y:S01]  /*8610*/  SHF.R.U32.HI R145, RZ, 0x18, R14 ;  /* 0x00000018ff917819 */ /* 0x000fe2000001160e */
[----:B------:R-:W-:Y:S01]  /*8620*/  IMAD.WIDE.U32 R14, R12, -0x2daee0ad, RZ ;  /* 0xd2511f530c0e7825 */ /* 0x000fe200078e00ff */
[----:B------:R-:W-:-:S02]  /*8630*/  LOP3.LUT R40, R45, UR24, R40, 0x96, !PT ;  /* 0x000000182d287c12 */ /* 0x000fc4000f8e9628 */
[----:B------:R-:W-:Y:S02]  /*8640*/  SHF.R.U32.HI R152, RZ, 0x10, R43 ;  /* 0x00000010ff987819 */ /* 0x000fe4000001162b */
[----:B------:R-:W-:Y:S01]  /*8650*/  LOP3.LUT R156, R15, UR21, R136, 0x96, !PT ;  /* 0x000000150f9c7c12 */ /* 0x000fe2000f8e9688 */
[----:B------:R-:W-:Y:S01]  /*8660*/  IMAD.WIDE.U32 R136, R40, -0x2daee0ad, RZ ;  /* 0xd2511f5328887825 */ /* 0x000fe200078e00ff */
[----:B------:R-:W-:-:S03]  /*8670*/  LOP3.LUT R152, R152, 0xff, RZ, 0xc0, !PT ;  /* 0x000000ff98987812 */ /* 0x000fc600078ec0ff */
[----:B------:R-:W-:Y:S01]  /*8680*/  IMAD.WIDE.U32 R156, R156, -0x326172a9, RZ ;  /* 0xcd9e8d579c9c7825 */ /* 0x000fe200078e00ff */
[----:B------:R-:W-:-:S03]  /*8690*/  LOP3.LUT R15, R137, UR11, R14, 0x96, !PT ;  /* 0x0000000b890f7c12 */ /* 0x000fc6000f8e960e */
[----:B------:R-:W-:Y:S01]  /*86a0*/  IMAD.WIDE.U32 R40, R11, -0x2daee0ad, RZ ;  /* 0xd2511f530b287825 */ /* 0x000fe200078e00ff */
[----:B------:R-:W-:-:S04]  /*86b0*/  LOP3.LUT R44, R157, UR20, R44, 0x96, !PT ;  /* 0x000000149d2c7c12 */ /* 0x000fc8000f8e962c */
[----:B------:R-:W-:Y:S01]  /*86c0*/  LOP3.LUT R14, R41, UR15, R128, 0x96, !PT ;  /* 0x0000000f290e7c12 */ /* 0x000fe2000f8e9680 */
[----:B------:R-:W-:Y:S01]  /*86d0*/  IMAD.WIDE.U32 R44, R44, -0x2daee0ad, RZ ;  /* 0xd2511f532c2c7825 */ /* 0x000fe200078e00ff */
[C---:B------:R-:W-:Y:S02]  /*86e0*/  LOP3.LUT R129, R40.reuse, 0xffff, RZ, 0xc0, !PT ;  /* 0x0000ffff28817812 */ /* 0x040fe400078ec0ff */
[----:B------:R-:W-:Y:S02]  /*86f0*/  LOP3.LUT R137, R40, 0xff, RZ, 0xc0, !PT ;  /* 0x000000ff28897812 */ /* 0x000fe400078ec0ff */
[----:B------:R-:W-:Y:S02]  /*8700*/  LOP3.LUT R12, R45, UR5, R136, 0x96, !PT ;  /* 0x000000052d0c7c12 */ /* 0x000fe4000f8e9688 */
[--C-:B------:R-:W-:Y:S02]  /*8710*/  SHF.R.U32.HI R136, RZ, 0x10, R40.reuse ;  /* 0x00000010ff887819 */ /* 0x100fe40000011628 */
[----:B------:R-:W-:Y:S01]  /*8720*/  SHF.R.U32.HI R11, RZ, 0x18, R40 ;  /* 0x00000018ff0b7819 */ /* 0x000fe20000011628 */
[----:B------:R-:W-:Y:S01]  /*8730*/  IMAD.WIDE.U32 R40, R15, -0x326172a9, RZ ;  /* 0xcd9e8d570f287825 */ /* 0x000fe200078e00ff */
[----:B------:R-:W-:-:S03]  /*8740*/  LOP3.LUT R136, R136, 0xff, RZ, 0xc0, !PT ;  /* 0x000000ff88887812 */ /* 0x000fc600078ec0ff */
[----:B------:R-:W-:Y:S01]  /*8750*/  IMAD.WIDE.U32 R138, R12, -0x326172a9, RZ ;  /* 0xcd9e8d570c8a7825 */ /* 0x000fe200078e00ff */
[----:B------:R-:W-:Y:S02]  /*8760*/  LOP3.LUT R156, R41, UR8, R156, 0x96, !PT ;  /* 0x00000008299c7c12 */ /* 0x000fe4000f8e969c */
[----:B------:R-:W-:Y:S02]  /*8770*/  PRMT R11, R136, 0x5410, R11 ;  /* 0x00005410880b7816 */ /* 0x000fe4000000000b */
[----:B------:R-:W-:Y:S01]  /*8780*/  LOP3.LUT R45, R138, 0xffff, RZ, 0xc0, !PT ;  /* 0x0000ffff8a2d7812 */ /* 0x000fe200078ec0ff */
[----:B------:R-:W-:Y:S01]  /*8790*/  IMAD.WIDE.U32 R156, R156, -0x2daee0ad, RZ ;  /* 0xd2511f539c9c7825 */ /* 0x000fe200078e00ff */
[----:B------:R-:W-:Y:S02]  /*87a0*/  LOP3.LUT R144, R138, 0xff, RZ, 0xc0, !PT ;  /* 0x000000ff8a907812 */ /* 0x000fe400078ec0ff */
[--C-:B------:R-:W-:Y:S02]  /*87b0*/  SHF.R.U32.HI R42, RZ, 0x10, R138.reuse ;  /* 0x00000010ff2a7819 */ /* 0x100fe4000001168a */
[----:B------:R-:W-:-:S02]  /*87c0*/  SHF.R.U32.HI R128, RZ, 0x18, R138 ;  /* 0x00000018ff807819 */ /* 0x000fc4000001168a */
[----:B------:R-:W-:Y:S02]  /*87d0*/  SHF.R.U32.HI R138, RZ, 0x8, R10 ;  /* 0x00000008ff8a7819 */ /* 0x000fe4000001160a */
[----:B------:R-:W-:Y:S02]  /*87e0*/  LOP3.LUT R41, R139, UR25, R40, 0x96, !PT ;  /* 0x000000198b297c12 */ /* 0x000fe4000f8e9628 */
[----:B------:R-:W-:Y:S02]  /*87f0*/  PRMT R153, R153, 0x5410, R138 ;  /* 0x0000541099997816 */ /* 0x000fe4000000008a */
[C---:B------:R-:W-:Y:S02]  /*8800*/  LOP3.LUT R139, R43.reuse, 0xffff, RZ, 0xc0, !PT ;  /* 0x0000ffff2b8b7812 */ /* 0x040fe400078ec0ff */
[----:B------:R-:W-:Y:S01]  /*8810*/  LOP3.LUT R138, R43, 0xff, RZ, 0xc0, !PT ;  /* 0x000000ff2b8a7812 */ /* 0x000fe200078ec0ff */
[----:B------:R-:W-:Y:S01]  /*8820*/  HSET2.LE.AND R153, R153, R113, PT ;  /* 0x0000007199997233 */ /* 0x000fe20003803000 */
[----:B------:R-:W-:-:S02]  /*8830*/  SHF.R.U32.HI R43, RZ, 0x18, R43 ;  /* 0x00000018ff2b7819 */ /* 0x000fc4000001162b */
[----:B------:R-:W-:Y:S02]  /*8840*/  LOP3.LUT R15, R156, 0xffff, RZ, 0xc0, !PT ;  /* 0x0000ffff9c0f7812 */ /* 0x000fe400078ec0ff */
[----:B------:R-:W-:Y:S02]  /*8850*/  PRMT R245, R152, 0x5410, R43 ;  /* 0x0000541098f57816 */ /* 0x000fe4000000002b */
[----:B------:R-:W-:Y:S02]  /*8860*/  LOP3.LUT R12, R156, 0xff, RZ, 0xc0, !PT ;  /* 0x000000ff9c0c7812 */ /* 0x000fe400078ec0ff */
[----:B------:R-:W-:Y:S02]  /*8870*/  SHF.R.U32.HI R40, RZ, 0x10, R156 ;  /* 0x00000010ff287819 */ /* 0x000fe4000001169c */
[----:B------:R-:W-:Y:S02]  /*8880*/  SHF.R.U32.HI R43, RZ, 0x8, R15 ;  /* 0x00000008ff2b7819 */ /* 0x000fe4000001160f */
[----:B------:R-:W-:-:S02]  /*8890*/  SHF.R.U32.HI R139, RZ, 0x8, R139 ;  /* 0x00000008ff8b7819 */ /* 0x000fc4000001168b */
[----:B------:R-:W-:Y:S02]  /*88a0*/  LOP3.LUT R15, R40, 0xff, RZ, 0xc0, !PT ;  /* 0x000000ff280f7812 */ /* 0x000fe400078ec0ff */
[----:B------:R-:W-:Y:S02]  /*88b0*/  PRMT R12, R12, 0x5410, R43 ;  /* 0x000054100c0c7816 */ /* 0x000fe4000000002b */
[----:B------:R-:W-:Y:S02]  /*88c0*/  LOP3.LUT R40, R14, 0xffff, RZ, 0xc0, !PT ;  /* 0x0000ffff0e287812 */ /* 0x000fe400078ec0ff */
[----:B------:R-:W-:Y:S02]  /*88d0*/  LOP3.LUT R43, R41, 0xffff, RZ, 0xc0, !PT ;  /* 0x0000ffff292b7812 */ /* 0x000fe400078ec0ff */
[----:B------:R-:W-:Y:S02]  /*88e0*/  SHF.R.U32.HI R152, RZ, 0x10, R41 ;  /* 0x00000010ff987819 */ /* 0x000fe40000011629 */
[----:B------:R-:W-:-:S02]  /*88f0*/  PRMT R248, R138, 0x5410, R139 ;  /* 0x000054108af87816 */ /* 0x000fc4000000008b */
[----:B------:R-:W-:Y:S02]  /*8900*/  LOP3.LUT R252, R41, 0xff, RZ, 0xc0, !PT ;  /* 0x000000ff29fc7812 */ /* 0x000fe400078ec0ff */
[----:B------:R-:W-:Y:S02]  /*8910*/  SHF.R.U32.HI R138, RZ, 0x8, R129 ;  /* 0x00000008ff8a7819 */ /* 0x000fe40000011681 */
[----:B------:R-:W-:Y:S02]  /*8920*/  SHF.R.U32.HI R45, RZ, 0x8, R45 ;  /* 0x00000008ff2d7819 */ /* 0x000fe4000001162d */
[----:B------:R-:W-:Y:S02]  /*8930*/  SHF.R.U32.HI R40, RZ, 0x8, R40 ;  /* 0x00000008ff287819 */ /* 0x000fe40000011628 */
[----:B------:R-:W-:Y:S02]  /*8940*/  SHF.R.U32.HI R41, RZ, 0x18, R41 ;  /* 0x00000018ff297819 */ /* 0x000fe40000011629 */
[----:B------:R-:W-:-:S02]  /*8950*/  SHF.R.U32.HI R43, RZ, 0x8, R43 ;  /* 0x00000008ff2b7819 */ /* 0x000fc4000001162b */
[----:B------:R-:W-:Y:S02]  /*8960*/  LOP3.LUT R129, R14, 0xff, RZ, 0xc0, !PT ;  /* 0x000000ff0e817812 */ /* 0x000fe400078ec0ff */
[----:B------:R-:W-:Y:S02]  /*8970*/  LOP3.LUT R152, R152, 0xff, RZ, 0xc0, !PT ;  /* 0x000000ff98987812 */ /* 0x000fe400078ec0ff */
[----:B------:R-:W-:Y:S02]  /*8980*/  PRMT R144, R144, 0x5410, R45 ;  /* 0x0000541090907816 */ /* 0x000fe4000000002d */
[----:B------:R-:W-:Y:S02]  /*8990*/  LOP3.LUT R45, R42, 0xff, RZ, 0xc0, !PT ;  /* 0x000000ff2a2d7812 */ /* 0x000fe400078ec0ff */
[----:B------:R-:W-:Y:S01]  /*89a0*/  PRMT R129, R129, 0x5410, R40 ;  /* 0x0000541081817816 */ /* 0x000fe20000000028 */
[----:B------:R-:W-:Y:S01]  /*89b0*/  HSET2.LE.AND R144, R144, R113, PT ;  /* 0x0000007190907233 */ /* 0x000fe20003803000 */
[----:B------:R-:W-:-:S02]  /*89c0*/  PRMT R252, R252, 0x5410, R43 ;  /* 0x00005410fcfc7816 */ /* 0x000fc4000000002b */
[----:B------:R-:W-:Y:S01]  /*89d0*/  PRMT R152, R152, 0x5410, R41 ;  /* 0x0000541098987816 */ /* 0x000fe20000000029 */
[----:B------:R-:W-:Y:S01]  /*89e0*/  HSET2.LE.AND R129, R129, R113, PT ;  /* 0x0000007181817233 */ /* 0x000fe20003803000 */
[----:B------:R-:W1:Y:S01]  /*89f0*/  LDSM.16.MT88.4 R40, [R208+0xa400] ;  /* 0x00a40000d028783b */ /* 0x000e620000004200 */
[----:B------:R-:W-:Y:S02]  /*8a00*/  SHF.R.U32.HI R10, RZ, 0x18, R156 ;  /* 0x00000018ff0a7819 */ /* 0x000fe4000001169c */
[----:B------:R-:W-:Y:S02]  /*8a10*/  LOP3.LUT R156, R13, 0xff, RZ, 0xc0, !PT ;  /* 0x000000ff0d9c7812 */ /* 0x000fe400078ec0ff */
[----:B------:R-:W-:Y:S02]  /*8a20*/  LOP3.LUT R44, R157, UR15, R44, 0x96, !PT ;  /* 0x0000000f9d2c7c12 */ /* 0x000fe4000f8e962c */
[----:B------:R-:W-:Y:S02]  /*8a30*/  PRMT R145, R156, 0x5410, R145 ;  /* 0x000054109c917816 */ /* 0x000fe40000000091 */
[----:B------:R-:W-:Y:S01]  /*8a40*/  PRMT R13, R137, 0x5410, R138 ;  /* 0x00005410890d7816 */ /* 0x000fe2000000008a */
[----:B------:R-:W-:Y:S01]  /*8a50*/  HMMA.16816.F32.BF16 R156, R96, R160, RZ ;  /* 0x000000a0609c723c */ /* 0x000fe200000418ff */
[----:B------:R-:W-:-:S02]  /*8a60*/  PRMT R10, R15, 0x5410, R10 ;  /* 0x000054100f0a7816 */ /* 0x000fc4000000000a */
[----:B------:R-:W-:Y:S02]  /*8a70*/  SHF.R.U32.HI R15, RZ, 0x10, R14 ;  /* 0x00000010ff0f7819 */ /* 0x000fe4000001160e */
[----:B------:R-:W-:Y:S02]  /*8a80*/  PRMT R128, R45, 0x5410, R128 ;  /* 0x000054102d807816 */ /* 0x000fe40000000080 */
[----:B------:R-:W-:Y:S01]  /*8a90*/  SHF.R.U32.HI R14, RZ, 0x18, R14 ;  /* 0x00000018ff0e7819 */ /* 0x000fe2000001160e */
[----:B------:R-:W-:Y:S01]  /*8aa0*/  HMMA.16816.F32.BF16 R136, R24, R160, RZ ;  /* 0x000000a01888723c */ /* 0x000fe200000418ff */
[----:B------:R-:W-:Y:S02]  /*8ab0*/  LOP3.LUT R15, R15, 0xff, RZ, 0xc0, !PT ;  /* 0x000000ff0f0f7812 */ /* 0x000fe400078ec0ff */
[----:B------:R-:W-:Y:S02]  /*8ac0*/  LOP3.LUT R45, R44, 0xffff, RZ, 0xc0, !PT ;  /* 0x0000ffff2c2d7812 */ /* 0x000fe400078ec0ff */
[----:B------:R-:W-:-:S02]  /*8ad0*/  PRMT R15, R15, 0x5410, R14 ;  /* 0x000054100f0f7816 */ /* 0x000fc4000000000e */
[----:B------:R-:W-:Y:S01]  /*8ae0*/  SHF.R.U32.HI R45, RZ, 0x8, R45 ;  /* 0x00000008ff2d7819 */ /* 0x000fe2000001162d */
[----:B------:R-:W-:Y:S01]  /*8af0*/  FFMA.FTZ R161, R9, c[0x0][0x23c], -R80 ;  /* 0x00008f0009a17a23 */ /* 0x000fe20000010850 */
[----:B------:R-:W-:Y:S02]  /*8b00*/  LOP3.LUT R14, R44, 0xff, RZ, 0xc0, !PT ;  /* 0x000000ff2c0e7812 */ /* 0x000fe400078ec0ff */
[--C-:B------:R-:W-:Y:S01]  /*8b10*/  SHF.R.U32.HI R160, RZ, 0x10, R44.reuse ;  /* 0x00000010ffa07819 */ /* 0x100fe2000001162c */
[----:B------:R2:W-:Y:S01]  /*8b20*/  MUFU.EX2 R238, R161 ;  /* 0x000000a100ee7308 */ /* 0x0005e20000000800 */
[----:B------:R-:W-:Y:S02]  /*8b30*/  PRMT R14, R14, 0x5410, R45 ;  /* 0x000054100e0e7816 */ /* 0x000fe4000000002d */
[----:B------:R-:W-:Y:S01]  /*8b40*/  SHF.R.U32.HI R45, RZ, 0x18, R44 ;  /* 0x00000018ff2d7819 */ /* 0x000fe2000001162c */
[----:B------:R-:W-:Y:S01]  /*8b50*/  FFMA.FTZ R44, R8, c[0x0][0x23c], -R75 ;  /* 0x00008f00082c7a23 */ /* 0x000fe2000001084b */
[----:B------:R-:W-:-:S04]  /*8b60*/  LOP3.LUT R160, R160, 0xff, RZ, 0xc0, !PT ;  /* 0x000000ffa0a07812 */ /* 0x000fc800078ec0ff */
[----:B------:R-:W-:Y:S01]  /*8b70*/  PRMT R160, R160, 0x5410, R45 ;  /* 0x00005410a0a07816 */ /* 0x000fe2000000002d */
[----:B-1----:R-:W-:Y:S01]  /*8b80*/  HMMA.16816.F32.BF16 R156, R16, R40, R156 ;  /* 0x00000028109c723c */ /* 0x002fe2000004189c */
[----:B------:R-:W-:Y:S01]  /*8b90*/  FFMA.FTZ R45, R240, c[0x0][0x23c], -R75 ;  /* 0x00008f00f02d7a23 */ /* 0x000fe2000001084b */
[----:B------:R-:W1:Y:S01]  /*8ba0*/  MUFU.EX2 R44, R44 ;  /* 0x0000002c002c7308 */ /* 0x000e620000000800 */
[----:B------:R-:W-:Y:S02]  /*8bb0*/  FADD.FTZ R240, R82, R81 ;  /* 0x0000005152f07221 */ /* 0x000fe40000010000 */
[----:B--2---:R-:W-:-:S03]  /*8bc0*/  IMAD.MOV.U32 R161, RZ, RZ, R245 ;  /* 0x000000ffffa17224 */ /* 0x004fc600078e00f5 */
[----:B------:R-:W-:Y:S01]  /*8bd0*/  HMMA.16816.F32.BF16 R136, R92, R40, R136 ;  /* 0x000000285c88723c */ /* 0x000fe20000041888 */
[----:B------:R-:W-:Y:S01]  /*8be0*/  FADD.FTZ R71, R71, R240 ;  /* 0x000000f047477221 */ /* 0x000fe20000010000 */
[----:B------:R-:W-:Y:S01]  /*8bf0*/  MUFU.EX2 R45, R45 ;  /* 0x0000002d002d7308 */ /* 0x000fe20000000800 */
[----:B------:R-:W-:Y:S02]  /*8c00*/  FADD.FTZ R245, R127, R140 ;  /* 0x0000008c7ff57221 */ /* 0x000fe40000010000 */
[----:B------:R-:W-:Y:S02]  /*8c10*/  FADD.FTZ R244, R70, R71 ;  /* 0x0000004746f47221 */ /* 0x000fe40000010000 */
[----:B------:R-:W-:Y:S02]  /*8c20*/  FFMA.FTZ R41, R83, c[0x0][0x23c], -R80 ;  /* 0x00008f0053297a23 */ /* 0x000fe40000010850 */
[----:B------:R-:W2:Y:S01]  /*8c30*/  LDSM.16.MT88.4 R80, [R210+0xb000] ;  /* 0x00b00000d250783b */ /* 0x000ea20000004200 */
[----:B------:R-:W-:-:S02]  /*8c40*/  FFMA.FTZ R40, R242, c[0x0][0x23c], -R75 ;  /* 0x00008f00f2287a23 */ /* 0x000fc4000001084b */
[----:B------:R-:W-:Y:S01]  /*8c50*/  FADD.FTZ R75, R35, R34 ;  /* 0x00000022234b7221 */ /* 0x000fe20000010000 */
[----:B------:R-:W3:Y:S01]  /*8c60*/  MUFU.EX2 R41, R41 ;  /* 0x0000002900297308 */ /* 0x000ee20000000800 */
[----:B------:R-:W4:Y:S01]  /*8c70*/  LDSM.16.MT88.4 R32, [R210+0xb400] ;  /* 0x00b40000d220783b */ /* 0x000f220000004200 */
[----:B------:R-:W-:Y:S02]  /*8c80*/  FADD.FTZ R242, R72, R73 ;  /* 0x0000004948f27221 */ /* 0x000fe40000010000 */
[----:B------:R-:W-:Y:S02]  /*8c90*/  FADD.FTZ R240, R68, R75 ;  /* 0x0000004b44f07221 */ /* 0x000fe40000010000 */
[----:B------:R-:W-:Y:S02]  /*8ca0*/  FADD.FTZ R242, R239, R242 ;  /* 0x000000f2eff27221 */ /* 0x000fe40000010000 */
[----:B------:R-:W-:Y:S01]  /*8cb0*/  FADD.FTZ R38, R38, R245 ;  /* 0x000000f526267221 */ /* 0x000fe20000010000 */
[----:B------:R-:W5:Y:S01]  /*8cc0*/  MUFU.EX2 R40, R40 ;  /* 0x0000002800287308 */ /* 0x000f620000000800 */
[----:B------:R-:W-:Y:S01]  /*8cd0*/  FADD.FTZ R141, R141, R242 ;  /* 0x000000f28d8d7221 */ /* 0x000fe20000010000 */
[----:B-1----:R-:W-:Y:S01]  /*8ce0*/  F2FP.BF16.PACK_AB R242, R44, R243 ;  /* 0x000000f32cf2723e */ /* 0x002fe200000010ff */
[----:B------:R-:W-:-:S02]  /*8cf0*/  IMAD.MOV.U32 R245, RZ, RZ, c[0x0][0x228] ;  /* 0x00008a00fff57624 */ /* 0x000fc400078e00ff */
[----:B------:R-:W-:Y:S01]  /*8d00*/  FADD.FTZ R141, R126, R141 ;  /* 0x0000008d7e8d7221 */ /* 0x000fe20000010000 */
[C---:B------:R-:W-:Y:S01]  /*8d10*/  PRMT R239, R242.reuse, 0x7632, R239 ;  /* 0x00007632f2ef7816 */ /* 0x040fe200000000ef */
[----:B------:R-:W-:Y:S01]  /*8d20*/  @!P2 HFMA2.BF16_V2 R5, -RZ.H0_H0, RZ.H0_H0, -R242.H0_H0 ;  /* 0x200000ffff05a231 */ /* 0x000fe200003409f2 */
[----:B------:R-:W-:Y:S01]  /*8d30*/  IMAD.SHL.U32 R251, R245, 0x8, RZ ;  /* 0x00000008f5fb7824 */ /* 0x000fe200078e00ff */
[----:B------:R-:W-:Y:S01]  /*8d40*/  HSET2.LE.AND R126, R14, R113, PT ;  /* 0x000000710e7e7233 */ /* 0x000fe20003803000 */
[----:B------:R-:W-:Y:S01]  /*8d50*/  PRMT R127, R242, 0x5410, R239 ;  /* 0x00005410f27f7816 */ /* 0x000fe200000000ef */
[----:B------:R-:W-:Y:S01]  /*8d60*/  @!P1 HFMA2.BF16_V2 R4, -RZ.H0_H0, RZ.H0_H0, -R239.H0_H0 ;  /* 0x200000ffff049231 */ /* 0x000fe200003409ef */
[----:B------:R-:W-:Y:S01]  /*8d70*/  @!P2 PRMT R242, R5, 0x5410, RZ ;  /* 0x0000541005f2a816 */ /* 0x000fe200000000ff */
[----:B------:R-:W-:Y:S01]  /*8d80*/  FADD.FTZ R5, R39, R38 ;  /* 0x0000002627057221 */ /* 0x000fe20000010000 */
[----:B------:R-:W-:Y:S01]  /*8d90*/  LOP3.LUT R14, R153, R104, RZ, 0xc0, !PT ;  /* 0x00000068990e7212 */ /* 0x000fe200078ec0ff */
[----:B------:R-:W-:Y:S01]  /*8da0*/  FADD.FTZ R90, R90, R141 ;  /* 0x0000008d5a5a7221 */ /* 0x000fe20000010000 */
[----:B------:R-:W-:Y:S01]  /*8db0*/  @!P1 PRMT R239, R4, 0x5410, RZ ;  /* 0x0000541004ef9816 */ /* 0x000fe200000000ff */
[----:B------:R-:W-:-:S02]  /*8dc0*/  FADD.FTZ R5, R20, R5 ;  /* 0x0000000514057221 */ /* 0x000fc40000010000 */
[----:B------:R-:W-:Y:S02]  /*8dd0*/  FADD.FTZ R247, R247, R90 ;  /* 0x0000005af7f77221 */ /* 0x000fe40000010000 */
[C---:B------:R-:W-:Y:S02]  /*8de0*/  IMAD.SHL.U32 R249, R245.reuse, 0x40, RZ ;  /* 0x00000040f5f97824 */ /* 0x040fe400078e00ff */
[----:B------:R-:W-:Y:S02]  /*8df0*/  IMAD.MOV.U32 R140, RZ, RZ, R248 ;  /* 0x000000ffff8c7224 */ /* 0x000fe400078e00f8 */
[----:B------:R-:W-:Y:S01]  /*8e00*/  IMAD R245, R245, 0x48, RZ ;  /* 0x00000048f5f57824 */ /* 0x000fe200078e02ff */
[----:B--2---:R-:W-:Y:S01]  /*8e10*/  HMMA.16816.F32.BF16 R68, R96, R80, RZ ;  /* 0x000000506044723c */ /* 0x004fe200000418ff */
[----:B------:R-:W-:-:S04]  /*8e20*/  FADD.FTZ R234, R234, R247 ;  /* 0x000000f7eaea7221 */ /* 0x000fc80000010000 */
[----:B------:R-:W-:-:S03]  /*8e30*/  FADD.FTZ R227, R227, R234 ;  /* 0x000000eae3e37221 */ /* 0x000fc60000010000 */
[----:B------:R-:W-:Y:S01]  /*8e40*/  HMMA.16816.F32.BF16 R72, R24, R80, RZ ;  /* 0x000000501848723c */ /* 0x000fe200000418ff */
[----:B------:R-:W-:-:S04]  /*8e50*/  FADD.FTZ R226, R226, R227 ;  /* 0x000000e3e2e27221 */ /* 0x000fc80000010000 */
[----:B------:R-:W-:-:S04]  /*8e60*/  FADD.FTZ R225, R225, R226 ;  /* 0x000000e2e1e17221 */ /* 0x000fc80000010000 */
[----:B------:R-:W-:-:S04]  /*8e70*/  FADD.FTZ R224, R224, R225 ;  /* 0x000000e1e0e07221 */ /* 0x000fc80000010000 */
[----:B------:R-:W-:-:S03]  /*8e80*/  FADD.FTZ R223, R223, R224 ;  /* 0x000000e0dfdf7221 */ /* 0x000fc60000010000 */
[----:B----4-:R-:W-:Y:S01]  /*8e90*/  HMMA.16816.F32.BF16 R68, R16, R32, R68 ;  /* 0x000000201044723c */ /* 0x010fe20000041844 */
[----:B------:R-:W-:-:S07]  /*8ea0*/  FADD.FTZ R222, R222, R223 ;  /* 0x000000dfdede7221 */ /* 0x000fce0000010000 */
[----:B------:R-:W-:Y:S07]  /*8eb0*/  HMMA.16816.F32.BF16 R72, R92, R32, R72 ;  /* 0x000000205c48723c */ /* 0x000fee0000041848 */
[----:B------:R-:W-:Y:S01]  /*8ec0*/  FADD.FTZ R33, R143, R240 ;  /* 0x000000f08f217221 */ /* 0x000fe20000010000 */
[----:B------:R-:W-:Y:S01]  /*8ed0*/  LEA R32, P1, R36, c[0x0][0x1f8], 0x1 ;  /* 0x00007e0024207a11 */ /* 0x000fe200078208ff */
[----:B------:R-:W-:Y:S01]  /*8ee0*/  FADD.FTZ R143, R237, R244 ;  /* 0x000000f4ed8f7221 */ /* 0x000fe20000010000 */
[----:B---3--:R-:W-:Y:S01]  /*8ef0*/  F2FP.BF16.PACK_AB R240, R238, R41 ;  /* 0x00000029eef0723e */ /* 0x008fe200000010ff */
[----:B------:R-:W-:Y:S01]  /*8f00*/  FADD.FTZ R142, R142, R33 ;  /* 0x000000218e8e7221 */ /* 0x000fe20000010000 */
[----:B------:R-:W-:Y:S01]  /*8f10*/  LEA.HI.X R33, R36, c[0x0][0x1fc], R37, 0x1, P1 ;  /* 0x00007f0024217a11 */ /* 0x000fe200008f0c25 */
[----:B------:R-:W-:Y:S01]  /*8f20*/  FADD.FTZ R88, R88, R143 ;  /* 0x0000008f58587221 */ /* 0x000fe20000010000 */
[----:B------:R-:W1:Y:S01]  /*8f30*/  LDSM.16.MT88.4 R36, [R208+0xb000] ;  /* 0x00b00000d024783b */ /* 0x000e620000004200 */
[----:B------:R-:W-:Y:S01]  /*8f40*/  @!P4 HFMA2.BF16_V2 R7, -RZ.H0_H0, RZ.H0_H0, -R240.H0_H0 ;  /* 0x200000ffff07c231 */ /* 0x000fe200003409f0 */
[C---:B------:R-:W-:Y:S01]  /*8f50*/  PRMT R237, R240.reuse, 0x7632, R237 ;  /* 0x00007632f0ed7816 */ /* 0x040fe200000000ed */
[----:B------:R-:W-:Y:S01]  /*8f60*/  FADD.FTZ R87, R87, R142 ;  /* 0x0000008e57577221 */ /* 0x000fe20000010000 */
[----:B------:R-:W-:Y:S01]  /*8f70*/  STG.E.U16 [R32.64+0x2], R23 ;  /* 0x0000021720007986 */ /* 0x000fe2000c101510 */
[----:B------:R-:W-:Y:S01]  /*8f80*/  IMAD.WIDE R250, R251, 0x2, R32 ;  /* 0x00000002fbfa7825 */ /* 0x000fe200078e0220 */
[----:B------:R-:W-:Y:S01]  /*8f90*/  PRMT R81, R240, 0x5410, R237 ;  /* 0x00005410f0517816 */ /* 0x000fe200000000ed */
[----:B------:R-:W-:Y:S01]  /*8fa0*/  @!P3 HFMA2.BF16_V2 R6, -RZ.H0_H0, RZ.H0_H0, -R237.H0_H0 ;  /* 0x200000ffff06b231 */ /* 0x000fe200003409ed */
[----:B------:R-:W-:Y:S01]  /*8fb0*/  @!P4 PRMT R240, R7, 0x5410, RZ ;  /* 0x0000541007f0c816 */ /* 0x000fe200000000ff */
[----:B------:R-:W-:Y:S01]  /*8fc0*/  FADD.FTZ R7, R91, R88 ;  /* 0x000000585b077221 */ /* 0x000fe20000010000 */
[----:B------:R-:W-:Y:S01]  /*8fd0*/  STG.E.U16 [R32.64], R85 ;  /* 0x0000005520007986 */ /* 0x000fe2000c101510 */
[----:B------:R-:W-:Y:S01]  /*8fe0*/  FADD.FTZ R4, R86, R87 ;  /* 0x0000005756047221 */ /* 0x000fe20000010000 */
[----:B-----5:R-:W-:Y:S01]  /*8ff0*/  F2FP.BF16.PACK_AB R244, R45, R40 ;  /* 0x000000282df4723e */ /* 0x020fe200000010ff */
[----:B------:R-:W-:Y:S01]  /*9000*/  FADD.FTZ R7, R22, R7 ;  /* 0x0000000716077221 */ /* 0x000fe20000010000 */
[----:B------:R1:W-:Y:S01]  /*9010*/  STG.E.U16 [R250.64], R84 ;  /* 0x00000054fa007986 */ /* 0x0003e2000c101510 */
[----:B------:R-:W-:Y:S01]  /*9020*/  FADD.FTZ R4, R21, R4 ;  /* 0x0000000415047221 */ /* 0x000fe20000010000 */
[----:B------:R-:W-:Y:S01]  /*9030*/  PRMT R241, R244, 0x7632, R241 ;  /* 0x00007632f4f17816 */ /* 0x000fe200000000f1 */
[----:B------:R-:W-:Y:S01]  /*9040*/  @!P6 HFMA2.BF16_V2 R9, -RZ.H0_H0, RZ.H0_H0, -R244.H0_H0 ;  /* 0x200000ffff09e231 */ /* 0x000fe200003409f4 */
[----:B------:R-:W2:Y:S01]  /*9050*/  LDSM.16.MT88.4 R20, [R208+0xb400] ;  /* 0x00b40000d014783b */ /* 0x000ea20000004200 */
[----:B------:R-:W-:Y:S01]  /*9060*/  IMAD.WIDE R248, R249, 0x2, R32 ;  /* 0x00000002f9f87825 */ /* 0x000fe200078e0220 */
[----:B------:R-:W-:Y:S01]  /*9070*/  @!P3 PRMT R237, R6, 0x5410, RZ ;  /* 0x0000541006edb816 */ /* 0x000fe200000000ff */
[----:B------:R-:W-:Y:S01]  /*9080*/  @!P5 HFMA2.BF16_V2 R8, -RZ.H0_H0, RZ.H0_H0, -R241.H0_H0 ;  /* 0x200000ffff08d231 */ /* 0x000fe200003409f1 */
[----:B------:R3:W-:Y:S01]  /*9090*/  STG.E.U16 [R250.64+0x2], R89 ;  /* 0x00000259fa007986 */ /* 0x0007e2000c101510 */
[----:B------:R-:W-:Y:S01]  /*90a0*/  PRMT R80, R244, 0x5410, R241 ;  /* 0x00005410f4507816 */ /* 0x000fe200000000f1 */
[----:B------:R-:W-:Y:S01]  /*90b0*/  FADD.FTZ R246, R246, R7 ;  /* 0x00000007f6f67221 */ /* 0x000fe20000010000 */
[--C-:B------:R-:W-:Y:S01]  /*90c0*/  HSET2.LE.AND R6, R145, R113.reuse, PT ;  /* 0x0000007191067233 */ /* 0x100fe20003803000 */
[----:B------:R-:W-:Y:S01]  /*90d0*/  @!P6 PRMT R244, R9, 0x5410, RZ ;  /* 0x0000541009f4e816 */ /* 0x000fe200000000ff */
[--C-:B------:R-:W-:Y:S01]  /*90e0*/  HSET2.LE.AND R7, R13, R113.reuse, PT ;  /* 0x000000710d077233 */ /* 0x100fe20003803000 */
[----:B------:R-:W-:Y:S01]  /*90f0*/  @!P5 PRMT R241, R8, 0x5410, RZ ;  /* 0x0000541008f1d816 */ /* 0x000fe200000000ff */
[----:B------:R4:W-:Y:S01]  /*9100*/  STG.E.U16 [R248.64], R124 ;  /* 0x0000007cf8007986 */ /* 0x0009e2000c101510 */
[--C-:B------:R-:W-:Y:S01]  /*9110*/  HSET2.LE.AND R9, R140, R113.reuse, PT ;  /* 0x000000718c097233 */ /* 0x100fe20003803000 */
[----:B------:R-:W-:Y:S01]  /*9120*/  FADD.FTZ R221, R221, R246 ;  /* 0x000000f6dddd7221 */ /* 0x000fe20000010000 */
[--C-:B------:R-:W-:Y:S01]  /*9130*/  HSET2.LE.AND R8, R11, R113.reuse, PT ;  /* 0x000000710b087233 */ /* 0x100fe20003803000 */
[----:B------:R5:W-:Y:S01]  /*9140*/  STG.E.U16 [R248.64+0x2], R115 ;  /* 0x00000273f8007986 */ /* 0x000be2000c101510 */
[--C-:B------:R-:W-:Y:S01]  /*9150*/  HSET2.LE.AND R140, R161, R113.reuse, PT ;  /* 0x00000071a18c7233 */ /* 0x100fe20003803000 */
[----:B------:R-:W-:Y:S01]  /*9160*/  FADD.FTZ R220, R220, R221 ;  /* 0x000000dddcdc7221 */ /* 0x000fe20000010000 */
[----:B------:R-:W-:-:S03]  /*9170*/  HSET2.LE.AND R11, R128, R113, PT ;  /* 0x00000071800b7233 */ /* 0x000fc60003803000 */
[----:B------:R-:W-:Y:S01]  /*9180*/  LOP3.LUT R13, R140, R105, RZ, 0xc0, !PT ;  /* 0x000000698c0d7212 */ /* 0x000fe200078ec0ff */
[----:B------:R-:W-:Y:S01]  /*9190*/  FADD.FTZ R219, R219, R220 ;  /* 0x000000dcdbdb7221 */ /* 0x000fe20000010000 */
[----:B-1----:R-:W-:Y:S01]  /*91a0*/  HMMA.16816.F32.BF16 R84, R96, R36, RZ ;  /* 0x000000246054723c */ /* 0x002fe200000418ff */
[----:B------:R-:W-:Y:S02]  /*91b0*/  LOP3.LUT R11, R11, R114, RZ, 0xc0, !PT ;  /* 0x000000720b0b7212 */ /* 0x000fe400078ec0ff */
[----:B------:R-:W-:-:S04]  /*91c0*/  FADD.FTZ R218, R218, R219 ;  /* 0x000000dbdada7221 */ /* 0x000fc80000010000 */
[----:B------:R-:W-:Y:S01]  /*91d0*/  FADD.FTZ R217, R217, R218 ;  /* 0x000000dad9d97221 */ /* 0x000fe20000010000 */
[----:B---3--:R-:W-:Y:S03]  /*91e0*/  HMMA.16816.F32.BF16 R88, R24, R36, RZ ;  /* 0x000000241858723c */ /* 0x008fe600000418ff */
[----:B------:R-:W-:Y:S01]  /*91f0*/  FADD.FTZ R216, R216, R217 ;  /* 0x000000d9d8d87221 */ /* 0x000fe20000010000 */
[----:B----4-:R-:W-:-:S03]  /*9200*/  HSET2.LE.AND R124, R12, R113, PT ;  /* 0x000000710c7c7233 */ /* 0x010fc60003803000 */
[----:B------:R-:W-:Y:S01]  /*9210*/  FADD.FTZ R36, R112, R5 ;  /* 0x0000000570247221 */ /* 0x000fe20000010000 */
[----:B------:R-:W-:Y:S01]  /*9220*/  LOP3.LUT R12, R9, R106, RZ, 0xc0, !PT ;  /* 0x0000006a090c7212 */ /* 0x000fe200078ec0ff */
[----:B------:R-:W-:Y:S01]  /*9230*/  FADD.FTZ R37, R107, R4 ;  /* 0x000000046b257221 */ /* 0x000fe20000010000 */
[----:B-----5:R-:W-:Y:S01]  /*9240*/  HSET2.LE.AND R115, R252, R113, PT ;  /* 0x00000071fc737233 */ /* 0x020fe20003803000 */
[----:B------:R-:W-:Y:S01]  /*9250*/  LOP3.LUT R4, R129, R78, RZ, 0xc0, !PT ;  /* 0x0000004e81047212 */ /* 0x000fe200078ec0ff */
[----:B------:R-:W-:Y:S01]  /*9260*/  HMMA.16816.F32.BF16 R104, R24, R130, RZ ;  /* 0x000000821868723c */ /* 0x000fe200000418ff */
[----:B------:R-:W-:Y:S02]  /*9270*/  FADD.FTZ R214, R214, R37 ;  /* 0x00000025d6d67221 */ /* 0x000fe40000010000 */
[----:B------:R-:W-:Y:S02]  /*9280*/  FADD.FTZ R36, R207, R36 ;  /* 0x00000024cf247221 */ /* 0x000fe40000010000 */
[----:B------:R-:W-:-:S02]  /*9290*/  FADD.FTZ R231, R231, R214 ;  /* 0x000000d6e7e77221 */ /* 0x000fc40000010000 */
[----:B------:R-:W-:Y:S01]  /*92a0*/  FADD.FTZ R233, R233, R36 ;  /* 0x00000024e9e97221 */ /* 0x000fe20000010000 */
[-C--:B--2---:R-:W-:Y:S01]  /*92b0*/  HMMA.16816.F32.BF16 R84, R16, R20.reuse, R84 ;  /* 0x000000141054723c */ /* 0x084fe20000041854 */
        /* <DEDUP_REMOVED lines=8> */
[--C-:B------:R-:W-:Y:S01]  /*9340*/  HSET2.LE.AND R20, R10, R113.reuse, PT ;  /* 0x000000710a147233 */ /* 0x100fe20003803000 */
[C---:B------:R-:W-:Y:S01]  /*9350*/  HMMA.16816.F32.BF16 R140, R24.reuse, R162, RZ ;  /* 0x000000a2188c723c */ /* 0x040fe200000418ff */
[--C-:B------:R-:W-:Y:S01]  /*9360*/  HSET2.LE.AND R10, R15, R113.reuse, PT ;  /* 0x000000710f0a7233 */ /* 0x100fe20003803000 */
[----:B------:R-:W-:Y:S01]  /*9370*/  LOP3.LUT R15, R6, R79, RZ, 0xc0, !PT ;  /* 0x0000004f060f7212 */ /* 0x000fe200078ec0ff */
[--C-:B------:R-:W-:Y:S01]  /*9380*/  HSET2.LE.AND R21, R152, R113.reuse, PT ;  /* 0x0000007198157233 */ /* 0x100fe20003803000 */
[----:B------:R-:W-:Y:S01]  /*9390*/  LOP3.LUT R6, R7, R76, RZ, 0xc0, !PT ;  /* 0x0000004c07067212 */ /* 0x000fe200078ec0ff */
[----:B------:R-:W-:Y:S01]  /*93a0*/  HSET2.LE.AND R113, R160, R113, PT ;  /* 0x00000071a0717233 */ /* 0x000fe20003803000 */
[----:B------:R-:W-:Y:S01]  /*93b0*/  LOP3.LUT R5, R10, R77, RZ, 0xc0, !PT ;  /* 0x0000004d0a057212 */ /* 0x000fe200078ec0ff */
[----:B------:R-:W-:Y:S01]  /*93c0*/  FADD.FTZ R243, R243, R40 ;  /* 0x00000028f3f37221 */ /* 0x000fe20000010000 */
[----:B------:R-:W-:Y:S01]  /*93d0*/  LOP3.LUT R7, R8, R31, RZ, 0xc0, !PT ;  /* 0x0000001f08077212 */ /* 0x000fe200078ec0ff */
[----:B------:R-:W-:Y:S01]  /*93e0*/  HMMA.16816.F32.BF16 R76, R24, R82, RZ ;  /* 0x00000052184c723c */ /* 0x000fe200000418ff */
[----:B------:R-:W-:-:S02]  /*93f0*/  LOP3.LUT R8, R115, R30, RZ, 0xc0, !PT ;  /* 0x0000001e73087212 */ /* 0x000fc400078ec0ff */
[----:B------:R-:W-:Y:S02]  /*9400*/  LOP3.LUT R9, R21, R28, RZ, 0xc0, !PT ;  /* 0x0000001c15097212 */ /* 0x000fe400078ec0ff */
[----:B------:R-:W-:Y:S02]  /*9410*/  LOP3.LUT R10, R144, R29, RZ, 0xc0, !PT ;  /* 0x0000001d900a7212 */ /* 0x000fe400078ec0ff */
[----:B------:R-:W-:Y:S01]  /*9420*/  LOP3.LUT R28, R126, R125, RZ, 0xc0, !PT ;  /* 0x0000007d7e1c7212 */ /* 0x000fe200078ec0ff */
[----:B------:R-:W-:Y:S01]  /*9430*/  HMMA.16816.F32.BF16 R128, R96, R130, RZ ;  /* 0x000000826080723c */ /* 0x000fe200000418ff */
[----:B------:R-:W-:Y:S02]  /*9440*/  LOP3.LUT R29, R113, R80, RZ, 0xc0, !PT ;  /* 0x00000050711d7212 */ /* 0x000fe400078ec0ff */
[----:B------:R-:W-:Y:S02]  /*9450*/  LOP3.LUT R30, R124, R81, RZ, 0xc0, !PT ;  /* 0x000000517c1e7212 */ /* 0x000fe400078ec0ff */
[----:B------:R-:W-:-:S03]  /*9460*/  LOP3.LUT R31, R20, R127, RZ, 0xc0, !PT ;  /* 0x0000007f141f7212 */ /* 0x000fc600078ec0ff */
[C---:B------:R-:W-:Y:S08]  /*9470*/  HMMA.16816.F32.BF16 R112, R24.reuse, R146, RZ ;  /* 0x000000921870723c */ /* 0x040ff000000418ff */
        /* <DEDUP_REMOVED lines=137> */
[----:B------:R2:W-:Y:S04]  /*9d10*/  STG.E.U16 [R250.64+0x70], R182 ;  /* 0x000070b6fa007986 */ /* 0x0005e8000c101510 */
[----:B------:R2:W-:Y:S04]  /*9d20*/  STG.E.U16 [R250.64+0x72], R181 ;  /* 0x000072b5fa007986 */ /* 0x0005e8000c101510 */
[----:B------:R2:W-:Y:S04]  /*9d30*/  STL [R1+0xc0], R6 ;  /* 0x0000c00601007387 */ /* 0x0005e80000100800 */
[----:B------:R2:W-:Y:S04]  /*9d40*/  STG.E.U16 [R248.64+0x70], R240 ;  /* 0x000070f0f8007986 */ /* 0x0005e8000c101510 */
[----:B------:R2:W-:Y:S04]  /*9d50*/  STG.E.U16 [R248.64+0x72], R237 ;  /* 0x000072edf8007986 */ /* 0x0005e8000c101510 */
[----:B------:R2:W-:Y:S04]  /*9d60*/  STL [R1+0xc4], R4 ;  /* 0x0000c40401007387 */ /* 0x0005e80000100800 */
[----:B------:R2:W-:Y:S04]  /*9d70*/  STG.E.U16 [R8.64+0x70], R242 ;  /* 0x000070f208007986 */ /* 0x0005e8000c101510 */
[----:B------:R2:W-:Y:S04]  /*9d80*/  STG.E.U16 [R8.64+0x72], R239 ;  /* 0x000072ef08007986 */ /* 0x0005e8000c101510 */
[----:B------:R2:W-:Y:S01]  /*9d90*/  STL [R1+0xcc], R5 ;  /* 0x0000cc0501007387 */ /* 0x0005e20000100800 */
[----:B------:R-:W-:Y:S05]  /*9da0*/  @!P0 BRA `(.L_x_585) ;  /* 0x0000808000008947 */ /* 0x000fea0003800000 */
[----:B------:R-:W-:Y:S01]  /*9db0*/  IMAD R55, R62, -0x2, R55 ;  /* 0xfffffffe3e377824 */ /* 0x000fe200078e0237 */
[----:B------:R-:W-:Y:S01]  /*9dc0*/  MOV R165, R2 ;  /* 0x0000000200a57202 */ /* 0x000fe20000000f00 */
[----:B--2---:R-:W-:Y:S01]  /*9dd0*/  IMAD.U32 R4, RZ, RZ, UR12 ;  /* 0x0000000cff047e24 */ /* 0x004fe2000f8e00ff */
[----:B------:R-:W-:Y:S01]  /*9de0*/  IADD3 R168, P0, R32, -0x80, RZ ;  /* 0xffffff8020a87810 */ /* 0x000fe20007f1e0ff */
[----:B------:R-:W-:Y:S01]  /*9df0*/  IMAD.MOV.U32 R167, RZ, RZ, R0 ;  /* 0x000000ffffa77224 */ /* 0x000fe200078e0000 */
[----:B------:R-:W-:Y:S01]  /*9e00*/  IADD3 R2, R54, 0x4, RZ ;  /* 0x0000000436027810 */ /* 0x000fe20007ffe0ff */
[----:B------:R-:W-:Y:S01]  /*9e10*/  IMAD.MOV.U32 R6, RZ, RZ, c[0x0][0x228] ;  /* 0x00008a00ff067624 */ /* 0x000fe200078e00ff */
[----:B------:R-:W-:Y:S01]  /*9e20*/  IADD3 R4, R4, -UR13, R55 ;  /* 0x8000000d04047c10 */ /* 0x000fe2000fffe037 */
[----:B------:R-:W-:Y:S01]  /*9e30*/  IMAD.WIDE.U32 R8, R54, -0x326172a9, RZ ;  /* 0xcd9e8d5736087825 */ /* 0x000fe200078e00ff */
[----:B------:R-:W-:Y:S01]  /*9e40*/  MOV R169, R164 ;  /* 0x000000a400a97202 */ /* 0x000fe20000000f00 */
[----:B------:R-:W-:Y:S01]  /*9e50*/  UIADD3 UR25, UR23, -0x2, URZ ;  /* 0xfffffffe17197890 */ /* 0x000fe2000fffe03f */
[----:B------:R-:W-:Y:S01]  /*9e60*/  IADD3.X R171, R33, -0x1, RZ, P0, !PT ;  /* 0xffffffff21ab7810 */ /* 0x000fe200007fe4ff */
[----:B------:R1:W-:Y:S01]  /*9e70*/  STL [R1+0x90], R4 ;  /* 0x0000900401007387 */ /* 0x0003e20000100800 */
[----:B------:R-:W2:Y:S01]  /*9e80*/  LDC.U8 R0, c[0x0][0x2d8] ;  /* 0x0000b600ff007b82 */ /* 0x000ea20000000000 */
[----:B------:R-:W-:Y:S01]  /*9e90*/  SHF.L.U32 R7, R6, 0x3, RZ ;  /* 0x0000000306077819 */ /* 0x000fe200000006ff */
[----:B------:R-:W-:Y:S01]  /*9ea0*/  IMAD.MOV.U32 R166, RZ, RZ, R3 ;  /* 0x000000ffffa67224 */ /* 0x000fe200078e0003 */
[----:B------:R-:W3:Y:S01]  /*9eb0*/  LDL R59, [R1+0x70] ;  /* 0x00007000013b7983 */ /* 0x000ee20000100800 */
[----:B------:R-:W-:Y:S01]  /*9ec0*/  IMAD.WIDE.U32 R10, R52, -0x2daee0ad, RZ ;  /* 0xd2511f53340a7825 */ /* 0x000fe200078e00ff */
[----:B------:R-:W-:Y:S01]  /*9ed0*/  ISETP.GE.AND P3, PT, R60, c[0x0][0x220], PT ;  /* 0x000088003c007a0c */ /* 0x000fe20003f66270 */
[----:B------:R-:W-:Y:S01]  /*9ee0*/  ULDC.U8 UR12, c[0x0][0x2d8] ;  /* 0x0000b600000c7ab9 */ /* 0x000fe20000000000 */
[----:B------:R-:W4:Y:S01]  /*9ef0*/  LDL R252, [R1+0x6c] ;  /* 0x00006c0001fc7983 */ /* 0x000f220000100800 */
[----:B------:R-:W-:Y:S01]  /*9f00*/  LOP3.LUT R3, R9, R53, RZ, 0x3c, !PT ;  /* 0x0000003509037212 */ /* 0x000fe200078e3cff */
[----:B------:R-:W-:-:S02]  /*9f10*/  UMOV UR23, 0xffffffc0 ;  /* 0xffffffc000177882 */ /* 0x000fc40000000000 */
[----:B------:R-:W-:Y:S01]  /*9f20*/  STL.64 [R1+0xb0], R8 ;  /* 0x0000b00801007387 */ /* 0x000fe20000100a00 */
[----:B------:R-:W-:Y:S01]  /*9f30*/  ULDC.64 UR6, c[0x0][0x1a0] ;  /* 0x0000680000067ab9 */ /* 0x000fe20000000a00 */
[----:B-1----:R-:W-:-:S04]  /*9f40*/  IMAD.WIDE.U32 R4, R2, -0x326172a9, RZ ;  /* 0xcd9e8d5702047825 */ /* 0x002fc800078e00ff */
[----:B------:R-:W-:Y:S01]  /*9f50*/  IMAD R2, R6, 0x38, R7 ;  /* 0x0000003806027824 */ /* 0x000fe200078e0207 */
[----:B------:R-:W-:Y:S01]  /*9f60*/  LOP3.LUT R53, R5, R53, RZ, 0x3c, !PT ;  /* 0x0000003505357212 */ /* 0x000fe200078e3cff */
[----:B------:R1:W-:Y:S01]  /*9f70*/  STL.64 [R1+0xa0], R4 ;  /* 0x0000a00401007387 */ /* 0x0003e20000100a00 */
[----:B--2---:R-:W-:Y:S02]  /*9f80*/  PRMT R6, R0, 0x7054, R0 ;  /* 0x0000705400067816 */ /* 0x004fe40000000000 */
[----:B------:R-:W-:Y:S01]  /*9f90*/  IADD3 R0, R2, 0x1, RZ ;  /* 0x0000000102007810 */ /* 0x000fe20007ffe0ff */
[----:B------:R2:W-:Y:S01]  /*9fa0*/  STL.64 [R1+0xb8], R10 ;  /* 0x0000b80a01007387 */ /* 0x0005e20000100a00 */
[----:B-1----:R-:W-:-:S04]  /*9fb0*/  IMAD.WIDE.U32 R4, R3, -0x2daee0ad, RZ ;  /* 0xd2511f5303047825 */ /* 0x002fc800078e00ff */
[----:B------:R-:W-:Y:S01]  /*9fc0*/  IMAD.WIDE.U32 R2, R53, -0x2daee0ad, RZ ;  /* 0xd2511f5335027825 */ /* 0x000fe200078e00ff */
[----:B------:R2:W-:Y:S04]  /*9fd0*/  STL.64 [R1+0xa8], R4 ;  /* 0x0000a80401007387 */ /* 0x0005e80000100a00 */
[----:B------:R2:W-:Y:S01]  /*9fe0*/  STL.64 [R1+0x98], R2 ;  /* 0x0000980201007387 */ /* 0x0005e20000100a00 */
[----:B---3--:R-:W-:Y:S02]  /*9ff0*/  ISETP.GE.AND P2, PT, R59, c[0x0][0x220], PT ;  /* 0x000088003b007a0c */ /* 0x008fe40003f46270 */
[----:B----4-:R-:W-:Y:S01]  /*a000*/  ISETP.GE.AND P1, PT, R252, c[0x0][0x220], PT ;  /* 0x00008800fc007a0c */ /* 0x010fe20003f26270 */
[----:B--2---:R-:W-:Y:S05]  /*a010*/  BRA `(.L_x_586) ;  /* 0x0000040000007947 */ /* 0x004fea0003800000 */
.L_x_588:
        /* <DEDUP_REMOVED lines=64> */
.L_x_586:
        /* <DEDUP_REMOVED lines=203> */
.L_x_587:
[----:B------:R-:W2:Y:S01]  /*b0d0*/  LDL R2, [R1+0x90] ;  /* 0x0000900001027983 */ /* 0x000ea20000100800 */
[----:B------:R-:W-:Y:S01]  /*b0e0*/  IMAD.U32 R0, RZ, RZ, UR25 ;  /* 0x00000019ff007e24 */ /* 0x000fe2000f8e00ff */
[----:B------:R-:W-:Y:S01]  /*b0f0*/  UIMAD UR14, UR25, UR23, 0x40 ;  /* 0x00000040190e74a4 */ /* 0x000fe2000f8e0217 */
[----:B-1----:R-:W-:Y:S01]  /*b100*/  IMAD.MOV.U32 R189, RZ, RZ, c[0x0][0x228] ;  /* 0x00008a00ffbd7624 */ /* 0x002fe200078e00ff */
[----:B------:R-:W-:Y:S01]  /*b110*/  STL [R1+0x12c], R230 ;  /* 0x00012ce601007387 */ /* 0x000fe20000100800 */
[----:B------:R-:W-:Y:S02]  /*b120*/  UIADD3 UR27, UR19, -0x4498517b, URZ ;  /* 0xbb67ae85131b7890 */ /* 0x000fe4000fffe03f */
[----:B------:R-:W-:Y:S01]  /*b130*/  UIADD3 UR26, UR18, -0x61c88647, URZ ;  /* 0x9e3779b9121a7890 */ /* 0x000fe2000fffe03f */
[----:B------:R-:W-:Y:S01]  /*b140*/  STL [R1+0x128], R229 ;  /* 0x000128e501007387 */ /* 0x000fe20000100800 */
[----:B------:R-:W-:Y:S01]  /*b150*/  UIADD3 UR28, UR19, 0x76cf5d0a, URZ ;  /* 0x76cf5d0a131c7890 */ /* 0x000fe2000fffe03f */
[----:B------:R-:W-:Y:S01]  /*b160*/  IMAD.SHL.U32 R189, R189, 0x8, RZ ;  /* 0x00000008bdbd7824 */ /* 0x000fe200078e00ff */
[----:B------:R-:W-:Y:S01]  /*b170*/  USHF.L.U32 UR29, UR25, 0x1, URZ ;  /* 0x00000001191d7899 */ /* 0x000fe2000800063f */
[----:B------:R-:W-:Y:S01]  /*b180*/  STL [R1+0x124], R227 ;  /* 0x000124e301007387 */ /* 0x000fe20000100800 */
[----:B------:R-:W-:Y:S03]  /*b190*/  UIADD3 UR15, UR18, 0x3c6ef372, URZ ;  /* 0x3c6ef372120f7890 */ /* 0x000fe6000fffe03f */
[----:B------:R-:W-:Y:S04]  /*b1a0*/  STL [R1+0x120], R226 ;  /* 0x000120e201007387 */ /* 0x000fe80000100800 */
        /* <DEDUP_REMOVED lines=8> */
[----:B------:R-:W-:Y:S06]  /*b230*/  STL.64 [R1+0xf8], R218 ;  /* 0x0000f8da01007387 */ /* 0x000fec0000100a00 */
[----:B------:R-:W-:Y:S06]  /*b240*/  STL.64 [R1+0xf0], R216 ;  /* 0x0000f0d801007387 */ /* 0x000fec0000100a00 */
[----:B------:R-:W-:Y:S06]  /*b250*/  STL.64 [R1+0xe8], R214 ;  /* 0x0000e8d601007387 */ /* 0x000fec0000100a00 */
[----:B------:R-:W-:Y:S06]  /*b260*/  STL.64 [R1+0xe0], R210 ;  /* 0x0000e0d201007387 */ /* 0x000fec0000100a00 */
[----:B------:R-:W-:Y:S06]  /*b270*/  STL.64 [R1+0xd8], R212 ;  /* 0x0000d8d401007387 */ /* 0x000fec0000100a00 */
[----:B------:R1:W-:Y:S04]  /*b280*/  STL [R1+0xd0], R209 ;  /* 0x0000d0d101007387 */ /* 0x0003e80000100800 */
[----:B-1----:R-:W3:Y:S01]  /*b290*/  LDL.LU R209, [R1+0x94] ;  /* 0x0000940001d17983 */ /* 0x002ee20000300800 */
[----:B--2---:R-:W-:Y:S01]  /*b2a0*/  IADD3 R164, R2, UR14, RZ ;  /* 0x0000000e02a47c10 */ /* 0x004fe2000fffe0ff */
[----:B------:R-:W-:Y:S01]  /*b2b0*/  ULOP3.LUT UR14, UR29, UR19, URZ, 0x3c, !UPT ;  /* 0x000000131d0e7292 */ /* 0x000fe2000f8e3c3f */
[----:B------:R-:W-:Y:S01]  /*b2c0*/  IMAD R0, R0, -0x40, R2 ;  /* 0xffffffc000007824 */ /* 0x000fe200078e0202 */
[----:B------:R-:W-:Y:S01]  /*b2d0*/  UIADD3 UR29, UR29, 0x1, URZ ;  /* 0x000000011d1d7890 */ /* 0x000fe2000fffe03f */
[----:B------:R-:W-:Y:S03]  /*b2e0*/  IABS R177, R164 ;  /* 0x000000a400b17213 */ /* 0x000fe60000000000 */
[C---:B------:R-:W-:Y:S01]  /*b2f0*/  IADD3 R3, R0.reuse, 0x48, RZ ;  /* 0x0000004800037810 */ /* 0x040fe20007ffe0ff */
[----:B------:R-:W-:Y:S01]  /*b300*/  ULOP3.LUT UR29, UR29, UR19, URZ, 0x3c, !UPT ;  /* 0x000000131d1d7292 */ /* 0x000fe2000f8e3c3f */
[C---:B------:R-:W-:Y:S01]  /*b310*/  IADD3 R172, R0.reuse, -0x1, RZ ;  /* 0xffffffff00ac7810 */ /* 0x040fe20007ffe0ff */
[----:B------:R-:W1:Y:S01]  /*b320*/  I2F R177, R177 ;  /* 0x000000b100b17306 */ /* 0x000e620000201400 */
[----:B------:R-:W-:Y:S02]  /*b330*/  ISETP.GE.AND P0, PT, R3, RZ, PT ;  /* 0x000000ff0300720c */ /* 0x000fe40003f06270 */
[C---:B------:R-:W-:Y:S02]  /*b340*/  IADD3 R170, R0.reuse, 0x3f, RZ ;  /* 0x0000003f00aa7810 */ /* 0x040fe40007ffe0ff */
[C---:B------:R-:W-:Y:S02]  /*b350*/  IADD3 R175, R0.reuse, -0x8, RZ ;  /* 0xfffffff800af7810 */ /* 0x040fe40007ffe0ff */
[----:B------:R-:W-:Y:S02]  /*b360*/  IADD3 R168, R0, 0x8, RZ ;  /* 0x0000000800a87810 */ /* 0x000fe40007ffe0ff */
[----:B------:R-:W-:Y:S02]  /*b370*/  ISETP.GE.AND P6, PT, R170, RZ, PT ;  /* 0x000000ffaa00720c */ /* 0x000fe40003fc6270 */
[----:B------:R-:W-:Y:S02]  /*b380*/  IADD3 R173, -R0, -0x8, RZ ;  /* 0xfffffff800ad7810 */ /* 0x000fe40007ffe1ff */
[----:B------:R-:W-:Y:S02]  /*b390*/  ISETP.GE.AND P5, PT, R168, RZ, PT ;  /* 0x000000ffa800720c */ /* 0x000fe40003fa6270 */
[----:B------:R-:W-:Y:S02]  /*b3a0*/  @!P0 IADD3 R3, -R164, -0x8, RZ ;  /* 0xfffffff8a4038810 */ /* 0x000fe40007ffe1ff */
[----:B------:R-:W-:Y:S02]  /*b3b0*/  ISETP.GE.AND P0, PT, R172, RZ, PT ;  /* 0x000000ffac00720c */ /* 0x000fe40003f06270 */
[C---:B------:R-:W-:Y:S02]  /*b3c0*/  IADD3 R2, R0.reuse, 0x7, RZ ;  /* 0x0000000700027810 */ /* 0x040fe40007ffe0ff */
[----:B------:R-:W-:Y:S01]  /*b3d0*/  SEL R171, R173, R168, !P5 ;  /* 0x000000a8adab7207 */ /* 0x000fe20006800000 */
[----:B------:R-:W2:Y:S01]  /*b3e0*/  I2F R3, R3 ;  /* 0x0000000300037306 */ /* 0x000ea20000201400 */
[----:B------:R-:W-:Y:S01]  /*b3f0*/  IADD3 R173, -R0, -0x7, RZ ;  /* 0xfffffff900ad7810 */ /* 0x000fe20007ffe1ff */
[C---:B-1----:R-:W-:Y:S01]  /*b400*/  FFMA.FTZ R14, R177.reuse, -UR4, R14 ;  /* 0x80000004b10e7c23 */ /* 0x042fe2000801000e */
[----:B------:R-:W-:Y:S01]  /*b410*/  ISETP.GE.AND P4, PT, R2, RZ, PT ;  /* 0x000000ff0200720c */ /* 0x000fe20003f86270 */
[----:B------:R-:W-:Y:S01]  /*b420*/  FFMA.FTZ R8, R177, -UR4, R8 ;  /* 0x80000004b1087c23 */ /* 0x000fe20008010008 */
[C---:B------:R-:W-:Y:S02]  /*b430*/  IADD3 R182, R0.reuse, -0x9, RZ ;  /* 0xfffffff700b67810 */ /* 0x040fe40007ffe0ff */
[----:B------:R-:W-:Y:S02]  /*b440*/  SEL R180, R173, R2, !P4 ;  /* 0x00000002adb47207 */ /* 0x000fe40006000000 */
[C---:B------:R-:W-:Y:S01]  /*b450*/  @!P0 IADD3 R172, -R0.reuse, 0x1, RZ ;  /* 0x0000000100ac8810 */ /* 0x040fe20007ffe1ff */
[----:B------:R-:W1:Y:S01]  /*b460*/  I2F R171, R171 ;  /* 0x000000ab00ab7306 */ /* 0x000e620000201400 */
[----:B------:R-:W-:Y:S02]  /*b470*/  ISETP.GE.AND P0, PT, R175, RZ, PT ;  /* 0x000000ffaf00720c */ /* 0x000fe40003f06270 */
[----:B------:R-:W-:Y:S02]  /*b480*/  IADD3 R173, R0, 0x38, RZ ;  /* 0x0000003800ad7810 */ /* 0x000fe40007ffe0ff */
[----:B------:R-:W-:Y:S02]  /*b490*/  @!P6 IADD3 R170, -R164, 0x1, RZ ;  /* 0x00000001a4aae810 */ /* 0x000fe40007ffe1ff */
[----:B------:R-:W-:Y:S02]  /*b4a0*/  ISETP.GE.AND P6, PT, R173, RZ, PT ;  /* 0x000000ffad00720c */ /* 0x000fe40003fc6270 */
[C---:B------:R-:W-:Y:S01]  /*b4b0*/  IADD3 R174, R0.reuse, 0x37, RZ ;  /* 0x0000003700ae7810 */ /* 0x040fe20007ffe0ff */
[----:B------:R-:W4:Y:S01]  /*b4c0*/  I2F R180, R180 ;  /* 0x000000b400b47306 */ /* 0x000f220000201400 */
[C---:B------:R-:W-:Y:S02]  /*b4d0*/  IADD3 R181, R0.reuse, -0x10, RZ ;  /* 0xfffffff000b57810 */ /* 0x040fe40007ffe0ff */
[C---:B------:R-:W-:Y:S01]  /*b4e0*/  IADD3 R179, R0.reuse, 0x30, RZ ;  /* 0x0000003000b37810 */ /* 0x040fe20007ffe0ff */
[----:B--2---:R-:W-:Y:S01]  /*b4f0*/  FFMA.FTZ R10, R3, -UR4, R10 ;  /* 0x80000004030a7c23 */ /* 0x004fe2000801000a */
[----:B------:R-:W-:Y:S02]  /*b500*/  @!P0 IADD3 R175, -R0, 0x8, RZ ;  /* 0x0000000800af8810 */ /* 0x000fe40007ffe1ff */
[----:B------:R-:W-:Y:S02]  /*b510*/  ISETP.GE.AND P0, PT, R182, RZ, PT ;  /* 0x000000ffb600720c */ /* 0x000fe40003f06270 */
[----:B------:R-:W-:Y:S01]  /*b520*/  IADD3 R178, R0, -0x11, RZ ;  /* 0xffffffef00b27810 */ /* 0x000fe20007ffe0ff */
[----:B------:R-:W2:Y:S01]  /*b530*/  I2F R170, R170 ;  /* 0x000000aa00aa7306 */ /* 0x000ea20000201400 */
[----:B------:R-:W-:Y:S02]  /*b540*/  @!P6 IADD3 R173, -R164, 0x8, RZ ;  /* 0x00000008a4ade810 */ /* 0x000fe40007ffe1ff */
[----:B------:R-:W-:Y:S01]  /*b550*/  ISETP.GE.AND P6, PT, R174, RZ, PT ;  /* 0x000000ffae00720c */ /* 0x000fe20003fc6270 */
[----:B-1----:R-:W-:Y:S01]  /*b560*/  FFMA.FTZ R6, R171, -UR4, R6 ;  /* 0x80000004ab067c23 */ /* 0x002fe20008010006 */
[C---:B------:R-:W-:Y:S02]  /*b570*/  IADD3 R176, R0.reuse, 0x2f, RZ ;  /* 0x0000002f00b07810 */ /* 0x040fe40007ffe0ff */
[C---:B------:R-:W-:Y:S02]  /*b580*/  IADD3 R171, R0.reuse, -0x18, RZ ;  /* 0xffffffe800ab7810 */ /* 0x040fe40007ffe0ff */
[----:B------:R-:W-:Y:S01]  /*b590*/  IABS R183, R0 ;  /* 0x0000000000b77213 */ /* 0x000fe20000000000 */
[----:B------:R-:W1:Y:S01]  /*b5a0*/  I2F R173, R173 ;  /* 0x000000ad00ad7306 */ /* 0x000e620000201400 */
[----:B------:R-:W-:Y:S02]  /*b5b0*/  @!P0 IADD3 R182, -R0, 0x9, RZ ;  /* 0x0000000900b68810 */ /* 0x000fe40007ffe1ff */
[----:B------:R-:W-:Y:S01]  /*b5c0*/  ISETP.GE.AND P0, PT, R181, RZ, PT ;  /* 0x000000ffb500720c */ /* 0x000fe20003f06270 */
[----:B----4-:R-:W-:Y:S01]  /*b5d0*/  FFMA.FTZ R7, R180, -UR4, R7 ;  /* 0x80000004b4077c23 */ /* 0x010fe20008010007 */
[----:B------:R-:W-:Y:S02]  /*b5e0*/  IADD3 R3, R0, 0x28, RZ ;  /* 0x0000002800037810 */ /* 0x000fe40007ffe0ff */
[----:B------:R-:W-:Y:S02]  /*b5f0*/  @!P6 IADD3 R174, -R164, 0x9, RZ ;  /* 0x00000009a4aee810 */ /* 0x000fe40007ffe1ff */
[----:B------:R-:W-:Y:S01]  /*b600*/  ISETP.GE.AND P6, PT, R179, RZ, PT ;  /* 0x000000ffb300720c */ /* 0x000fe20003fc6270 */
[----:B------:R-:W4:Y:S01]  /*b610*/  I2F R182, R182 ;  /* 0x000000b600b67306 */ /* 0x000f220000201400 */
[C---:B------:R-:W-:Y:S02]  /*b620*/  IADD3 R180, R0.reuse, -0x19, RZ ;  /* 0xffffffe700b47810 */ /* 0x040fe40007ffe0ff */
[----:B------:R-:W-:Y:S01]  /*b630*/  IADD3 R184, R0, 0x47, RZ ;  /* 0x0000004700b87810 */ /* 0x000fe20007ffe0ff */
[----:B--2---:R-:W-:Y:S01]  /*b640*/  FFMA.FTZ R9, R170, -UR4, R9 ;  /* 0x80000004aa097c23 */ /* 0x004fe20008010009 */
[----:B------:R-:W-:Y:S01]  /*b650*/  IADD3 R177, R0, -0x20, RZ ;  /* 0xffffffe000b17810 */ /* 0x000fe20007ffe0ff */
[----:B------:R-:W-:Y:S01]  /*b660*/  FFMA.FTZ R15, R170, -UR4, R15 ;  /* 0x80000004aa0f7c23 */ /* 0x000fe2000801000f */
[----:B------:R-:W-:Y:S02]  /*b670*/  @!P0 IADD3 R181, -R0, 0x10, RZ ;  /* 0x0000001000b58810 */ /* 0x000fe40007ffe1ff */
[----:B------:R-:W-:Y:S01]  /*b680*/  ISETP.GE.AND P0, PT, R178, RZ, PT ;  /* 0x000000ffb200720c */ /* 0x000fe20003f06270 */
[----:B------:R-:W2:Y:S01]  /*b690*/  I2F R174, R174 ;  /* 0x000000ae00ae7306 */ /* 0x000ea20000201400 */
[----:B------:R-:W-:Y:S02]  /*b6a0*/  IADD3 R185, R0, 0x1f, RZ ;  /* 0x0000001f00b97810 */ /* 0x000fe40007ffe0ff */
[----:B------:R-:W-:Y:S01]  /*b6b0*/  @!P6 IADD3 R179, -R164, 0x10, RZ ;  /* 0x00000010a4b3e810 */ /* 0x000fe20007ffe1ff */
[C---:B-1----:R-:W-:Y:S01]  /*b6c0*/  FFMA.FTZ R12, R173.reuse, -UR4, R12 ;  /* 0x80000004ad0c7c23 */ /* 0x042fe2000801000c */
[----:B------:R-:W-:Y:S01]  /*b6d0*/  ISETP.GE.AND P6, PT, R176, RZ, PT ;  /* 0x000000ffb000720c */ /* 0x000fe20003fc6270 */
[----:B------:R-:W-:Y:S01]  /*b6e0*/  FFMA.FTZ R26, R173, -UR4, R26 ;  /* 0x80000004ad1a7c23 */ /* 0x000fe2000801001a */
[C---:B------:R-:W-:Y:S02]  /*b6f0*/  IADD3 R173, R0.reuse, 0x20, RZ ;  /* 0x0000002000ad7810 */ /* 0x040fe40007ffe0ff */
[----:B------:R-:W-:Y:S01]  /*b700*/  IADD3 R186, R0, -0x21, RZ ;  /* 0xffffffdf00ba7810 */ /* 0x000fe20007ffe0ff */
[----:B------:R-:W1:Y:S01]  /*b710*/  I2F R181, R181 ;  /* 0x000000b500b57306 */ /* 0x000e620000201400 */
[----:B------:R-:W-:Y:S02]  /*b720*/  @!P4 IADD3 R2, -R164, 0x39, RZ ;  /* 0x00000039a402c810 */ /* 0x000fe40007ffe1ff */
[----:B------:R-:W-:Y:S01]  /*b730*/  @!P0 IADD3 R178, -R0, 0x11, RZ ;  /* 0x0000001100b28810 */ /* 0x000fe20007ffe1ff */
[C---:B----4-:R-:W-:Y:S01]  /*b740*/  FFMA.FTZ R17, R182.reuse, -UR4, R17 ;  /* 0x80000004b6117c23 */ /* 0x050fe20008010011 */
[----:B---3--:R-:W-:Y:S01]  /*b750*/  LOP3.LUT R209, R209, 0xffffffbf, RZ, 0xc0, !PT ;  /* 0xffffffbfd1d17812 */ /* 0x008fe200078ec0ff */
[----:B------:R-:W-:Y:S01]  /*b760*/  FFMA.FTZ R23, R182, -UR4, R23 ;  /* 0x80000004b6177c23 */ /* 0x000fe20008010017 */
[----:B------:R-:W-:Y:S02]  /*b770*/  ISETP.GE.AND P0, PT, R171, RZ, PT ;  /* 0x000000ffab00720c */ /* 0x000fe40003f06270 */
[----:B------:R-:W-:Y:S01]  /*b780*/  @P3 LOP3.LUT R209, R209, 0x40, RZ, 0xfc, !PT ;  /* 0x00000040d1d13812 */ /* 0x000fe200078efcff */
[----:B------:R-:W3:Y:S01]  /*b790*/  I2F R179, R179 ;  /* 0x000000b300b37306 */ /* 0x000ee20000201400 */
[----:B------:R-:W-:Y:S02]  /*b7a0*/  @!P6 IADD3 R176, -R164, 0x11, RZ ;  /* 0x00000011a4b0e810 */ /* 0x000fe40007ffe1ff */
[----:B------:R-:W-:Y:S01]  /*b7b0*/  LOP3.LUT R209, R209, 0xffffffdf, RZ, 0xc0, !PT ;  /* 0xffffffdfd1d17812 */ /* 0x000fe200078ec0ff */
[C---:B--2---:R-:W-:Y:S01]  /*b7c0*/  FFMA.FTZ R27, R174.reuse, -UR4, R27 ;  /* 0x80000004ae1b7c23 */ /* 0x044fe2000801001b */
[----:B------:R-:W-:Y:S01]  /*b7d0*/  ISETP.GE.AND P6, PT, R3, RZ, PT ;  /* 0x000000ff0300720c */ /* 0x000fe20003fc6270 */
[----:B------:R-:W-:Y:S01]  /*b7e0*/  FFMA.FTZ R13, R174, -UR4, R13 ;  /* 0x80000004ae0d7c23 */ /* 0x000fe2000801000d */
[----:B------:R-:W-:Y:S02]  /*b7f0*/  @P2 LOP3.LUT R209, R209, 0x20, RZ, 0xfc, !PT ;  /* 0x00000020d1d12812 */ /* 0x000fe400078efcff */
[C---:B------:R-:W-:Y:S01]  /*b800*/  IADD3 R182, R0.reuse, -0x39, RZ ;  /* 0xffffffc700b67810 */ /* 0x040fe20007ffe0ff */
[----:B------:R-:W2:Y:S01]  /*b810*/  I2F R176, R176 ;  /* 0x000000b000b07306 */ /* 0x000ea20000201400 */
[----:B------:R-:W-:Y:S02]  /*b820*/  LOP3.LUT R209, R209, 0xffffffef, RZ, 0xc0, !PT ;  /* 0xffffffefd1d17812 */ /* 0x000fe400078ec0ff */
[----:B------:R-:W-:Y:S01]  /*b830*/  @!P0 IADD3 R171, -R0, 0x18, RZ ;  /* 0x0000001800ab8810 */ /* 0x000fe20007ffe1ff */
[----:B-1----:R-:W-:Y:S01]  /*b840*/  FFMA.FTZ R34, R181, -UR4, R34 ;  /* 0x80000004b5227c23 */ /* 0x002fe20008010022 */
[----:B------:R-:W-:Y:S01]  /*b850*/  @P1 LOP3.LUT R209, R209, 0x10, RZ, 0xfc, !PT ;  /* 0x00000010d1d11812 */ /* 0x000fe200078efcff */
[----:B------:R-:W-:Y:S01]  /*b860*/  FFMA.FTZ R20, R181, -UR4, R20 ;  /* 0x80000004b5147c23 */ /* 0x000fe20008010014 */
[----:B------:R-:W-:Y:S02]  /*b870*/  ISETP.GE.AND P0, PT, R180, RZ, PT ;  /* 0x000000ffb400720c */ /* 0x000fe40003f06270 */
[----:B------:R-:W-:Y:S01]  /*b880*/  @!P6 IADD3 R3, -R164, 0x18, RZ ;  /* 0x00000018a403e810 */ /* 0x000fe20007ffe1ff */
[----:B------:R-:W-:Y:S01]  /*b890*/  STL [R1+0x94], R209 ;  /* 0x000094d101007387 */ /* 0x000fe20000100800 */
[----:B------:R-:W-:Y:S01]  /*b8a0*/  IADD3 R181, R0, -0x28, RZ ;  /* 0xffffffd800b57810 */ /* 0x000fe20007ffe0ff */
[----:B------:R-:W1:Y:S01]  /*b8b0*/  I2F R172, R172 ;  /* 0x000000ac00ac7306 */ /* 0x000e620000201400 */
[----:B------:R-:W-:Y:S01]  /*b8c0*/  @!P5 IADD3 R168, -R164, 0x38, RZ ;  /* 0x00000038a4a8d810 */ /* 0x000fe20007ffe1ff */
[----:B------:R-:W4:Y:S01]  /*b8d0*/  LDL.64 R210, [R1+0xb8] ;  /* 0x0000b80001d27983 */ /* 0x000f220000100a00 */
[C---:B---3--:R-:W-:Y:S02]  /*b8e0*/  FFMA.FTZ R30, R179.reuse, -UR4, R30 ;  /* 0x80000004b31e7c23 */ /* 0x048fe4000801001e */
[----:B------:R-:W-:Y:S01]  /*b8f0*/  FFMA.FTZ R24, R179, -UR4, R24 ;  /* 0x80000004b3187c23 */ /* 0x000fe20008010018 */
[C---:B------:R-:W-:Y:S02]  /*b900*/  IADD3 R179, R0.reuse, -0x30, RZ ;  /* 0xffffffd000b37810 */ /* 0x040fe40007ffe0ff */
[----:B------:R-:W-:Y:S01]  /*b910*/  @!P0 IADD3 R180, -R0, 0x19, RZ ;  /* 0x0000001900b48810 */ /* 0x000fe20007ffe1ff */
[----:B------:R-:W3:Y:S01]  /*b920*/  LDL.64 R216, [R1+0xa8] ;  /* 0x0000a80001d87983 */ /* 0x000ee20000100a00 */
[----:B------:R-:W-:Y:S01]  /*b930*/  ISETP.GE.AND P0, PT, R184, RZ, PT ;  /* 0x000000ffb800720c */ /* 0x000fe20003f06270 */
[----:B------:R-:W1:Y:S01]  /*b940*/  I2F R183, R183 ;  /* 0x000000b700b77306 */ /* 0x000e620000201400 */
[C---:B--2---:R-:W-:Y:S02]  /*b950*/  FFMA.FTZ R31, R176.reuse, -UR4, R31 ;  /* 0x80000004b01f7c23 */ /* 0x044fe4000801001f */
[----:B------:R-:W-:Y:S01]  /*b960*/  FFMA.FTZ R25, R176, -UR4, R25 ;  /* 0x80000004b0197c23 */ /* 0x000fe20008010019 */
[----:B------:R-:W2:Y:S06]  /*b970*/  LDL.64 R218, [R1+0xb0] ;  /* 0x0000b00001da7983 */ /* 0x000eac0000100a00 */
[----:B------:R-:W1:Y:S01]  /*b980*/  I2F R175, R175 ;  /* 0x000000af00af7306 */ /* 0x000e620000201400 */
[----:B------:R-:W2:Y:S01]  /*b990*/  LDL.64 R212, [R1+0x98] ;  /* 0x0000980001d47983 */ /* 0x000ea20000100a00 */
[----:B------:R-:W-:Y:S01]  /*b9a0*/  @!P0 IADD3 R184, -R164, -0x7, RZ ;  /* 0xfffffff9a4b88810 */ /* 0x000fe20007ffe1ff */
[C---:B-1----:R-:W-:Y:S01]  /*b9b0*/  FFMA.FTZ R5, R172.reuse, -UR4, R5 ;  /* 0x80000004ac057c23 */ /* 0x042fe20008010005 */
[----:B------:R-:W-:Y:S01]  /*b9c0*/  ISETP.GE.AND P0, PT, R177, RZ, PT ;  /* 0x000000ffb100720c */ /* 0x000fe20003f06270 */
[----:B------:R-:W-:Y:S01]  /*b9d0*/  FFMA.FTZ R19, R172, -UR4, R19 ;  /* 0x80000004ac137c23 */ /* 0x000fe20008010013 */
[----:B------:R-:W-:Y:S04]  /*b9e0*/  IADD3 R172, R0, 0x27, RZ ;  /* 0x0000002700ac7810 */ /* 0x000fe80007ffe0ff */
[----:B------:R-:W-:Y:S01]  /*b9f0*/  ISETP.GE.AND P6, PT, R172, RZ, PT ;  /* 0x000000ffac00720c */ /* 0x000fe20003fc6270 */
[----:B------:R-:W1:Y:S01]  /*ba00*/  I2F R170, R184 ;  /* 0x000000b800aa7306 */ /* 0x000e620000201400 */
[C---:B------:R-:W-:Y:S02]  /*ba10*/  FFMA.FTZ R4, R183.reuse, -UR4, R4 ;  /* 0x80000004b7047c23 */ /* 0x040fe40008010004 */
[----:B------:R-:W-:Y:S01]  /*ba20*/  FFMA.FTZ R18, R183, -UR4, R18 ;  /* 0x80000004b7127c23 */ /* 0x000fe20008010012 */
[C---:B------:R-:W-:Y:S02]  /*ba30*/  IADD3 R183, R0.reuse, -0x38, RZ ;  /* 0xffffffc800b77810 */ /* 0x040fe40007ffe0ff */
[----:B------:R-:W-:Y:S02]  /*ba40*/  @!P0 IADD3 R177, -R0, 0x20, RZ ;  /* 0x0000002000b18810 */ /* 0x000fe40007ffe1ff */
[----:B------:R-:W-:Y:S02]  /*ba50*/  ISETP.GE.AND P0, PT, R182, RZ, PT ;  /* 0x000000ffb600720c */ /* 0x000fe40003f06270 */
[----:B------:R-:W1:Y:S02]  /*ba60*/  I2F R3, R3 ;  /* 0x0000000300037306 */ /* 0x000e640000201400 */
[----:B------:R-:W-:Y:S01]  /*ba70*/  @!P6 IADD3 R172, -R164, 0x19, RZ ;  /* 0x00000019a4ace810 */ /* 0x000fe20007ffe1ff */
[----:B------:R-:W-:Y:S01]  /*ba80*/  FFMA.FTZ R16, R175, -UR4, R16 ;  /* 0x80000004af107c23 */ /* 0x000fe20008010010 */
[----:B------:R-:W-:Y:S01]  /*ba90*/  ISETP.GE.AND P6, PT, R183, RZ, PT ;  /* 0x000000ffb700720c */ /* 0x000fe20003fc6270 */
[----:B------:R-:W-:Y:S05]  /*baa0*/  FFMA.FTZ R22, R175, -UR4, R22 ;  /* 0x80000004af167c23 */ /* 0x000fea0008010016 */
[----:B------:R-:W1:Y:S01]  /*bab0*/  I2F R171, R171 ;  /* 0x000000ab00ab7306 */ /* 0x000e620000201400 */
[----:B------:R-:W-:Y:S01]  /*bac0*/  @!P0 IADD3 R182, -R0, 0x39, RZ ;  /* 0x0000003900b68810 */ /* 0x000fe20007ffe1ff */
[----:B-1----:R-:W-:Y:S01]  /*bad0*/  FFMA.FTZ R11, R170, -UR4, R11 ;  /* 0x80000004aa0b7c23 */ /* 0x002fe2000801000b */
[----:B------:R-:W-:Y:S04]  /*bae0*/  ISETP.GE.AND P0, PT, R185, RZ, PT ;  /* 0x000000ffb900720c */ /* 0x000fe80003f06270 */
[C---:B------:R-:W-:Y:S02]  /*baf0*/  @!P6 IADD3 R183, -R0.reuse, 0x38, RZ ;  /* 0x0000003800b7e810 */ /* 0x040fe40007ffe1ff */
[----:B------:R-:W-:Y:S02]  /*bb00*/  ISETP.GE.AND P6, PT, R173, RZ, PT ;  /* 0x000000ffad00720c */ /* 0x000fe40003fc6270 */
[----:B------:R-:W-:Y:S01]  /*bb10*/  IADD3 R184, R0, 0x17, RZ ;  /* 0x0000001700b87810 */ /* 0x000fe20007ffe0ff */
[----:B------:R1:W1:Y:S01]  /*bb20*/  I2F R175, R183 ;  /* 0x000000b700af7306 */ /* 0x0002620000201400 */
[C---:B------:R-:W-:Y:S02]  /*bb30*/  FFMA.FTZ R42, R3.reuse, -UR4, R42 ;  /* 0x80000004032a7c23 */ /* 0x040fe4000801002a */
[----:B------:R-:W-:Y:S01]  /*bb40*/  FFMA.FTZ R28, R3, -UR4, R28 ;  /* 0x80000004031c7c23 */ /* 0x000fe2000801001c */
[----:B------:R-:W-:Y:S02]  /*bb50*/  @!P0 IADD3 R185, -R164, 0x21, RZ ;  /* 0x00000021a4b98810 */ /* 0x000fe40007ffe1ff */
[----:B------:R-:W-:Y:S04]  /*bb60*/  IADD3 R3, R0, 0x10, RZ ;  /* 0x0000001000037810 */ /* 0x000fe80007ffe0ff */
[----:B------:R-:W-:Y:S01]  /*bb70*/  @!P6 IADD3 R173, -R164, 0x20, RZ ;  /* 0x00000020a4ade810 */ /* 0x000fe20007ffe1ff */
[----:B------:R1:W1:Y:S01]  /*bb80*/  I2F R174, R182 ;  /* 0x000000b600ae7306 */ /* 0x0002620000201400 */
[----:B------:R-:W-:Y:S01]  /*bb90*/  ISETP.GE.AND P6, PT, R186, RZ, PT ;  /* 0x000000ffba00720c */ /* 0x000fe20003fc6270 */
[C---:B------:R-:W-:Y:S02]  /*bba0*/  FFMA.FTZ R32, R171.reuse, -UR4, R32 ;  /* 0x80000004ab207c23 */ /* 0x040fe40008010020 */
[----:B------:R-:W-:Y:S06]  /*bbb0*/  FFMA.FTZ R38, R171, -UR4, R38 ;  /* 0x80000004ab267c23 */ /* 0x000fec0008010026 */
[----:B------:R-:W1:Y:S02]  /*bbc0*/  I2F R176, R185 ;  /* 0x000000b900b07306 */ /* 0x000e640000201400 */
[C---:B-1----:R-:W-:Y:S01]  /*bbd0*/  IADD3 R183, R0.reuse, 0x18, RZ ;  /* 0x0000001800b77810 */ /* 0x042fe20007ffe0ff */
[----:B------:R-:W-:Y:S01]  /*bbe0*/  FFMA.FTZ R64, R175, -UR4, R64 ;  /* 0x80000004af407c23 */ /* 0x000fe20008010040 */
[C---:B------:R-:W-:Y:S02]  /*bbf0*/  @!P6 IADD3 R186, -R0.reuse, 0x21, RZ ;  /* 0x0000002100bae810 */ /* 0x040fe40007ffe1ff */
[----:B------:R-:W-:Y:S02]  /*bc00*/  ISETP.GE.AND P6, PT, R181, RZ, PT ;  /* 0x000000ffb500720c */ /* 0x000fe40003fc6270 */
[----:B------:R-:W-:Y:S02]  /*bc10*/  ISETP.GE.AND P0, PT, R183, RZ, PT ;  /* 0x000000ffb700720c */ /* 0x000fe40003f06270 */
[----:B------:R-:W1:Y:S01]  /*bc20*/  I2F R178, R178 ;  /* 0x000000b200b27306 */ /* 0x000e620000201400 */
[----:B------:R-:W-:Y:S01]  /*bc30*/  IADD3 R182, R0, -0x29, RZ ;  /* 0xffffffd700b67810 */ /* 0x000fe20007ffe0ff */
[----:B------:R-:W-:Y:S07]  /*bc40*/  FFMA.FTZ R65, R174, -UR4, R65 ;  /* 0x80000004ae417c23 */ /* 0x000fee0008010041 */
[----:B------:R-:W-:Y:S01]  /*bc50*/  @!P6 IADD3 R181, -R0, 0x28, RZ ;  /* 0x0000002800b5e810 */ /* 0x000fe20007ffe1ff */
[----:B------:R-:W1:Y:S01]  /*bc60*/  I2F R171, R168 ;  /* 0x000000a800ab7306 */ /* 0x000e620000201400 */
[----:B------:R-:W-:Y:S02]  /*bc70*/  ISETP.GE.AND P6, PT, R182, RZ, PT ;  /* 0x000000ffb600720c */ /* 0x000fe40003fc6270 */
[----:B------:R-:W-:Y:S01]  /*bc80*/  @!P0 IADD3 R183, -R164, 0x28, RZ ;  /* 0x00000028a4b78810 */ /* 0x000fe20007ffe1ff */
[----:B------:R-:W-:Y:S01]  /*bc90*/  FFMA.FTZ R41, R176, -UR4, R41 ;  /* 0x80000004b0297c23 */ /* 0x000fe20008010029 */
[----:B------:R-:W-:Y:S01]  /*bca0*/  ISETP.GE.AND P0, PT, R184, RZ, PT ;  /* 0x000000ffb800720c */ /* 0x000fe20003f06270 */
[----:B------:R-:W-:Y:S01]  /*bcb0*/  FFMA.FTZ R47, R176, -UR4, R47 ;  /* 0x80000004b02f7c23 */ /* 0x000fe2000801002f */
[----:B------:R-:W-:Y:S03]  /*bcc0*/  IADD3 R185, R0, -0x31, RZ ;  /* 0xffffffcf00b97810 */ /* 0x000fe60007ffe0ff */
[----:B------:R-:W1:Y:S02]  /*bcd0*/  I2F R172, R172 ;  /* 0x000000ac00ac7306 */ /* 0x000e640000201400 */
[----:B-1----:R-:W-:Y:S02]  /*bce0*/  FFMA.FTZ R35, R178, -UR4, R35 ;  /* 0x80000004b2237c23 */ /* 0x002fe40008010023 */
[----:B------:R-:W-:Y:S01]  /*bcf0*/  @!P6 IADD3 R182, -R0, 0x29, RZ ;  /* 0x0000002900b6e810 */ /* 0x000fe20007ffe1ff */
[----:B------:R-:W-:Y:S01]  /*bd00*/  FFMA.FTZ R21, R178, -UR4, R21 ;  /* 0x80000004b2157c23 */ /* 0x000fe20008010015 */
[----:B------:R-:W-:Y:S02]  /*bd10*/  ISETP.GE.AND P6, PT, R179, RZ, PT ;  /* 0x000000ffb300720c */ /* 0x000fe40003fc6270 */
[----:B------:R-:W-:Y:S02]  /*bd20*/  @!P0 IADD3 R184, -R164, 0x29, RZ ;  /* 0x00000029a4b88810 */ /* 0x000fe40007ffe1ff */
[----:B------:R-:W-:Y:S01]  /*bd30*/  ISETP.GE.AND P0, PT, R185, RZ, PT ;  /* 0x000000ffb900720c */ /* 0x000fe20003f06270 */
[----:B------:R-:W1:Y:S01]  /*bd40*/  I2F R180, R180 ;  /* 0x000000b400b47306 */ /* 0x000e620000201400 */
[----:B------:R-:W-:Y:S07]  /*bd50*/  FFMA.FTZ R60, R171, -UR4, R60 ;  /* 0x80000004ab3c7c23 */ /* 0x000fee000801003c */
[C---:B------:R-:W-:Y:S02]  /*bd60*/  @!P6 IADD3 R179, -R0.reuse, 0x30, RZ ;  /* 0x0000003000b3e810 */ /* 0x040fe40007ffe1ff */
[----:B------:R-:W-:Y:S01]  /*bd70*/  ISETP.GE.AND P6, PT, R3, RZ, PT ;  /* 0x000000ff0300720c */ /* 0x000fe20003fc6270 */
[----:B------:R-:W1:Y:S01]  /*bd80*/  I2F R177, R177 ;  /* 0x000000b100b17306 */ /* 0x000e620000201400 */
[----:B------:R-:W-:Y:S01]  /*bd90*/  @!P0 IADD3 R185, -R0, 0x31, RZ ;  /* 0x0000003100b98810 */ /* 0x000fe20007ffe1ff */
[----:B------:R-:W-:Y:S01]  /*bda0*/  FFMA.FTZ R43, R172, -UR4, R43 ;  /* 0x80000004ac2b7c23 */ /* 0x000fe2000801002b */
[----:B------:R-:W-:Y:S01]  /*bdb0*/  IADD3 R0, R0, 0xf, RZ ;  /* 0x0000000f00007810 */ /* 0x000fe20007ffe0ff */
[----:B------:R-:W-:Y:S03]  /*bdc0*/  FFMA.FTZ R29, R172, -UR4, R29 ;  /* 0x80000004ac1d7c23 */ /* 0x000fe6000801001d */
[----:B------:R-:W-:Y:S03]  /*bdd0*/  ISETP.GE.AND P0, PT, R0, RZ, PT ;  /* 0x000000ff0000720c */ /* 0x000fe60003f06270 */
[----:B------:R-:W1:Y:S02]  /*bde0*/  I2F R178, R186 ;  /* 0x000000ba00b27306 */ /* 0x000e640000201400 */
[----:B------:R-:W-:Y:S01]  /*bdf0*/  @!P6 IADD3 R3, -R164, 0x30, RZ ;  /* 0x00000030a403e810 */ /* 0x000fe20007ffe1ff */
[C---:B-1----:R-:W-:Y:S02]  /*be00*/  FFMA.FTZ R33, R180.reuse, -UR4, R33 ;  /* 0x80000004b4217c23 */ /* 0x042fe40008010021 */
[----:B------:R-:W-:Y:S05]  /*be10*/  FFMA.FTZ R39, R180, -UR4, R39 ;  /* 0x80000004b4277c23 */ /* 0x000fea0008010027 */
[----:B------:R-:W-:Y:S01]  /*be20*/  @!P0 IADD3 R0, -R164, 0x31, RZ ;  /* 0x00000031a4008810 */ /* 0x000fe20007ffe1ff */
[----:B------:R-:W1:Y:S01]  /*be30*/  I2F R3, R3 ;  /* 0x0000000300037306 */ /* 0x000e620000201400 */
[----:B------:R-:W-:Y:S01]  /*be40*/  FMNMX.FTZ R164, R4, R169, !PT ;  /* 0x000000a904a47209 */ /* 0x000fe20007810000 */
[C---:B------:R-:W-:Y:S02]  /*be50*/  FFMA.FTZ R36, R177.reuse, -UR4, R36 ;  /* 0x80000004b1247c23 */ /* 0x040fe40008010024 */
[----:B------:R-:W-:Y:S06]  /*be60*/  FFMA.FTZ R50, R177, -UR4, R50 ;  /* 0x80000004b1327c23 */ /* 0x000fec0008010032 */
[----:B------:R-:W1:Y:S01]  /*be70*/  I2F R0, R0 ;  /* 0x0000000000007306 */ /* 0x000e620000201400 */
[C---:B------:R-:W-:Y:S02]  /*be80*/  FFMA.FTZ R37, R178.reuse, -UR4, R37 ;  /* 0x80000004b2257c23 */ /* 0x040fe40008010025 */
[----:B------:R-:W-:Y:S07]  /*be90*/  FFMA.FTZ R51, R178, -UR4, R51 ;  /* 0x80000004b2337c23 */ /* 0x000fee0008010033 */
[----:B------:R-:W1:Y:S02]  /*bea0*/  I2F R2, R2 ;  /* 0x0000000200027306 */ /* 0x000e640000201400 */
[C---:B-1----:R-:W-:Y:S02]  /*beb0*/  FFMA.FTZ R56, R3.reuse, -UR4, R56 ;  /* 0x8000000403387c23 */ /* 0x042fe40008010038 */
[----:B------:R-:W-:Y:S01]  /*bec0*/  FFMA.FTZ R62, R3, -UR4, R62 ;  /* 0x80000004033e7c23 */ /* 0x000fe2000801003e */
[----:B------:R-:W-:Y:S05]  /*bed0*/  FMNMX.FTZ R3, R5, R164, !PT ;  /* 0x000000a405037209 */ /* 0x000fea0007810000 */
[----:B------:R-:W1:Y:S01]  /*bee0*/  I2F R173, R173 ;  /* 0x000000ad00ad7306 */ /* 0x000e620000201400 */
[C---:B------:R-:W-:Y:S02]  /*bef0*/  FFMA.FTZ R57, R0.reuse, -UR4, R57 ;  /* 0x8000000400397c23 */ /* 0x040fe40008010039 */
[----:B------:R-:W-:Y:S01]  /*bf00*/  FFMA.FTZ R63, R0, -UR4, R63 ;  /* 0x80000004003f7c23 */ /* 0x000fe2000801003f */
[----:B------:R-:W-:Y:S06]  /*bf10*/  FMNMX.FTZ R0, R16, R3, !PT ;  /* 0x0000000310007209 */ /* 0x000fec0007810000 */
[----:B------:R-:W1:Y:S01]  /*bf20*/  I2F R181, R181 ;  /* 0x000000b500b57306 */ /* 0x000e620000201400 */
[----:B------:R-:W-:Y:S02]  /*bf30*/  FMNMX.FTZ R3, R17, R0, !PT ;  /* 0x0000000011037209 */ /* 0x000fe40007810000 */
[----:B------:R-:W-:Y:S01]  /*bf40*/  FMNMX.FTZ R0, R6, R166, !PT ;  /* 0x000000a606007209 */ /* 0x000fe20007810000 */
[----:B------:R-:W-:Y:S01]  /*bf50*/  FFMA.FTZ R61, R2, -UR4, R61 ;  /* 0x80000004023d7c23 */ /* 0x000fe2000801003d */
[----:B------:R-:W-:Y:S02]  /*bf60*/  FMNMX.FTZ R2, R8, R165, !PT ;  /* 0x000000a508027209 */ /* 0x000fe40007810000 */
[----:B------:R-:W-:Y:S02]  /*bf70*/  FMNMX.FTZ R164, R20, R3, !PT ;  /* 0x0000000314a47209 */ /* 0x000fe40007810000 */
[----:B------:R-:W-:Y:S01]  /*bf80*/  FMNMX.FTZ R171, R9, R2, !PT ;  /* 0x0000000209ab7209 */ /* 0x000fe20007810000 */
[----:B------:R-:W1:Y:S01]  /*bf90*/  I2F R182, R182 ;  /* 0x000000b600b67306 */ /* 0x000e620000201400 */
[----:B------:R-:W-:Y:S02]  /*bfa0*/  FMNMX.FTZ R2, R10, R167, !PT ;  /* 0x000000a70a027209 */ /* 0x000fe40007810000 */
[----:B------:R-:W-:Y:S01]  /*bfb0*/  FMNMX.FTZ R3, R7, R0, !PT ;  /* 0x0000000007037209 */ /* 0x000fe20007810000 */
[C---:B-1----:R-:W-:Y:S01]  /*bfc0*/  FFMA.FTZ R40, R173.reuse, -UR4, R40 ;  /* 0x80000004ad287c23 */ /* 0x042fe20008010028 */
[----:B------:R-:W-:Y:S01]  /*bfd0*/  FMNMX.FTZ R0, R12, R171, !PT ;  /* 0x000000ab0c007209 */ /* 0x000fe20007810000 */
[----:B------:R-:W-:Y:S01]  /*bfe0*/  FFMA.FTZ R46, R173, -UR4, R46 ;  /* 0x80000004ad2e7c23 */ /* 0x000fe2000801002e */
[----:B------:R-:W-:Y:S02]  /*bff0*/  FMNMX.FTZ R173, R21, R164, !PT ;  /* 0x000000a415ad7209 */ /* 0x000fe40007810000 */
[----:B------:R-:W-:Y:S01]  /*c000*/  FMNMX.FTZ R171, R11, R2, !PT ;  /* 0x000000020bab7209 */ /* 0x000fe20007810000 */
[----:B------:R-:W1:Y:S01]  /*c010*/  I2F R179, R179 ;  /* 0x000000b300b37306 */ /* 0x000e620000201400 */
[----:B------:R-:W-:Y:S02]  /*c020*/  FMNMX.FTZ R164, R32, R173, !PT ;  /* 0x000000ad20a47209 */ /* 0x000fe40007810000 */
[----:B------:R-:W-:Y:S01]  /*c030*/  FMNMX.FTZ R2, R18, R3, !PT ;  /* 0x0000000312027209 */ /* 0x000fe20007810000 */
[----:B------:R-:W-:Y:S01]  /*c040*/  FFMA.FTZ R48, R181, -UR4, R48 ;  /* 0x80000004b5307c23 */ /* 0x000fe20008010030 */
[----:B------:R-:W-:Y:S01]  /*c050*/  FMNMX.FTZ R3, R13, R0, !PT ;  /* 0x000000000d037209 */ /* 0x000fe20007810000 */
[----:B------:R-:W-:Y:S01]  /*c060*/  FFMA.FTZ R54, R181, -UR4, R54 ;  /* 0x80000004b5367c23 */ /* 0x000fe20008010036 */
[----:B------:R-:W-:Y:S02]  /*c070*/  FMNMX.FTZ R0, R14, R171, !PT ;  /* 0x000000ab0e007209 */ /* 0x000fe40007810000 */
[----:B------:R-:W-:Y:S01]  /*c080*/  FMNMX.FTZ R173, R33, R164, !PT ;  /* 0x000000a421ad7209 */ /* 0x000fe20007810000 */
[----:B------:R-:W1:Y:S01]  /*c090*/  I2F R172, R185 ;  /* 0x000000b900ac7306 */ /* 0x000e620000201400 */
[----:B------:R-:W-:Y:S02]  /*c0a0*/  FMNMX.FTZ R171, R19, R2, !PT ;  /* 0x0000000213ab7209 */ /* 0x000fe40007810000 */
[----:B------:R-:W-:Y:S01]  /*c0b0*/  FMNMX.FTZ R2, R24, R3, !PT ;  /* 0x0000000318027209 */ /* 0x000fe20007810000 */
[C---:B------:R-:W-:Y:S01]  /*c0c0*/  FFMA.FTZ R49, R182.reuse, -UR4, R49 ;  /* 0x80000004b6317c23 */ /* 0x040fe20008010031 */
[----:B------:R-:W-:Y:S01]  /*c0d0*/  FMNMX.FTZ R3, R15, R0, !PT ;  /* 0x000000000f037209 */ /* 0x000fe20007810000 */
[----:B------:R-:W-:Y:S01]  /*c0e0*/  FFMA.FTZ R55, R182, -UR4, R55 ;  /* 0x80000004b6377c23 */ /* 0x000fe20008010037 */
[----:B------:R-:W-:Y:S02]  /*c0f0*/  FMNMX.FTZ R164, R36, R173, !PT ;  /* 0x000000ad24a47209 */ /* 0x000fe40007810000 */
[----:B------:R-:W-:Y:S01]  /*c100*/  FMNMX.FTZ R0, R22, R171, !PT ;  /* 0x000000ab16007209 */ /* 0x000fe20007810000 */
[----:B------:R-:W1:Y:S01]  /*c110*/  I2F R183, R183 ;  /* 0x000000b700b77306 */ /* 0x000e620000201400 */
[----:B------:R-:W-:Y:S02]  /*c120*/  FMNMX.FTZ R171, R25, R2, !PT ;  /* 0x0000000219ab7209 */ /* 0x000fe40007810000 */
[----:B------:R-:W-:Y:S01]  /*c130*/  FMNMX.FTZ R2, R26, R3, !PT ;  /* 0x000000031a027209 */ /* 0x000fe20007810000 */
[----:B-1----:R-:W-:Y:S01]  /*c140*/  FFMA.FTZ R52, R179, -UR4, R52 ;  /* 0x80000004b3347c23 */ /* 0x002fe20008010034 */
        /* <DEDUP_REMOVED lines=11> */
[----:B------:R-:W-:Y:S02]  /*c200*/  FMNMX.FTZ R0, R30, R171, !PT ;  /* 0x000000ab1e007209 */ /* 0x000fe40007810000 */
[----:B------:R-:W-:Y:S02]  /*c210*/  FMNMX.FTZ R173, R49, R164, !PT ;  /* 0x000000a431ad7209 */ /* 0x000fe40007810000 */
[----:B------:R-:W-:Y:S01]  /*c220*/  FMNMX.FTZ R171, R35, R2, !PT ;  /* 0x0000000223ab7209 */ /* 0x000fe20007810000 */
[C---:B------:R-:W-:Y:S01]  /*c230*/  FFMA.FTZ R44, R183.reuse, -UR4, R44 ;  /* 0x80000004b72c7c23 */ /* 0x040fe2000801002c */
[----:B------:R-:W-:Y:S01]  /*c240*/  FMNMX.FTZ R2, R40, R3, !PT ;  /* 0x0000000328027209 */ /* 0x000fe20007810000 */
[----:B------:R-:W-:Y:S01]  /*c250*/  FFMA.FTZ R58, R183, -UR4, R58 ;  /* 0x80000004b73a7c23 */ /* 0x000fe2000801003a */
[----:B------:R-:W-:Y:S02]  /*c260*/  FMNMX.FTZ R3, R31, R0, !PT ;  /* 0x000000001f037209 */ /* 0x000fe40007810000 */
[----:B------:R-:W-:Y:S02]  /*c270*/  FMNMX.FTZ R164, R52, R173, !PT ;  /* 0x000000ad34a47209 */ /* 0x000fe40007810000 */
[----:B------:R-:W-:Y:S02]  /*c280*/  FMNMX.FTZ R0, R38, R171, !PT ;  /* 0x000000ab26007209 */ /* 0x000fe40007810000 */
[----:B------:R-:W-:Y:S01]  /*c290*/  FMNMX.FTZ R171, R41, R2, !PT ;  /* 0x0000000229ab7209 */ /* 0x000fe20007810000 */
[----:B-1----:R-:W-:Y:S01]  /*c2a0*/  FFMA.FTZ R45, R180, -UR4, R45 ;  /* 0x80000004b42d7c23 */ /* 0x002fe2000801002d */
[----:B------:R-:W-:Y:S01]  /*c2b0*/  FMNMX.FTZ R2, R42, R3, !PT ;  /* 0x000000032a027209 */ /* 0x000fe20007810000 */
[----:B------:R-:W-:Y:S01]  /*c2c0*/  FFMA.FTZ R59, R180, -UR4, R59 ;  /* 0x80000004b43b7c23 */ /* 0x000fe2000801003b */
        /* <DEDUP_REMOVED lines=22> */
[----:B----4-:R-:W-:Y:S01]  /*c430*/  LOP3.LUT R168, R211, UR14, RZ, 0x3c, !PT ;  /* 0x0000000ed3a87c12 */ /* 0x010fe2000f8e3cff */
[----:B------:R-:W-:Y:S01]  /*c440*/  UIADD3 UR14, UR18, -0x4ab325aa, URZ ;  /* 0xb54cda56120e7890 */ /* 0x000fe2000fffe03f */
[----:B------:R-:W-:Y:S01]  /*c450*/  FMNMX.FTZ R177, R67, R2, !PT ;  /* 0x0000000243b17209 */ /* 0x000fe20007810000 */
[----:B------:R-:W4:Y:S01]  /*c460*/  SHFL.BFLY PT, R173, R170, 0x2, 0x1f ;  /* 0x0c401f00aaad7f89 */ /* 0x000f2200000e0000 */
[----:B------:R-:W-:Y:S01]  /*c470*/  FMNMX.FTZ R2, R63, R164, !PT ;  /* 0x000000a43f027209 */ /* 0x000fe20007810000 */
[----:B------:R-:W-:Y:S01]  /*c480*/  IMAD.WIDE.U32 R200, R168, -0x326172a9, RZ ;  /* 0xcd9e8d57a8c87825 */ /* 0x000fe200078e00ff */
[----:B---3--:R-:W-:Y:S02]  /*c490*/  LOP3.LUT R204, R217, UR27, R210, 0x96, !PT ;  /* 0x0000001bd9cc7c12 */ /* 0x008fe4000f8e96d2 */
[----:B-1----:R-:W-:Y:S02]  /*c4a0*/  FMNMX.FTZ R175, R0, R175, !PT ;  /* 0x000000af00af7209 */ /* 0x002fe40007810000 */
[----:B--2---:R-:W-:Y:S01]  /*c4b0*/  LOP3.LUT R3, R201, UR26, R218, 0x96, !PT ;  /* 0x0000001ac9037c12 */ /* 0x004fe2000f8e96da */
[----:B------:R-:W1:Y:S01]  /*c4c0*/  SHFL.BFLY PT, R171, R2, 0x2, 0x1f ;  /* 0x0c401f0002ab7f89 */ /* 0x000e6200000e0000 */
[----:B------:R-:W-:Y:S04]  /*c4d0*/  IMAD.WIDE.U32 R204, R204, -0x326172a9, RZ ;  /* 0xcd9e8d57cccc7825 */ /* 0x000fe800078e00ff */
[----:B------:R-:W-:Y:S01]  /*c4e0*/  IMAD.WIDE.U32 R180, R3, -0x2daee0ad, RZ ;  /* 0xd2511f5303b47825 */ /* 0x000fe200078e00ff */
[----:B------:R-:W-:Y:S02]  /*c4f0*/  LOP3.LUT R3, R205, UR15, R200, 0x96, !PT ;  /* 0x0000000fcd037c12 */ /* 0x000fe4000f8e96c8 */
[----:B------:R-:W2:Y:S02]  /*c500*/  SHFL.BFLY PT, R168, R177, 0x2, 0x1f ;  /* 0x0c401f00b1a87f89 */ /* 0x000ea400000e0000 */
[----:B------:R-:W-:Y:S01]  /*c510*/  LOP3.LUT R0, R181, UR28, R216, 0x96, !PT ;  /* 0x0000001cb5007c12 */ /* 0x000fe2000f8e96d8 */
[----:B------:R-:W-:Y:S04]  /*c520*/  IMAD.WIDE.U32 R178, R3, -0x2daee0ad, RZ ;  /* 0xd2511f5303b27825 */ /* 0x000fe800078e00ff */
[----:B------:R-:W-:Y:S01]  /*c530*/  IMAD.WIDE.U32 R184, R0, -0x326172a9, RZ ;  /* 0xcd9e8d5700b87825 */ /* 0x000fe200078e00ff */
[----:B------:R-:W-:Y:S01]  /*c540*/  LOP3.LUT R0, R179, UR21, R180, 0x96, !PT ;  /* 0x00000015b3007c12 */ /* 0x000fe2000f8e96b4 */
[----:B------:R-:W3:Y:S01]  /*c550*/  SHFL.BFLY PT, R164, R175, 0x1, 0x1f ;  /* 0x0c201f00afa47f89 */ /* 0x000ee200000e0000 */
[----:B----4-:R-:W-:Y:S02]  /*c560*/  FMNMX.FTZ R173, R170, R173, !PT ;  /* 0x000000adaaad7209 */ /* 0x010fe40007810000 */
[----:B------:R-:W-:Y:S01]  /*c570*/  LOP3.LUT R3, R185, UR24, R204, 0x96, !PT ;  /* 0x00000018b9037c12 */ /* 0x000fe2000f8e96cc */
[----:B------:R-:W-:Y:S01]  /*c580*/  IMAD.WIDE.U32 R182, R0, -0x326172a9, RZ ;  /* 0xcd9e8d5700b67825 */ /* 0x000fe200078e00ff */
[----:B-1----:R-:W-:Y:S03]  /*c590*/  FMNMX.FTZ R171, R2, R171, !PT ;  /* 0x000000ab02ab7209 */ /* 0x002fe60007810000 */
[----:B------:R-:W-:Y:S01]  /*c5a0*/  IMAD.WIDE.U32 R180, R3, -0x2daee0ad, RZ ;  /* 0xd2511f5303b47825 */ /* 0x000fe200078e00ff */
[----:B------:R-:W-:Y:S01]  /*c5b0*/  LOP3.LUT R174, R183, UR20, R184, 0x96, !PT ;  /* 0x00000014b7ae7c12 */ /* 0x000fe2000f8e96b8 */
[----:B------:R-:W1:Y:S03]  /*c5c0*/  SHFL.BFLY PT, R2, R173, 0x1, 0x1f ;  /* 0x0c201f00ad027f89 */ /* 0x000e6600000e0000 */
[----:B------:R-:W-:Y:S02]  /*c5d0*/  LOP3.LUT R178, R181, UR11, R178, 0x96, !PT ;  /* 0x0000000bb5b27c12 */ /* 0x000fe4000f8e96b2 */
[----:B--2---:R-:W-:Y:S03]  /*c5e0*/  FMNMX.FTZ R168, R177, R168, !PT ;  /* 0x000000a8b1a87209 */ /* 0x004fe60007810000 */
[----:B------:R-:W2:Y:S01]  /*c5f0*/  SHFL.BFLY PT, R0, R171, 0x1, 0x1f ;  /* 0x0c201f00ab007f89 */ /* 0x000ea200000e0000 */
[----:B------:R-:W-:Y:S01]  /*c600*/  IMAD.WIDE.U32 R178, R178, -0x326172a9, RZ ;  /* 0xcd9e8d57b2b27825 */ /* 0x000fe200078e00ff */
[----:B---3--:R-:W-:Y:S03]  /*c610*/  FMNMX.FTZ R164, R175, R164, !PT ;  /* 0x000000a4afa47209 */ /* 0x008fe60007810000 */
[----:B------:R-:W-:Y:S01]  /*c620*/  IMAD.WIDE.U32 R174, R174, -0x2daee0ad, RZ ;  /* 0xd2511f53aeae7825 */ /* 0x000fe200078e00ff */
[----:B------:R-:W-:Y:S02]  /*c630*/  LOP3.LUT R225, R179, UR8, R182, 0x96, !PT ;  /* 0x00000008b3e17c12 */ /* 0x000fe4000f8e96b6 */
[----:B------:R-:W3:Y:S01]  /*c640*/  SHFL.BFLY PT, R3, R168, 0x1, 0x1f ;  /* 0x0c201f00a8037f89 */ /* 0x000ee200000e0000 */
[C---:B------:R-:W-:Y:S02]  /*c650*/  FSETP.NEU.FTZ.AND P0, PT, R164.reuse, -INF , PT ;  /* 0xff800000a400780b */ /* 0x040fe40003f1d000 */
[----:B------:R-:W-:Y:S01]  /*c660*/  LOP3.LUT R176, R175, UR5, R180, 0x96, !PT ;  /* 0x00000005afb07c12 */ /* 0x000fe2000f8e96b4 */
[----:B------:R-:W-:Y:S01]  /*c670*/  FMUL.FTZ R175, R164, c[0x0][0x23c] ;  /* 0x00008f00a4af7a20 */ /* 0x000fe20000410000 */
[----:B-1----:R-:W-:Y:S03]  /*c680*/  FMNMX.FTZ R2, R173, R2, !PT ;  /* 0x00000002ad027209 */ /* 0x002fe60007810000 */
[----:B------:R-:W-:Y:S01]  /*c690*/  IMAD.WIDE.U32 R176, R176, -0x326172a9, RZ ;  /* 0xcd9e8d57b0b07825 */ /* 0x000fe200078e00ff */
[----:B------:R-:W-:Y:S02]  /*c6a0*/  FSEL R175, R175, RZ, P0 ;  /* 0x000000ffafaf7208 */ /* 0x000fe40000000000 */
[C---:B------:R-:W-:Y:S01]  /*c6b0*/  FSETP.NEU.FTZ.AND P0, PT, R2.reuse, -INF , PT ;  /* 0xff8000000200780b */ /* 0x040fe20003f1d000 */
[----:B------:R-:W-:Y:S01]  /*c6c0*/  FMUL.FTZ R172, R2, c[0x0][0x23c] ;  /* 0x00008f0002ac7a20 */ /* 0x000fe20000410000 */
[----:B------:R-:W-:Y:S01]  /*c6d0*/  LOP3.LUT R170, R177, UR14, R178, 0x96, !PT ;  /* 0x0000000eb1aa7c12 */ /* 0x000fe2000f8e96b2 */
[--C-:B------:R-:W-:Y:S01]  /*c6e0*/  FFMA.FTZ R226, R33, c[0x0][0x23c], -R175.reuse ;  /* 0x00008f0021e27a23 */ /* 0x100fe200000108af */
[----:B--2---:R-:W-:Y:S01]  /*c6f0*/  FMNMX.FTZ R0, R171, R0, !PT ;  /* 0x00000000ab007209 */ /* 0x004fe20007810000 */
[--C-:B------:R-:W-:Y:S01]  /*c700*/  FFMA.FTZ R199, R20, c[0x0][0x23c], -R175.reuse ;  /* 0x00008f0014c77a23 */ /* 0x100fe200000108af */
[----:B------:R-:W-:Y:S01]  /*c710*/  LOP3.LUT R171, R170, 0xffff, RZ, 0xc0, !PT ;  /* 0x0000ffffaaab7812 */ /* 0x000fe200078ec0ff */
[----:B------:R-:W-:Y:S01]  /*c720*/  FFMA.FTZ R180, R4, c[0x0][0x23c], -R175 ;  /* 0x00008f0004b47a23 */ /* 0x000fe200000108af */
[----:B------:R-:W-:Y:S01]  /*c730*/  FSEL R172, R172, RZ, P0 ;  /* 0x000000ffacac7208 */ /* 0x000fe20000000000 */
[----:B------:R-:W-:Y:S01]  /*c740*/  IMAD.MOV.U32 R20, RZ, RZ, R200 ;  /* 0x000000ffff147224 */ /* 0x000fe200078e00c8 */
[----:B------:R-:W-:Y:S01]  /*c750*/  SHF.R.U32.HI R4, RZ, 0x8, R171 ;  /* 0x00000008ff047819 */ /* 0x000fe200000116ab */
[--C-:B------:R-:W-:Y:S01]  /*c760*/  FFMA.FTZ R16, R16, c[0x0][0x23c], -R175.reuse ;  /* 0x00008f0010107a23 */ /* 0x100fe200000108af */
[----:B---3--:R-:W-:Y:S01]  /*c770*/  FMNMX.FTZ R3, R168, R3, !PT ;  /* 0x00000003a8037209 */ /* 0x008fe20007810000 */
[--C-:B------:R-:W-:Y:S01]  /*c780*/  FFMA.FTZ R9, R9, c[0x0][0x23c], -R172.reuse ;  /* 0x00008f0009097a23 */ /* 0x100fe200000108ac */
[----:B------:R-:W-:Y:S01]  /*c790*/  LOP3.LUT R168, R170, 0xff, RZ, 0xc0, !PT ;  /* 0x000000ffaaa87812 */ /* 0x000fe200078ec0ff */
[--C-:B------:R-:W-:Y:S01]  /*c7a0*/  FFMA.FTZ R214, R12, c[0x0][0x23c], -R172.reuse ;  /* 0x00008f000cd67a23 */ /* 0x100fe200000108ac */
[----:B------:R-:W-:Y:S01]  /*c7b0*/  LOP3.LUT R4, R4, 0xffff, RZ, 0xc0, !PT ;  /* 0x0000ffff04047812 */ /* 0x000fe200078ec0ff */
[--C-:B------:R-:W-:Y:S01]  /*c7c0*/  FFMA.FTZ R215, R41, c[0x0][0x23c], -R172.reuse ;  /* 0x00008f0029d77a23 */ /* 0x100fe200000108ac */
[----:B------:R-:W-:Y:S01]  /*c7d0*/  ISETP.LE.U32.AND P3, PT, R168, UR12, PT ;  /* 0x0000000ca8007c0c */ /* 0x000fe2000bf63070 */
[--C-:B------:R-:W-:Y:S01]  /*c7e0*/  FFMA.FTZ R221, R24, c[0x0][0x23c], -R172.reuse ;  /* 0x00008f0018dd7a23 */ /* 0x100fe200000108ac */
[----:B------:R-:W-:Y:S01]  /*c7f0*/  ISETP.LE.U32.AND P6, PT, R4, UR12, PT ;  /* 0x0000000c04007c0c */ /* 0x000fe2000bfc3070 */
[----:B------:R-:W-:Y:S01]  /*c800*/  FFMA.FTZ R220, R25, c[0x0][0x23c], -R172 ;  /* 0x00008f0019dc7a23 */ /* 0x000fe200000108ac */
[--C-:B------:R-:W-:Y:S01]  /*c810*/  SHF.R.U32.HI R4, RZ, 0x18, R170.reuse ;  /* 0x00000018ff047819 */ /* 0x100fe200000116aa */
[--C-:B------:R-:W-:Y:S01]  /*c820*/  FFMA.FTZ R168, R5, c[0x0][0x23c], -R175.reuse ;  /* 0x00008f0005a87a23 */ /* 0x100fe200000108af */
[----:B------:R-:W-:Y:S01]  /*c830*/  SHF.R.U32.HI R5, RZ, 0x10, R170 ;  /* 0x00000010ff057819 */ /* 0x000fe200000116aa */
[C---:B------:R-:W-:Y:S01]  /*c840*/  FMUL.FTZ R170, R3.reuse, c[0x0][0x23c] ;  /* 0x00008f0003aa7a20 */ /* 0x040fe20000410000 */
[----:B------:R-:W-:Y:S01]  /*c850*/  FSETP.NEU.FTZ.AND P0, PT, R3, -INF , PT ;  /* 0xff8000000300780b */ /* 0x000fe20003f1d000 */
[--C-:B------:R-:W-:Y:S01]  /*c860*/  FFMA.FTZ R192, R32, c[0x0][0x23c], -R175.reuse ;  /* 0x00008f0020c07a23 */ /* 0x100fe200000108af */
[----:B------:R-:W-:Y:S01]  /*c870*/  ISETP.LE.U32.AND P4, PT, R4, UR12, PT ;  /* 0x0000000c04007c0c */ /* 0x000fe2000bf83070 */
[--C-:B------:R-:W-:Y:S01]  /*c880*/  FFMA.FTZ R36, R36, c[0x0][0x23c], -R175.reuse ;  /* 0x00008f0024247a23 */ /* 0x100fe200000108af */
[----:B------:R-:W-:Y:S01]  /*c890*/  FSEL R170, R170, RZ, P0 ;  /* 0x000000ffaaaa7208 */ /* 0x000fe20000000000 */
[--C-:B------:R-:W-:Y:S01]  /*c8a0*/  FFMA.FTZ R37, R37, c[0x0][0x23c], -R175.reuse ;  /* 0x00008f0025257a23 */ /* 0x100fe200000108af */
        /* <DEDUP_REMOVED lines=8> */
[----:B------:R-:W-:Y:S01]  /*c930*/  ISETP.LE.U32.AND P5, PT, R4, UR12, PT ;  /* 0x0000000c04007c0c */ /* 0x000fe2000bfa3070 */
[----:B------:R-:W-:Y:S01]  /*c940*/  FFMA.FTZ R182, R54, c[0x0][0x23c], -R170 ;  /* 0x00008f0036b67a23 */ /* 0x000fe200000108aa */
[----:B------:R-:W1:Y:S01]  /*c950*/  MUFU.EX2 R25, R180 ;  /* 0x000000b400197308 */ /* 0x000e620000000800 */
[----:B------:R-:W-:Y:S02]  /*c960*/  FFMA.FTZ R198, R21, c[0x0][0x23c], -R175 ;  /* 0x00008f0015c67a23 */ /* 0x000fe400000108af */
[----:B------:R-:W-:Y:S02]  /*c970*/  IMAD.MOV.U32 R21, RZ, RZ, R201 ;  /* 0x000000ffff157224 */ /* 0x000fe400078e00c9 */
[----:B------:R-:W-:Y:S02]  /*c980*/  FFMA.FTZ R207, R13, c[0x0][0x23c], -R172 ;  /* 0x00008f000dcf7a23 */ /* 0x000fe400000108ac */
[--C-:B------:R-:W-:Y:S02]  /*c990*/  FFMA.FTZ R13, R6, c[0x0][0x23c], -R170.reuse ;  /* 0x00008f00060d7a23 */ /* 0x100fe400000108aa */
        /* <DEDUP_REMOVED lines=9> */
[--C-:B------:R-:W-:Y:S02]  /*ca30*/  FFMA.FTZ R181, R55, c[0x0][0x23c], -R170.reuse ;  /* 0x00008f0037b57a23 */ /* 0x100fe400000108aa */
[----:B------:R-:W-:Y:S02]  /*ca40*/  FFMA.FTZ R171, R66, c[0x0][0x23c], -R170 ;  /* 0x00008f0042ab7a23 */ /* 0x000fe400000108aa */
[----:B------:R-:W-:Y:S02]  /*ca50*/  FFMA.FTZ R187, R45, c[0x0][0x23c], -R172 ;  /* 0x00008f002dbb7a23 */ /* 0x000fe400000108ac */
[--C-:B------:R-:W-:Y:S01]  /*ca60*/  FFMA.FTZ R45, R22, c[0x0][0x23c], -R170.reuse ;  /* 0x00008f00162d7a23 */ /* 0x100fe200000108aa */
[----:B------:R-:W-:Y:S01]  /*ca70*/  MUFU.EX2 R198, R198 ;  /* 0x000000c600c67308 */ /* 0x000fe20000000800 */
[----:B------:R-:W-:Y:S02]  /*ca80*/  FFMA.FTZ R170, R67, c[0x0][0x23c], -R170 ;  /* 0x00008f0043aa7a23 */ /* 0x000fe400000108aa */
[----:B------:R-:W-:Y:S02]  /*ca90*/  FMUL.FTZ R5, R0, c[0x0][0x23c] ;  /* 0x00008f0000057a20 */ /* 0x000fe40000410000 */
[----:B------:R-:W-:Y:S02]  /*caa0*/  FADD.FTZ R4, -R164, R169 ;  /* 0x000000a9a4047221 */ /* 0x000fe40000010100 */
[----:B------:R-:W-:Y:S01]  /*cab0*/  IMAD.MOV.U32 R54, RZ, RZ, R215 ;  /* 0x000000ffff367224 */ /* 0x000fe200078e00d7 */
[----:B------:R-:W-:Y:S01]  /*cac0*/  FSEL R5, R5, RZ, P0 ;  /* 0x000000ff05057208 */ /* 0x000fe20000000000 */
[----:B------:R-:W-:Y:S01]  /*cad0*/  FMUL.FTZ R7, R4, c[0x0][0x23c] ;  /* 0x00008f0004077a20 */ /* 0x000fe20000410000 */
[----:B------:R2:W-:Y:S01]  /*cae0*/  MUFU.EX2 R67, R9 ;  /* 0x0000000900437308 */ /* 0x0005e20000000800 */
[--C-:B------:R-:W-:Y:S02]  /*caf0*/  FFMA.FTZ R183, R57, c[0x0][0x23c], -R172.reuse ;  /* 0x00008f0039b77a23 */ /* 0x100fe400000108ac */
[----:B------:R-:W-:Y:S02]  /*cb00*/  IMAD.MOV.U32 R57, RZ, RZ, R221 ;  /* 0x000000ffff397224 */ /* 0x000fe400078e00dd */
[----:B------:R-:W-:Y:S02]  /*cb10*/  FFMA.FTZ R221, R31, c[0x0][0x23c], -R5 ;  /* 0x00008f001fdd7a23 */ /* 0x000fe40000010805 */
[----:B------:R-:W-:Y:S02]  /*cb20*/  FADD.FTZ R4, -R2, R165 ;  /* 0x000000a502047221 */ /* 0x000fe40000010100 */
[----:B------:R-:W-:Y:S01]  /*cb30*/  FFMA.FTZ R223, R40, c[0x0][0x23c], -R172 ;  /* 0x00008f0028df7a23 */ /* 0x000fe200000108ac */
[----:B------:R-:W3:Y:S01]  /*cb40*/  MUFU.EX2 R7, R7 ;  /* 0x0000000700077308 */ /* 0x000ee20000000800 */
[----:B------:R-:W-:Y:S02]  /*cb50*/  FMUL.FTZ R6, R4, c[0x0][0x23c] ;  /* 0x00008f0004067a20 */ /* 0x000fe40000410000 */
[----:B------:R-:W-:Y:S02]  /*cb60*/  FADD.FTZ R4, -R3, R166 ;  /* 0x000000a603047221 */ /* 0x000fe40000010100 */
[----:B------:R-:W-:Y:S02]  /*cb70*/  FFMA.FTZ R39, R14, c[0x0][0x23c], -R5 ;  /* 0x00008f000e277a23 */ /* 0x000fe40000010805 */
[----:B-1----:R-:W-:Y:S02]  /*cb80*/  IMAD.MOV.U32 R14, RZ, RZ, R25 ;  /* 0x000000ffff0e7224 */ /* 0x002fe400078e0019 */
[----:B------:R-:W-:Y:S01]  /*cb90*/  FFMA.FTZ R191, R17, c[0x0][0x23c], -R175 ;  /* 0x00008f0011bf7a23 */ /* 0x000fe200000108af */
[----:B------:R1:W-:Y:S01]  /*cba0*/  MUFU.EX2 R31, R16 ;  /* 0x00000010001f7308 */ /* 0x0003e20000000800 */
[----:B------:R-:W-:Y:S02]  /*cbb0*/  FFMA.FTZ R17, R28, c[0x0][0x23c], -R172 ;  /* 0x00008f001c117a23 */ /* 0x000fe400000108ac */
[----:B------:R-:W-:Y:S01]  /*cbc0*/  FMUL.FTZ R166, R4, c[0x0][0x23c] ;  /* 0x00008f0004a67a20 */ /* 0x000fe20000410000 */
[----:B--2---:R-:W2:Y:S01]  /*cbd0*/  LDL.LU R9, [R1+0xc4] ;  /* 0x0000c40001097983 */ /* 0x004ea20000300800 */
[----:B------:R-:W-:Y:S02]  /*cbe0*/  FADD.FTZ R4, -R0, R167 ;  /* 0x000000a700047221 */ /* 0x000fe40000010100 */
[--C-:B------:R-:W-:Y:S02]  /*cbf0*/  FFMA.FTZ R230, R15, c[0x0][0x23c], -R5.reuse ;  /* 0x00008f000fe67a23 */ /* 0x100fe40000010805 */
[--C-:B------:R-:W-:Y:S01]  /*cc00*/  FFMA.FTZ R229, R26, c[0x0][0x23c], -R5.reuse ;  /* 0x00008f001ae57a23 */ /* 0x100fe20000010805 */
[----:B------:R-:W4:Y:S01]  /*cc10*/  MUFU.EX2 R6, R6 ;  /* 0x0000000600067308 */ /* 0x000f220000000800 */
[----:B------:R-:W-:Y:S02]  /*cc20*/  FFMA.FTZ R227, R27, c[0x0][0x23c], -R5 ;  /* 0x00008f001be37a23 */ /* 0x000fe40000010805 */
[--C-:B------:R-:W-:Y:S02]  /*cc30*/  FFMA.FTZ R194, R48, c[0x0][0x23c], -R175.reuse ;  /* 0x00008f0030c27a23 */ /* 0x100fe400000108af */
[C---:B---3--:R-:W-:Y:S02]  /*cc40*/  FMUL.FTZ R32, R7.reuse, R144 ;  /* 0x0000009007207220 */ /* 0x048fe40000410000 */
[C---:B------:R-:W-:Y:S02]  /*cc50*/  FMUL.FTZ R33, R7.reuse, R145 ;  /* 0x0000009107217220 */ /* 0x040fe40000410000 */
[C---:B------:R-:W-:Y:S01]  /*cc60*/  FMUL.FTZ R48, R7.reuse, R152 ;  /* 0x0000009807307220 */ /* 0x040fe20000410000 */
[----:B------:R-:W-:Y:S01]  /*cc70*/  MUFU.EX2 R166, R166 ;  /* 0x000000a600a67308 */ /* 0x000fe20000000800 */
[C---:B------:R-:W-:Y:S02]  /*cc80*/  FMUL.FTZ R68, R7.reuse, R68 ;  /* 0x0000004407447220 */ /* 0x040fe40000410000 */
[C---:B------:R-:W-:Y:S02]  /*cc90*/  FMUL.FTZ R69, R7.reuse, R69 ;  /* 0x0000004507457220 */ /* 0x040fe40000410000 */
[C---:B-1----:R-:W-:Y:S02]  /*cca0*/  FMUL.FTZ R16, R7.reuse, R128 ;  /* 0x0000008007107220 */ /* 0x042fe40000410000 */
[C---:B------:R-:W-:Y:S02]  /*ccb0*/  FMUL.FTZ R80, R7.reuse, R80 ;  /* 0x0000005007507220 */ /* 0x040fe40000410000 */
[C---:B------:R-:W-:Y:S01]  /*ccc0*/  FMUL.FTZ R81, R7.reuse, R81 ;  /* 0x0000005107517220 */ /* 0x040fe20000410000 */
[----:B------:R-:W-:Y:S01]  /*ccd0*/  MUFU.EX2 R201, R201 ;  /* 0x000000c900c97308 */ /* 0x000fe20000000800 */
[C---:B------:R-:W-:Y:S02]  /*cce0*/  FMUL.FTZ R84, R7.reuse, R84 ;  /* 0x0000005407547220 */ /* 0x040fe40000410000 */
[C---:B------:R-:W-:Y:S02]  /*ccf0*/  FMUL.FTZ R85, R7.reuse, R85 ;  /* 0x0000005507557220 */ /* 0x040fe40000410000 */
[C---:B------:R-:W-:Y:S02]  /*cd00*/  FMUL.FTZ R96, R7.reuse, R96 ;  /* 0x0000006007607220 */ /* 0x040fe40000410000 */
[----:B------:R-:W-:Y:S02]  /*cd10*/  FMUL.FTZ R97, R7, R97 ;  /* 0x0000006107617220 */ /* 0x000fe40000410000 */
[--C-:B------:R-:W-:Y:S01]  /*cd20*/  FFMA.FTZ R193, R49, c[0x0][0x23c], -R175.reuse ;  /* 0x00008f0031c17a23 */ /* 0x100fe200000108af */
[----:B------:R-:W-:Y:S01]  /*cd30*/  MUFU.EX2 R200, R200 ;  /* 0x000000c800c87308 */ /* 0x000fe20000000800 */
[C---:B------:R-:W-:Y:S02]  /*cd40*/  FMUL.FTZ R49, R7.reuse, R153 ;  /* 0x0000009907317220 */ /* 0x040fe40000410000 */
[--C-:B------:R-:W-:Y:S02]  /*cd50*/  FFMA.FTZ R186, R52, c[0x0][0x23c], -R175.reuse ;  /* 0x00008f0034ba7a23 */ /* 0x100fe400000108af */
[----:B------:R-:W-:Y:S02]  /*cd60*/  FMUL.FTZ R52, R7, R156 ;  /* 0x0000009c07347220 */ /* 0x000fe40000410000 */
[--C-:B------:R-:W-:Y:S02]  /*cd70*/  FFMA.FTZ R185, R53, c[0x0][0x23c], -R175.reuse ;  /* 0x00008f0035b97a23 */ /* 0x100fe400000108af */
[C---:B------:R-:W-:Y:S01]  /*cd80*/  FMUL.FTZ R53, R7.reuse, R157 ;  /* 0x0000009d07357220 */ /* 0x040fe20000410000 */
[----:B------:R-:W-:Y:S01]  /*cd90*/  MUFU.EX2 R195, R195 ;  /* 0x000000c300c37308 */ /* 0x000fe20000000800 */
[--C-:B------:R-:W-:Y:S02]  /*cda0*/  FFMA.FTZ R179, R64, c[0x0][0x23c], -R175.reuse ;  /* 0x00008f0040b37a23 */ /* 0x100fe400000108af */
[----:B------:R-:W-:Y:S02]  /*cdb0*/  FMUL.FTZ R64, R7, R160 ;  /* 0x000000a007407220 */ /* 0x000fe40000410000 */
[----:B------:R-:W-:Y:S02]  /*cdc0*/  FFMA.FTZ R175, R65, c[0x0][0x23c], -R175 ;  /* 0x00008f0041af7a23 */ /* 0x000fe400000108af */
[C---:B------:R-:W-:Y:S02]  /*cdd0*/  FMUL.FTZ R65, R7.reuse, R161 ;  /* 0x000000a107417220 */ /* 0x040fe40000410000 */
[----:B------:R-:W-:Y:S01]  /*cde0*/  FMUL.FTZ R165, R4, c[0x0][0x23c] ;  /* 0x00008f0004a57a20 */ /* 0x000fe20000410000 */
[----:B------:R-:W-:Y:S01]  /*cdf0*/  MUFU.EX2 R194, R194 ;  /* 0x000000c200c27308 */ /* 0x000fe20000000800 */
[----:B------:R-:W-:Y:S02]  /*ce00*/  FMUL.FTZ R4, R7, R116 ;  /* 0x0000007407047220 */ /* 0x000fe40000410000 */
[--C-:B------:R-:W-:Y:S02]  /*ce10*/  FFMA.FTZ R10, R10, c[0x0][0x23c], -R5.reuse ;  /* 0x00008f000a0a7a23 */ /* 0x100fe40000010805 */
[----:B------:R-:W-:Y:S02]  /*ce20*/  FFMA.FTZ R66, R11, c[0x0][0x23c], -R5 ;  /* 0x00008f000b427a23 */ /* 0x000fe40000010805 */
        /* <DEDUP_REMOVED lines=12> */
[--C-:B------:R-:W-:Y:S02]  /*cef0*/  FFMA.FTZ R180, R58, c[0x0][0x23c], -R5.reuse ;  /* 0x00008f003ab47a23 */ /* 0x100fe40000010805 */
[--C-:B------:R-:W-:Y:S01]  /*cf00*/  FFMA.FTZ R169, R59, c[0x0][0x23c], -R5.reuse ;  /* 0x00008f003ba97a23 */ /* 0x100fe20000010805 */
[----:B------:R-:W-:Y:S01]  /*cf10*/  MUFU.EX2 R179, R179 ;  /* 0x000000b300b37308 */ /* 0x000fe20000000800 */
[--C-:B------:R-:W-:Y:S02]  /*cf20*/  FFMA.FTZ R168, R62, c[0x0][0x23c], -R5.reuse ;  /* 0x00008f003ea87a23 */ /* 0x100fe40000010805 */
[----:B------:R-:W-:Y:S02]  /*cf30*/  FFMA.FTZ R167, R63, c[0x0][0x23c], -R5 ;  /* 0x00008f003fa77a23 */ /* 0x000fe40000010805 */
[--C-:B------:R-:W-:Y:S02]  /*cf40*/  FFMA.FTZ R8, R8, c[0x0][0x23c], -R172.reuse ;  /* 0x00008f0008087a23 */ /* 0x100fe400000108ac */
[--C-:B------:R-:W-:Y:S02]  /*cf50*/  FFMA.FTZ R188, R44, c[0x0][0x23c], -R172.reuse ;  /* 0x00008f002cbc7a23 */ /* 0x100fe400000108ac */
[----:B------:R-:W-:Y:S01]  /*cf60*/  IMAD.MOV.U32 R44, RZ, RZ, R223 ;  /* 0x000000ffff2c7224 */ /* 0x000fe200078e00df */
[----:B------:R-:W-:Y:S01]  /*cf70*/  MUFU.EX2 R175, R175 ;  /* 0x000000af00af7308 */ /* 0x000fe20000000800 */
[--C-:B------:R-:W-:Y:S02]  /*cf80*/  FFMA.FTZ R223, R30, c[0x0][0x23c], -R5.reuse ;  /* 0x00008f001edf7a23 */ /* 0x100fe40000010805 */
[----:B------:R-:W-:Y:S02]  /*cf90*/  FFMA.FTZ R184, R56, c[0x0][0x23c], -R172 ;  /* 0x00008f0038b87a23 */ /* 0x000fe400000108ac */
[----:B------:R-:W-:Y:S02]  /*cfa0*/  IMAD.MOV.U32 R56, RZ, RZ, R222 ;  /* 0x000000ffff387224 */ /* 0x000fe400078e00de */
[--C-:B------:R-:W-:Y:S02]  /*cfb0*/  FFMA.FTZ R222, R42, c[0x0][0x23c], -R5.reuse ;  /* 0x00008f002ade7a23 */ /* 0x100fe40000010805 */
[----:B------:R-:W-:Y:S01]  /*cfc0*/  FFMA.FTZ R173, R60, c[0x0][0x23c], -R172 ;  /* 0x00008f003cad7a23 */ /* 0x000fe200000108ac */
[----:B------:R-:W1:Y:S01]  /*cfd0*/  MUFU.EX2 R8, R8 ;  /* 0x0000000800087308 */ /* 0x000e620000000800 */
[----:B------:R-:W-:Y:S02]  /*cfe0*/  IMAD.MOV.U32 R60, RZ, RZ, R220 ;  /* 0x000000ffff3c7224 */ /* 0x000fe400078e00dc */
[--C-:B------:R-:W-:Y:S02]  /*cff0*/  FFMA.FTZ R220, R43, c[0x0][0x23c], -R5.reuse ;  /* 0x00008f002bdc7a23 */ /* 0x100fe40000010805 */
[----:B------:R-:W-:Y:S02]  /*d000*/  FFMA.FTZ R172, R61, c[0x0][0x23c], -R172 ;  /* 0x00008f003dac7a23 */ /* 0x000fe400000108ac */
[----:B------:R-:W-:Y:S02]  /*d010*/  IMAD.MOV.U32 R61, RZ, RZ, R192 ;  /* 0x000000ffff3d7224 */ /* 0x000fe400078e00c0 */
[----:B------:R-:W-:Y:S01]  /*d020*/  FFMA.FTZ R192, R46, c[0x0][0x23c], -R5 ;  /* 0x00008f002ec07a23 */ /* 0x000fe20000010805 */
[----:B------:R-:W-:Y:S01]  /*d030*/  MUFU.EX2 R188, R188 ;  /* 0x000000bc00bc7308 */ /* 0x000fe20000000800 */
[----:B------:R-:W-:Y:S02]  /*d040*/  IMAD.MOV.U32 R18, RZ, RZ, R191 ;  /* 0x000000ffff127224 */ /* 0x000fe400078e00bf */
[----:B------:R-:W-:Y:S02]  /*d050*/  FFMA.FTZ R191, R47, c[0x0][0x23c], -R5 ;  /* 0x00008f002fbf7a23 */ /* 0x000fe40000010805 */
[----:B------:R-:W-:Y:S02]  /*d060*/  FMUL.FTZ R5, R7, R117 ;  /* 0x0000007507057220 */ /* 0x000fe40000410000 */
[----:B------:R-:W-:Y:S02]  /*d070*/  IMAD.MOV.U32 R26, RZ, RZ, R214 ;  /* 0x000000ffff1a7224 */ /* 0x000fe400078e00d6 */
[----:B------:R-:W-:Y:S01]  /*d080*/  IMAD.MOV.U32 R30, RZ, RZ, R13 ;  /* 0x000000ffff1e7224 */ /* 0x000fe200078e000d */
[----:B------:R3:W-:Y:S01]  /*d090*/  MUFU.EX2 R116, R18 ;  /* 0x0000001200747308 */ /* 0x0007e20000000800 */
[----:B----4-:R-:W-:Y:S02]  /*d0a0*/  FMUL.FTZ R13, R6, R105 ;  /* 0x00000069060d7220 */ /* 0x010fe40000410000 */
[----:B------:R-:W-:Y:S02]  /*d0b0*/  IMAD.MOV.U32 R43, RZ, RZ, R29 ;  /* 0x000000ffff2b7224 */ /* 0x000fe400078e001d */
[----:B-1----:R-:W-:Y:S01]  /*d0c0*/  IMAD.MOV.U32 R27, RZ, RZ, R8 ;  /* 0x000000ffff1b7224 */ /* 0x002fe200078e0008 */
[----:B------:R-:W-:Y:S01]  /*d0d0*/  LOP3.LUT R8, R213, UR27, R210, 0x96, !PT ;  /* 0x0000001bd5087c12 */ /* 0x000fe2000f8e96d2 */
[----:B------:R-:W-:Y:S01]  /*d0e0*/  IMAD.MOV.U32 R42, RZ, RZ, R28 ;  /* 0x000000ffff2a7224 */ /* 0x000fe200078e001c */
[----:B------:R-:W-:Y:S01]  /*d0f0*/  UIADD3 UR27, UR19, 0x646e171e, URZ ;  /* 0x646e171e131b7890 */ /* 0x000fe2000fffe03f */
[----:B------:R-:W-:Y:S01]  /*d100*/  IMAD.MOV.U32 R19, RZ, RZ, R60 ;  /* 0x000000ffff137224 */ /* 0x000fe200078e003c */
[----:B------:R-:W-:Y:S01]  /*d110*/  MUFU.EX2 R191, R191 ;  /* 0x000000bf00bf7308 */ /* 0x000fe20000000800 */
[----:B------:R-:W-:Y:S04]  /*d120*/  IMAD.WIDE.U32 R148, R8, -0x326172a9, RZ ;  /* 0xcd9e8d5708947825 */ /* 0x000fe800078e00ff */
[----:B------:R-:W-:Y:S02]  /*d130*/  IMAD.MOV.U32 R22, RZ, RZ, R57 ;  /* 0x000000ffff167224 */ /* 0x000fe400078e0039 */
[----:B------:R-:W-:Y:S02]  /*d140*/  IMAD.MOV.U32 R23, RZ, RZ, R56 ;  /* 0x000000ffff177224 */ /* 0x000fe400078e0038 */
[----:B------:R-:W-:Y:S01]  /*d150*/  IMAD.MOV.U32 R34, RZ, RZ, R45 ;  /* 0x000000ffff227224 */ /* 0x000fe200078e002d */
[----:B------:R-:W-:Y:S01]  /*d160*/  MUFU.EX2 R190, R190 ;  /* 0x000000be00be7308 */ /* 0x000fe20000000800 */
[----:B------:R-:W-:Y:S02]  /*d170*/  IMAD.MOV.U32 R35, RZ, RZ, R44 ;  /* 0x000000ffff237224 */ /* 0x000fe400078e002c */
[----:B------:R-:W-:Y:S02]  /*d180*/  IMAD.MOV.U32 R38, RZ, RZ, R41 ;  /* 0x000000ffff267224 */ /* 0x000fe400078e0029 */
[----:B---3--:R-:W-:Y:S02]  /*d190*/  IMAD.MOV.U32 R18, RZ, RZ, R61 ;  /* 0x000000ffff127224 */ /* 0x008fe400078e003d */
[----:B------:R-:W-:Y:S02]  /*d1a0*/  IMAD.MOV.U32 R50, RZ, RZ, R40 ;  /* 0x000000ffff327224 */ /* 0x000fe400078e0028 */
[----:B------:R-:W-:Y:S01]  /*d1b0*/  IMAD.MOV.U32 R51, RZ, RZ, R25 ;  /* 0x000000ffff337224 */ /* 0x000fe200078e0019 */
[----:B------:R-:W-:Y:S01]  /*d1c0*/  MUFU.EX2 R189, R189 ;  /* 0x000000bd00bd7308 */ /* 0x000fe20000000800 */
[----:B------:R-:W-:Y:S02]  /*d1d0*/  IMAD.MOV.U32 R55, RZ, RZ, R24 ;  /* 0x000000ffff377224 */ /* 0x000fe400078e0018 */
        /* <DEDUP_REMOVED lines=23> */
[----:B------:R-:W-:Y:S02]  /*d350*/  IMAD.MOV.U32 R59, RZ, RZ, R39 ;  /* 0x000000ffff3b7224 */ /* 0x000fe400078e0027 */
[----:B------:R-:W-:Y:S02]  /*d360*/  IMAD.MOV.U32 R152, RZ, RZ, R23 ;  /* 0x000000ffff987224 */ /* 0x000fe400078e0017 */
        /* <DEDUP_REMOVED lines=13> */
[----:B------:R-:W-:Y:S02]  /*d440*/  FMUL.FTZ R99, R166, R99 ;  /* 0x00000063a6637220 */ /* 0x000fe40000410000 */
[----:B------:R-:W-:Y:S01]  /*d450*/  IMAD.MOV.U32 R15, RZ, RZ, R12 ;  /* 0x000000ffff0f7224 */ /* 0x000fe200078e000c */
[----:B------:R-:W-:Y:S01]  /*d460*/  MUFU.EX2 R173, R173 ;  /* 0x000000ad00ad7308 */ /* 0x000fe20000000800 */
[----:B------:R-:W-:Y:S01]  /*d470*/  FMUL.FTZ R12, R6, R104 ;  /* 0x00000068060c7220 */ /* 0x000fe20000410000 */
[----:B------:R-:W-:Y:S01]  /*d480*/  LOP3.LUT R104, R149, UR15, R42, 0x96, !PT ;  /* 0x0000000f95687c12 */ /* 0x000fe2000f8e962a */
[----:B------:R-:W-:Y:S02]  /*d490*/  IMAD.MOV.U32 R42, RZ, RZ, R66 ;  /* 0x000000ffff2a7224 */ /* 0x000fe400078e0042 */
[----:B------:R-:W-:Y:S02]  /*d4a0*/  FMUL.FTZ R66, R166, R162 ;  /* 0x000000a2a6427220 */ /* 0x000fe40000410000 */
[C---:B------:R-:W-:Y:S02]  /*d4b0*/  FMUL.FTZ R72, R6.reuse, R72 ;  /* 0x0000004806487220 */ /* 0x040fe40000410000 */
[C---:B------:R-:W-:Y:S01]  /*d4c0*/  FMUL.FTZ R73, R6.reuse, R73 ;  /* 0x0000004906497220 */ /* 0x040fe20000410000 */
[----:B------:R-:W-:Y:S01]  /*d4d0*/  MUFU.EX2 R172, R172 ;  /* 0x000000ac00ac7308 */ /* 0x000fe20000000800 */
[C---:B------:R-:W-:Y:S02]  /*d4e0*/  FMUL.FTZ R76, R6.reuse, R76 ;  /* 0x0000004c064c7220 */ /* 0x040fe40000410000 */
[----:B------:R-:W-:Y:S02]  /*d4f0*/  FMUL.FTZ R77, R6, R77 ;  /* 0x0000004d064d7220 */ /* 0x000fe40000410000 */
[----:B------:R-:W-:Y:S02]  /*d500*/  IMAD.MOV.U32 R46, RZ, RZ, R54 ;  /* 0x000000ffff2e7224 */ /* 0x000fe400078e0036 */
[C---:B------:R-:W-:Y:S02]  /*d510*/  FMUL.FTZ R54, R166.reuse, R158 ;  /* 0x0000009ea6367220 */ /* 0x040fe40000410000 */
        /* <DEDUP_REMOVED lines=14> */
[----:B------:R-:W-:Y:S02]  /*d600*/  FMUL.FTZ R18, R166, R130 ;  /* 0x00000082a6127220 */ /* 0x000fe40000410000 */
[----:B------:R-:W-:Y:S02]  /*d610*/  IMAD.MOV.U32 R154, RZ, RZ, R27 ;  /* 0x000000ffff9a7224 */ /* 0x000fe400078e001b */
[C---:B-1----:R-:W-:Y:S02]  /*d620*/  FMUL.FTZ R10, R165.reuse, R102 ;  /* 0x00000066a50a7220 */ /* 0x042fe40000410000 */
[----:B------:R-:W-:Y:S02]  /*d630*/  IMAD.MOV.U32 R150, RZ, RZ, R156 ;  /* 0x000000ffff967224 */ /* 0x000fe400078e009c */
[----:B------:R-:W-:Y:S01]  /*d640*/  IMAD.MOV.U32 R156, RZ, RZ, R26 ;  /* 0x000000ffff9c7224 */ /* 0x000fe200078e001a */
[----:B------:R-:W-:Y:S01]  /*d650*/  MUFU.EX2 R170, R170 ;  /* 0x000000aa00aa7308 */ /* 0x000fe20000000800 */
[----:B------:R-:W-:Y:S02]  /*d660*/  IMAD.MOV.U32 R113, RZ, RZ, R63 ;  /* 0x000000ffff717224 */ /* 0x000fe400078e003f */
[C---:B------:R-:W-:Y:S02]  /*d670*/  FMUL.FTZ R63, R165.reuse, R143 ;  /* 0x0000008fa53f7220 */ /* 0x040fe40000410000 */
[----:B------:R-:W-:Y:S02]  /*d680*/  IMAD.MOV.U32 R155, RZ, RZ, R42 ;  /* 0x000000ffff9b7224 */ /* 0x000fe400078e002a */
[----:B------:R-:W-:Y:S02]  /*d690*/  IMAD.MOV.U32 R158, RZ, RZ, R15 ;  /* 0x000000ffff9e7224 */ /* 0x000fe400078e000f */
[C---:B------:R-:W-:Y:S01]  /*d6a0*/  FMUL.FTZ R15, R165.reuse, R107 ;  /* 0x0000006ba50f7220 */ /* 0x040fe20000410000 */
[----:B------:R-:W-:Y:S01]  /*d6b0*/  MUFU.EX2 R143, R156 ;  /* 0x0000009c008f7308 */ /* 0x000fe20000000800 */
[C---:B------:R-:W-:Y:S02]  /*d6c0*/  FMUL.FTZ R26, R165.reuse, R110 ;  /* 0x0000006ea51a7220 */ /* 0x040fe40000410000 */
[----:B------:R-:W-:Y:S02]  /*d6d0*/  IMAD.MOV.U32 R160, RZ, RZ, R31 ;  /* 0x000000ffffa07224 */ /* 0x000fe400078e001f */
[----:B------:R-:W-:Y:S02]  /*d6e0*/  IMAD.MOV.U32 R125, RZ, RZ, R145 ;  /* 0x000000ffff7d7224 */ /* 0x000fe400078e0091 */
[----:B------:R-:W-:Y:S02]  /*d6f0*/  IMAD.MOV.U32 R145, RZ, RZ, R59 ;  /* 0x000000ffff917224 */ /* 0x000fe400078e003b */
[C---:B------:R-:W-:Y:S01]  /*d700*/  FMUL.FTZ R59, R165.reuse, R139 ;  /* 0x0000008ba53b7220 */ /* 0x040fe20000410000 */
[----:B------:R-:W-:Y:S01]  /*d710*/  MUFU.EX2 R110, R207 ;  /* 0x000000cf006e7308 */ /* 0x000fe20000000800 */
[----:B------:R-:W-:Y:S02]  /*d720*/  IMAD.MOV.U32 R146, RZ, RZ, R47 ;  /* 0x000000ffff927224 */ /* 0x000fe400078e002f */
[----:B------:R-:W-:Y:S02]  /*d730*/  FMUL.FTZ R47, R165, R127 ;  /* 0x0000007fa52f7220 */ /* 0x000fe40000410000 */
[----:B--2---:R-:W-:Y:S02]  /*d740*/  FFMA.FTZ R117, R7, R9, R14 ;  /* 0x0000000907757223 */ /* 0x004fe4000001000e */
[----:B------:R-:W2:Y:S01]  /*d750*/  LDL.LU R7, [R1+0xc0] ;  /* 0x0000c00001077983 */ /* 0x000ea20000300800 */
[----:B------:R-:W-:Y:S02]  /*d760*/  FMUL.FTZ R9, R6, R101 ;  /* 0x0000006506097220 */ /* 0x000fe40000410000 */
[----:B------:R1:W3:Y:S01]  /*d770*/  MUFU.EX2 R101, R30 ;  /* 0x0000001e00657308 */ /* 0x0002e20000000800 */
[----:B------:R-:W4:Y:S01]  /*d780*/  LDL.64 R214, [R1+0xa0] ;  /* 0x0000a00001d67983 */ /* 0x000f220000100a00 */
[----:B------:R-:W-:Y:S02]  /*d790*/  IMAD.MOV.U32 R130, RZ, RZ, R58 ;  /* 0x000000ffff827224 */ /* 0x000fe400078e003a */
[----:B------:R-:W-:Y:S02]  /*d7a0*/  IMAD.MOV.U32 R124, RZ, RZ, R152 ;  /* 0x000000ffff7c7224 */ /* 0x000fe400078e0098 */
[----:B------:R-:W-:Y:S01]  /*d7b0*/  FADD.FTZ R117, R158, R117 ;  /* 0x000000759e757221 */ /* 0x000fe20000010000 */
[----:B------:R-:W3:Y:S01]  /*d7c0*/  LDL.LU R105, [R1+0xc8] ;  /* 0x0000c80001697983 */ /* 0x000ee20000300800 */
        /* <DEDUP_REMOVED lines=9> */
[----:B------:R-:W-:Y:S02]  /*d860*/  IMAD.MOV.U32 R151, RZ, RZ, R129 ;  /* 0x000000ffff977224 */ /* 0x000fe400078e0081 */
[----:B-1----:R-:W-:Y:S02]  /*d870*/  IMAD.MOV.U32 R30, RZ, RZ, R67 ;  /* 0x000000ffff1e7224 */ /* 0x002fe400078e0043 */
[----:B------:R-:W-:Y:S02]  /*d880*/  FMUL.FTZ R67, R166, R163 ;  /* 0x000000a3a6437220 */ /* 0x000fe40000410000 */
[----:B------:R-:W-:Y:S02]  /*d890*/  IMAD.MOV.U32 R161, RZ, RZ, R30 ;  /* 0x000000ffffa17224 */ /* 0x000fe400078e001e */
[C---:B------:R-:W-:Y:S01]  /*d8a0*/  FMUL.FTZ R30, R165.reuse, R114 ;  /* 0x00000072a51e7220 */ /* 0x040fe20000410000 */
[----:B------:R-:W-:Y:S01]  /*d8b0*/  F2FP.BF16.PACK_AB R114, R200, R201 ;  /* 0x000000c9c872723e */ /* 0x000fe200000010ff */
[----:B------:R-:W-:Y:S01]  /*d8c0*/  MUFU.EX2 R125, R125 ;  /* 0x0000007d007d7308 */ /* 0x000fe20000000800 */
[----:B------:R-:W-:Y:S02]  /*d8d0*/  IMAD.MOV.U32 R120, RZ, RZ, R62 ;  /* 0x000000ffff787224 */ /* 0x000fe400078e003e */
[C---:B------:R-:W-:Y:S02]  /*d8e0*/  FMUL.FTZ R62, R165.reuse, R142 ;  /* 0x0000008ea53e7220 */ /* 0x040fe40000410000 */
[----:B------:R-:W-:Y:S02]  /*d8f0*/  IMAD.MOV.U32 R152, RZ, RZ, R46 ;  /* 0x000000ffff987224 */ /* 0x000fe400078e002e */
[C---:B------:R-:W-:Y:S02]  /*d900*/  FMUL.FTZ R46, R165.reuse, R126 ;  /* 0x0000007ea52e7220 */ /* 0x040fe40000410000 */
[C---:B------:R-:W-:Y:S01]  /*d910*/  FMUL.FTZ R74, R165.reuse, R74 ;  /* 0x0000004aa54a7220 */ /* 0x040fe20000410000 */
[----:B------:R-:W-:Y:S01]  /*d920*/  MUFU.EX2 R120, R120 ;  /* 0x0000007800787308 */ /* 0x000fe20000000800 */
[C---:B------:R-:W-:Y:S02]  /*d930*/  FMUL.FTZ R75, R165.reuse, R75 ;  /* 0x0000004ba54b7220 */ /* 0x040fe40000410000 */
[C---:B------:R-:W-:Y:S02]  /*d940*/  FMUL.FTZ R78, R165.reuse, R78 ;  /* 0x0000004ea54e7220 */ /* 0x040fe40000410000 */
[----:B------:R-:W-:Y:S05]  /*d950*/  FMUL.FTZ R79, R165, R79 ;  /* 0x0000004fa54f7220 */ /* 0x000fea0000410000 */
[----:B------:R-:W-:Y:S01]  /*d960*/  MUFU.EX2 R168, R168 ;  /* 0x000000a800a87308 */ /* 0x000fe20000000800 */
[----:B--2---:R-:W-:Y:S02]  /*d970*/  FFMA.FTZ R100, R6, R7, R27 ;  /* 0x0000000706647223 */ /* 0x004fe4000001001b */
[C---:B------:R-:W-:Y:S01]  /*d980*/  FMUL.FTZ R6, R166.reuse, R118 ;  /* 0x00000076a6067220 */ /* 0x040fe20000410000 */
[----:B----4-:R-:W-:Y:S01]  /*d990*/  LOP3.LUT R11, R43, UR26, R214, 0x96, !PT ;  /* 0x0000001a2b0b7c12 */ /* 0x010fe2000f8e96d6 */
[C---:B------:R-:W-:Y:S02]  /*d9a0*/  FMUL.FTZ R7, R166.reuse, R119 ;  /* 0x00000077a6077220 */ /* 0x040fe40000410000 */
[----:B------:R-:W-:Y:S02]  /*d9b0*/  IMAD.MOV.U32 R43, RZ, RZ, R55 ;  /* 0x000000ffff2b7224 */ /* 0x000fe400078e0037 */
[C---:B------:R-:W-:Y:S02]  /*d9c0*/  FMUL.FTZ R55, R166.reuse, R159 ;  /* 0x0000009fa6377220 */ /* 0x040fe40000410000 */
[----:B---3--:R-:W-:Y:S02]  /*d9d0*/  FFMA.FTZ R166, R166, R105, R101 ;  /* 0x00000069a6a67223 */ /* 0x008fe40000010065 */
[----:B------:R-:W2:Y:S01]  /*d9e0*/  LDL.LU R105, [R1+0xcc] ;  /* 0x0000cc0001697983 */ /* 0x000ea20000300800 */
[----:B------:R-:W-:Y:S04]  /*d9f0*/  IMAD.WIDE.U32 R108, R11, -0x2daee0ad, RZ ;  /* 0xd2511f530b6c7825 */ /* 0x000fe800078e00ff */
[----:B------:R-:W-:Y:S01]  /*da00*/  FMUL.FTZ R27, R165, R111 ;  /* 0x0000006fa51b7220 */ /* 0x000fe20000410000 */
[----:B------:R-:W-:Y:S01]  /*da10*/  LOP3.LUT R102, R109, UR28, R212, 0x96, !PT ;  /* 0x0000001c6d667c12 */ /* 0x000fe2000f8e96d4 */
[----:B------:R-:W-:Y:S02]  /*da20*/  FMUL.FTZ R11, R165, R103 ;  /* 0x00000067a50b7220 */ /* 0x000fe40000410000 */
[----:B------:R-:W-:Y:S02]  /*da30*/  IMAD.MOV.U32 R159, RZ, RZ, R14 ;  /* 0x000000ffff9f7224 */ /* 0x000fe400078e000e */
[----:B------:R-:W-:Y:S01]  /*da40*/  IMAD.WIDE.U32 R156, R102, -0x326172a9, RZ ;  /* 0xcd9e8d57669c7825 */ /* 0x000fe200078e00ff */
[----:B------:R-:W-:Y:S03]  /*da50*/  F2FP.BF16.PACK_AB R102, R161, R154 ;  /* 0x0000009aa166723e */ /* 0x000fe600000010ff */
[----:B------:R-:W-:Y:S01]  /*da60*/  IMAD.MOV.U32 R154, RZ, RZ, R160 ;  /* 0x000000ffff9a7224 */ /* 0x000fe200078e00a0 */
[----:B------:R-:W-:Y:S01]  /*da70*/  LOP3.LUT R103, R157, UR24, R148, 0x96, !PT ;  /* 0x000000189d677c12 */ /* 0x000fe2000f8e9694 */
[----:B------:R-:W-:Y:S02]  /*da80*/  FMUL.FTZ R14, R165, R106 ;  /* 0x0000006aa50e7220 */ /* 0x000fe40000410000 */
[----:B------:R-:W-:Y:S02]  /*da90*/  FADD.FTZ R100, R161, R100 ;  /* 0x00000064a1647221 */ /* 0x000fe40000010000 */
[----:B------:R-:W-:Y:S02]  /*daa0*/  IMAD.WIDE.U32 R106, R103, -0x2daee0ad, RZ ;  /* 0xd2511f53676a7825 */ /* 0x000fe400078e00ff */
[----:B------:R-:W1:Y:S02]  /*dab0*/  MUFU.EX2 R103, R155 ;  /* 0x0000009b00677308 */ /* 0x000e640000000800 */
[----:B------:R-:W-:Y:S02]  /*dac0*/  FADD.FTZ R117, R154, R117 ;  /* 0x000000759a757221 */ /* 0x000fe40000010000 */
[----:B------:R-:W-:Y:S02]  /*dad0*/  FADD.FTZ R166, R206, R166 ;  /* 0x000000a6cea67221 */ /* 0x000fe40000010000 */
[----:B------:R-:W-:Y:S02]  /*dae0*/  IMAD.MOV.U32 R129, RZ, RZ, R43 ;  /* 0x000000ffff817224 */ /* 0x000fe400078e002b */
[C---:B------:R-:W-:Y:S02]  /*daf0*/  FMUL.FTZ R43, R165.reuse, R123 ;  /* 0x0000007ba52b7220 */ /* 0x040fe40000410000 */
[----:B--2---:R-:W-:Y:S01]  /*db00*/  FFMA.FTZ R111, R165, R105, R112 ;  /* 0x00000069a56f7223 */ /* 0x004fe20000010070 */
[----:B-1----:R-:W-:Y:S01]  /*db10*/  F2FP.BF16.PACK_AB R112, R103, R112 ;  /* 0x000000706770723e */ /* 0x002fe200000010ff */
[----:B------:R-:W-:Y:S01]  /*db20*/  IMAD.WIDE.U32 R104, R104, -0x2daee0ad, RZ ;  /* 0xd2511f5368687825 */ /* 0x000fe200078e00ff */
[----:B------:R-:W-:Y:S03]  /*db30*/  F2FP.BF16.PACK_AB R165, R167, R168 ;  /* 0x000000a8a7a5723e */ /* 0x000fe600000010ff */
[----:B------:R-:W-:Y:S01]  /*db40*/  FADD.FTZ R111, R103, R111 ;  /* 0x0000006f676f7221 */ /* 0x000fe20000010000 */
[----:B------:R-:W-:Y:S02]  /*db50*/  LOP3.LUT R109, R105, UR21, R108, 0x96, !PT ;  /* 0x00000015696d7c12 */ /* 0x000fe4000f8e966c */
[----:B------:R-:W-:Y:S01]  /*db60*/  F2FP.BF16.PACK_AB R108, R158, R159 ;  /* 0x0000009f9e6c723e */ /* 0x000fe200000010ff */
[----:B------:R1:W2:Y:S01]  /*db70*/  LDL.S16 R105, [R1+0x60] ;  /* 0x0000600001697983 */ /* 0x0002a20000100600 */
[----:B------:R-:W-:Y:S01]  /*db80*/  LOP3.LUT R162, R107, UR11, R104, 0x96, !PT ;  /* 0x0000000b6ba27c12 */ /* 0x000fe2000f8e9668 */
[----:B------:R-:W-:Y:S01]  /*db90*/  IMAD.WIDE.U32 R160, R109, -0x326172a9, RZ ;  /* 0xcd9e8d576da07825 */ /* 0x000fe200078e00ff */
[----:B------:R-:W-:Y:S02]  /*dba0*/  F2FP.BF16.PACK_AB R104, R116, R154 ;  /* 0x0000009a7468723e */ /* 0x000fe400000010ff */
[----:B------:R-:W-:Y:S01]  /*dbb0*/  PRMT R107, R102, 0x7632, R107 ;  /* 0x00007632666b7816 */ /* 0x000fe2000000006b */
[----:B------:R-:W-:Y:S01]  /*dbc0*/  IMAD.WIDE.U32 R162, R162, -0x326172a9, RZ ;  /* 0xcd9e8d57a2a27825 */ /* 0x000fe200078e00ff */
[----:B------:R-:W-:Y:S03]  /*dbd0*/  LOP3.LUT R156, R161, UR20, R156, 0x96, !PT ;  /* 0x00000014a19c7c12 */ /* 0x000fe6000f8e969c */
[----:B------:R-:W-:Y:S01]  /*dbe0*/  IMAD.MOV.U32 R158, RZ, RZ, c[0x0][0x228] ;  /* 0x00008a00ff9e7624 */ /* 0x000fe200078e00ff */
[----:B------:R-:W-:Y:S01]  /*dbf0*/  LOP3.LUT R160, R163, UR8, R160, 0x96, !PT ;  /* 0x00000008a3a07c12 */ /* 0x000fe2000f8e96a0 */
[----:B------:R-:W-:Y:S04]  /*dc00*/  IMAD.WIDE.U32 R156, R156, -0x2daee0ad, RZ ;  /* 0xd2511f539c9c7825 */ /* 0x000fe800078e00ff */
[----:B------:R-:W-:Y:S01]  /*dc10*/  IMAD.WIDE.U32 R160, R160, -0x2daee0ad, RZ ;  /* 0xd2511f53a0a07825 */ /* 0x000fe200078e00ff */
[----:B------:R-:W-:Y:S02]  /*dc20*/  LOP3.LUT R207, R157, UR5, R106, 0x96, !PT ;  /* 0x000000059dcf7c12 */ /* 0x000fe4000f8e966a */
[----:B------:R-:W-:Y:S01]  /*dc30*/  F2FP.BF16.PACK_AB R106, R206, R101 ;  /* 0x00000065ce6a723e */ /* 0x000fe200000010ff */
[----:B------:R-:W-:Y:S01]  /*dc40*/  IMAD.SHL.U32 R158, R158, 0x8, RZ ;  /* 0x000000089e9e7824 */ /* 0x000fe200078e00ff */
[----:B------:R-:W-:Y:S01]  /*dc50*/  PRMT R101, R108, 0x7632, R101 ;  /* 0x000076326c657816 */ /* 0x000fe20000000065 */
[----:B------:R-:W-:Y:S04]  /*dc60*/  IMAD.WIDE.U32 R206, R207, -0x326172a9, RZ ;  /* 0xcd9e8d57cfce7825 */ /* 0x000fe800078e00ff */
[----:B------:R-:W-:Y:S01]  /*dc70*/  FADD.FTZ R116, R116, R117 ;  /* 0x0000007574747221 */ /* 0x000fe20000010000 */
[----:B------:R-:W-:Y:S04]  /*dc80*/  LOP3.LUT R109, R207, UR14, R162, 0x96, !PT ;  /* 0x0000000ecf6d7c12 */ /* 0x000fe8000f8e96a2 */
[----:B------:R-:W-:Y:S04]  /*dc90*/  LOP3.LUT R103, R109, 0xff, RZ, 0xc0, !PT ;  /* 0x000000ff6d677812 */ /* 0x000fe800078ec0ff */
[----:B------:R-:W-:Y:S02]  /*dca0*/  ISETP.LE.U32.AND P0, PT, R103, UR12, PT ;  /* 0x0000000c67007c0c */ /* 0x000fe4000bf03070 */
[----:B------:R-:W-:Y:S01]  /*dcb0*/  PRMT R103, R106, 0x7632, R103 ;  /* 0x000076326a677816 */ /* 0x000fe20000000067 */
[----:B--2---:R-:W-:Y:S05]  /*dcc0*/  @!P3 HFMA2.BF16_V2 R105, -RZ.H0_H0, RZ.H0_H0, -R108.H0_H0 ;  /* 0x200000ffff69b231 */ /* 0x004fea000034096c */
[----:B------:R-:W-:Y:S01]  /*dcd0*/  PRMT R127, R105, 0x7610, R127 ;  /* 0x00007610697f7816 */ /* 0x000fe2000000007f */
[----:B------:R2:W-:Y:S04]  /*dce0*/  @!P3 STL.S16 [R1+0x60], R105 ;  /* 0x000060690100b387 */ /* 0x0005e80000100600 */
[----:B------:R1:W3:Y:S04]  /*dcf0*/  LDL.S16 R155, [R1+0x5c] ;  /* 0x00005c00019b7983 */ /* 0x0002e80000100600 */
[----:B------:R1:W4:Y:S04]  /*dd00*/  LDL.S16 R154, [R1+0x48] ;  /* 0x00004800019a7983 */ /* 0x0003280000100600 */
[----:B------:R1:W4:Y:S01]  /*dd10*/  LDL.S16 R139, [R1+0x58] ;  /* 0x00005800018b7983 */ /* 0x0003220000100600 */
[----:B--2---:R-:W-:Y:S01]  /*dd20*/  FADD.FTZ R105, R143, R100 ;  /* 0x000000648f697221 */ /* 0x004fe20000010000 */
[----:B------:R-:W-:Y:S02]  /*dd30*/  PRMT R100, R108, 0x5410, R101 ;  /* 0x000054106c647816 */ /* 0x000fe40000000065 */
[----:B------:R-:W-:Y:S02]  /*dd40*/  @!P3 PRMT R108, R127, 0x5410, RZ ;  /* 0x000054107f6cb816 */ /* 0x000fe400000000ff */
[C---:B------:R-:W-:Y:S01]  /*dd50*/  F2FP.BF16.PACK_AB R143, R110.reuse, R143 ;  /* 0x0000008f6e8f723e */ /* 0x040fe200000010ff */
[----:B------:R1:W2:Y:S01]  /*dd60*/  LDL.S16 R127, [R1+0x54] ;  /* 0x00005400017f7983 */ /* 0x0002a20000100600 */
[----:B------:R-:W-:Y:S02]  /*dd70*/  FADD.FTZ R110, R110, R105 ;  /* 0x000000696e6e7221 */ /* 0x000fe40000010000 */
[----:B------:R-:W-:Y:S01]  /*dd80*/  FADD.FTZ R105, R201, R166 ;  /* 0x000000a6c9697221 */ /* 0x000fe20000010000 */
[----:B------:R1:W-:Y:S01]  /*dd90*/  STG.E.U16 [R202.64], R108 ;  /* 0x0000006cca007986 */ /* 0x0003e2000c101510 */
[----:B------:R-:W-:Y:S02]  /*dda0*/  FADD.FTZ R110, R125, R110 ;  /* 0x0000006e7d6e7221 */ /* 0x000fe40000010000 */
[----:B------:R-:W-:Y:S01]  /*ddb0*/  FADD.FTZ R105, R200, R105 ;  /* 0x00000069c8697221 */ /* 0x000fe20000010000 */
[----:B-1----:R-:W-:Y:S01]  /*ddc0*/  PRMT R108, R102, 0x5410, R107 ;  /* 0x00005410666c7816 */ /* 0x002fe2000000006b */
[----:B---3--:R-:W-:Y:S02]  /*ddd0*/  @!P6 HFMA2.BF16_V2 R155, -RZ.H0_H0, RZ.H0_H0, -R101.H0_H0 ;  /* 0x200000ffff9be231 */ /* 0x008fe40000340965 */
[----:B----4-:R-:W-:Y:S03]  /*dde0*/  @!P0 HFMA2.BF16_V2 R154, -RZ.H0_H0, RZ.H0_H0, -R102.H0_H0 ;  /* 0x200000ffff9a8231 */ /* 0x010fe60000340966 */
[----:B------:R-:W-:Y:S01]  /*ddf0*/  PRMT R119, R155, 0x7610, R119 ;  /* 0x000076109b777816 */ /* 0x000fe20000000077 */
[----:B------:R-:W-:Y:S01]  /*de00*/  @!P6 STL.S16 [R1+0x5c], R155 ;  /* 0x00005c9b0100e387 */ /* 0x000fe20000100600 */
[----:B------:R-:W-:Y:S02]  /*de10*/  @!P5 HFMA2.BF16_V2 R139, -RZ.H0_H0, RZ.H0_H0, -R106.H0_H0 ;  /* 0x200000ffff8bd231 */ /* 0x000fe4000034096a */
[----:B------:R-:W-:Y:S01]  /*de20*/  @!P6 PRMT R101, R119, 0x5410, RZ ;  /* 0x000054107765e816 */ /* 0x000fe200000000ff */
[----:B------:R1:W-:Y:S01]  /*de30*/  @!P0 STL.S16 [R1+0x48], R154 ;  /* 0x0000489a01008387 */ /* 0x0003e20000100600 */
[----:B------:R-:W-:Y:S02]  /*de40*/  PRMT R115, R154, 0x7610, R115 ;  /* 0x000076109a737816 */ /* 0x000fe40000000073 */
[----:B------:R-:W-:Y:S01]  /*de50*/  PRMT R118, R139, 0x7610, R118 ;  /* 0x000076108b767816 */ /* 0x000fe20000000076 */
[----:B------:R3:W-:Y:S01]  /*de60*/  STG.E.U16 [R202.64+0x2], R101 ;  /* 0x00000265ca007986 */ /* 0x0007e2000c101510 */
[----:B------:R-:W-:Y:S02]  /*de70*/  @!P0 PRMT R102, R115, 0x5410, RZ ;  /* 0x0000541073668816 */ /* 0x000fe400000000ff */
[----:B------:R-:W-:Y:S01]  /*de80*/  LOP3.LUT R115, R109, 0xffff, RZ, 0xc0, !PT ;  /* 0x0000ffff6d737812 */ /* 0x000fe200078ec0ff */
[----:B------:R4:W-:Y:S03]  /*de90*/  @!P5 STL.S16 [R1+0x58], R139 ;  /* 0x0000588b0100d387 */ /* 0x0009e60000100600 */
[----:B------:R-:W-:Y:S01]  /*dea0*/  SHF.R.U32.HI R115, RZ, 0x8, R115 ;  /* 0x00000008ff737819 */ /* 0x000fe20000011673 */
[----:B--2---:R-:W-:Y:S05]  /*deb0*/  @!P4 HFMA2.BF16_V2 R127, -RZ.H0_H0, RZ.H0_H0, -R103.H0_H0 ;  /* 0x200000ffff7fc231 */ /* 0x004fea0000340967 */
[----:B------:R-:W-:Y:S01]  /*dec0*/  PRMT R138, R127, 0x7610, R138 ;  /* 0x000076107f8a7816 */ /* 0x000fe2000000008a */
[----:B------:R4:W-:Y:S01]  /*ded0*/  @!P4 STL.S16 [R1+0x54], R127 ;  /* 0x0000547f0100c387 */ /* 0x0009e20000100600 */
[----:B-1----:R-:W-:Y:S03]  /*dee0*/  IMAD.MOV.U32 R154, RZ, RZ, R151 ;  /* 0x000000ffff9a7224 */ /* 0x002fe600078e0097 */
[----:B------:R1:W2:Y:S01]  /*def0*/  LDL.S16 R155, [R1+0x44] ;  /* 0x00004400019b7983 */ /* 0x0002a20000100600 */
[----:B------:R-:W-:Y:S01]  /*df00*/  IMAD.MOV.U32 R151, RZ, RZ, R113 ;  /* 0x000000ffff977224 */ /* 0x000fe200078e0071 */
[----:B------:R-:W-:Y:S02]  /*df10*/  LOP3.LUT R113, R176, 0xffff, RZ, 0xc0, !PT ;  /* 0x0000ffffb0717812 */ /* 0x000fe400078ec0ff */
[----:B---3--:R-:W-:Y:S02]  /*df20*/  PRMT R101, R106, 0x5410, R103 ;  /* 0x000054106a657816 */ /* 0x008fe40000000067 */
[----:B------:R-:W-:Y:S01]  /*df30*/  @!P4 PRMT R103, R138, 0x5410, RZ ;  /* 0x000054108a67c816 */ /* 0x000fe200000000ff */
[----:B----4-:R1:W3:Y:S01]  /*df40*/  LDL.S16 R139, [R1+0x4c] ;  /* 0x00004c00018b7983 */ /* 0x0102e20000100600 */
[----:B------:R-:W-:Y:S02]  /*df50*/  @!P5 PRMT R106, R118, 0x5410, RZ ;  /* 0x00005410766ad816 */ /* 0x000fe400000000ff */
[----:B------:R-:W-:Y:S01]  /*df60*/  SHF.R.U32.HI R113, RZ, 0x8, R113 ;  /* 0x00000008ff717819 */ /* 0x000fe20000011671 */
[----:B------:R1:W4:Y:S03]  /*df70*/  LDL.S16 R138, [R1+0x50] ;  /* 0x00005000018a7983 */ /* 0x0003260000100600 */
[----:B------:R-:W-:Y:S01]  /*df80*/  LOP3.LUT R113, R113, 0xffff, RZ, 0xc0, !PT ;  /* 0x0000ffff71717812 */ /* 0x000fe200078ec0ff */
[----:B------:R1:W-:Y:S03]  /*df90*/  STG.E.U16 [R196.64], R106 ;  /* 0x0000006ac4007986 */ /* 0x0003e6000c101510 */
[----:B------:R-:W-:Y:S01]  /*dfa0*/  ISETP.LE.U32.AND P0, PT, R113, UR12, PT ;  /* 0x0000000c71007c0c */ /* 0x000fe2000bf03070 */
[----:B------:R1:W-:Y:S01]  /*dfb0*/  STG.E.U16 [R196.64+0x2], R103 ;  /* 0x00000267c4007986 */ /* 0x0003e2000c101510 */
[----:B------:R-:W-:Y:S02]  /*dfc0*/  FADD.FTZ R113, R145, R111 ;  /* 0x0000006f91717221 */ /* 0x000fe40000010000 */
[----:B------:R-:W-:Y:S04]  /*dfd0*/  IMAD.MOV.U32 R127, RZ, RZ, c[0x0][0x228] ;  /* 0x00008a00ff7f7624 */ /* 0x000fe800078e00ff */
[----:B------:R-:W-:Y:S05]  /*dfe0*/  IMAD.WIDE R118, R127, 0x70, R196 ;  /* 0x000000707f767825 */ /* 0x000fea00078e02c4 */
[----:B------:R1:W-:Y:S02]  /*dff0*/  STG.E.U16 [R118.64], R102 ;  /* 0x0000006676007986 */ /* 0x0003e4000c101510 */
[----:B-1----:R-:W-:Y:S02]  /*e000*/  LOP3.LUT R106, R115, 0xffff, RZ, 0xc0, !PT ;  /* 0x0000ffff736a7812 */ /* 0x002fe400078ec0ff */
[----:B------:R-:W-:Y:S02]  /*e010*/  LOP3.LUT R115, R176, 0xff, RZ, 0xc0, !PT ;  /* 0x000000ffb0737812 */ /* 0x000fe400078ec0ff */
[----:B------:R-:W-:Y:S02]  /*e020*/  ISETP.LE.U32.AND P1, PT, R106, UR12, PT ;  /* 0x0000000c6a007c0c */ /* 0x000fe4000bf23070 */
[----:B------:R-:W-:Y:S01]  /*e030*/  ISETP.LE.U32.AND P6, PT, R115, UR12, PT ;  /* 0x0000000c73007c0c */ /* 0x000fe2000bfc3070 */
[----:B------:R-:W1:Y:S01]  /*e040*/  MUFU.EX2 R106, R230 ;  /* 0x000000e6006a7308 */ /* 0x000e620000000800 */
[----:B------:R-:W-:Y:S02]  /*e050*/  PRMT R103, R104, 0x7632, R103 ;  /* 0x0000763268677816 */ /* 0x000fe40000000067 */
[----:B------:R-:W-:Y:S01]  /*e060*/  SHF.R.U32.HI R102, RZ, 0x18, R176 ;  /* 0x00000018ff667819 */ /* 0x000fe200000116b0 */
[----:B------:R-:W-:Y:S03]  /*e070*/  IMAD R119, R127, 0x48, RZ ;  /* 0x000000487f777824 */ /* 0x000fe600078e02ff */
[----:B------:R-:W-:Y:S02]  /*e080*/  ISETP.LE.U32.AND P5, PT, R102, UR12, PT ;  /* 0x0000000c66007c0c */ /* 0x000fe4000bfa3070 */
[----:B------:R-:W-:Y:S02]  /*e090*/  SHF.R.U32.HI R102, RZ, 0x18, R109 ;  /* 0x00000018ff667819 */ /* 0x000fe4000001166d */
[C---:B-1----:R-:W-:Y:S01]  /*e0a0*/  F2FP.BF16.PACK_AB R145, R106.reuse, R145 ;  /* 0x000000916a91723e */ /* 0x042fe200000010ff */
[----:B------:R-:W-:Y:S01]  /*e0b0*/  FADD.FTZ R106, R106, R113 ;  /* 0x000000716a6a7221 */ /* 0x000fe20000010000 */
[----:B--2---:R-:W-:Y:S05]  /*e0c0*/  @!P1 HFMA2.BF16_V2 R155, -RZ.H0_H0, RZ.H0_H0, -R107.H0_H0 ;  /* 0x200000ffff9b9231 */ /* 0x004fea000034096b */
[----:B------:R-:W-:Y:S01]  /*e0d0*/  PRMT R118, R155, 0x7610, R118 ;  /* 0x000076109b767816 */ /* 0x000fe20000000076 */
[----:B------:R1:W-:Y:S01]  /*e0e0*/  @!P1 STL.S16 [R1+0x44], R155 ;  /* 0x0000449b01009387 */ /* 0x0003e20000100600 */
[----:B---3--:R-:W-:Y:S02]  /*e0f0*/  @!P0 HFMA2.BF16_V2 R139, -RZ.H0_H0, RZ.H0_H0, -R103.H0_H0 ;  /* 0x200000ffff8b8231 */ /* 0x008fe40000340967 */
[----:B------:R-:W-:Y:S01]  /*e100*/  @!P1 PRMT R107, R118, 0x5410, RZ ;  /* 0x00005410766b9816 */ /* 0x000fe200000000ff */
[----:B----4-:R-:W-:Y:S02]  /*e110*/  @!P6 HFMA2.BF16_V2 R138, -RZ.H0_H0, RZ.H0_H0, -R104.H0_H0 ;  /* 0x200000ffff8ae231 */ /* 0x010fe40000340968 */
[----:B------:R-:W-:Y:S03]  /*e120*/  PRMT R115, R139, 0x7610, R115 ;  /* 0x000076108b737816 */ /* 0x000fe60000000073 */
[----:B------:R-:W-:Y:S01]  /*e130*/  PRMT R117, R138, 0x7610, R117 ;  /* 0x000076108a757816 */ /* 0x000fe20000000075 */
[----:B------:R2:W-:Y:S04]  /*e140*/  @!P6 STL.S16 [R1+0x50], R138 ;  /* 0x0000508a0100e387 */ /* 0x0005e80000100600 */
[----:B------:R3:W-:Y:S04]  /*e150*/  @!P0 STL.S16 [R1+0x4c], R139 ;  /* 0x00004c8b01008387 */ /* 0x0007e80000100600 */
[----:B------:R4:W4:Y:S04]  /*e160*/  LDL.LU R230, [R1+0x12c] ;  /* 0x00012c0001e67983 */ /* 0x0009280000300800 */
[----:B------:R4:W4:Y:S01]  /*e170*/  LDL.S16 R127, [R1+0x40] ;  /* 0x00004000017f7983 */ /* 0x0009220000100600 */
[----:B-1----:R-:W-:Y:S04]  /*e180*/  IMAD.MOV.U32 R155, RZ, RZ, c[0x0][0x228] ;  /* 0x00008a00ff9b7624 */ /* 0x002fe800078e00ff */
[----:B--2---:R-:W-:Y:S02]  /*e190*/  IMAD R138, R155, 0x38, R158 ;  /* 0x000000389b8a7824 */ /* 0x004fe400078e029e */
[----:B------:R-:W-:Y:S02]  /*e1a0*/  IMAD.MOV.U32 R155, RZ, RZ, R154 ;  /* 0x000000ffff9b7224 */ /* 0x000fe400078e009a */
[----:B------:R-:W-:Y:S01]  /*e1b0*/  IMAD.MOV.U32 R154, RZ, RZ, R151 ;  /* 0x000000ffff9a7224 */ /* 0x000fe200078e0097 */
[----:B------:R-:W-:Y:S01]  /*e1c0*/  IADD3 R138, R138, 0x1, RZ ;  /* 0x000000018a8a7810 */ /* 0x000fe20007ffe0ff */
[----:B------:R-:W-:Y:S01]  /*e1d0*/  IMAD.MOV.U32 R151, RZ, RZ, R150 ;  /* 0x000000ffff977224 */ /* 0x000fe200078e0096 */
[----:B---3--:R1:W-:Y:S01]  /*e1e0*/  MUFU.EX2 R139, R229 ;  /* 0x000000e5008b7308 */ /* 0x0083e20000000800 */
[----:B------:R-:W-:Y:S01]  /*e1f0*/  IMAD.MOV.U32 R150, RZ, RZ, R129 ;  /* 0x000000ffff967224 */ /* 0x000fe200078e0081 */
[CC--:B------:R-:W-:Y:S01]  /*e200*/  LEA R200, P4, R138.reuse, R202.reuse, 0x1 ;  /* 0x000000ca8ac87211 */ /* 0x0c0fe200078808ff */
[----:B------:R-:W-:Y:S03]  /*e210*/  IMAD.WIDE.U32 R158, R225, -0x2daee0ad, RZ ;  /* 0xd2511f53e19e7825 */ /* 0x000fe600078e00ff */
[----:B------:R-:W-:Y:S02]  /*e220*/  LEA.HI.X.SX32 R201, R138, R203, 0x1, P4 ;  /* 0x000000cb8ac97211 */ /* 0x000fe400020f0eff */
[----:B------:R-:W-:Y:S02]  /*e230*/  ISETP.LE.U32.AND P4, PT, R102, UR12, PT ;  /* 0x0000000c66007c0c */ /* 0x000fe4000bf83070 */
[----:B------:R-:W-:Y:S01]  /*e240*/  SHF.R.U32.HI R102, RZ, 0x10, R109 ;  /* 0x00000010ff667819 */ /* 0x000fe2000001166d */
[----:B------:R-:W2:Y:S01]  /*e250*/  MUFU.EX2 R129, R199 ;  /* 0x000000c700817308 */ /* 0x000ea20000000800 */
[----:B------:R3:W-:Y:S02]  /*e260*/  STG.E.U16 [R200.64], R107 ;  /* 0x0000006bc8007986 */ /* 0x0007e4000c101510 */
[----:B------:R-:W-:Y:S04]  /*e270*/  LOP3.LUT R102, R102, 0xff, RZ, 0xc0, !PT ;  /* 0x000000ff66667812 */ /* 0x000fe800078ec0ff */
[----:B------:R-:W-:Y:S02]  /*e280*/  ISETP.LE.U32.AND P1, PT, R102, UR12, PT ;  /* 0x0000000c66007c0c */ /* 0x000fe4000bf23070 */
[----:B------:R-:W-:Y:S01]  /*e290*/  PRMT R102, R104, 0x5410, R103 ;  /* 0x0000541068667816 */ /* 0x000fe20000000067 */
[----:B------:R-:W-:Y:S01]  /*e2a0*/  MUFU.EX2 R118, R151 ;  /* 0x0000009700767308 */ /* 0x000fe20000000800 */
[----:B------:R-:W-:Y:S02]  /*e2b0*/  @!P6 PRMT R104, R117, 0x5410, RZ ;  /* 0x000054107568e816 */ /* 0x000fe400000000ff */
[----:B------:R-:W-:Y:S01]  /*e2c0*/  @!P0 PRMT R103, R115, 0x5410, RZ ;  /* 0x0000541073678816 */ /* 0x000fe200000000ff */
[----:B-1----:R1:W4:Y:S06]  /*e2d0*/  LDL.LU R229, [R1+0x128] ;  /* 0x0001280001e57983 */ /* 0x00232c0000300800 */
[----:B------:R-:W1:Y:S01]  /*e2e0*/  MUFU.EX2 R117, R155 ;  /* 0x0000009b00757308 */ /* 0x000e620000000800 */
[----:B--2---:R-:W-:Y:S01]  /*e2f0*/  FADD.FTZ R111, R129, R116 ;  /* 0x00000074816f7221 */ /* 0x004fe20000010000 */
[C---:B------:R-:W-:Y:S02]  /*e300*/  F2FP.BF16.PACK_AB R129, R198.reuse, R129 ;  /* 0x00000081c681723e */ /* 0x040fe400000010ff */
[----:B---3--:R-:W-:Y:S01]  /*e310*/  SHF.R.U32.HI R107, RZ, 0x18, R206 ;  /* 0x00000018ff6b7819 */ /* 0x008fe200000116ce */
[----:B------:R-:W-:Y:S01]  /*e320*/  FADD.FTZ R111, R198, R111 ;  /* 0x0000006fc66f7221 */ /* 0x000fe20000010000 */
[C---:B------:R-:W-:Y:S04]  /*e330*/  LEA R198, P2, R119.reuse, R202, 0x1 ;  /* 0x000000ca77c67211 */ /* 0x040fe800078408ff */
[----:B------:R2:W-:Y:S01]  /*e340*/  MUFU.EX2 R109, R227 ;  /* 0x000000e3006d7308 */ /* 0x0005e20000000800 */
[----:B------:R-:W-:Y:S02]  /*e350*/  LEA.HI.X.SX32 R199, R119, R203, 0x1, P2 ;  /* 0x000000cb77c77211 */ /* 0x000fe400010f0eff */
[----:B------:R3:W3:Y:S07]  /*e360*/  LDL.S16 R119, [R1+0x3c] ;  /* 0x00003c0001777983 */ /* 0x0006ee0000100600 */
[----:B------:R2:W-:Y:S01]  /*e370*/  MUFU.EX2 R115, R226 ;  /* 0x000000e200737308 */ /* 0x0005e20000000800 */
[C---:B-1----:R-:W-:Y:S01]  /*e380*/  F2FP.BF16.PACK_AB R125, R117.reuse, R125 ;  /* 0x0000007d757d723e */ /* 0x042fe200000010ff */
[----:B------:R-:W-:Y:S01]  /*e390*/  FADD.FTZ R117, R117, R110 ;  /* 0x0000006e75757221 */ /* 0x000fe20000010000 */
[----:B------:R-:W-:Y:S04]  /*e3a0*/  LOP3.LUT R110, R206, 0xff, RZ, 0xc0, !PT ;  /* 0x000000ffce6e7812 */ /* 0x000fe800078ec0ff */
[----:B------:R-:W-:Y:S03]  /*e3b0*/  ISETP.LE.U32.AND P0, PT, R110, UR12, PT ;  /* 0x0000000c6e007c0c */ /* 0x000fe6000bf03070 */
[----:B------:R-:W1:Y:S01]  /*e3c0*/  MUFU.EX2 R113, R150 ;  /* 0x0000009600717308 */ /* 0x000e620000000800 */
[----:B------:R-:W-:Y:S01]  /*e3d0*/  FADD.FTZ R110, R118, R105 ;  /* 0x00000069766e7221 */ /* 0x000fe20000010000 */
[----:B------:R-:W-:Y:S01]  /*e3e0*/  LOP3.LUT R105, R206, 0xffff, RZ, 0xc0, !PT ;  /* 0x0000ffffce697812 */ /* 0x000fe200078ec0ff */
[----:B--2---:R2:W2:Y:S03]  /*e3f0*/  LDL.LU R227, [R1+0x124] ;  /* 0x0001240001e37983 */ /* 0x0044a60000300800 */
[----:B------:R-:W-:Y:S04]  /*e400*/  SHF.R.U32.HI R105, RZ, 0x8, R105 ;  /* 0x00000008ff697819 */ /* 0x000fe80000011669 */
[----:B------:R-:W1:Y:S01]  /*e410*/  MUFU.EX2 R116, R154 ;  /* 0x0000009a00747308 */ /* 0x000e620000000800 */
[----:B------:R2:W2:Y:S01]  /*e420*/  LDL.LU R226, [R1+0x120] ;  /* 0x0001200001e27983 */ /* 0x0004a20000300800 */
[----:B-1----:R-:W-:Y:S01]  /*e430*/  F2FP.BF16.PACK_AB R141, R113, R118 ;  /* 0x00000076718d723e */ /* 0x002fe200000010ff */
[----:B------:R-:W-:Y:S01]  /*e440*/  IMAD.MOV.U32 R150, RZ, RZ, R130 ;  /* 0x000000ffff967224 */ /* 0x000fe200078e0082 */
[----:B------:R-:W-:Y:S01]  /*e450*/  LOP3.LUT R118, R105, 0xffff, RZ, 0xc0, !PT ;  /* 0x0000ffff69767812 */ /* 0x000fe200078ec0ff */
[----:B------:R-:W-:Y:S05]  /*e460*/  FADD.FTZ R113, R113, R110 ;  /* 0x0000006e71717221 */ /* 0x000fea0000010000 */
[----:B------:R-:W1:Y:S01]  /*e470*/  MUFU.EX2 R105, R124 ;  /* 0x0000007c00697308 */ /* 0x000e620000000800 */
[--C-:B------:R-:W-:Y:S01]  /*e480*/  FADD.FTZ R110, R139, R106.reuse ;  /* 0x0000006a8b6e7221 */ /* 0x100fe20000010000 */
[----:B------:R-:W-:Y:S02]  /*e490*/  PRMT R106, R143, 0x7632, R106 ;  /* 0x000076328f6a7816 */ /* 0x000fe4000000006a */
[C---:B------:R-:W-:Y:S01]  /*e4a0*/  F2FP.BF16.PACK_AB R139, R109.reuse, R139 ;  /* 0x0000008b6d8b723e */ /* 0x040fe200000010ff */
[----:B------:R-:W-:Y:S01]  /*e4b0*/  FADD.FTZ R109, R109, R110 ;  /* 0x0000006e6d6d7221 */ /* 0x000fe20000010000 */
[----:B------:R-:W-:Y:S02]  /*e4c0*/  PRMT R110, R143, 0x5410, R106 ;  /* 0x000054108f6e7816 */ /* 0x000fe4000000006a */
[----:B------:R-:W-:Y:S02]  /*e4d0*/  F2FP.BF16.PACK_AB R137, R115, R116 ;  /* 0x000000747389723e */ /* 0x000fe400000010ff */
[----:B------:R-:W-:Y:S05]  /*e4e0*/  LOP3.LUT R154, R211, UR29, RZ, 0x3c, !PT ;  /* 0x0000001dd39a7c12 */ /* 0x000fea000f8e3cff */
[----:B------:R-:W-:Y:S01]  /*e4f0*/  IMAD.WIDE.U32 R154, R154, -0x326172a9, RZ ;  /* 0xcd9e8d579a9a7825 */ /* 0x000fe200078e00ff */
[----:B-1----:R-:W-:Y:S01]  /*e500*/  F2FP.BF16.PACK_AB R123, R105, R120 ;  /* 0x00000078697b723e */ /* 0x002fe200000010ff */
[----:B----4-:R-:W-:Y:S05]  /*e510*/  @!P0 HFMA2.BF16_V2 R127, -RZ.H0_H0, RZ.H0_H0, -R143.H0_H0 ;  /* 0x200000ffff7f8231 */ /* 0x010fea000034098f */
[----:B------:R-:W-:Y:S01]  /*e520*/  PRMT R122, R127, 0x7610, R122 ;  /* 0x000076107f7a7816 */ /* 0x000fe2000000007a */
[----:B------:R1:W-:Y:S03]  /*e530*/  @!P0 STL.S16 [R1+0x40], R127 ;  /* 0x0000407f01008387 */ /* 0x0003e60000100600 */
[----:B------:R-:W-:Y:S01]  /*e540*/  @!P0 PRMT R143, R122, 0x5410, RZ ;  /* 0x000054107a8f8816 */ /* 0x000fe200000000ff */
[----:B------:R-:W-:Y:S01]  /*e550*/  FADD.FTZ R122, R116, R111 ;  /* 0x0000006f747a7221 */ /* 0x000fe20000010000 */
[----:B------:R-:W-:Y:S01]  /*e560*/  ISETP.LE.U32.AND P0, PT, R118, UR12, PT ;  /* 0x0000000c76007c0c */ /* 0x000fe2000bf03070 */
[----:B------:R-:W-:Y:S01]  /*e570*/  FADD.FTZ R116, R120, R117 ;  /* 0x0000007578747221 */ /* 0x000fe20000010000 */
[C-C-:B------:R-:W-:Y:S01]  /*e580*/  LOP3.LUT R111, R159.reuse, UR27, R174.reuse, 0x96, !PT ;  /* 0x0000001b9f6f7c12 */ /* 0x140fe2000f8e96ae */
[----:B------:R4:W1:Y:S01]  /*e590*/  MUFU.EX2 R118, R228 ;  /* 0x000000e400767308 */ /* 0x0008620000000800 */
[----:B------:R-:W-:Y:S01]  /*e5a0*/  LOP3.LUT R174, R159, UR27, R174, 0x96, !PT ;  /* 0x0000001b9fae7c12 */ /* 0x000fe2000f8e96ae */
[----:B------:R-:W-:Y:S01]  /*e5b0*/  FADD.FTZ R117, R105, R116 ;  /* 0x0000007469757221 */ /* 0x000fe20000010000 */
[----:B------:R-:W-:Y:S01]  /*e5c0*/  LOP3.LUT R105, R111, 0xff, RZ, 0xc0, !PT ;  /* 0x000000ff6f697812 */ /* 0x000fe200078ec0ff */
[----:B------:R-:W-:Y:S01]  /*e5d0*/  FADD.FTZ R115, R115, R122 ;  /* 0x0000007a73737221 */ /* 0x000fe20000010000 */
[----:B------:R-:W-:Y:S02]  /*e5e0*/  PRMT R116, R129, 0x7632, R116 ;  /* 0x0000763281747816 */ /* 0x000fe40000000074 */
[----:B------:R-:W-:Y:S02]  /*e5f0*/  ISETP.LE.U32.AND P6, PT, R105, UR12, PT ;  /* 0x0000000c69007c0c */ /* 0x000fe4000bfc3070 */
[----:B------:R-:W-:Y:S01]  /*e600*/  PRMT R105, R112, 0x7632, R105 ;  /* 0x0000763270697816 */ /* 0x000fe20000000069 */
[----:B----4-:R4:W2:Y:S01]  /*e610*/  LDL.LU R228, [R1+0x11c] ;  /* 0x00011c0001e47983 */ /* 0x0108a20000300800 */
[----:B-1----:R-:W-:Y:S02]  /*e620*/  FADD.FTZ R120, R118, R113 ;  /* 0x0000007176787221 */ /* 0x002fe40000010000 */
[----:B------:R-:W-:Y:S01]  /*e630*/  MUFU.EX2 R113, R221 ;  /* 0x000000dd00717308 */ /* 0x000fe20000000800 */
[----:B---3--:R-:W-:Y:S05]  /*e640*/  @!P0 HFMA2.BF16_V2 R119, -RZ.H0_H0, RZ.H0_H0, -R106.H0_H0 ;  /* 0x200000ffff778231 */ /* 0x008fea000034096a */
[----:B------:R-:W-:Y:S01]  /*e650*/  PRMT R142, R119, 0x7610, R142 ;  /* 0x00007610778e7816 */ /* 0x000fe2000000008e */
[----:B------:R1:W-:Y:S03]  /*e660*/  @!P0 STL.S16 [R1+0x3c], R119 ;  /* 0x00003c7701008387 */ /* 0x0003e60000100600 */
[----:B------:R-:W-:Y:S01]  /*e670*/  @!P0 PRMT R106, R142, 0x5410, RZ ;  /* 0x000054108e6a8816 */ /* 0x000fe200000000ff */
[----:B------:R4:W3:Y:S01]  /*e680*/  LDL.LU R225, [R1+0x118] ;  /* 0x0001180001e17983 */ /* 0x0008e20000300800 */
[----:B------:R-:W-:Y:S02]  /*e690*/  ISETP.LE.U32.AND P0, PT, R107, UR12, PT ;  /* 0x0000000c6b007c0c */ /* 0x000fe4000bf03070 */
[----:B------:R-:W-:Y:S01]  /*e6a0*/  SHF.R.U32.HI R107, RZ, 0x10, R176 ;  /* 0x00000010ff6b7819 */ /* 0x000fe200000116b0 */
[----:B------:R4:W2:Y:S03]  /*e6b0*/  LDL.S16 R138, [R1+0x38] ;  /* 0x00003800018a7983 */ /* 0x0008a60000100600 */
[----:B------:R-:W-:Y:S01]  /*e6c0*/  LOP3.LUT R107, R107, 0xff, RZ, 0xc0, !PT ;  /* 0x000000ff6b6b7812 */ /* 0x000fe200078ec0ff */
[----:B------:R4:W3:Y:S04]  /*e6d0*/  LDL.S16 R127, [R1+0x34] ;  /* 0x00003400017f7983 */ /* 0x0008e80000100600 */
[----:B------:R4:W4:Y:S01]  /*e6e0*/  LDL.S16 R124, [R1+0x30] ;  /* 0x00003000017c7983 */ /* 0x0009220000100600 */
[----:B-1----:R-:W1:Y:S02]  /*e6f0*/  MUFU.EX2 R119, R224 ;  /* 0x000000e000777308 */ /* 0x002e640000000800 */
[C---:B-1----:R-:W-:Y:S01]  /*e700*/  F2FP.BF16.PACK_AB R135, R119.reuse, R118 ;  /* 0x000000767787723e */ /* 0x042fe200000010ff */
[----:B------:R1:W4:Y:S01]  /*e710*/  LDL.LU R224, [R1+0x114] ;  /* 0x0001140001e07983 */ /* 0x0003220000300800 */
[----:B------:R-:W-:Y:S01]  /*e720*/  FADD.FTZ R118, R119, R120 ;  /* 0x0000007877767221 */ /* 0x000fe20000010000 */
[----:B------:R-:W-:Y:S05]  /*e730*/  PRMT R120, R129, 0x5410, R116 ;  /* 0x0000541081787816 */ /* 0x000fea0000000074 */
[----:B------:R-:W-:Y:S01]  /*e740*/  MUFU.EX2 R119, R146 ;  /* 0x0000009200777308 */ /* 0x000fe20000000800 */
[----:B------:R1:W4:Y:S01]  /*e750*/  LDL.S16 R130, [R1+0x2c] ;  /* 0x00002c0001827983 */ /* 0x0003220000100600 */
[----:B--2---:R-:W-:Y:S02]  /*e760*/  @!P6 HFMA2.BF16_V2 R138, -RZ.H0_H0, RZ.H0_H0, -R129.H0_H0 ;  /* 0x200000ffff8ae231 */ /* 0x004fe40000340981 */
[----:B---3--:R-:W-:Y:S03]  /*e770*/  @!P1 HFMA2.BF16_V2 R127, -RZ.H0_H0, RZ.H0_H0, -R112.H0_H0 ;  /* 0x200000ffff7f9231 */ /* 0x008fe60000340970 */
[----:B------:R-:W-:Y:S01]  /*e780*/  PRMT R122, R138, 0x7610, R122 ;  /* 0x000076108a7a7816 */ /* 0x000fe2000000007a */
[----:B------:R-:W-:Y:S01]  /*e790*/  @!P6 STL.S16 [R1+0x38], R138 ;  /* 0x0000388a0100e387 */ /* 0x000fe20000100600 */
[----:B----4-:R-:W-:Y:S01]  /*e7a0*/  @!P4 HFMA2.BF16_V2 R124, -RZ.H0_H0, RZ.H0_H0, -R105.H0_H0 ;  /* 0x200000ffff7cc231 */ /* 0x010fe20000340969 */
[----:B------:R-:W-:Y:S02]  /*e7b0*/  PRMT R126, R127, 0x7610, R126 ;  /* 0x000076107f7e7816 */ /* 0x000fe4000000007e */
[----:B------:R-:W-:Y:S01]  /*e7c0*/  @!P1 STL.S16 [R1+0x34], R127 ;  /* 0x0000347f01009387 */ /* 0x000fe20000100600 */
[----:B------:R-:W-:Y:S02]  /*e7d0*/  @!P6 PRMT R129, R122, 0x5410, RZ ;  /* 0x000054107a81e816 */ /* 0x000fe400000000ff */
[----:B------:R-:W-:Y:S01]  /*e7e0*/  PRMT R134, R124, 0x7610, R134 ;  /* 0x000076107c867816 */ /* 0x000fe20000000086 */
[----:B------:R2:W-:Y:S01]  /*e7f0*/  @!P4 STL.S16 [R1+0x30], R124 ;  /* 0x0000307c0100c387 */ /* 0x0005e20000100600 */
[----:B------:R-:W-:Y:S02]  /*e800*/  ISETP.LE.U32.AND P6, PT, R107, UR12, PT ;  /* 0x0000000c6b007c0c */ /* 0x000fe4000bfc3070 */
[----:B------:R-:W-:Y:S04]  /*e810*/  LOP3.LUT R107, R111, 0xffff, RZ, 0xc0, !PT ;  /* 0x0000ffff6f6b7812 */ /* 0x000fe800078ec0ff */
[----:B------:R-:W-:Y:S04]  /*e820*/  SHF.R.U32.HI R107, RZ, 0x8, R107 ;  /* 0x00000008ff6b7819 */ /* 0x000fe8000001166b */
[----:B------:R-:W-:Y:S01]  /*e830*/  LOP3.LUT R107, R107, 0xffff, RZ, 0xc0, !PT ;  /* 0x0000ffff6b6b7812 */ /* 0x000fe200078ec0ff */
[----:B--2---:R-:W2:Y:S02]  /*e840*/  MUFU.EX2 R124, R223 ;  /* 0x000000df007c7308 */ /* 0x004ea40000000800 */
[C---:B--2---:R-:W-:Y:S01]  /*e850*/  F2FP.BF16.PACK_AB R131, R113.reuse, R124 ;  /* 0x0000007c7183723e */ /* 0x044fe200000010ff */
[----:B------:R1:W2:Y:S01]  /*e860*/  LDL.LU R223, [R1+0x110] ;  /* 0x0001100001df7983 */ /* 0x0002a20000300800 */
[----:B------:R-:W-:Y:S01]  /*e870*/  FADD.FTZ R122, R124, R109 ;  /* 0x0000006d7c7a7221 */ /* 0x000fe20000010000 */
[----:B------:R-:W-:Y:S05]  /*e880*/  PRMT R109, R112, 0x5410, R105 ;  /* 0x00005410706d7816 */ /* 0x000fea0000000069 */
[----:B------:R-:W-:Y:S01]  /*e890*/  MUFU.EX2 R124, R153 ;  /* 0x00000099007c7308 */ /* 0x000fe20000000800 */
[----:B------:R-:W-:Y:S01]  /*e8a0*/  @!P4 PRMT R105, R134, 0x5410, RZ ;  /* 0x000054108669c816 */ /* 0x000fe200000000ff */
[----:B------:R1:W3:Y:S01]  /*e8b0*/  LDL.LU R221, [R1+0x10c] ;  /* 0x00010c0001dd7983 */ /* 0x0002e20000300800 */
[----:B------:R-:W-:Y:S01]  /*e8c0*/  @!P1 PRMT R112, R126, 0x5410, RZ ;  /* 0x000054107e709816 */ /* 0x000fe200000000ff */
[----:B------:R-:W-:Y:S01]  /*e8d0*/  FADD.FTZ R113, R113, R122 ;  /* 0x0000007a71717221 */ /* 0x000fe20000010000 */
[----:B------:R-:W-:Y:S01]  /*e8e0*/  ISETP.LE.U32.AND P4, PT, R107, UR12, PT ;  /* 0x0000000c6b007c0c */ /* 0x000fe2000bf83070 */
[----:B------:R1:W4:Y:S01]  /*e8f0*/  LDL.S16 R127, [R1+0x28] ;  /* 0x00002800017f7983 */ /* 0x0003220000100600 */
[C-C-:B------:R-:W-:Y:S02]  /*e900*/  LOP3.LUT R122, R161.reuse, UR27, R156.reuse, 0x96, !PT ;  /* 0x0000001ba17a7c12 */ /* 0x140fe4000f8e969c */
[----:B------:R-:W-:Y:S01]  /*e910*/  LOP3.LUT R156, R161, UR27, R156, 0x96, !PT ;  /* 0x0000001ba19c7c12 */ /* 0x000fe2000f8e969c */
[----:B------:R1:W2:Y:S01]  /*e920*/  LDL.S16 R134, [R1+0x24] ;  /* 0x0000240001867983 */ /* 0x0002a20000100600 */
[----:B------:R-:W1:Y:S03]  /*e930*/  MUFU.EX2 R126, R150 ;  /* 0x00000096007e7308 */ /* 0x000e660000000800 */
[----:B------:R1:W-:Y:S04]  /*e940*/  STG.E.U16 [R198.64], R112 ;  /* 0x00000070c6007986 */ /* 0x0003e8000c101510 */
[----:B------:R-:W-:Y:S01]  /*e950*/  @!P4 HFMA2.BF16_V2 R130, -RZ.H0_H0, RZ.H0_H0, -R116.H0_H0 ;  /* 0x200000ffff82c231 */ /* 0x000fe20000340974 */
[----:B------:R1:W-:Y:S02]  /*e960*/  STG.E.U16 [R198.64+0x2], R105 ;  /* 0x00000269c6007986 */ /* 0x0003e4000c101510 */
[----:B------:R-:W1:Y:S02]  /*e970*/  MUFU.EX2 R107, R152 ;  /* 0x00000098006b7308 */ /* 0x000e640000000800 */
[----:B------:R-:W-:Y:S01]  /*e980*/  PRMT R128, R130, 0x7610, R128 ;  /* 0x0000761082807816 */ /* 0x000fe20000000080 */
[----:B------:R1:W-:Y:S03]  /*e990*/  @!P4 STL.S16 [R1+0x2c], R130 ;  /* 0x00002c820100c387 */ /* 0x0003e60000100600 */
[----:B------:R-:W-:Y:S01]  /*e9a0*/  @!P4 PRMT R116, R128, 0x5410, RZ ;  /* 0x000054108074c816 */ /* 0x000fe200000000ff */
[----:B------:R1:W-:Y:S04]  /*e9b0*/  STG.E.U16 [R202.64+0x10], R104 ;  /* 0x00001068ca007986 */ /* 0x0003e8000c101510 */
[----:B------:R1:W2:Y:S02]  /*e9c0*/  LDL.S16 R128, [R1+0x20] ;  /* 0x0000200001807983 */ /* 0x0002a40000100600 */
[C---:B-1----:R-:W-:Y:S02]  /*e9d0*/  F2FP.BF16.PACK_AB R121, R119.reuse, R126 ;  /* 0x0000007e7779723e */ /* 0x042fe400000010ff */
[----:B------:R1:W2:Y:S04]  /*e9e0*/  LDL.S16 R150, [R1+0x1c] ;  /* 0x00001c0001967983 */ /* 0x0002a80000100600 */
[----:B------:R-:W-:Y:S01]  /*e9f0*/  STG.E.U16 [R202.64+0x12], R103 ;  /* 0x00001267ca007986 */ /* 0x000fe2000c101510 */
[----:B------:R-:W-:Y:S02]  /*ea00*/  FADD.FTZ R112, R126, R115 ;  /* 0x000000737e707221 */ /* 0x000fe40000010000 */
[----:B------:R-:W1:Y:S02]  /*ea10*/  MUFU.EX2 R126, R222 ;  /* 0x000000de007e7308 */ /* 0x000e640000000800 */
[----:B------:R-:W-:Y:S01]  /*ea20*/  FADD.FTZ R115, R119, R112 ;  /* 0x0000007077737221 */ /* 0x000fe20000010000 */
[C---:B------:R-:W-:Y:S02]  /*ea30*/  LOP3.LUT R112, R122.reuse, 0xff, RZ, 0xc0, !PT ;  /* 0x000000ff7a707812 */ /* 0x040fe400078ec0ff */
[----:B------:R-:W-:Y:S01]  /*ea40*/  LOP3.LUT R105, R122, 0xffff, RZ, 0xc0, !PT ;  /* 0x0000ffff7a697812 */ /* 0x000fe200078ec0ff */
[----:B------:R1:W3:Y:S01]  /*ea50*/  LDL.S16 R130, [R1+0x18] ;  /* 0x0000180001827983 */ /* 0x0002e20000100600 */
[----:B------:R-:W-:Y:S01]  /*ea60*/  ISETP.LE.U32.AND P4, PT, R112, UR12, PT ;  /* 0x0000000c70007c0c */ /* 0x000fe2000bf83070 */
[----:B------:R-:W-:Y:S01]  /*ea70*/  FADD.FTZ R112, R124, R117 ;  /* 0x000000757c707221 */ /* 0x000fe20000010000 */
[C---:B------:R-:W-:Y:S02]  /*ea80*/  F2FP.BF16.PACK_AB R117, R107.reuse, R124 ;  /* 0x0000007c6b75723e */ /* 0x040fe400000010ff */
[----:B------:R-:W-:Y:S01]  /*ea90*/  SHF.R.U32.HI R105, RZ, 0x8, R105 ;  /* 0x00000008ff697819 */ /* 0x000fe20000011669 */
[--C-:B------:R-:W-:Y:S01]  /*eaa0*/  FADD.FTZ R107, R107, R112.reuse ;  /* 0x000000706b6b7221 */ /* 0x100fe20000010000 */
[----:B------:R-:W-:Y:S01]  /*eab0*/  PRMT R112, R125, 0x7632, R112 ;  /* 0x000076327d707816 */ /* 0x000fe20000000070 */
[----:B------:R-:W1:Y:S01]  /*eac0*/  MUFU.EX2 R124, R220 ;  /* 0x000000dc007c7308 */ /* 0x000e620000000800 */
[----:B------:R-:W-:Y:S02]  /*ead0*/  LOP3.LUT R105, R105, 0xffff, RZ, 0xc0, !PT ;  /* 0x0000ffff69697812 */ /* 0x000fe400078ec0ff */
[----:B------:R-:W-:Y:S03]  /*eae0*/  PRMT R104, R137, 0x7632, R104 ;  /* 0x0000763289687816 */ /* 0x000fe60000000068 */
[----:B----4-:R-:W-:Y:S05]  /*eaf0*/  @!P4 HFMA2.BF16_V2 R127, -RZ.H0_H0, RZ.H0_H0, -R125.H0_H0 ;  /* 0x200000ffff7fc231 */ /* 0x010fea000034097d */
[----:B------:R-:W-:Y:S01]  /*eb00*/  PRMT R119, R127, 0x7610, R119 ;  /* 0x000076107f777816 */ /* 0x000fe20000000077 */
[----:B------:R4:W-:Y:S01]  /*eb10*/  @!P4 STL.S16 [R1+0x28], R127 ;  /* 0x0000287f0100c387 */ /* 0x0009e20000100600 */
[----:B--2---:R-:W-:Y:S01]  /*eb20*/  @!P6 HFMA2.BF16_V2 R150, -RZ.H0_H0, RZ.H0_H0, -R114.H0_H0 ;  /* 0x200000ffff96e231 */ /* 0x004fe20000340972 */
[----:B----4-:R-:W-:Y:S02]  /*eb30*/  PRMT R127, R125, 0x5410, R112 ;  /* 0x000054107d7f7816 */ /* 0x010fe40000000070 */
[----:B------:R-:W-:Y:S02]  /*eb40*/  @!P4 PRMT R125, R119, 0x5410, RZ ;  /* 0x00005410777dc816 */ /* 0x000fe400000000ff */
[----:B------:R-:W-:Y:S01]  /*eb50*/  ISETP.LE.U32.AND P4, PT, R105, UR12, PT ;  /* 0x0000000c69007c0c */ /* 0x000fe2000bf83070 */
[----:B------:R2:W4:Y:S01]  /*eb60*/  MUFU.EX2 R119, R208 ;  /* 0x000000d000777308 */ /* 0x0005220000000800 */
[----:B------:R-:W-:Y:S02]  /*eb70*/  LOP3.LUT R105, R158, 0xff, RZ, 0xc0, !PT ;  /* 0x000000ff9e697812 */ /* 0x000fe400078ec0ff */
[----:B------:R-:W-:Y:S09]  /*eb80*/  PRMT R144, R150, 0x7610, R144 ;  /* 0x0000761096907816 */ /* 0x000ff20000000090 */
[----:B------:R-:W-:Y:S05]  /*eb90*/  @!P4 HFMA2.BF16_V2 R134, -RZ.H0_H0, RZ.H0_H0, -R112.H0_H0 ;  /* 0x200000ffff86c231 */ /* 0x000fea0000340970 */
[----:B------:R-:W-:Y:S04]  /*eba0*/  PRMT R133, R134, 0x7610, R133 ;  /* 0x0000761086857816 */ /* 0x000fe80000000085 */
[----:B------:R-:W-:Y:S01]  /*ebb0*/  @!P4 PRMT R112, R133, 0x5410, RZ ;  /* 0x000054108570c816 */ /* 0x000fe200000000ff */
[----:B-1----:R-:W-:Y:S01]  /*ebc0*/  FADD.FTZ R133, R126, R113 ;  /* 0x000000717e857221 */ /* 0x002fe20000010000 */
[C---:B------:R-:W-:Y:S01]  /*ebd0*/  F2FP.BF16.PACK_AB R113, R124.reuse, R126 ;  /* 0x0000007e7c71723e */ /* 0x040fe200000010ff */
[----:B--2---:R-:W2:Y:S01]  /*ebe0*/  LDL.LU R208, [R1+0x108] ;  /* 0x0001080001d07983 */ /* 0x004ea20000300800 */
[----:B----4-:R-:W-:Y:S01]  /*ebf0*/  FADD.FTZ R118, R119, R118 ;  /* 0x0000007677767221 */ /* 0x010fe20000010000 */
[----:B------:R-:W-:Y:S01]  /*ec00*/  F2FP.BF16.PACK_AB R119, R195, R119 ;  /* 0x00000077c377723e */ /* 0x000fe200000010ff */
[----:B------:R-:W-:Y:S01]  /*ec10*/  FADD.FTZ R124, R124, R133 ;  /* 0x000000857c7c7221 */ /* 0x000fe20000010000 */
[----:B------:R1:W3:Y:S04]  /*ec20*/  LDL.LU R222, [R1+0x104] ;  /* 0x0001040001de7983 */ /* 0x0002e80000300800 */
[----:B------:R1:W-:Y:S01]  /*ec30*/  @!P4 STL.S16 [R1+0x24], R134 ;  /* 0x000024860100c387 */ /* 0x0003e20000100600 */
[----:B------:R-:W-:Y:S02]  /*ec40*/  ISETP.LE.U32.AND P4, PT, R105, UR12, PT ;  /* 0x0000000c69007c0c */ /* 0x000fe4000bf83070 */
[C---:B------:R-:W-:Y:S01]  /*ec50*/  PRMT R105, R114.reuse, 0x7632, R105 ;  /* 0x0000763272697816 */ /* 0x040fe20000000069 */
[----:B------:R2:W2:Y:S03]  /*ec60*/  LDL.LU R220, [R1+0x100] ;  /* 0x0001000001dc7983 */ /* 0x0004a60000300800 */
[----:B------:R-:W-:Y:S01]  /*ec70*/  PRMT R103, R114, 0x5410, R105 ;  /* 0x0000541072677816 */ /* 0x000fe20000000069 */
[----:B------:R2:W2:Y:S01]  /*ec80*/  LDL.S16 R146, [R1+0x14] ;  /* 0x0000140001927983 */ /* 0x0004a20000100600 */
[----:B------:R-:W-:Y:S01]  /*ec90*/  @!P6 PRMT R114, R144, 0x5410, RZ ;  /* 0x000054109072e816 */ /* 0x000fe200000000ff */
[----:B---3--:R-:W-:Y:S02]  /*eca0*/  @!P5 HFMA2.BF16_V2 R130, -RZ.H0_H0, RZ.H0_H0, -R105.H0_H0 ;  /* 0x200000ffff82d231 */ /* 0x008fe40000340969 */
[----:B------:R3:W3:Y:S02]  /*ecb0*/  LDL.S16 R142, [R1+0x4] ;  /* 0x00000400018e7983 */ /* 0x0006e40000100600 */
[----:B------:R-:W-:Y:S01]  /*ecc0*/  @!P4 HFMA2.BF16_V2 R128, -RZ.H0_H0, RZ.H0_H0, -R137.H0_H0 ;  /* 0x200000ffff80c231 */ /* 0x000fe20000340989 */
[----:B------:R-:W-:Y:S01]  /*ecd0*/  PRMT R126, R130, 0x7610, R126 ;  /* 0x00007610827e7816 */ /* 0x000fe2000000007e */
[----:B------:R2:W3:Y:S03]  /*ece0*/  LDL.S16 R138, [R1+0x8] ;  /* 0x00000800018a7983 */ /* 0x0004e60000100600 */
[----:B------:R-:W-:Y:S01]  /*ecf0*/  PRMT R147, R128, 0x7610, R147 ;  /* 0x0000761080937816 */ /* 0x000fe20000000093 */
[----:B------:R1:W-:Y:S01]  /*ed00*/  STG.E.U16 [R196.64+0x10], R114 ;  /* 0x00001072c4007986 */ /* 0x0003e2000c101510 */
[----:B------:R-:W-:Y:S03]  /*ed10*/  @!P5 PRMT R105, R126, 0x5410, RZ ;  /* 0x000054107e69d816 */ /* 0x000fe600000000ff */
[----:B-1----:R1:W3:Y:S04]  /*ed20*/  LDL.S16 R134, [R1+0xc] ;  /* 0x00000c0001867983 */ /* 0x0022e80000100600 */
[----:B------:R1:W-:Y:S04]  /*ed30*/  @!P4 STL.S16 [R1+0x20], R128 ;  /* 0x000020800100c387 */ /* 0x0003e80000100600 */
[----:B------:R-:W-:Y:S04]  /*ed40*/  @!P6 STL.S16 [R1+0x1c], R150 ;  /* 0x00001c960100e387 */ /* 0x000fe80000100600 */
[----:B------:R1:W-:Y:S04]  /*ed50*/  @!P5 STL.S16 [R1+0x18], R130 ;  /* 0x000018820100d387 */ /* 0x0003e80000100600 */
[----:B------:R1:W-:Y:S04]  /*ed60*/  STG.E.U16 [R196.64+0x12], R105 ;  /* 0x00001269c4007986 */ /* 0x0003e8000c101510 */
[----:B------:R-:W-:Y:S01]  /*ed70*/  STG.E.U16 [R200.64+0xe], R143 ;  /* 0x00000e8fc8007986 */ /* 0x000fe2000c101510 */
[C---:B------:R-:W-:Y:S03]  /*ed80*/  PRMT R114, R123.reuse, 0x7632, R114 ;  /* 0x000076327b727816 */ /* 0x040fe60000000072 */
[----:B------:R1:W-:Y:S01]  /*ed90*/  STG.E.U16 [R200.64+0x10], R106 ;  /* 0x0000106ac8007986 */ /* 0x0003e2000c101510 */
[----:B------:R-:W-:Y:S01]  /*eda0*/  PRMT R126, R123, 0x5410, R114 ;  /* 0x000054107b7e7816 */ /* 0x000fe20000000072 */
[----:B-1----:R-:W-:Y:S01]  /*edb0*/  FADD.FTZ R128, R195, R118 ;  /* 0x00000076c3807221 */ /* 0x002fe20000010000 */
[----:B------:R-:W-:Y:S02]  /*edc0*/  SHF.R.U32.HI R118, RZ, 0x10, R206 ;  /* 0x00000010ff767819 */ /* 0x000fe400000116ce */
[----:B------:R-:W-:Y:S01]  /*edd0*/  F2FP.BF16.PACK_AB R195, R172, R173 ;  /* 0x000000adacc3723e */ /* 0x000fe200000010ff */
[----:B------:R-:W-:Y:S01]  /*ede0*/  FADD.FTZ R128, R190, R128 ;  /* 0x00000080be807221 */ /* 0x000fe20000010000 */
[----:B------:R-:W-:Y:S02]  /*edf0*/  LOP3.LUT R118, R118, 0xff, RZ, 0xc0, !PT ;  /* 0x000000ff76767812 */ /* 0x000fe400078ec0ff */
[----:B------:R-:W-:Y:S01]  /*ee00*/  PRMT R130, R137, 0x5410, R104 ;  /* 0x0000541089827816 */ /* 0x000fe20000000068 */
[----:B------:R-:W-:Y:S01]  /*ee10*/  FADD.FTZ R128, R189, R128 ;  /* 0x00000080bd807221 */ /* 0x000fe20000010000 */
[----:B------:R-:W-:Y:S02]  /*ee20*/  ISETP.LE.U32.AND P1, PT, R118, UR12, PT ;  /* 0x0000000c76007c0c */ /* 0x000fe4000bf23070 */
[----:B------:R-:W-:Y:S01]  /*ee30*/  LOP3.LUT R118, R158, 0xffff, RZ, 0xc0, !PT ;  /* 0x0000ffff9e767812 */ /* 0x000fe200078ec0ff */
[----:B------:R-:W-:Y:S01]  /*ee40*/  FADD.FTZ R128, R182, R128 ;  /* 0x00000080b6807221 */ /* 0x000fe20000010000 */
[----:B------:R-:W-:Y:S02]  /*ee50*/  @!P4 PRMT R137, R147, 0x5410, RZ ;  /* 0x000054109389c816 */ /* 0x000fe400000000ff */
[----:B------:R-:W-:Y:S01]  /*ee60*/  SHF.R.U32.HI R118, RZ, 0x8, R118 ;  /* 0x00000008ff767819 */ /* 0x000fe20000011676 */
[----:B------:R-:W-:Y:S01]  /*ee70*/  FADD.FTZ R128, R181, R128 ;  /* 0x00000080b5807221 */ /* 0x000fe20000010000 */
[----:B------:R-:W-:Y:S02]  /*ee80*/  SHF.R.U32.HI R105, RZ, 0x18, R122 ;  /* 0x00000018ff697819 */ /* 0x000fe4000001167a */
[----:B------:R-:W-:Y:S02]  /*ee90*/  LOP3.LUT R118, R118, 0xffff, RZ, 0xc0, !PT ;  /* 0x0000ffff76767812 */ /* 0x000fe400078ec0ff */
[----:B------:R-:W-:Y:S02]  /*eea0*/  ISETP.LE.U32.AND P6, PT, R105, UR12, PT ;  /* 0x0000000c69007c0c */ /* 0x000fe4000bfc3070 */
[----:B------:R-:W-:Y:S02]  /*eeb0*/  ISETP.LE.U32.AND P4, PT, R118, UR12, PT ;  /* 0x0000000c76007c0c */ /* 0x000fe4000bf83070 */
[--C-:B------:R-:W-:Y:S02]  /*eec0*/  SHF.R.U32.HI R105, RZ, 0x10, R111.reuse ;  /* 0x00000010ff697819 */ /* 0x100fe4000001166f */
[----:B------:R-:W-:Y:S02]  /*eed0*/  LOP3.LUT R106, R205, UR15, R154, 0x96, !PT ;  /* 0x0000000fcd6a7c12 */ /* 0x000fe4000f8e969a */
[----:B------:R-:W-:Y:S02]  /*eee0*/  LOP3.LUT R105, R105, 0xff, RZ, 0xc0, !PT ;  /* 0x000000ff69697812 */ /* 0x000fe400078ec0ff */
[----:B------:R-:W-:Y:S01]  /*eef0*/  SHF.R.U32.HI R122, RZ, 0x10, R122 ;  /* 0x00000010ff7a7819 */ /* 0x000fe2000001167a */
[----:B------:R-:W-:Y:S03]  /*ef00*/  IMAD.WIDE.U32 R152, R106, -0x2daee0ad, RZ ;  /* 0xd2511f536a987825 */ /* 0x000fe600078e00ff */
[----:B------:R-:W-:Y:S01]  /*ef10*/  LOP3.LUT R122, R122, 0xff, RZ, 0xc0, !PT ;  /* 0x000000ff7a7a7812 */ /* 0x000fe200078ec0ff */
[----:B--2---:R-:W-:Y:S05]  /*ef20*/  @!P4 HFMA2.BF16_V2 R146, -RZ.H0_H0, RZ.H0_H0, -R104.H0_H0 ;  /* 0x200000ffff92c231 */ /* 0x004fea0000340968 */
[----:B------:R-:W-:Y:S01]  /*ef30*/  PRMT R118, R146, 0x7610, R118 ;  /* 0x0000761092767816 */ /* 0x000fe20000000076 */
[----:B------:R1:W-:Y:S03]  /*ef40*/  @!P4 STL.S16 [R1+0x14], R146 ;  /* 0x000014920100c387 */ /* 0x0003e60000100600 */
[----:B------:R-:W-:Y:S02]  /*ef50*/  @!P4 PRMT R104, R118, 0x5410, RZ ;  /* 0x000054107668c816 */ /* 0x000fe400000000ff */
[----:B------:R-:W-:Y:S04]  /*ef60*/  SHF.R.U32.HI R118, RZ, 0x18, R111 ;  /* 0x00000018ff767819 */ /* 0x000fe8000001166f */
[----:B------:R-:W-:Y:S02]  /*ef70*/  ISETP.LE.U32.AND P4, PT, R118, UR12, PT ;  /* 0x0000000c76007c0c */ /* 0x000fe4000bf83070 */
[----:B------:R-:W-:Y:S01]  /*ef80*/  LOP3.LUT R118, R160, 0xff, RZ, 0xc0, !PT ;  /* 0x000000ffa0767812 */ /* 0x000fe200078ec0ff */
[----:B---3--:R-:W-:Y:S03]  /*ef90*/  @!P1 HFMA2.BF16_V2 R134, -RZ.H0_H0, RZ.H0_H0, -R145.H0_H0 ;  /* 0x200000ffff869231 */ /* 0x008fe60000340991 */
[----:B------:R-:W-:Y:S02]  /*efa0*/  ISETP.LE.U32.AND P5, PT, R118, UR12, PT ;  /* 0x0000000c76007c0c */ /* 0x000fe4000bfa3070 */
[C---:B------:R-:W-:Y:S02]  /*efb0*/  PRMT R118, R145.reuse, 0x7632, R118 ;  /* 0x0000763291767816 */ /* 0x040fe40000000076 */
[----:B------:R-:W-:Y:S02]  /*efc0*/  PRMT R133, R134, 0x7610, R133 ;  /* 0x0000761086857816 */ /* 0x000fe40000000085 */
[----:B------:R-:W-:Y:S01]  /*efd0*/  PRMT R111, R145, 0x5410, R118 ;  /* 0x00005410916f7816 */ /* 0x000fe20000000076 */
[----:B------:R-:W-:Y:S01]  /*efe0*/  @!P0 HFMA2.BF16_V2 R138, -RZ.H0_H0, RZ.H0_H0, -R118.H0_H0 ;  /* 0x200000ffff8a8231 */ /* 0x000fe20000340976 */
[----:B------:R-:W-:Y:S02]  /*eff0*/  @!P1 PRMT R145, R133, 0x5410, RZ ;  /* 0x0000541085919816 */ /* 0x000fe400000000ff */
[----:B------:R-:W2:Y:S02]  /*f000*/  MUFU.EX2 R133, R192 ;  /* 0x000000c000857308 */ /* 0x000ea40000000800 */
[----:B------:R-:W-:Y:S01]  /*f010*/  PRMT R132, R138, 0x7610, R132 ;  /* 0x000076108a847816 */ /* 0x000fe20000000084 */
[----:B------:R-:W-:Y:S01]  /*f020*/  @!P5 HFMA2.BF16_V2 R142, -RZ.H0_H0, RZ.H0_H0, -R123.H0_H0 ;  /* 0x200000ffff8ed231 */ /* 0x000fe2000034097b */
[----:B------:R-:W-:Y:S02]  /*f030*/  STG.E.U16 [R198.64+0x10], R145 ;  /* 0x00001091c6007986 */ /* 0x000fe4000c101510 */
[----:B------:R-:W-:Y:S02]  /*f040*/  @!P0 PRMT R118, R132, 0x5410, RZ ;  /* 0x0000541084768816 */ /* 0x000fe400000000ff */
[----:B------:R-:W-:Y:S01]  /*f050*/  LOP3.LUT R132, R155, UR26, R218, 0x96, !PT ;  /* 0x0000001a9b847c12 */ /* 0x000fe2000f8e96da */
[----:B------:R3:W-:Y:S01]  /*f060*/  @!P5 STL.S16 [R1+0x4], R142 ;  /* 0x0000048e0100d387 */ /* 0x0007e20000100600 */
[----:B------:R-:W-:Y:S03]  /*f070*/  PRMT R136, R142, 0x7610, R136 ;  /* 0x000076108e887816 */ /* 0x000fe60000000088 */
[----:B------:R3:W-:Y:S01]  /*f080*/  @!P1 STL.S16 [R1+0xc], R134 ;  /* 0x00000c8601009387 */ /* 0x0007e20000100600 */
[----:B------:R-:W-:Y:S01]  /*f090*/  @!P5 PRMT R123, R136, 0x5410, RZ ;  /* 0x00005410887bd816 */ /* 0x000fe200000000ff */
[----:B-1----:R-:W-:Y:S01]  /*f0a0*/  IMAD.WIDE.U32 R146, R132, -0x2daee0ad, RZ ;  /* 0xd2511f5384927825 */ /* 0x002fe200078e00ff */
[----:B------:R-:W-:Y:S01]  /*f0b0*/  ISETP.LE.U32.AND P5, PT, R105, UR12, PT ;  /* 0x0000000c69007c0c */ /* 0x000fe2000bfa3070 */
[----:B------:R1:W-:Y:S01]  /*f0c0*/  @!P0 STL.S16 [R1+0x8], R138 ;  /* 0x0000088a01008387 */ /* 0x0003e20000100600 */
[----:B------:R-:W-:Y:S01]  /*f0d0*/  F2FP.BF16.PACK_AB R105, R187, R188 ;  /* 0x000000bcbb69723e */ /* 0x000fe200000010ff */
[----:B------:R-:W-:Y:S01]  /*f0e0*/  MUFU.EX2 R136, R185 ;  /* 0x000000b900887308 */ /* 0x000fe20000000800 */
[----:B------:R-:W-:Y:S01]  /*f0f0*/  LOP3.LUT R106, R153, UR21, R146, 0x96, !PT ;  /* 0x00000015996a7c12 */ /* 0x000fe2000f8e9692 */
[----:B------:R1:W4:Y:S01]  /*f100*/  LDL.LU.64 R218, [R1+0xf8] ;  /* 0x0000f80001da7983 */ /* 0x0003220000300a00 */
[----:B--2---:R-:W-:Y:S01]  /*f110*/  FADD.FTZ R124, R133, R124 ;  /* 0x0000007c857c7221 */ /* 0x004fe20000010000 */
[C---:B------:R-:W-:Y:S04]  /*f120*/  F2FP.BF16.PACK_AB R133, R191.reuse, R133 ;  /* 0x00000085bf85723e */ /* 0x040fe800000010ff */
[----:B------:R2:W-:Y:S01]  /*f130*/  STG.E.U16 [R198.64+0x12], R118 ;  /* 0x00001276c6007986 */ /* 0x0005e2000c101510 */
[----:B------:R-:W-:Y:S01]  /*f140*/  FADD.FTZ R132, R191, R124 ;  /* 0x0000007cbf847221 */ /* 0x000fe20000010000 */
[----:B------:R-:W-:Y:S01]  /*f150*/  LOP3.LUT R124, R147, UR28, R216, 0x96, !PT ;  /* 0x0000001c937c7c12 */ /* 0x000fe2000f8e96d8 */
[----:B------:R2:W2:Y:S01]  /*f160*/  MUFU.EX2 R191, R186 ;  /* 0x000000ba00bf7308 */ /* 0x0004a20000000800 */
[----:B------:R2:W4:Y:S01]  /*f170*/  LDL.LU.64 R216, [R1+0xf0] ;  /* 0x0000f00001d87983 */ /* 0x0005220000300a00 */
[----:B------:R-:W-:Y:S01]  /*f180*/  IMAD.WIDE.U32 R146, R106, -0x326172a9, RZ ;  /* 0xcd9e8d576a927825 */ /* 0x000fe200078e00ff */
[----:B------:R-:W-:Y:S03]  /*f190*/  @!P5 HFMA2.BF16_V2 R252, -RZ.H0_H0, RZ.H0_H0, -R141.H0_H0 ;  /* 0x200000fffffcd231 */ /* 0x000fe6000034098d */
[----:B---3--:R-:W-:Y:S01]  /*f1a0*/  IMAD.WIDE.U32 R142, R124, -0x326172a9, RZ ;  /* 0xcd9e8d577c8e7825 */ /* 0x008fe200078e00ff */
[----:B------:R3:W3:Y:S03]  /*f1b0*/  LDL.S16 R151, [R1+0x10] ;  /* 0x0000100001977983 */ /* 0x0006e60000100600 */
[----:B------:R-:W-:Y:S01]  /*f1c0*/  FADD.FTZ R134, R194, R115 ;  /* 0x00000073c2867221 */ /* 0x000fe20000010000 */
[----:B------:R-:W-:Y:S01]  /*f1d0*/  LOP3.LUT R204, R143, UR24, R204, 0x96, !PT ;  /* 0x000000188fcc7c12 */ /* 0x000fe2000f8e96cc */
[----:B------:R2:W-:Y:S01]  /*f1e0*/  STG.E.U16 [R202.64+0x20], R129 ;  /* 0x00002081ca007986 */ /* 0x0005e2000c101510 */
[----:B------:R-:W-:Y:S01]  /*f1f0*/  LOP3.LUT R144, R147, UR20, R142, 0x96, !PT ;  /* 0x0000001493907c12 */ /* 0x000fe2000f8e968e */
[----:B------:R-:W-:Y:S01]  /*f200*/  IMAD.MOV.U32 R143, RZ, RZ, R215 ;  /* 0x000000ffff8f7224 */ /* 0x000fe200078e00d7 */
[----:B------:R-:W-:Y:S01]  /*f210*/  F2FP.BF16.PACK_AB R115, R193, R194 ;  /* 0x000000c2c173723e */ /* 0x000fe200000010ff */
[----:B------:R-:W-:Y:S01]  /*f220*/  STG.E.U16 [R202.64+0x22], R116 ;  /* 0x00002274ca007986 */ /* 0x000fe2000c101510 */
[----:B------:R-:W-:Y:S01]  /*f230*/  PRMT R194, R195, 0x7632, R194 ;  /* 0x00007632c3c27816 */ /* 0x000fe200000000c2 */
[----:B------:R-:W-:Y:S02]  /*f240*/  IMAD.MOV.U32 R142, RZ, RZ, R214 ;  /* 0x000000ffff8e7224 */ /* 0x000fe400078e00d6 */
[----:B------:R3:W4:Y:S01]  /*f250*/  LDL.LU.64 R214, [R1+0xe8] ;  /* 0x0000e80001d67983 */ /* 0x0007220000300a00 */
[----:B-1----:R-:W-:Y:S01]  /*f260*/  FADD.FTZ R138, R188, R107 ;  /* 0x0000006bbc8a7221 */ /* 0x002fe20000010000 */
[----:B------:R-:W-:Y:S01]  /*f270*/  LOP3.LUT R107, R160, 0xffff, RZ, 0xc0, !PT ;  /* 0x0000ffffa06b7812 */ /* 0x000fe200078ec0ff */
[----:B------:R-:W-:Y:S01]  /*f280*/  IMAD.WIDE.U32 R144, R144, -0x2daee0ad, RZ ;  /* 0xd2511f5390907825 */ /* 0x000fe200078e00ff */
[----:B--2---:R-:W-:Y:S02]  /*f290*/  PRMT R118, R141, 0x7632, R118 ;  /* 0x000076328d767816 */ /* 0x004fe40000000076 */
[----:B------:R-:W-:Y:S01]  /*f2a0*/  SHF.R.U32.HI R107, RZ, 0x8, R107 ;  /* 0x00000008ff6b7819 */ /* 0x000fe2000001166b */
[----:B------:R-:W-:Y:S01]  /*f2b0*/  IMAD.WIDE.U32 R204, R204, -0x2daee0ad, RZ ;  /* 0xd2511f53cccc7825 */ /* 0x000fe200078e00ff */
[----:B------:R-:W-:Y:S01]  /*f2c0*/  F2FP.BF16.PACK_AB R186, R175, R179 ;  /* 0x000000b3afba723e */ /* 0x000fe200000010ff */
[----:B------:R-:W-:Y:S01]  /*f2d0*/  @!P4 HFMA2.BF16_V2 R251, -RZ.H0_H0, RZ.H0_H0, -R118.H0_H0 ;  /* 0x200000fffffbc231 */ /* 0x000fe20000340976 */
[----:B------:R-:W-:Y:S01]  /*f2e0*/  LOP3.LUT R107, R107, 0xffff, RZ, 0xc0, !PT ;  /* 0x0000ffff6b6b7812 */ /* 0x000fe200078ec0ff */
[----:B------:R-:W-:Y:S01]  /*f2f0*/  FADD.FTZ R134, R193, R134 ;  /* 0x00000086c1867221 */ /* 0x000fe20000010000 */
[----:B------:R-:W-:Y:S01]  /*f300*/  LOP3.LUT R152, R205, UR11, R152, 0x96, !PT ;  /* 0x0000000bcd987c12 */ /* 0x000fe2000f8e9698 */
[----:B------:R-:W-:Y:S01]  /*f310*/  IMAD.MOV.U32 R205, RZ, RZ, R143 ;  /* 0x000000ffffcd7224 */ /* 0x000fe200078e008f */
[----:B------:R-:W-:Y:S01]  /*f320*/  ISETP.LE.U32.AND P0, PT, R107, UR12, PT ;  /* 0x0000000c6b007c0c */ /* 0x000fe2000bf03070 */
[----:B------:R-:W-:Y:S01]  /*f330*/  FADD.FTZ R143, R191, R134 ;  /* 0x00000086bf8f7221 */ /* 0x000fe20000010000 */
[----:B------:R-:W-:Y:S01]  /*f340*/  F2FP.BF16.PACK_AB R191, R136, R191 ;  /* 0x000000bf88bf723e */ /* 0x000fe200000010ff */
[----:B------:R-:W-:Y:S01]  /*f350*/  IMAD.WIDE.U32 R152, R152, -0x326172a9, RZ ;  /* 0xcd9e8d5798987825 */ /* 0x000fe200078e00ff */
[----:B------:R-:W-:Y:S02]  /*f360*/  LOP3.LUT R150, R145, UR5, R204, 0x96, !PT ;  /* 0x0000000591967c12 */ /* 0x000fe4000f8e96cc */
[----:B------:R-:W-:Y:S01]  /*f370*/  PRMT R129, R141, 0x5410, R118 ;  /* 0x000054108d817816 */ /* 0x000fe20000000076 */
[----:B------:R-:W-:Y:S01]  /*f380*/  FADD.FTZ R136, R136, R143 ;  /* 0x0000008f88887221 */ /* 0x000fe20000010000 */
[----:B------:R-:W-:Y:S01]  /*f390*/  @!P4 PRMT R118, R251, 0x5410, RZ ;  /* 0x00005410fb76c816 */ /* 0x000fe200000000ff */
[----:B------:R-:W-:Y:S01]  /*f3a0*/  IMAD.MOV.U32 R143, RZ, RZ, R211 ;  /* 0x000000ffff8f7224 */ /* 0x000fe200078e00d3 */
[----:B------:R-:W-:Y:S01]  /*f3b0*/  @!P5 PRMT R141, R252, 0x5410, RZ ;  /* 0x00005410fc8dd816 */ /* 0x000fe200000000ff */
[----:B------:R-:W-:Y:S01]  /*f3c0*/  FADD.FTZ R136, R179, R136 ;  /* 0x00000088b3887221 */ /* 0x000fe20000010000 */
[----:B------:R-:W-:Y:S01]  /*f3d0*/  F2FP.BF16.PACK_AB R193, R181, R182 ;  /* 0x000000b6b5c1723e */ /* 0x000fe200000010ff */
[----:B------:R1:W-:Y:S01]  /*f3e0*/  STG.E.U16 [R196.64+0x22], R118 ;  /* 0x00002276c4007986 */ /* 0x0003e2000c101510 */
[----:B------:R-:W-:Y:S01]  /*f3f0*/  IMAD.MOV.U32 R204, RZ, RZ, R142 ;  /* 0x000000ffffcc7224 */ /* 0x000fe200078e008e */
[----:B------:R-:W-:Y:S01]  /*f400*/  F2FP.BF16.PACK_AB R107, R189, R190 ;  /* 0x000000bebd6b723e */ /* 0x000fe200000010ff */
[----:B------:R-:W-:Y:S01]  /*f410*/  IMAD.MOV.U32 R142, RZ, RZ, R210 ;  /* 0x000000ffff8e7224 */ /* 0x000fe200078e00d2 */
[----:B------:R2:W-:Y:S01]  /*f420*/  STG.E.U16 [R196.64+0x20], R141 ;  /* 0x0000208dc4007986 */ /* 0x0005e2000c101510 */
[----:B------:R-:W-:Y:S01]  /*f430*/  FADD.FTZ R138, R187, R138 ;  /* 0x0000008abb8a7221 */ /* 0x000fe20000010000 */
[----:B------:R-:W-:Y:S01]  /*f440*/  F2FP.BF16.PACK_AB R189, R183, R184 ;  /* 0x000000b8b7bd723e */ /* 0x000fe200000010ff */
[----:B------:R-:W-:Y:S01]  /*f450*/  IMAD.MOV.U32 R182, RZ, RZ, R142 ;  /* 0x000000ffffb67224 */ /* 0x000fe200078e008e */
[----:B------:R2:W-:Y:S01]  /*f460*/  STG.E.U16 [R200.64+0x1e], R125 ;  /* 0x00001e7dc8007986 */ /* 0x0005e2000c101510 */
[----:B------:R-:W-:Y:S01]  /*f470*/  FADD.FTZ R134, R184, R138 ;  /* 0x0000008ab8867221 */ /* 0x000fe20000010000 */
[----:B------:R-:W-:Y:S01]  /*f480*/  F2FP.BF16.PACK_AB R184, R169, R180 ;  /* 0x000000b4a9b8723e */ /* 0x000fe200000010ff */
[----:B------:R-:W-:Y:S01]  /*f490*/  FADD.FTZ R132, R180, R132 ;  /* 0x00000084b4847221 */ /* 0x000fe20000010000 */
[----:B------:R-:W-:Y:S01]  /*f4a0*/  STG.E.U16 [R200.64+0x20], R112 ;  /* 0x00002070c8007986 */ /* 0x000fe2000c101510 */
[----:B------:R-:W-:Y:S01]  /*f4b0*/  FADD.FTZ R134, R183, R134 ;  /* 0x00000086b7867221 */ /* 0x000fe20000010000 */
[----:B------:R-:W-:Y:S01]  /*f4c0*/  LOP3.LUT R146, R153, UR8, R146, 0x96, !PT ;  /* 0x0000000899927c12 */ /* 0x000fe2000f8e9692 */
[----:B------:R-:W-:Y:S01]  /*f4d0*/  IMAD.MOV.U32 R183, RZ, RZ, R143 ;  /* 0x000000ffffb77224 */ /* 0x000fe200078e008f */
[----:B------:R-:W-:Y:S01]  /*f4e0*/  PRMT R190, R191, 0x7632, R190 ;  /* 0x00007632bfbe7816 */ /* 0x000fe200000000be */
[----:B------:R-:W-:Y:S01]  /*f4f0*/  FADD.FTZ R143, R169, R132 ;  /* 0x00000084a98f7221 */ /* 0x000fe20000010000 */
[C---:B------:R-:W-:Y:S01]  /*f500*/  PRMT R192, R193.reuse, 0x7632, R192 ;  /* 0x00007632c1c07816 */ /* 0x040fe200000000c0 */
[----:B------:R-:W-:Y:S01]  /*f510*/  IMAD.WIDE.U32 R146, R146, -0x2daee0ad, RZ ;  /* 0xd2511f5392927825 */ /* 0x000fe200078e00ff */
[----:B------:R-:W-:Y:S02]  /*f520*/  PRMT R185, R186, 0x7632, R185 ;  /* 0x00007632bab97816 */ /* 0x000fe400000000b9 */
[----:B------:R-:W-:Y:S02]  /*f530*/  F2FP.BF16.PACK_AB R188, R170, R171 ;  /* 0x000000abaabc723e */ /* 0x000fe400000010ff */
[----:B------:R-:W-:Y:S02]  /*f540*/  PRMT R169, R193, 0x5410, R192 ;  /* 0x00005410c1a97816 */ /* 0x000fe400000000c0 */
[----:B------:R-:W-:Y:S01]  /*f550*/  PRMT R187, R188, 0x7632, R187 ;  /* 0x00007632bcbb7816 */ /* 0x000fe200000000bb */
[----:B-1----:R-:W-:Y:S01]  /*f560*/  FADD.FTZ R118, R175, R136 ;  /* 0x00000088af767221 */ /* 0x002fe20000010000 */
[----:B------:R-:W-:Y:S01]  /*f570*/  LOP3.LUT R145, R156, 0xff, RZ, 0xc0, !PT ;  /* 0x000000ff9c917812 */ /* 0x000fe200078ec0ff */
[----:B--2---:R-:W-:Y:S02]  /*f580*/  FADD.FTZ R141, R173, R134 ;  /* 0x00000086ad8d7221 */ /* 0x004fe40000010000 */
[----:B------:R-:W-:Y:S01]  /*f590*/  FADD.FTZ R125, R171, R128 ;  /* 0x00000080ab7d7221 */ /* 0x000fe20000010000 */
[----:B------:R-:W-:Y:S03]  /*f5a0*/  PRMT R171, R188, 0x5410, R187 ;  /* 0x00005410bcab7816 */ /* 0x000fe600000000bb */
[----:B------:R-:W-:Y:S01]  /*f5b0*/  FADD.FTZ R128, R170, R125 ;  /* 0x0000007daa807221 */ /* 0x000fe20000010000 */
[----:B------:R-:W-:Y:S01]  /*f5c0*/  PRMT R170, R186, 0x5410, R185 ;  /* 0x00005410baaa7816 */ /* 0x000fe200000000b9 */
[----:B---3--:R-:W-:Y:S05]  /*f5d0*/  @!P0 HFMA2.BF16_V2 R151, -RZ.H0_H0, RZ.H0_H0, -R114.H0_H0 ;  /* 0x200000ffff978231 */ /* 0x008fea0000340972 */
[----:B------:R1:W-:Y:S01]  /*f5e0*/  @!P0 STL.S16 [R1+0x10], R151 ;  /* 0x0000109701008387 */ /* 0x0003e20000100600 */
[----:B------:R-:W-:Y:S03]  /*f5f0*/  PRMT R140, R151, 0x7610, R140 ;  /* 0x00007610978c7816 */ /* 0x000fe6000000008c */
[----:B------:R-:W2:Y:S01]  /*f600*/  LDL.LU.64 R210, [R1+0xe0] ;  /* 0x0000e00001d27983 */ /* 0x000ea20000300a00 */
[----:B------:R-:W-:Y:S02]  /*f610*/  @!P0 PRMT R114, R140, 0x5410, RZ ;  /* 0x000054108c728816 */ /* 0x000fe400000000ff */
[----:B------:R-:W-:Y:S03]  /*f620*/  ISETP.LE.U32.AND P0, PT, R122, UR12, PT ;  /* 0x0000000c7a007c0c */ /* 0x000fe6000bf03070 */
[----:B------:R3:W-:Y:S04]  /*f630*/  STL [R1+0xc4], R118 ;  /* 0x0000c47601007387 */ /* 0x0007e80000100800 */
[----:B------:R2:W2:Y:S01]  /*f640*/  LDL.S16 R136, [R1] ;  /* 0x0000000001887983 */ /* 0x0004a20000100600 */
[----:B-1----:R-:W-:Y:S05]  /*f650*/  IMAD.WIDE.U32 R150, R150, -0x326172a9, RZ ;  /* 0xcd9e8d5796967825 */ /* 0x002fea00078e00ff */
[----:B------:R-:W-:Y:S04]  /*f660*/  LOP3.LUT R124, R151, UR14, R152, 0x96, !PT ;  /* 0x0000000e977c7c12 */ /* 0x000fe8000f8e9698 */
[----:B------:R-:W-:Y:S01]  /*f670*/  LOP3.LUT R106, R124, 0xff, RZ, 0xc0, !PT ;  /* 0x000000ff7c6a7812 */ /* 0x000fe200078ec0ff */
[----:B---3--:R-:W-:Y:S01]  /*f680*/  FADD.FTZ R118, R172, R141 ;  /* 0x0000008dac767221 */ /* 0x008fe20000010000 */
[----:B------:R-:W-:Y:S02]  /*f690*/  LOP3.LUT R122, R124, 0xffff, RZ, 0xc0, !PT ;  /* 0x0000ffff7c7a7812 */ /* 0x000fe400078ec0ff */
[----:B------:R-:W-:Y:S02]  /*f6a0*/  ISETP.LE.U32.AND P1, PT, R106, UR12, PT ;  /* 0x0000000c6a007c0c */ /* 0x000fe4000bf23070 */
[----:B------:R-:W-:Y:S01]  /*f6b0*/  SHF.R.U32.HI R122, RZ, 0x8, R122 ;  /* 0x00000008ff7a7819 */ /* 0x000fe2000001167a */
[----:B------:R1:W-:Y:S01]  /*f6c0*/  STL [R1+0xc0], R118 ;  /* 0x0000c07601007387 */ /* 0x0003e20000100800 */
[C---:B------:R-:W-:Y:S02]  /*f6d0*/  PRMT R106, R121.reuse, 0x7632, R106 ;  /* 0x00007632796a7816 */ /* 0x040fe4000000006a */
[----:B------:R-:W-:Y:S02]  /*f6e0*/  LOP3.LUT R122, R122, 0xffff, RZ, 0xc0, !PT ;  /* 0x0000ffff7a7a7812 */ /* 0x000fe400078ec0ff */
[----:B------:R-:W-:Y:S05]  /*f6f0*/  PRMT R142, R121, 0x5410, R106 ;  /* 0x00005410798e7816 */ /* 0x000fea000000006a */
[----:B------:R-:W-:Y:S05]  /*f700*/  @!P1 HFMA2.BF16_V2 R250, -RZ.H0_H0, RZ.H0_H0, -R121.H0_H0 ;  /* 0x200000fffffa9231 */ /* 0x000fea0000340979 */
[----:B------:R-:W-:Y:S02]  /*f710*/  @!P1 PRMT R121, R250, 0x5410, RZ ;  /* 0x00005410fa799816 */ /* 0x000fe400000000ff */
[----:B------:R-:W-:Y:S02]  /*f720*/  ISETP.LE.U32.AND P1, PT, R122, UR12, PT ;  /* 0x0000000c7a007c0c */ /* 0x000fe4000bf23070 */
[--C-:B------:R-:W-:Y:S04]  /*f730*/  SHF.R.U32.HI R122, RZ, 0x10, R158.reuse ;  /* 0x00000010ff7a7819 */ /* 0x100fe8000001169e */
[----:B------:R-:W-:Y:S04]  /*f740*/  LOP3.LUT R122, R122, 0xff, RZ, 0xc0, !PT ;  /* 0x000000ff7a7a7812 */ /* 0x000fe800078ec0ff */
[----:B------:R-:W-:Y:S02]  /*f750*/  ISETP.LE.U32.AND P3, PT, R122, UR12, PT ;  /* 0x0000000c7a007c0c */ /* 0x000fe4000bf63070 */
[----:B------:R-:W-:Y:S01]  /*f760*/  SHF.R.U32.HI R122, RZ, 0x18, R158 ;  /* 0x00000018ff7a7819 */ /* 0x000fe2000001169e */
[----:B------:R-:W-:Y:S03]  /*f770*/  @!P1 HFMA2.BF16_V2 R246, -RZ.H0_H0, RZ.H0_H0, -R106.H0_H0 ;  /* 0x200000fffff69231 */ /* 0x000fe6000034096a */
[----:B------:R-:W-:Y:S02]  /*f780*/  ISETP.LE.U32.AND P2, PT, R122, UR12, PT ;  /* 0x0000000c7a007c0c */ /* 0x000fe4000bf43070 */
[----:B------:R-:W-:Y:S02]  /*f790*/  LOP3.LUT R122, R183, UR29, RZ, 0x3c, !PT ;  /* 0x0000001db77a7c12 */ /* 0x000fe4000f8e3cff */
[----:B------:R-:W-:Y:S03]  /*f7a0*/  @!P1 PRMT R106, R246, 0x5410, RZ ;  /* 0x00005410f66a9816 */ /* 0x000fe600000000ff */
[----:B------:R-:W-:Y:S01]  /*f7b0*/  IMAD.WIDE.U32 R182, R122, -0x326172a9, RZ ;  /* 0xcd9e8d577ab67825 */ /* 0x000fe200078e00ff */
[----:B------:R-:W-:Y:S04]  /*f7c0*/  @!P3 HFMA2.BF16_V2 R248, -RZ.H0_H0, RZ.H0_H0, -R135.H0_H0 ;  /* 0x200000fffff8b231 */ /* 0x000fe80000340987 */
[----:B------:R-:W-:Y:S02]  /*f7d0*/  LOP3.LUT R122, R183, UR26, R204, 0x96, !PT ;  /* 0x0000001ab77a7c12 */ /* 0x000fe4000f8e96cc */
[----:B------:R-:W-:Y:S01]  /*f7e0*/  LOP3.LUT R116, R149, UR15, R182, 0x96, !PT ;  /* 0x0000000f95747c12 */ /* 0x000fe2000f8e96b6 */
[----:B------:R-:W-:Y:S02]  /*f7f0*/  UIADD3 UR15, UR18, -0x4ab325aa, URZ ;  /* 0xb54cda56120f7890 */ /* 0x000fe4000fffe03f */
[----:B------:R-:W-:Y:S04]  /*f800*/  IMAD.WIDE.U32 R180, R122, -0x2daee0ad, RZ ;  /* 0xd2511f537ab47825 */ /* 0x000fe800078e00ff */
[----:B------:R-:W-:Y:S01]  /*f810*/  IMAD.WIDE.U32 R182, R116, -0x2daee0ad, RZ ;  /* 0xd2511f5374b67825 */ /* 0x000fe200078e00ff */
[----:B------:R-:W-:Y:S02]  /*f820*/  LOP3.LUT R122, R181, UR28, R212, 0x96, !PT ;  /* 0x0000001cb57a7c12 */ /* 0x000fe4000f8e96d4 */
[----:B------:R-:W-:Y:S02]  /*f830*/  LOP3.LUT R178, R177, UR15, R178, 0x96, !PT ;  /* 0x0000000fb1b27c12 */ /* 0x000fe4000f8e96b2 */
[----:B------:R-:W-:Y:S01]  /*f840*/  LOP3.LUT R116, R183, UR21, R180, 0x96, !PT ;  /* 0x00000015b7747c12 */ /* 0x000fe2000f8e96b4 */
[----:B------:R-:W-:Y:S05]  /*f850*/  IMAD.WIDE.U32 R180, R122, -0x326172a9, RZ ;  /* 0xcd9e8d577ab47825 */ /* 0x000fea00078e00ff */
[----:B------:R-:W-:Y:S05]  /*f860*/  LOP3.LUT R122, R181, UR24, R148, 0x96, !PT ;  /* 0x00000018b57a7c12 */ /* 0x000fea000f8e9694 */
[----:B------:R-:W-:Y:S01]  /*f870*/  IMAD.WIDE.U32 R140, R122, -0x2daee0ad, RZ ;  /* 0xd2511f537a8c7825 */ /* 0x000fe200078e00ff */
[----:B------:R-:W-:Y:S04]  /*f880*/  PRMT R122, R139, 0x7632, R122 ;  /* 0x000076328b7a7816 */ /* 0x000fe8000000007a */
[----:B-1----:R-:W-:Y:S01]  /*f890*/  LOP3.LUT R118, R141, UR11, R182, 0x96, !PT ;  /* 0x0000000b8d767c12 */ /* 0x002fe2000f8e96b6 */
[----:B------:R-:W-:Y:S01]  /*f8a0*/  IMAD.WIDE.U32 R182, R116, -0x326172a9, RZ ;  /* 0xcd9e8d5774b67825 */ /* 0x000fe200078e00ff */
[----:B------:R-:W-:Y:S01]  /*f8b0*/  PRMT R125, R139, 0x5410, R122 ;  /* 0x000054108b7d7816 */ /* 0x000fe2000000007a */
[----:B------:R-:W-:Y:S03]  /*f8c0*/  @!P6 HFMA2.BF16_V2 R245, -RZ.H0_H0, RZ.H0_H0, -R122.H0_H0 ;  /* 0x200000fffff5e231 */ /* 0x000fe6000034097a */
[----:B------:R-:W-:Y:S01]  /*f8d0*/  LOP3.LUT R172, R183, UR20, R180, 0x96, !PT ;  /* 0x00000014b7ac7c12 */ /* 0x000fe2000f8e96b4 */
[----:B------:R-:W-:Y:S01]  /*f8e0*/  IMAD.WIDE.U32 R180, R118, -0x326172a9, RZ ;  /* 0xcd9e8d5776b47825 */ /* 0x000fe200078e00ff */
[----:B------:R-:W-:Y:S02]  /*f8f0*/  PRMT R118, R135, 0x7632, R118 ;  /* 0x0000763287767816 */ /* 0x000fe40000000076 */
[----:B------:R-:W-:Y:S01]  /*f900*/  @!P6 PRMT R122, R245, 0x5410, RZ ;  /* 0x00005410f57ae816 */ /* 0x000fe200000000ff */
[----:B------:R-:W-:Y:S01]  /*f910*/  IMAD.WIDE.U32 R172, R172, -0x2daee0ad, RZ ;  /* 0xd2511f53acac7825 */ /* 0x000fe200078e00ff */
[----:B------:R-:W-:Y:S01]  /*f920*/  LOP3.LUT R132, R181, UR8, R182, 0x96, !PT ;  /* 0x00000008b5847c12 */ /* 0x000fe2000f8e96b6 */
[----:B------:R-:W-:Y:S02]  /*f930*/  @!P2 HFMA2.BF16_V2 R247, -RZ.H0_H0, RZ.H0_H0, -R118.H0_H0 ;  /* 0x200000fffff7a231 */ /* 0x000fe40000340976 */
[----:B------:R-:W-:Y:S01]  /*f940*/  IMAD.MOV.U32 R182, RZ, RZ, R212 ;  /* 0x000000ffffb67224 */ /* 0x000fe200078e00d4 */
[----:B------:R-:W-:Y:S01]  /*f950*/  LOP3.LUT R140, R173, UR5, R140, 0x96, !PT ;  /* 0x00000005ad8c7c12 */ /* 0x000fe2000f8e968c */
[----:B------:R-:W-:Y:S01]  /*f960*/  IMAD.MOV.U32 R183, RZ, RZ, R213 ;  /* 0x000000ffffb77224 */ /* 0x000fe200078e00d5 */
[----:B------:R1:W-:Y:S01]  /*f970*/  STG.E.U16 [R198.64+0x22], R122 ;  /* 0x0000227ac6007986 */ /* 0x0003e2000c101510 */
[----:B------:R-:W-:Y:S02]  /*f980*/  IMAD.MOV.U32 R181, RZ, RZ, R205 ;  /* 0x000000ffffb57224 */ /* 0x000fe400078e00cd */
[----:B------:R-:W-:Y:S01]  /*f990*/  IMAD.WIDE.U32 R140, R140, -0x326172a9, RZ ;  /* 0xcd9e8d578c8c7825 */ /* 0x000fe200078e00ff */
[----:B------:R3:W5:Y:S01]  /*f9a0*/  LDL.LU.64 R212, [R1+0xd8] ;  /* 0x0000d80001d47983 */ /* 0x0007620000300a00 */
[----:B------:R-:W3:Y:S03]  /*f9b0*/  LDC.U8 R205, c[0x0][0x2d8] ;  /* 0x0000b600ffcd7b82 */ /* 0x000ee60000000000 */
[----:B------:R-:W-:Y:S01]  /*f9c0*/  LOP3.LUT R134, R141, UR14, R180, 0x96, !PT ;  /* 0x0000000e8d867c12 */ /* 0x000fe2000f8e96b4 */
[----:B------:R-:W-:Y:S01]  /*f9d0*/  IMAD.MOV.U32 R180, RZ, RZ, R204 ;  /* 0x000000ffffb47224 */ /* 0x000fe200078e00cc */
[----:B------:R-:W-:Y:S02]  /*f9e0*/  UIADD3 UR14, UR18, 0x3c6ef372, URZ ;  /* 0x3c6ef372120e7890 */ /* 0x000fe4000fffe03f */
[----:B------:R-:W-:Y:S01]  /*f9f0*/  LOP3.LUT R116, R134, 0xff, RZ, 0xc0, !PT ;  /* 0x000000ff86747812 */ /* 0x000fe200078ec0ff */
[----:B------:R-:W3:Y:S03]  /*fa00*/  LDC.U8 R204, c[0x0][0x2d8] ;  /* 0x0000b600ffcc7b82 */ /* 0x000ee60000000000 */
[----:B------:R-:W-:Y:S01]  /*fa10*/  LOP3.LUT R154, R149, UR14, R154, 0x96, !PT ;  /* 0x0000000e959a7c12 */ /* 0x000fe2000f8e969a */
[----:B------:R-:W-:Y:S01]  /*fa20*/  UIADD3 UR14, UR19, 0x76cf5d0a, URZ ;  /* 0x76cf5d0a130e7890 */ /* 0x000fe2000fffe03f */
[----:B-1----:R-:W-:Y:S04]  /*fa30*/  LOP3.LUT R122, R140, 0xffff, RZ, 0xc0, !PT ;  /* 0x0000ffff8c7a7812 */ /* 0x002fe800078ec0ff */
[----:B------:R-:W-:Y:S04]  /*fa40*/  SHF.R.U32.HI R122, RZ, 0x8, R122 ;  /* 0x00000008ff7a7819 */ /* 0x000fe8000001167a */
[----:B------:R-:W-:Y:S02]  /*fa50*/  LOP3.LUT R122, R122, 0xffff, RZ, 0xc0, !PT ;  /* 0x0000ffff7a7a7812 */ /* 0x000fe400078ec0ff */
[----:B---3--:R-:W-:Y:S01]  /*fa60*/  PRMT R204, R204, 0x7054, R205 ;  /* 0x00007054cccc7816 */ /* 0x008fe200000000cd */
[----:B--2---:R-:W-:Y:S05]  /*fa70*/  @!P0 HFMA2.BF16_V2 R136, -RZ.H0_H0, RZ.H0_H0, -R139.H0_H0 ;  /* 0x200000ffff888231 */ /* 0x004fea000034098b */
[----:B------:R-:W-:Y:S01]  /*fa80*/  PRMT R112, R136, 0x7610, R112 ;  /* 0x0000761088707816 */ /* 0x000fe20000000070 */
[----:B------:R1:W-:Y:S03]  /*fa90*/  @!P0 STL.S16 [R1], R136 ;  /* 0x0000008801008387 */ /* 0x0003e60000100600 */
[----:B------:R-:W-:Y:S01]  /*faa0*/  @!P0 PRMT R139, R112, 0x5410, RZ ;  /* 0x00005410708b8816 */ /* 0x000fe200000000ff */
[----:B------:R-:W-:Y:S01]  /*fab0*/  FADD.FTZ R112, R168, R143 ;  /* 0x0000008fa8707221 */ /* 0x000fe20000010000 */
[----:B------:R-:W-:Y:S01]  /*fac0*/  ISETP.LE.U32.AND P0, PT, R116, UR12, PT ;  /* 0x0000000c74007c0c */ /* 0x000fe2000bf03070 */
[----:B------:R2:W-:Y:S01]  /*fad0*/  STL [R1+0xc8], R128 ;  /* 0x0000c88001007387 */ /* 0x0005e20000100800 */
[----:B------:R-:W-:Y:S01]  /*fae0*/  PRMT R168, R191, 0x5410, R190 ;  /* 0x00005410bfa87816 */ /* 0x000fe200000000be */
[----:B------:R-:W-:Y:S01]  /*faf0*/  FADD.FTZ R116, R167, R112 ;  /* 0x00000070a7747221 */ /* 0x000fe20000010000 */
[----:B------:R-:W-:Y:S01]  /*fb00*/  SHF.R.U32.HI R112, RZ, 0x10, R160 ;  /* 0x00000010ff707819 */ /* 0x000fe200000116a0 */
[----:B------:R-:W-:Y:S01]  /*fb10*/  STG.E.U16 [R198.64+0x20], R139 ;  /* 0x0000208bc6007986 */ /* 0x000fe2000c101510 */
[----:B------:R-:W-:Y:S01]  /*fb20*/  IMAD.WIDE.U32 R166, R132, -0x2daee0ad, RZ ;  /* 0xd2511f5384a67825 */ /* 0x000fe200078e00ff */
[----:B------:R-:W-:Y:S02]  /*fb30*/  PRMT R132, R105, 0x7632, R132 ;  /* 0x0000763269847816 */ /* 0x000fe40000000084 */
[----:B------:R3:W-:Y:S01]  /*fb40*/  STL [R1+0xcc], R116 ;  /* 0x0000cc7401007387 */ /* 0x0007e20000100800 */
[----:B------:R-:W-:Y:S02]  /*fb50*/  LOP3.LUT R112, R112, 0xff, RZ, 0xc0, !PT ;  /* 0x000000ff70707812 */ /* 0x000fe400078ec0ff */
[----:B------:R-:W-:Y:S01]  /*fb60*/  LOP3.LUT R143, R166, 0xff, RZ, 0xc0, !PT ;  /* 0x000000ffa68f7812 */ /* 0x000fe200078ec0ff */
[----:B------:R-:W-:Y:S01]  /*fb70*/  @!P0 HFMA2.BF16_V2 R249, -RZ.H0_H0, RZ.H0_H0, -R117.H0_H0 ;  /* 0x200000fffff98231 */ /* 0x000fe20000340975 */
[----:B------:R-:W-:Y:S01]  /*fb80*/  ISETP.LE.U32.AND P5, PT, R112, UR12, PT ;  /* 0x0000000c70007c0c */ /* 0x000fe2000bfa3070 */
[----:B------:R-:W-:Y:S01]  /*fb90*/  STG.E.U16 [R202.64+0x30], R137 ;  /* 0x00003089ca007986 */ /* 0x000fe2000c101510 */
[C---:B------:R-:W-:Y:S03]  /*fba0*/  PRMT R112, R117.reuse, 0x7632, R112 ;  /* 0x0000763275707816 */ /* 0x040fe60000000070 */
[----:B------:R4:W-:Y:S01]  /*fbb0*/  STG.E.U16 [R202.64+0x32], R104 ;  /* 0x00003268ca007986 */ /* 0x0009e2000c101510 */
[----:B------:R-:W-:Y:S02]  /*fbc0*/  PRMT R138, R117, 0x5410, R112 ;  /* 0x00005410758a7816 */ /* 0x000fe40000000070 */
[----:B------:R-:W-:Y:S02]  /*fbd0*/  @!P0 PRMT R117, R249, 0x5410, RZ ;  /* 0x00005410f9758816 */ /* 0x000fe400000000ff */
[----:B-1----:R-:W-:Y:S02]  /*fbe0*/  LOP3.LUT R136, R140, 0xff, RZ, 0xc0, !PT ;  /* 0x000000ff8c887812 */ /* 0x002fe400078ec0ff */
[----:B--2---:R-:W-:Y:S01]  /*fbf0*/  PRMT R128, R135, 0x5410, R118 ;  /* 0x0000541087807816 */ /* 0x004fe20000000076 */
[----:B------:R-:W-:Y:S01]  /*fc00*/  @!P5 HFMA2.BF16_V2 R238, -RZ.H0_H0, RZ.H0_H0, -R131.H0_H0 ;  /* 0x200000ffffeed231 */ /* 0x000fe20000340983 */
[----:B------:R-:W-:Y:S02]  /*fc10*/  @!P3 PRMT R135, R248, 0x5410, RZ ;  /* 0x00005410f887b816 */ /* 0x000fe400000000ff */
[----:B------:R-:W-:Y:S02]  /*fc20*/  @!P2 PRMT R118, R247, 0x5410, RZ ;  /* 0x00005410f776a816 */ /* 0x000fe400000000ff */
[----:B------:R-:W-:Y:S01]  /*fc30*/  ISETP.LE.U32.AND P3, PT, R122, UR12, PT ;  /* 0x0000000c7a007c0c */ /* 0x000fe2000bf63070 */
[----:B------:R-:W-:Y:S01]  /*fc40*/  STG.E.U16 [R196.64+0x30], R135 ;  /* 0x00003087c4007986 */ /* 0x000fe2000c101510 */
[----:B---3--:R-:W-:Y:S02]  /*fc50*/  SHF.R.U32.HI R116, RZ, 0x18, R160 ;  /* 0x00000018ff747819 */ /* 0x008fe400000116a0 */
[----:B------:R-:W-:Y:S01]  /*fc60*/  LOP3.LUT R139, R147, UR27, R144, 0x96, !PT ;  /* 0x0000001b938b7c12 */ /* 0x000fe2000f8e9690 */
[----:B------:R-:W-:Y:S01]  /*fc70*/  STG.E.U16 [R196.64+0x32], R118 ;  /* 0x00003276c4007986 */ /* 0x000fe2000c101510 */
[----:B------:R-:W-:Y:S02]  /*fc80*/  ISETP.LE.U32.AND P4, PT, R116, UR12, PT ;  /* 0x0000000c74007c0c */ /* 0x000fe4000bf83070 */
[--C-:B------:R-:W-:Y:S01]  /*fc90*/  SHF.R.U32.HI R116, RZ, 0x10, R124.reuse ;  /* 0x00000010ff747819 */ /* 0x100fe2000001167c */
[----:B------:R1:W-:Y:S01]  /*fca0*/  STG.E.U16 [R200.64+0x2e], R123 ;  /* 0x00002e7bc8007986 */ /* 0x0003e2000c101510 */
[----:B------:R-:W-:Y:S02]  /*fcb0*/  SHF.R.U32.HI R124, RZ, 0x18, R124 ;  /* 0x00000018ff7c7819 */ /* 0x000fe4000001167c */
[----:B------:R-:W-:Y:S01]  /*fcc0*/  LOP3.LUT R116, R116, 0xff, RZ, 0xc0, !PT ;  /* 0x000000ff74747812 */ /* 0x000fe200078ec0ff */
[----:B------:R2:W-:Y:S01]  /*fcd0*/  STG.E.U16 [R200.64+0x30], R114 ;  /* 0x00003072c8007986 */ /* 0x0005e2000c101510 */
[----:B----4-:R-:W-:Y:S01]  /*fce0*/  PRMT R104, R119, 0x7632, R104 ;  /* 0x0000763277687816 */ /* 0x010fe20000000068 */
[----:B------:R-:W-:Y:S01]  /*fcf0*/  @!P3 HFMA2.BF16_V2 R235, -RZ.H0_H0, RZ.H0_H0, -R132.H0_H0 ;  /* 0x200000ffffebb231 */ /* 0x000fe20000340984 */
[----:B------:R-:W-:Y:S02]  /*fd00*/  ISETP.LE.U32.AND P1, PT, R116, UR12, PT ;  /* 0x0000000c74007c0c */ /* 0x000fe4000bf23070 */
[----:B------:R-:W-:Y:S02]  /*fd10*/  LOP3.LUT R116, R134, 0xffff, RZ, 0xc0, !PT ;  /* 0x0000ffff86747812 */ /* 0x000fe400078ec0ff */
[----:B------:R-:W-:Y:S02]  /*fd20*/  SHF.R.U32.HI R137, RZ, 0x10, R140 ;  /* 0x00000010ff897819 */ /* 0x000fe4000001168c */
[----:B------:R-:W-:Y:S02]  /*fd30*/  SHF.R.U32.HI R116, RZ, 0x8, R116 ;  /* 0x00000008ff747819 */ /* 0x000fe40000011674 */
[----:B------:R-:W-:Y:S02]  /*fd40*/  LOP3.LUT R122, R139, 0xff, RZ, 0xc0, !PT ;  /* 0x000000ff8b7a7812 */ /* 0x000fe400078ec0ff */
[----:B------:R-:W-:Y:S02]  /*fd50*/  LOP3.LUT R116, R116, 0xffff, RZ, 0xc0, !PT ;  /* 0x0000ffff74747812 */ /* 0x000fe400078ec0ff */
[----:B------:R-:W-:Y:S01]  /*fd60*/  ISETP.LE.U32.AND P2, PT, R122, UR12, PT ;  /* 0x0000000c7a007c0c */ /* 0x000fe2000bf43070 */
[----:B------:R-:W-:Y:S01]  /*fd70*/  @!P1 HFMA2.BF16_V2 R243, -RZ.H0_H0, RZ.H0_H0, -R119.H0_H0 ;  /* 0x200000fffff39231 */ /* 0x000fe20000340977 */
[----:B------:R-:W-:Y:S02]  /*fd80*/  ISETP.LE.U32.AND P0, PT, R116, UR12, PT ;  /* 0x0000000c74007c0c */ /* 0x000fe4000bf03070 */
[----:B------:R-:W-:Y:S02]  /*fd90*/  PRMT R116, R131, 0x7632, R116 ;  /* 0x0000763283747816 */ /* 0x000fe40000000074 */
[----:B------:R-:W-:Y:S02]  /*fda0*/  LOP3.LUT R122, R167, UR27, R172, 0x96, !PT ;  /* 0x0000001ba77a7c12 */ /* 0x000fe4000f8e96ac */
[----:B------:R-:W-:Y:S01]  /*fdb0*/  LOP3.LUT R137, R137, 0xff, RZ, 0xc0, !PT ;  /* 0x000000ff89897812 */ /* 0x000fe200078ec0ff */
[----:B------:R-:W-:Y:S01]  /*fdc0*/  @!P4 HFMA2.BF16_V2 R237, -RZ.H0_H0, RZ.H0_H0, -R116.H0_H0 ;  /* 0x200000ffffedc231 */ /* 0x000fe20000340974 */
[----:B-1----:R-:W-:Y:S02]  /*fdd0*/  LOP3.LUT R123, R166, 0xffff, RZ, 0xc0, !PT ;  /* 0x0000ffffa67b7812 */ /* 0x002fe400078ec0ff */
[--C-:B------:R-:W-:Y:S01]  /*fde0*/  SHF.R.U32.HI R118, RZ, 0x10, R166.reuse ;  /* 0x00000010ff767819 */ /* 0x100fe200000116a6 */
[----:B------:R-:W-:Y:S01]  /*fdf0*/  @!P2 HFMA2.BF16_V2 R240, -RZ.H0_H0, RZ.H0_H0, -R191.H0_H0 ;  /* 0x200000fffff0a231 */ /* 0x000fe200003409bf */
[--C-:B--2---:R-:W-:Y:S01]  /*fe00*/  SHF.R.U32.HI R114, RZ, 0x18, R166.reuse ;  /* 0x00000018ff727819 */ /* 0x104fe200000116a6 */
[----:B------:R-:W-:Y:S01]  /*fe10*/  @!P0 HFMA2.BF16_V2 R244, -RZ.H0_H0, RZ.H0_H0, -R112.H0_H0 ;  /* 0x200000fffff48231 */ /* 0x000fe20000340970 */
[----:B------:R-:W-:Y:S02]  /*fe20*/  PRMT R166, R189, 0x7632, R166 ;  /* 0x00007632bda67816 */ /* 0x000fe400000000a6 */
[----:B------:R-:W-:Y:S02]  /*fe30*/  LOP3.LUT R135, R139, 0xffff, RZ, 0xc0, !PT ;  /* 0x0000ffff8b877812 */ /* 0x000fe400078ec0ff */
[----:B------:R-:W-:Y:S02]  /*fe40*/  @!P0 PRMT R112, R244, 0x5410, RZ ;  /* 0x00005410f4708816 */ /* 0x000fe400000000ff */
[----:B------:R-:W-:Y:S02]  /*fe50*/  ISETP.LE.U32.AND P0, PT, R124, UR12, PT ;  /* 0x0000000c7c007c0c */ /* 0x000fe4000bf03070 */
[----:B------:R-:W-:Y:S02]  /*fe60*/  PRMT R124, R131, 0x5410, R116 ;  /* 0x00005410837c7816 */ /* 0x000fe40000000074 */
[----:B------:R-:W-:Y:S02]  /*fe70*/  @!P4 PRMT R116, R237, 0x5410, RZ ;  /* 0x00005410ed74c816 */ /* 0x000fe400000000ff */
[----:B------:R-:W-:Y:S02]  /*fe80*/  @!P5 PRMT R131, R238, 0x5410, RZ ;  /* 0x00005410ee83d816 */ /* 0x000fe400000000ff */
[----:B------:R-:W-:Y:S01]  /*fe90*/  ISETP.LE.U32.AND P5, PT, R136, UR12, PT ;  /* 0x0000000c88007c0c */ /* 0x000fe2000bfa3070 */
[----:B------:R1:W-:Y:S01]  /*fea0*/  STG.E.U16 [R198.64+0x32], R116 ;  /* 0x00003274c6007986 */ /* 0x0003e2000c101510 */
[----:B------:R-:W-:Y:S02]  /*feb0*/  SHF.R.U32.HI R136, RZ, 0x18, R140 ;  /* 0x00000018ff887819 */ /* 0x000fe4000001168c */
[----:B------:R-:W-:Y:S01]  /*fec0*/  PRMT R140, R119, 0x5410, R104 ;  /* 0x00005410778c7816 */ /* 0x000fe20000000068 */
[----:B------:R-:W-:Y:S01]  /*fed0*/  STG.E.U16 [R198.64+0x30], R131 ;  /* 0x00003083c6007986 */ /* 0x000fe2000c101510 */
[----:B------:R-:W-:Y:S01]  /*fee0*/  @!P0 HFMA2.BF16_V2 R242, -RZ.H0_H0, RZ.H0_H0, -R104.H0_H0 ;  /* 0x200000fffff28231 */ /* 0x000fe20000340968 */
[----:B------:R-:W-:Y:S02]  /*fef0*/  PRMT R172, R189, 0x5410, R166 ;  /* 0x00005410bdac7816 */ /* 0x000fe400000000a6 */
[----:B------:R2:W-:Y:S01]  /*ff00*/  STG.E.U16 [R202.64+0x42], R106 ;  /* 0x0000426aca007986 */ /* 0x0005e2000c101510 */
[----:B------:R-:W-:Y:S02]  /*ff10*/  @!P1 PRMT R119, R243, 0x5410, RZ ;  /* 0x00005410f3779816 */ /* 0x000fe400000000ff */
[----:B------:R-:W-:Y:S01]  /*ff20*/  @!P0 PRMT R104, R242, 0x5410, RZ ;  /* 0x00005410f2688816 */ /* 0x000fe200000000ff */
[----:B------:R-:W-:Y:S01]  /*ff30*/  STG.E.U16 [R202.64+0x40], R121 ;  /* 0x00004079ca007986 */ /* 0x000fe2000c101510 */
[----:B------:R-:W-:Y:S01]  /*ff40*/  @!P5 HFMA2.BF16_V2 R236, -RZ.H0_H0, RZ.H0_H0, -R105.H0_H0 ;  /* 0x200000ffffecd231 */ /* 0x000fe20000340969 */
[----:B------:R-:W-:Y:S02]  /*ff50*/  SHF.R.U32.HI R135, RZ, 0x8, R135 ;  /* 0x00000008ff877819 */ /* 0x000fe40000011687 */
[----:B------:R3:W-:Y:S01]  /*ff60*/  STG.E.U16 [R196.64+0x42], R104 ;  /* 0x00004268c4007986 */ /* 0x0007e2000c101510 */
[----:B------:R-:W-:Y:S02]  /*ff70*/  @!P2 PRMT R191, R240, 0x5410, RZ ;  /* 0x00005410f0bfa816 */ /* 0x000fe400000000ff */
[----:B------:R-:W-:Y:S01]  /*ff80*/  LOP3.LUT R135, R135, 0xffff, RZ, 0xc0, !PT ;  /* 0x0000ffff87877812 */ /* 0x000fe200078ec0ff */
[----:B------:R-:W-:Y:S01]  /*ff90*/  STG.E.U16 [R196.64+0x40], R119 ;  /* 0x00004077c4007986 */ /* 0x000fe2000c101510 */
[C---:B------:R-:W-:Y:S02]  /*ffa0*/  PRMT R167, R184.reuse, 0x7632, R167 ;  /* 0x00007632b8a77816 */ /* 0x040fe400000000a7 */
[----:B------:R-:W-:Y:S01]  /*ffb0*/  ISETP.LE.U32.AND P1, PT, R135, UR12, PT ;  /* 0x0000000c87007c0c */ /* 0x000fe2000bf23070 */
[----:B------:R-:W-:Y:S01]  /*ffc0*/  STG.E.U16 [R200.64+0x3e], R117 ;  /* 0x00003e75c8007986 */ /* 0x000fe2000c101510 */
[----:B------:R-:W-:Y:S02]  /*ffd0*/  PRMT R173, R184, 0x5410, R167 ;  /* 0x00005410b8ad7816 */ /* 0x000fe400000000a7 */
[----:B-1----:R-:W-:Y:S01]  /*ffe0*/  LOP3.LUT R116, R150, 0xff, RZ, 0xc0, !PT ;  /* 0x000000ff96747812 */ /* 0x002fe200078ec0ff */
[----:B------:R1:W-:Y:S01]  /*fff0*/  STG.E.U16 [R200.64+0x40], R112 ;  /* 0x00004070c8007986 */ /* 0x0003e2000c101510 */
[----:B------:R-:W-:Y:S02]  /*10000*/  LOP3.LUT R118, R118, 0xff, RZ, 0xc0, !PT ;  /* 0x000000ff76767812 */ /* 0x000fe400078ec0ff */
[----:B------:R-:W-:Y:S02]  /*10010*/  ISETP.LE.U32.AND P6, PT, R116, UR12, PT ;  /* 0x0000000c74007c0c */ /* 0x000fe4000bfc3070 */
[----:B------:R-:W-:Y:S02]  /*10020*/  SHF.R.U32.HI R116, RZ, 0x18, R134 ;  /* 0x00000018ff747819 */ /* 0x000fe40000011686 */
[C---:B--2---:R-:W-:Y:S01]  /*10030*/  PRMT R106, R115.reuse, 0x7632, R106 ;  /* 0x00007632736a7816 */ /* 0x044fe2000000006a */
[----:B------:R-:W-:Y:S01]  /*10040*/  @!P1 HFMA2.BF16_V2 R239, -RZ.H0_H0, RZ.H0_H0, -R190.H0_H0 ;  /* 0x200000ffffef9231 */ /* 0x000fe200003409be */
[----:B------:R-:W-:Y:S02]  /*10050*/  ISETP.LE.U32.AND P4, PT, R116, UR12, PT ;  /* 0x0000000c74007c0c */ /* 0x000fe4000bf83070 */
[----:B------:R-:W-:Y:S02]  /*10060*/  LOP3.LUT R116, R150, 0xffff, RZ, 0xc0, !PT ;  /* 0x0000ffff96747812 */ /* 0x000fe400078ec0ff */
[----:B------:R-:W-:Y:S02]  /*10070*/  PRMT R141, R115, 0x5410, R106 ;  /* 0x00005410738d7816 */ /* 0x000fe4000000006a */
[----:B------:R-:W-:Y:S01]  /*10080*/  SHF.R.U32.HI R116, RZ, 0x8, R116 ;  /* 0x00000008ff747819 */ /* 0x000fe20000011674 */
[----:B------:R-:W-:Y:S01]  /*10090*/  @!P6 HFMA2.BF16_V2 R241, -RZ.H0_H0, RZ.H0_H0, -R115.H0_H0 ;  /* 0x200000fffff1e231 */ /* 0x000fe20000340973 */
[----:B---3--:R-:W-:Y:S02]  /*100a0*/  LOP3.LUT R104, R122, 0xffff, RZ, 0xc0, !PT ;  /* 0x0000ffff7a687812 */ /* 0x008fe400078ec0ff */
[----:B------:R-:W-:Y:S02]  /*100b0*/  LOP3.LUT R116, R116, 0xffff, RZ, 0xc0, !PT ;  /* 0x0000ffff74747812 */ /* 0x000fe400078ec0ff */
[----:B------:R-:W-:Y:S02]  /*100c0*/  @!P6 PRMT R115, R241, 0x5410, RZ ;  /* 0x00005410f173e816 */ /* 0x000fe400000000ff */
[----:B------:R-:W-:Y:S02]  /*100d0*/  ISETP.LE.U32.AND P6, PT, R116, UR12, PT ;  /* 0x0000000c74007c0c */ /* 0x000fe4000bfc3070 */
[----:B------:R-:W-:Y:S02]  /*100e0*/  SHF.R.U32.HI R116, RZ, 0x10, R150 ;  /* 0x00000010ff747819 */ /* 0x000fe40000011696 */
[----:B------:R-:W-:Y:S02]  /*100f0*/  SHF.R.U32.HI R104, RZ, 0x8, R104 ;  /* 0x00000008ff687819 */ /* 0x000fe40000011668 */
[----:B------:R-:W-:Y:S02]  /*10100*/  LOP3.LUT R116, R116, 0xff, RZ, 0xc0, !PT ;  /* 0x000000ff74747812 */ /* 0x000fe400078ec0ff */
[----:B------:R-:W-:Y:S02]  /*10110*/  LOP3.LUT R104, R104, 0xffff, RZ, 0xc0, !PT ;  /* 0x0000ffff68687812 */ /* 0x000fe400078ec0ff */
[----:B------:R-:W-:Y:S02]  /*10120*/  SHF.R.U32.HI R134, RZ, 0x10, R134 ;  /* 0x00000010ff867819 */ /* 0x000fe40000011686 */
[----:B-1----:R-:W-:Y:S01]  /*10130*/  SHF.R.U32.HI R112, RZ, 0x18, R139 ;  /* 0x00000018ff707819 */ /* 0x002fe2000001168b */
[----:B------:R-:W-:Y:S01]  /*10140*/  @!P6 HFMA2.BF16_V2 R234, -RZ.H0_H0, RZ.H0_H0, -R106.H0_H0 ;  /* 0x200000ffffeae231 */ /* 0x000fe2000034096a */
[----:B------:R-:W-:Y:S02]  /*10150*/  LOP3.LUT R134, R134, 0xff, RZ, 0xc0, !PT ;  /* 0x000000ff86867812 */ /* 0x000fe400078ec0ff */
[----:B------:R-:W-:Y:S02]  /*10160*/  @!P1 PRMT R190, R239, 0x5410, RZ ;  /* 0x00005410efbe9816 */ /* 0x000fe400000000ff */
[----:B------:R-:W-:Y:S02]  /*10170*/  @!P6 PRMT R106, R234, 0x5410, RZ ;  /* 0x00005410ea6ae816 */ /* 0x000fe400000000ff */
[----:B------:R-:W-:Y:S02]  /*10180*/  ISETP.LE.U32.AND P6, PT, R137, UR12, PT ;  /* 0x0000000c89007c0c */ /* 0x000fe4000bfc3070 */
[----:B------:R-:W-:Y:S02]  /*10190*/  PRMT R137, R105, 0x5410, R132 ;  /* 0x0000541069897816 */ /* 0x000fe40000000084 */
[----:B------:R-:W-:Y:S02]  /*101a0*/  @!P3 PRMT R132, R235, 0x5410, RZ ;  /* 0x00005410eb84b816 */ /* 0x000fe400000000ff */
[----:B------:R-:W-:Y:S02]  /*101b0*/  ISETP.LE.U32.AND P3, PT, R116, UR12, PT ;  /* 0x0000000c74007c0c */ /* 0x000fe4000bf63070 */
[----:B------:R-:W-:Y:S02]  /*101c0*/  LOP3.LUT R116, R122, 0xff, RZ, 0xc0, !PT ;  /* 0x000000ff7a747812 */ /* 0x000fe400078ec0ff */
[----:B------:R-:W-:Y:S02]  /*101d0*/  @!P5 PRMT R105, R236, 0x5410, RZ ;  /* 0x00005410ec69d816 */ /* 0x000fe400000000ff */
[----:B------:R-:W-:Y:S01]  /*101e0*/  ISETP.LE.U32.AND P5, PT, R116, UR12, PT ;  /* 0x0000000c74007c0c */ /* 0x000fe2000bfa3070 */
[----:B------:R-:W-:Y:S01]  /*101f0*/  @!P6 HFMA2.BF16_V2 R227, -RZ.H0_H0, RZ.H0_H0, -R133.H0_H0 ;  /* 0x200000ffffe3e231 */ /* 0x000fe20000340985 */
[----:B------:R-:W-:Y:S02]  /*10200*/  ISETP.LE.U32.AND P0, PT, R134, UR12, PT ;  /* 0x0000000c86007c0c */ /* 0x000fe4000bf03070 */
[----:B------:R-:W-:Y:S02]  /*10210*/  LOP3.LUT R116, R146, 0xff, RZ, 0xc0, !PT ;  /* 0x000000ff92747812 */ /* 0x000fe400078ec0ff */
[----:B------:R-:W-:Y:S01]  /*10220*/  LOP3.LUT R119, R207, UR15, R162, 0x96, !PT ;  /* 0x0000000fcf777c12 */ /* 0x000fe2000f8e96a2 */
[----:B------:R-:W-:Y:S01]  /*10230*/  @!P3 HFMA2.BF16_V2 R229, -RZ.H0_H0, RZ.H0_H0, -R107.H0_H0 ;  /* 0x200000ffffe5b231 */ /* 0x000fe2000034096b */
[----:B------:R-:W-:Y:S02]  /*10240*/  LOP3.LUT R144, R147, UR27, R144, 0x96, !PT ;  /* 0x0000001b93907c12 */ /* 0x000fe4000f8e9690 */
[----:B------:R-:W-:Y:S03]  /*10250*/  SHF.R.U32.HI R131, RZ, 0x10, R156 ;  /* 0x00000010ff837819 */ /* 0x000fe6000001169c */
[----:B------:R-:W-:Y:S01]  /*10260*/  @!P5 HFMA2.BF16_V2 R233, -RZ.H0_H0, RZ.H0_H0, -R189.H0_H0 ;  /* 0x200000ffffe9d231 */ /* 0x000fe200003409bd */
[----:B------:R-:W-:Y:S01]  /*10270*/  LOP3.LUT R131, R131, 0xff, RZ, 0xc0, !PT ;  /* 0x000000ff83837812 */ /* 0x000fe200078ec0ff */
[----:B------:R-:W-:Y:S03]  /*10280*/  @!P0 HFMA2.BF16_V2 R232, -RZ.H0_H0, RZ.H0_H0, -R113.H0_H0 ;  /* 0x200000ffffe88231 */ /* 0x000fe60000340971 */
[----:B------:R-:W-:Y:S02]  /*10290*/  @!P5 PRMT R189, R233, 0x5410, RZ ;  /* 0x00005410e9bdd816 */ /* 0x000fe400000000ff */
[----:B------:R-:W-:Y:S02]  /*102a0*/  ISETP.LE.U32.AND P5, PT, R104, UR12, PT ;  /* 0x0000000c68007c0c */ /* 0x000fe4000bfa3070 */
[C---:B------:R-:W-:Y:S04]  /*102b0*/  PRMT R104, R113.reuse, 0x7632, R104 ;  /* 0x0000763271687816 */ /* 0x040fe80000000068 */
[----:B------:R-:W-:Y:S01]  /*102c0*/  PRMT R135, R113, 0x5410, R104 ;  /* 0x0000541071877816 */ /* 0x000fe20000000068 */
[----:B------:R-:W-:Y:S01]  /*102d0*/  @!P4 HFMA2.BF16_V2 R230, -RZ.H0_H0, RZ.H0_H0, -R104.H0_H0 ;  /* 0x200000ffffe6c231 */ /* 0x000fe20000340968 */
[----:B------:R-:W-:Y:S02]  /*102e0*/  @!P0 PRMT R113, R232, 0x5410, RZ ;  /* 0x00005410e8718816 */ /* 0x000fe400000000ff */
[----:B------:R-:W-:Y:S02]  /*102f0*/  ISETP.LE.U32.AND P0, PT, R116, UR12, PT ;  /* 0x0000000c74007c0c */ /* 0x000fe4000bf03070 */
[----:B------:R-:W-:Y:S01]  /*10300*/  @!P4 PRMT R104, R230, 0x5410, RZ ;  /* 0x00005410e668c816 */ /* 0x000fe200000000ff */
[----:B------:R1:W-:Y:S01]  /*10310*/  STG.E.U16 [R198.64+0x40], R113 ;  /* 0x00004071c6007986 */ /* 0x0003e2000c101510 */
[----:B------:R-:W-:Y:S01]  /*10320*/  ISETP.LE.U32.AND P4, PT, R112, UR12, PT ;  /* 0x0000000c70007c0c */ /* 0x000fe2000bf83070 */
[----:B------:R-:W-:Y:S01]  /*10330*/  @!P5 HFMA2.BF16_V2 R231, -RZ.H0_H0, RZ.H0_H0, -R166.H0_H0 ;  /* 0x200000ffffe7d231 */ /* 0x000fe200003409a6 */
[----:B------:R-:W-:Y:S01]  /*10340*/  SHF.R.U32.HI R116, RZ, 0x18, R178 ;  /* 0x00000018ff747819 */ /* 0x000fe200000116b2 */
[----:B------:R2:W-:Y:S03]  /*10350*/  STG.E.U16 [R198.64+0x42], R104 ;  /* 0x00004268c6007986 */ /* 0x0005e6000c101510 */
[----:B------:R-:W-:Y:S01]  /*10360*/  @!P5 PRMT R166, R231, 0x5410, RZ ;  /* 0x00005410e7a6d816 */ /* 0x000fe200000000ff */
[----:B------:R3:W-:Y:S01]  /*10370*/  STG.E.U16 [R202.64+0x52], R106 ;  /* 0x0000526aca007986 */ /* 0x0007e2000c101510 */
[----:B------:R-:W-:Y:S01]  /*10380*/  ISETP.LE.U32.AND P5, PT, R136, UR12, PT ;  /* 0x0000000c88007c0c */ /* 0x000fe2000bfa3070 */
[----:B------:R-:W-:Y:S01]  /*10390*/  @!P0 HFMA2.BF16_V2 R228, -RZ.H0_H0, RZ.H0_H0, -R186.H0_H0 ;  /* 0x200000ffffe48231 */ /* 0x000fe200003409ba */
[C---:B------:R-:W-:Y:S01]  /*103a0*/  PRMT R136, R133.reuse, 0x7632, R136 ;  /* 0x0000763285887816 */ /* 0x040fe20000000088 */
[----:B------:R-:W-:Y:S02]  /*103b0*/  STG.E.U16 [R202.64+0x50], R115 ;  /* 0x00005073ca007986 */ /* 0x000fe4000c101510 */
[----:B------:R-:W-:Y:S01]  /*103c0*/  @!P4 HFMA2.BF16_V2 R223, -RZ.H0_H0, RZ.H0_H0, -R192.H0_H0 ;  /* 0x200000ffffdfc231 */ /* 0x000fe200003409c0 */
[----:B------:R-:W-:Y:S02]  /*103d0*/  @!P0 PRMT R186, R228, 0x5410, RZ ;  /* 0x00005410e4ba8816 */ /* 0x000fe400000000ff */
[----:B------:R-:W-:Y:S02]  /*103e0*/  PRMT R134, R133, 0x5410, R136 ;  /* 0x0000541085867816 */ /* 0x000fe40000000088 */
[----:B------:R-:W-:Y:S02]  /*103f0*/  @!P6 PRMT R133, R227, 0x5410, RZ ;  /* 0x00005410e385e816 */ /* 0x000fe400000000ff */
[----:B------:R-:W-:Y:S01]  /*10400*/  ISETP.LE.U32.AND P6, PT, R112, UR12, PT ;  /* 0x0000000c70007c0c */ /* 0x000fe2000bfc3070 */
[----:B------:R-:W-:Y:S01]  /*10410*/  @!P5 HFMA2.BF16_V2 R226, -RZ.H0_H0, RZ.H0_H0, -R136.H0_H0 ;  /* 0x200000ffffe2d231 */ /* 0x000fe20000340988 */
[----:B------:R-:W-:Y:S02]  /*10420*/  SHF.R.U32.HI R112, RZ, 0x10, R119 ;  /* 0x00000010ff707819 */ /* 0x000fe40000011677 */
[----:B-1----:R-:W-:Y:S02]  /*10430*/  SHF.R.U32.HI R113, RZ, 0x10, R139 ;  /* 0x00000010ff717819 */ /* 0x002fe4000001168b */
[----:B------:R-:W-:Y:S02]  /*10440*/  @!P5 PRMT R136, R226, 0x5410, RZ ;  /* 0x00005410e288d816 */ /* 0x000fe400000000ff */
[----:B--2---:R-:W-:Y:S02]  /*10450*/  SHF.R.U32.HI R104, RZ, 0x18, R150 ;  /* 0x00000018ff687819 */ /* 0x004fe40000011696 */
[----:B------:R-:W-:Y:S02]  /*10460*/  LOP3.LUT R113, R113, 0xff, RZ, 0xc0, !PT ;  /* 0x000000ff71717812 */ /* 0x000fe400078ec0ff */
[----:B------:R-:W-:Y:S02]  /*10470*/  ISETP.LE.U32.AND P2, PT, R104, UR12, PT ;  /* 0x0000000c68007c0c */ /* 0x000fe4000bf43070 */
[C---:B------:R-:W-:Y:S02]  /*10480*/  PRMT R104, R107.reuse, 0x7632, R104 ;  /* 0x000076326b687816 */ /* 0x040fe40000000068 */
[----:B---3--:R-:W-:Y:S02]  /*10490*/  SHF.R.U32.HI R106, RZ, 0x10, R122 ;  /* 0x00000010ff6a7819 */ /* 0x008fe4000001167a */
[----:B------:R-:W-:Y:S02]  /*104a0*/  PRMT R139, R107, 0x5410, R104 ;  /* 0x000054106b8b7816 */ /* 0x000fe40000000068 */
[----:B------:R-:W-:Y:S02]  /*104b0*/  LOP3.LUT R106, R106, 0xff, RZ, 0xc0, !PT ;  /* 0x000000ff6a6a7812 */ /* 0x000fe400078ec0ff */
[----:B------:R-:W-:Y:S02]  /*104c0*/  @!P3 PRMT R107, R229, 0x5410, RZ ;  /* 0x00005410e56bb816 */ /* 0x000fe400000000ff */
[----:B------:R-:W-:Y:S01]  /*104d0*/  ISETP.LE.U32.AND P4, PT, R106, UR12, PT ;  /* 0x0000000c6a007c0c */ /* 0x000fe2000bf83070 */
[----:B------:R-:W-:Y:S01]  /*104e0*/  @!P2 HFMA2.BF16_V2 R225, -RZ.H0_H0, RZ.H0_H0, -R104.H0_H0 ;  /* 0x200000ffffe1a231 */ /* 0x000fe20000340968 */
[----:B------:R-:W-:Y:S01]  /*104f0*/  LOP3.LUT R106, R146, 0xffff, RZ, 0xc0, !PT ;  /* 0x0000ffff926a7812 */ /* 0x000fe200078ec0ff */
[----:B------:R1:W-:Y:S01]  /*10500*/  STG.E.U16 [R196.64+0x50], R107 ;  /* 0x0000506bc4007986 */ /* 0x0003e2000c101510 */
[----:B------:R-:W-:Y:S02]  /*10510*/  ISETP.LE.U32.AND P1, PT, R113, UR12, PT ;  /* 0x0000000c71007c0c */ /* 0x000fe4000bf23070 */
[----:B------:R-:W-:Y:S02]  /*10520*/  @!P2 PRMT R104, R225, 0x5410, RZ ;  /* 0x00005410e168a816 */ /* 0x000fe400000000ff */
[----:B------:R-:W-:Y:S02]  /*10530*/  SHF.R.U32.HI R106, RZ, 0x8, R106 ;  /* 0x00000008ff6a7819 */ /* 0x000fe4000001166a */
[----:B------:R-:W-:Y:S01]  /*10540*/  LOP3.LUT R113, R178, 0xff, RZ, 0xc0, !PT ;  /* 0x000000ffb2717812 */ /* 0x000fe200078ec0ff */
[----:B------:R2:W-:Y:S01]  /*10550*/  STG.E.U16 [R196.64+0x52], R104 ;  /* 0x00005268c4007986 */ /* 0x0005e2000c101510 */
[----:B------:R-:W-:Y:S01]  /*10560*/  LOP3.LUT R106, R106, 0xffff, RZ, 0xc0, !PT ;  /* 0x0000ffff6a6a7812 */ /* 0x000fe200078ec0ff */
[----:B------:R-:W-:Y:S01]  /*10570*/  @!P4 HFMA2.BF16_V2 R218, -RZ.H0_H0, RZ.H0_H0, -R184.H0_H0 ;  /* 0x200000ffffdac231 */ /* 0x000fe200003409b8 */
[----:B------:R-:W-:Y:S01]  /*10580*/  SHF.R.U32.HI R122, RZ, 0x18, R122 ;  /* 0x00000018ff7a7819 */ /* 0x000fe2000001167a */
[----:B------:R3:W-:Y:S01]  /*10590*/  STG.E.U16 [R200.64+0x4e], R105 ;  /* 0x00004e69c8007986 */ /* 0x0007e2000c101510 */
[----:B------:R-:W-:Y:S01]  /*105a0*/  ISETP.LE.U32.AND P0, PT, R106, UR12, PT ;  /* 0x0000000c6a007c0c */ /* 0x000fe2000bf03070 */
[----:B------:R-:W-:Y:S01]  /*105b0*/  @!P1 HFMA2.BF16_V2 R224, -RZ.H0_H0, RZ.H0_H0, -R193.H0_H0 ;  /* 0x200000ffffe09231 */ /* 0x000fe200003409c1 */
[----:B------:R-:W-:Y:S01]  /*105c0*/  SHF.R.U32.HI R106, RZ, 0x8, R123 ;  /* 0x00000008ff6a7819 */ /* 0x000fe2000001167b */
[----:B------:R-:W-:Y:S01]  /*105d0*/  STG.E.U16 [R200.64+0x50], R132 ;  /* 0x00005084c8007986 */ /* 0x000fe2000c101510 */
[----:B------:R-:W-:Y:S02]  /*105e0*/  @!P4 PRMT R184, R218, 0x5410, RZ ;  /* 0x00005410dab8c816 */ /* 0x000fe400000000ff */
[----:B------:R-:W-:Y:S01]  /*105f0*/  LOP3.LUT R106, R106, 0xffff, RZ, 0xc0, !PT ;  /* 0x0000ffff6a6a7812 */ /* 0x000fe200078ec0ff */
[----:B------:R-:W-:Y:S01]  /*10600*/  STG.E.U16 [R198.64+0x50], R133 ;  /* 0x00005085c6007986 */ /* 0x000fe2000c101510 */
[----:B------:R-:W-:Y:S02]  /*10610*/  LOP3.LUT R112, R112, 0xff, RZ, 0xc0, !PT ;  /* 0x000000ff70707812 */ /* 0x000fe400078ec0ff */
[----:B------:R-:W-:Y:S01]  /*10620*/  ISETP.LE.U32.AND P5, PT, R106, UR12, PT ;  /* 0x0000000c6a007c0c */ /* 0x000fe2000bfa3070 */
[----:B------:R-:W-:Y:S01]  /*10630*/  STG.E.U16 [R198.64+0x52], R136 ;  /* 0x00005288c6007986 */ /* 0x000fe2000c101510 */
[--C-:B------:R-:W-:Y:S01]  /*10640*/  SHF.R.U32.HI R106, RZ, 0x10, R146.reuse ;  /* 0x00000010ff6a7819 */ /* 0x100fe20000011692 */
[----:B------:R-:W-:Y:S01]  /*10650*/  @!P0 HFMA2.BF16_V2 R221, -RZ.H0_H0, RZ.H0_H0, -R185.H0_H0 ;  /* 0x200000ffffdd8231 */ /* 0x000fe200003409b9 */
[----:B-1----:R-:W-:Y:S01]  /*10660*/  LOP3.LUT R107, R176, 0xff, RZ, 0xc0, !PT ;  /* 0x000000ffb06b7812 */ /* 0x002fe200078ec0ff */
[----:B------:R-:W-:Y:S01]  /*10670*/  STG.E.U16 [R202.64+0x60], R191 ;  /* 0x000060bfca007986 */ /* 0x000fe2000c101510 */
[----:B------:R-:W-:Y:S02]  /*10680*/  LOP3.LUT R106, R106, 0xff, RZ, 0xc0, !PT ;  /* 0x000000ff6a6a7812 */ /* 0x000fe400078ec0ff */
[----:B------:R-:W-:Y:S01]  /*10690*/  @!P0 PRMT R185, R221, 0x5410, RZ ;  /* 0x00005410ddb98816 */ /* 0x000fe200000000ff */
[----:B------:R-:W-:Y:S01]  /*106a0*/  STG.E.U16 [R202.64+0x62], R190 ;  /* 0x000062beca007986 */ /* 0x000fe2000c101510 */
[----:B------:R-:W-:Y:S02]  /*106b0*/  ISETP.LE.U32.AND P4, PT, R106, UR12, PT ;  /* 0x0000000c6a007c0c */ /* 0x000fe4000bf83070 */
[----:B--2---:R-:W-:Y:S01]  /*106c0*/  LOP3.LUT R104, R176, 0xffff, RZ, 0xc0, !PT ;  /* 0x0000ffffb0687812 */ /* 0x004fe200078ec0ff */
[----:B------:R-:W-:Y:S01]  /*106d0*/  @!P5 HFMA2.BF16_V2 R220, -RZ.H0_H0, RZ.H0_H0, -R194.H0_H0 ;  /* 0x200000ffffdcd231 */ /* 0x000fe200003409c2 */
[----:B------:R-:W-:Y:S02]  /*106e0*/  SHF.R.U32.HI R106, RZ, 0x18, R146 ;  /* 0x00000018ff6a7819 */ /* 0x000fe40000011692 */
[----:B------:R-:W-:Y:S02]  /*106f0*/  SHF.R.U32.HI R104, RZ, 0x8, R104 ;  /* 0x00000008ff687819 */ /* 0x000fe40000011668 */
[----:B---3--:R-:W-:Y:S02]  /*10700*/  SHF.R.U32.HI R105, RZ, 0x10, R178 ;  /* 0x00000010ff697819 */ /* 0x008fe400000116b2 */
[----:B------:R-:W-:Y:S02]  /*10710*/  PRMT R107, R107, 0x5410, R104 ;  /* 0x000054106b6b7816 */ /* 0x000fe40000000068 */
[----:B------:R-:W-:Y:S01]  /*10720*/  LOP3.LUT R104, R178, 0xffff, RZ, 0xc0, !PT ;  /* 0x0000ffffb2687812 */ /* 0x000fe200078ec0ff */
[----:B------:R-:W-:Y:S01]  /*10730*/  @!P4 HFMA2.BF16_V2 R217, -RZ.H0_H0, RZ.H0_H0, -R188.H0_H0 ;  /* 0x200000ffffd9c231 */ /* 0x000fe200003409bc */
[----:B------:R-:W-:Y:S01]  /*10740*/  LOP3.LUT R117, R105, 0xff, RZ, 0xc0, !PT ;  /* 0x000000ff69757812 */ /* 0x000fe200078ec0ff */
[--C-:B------:R-:W-:Y:S01]  /*10750*/  HSET2.LE.AND R107, R107, R204.reuse, PT ;  /* 0x000000cc6b6b7233 */ /* 0x100fe20003803000 */
[----:B------:R-:W-:Y:S02]  /*10760*/  SHF.R.U32.HI R104, RZ, 0x8, R104 ;  /* 0x00000008ff687819 */ /* 0x000fe40000011668 */
[----:B------:R-:W-:Y:S02]  /*10770*/  @!P4 PRMT R188, R217, 0x5410, RZ ;  /* 0x00005410d9bcc816 */ /* 0x000fe400000000ff */
[----:B------:R-:W-:Y:S02]  /*10780*/  PRMT R113, R113, 0x5410, R104 ;  /* 0x0000541071717816 */ /* 0x000fe40000000068 */
[C---:B------:R-:W-:Y:S02]  /*10790*/  LOP3.LUT R104, R119.reuse, 0xffff, RZ, 0xc0, !PT ;  /* 0x0000ffff77687812 */ /* 0x040fe400078ec0ff */
[----:B------:R-:W-:Y:S01]  /*107a0*/  ISETP.LE.U32.AND P4, PT, R106, UR12, PT ;  /* 0x0000000c6a007c0c */ /* 0x000fe2000bf83070 */
[--C-:B------:R-:W-:Y:S01]  /*107b0*/  HSET2.LE.AND R113, R113, R204.reuse, PT ;  /* 0x000000cc71717233 */ /* 0x100fe20003803000 */
[----:B------:R-:W-:Y:S02]  /*107c0*/  LOP3.LUT R106, R119, 0xff, RZ, 0xc0, !PT ;  /* 0x000000ff776a7812 */ /* 0x000fe400078ec0ff */
[----:B------:R-:W-:Y:S02]  /*107d0*/  SHF.R.U32.HI R115, RZ, 0x8, R104 ;  /* 0x00000008ff737819 */ /* 0x000fe40000011668 */
[----:B------:R-:W-:Y:S02]  /*107e0*/  LOP3.LUT R104, R206, 0xffff, RZ, 0xc0, !PT ;  /* 0x0000ffffce687812 */ /* 0x000fe400078ec0ff */
[----:B------:R-:W-:Y:S02]  /*107f0*/  PRMT R105, R106, 0x5410, R115 ;  /* 0x000054106a697816 */ /* 0x000fe40000000073 */
[----:B------:R-:W-:Y:S02]  /*10800*/  ISETP.LE.U32.AND P0, PT, R122, UR12, PT ;  /* 0x0000000c7a007c0c */ /* 0x000fe4000bf03070 */
[----:B------:R-:W-:Y:S01]  /*10810*/  SHF.R.U32.HI R104, RZ, 0x8, R104 ;  /* 0x00000008ff687819 */ /* 0x000fe20000011668 */
[--C-:B------:R-:W-:Y:S01]  /*10820*/  HSET2.LE.AND R105, R105, R204.reuse, PT ;  /* 0x000000cc69697233 */ /* 0x100fe20003803000 */
[----:B------:R-:W-:Y:S01]  /*10830*/  LOP3.LUT R115, R206, 0xff, RZ, 0xc0, !PT ;  /* 0x000000ffce737812 */ /* 0x000fe200078ec0ff */
[----:B------:R-:W-:Y:S01]  /*10840*/  @!P4 HFMA2.BF16_V2 R214, -RZ.H0_H0, RZ.H0_H0, -R187.H0_H0 ;  /* 0x200000ffffd6c231 */ /* 0x000fe200003409bb */
[----:B------:R-:W-:Y:S02]  /*10850*/  LOP3.LUT R102, R107, R102, RZ, 0xc0, !PT ;  /* 0x000000666b667212 */ /* 0x000fe400078ec0ff */
[----:B------:R-:W-:Y:S02]  /*10860*/  PRMT R115, R115, 0x5410, R104 ;  /* 0x0000541073737816 */ /* 0x000fe40000000068 */
[----:B------:R-:W-:Y:S02]  /*10870*/  LOP3.LUT R108, R105, R108, RZ, 0xc0, !PT ;  /* 0x0000006c696c7212 */ /* 0x000fe400078ec0ff */
[----:B------:R-:W1:Y:S01]  /*10880*/  LDSM.16.MT88.4 R104, [R210+0x9000] ;  /* 0x00900000d268783b */ /* 0x000e620000004200 */
[----:B------:R-:W-:Y:S01]  /*10890*/  @!P0 HFMA2.BF16_V2 R216, -RZ.H0_H0, RZ.H0_H0, -R167.H0_H0 ;  /* 0x200000ffffd88231 */ /* 0x000fe200003409a7 */
[--C-:B------:R-:W-:Y:S02]  /*108a0*/  SHF.R.U32.HI R177, RZ, 0x18, R176.reuse ;  /* 0x00000018ffb17819 */ /* 0x100fe400000116b0 */
[----:B------:R-:W-:Y:S02]  /*108b0*/  SHF.R.U32.HI R119, RZ, 0x18, R119 ;  /* 0x00000018ff777819 */ /* 0x000fe40000011677 */
[----:B------:R-:W-:Y:S02]  /*108c0*/  @!P0 PRMT R167, R216, 0x5410, RZ ;  /* 0x00005410d8a78816 */ /* 0x000fe400000000ff */
[----:B------:R-:W-:Y:S02]  /*108d0*/  ISETP.LE.U32.AND P0, PT, R114, UR12, PT ;  /* 0x0000000c72007c0c */ /* 0x000fe4000bf03070 */
[----:B------:R-:W-:Y:S02]  /*108e0*/  SHF.R.U32.HI R114, RZ, 0x10, R176 ;  /* 0x00000010ff727819 */ /* 0x000fe400000116b0 */
[----:B------:R-:W-:Y:S02]  /*108f0*/  PRMT R112, R112, 0x5410, R119 ;  /* 0x0000541070707816 */ /* 0x000fe40000000077 */
[----:B------:R-:W-:Y:S02]  /*10900*/  LOP3.LUT R114, R114, 0xff, RZ, 0xc0, !PT ;  /* 0x000000ff72727812 */ /* 0x000fe400078ec0ff */
[----:B------:R-:W-:Y:S01]  /*10910*/  PRMT R116, R117, 0x5410, R116 ;  /* 0x0000541075747816 */ /* 0x000fe20000000074 */
[--C-:B------:R-:W-:Y:S01]  /*10920*/  HSET2.LE.AND R112, R112, R204.reuse, PT ;  /* 0x000000cc70707233 */ /* 0x100fe20003803000 */
[----:B------:R-:W-:Y:S02]  /*10930*/  PRMT R114, R114, 0x5410, R177 ;  /* 0x0000541072727816 */ /* 0x000fe400000000b1 */
[--C-:B------:R-:W-:Y:S01]  /*10940*/  SHF.R.U32.HI R117, RZ, 0x10, R206.reuse ;  /* 0x00000010ff757819 */ /* 0x100fe200000116ce */
[--C-:B------:R-:W-:Y:S01]  /*10950*/  HSET2.LE.AND R116, R116, R204.reuse, PT ;  /* 0x000000cc74747233 */ /* 0x100fe20003803000 */
[----:B------:R-:W-:Y:S01]  /*10960*/  LOP3.LUT R100, R113, R100, RZ, 0xc0, !PT ;  /* 0x0000006471647212 */ /* 0x000fe200078ec0ff */
[--C-:B------:R-:W-:Y:S01]  /*10970*/  HSET2.LE.AND R113, R115, R204.reuse, PT ;  /* 0x000000cc73717233 */ /* 0x100fe20003803000 */
[----:B------:R-:W-:Y:S01]  /*10980*/  SHF.R.U32.HI R206, RZ, 0x18, R206 ;  /* 0x00000018ffce7819 */ /* 0x000fe200000116ce */
[--C-:B------:R-:W-:Y:S01]  /*10990*/  HSET2.LE.AND R114, R114, R204.reuse, PT ;  /* 0x000000cc72727233 */ /* 0x100fe20003803000 */
[----:B------:R-:W-:Y:S01]  /*109a0*/  LOP3.LUT R117, R117, 0xff, RZ, 0xc0, !PT ;  /* 0x000000ff75757812 */ /* 0x000fe200078ec0ff */
[----:B------:R-:W-:Y:S01]  /*109b0*/  LDSM.16.MT88.4 R176, [R210+0xbc00] ;  /* 0x00bc0000d2b0783b */ /* 0x000fe20000004200 */
[----:B------:R-:W-:Y:S01]  /*109c0*/  LOP3.LUT R110, R113, R110, RZ, 0xc0, !PT ;  /* 0x0000006e716e7212 */ /* 0x000fe200078ec0ff */
[--C-:B------:R-:W-:Y:S01]  /*109d0*/  @!P0 HFMA2.BF16_V2 R215, -RZ.H0_H0, RZ.H0_H0, -R165.reuse.H1_H1 ;  /* 0x200000ffffd78231 */ /* 0x100fe200003609a5 */
[----:B------:R-:W-:Y:S02]  /*109e0*/  LOP3.LUT R103, R114, R103, RZ, 0xc0, !PT ;  /* 0x0000006772677212 */ /* 0x000fe400078ec0ff */
[----:B------:R-:W-:Y:S02]  /*109f0*/  LOP3.LUT R109, R112, R109, RZ, 0xc0, !PT ;  /* 0x0000006d706d7212 */ /* 0x000fe400078ec0ff */
[----:B------:R-:W-:Y:S01]  /*10a00*/  PRMT R117, R117, 0x5410, R206 ;  /* 0x0000541075757816 */ /* 0x000fe200000000ce */
[----:B------:R-:W2:Y:S01]  /*10a10*/  LDSM.16.MT88.4 R112, [R208+0x9000] ;  /* 0x00900000d070783b */ /* 0x000ea20000004200 */
[----:B------:R-:W-:Y:S02]  /*10a20*/  LOP3.LUT R101, R116, R101, RZ, 0xc0, !PT ;  /* 0x0000006574657212 */ /* 0x000fe400078ec0ff */
[----:B------:R-:W-:Y:S01]  /*10a30*/  @!P6 PRMT R192, R223, 0x5410, RZ ;  /* 0x00005410dfc0e816 */ /* 0x000fe200000000ff */
[--C-:B------:R-:W-:Y:S01]  /*10a40*/  HSET2.LE.AND R116, R117, R204.reuse, PT ;  /* 0x000000cc75747233 */ /* 0x100fe20003803000 */
[----:B------:R-:W-:Y:S02]  /*10a50*/  ISETP.LE.U32.AND P6, PT, R118, UR12, PT ;  /* 0x0000000c76007c0c */ /* 0x000fe4000bfc3070 */
[C---:B------:R-:W-:Y:S01]  /*10a60*/  LOP3.LUT P3, RZ, R209.reuse, 0x40, RZ, 0xc0, !PT ;  /* 0x00000040d1ff7812 */ /* 0x040fe2000786c0ff */
[-C--:B-1----:R-:W-:Y:S01]  /*10a70*/  HMMA.16816.F32.BF16 R4, R100, R104.reuse, R4 ;  /* 0x000000686404723c */ /* 0x082fe20000041804 */
[----:B------:R-:W-:Y:S01]  /*10a80*/  LOP3.LUT R111, R116, R111, RZ, 0xc0, !PT ;  /* 0x0000006f746f7212 */ /* 0x000fe200078ec0ff */
[----:B------:R-:W-:Y:S01]  /*10a90*/  STG.E.U16 [R196.64+0x62], R192 ;  /* 0x000062c0c4007986 */ /* 0x000fe2000c101510 */
[C---:B------:R-:W-:Y:S02]  /*10aa0*/  LOP3.LUT P2, RZ, R209.reuse, 0x20, RZ, 0xc0, !PT ;  /* 0x00000020d1ff7812 */ /* 0x040fe4000784c0ff */
[----:B------:R-:W-:Y:S01]  /*10ab0*/  @!P1 PRMT R193, R224, 0x5410, RZ ;  /* 0x00005410e0c19816 */ /* 0x000fe200000000ff */
[----:B------:R-:W-:Y:S01]  /*10ac0*/  LDSM.16.MT88.4 R116, [R210+0xa400] ;  /* 0x00a40000d274783b */ /* 0x000fe20000004200 */
[----:B------:R-:W-:Y:S01]  /*10ad0*/  LOP3.LUT P1, RZ, R209, 0x10, RZ, 0xc0, !PT ;  /* 0x00000010d1ff7812 */ /* 0x000fe2000782c0ff */
[C---:B------:R-:W-:Y:S01]  /*10ae0*/  HMMA.16816.F32.BF16 R8, R108.reuse, R104, R8 ;  /* 0x000000686c08723c */ /* 0x040fe20000041808 */
[----:B------:R-:W-:Y:S02]  /*10af0*/  @!P4 PRMT R187, R214, 0x5410, RZ ;  /* 0x00005410d6bbc816 */ /* 0x000fe400000000ff */
[----:B------:R-:W-:Y:S01]  /*10b00*/  ISETP.LE.U32.AND P4, PT, R143, UR12, PT ;  /* 0x0000000c8f007c0c */ /* 0x000fe2000bf83070 */
[----:B------:R-:W-:Y:S02]  /*10b10*/  @!P6 HFMA2.BF16_V2 R219, -RZ.H0_H0, RZ.H0_H0, -R165.H0_H0 ;  /* 0x200000ffffdbe231 */ /* 0x000fe400003409a5 */
[----:B------:R1:W5:Y:S02]  /*10b20*/  LDL.LU R209, [R1+0xd0] ;  /* 0x0000d00001d17983 */ /* 0x0003640000300800 */
[-C--:B------:R-:W-:Y:S02]  /*10b30*/  HMMA.16816.F32.BF16 R12, R108, R106.reuse, R12 ;  /* 0x0000006a6c0c723c */ /* 0x080fe4000004180c */
[----:B------:R-:W-:Y:S04]  /*10b40*/  STG.E.U16 [R196.64+0x60], R193 ;  /* 0x000060c1c4007986 */ /* 0x000fe8000c101510 */
[----:B------:R-:W-:Y:S02]  /*10b50*/  STG.E.U16 [R200.64+0x5e], R189 ;  /* 0x00005ebdc8007986 */ /* 0x000fe4000c101510 */
[C---:B------:R-:W-:Y:S01]  /*10b60*/  HMMA.16816.F32.BF16 R16, R100.reuse, R106, R16 ;  /* 0x0000006a6410723c */ /* 0x040fe20000041810 */
[----:B------:R-:W-:Y:S01]  /*10b70*/  @!P4 HFMA2.BF16_V2 R222, -RZ.H0_H0, RZ.H0_H0, -R195.H0_H0 ;  /* 0x200000ffffdec231 */ /* 0x000fe200003409c3 */
[----:B------:R-:W3:Y:S06]  /*10b80*/  LDSM.16.MT88.4 R104, [R210+0xa000] ;  /* 0x00a00000d268783b */ /* 0x000eec0000004200 */
[-C--:B--2---:R-:W-:Y:S02]  /*10b90*/  HMMA.16816.F32.BF16 R20, R100, R112.reuse, R20 ;  /* 0x000000706414723c */ /* 0x084fe40000041814 */
[----:B------:R2:W-:Y:S04]  /*10ba0*/  STG.E.U16 [R200.64+0x60], R166 ;  /* 0x000060a6c8007986 */ /* 0x0005e8000c101510 */
[----:B------:R-:W-:Y:S02]  /*10bb0*/  STG.E.U16 [R198.64+0x60], R184 ;  /* 0x000060b8c6007986 */ /* 0x000fe4000c101510 */
[C---:B------:R-:W-:Y:S02]  /*10bc0*/  HMMA.16816.F32.BF16 R24, R108.reuse, R112, R24 ;  /* 0x000000706c18723c */ /* 0x040fe40000041818 */
[----:B------:R4:W-:Y:S04]  /*10bd0*/  STG.E.U16 [R198.64+0x62], R167 ;  /* 0x000062a7c6007986 */ /* 0x0009e8000c101510 */
[----:B------:R-:W-:Y:S02]  /*10be0*/  STG.E.U16 [R202.64+0x70], R186 ;  /* 0x000070baca007986 */ /* 0x000fe4000c101510 */
[-C--:B------:R-:W-:Y:S02]  /*10bf0*/  HMMA.16816.F32.BF16 R28, R108, R114.reuse, R28 ;  /* 0x000000726c1c723c */ /* 0x080fe4000004181c */
[----:B------:R-:W-:Y:S04]  /*10c00*/  STG.E.U16 [R202.64+0x72], R185 ;  /* 0x000072b9ca007986 */ /* 0x000fe8000c101510 */
[----:B------:R-:W-:Y:S02]  /*10c10*/  STG.E.U16 [R196.64+0x70], R188 ;  /* 0x000070bcc4007986 */ /* 0x000fe4000c101510 */
[C---:B------:R-:W-:Y:S02]  /*10c20*/  HMMA.16816.F32.BF16 R32, R100.reuse, R114, R32 ;  /* 0x000000726420723c */ /* 0x040fe40000041820 */
[----:B------:R-:W1:Y:S02]  /*10c30*/  LDSM.16.MT88.4 R112, [R208+0xa000] ;  /* 0x00a00000d070783b */ /* 0x000e640000004200 */
[----:B--2---:R-:W-:Y:S04]  /*10c40*/  IMAD.MOV.U32 R166, RZ, RZ, R3 ;  /* 0x000000ffffa67224 */ /* 0x004fe800078e0003 */
[-C--:B---3--:R-:W-:Y:S02]  /*10c50*/  HMMA.16816.F32.BF16 R36, R100, R104.reuse, R36 ;  /* 0x000000686424723c */ /* 0x088fe40000041824 */
[----:B------:R-:W-:Y:S02]  /*10c60*/  STG.E.U16 [R196.64+0x72], R187 ;  /* 0x000072bbc4007986 */ /* 0x000fe4000c101510 */
[----:B----4-:R-:W-:Y:S04]  /*10c70*/  IMAD.MOV.U32 R167, RZ, RZ, R0 ;  /* 0x000000ffffa77224 */ /* 0x010fe800078e0000 */
[C---:B------:R-:W-:Y:S08]  /*10c80*/  HMMA.16816.F32.BF16 R40, R108.reuse, R104, R40 ;  /* 0x000000686c28723c */ /* 0x040ff00000041828 */
[-C--:B------:R-:W-:Y:S08]  /*10c90*/  HMMA.16816.F32.BF16 R44, R108, R106.reuse, R44 ;  /* 0x0000006a6c2c723c */ /* 0x080ff0000004182c */
[C---:B------:R-:W-:Y:S01]  /*10ca0*/  HMMA.16816.F32.BF16 R48, R100.reuse, R106, R48 ;  /* 0x0000006a6430723c */ /* 0x040fe20000041830 */
[----:B------:R-:W2:Y:S07]  /*10cb0*/  LDSM.16.MT88.4 R104, [R210+0xb000] ;  /* 0x00b00000d268783b */ /* 0x000eae0000004200 */
[-C--:B-1----:R-:W-:Y:S08]  /*10cc0*/  HMMA.16816.F32.BF16 R52, R100, R112.reuse, R52 ;  /* 0x000000706434723c */ /* 0x082ff00000041834 */
[C---:B------:R-:W-:Y:S08]  /*10cd0*/  HMMA.16816.F32.BF16 R56, R108.reuse, R112, R56 ;  /* 0x000000706c38723c */ /* 0x040ff00000041838 */
[-C--:B------:R-:W-:Y:S08]  /*10ce0*/  HMMA.16816.F32.BF16 R60, R108, R114.reuse, R60 ;  /* 0x000000726c3c723c */ /* 0x080ff0000004183c */
[C---:B------:R-:W-:Y:S01]  /*10cf0*/  HMMA.16816.F32.BF16 R64, R100.reuse, R114, R64 ;  /* 0x000000726440723c */ /* 0x040fe20000041840 */
[----:B------:R-:W1:Y:S07]  /*10d00*/  LDSM.16.MT88.4 R112, [R208+0xb000] ;  /* 0x00b00000d070783b */ /* 0x000e6e0000004200 */
[-C--:B--2---:R-:W-:Y:S08]  /*10d10*/  HMMA.16816.F32.BF16 R68, R100, R104.reuse, R68 ;  /* 0x000000686444723c */ /* 0x084ff00000041844 */
[C---:B------:R-:W-:Y:S07]  /*10d20*/  HMMA.16816.F32.BF16 R72, R108.reuse, R104, R72 ;  /* 0x000000686c48723c */ /* 0x040fee0000041848 */
[--C-:B------:R-:W-:Y:S01]  /*10d30*/  SHF.R.U32.HI R105, RZ, 0x10, R158.reuse ;  /* 0x00000010ff697819 */ /* 0x100fe2000001169e */
[-C--:B------:R-:W-:Y:S01]  /*10d40*/  HMMA.16816.F32.BF16 R76, R108, R106.reuse, R76 ;  /* 0x0000006a6c4c723c */ /* 0x080fe2000004184c */
[C---:B------:R-:W-:Y:S07]  /*10d50*/  LOP3.LUT R104, R158.reuse, 0xff, RZ, 0xc0, !PT ;  /* 0x000000ff9e687812 */ /* 0x040fee00078ec0ff */
[C---:B------:R-:W-:Y:S07]  /*10d60*/  HMMA.16816.F32.BF16 R80, R100.reuse, R106, R80 ;  /* 0x0000006a6450723c */ /* 0x040fee0000041850 */
[----:B------:R-:W-:Y:S01]  /*10d70*/  LOP3.LUT R106, R158, 0xffff, RZ, 0xc0, !PT ;  /* 0x0000ffff9e6a7812 */ /* 0x000fe200078ec0ff */
[-C--:B-1----:R-:W-:Y:S01]  /*10d80*/  HMMA.16816.F32.BF16 R84, R100, R112.reuse, R84 ;  /* 0x000000706454723c */ /* 0x082fe20000041854 */
[----:B------:R-:W-:Y:S03]  /*10d90*/  SHF.R.U32.HI R158, RZ, 0x18, R158 ;  /* 0x00000018ff9e7819 */ /* 0x000fe6000001169e */
[----:B------:R-:W-:Y:S04]  /*10da0*/  SHF.R.U32.HI R107, RZ, 0x8, R106 ;  /* 0x00000008ff6b7819 */ /* 0x000fe8000001166a */
[C---:B------:R-:W-:Y:S07]  /*10db0*/  HMMA.16816.F32.BF16 R88, R108.reuse, R112, R88 ;  /* 0x000000706c58723c */ /* 0x040fee0000041858 */
[----:B------:R-:W-:Y:S01]  /*10dc0*/  LOP3.LUT R112, R160, 0xffff, RZ, 0xc0, !PT ;  /* 0x0000ffffa0707812 */ /* 0x000fe200078ec0ff */
[-C--:B------:R-:W-:Y:S04]  /*10dd0*/  HMMA.16816.F32.BF16 R92, R108, R114.reuse, R92 ;  /* 0x000000726c5c723c */ /* 0x080fe8000004185c */
[----:B------:R-:W-:Y:S03]  /*10de0*/  SHF.R.U32.HI R112, RZ, 0x8, R112 ;  /* 0x00000008ff707819 */ /* 0x000fe60000011670 */
[----:B------:R-:W-:Y:S01]  /*10df0*/  LOP3.LUT R111, R105, 0xff, RZ, 0xc0, !PT ;  /* 0x000000ff696f7812 */ /* 0x000fe200078ec0ff */
[----:B------:R-:W-:Y:S01]  /*10e00*/  HMMA.16816.F32.BF16 R96, R100, R114, R96 ;  /* 0x000000726460723c */ /* 0x000fe20000041860 */
[----:B------:R-:W-:Y:S02]  /*10e10*/  PRMT R108, R104, 0x5410, R107 ;  /* 0x00005410686c7816 */ /* 0x000fe4000000006b */
[----:B------:R-:W1:Y:S01]  /*10e20*/  LDSM.16.MT88.4 R104, [R210+0x9400] ;  /* 0x00940000d268783b */ /* 0x000e620000004200 */
[----:B------:R-:W-:Y:S02]  /*10e30*/  PRMT R111, R111, 0x5410, R158 ;  /* 0x000054106f6f7816 */ /* 0x000fe4000000009e */
[----:B------:R-:W-:Y:S02]  /*10e40*/  SHF.R.U32.HI R110, RZ, 0x10, R160 ;  /* 0x00000010ff6e7819 */ /* 0x000fe400000116a0 */
[C---:B------:R-:W-:Y:S04]  /*10e50*/  LOP3.LUT R103, R174.reuse, 0xffff, RZ, 0xc0, !PT ;  /* 0x0000ffffae677812 */ /* 0x040fe800078ec0ff */
[----:B------:R-:W-:Y:S02]  /*10e60*/  LOP3.LUT R100, R174, 0xff, RZ, 0xc0, !PT ;  /* 0x000000ffae647812 */ /* 0x000fe400078ec0ff */
[----:B------:R-:W-:Y:S02]  /*10e70*/  SHF.R.U32.HI R103, RZ, 0x8, R103 ;  /* 0x00000008ff677819 */ /* 0x000fe40000011667 */
[--C-:B------:R-:W-:Y:S02]  /*10e80*/  SHF.R.U32.HI R101, RZ, 0x10, R174.reuse ;  /* 0x00000010ff657819 */ /* 0x100fe400000116ae */
[----:B------:R-:W-:Y:S02]  /*10e90*/  PRMT R103, R100, 0x5410, R103 ;  /* 0x0000541064677816 */ /* 0x000fe40000000067 */
[----:B------:R-:W-:Y:S02]  /*10ea0*/  SHF.R.U32.HI R174, RZ, 0x18, R174 ;  /* 0x00000018ffae7819 */ /* 0x000fe400000116ae */
[----:B------:R-:W-:Y:S01]  /*10eb0*/  LOP3.LUT R101, R101, 0xff, RZ, 0xc0, !PT ;  /* 0x000000ff65657812 */ /* 0x000fe200078ec0ff */
[--C-:B------:R-:W-:Y:S01]  /*10ec0*/  HSET2.LE.AND R103, R103, R204.reuse, PT ;  /* 0x000000cc67677233 */ /* 0x100fe20003803000 */
[----:B------:R-:W-:Y:S02]  /*10ed0*/  LOP3.LUT R102, R156, 0xffff, RZ, 0xc0, !PT ;  /* 0x0000ffff9c667812 */ /* 0x000fe400078ec0ff */
[----:B------:R-:W-:Y:S01]  /*10ee0*/  PRMT R100, R101, 0x5410, R174 ;  /* 0x0000541065647816 */ /* 0x000fe200000000ae */
[--C-:B------:R-:W-:Y:S01]  /*10ef0*/  HSET2.LE.AND R101, R108, R204.reuse, PT ;  /* 0x000000cc6c657233 */ /* 0x100fe20003803000 */
[----:B------:R-:W-:Y:S02]  /*10f00*/  LOP3.LUT R109, R160, 0xff, RZ, 0xc0, !PT ;  /* 0x000000ffa06d7812 */ /* 0x000fe400078ec0ff */
[----:B------:R-:W-:Y:S01]  /*10f10*/  SHF.R.U32.HI R160, RZ, 0x18, R160 ;  /* 0x00000018ffa07819 */ /* 0x000fe200000116a0 */
[--C-:B------:R-:W-:Y:S01]  /*10f20*/  HSET2.LE.AND R108, R100, R204.reuse, PT ;  /* 0x000000cc646c7233 */ /* 0x100fe20003803000 */
[----:B------:R-:W-:Y:S01]  /*10f30*/  LOP3.LUT R100, R103, R120, RZ, 0xc0, !PT ;  /* 0x0000007867647212 */ /* 0x000fe200078ec0ff */
[--C-:B------:R-:W-:Y:S01]  /*10f40*/  HSET2.LE.AND R103, R111, R204.reuse, PT ;  /* 0x000000cc6f677233 */ /* 0x100fe20003803000 */
[----:B------:R-:W-:Y:S01]  /*10f50*/  SHF.R.U32.HI R156, RZ, 0x18, R156 ;  /* 0x00000018ff9c7819 */ /* 0x000fe2000001169c */
[----:B------:R-:W-:Y:S01]  /*10f60*/  LDSM.16.MT88.4 R120, [R208+0xa400] ;  /* 0x00a40000d078783b */ /* 0x000fe20000004200 */
[----:B------:R-:W-:Y:S02]  /*10f70*/  LOP3.LUT R111, R110, 0xff, RZ, 0xc0, !PT ;  /* 0x000000ff6e6f7812 */ /* 0x000fe400078ec0ff */
[----:B------:R-:W-:Y:S02]  /*10f80*/  SHF.R.U32.HI R102, RZ, 0x8, R102 ;  /* 0x00000008ff667819 */ /* 0x000fe40000011666 */
[----:B------:R-:W-:Y:S02]  /*10f90*/  PRMT R109, R109, 0x5410, R112 ;  /* 0x000054106d6d7816 */ /* 0x000fe40000000070 */
[----:B------:R-:W-:Y:S01]  /*10fa0*/  PRMT R131, R131, 0x5410, R156 ;  /* 0x0000541083837816 */ /* 0x000fe2000000009c */
[----:B------:R-:W2:Y:S01]  /*10fb0*/  LDSM.16.MT88.4 R112, [R208+0x9400] ;  /* 0x00940000d070783b */ /* 0x000ea20000004200 */
[----:B------:R-:W-:Y:S01]  /*10fc0*/  PRMT R111, R111, 0x5410, R160 ;  /* 0x000054106f6f7816 */ /* 0x000fe200000000a0 */
[--C-:B------:R-:W-:Y:S01]  /*10fd0*/  HSET2.LE.AND R109, R109, R204.reuse, PT ;  /* 0x000000cc6d6d7233 */ /* 0x100fe20003803000 */
[----:B------:R-:W-:Y:S02]  /*10fe0*/  PRMT R145, R145, 0x5410, R102 ;  /* 0x0000541091917816 */ /* 0x000fe40000000066 */
[----:B------:R-:W-:Y:S01]  /*10ff0*/  LOP3.LUT R102, R101, R130, RZ, 0xc0, !PT ;  /* 0x0000008265667212 */ /* 0x000fe200078ec0ff */
[--C-:B------:R-:W-:Y:S01]  /*11000*/  HSET2.LE.AND R111, R111, R204.reuse, PT ;  /* 0x000000cc6f6f7233 */ /* 0x100fe20003803000 */
[----:B------:R-:W-:Y:S01]  /*11010*/  LOP3.LUT R101, R108, R129, RZ, 0xc0, !PT ;  /* 0x000000816c657212 */ /* 0x000fe200078ec0ff */
[--C-:B------:R-:W-:Y:S01]  /*11020*/  HSET2.LE.AND R108, R145, R204.reuse, PT ;  /* 0x000000cc916c7233 */ /* 0x100fe20003803000 */
[----:B------:R-:W-:Y:S01]  /*11030*/  LOP3.LUT R103, R103, R128, RZ, 0xc0, !PT ;  /* 0x0000008067677212 */ /* 0x000fe200078ec0ff */
[--C-:B------:R-:W-:Y:S01]  /*11040*/  HSET2.LE.AND R128, R131, R204.reuse, PT ;  /* 0x000000cc83807233 */ /* 0x100fe20003803000 */
[----:B------:R-:W-:Y:S01]  /*11050*/  LDSM.16.MT88.4 R160, [R208+0xac00] ;  /* 0x00ac0000d0a0783b */ /* 0x000fe20000004200 */
[----:B------:R-:W-:Y:S02]  /*11060*/  LOP3.LUT R110, R109, R126, RZ, 0xc0, !PT ;  /* 0x0000007e6d6e7212 */ /* 0x000fe400078ec0ff */
[----:B------:R-:W-:Y:S02]  /*11070*/  LOP3.LUT R108, R108, R127, RZ, 0xc0, !PT ;  /* 0x0000007f6c6c7212 */ /* 0x000fe400078ec0ff */
[-C--:B-1----:R-:W-:Y:S01]  /*11080*/  HMMA.16816.F32.BF16 R4, R100, R104.reuse, R4 ;  /* 0x000000686404723c */ /* 0x082fe20000041804 */
[----:B------:R-:W-:Y:S02]  /*11090*/  LOP3.LUT R109, R128, R125, RZ, 0xc0, !PT ;  /* 0x0000007d806d7212 */ /* 0x000fe400078ec0ff */
[----:B------:R-:W-:Y:S02]  /*110a0*/  LOP3.LUT R111, R111, R124, RZ, 0xc0, !PT ;  /* 0x0000007c6f6f7212 */ /* 0x000fe400078ec0ff */
[----:B------:R-:W-:Y:S04]  /*110b0*/  LOP3.LUT R124, R151, UR15, R152, 0x96, !PT ;  /* 0x0000000f977c7c12 */ /* 0x000fe8000f8e9698 */
[----:B------:R-:W-:Y:S01]  /*110c0*/  SHF.R.U32.HI R130, RZ, 0x10, R124 ;  /* 0x00000010ff827819 */ /* 0x000fe2000001167c */
[C---:B------:R-:W-:Y:S03]  /*110d0*/  HMMA.16816.F32.BF16 R8, R108.reuse, R104, R8 ;  /* 0x000000686c08723c */ /* 0x040fe60000041808 */
[----:B------:R-:W-:Y:S05]  /*110e0*/  LOP3.LUT R130, R130, 0xff, RZ, 0xc0, !PT ;  /* 0x000000ff82827812 */ /* 0x000fea00078ec0ff */
[-C--:B------:R-:W-:Y:S08]  /*110f0*/  HMMA.16816.F32.BF16 R12, R108, R106.reuse, R12 ;  /* 0x0000006a6c0c723c */ /* 0x080ff0000004180c */
[C---:B------:R-:W-:Y:S01]  /*11100*/  HMMA.16816.F32.BF16 R16, R100.reuse, R106, R16 ;  /* 0x0000006a6410723c */ /* 0x040fe20000041810 */
[----:B------:R-:W1:Y:S07]  /*11110*/  LDSM.16.MT88.4 R104, [R210+0xb400] ;  /* 0x00b40000d268783b */ /* 0x000e6e0000004200 */
[-C--:B--2---:R-:W-:Y:S08]  /*11120*/  HMMA.16816.F32.BF16 R20, R100, R112.reuse, R20 ;  /* 0x000000706414723c */ /* 0x084ff00000041814 */
[C---:B------:R-:W-:Y:S07]  /*11130*/  HMMA.16816.F32.BF16 R24, R108.reuse, R112, R24 ;  /* 0x000000706c18723c */ /* 0x040fee0000041818 */
[----:B------:R-:W-:Y:S01]  /*11140*/  LOP3.LUT R112, R155, UR26, R180, 0x96, !PT ;  /* 0x0000001a9b707c12 */ /* 0x000fe2000f8e96b4 */
[-C--:B------:R-:W-:Y:S08]  /*11150*/  HMMA.16816.F32.BF16 R28, R108, R114.reuse, R28 ;  /* 0x000000726c1c723c */ /* 0x080ff0000004181c */
[C---:B------:R-:W-:Y:S07]  /*11160*/  HMMA.16816.F32.BF16 R32, R100.reuse, R114, R32 ;  /* 0x000000726420723c */ /* 0x040fee0000041820 */
[----:B------:R-:W-:Y:S01]  /*11170*/  IMAD.WIDE.U32 R114, R112, -0x2daee0ad, RZ ;  /* 0xd2511f5370727825 */ /* 0x000fe200078e00ff */
[-C--:B------:R-:W-:Y:S04]  /*11180*/  HMMA.16816.F32.BF16 R36, R100, R116.reuse, R36 ;  /* 0x000000746424723c */ /* 0x080fe80000041824 */
[----:B------:R-:W-:Y:S02]  /*11190*/  LOP3.LUT R112, R115, UR14, R182, 0x96, !PT ;  /* 0x0000000e73707c12 */ /* 0x000fe4000f8e96b6 */
[----:B------:R-:W-:Y:S02]  /*111a0*/  LDSM.16.MT88.4 R180, [R208+0xbc00] ;  /* 0x00bc0000d0b4783b */ /* 0x000fe40000004200 */
[C---:B------:R-:W-:Y:S01]  /*111b0*/  HMMA.16816.F32.BF16 R40, R108.reuse, R116, R40 ;  /* 0x000000746c28723c */ /* 0x040fe20000041828 */
[----:B------:R-:W-:Y:S05]  /*111c0*/  IMAD.WIDE.U32 R112, R112, -0x326172a9, RZ ;  /* 0xcd9e8d5770707825 */ /* 0x000fea00078e00ff */
[----:B------:R-:W-:Y:S02]  /*111d0*/  LOP3.LUT R149, R113, UR24, R148, 0x96, !PT ;  /* 0x0000001871957c12 */ /* 0x000fe4000f8e9694 */
[-C--:B------:R-:W-:Y:S04]  /*111e0*/  HMMA.16816.F32.BF16 R44, R108, R118.reuse, R44 ;  /* 0x000000766c2c723c */ /* 0x080fe8000004182c */
[----:B------:R-:W-:Y:S04]  /*111f0*/  IMAD.WIDE.U32 R116, R149, -0x2daee0ad, RZ ;  /* 0xd2511f5395747825 */ /* 0x000fe800078e00ff */
[C---:B------:R-:W-:Y:S07]  /*11200*/  HMMA.16816.F32.BF16 R48, R100.reuse, R118, R48 ;  /* 0x000000766430723c */ /* 0x040fee0000041830 */
[----:B------:R-:W-:Y:S01]  /*11210*/  IMAD.WIDE.U32 R118, R154, -0x2daee0ad, RZ ;  /* 0xd2511f539a767825 */ /* 0x000fe200078e00ff */
[-C--:B------:R-:W-:Y:S04]  /*11220*/  HMMA.16816.F32.BF16 R52, R100, R120.reuse, R52 ;  /* 0x000000786434723c */ /* 0x080fe80000041834 */
[----:B------:R-:W-:Y:S02]  /*11230*/  LOP3.LUT R154, R119, UR21, R114, 0x96, !PT ;  /* 0x00000015779a7c12 */ /* 0x000fe4000f8e9672 */
[----:B------:R-:W-:Y:S02]  /*11240*/  LOP3.LUT R153, R117, UR11, R118, 0x96, !PT ;  /* 0x0000000b75997c12 */ /* 0x000fe4000f8e9676 */
[C---:B------:R-:W-:Y:S01]  /*11250*/  HMMA.16816.F32.BF16 R56, R108.reuse, R120, R56 ;  /* 0x000000786c38723c */ /* 0x040fe20000041838 */
[----:B------:R-:W-:Y:S03]  /*11260*/  IMAD.WIDE.U32 R154, R154, -0x326172a9, RZ ;  /* 0xcd9e8d579a9a7825 */ /* 0x000fe600078e00ff */
[----:B------:R-:W-:Y:S01]  /*11270*/  SHF.R.U32.HI R117, RZ, 0x10, R150 ;  /* 0x00000010ff757819 */ /* 0x000fe20000011696 */
[----:B------:R-:W-:Y:S01]  /*11280*/  IMAD.WIDE.U32 R152, R153, -0x326172a9, RZ ;  /* 0xcd9e8d5799987825 */ /* 0x000fe200078e00ff */
[----:B------:R-:W-:Y:S02]  /*11290*/  LOP3.LUT R148, R155, UR20, R112, 0x96, !PT ;  /* 0x000000149b947c12 */ /* 0x000fe4000f8e9670 */
[-C--:B------:R-:W-:Y:S01]  /*112a0*/  HMMA.16816.F32.BF16 R60, R108, R122.reuse, R60 ;  /* 0x0000007a6c3c723c */ /* 0x080fe2000004183c */
[----:B------:R-:W2:Y:S03]  /*112b0*/  LDSM.16.MT88.4 R112, [R208+0xb400] ;  /* 0x00b40000d070783b */ /* 0x000ea60000004200 */
[----:B------:R-:W-:Y:S01]  /*112c0*/  LOP3.LUT R117, R117, 0xff, RZ, 0xc0, !PT ;  /* 0x000000ff75757812 */ /* 0x000fe200078ec0ff */
[----:B------:R-:W-:Y:S01]  /*112d0*/  IMAD.WIDE.U32 R148, R148, -0x2daee0ad, RZ ;  /* 0xd2511f5394947825 */ /* 0x000fe200078e00ff */
[----:B------:R-:W-:Y:S02]  /*112e0*/  LOP3.LUT R120, R124, 0xffff, RZ, 0xc0, !PT ;  /* 0x0000ffff7c787812 */ /* 0x000fe400078ec0ff */
[C---:B------:R-:W-:Y:S04]  /*112f0*/  HMMA.16816.F32.BF16 R64, R100.reuse, R122, R64 ;  /* 0x0000007a6440723c */ /* 0x040fe80000041840 */
[----:B------:R-:W-:Y:S02]  /*11300*/  SHF.R.U32.HI R120, RZ, 0x8, R120 ;  /* 0x00000008ff787819 */ /* 0x000fe40000011678 */
[----:B------:R-:W-:Y:S02]  /*11310*/  LOP3.LUT R116, R149, UR5, R116, 0x96, !PT ;  /* 0x0000000595747c12 */ /* 0x000fe4000f8e9674 */
[-C--:B-1----:R-:W-:Y:S04]  /*11320*/  HMMA.16816.F32.BF16 R68, R100, R104.reuse, R68 ;  /* 0x000000686444723c */ /* 0x082fe80000041844 */
[----:B------:R-:W-:Y:S01]  /*11330*/  IMAD.WIDE.U32 R118, R116, -0x326172a9, RZ ;  /* 0xcd9e8d5774767825 */ /* 0x000fe200078e00ff */
[----:B------:R-:W-:Y:S03]  /*11340*/  LOP3.LUT R116, R150, 0xffff, RZ, 0xc0, !PT ;  /* 0x0000ffff96747812 */ /* 0x000fe600078ec0ff */
[C---:B------:R-:W-:Y:S01]  /*11350*/  HMMA.16816.F32.BF16 R72, R108.reuse, R104, R72 ;  /* 0x000000686c48723c */ /* 0x040fe20000041848 */
[----:B------:R-:W-:Y:S03]  /*11360*/  SHF.R.U32.HI R116, RZ, 0x8, R116 ;  /* 0x00000008ff747819 */ /* 0x000fe60000011674 */
[----:B------:R-:W-:Y:S02]  /*11370*/  LOP3.LUT R121, R118, 0xffff, RZ, 0xc0, !PT ;  /* 0x0000ffff76797812 */ /* 0x000fe400078ec0ff */
[----:B------:R-:W-:Y:S02]  /*11380*/  LOP3.LUT R125, R119, UR15, R152, 0x96, !PT ;  /* 0x0000000f777d7c12 */ /* 0x000fe4000f8e9698 */
[-C--:B------:R-:W-:Y:S01]  /*11390*/  HMMA.16816.F32.BF16 R76, R108, R106.reuse, R76 ;  /* 0x0000006a6c4c723c */ /* 0x080fe2000004184c */
[--C-:B------:R-:W-:Y:S03]  /*113a0*/  SHF.R.U32.HI R149, RZ, 0x10, R118.reuse ;  /* 0x00000010ff957819 */ /* 0x100fe60000011676 */
[----:B------:R-:W-:Y:S02]  /*113b0*/  SHF.R.U32.HI R145, RZ, 0x18, R118 ;  /* 0x00000018ff917819 */ /* 0x000fe40000011676 */
[----:B------:R-:W-:Y:S02]  /*113c0*/  LOP3.LUT R128, R125, 0xffff, RZ, 0xc0, !PT ;  /* 0x0000ffff7d807812 */ /* 0x000fe400078ec0ff */
[C---:B------:R-:W-:Y:S01]  /*113d0*/  HMMA.16816.F32.BF16 R80, R100.reuse, R106, R80 ;  /* 0x0000006a6450723c */ /* 0x040fe20000041850 */
[----:B------:R-:W-:Y:S03]  /*113e0*/  LOP3.LUT R105, R150, 0xff, RZ, 0xc0, !PT ;  /* 0x000000ff96697812 */ /* 0x000fe600078ec0ff */
[----:B------:R-:W-:Y:S02]  /*113f0*/  SHF.R.U32.HI R104, RZ, 0x18, R150 ;  /* 0x00000018ff687819 */ /* 0x000fe40000011696 */
[----:B------:R-:W-:Y:S02]  /*11400*/  LOP3.LUT R150, R118, 0xff, RZ, 0xc0, !PT ;  /* 0x000000ff76967812 */ /* 0x000fe400078ec0ff */
[-C--:B--2---:R-:W-:Y:S01]  /*11410*/  HMMA.16816.F32.BF16 R84, R100, R112.reuse, R84 ;  /* 0x000000706454723c */ /* 0x084fe20000041854 */
[----:B------:R-:W-:Y:S03]  /*11420*/  PRMT R152, R105, 0x5410, R116 ;  /* 0x0000541069987816 */ /* 0x000fe60000000074 */
[----:B------:R-:W-:Y:S02]  /*11430*/  PRMT R104, R117, 0x5410, R104 ;  /* 0x0000541075687816 */ /* 0x000fe40000000068 */
[----:B------:R-:W1:Y:S01]  /*11440*/  LDSM.16.MT88.4 R116, [R210+0x9800] ;  /* 0x00980000d274783b */ /* 0x000e620000004200 */
[----:B------:R-:W-:Y:S01]  /*11450*/  LOP3.LUT R105, R124, 0xff, RZ, 0xc0, !PT ;  /* 0x000000ff7c697812 */ /* 0x000fe200078ec0ff */
[C---:B------:R-:W-:Y:S01]  /*11460*/  HMMA.16816.F32.BF16 R88, R108.reuse, R112, R88 ;  /* 0x000000706c58723c */ /* 0x040fe20000041858 */
[----:B------:R-:W-:Y:S03]  /*11470*/  SHF.R.U32.HI R107, RZ, 0x18, R124 ;  /* 0x00000018ff6b7819 */ /* 0x000fe6000001167c */
[----:B------:R-:W-:Y:S02]  /*11480*/  PRMT R105, R105, 0x5410, R120 ;  /* 0x0000541069697816 */ /* 0x000fe40000000078 */
[----:B------:R-:W-:Y:S01]  /*11490*/  PRMT R107, R130, 0x5410, R107 ;  /* 0x00005410826b7816 */ /* 0x000fe2000000006b */
[--C-:B------:R-:W-:Y:S01]  /*114a0*/  HSET2.LE.AND R112, R104, R204.reuse, PT ;  /* 0x000000cc68707233 */ /* 0x100fe20003803000 */
[-C--:B------:R-:W-:Y:S01]  /*114b0*/  HMMA.16816.F32.BF16 R92, R108, R114.reuse, R92 ;  /* 0x000000726c5c723c */ /* 0x080fe2000004185c */
[--C-:B------:R-:W-:Y:S01]  /*114c0*/  SHF.R.U32.HI R106, RZ, 0x10, R125.reuse ;  /* 0x00000010ff6a7819 */ /* 0x100fe2000001167d */
[----:B------:R-:W-:Y:S02]  /*114d0*/  LDSM.16.MT88.4 R108, [R210+0xb800] ;  /* 0x00b80000d26c783b */ /* 0x000fe40000004200 */
[--C-:B------:R-:W-:Y:S01]  /*114e0*/  HSET2.LE.AND R105, R105, R204.reuse, PT ;  /* 0x000000cc69697233 */ /* 0x100fe20003803000 */
[----:B------:R-:W-:Y:S01]  /*114f0*/  SHF.R.U32.HI R129, RZ, 0x18, R125 ;  /* 0x00000018ff817819 */ /* 0x000fe2000001167d */
[--C-:B------:R-:W-:Y:S01]  /*11500*/  HSET2.LE.AND R107, R107, R204.reuse, PT ;  /* 0x000000cc6b6b7233 */ /* 0x100fe20003803000 */
[----:B------:R-:W-:Y:S01]  /*11510*/  SHF.R.U32.HI R121, RZ, 0x8, R121 ;  /* 0x00000008ff797819 */ /* 0x000fe20000011679 */
[----:B------:R-:W-:Y:S01]  /*11520*/  HMMA.16816.F32.BF16 R96, R100, R114, R96 ;  /* 0x000000726460723c */ /* 0x000fe20000041860 */
[----:B------:R-:W-:Y:S03]  /*11530*/  LOP3.LUT R106, R106, 0xff, RZ, 0xc0, !PT ;  /* 0x000000ff6a6a7812 */ /* 0x000fe600078ec0ff */
[----:B------:R-:W-:Y:S02]  /*11540*/  LOP3.LUT R151, R125, 0xff, RZ, 0xc0, !PT ;  /* 0x000000ff7d977812 */ /* 0x000fe400078ec0ff */
[----:B------:R-:W-:Y:S01]  /*11550*/  SHF.R.U32.HI R128, RZ, 0x8, R128 ;  /* 0x00000008ff807819 */ /* 0x000fe20000011680 */
[----:B------:R-:W-:Y:S01]  /*11560*/  LDSM.16.MT88.4 R124, [R210+0xa800] ;  /* 0x00a80000d27c783b */ /* 0x000fe20000004200 */
[----:B------:R-:W-:Y:S04]  /*11570*/  LOP3.LUT R104, R105, R142, RZ, 0xc0, !PT ;  /* 0x0000008e69687212 */ /* 0x000fe800078ec0ff */
[----:B------:R-:W-:Y:S02]  /*11580*/  LOP3.LUT R105, R107, R140, RZ, 0xc0, !PT ;  /* 0x0000008c6b697212 */ /* 0x000fe400078ec0ff */
[----:B------:R-:W-:Y:S02]  /*11590*/  LOP3.LUT R140, R149, 0xff, RZ, 0xc0, !PT ;  /* 0x000000ff958c7812 */ /* 0x000fe400078ec0ff */
[----:B------:R-:W-:Y:S01]  /*115a0*/  PRMT R113, R106, 0x5410, R129 ;  /* 0x000054106a717816 */ /* 0x000fe20000000081 */
[--C-:B------:R-:W-:Y:S01]  /*115b0*/  HSET2.LE.AND R106, R152, R204.reuse, PT ;  /* 0x000000cc986a7233 */ /* 0x100fe20003803000 */
[----:B------:R-:W-:Y:S02]  /*115c0*/  PRMT R150, R150, 0x5410, R121 ;  /* 0x0000541096967816 */ /* 0x000fe40000000079 */
[----:B------:R-:W-:Y:S01]  /*115d0*/  PRMT R151, R151, 0x5410, R128 ;  /* 0x0000541097977816 */ /* 0x000fe20000000080 */
[----:B------:R-:W2:Y:S01]  /*115e0*/  LDSM.16.MT88.4 R120, [R208+0x9800] ;  /* 0x00980000d078783b */ /* 0x000ea20000004200 */
[----:B------:R-:W-:Y:S01]  /*115f0*/  PRMT R103, R140, 0x5410, R145 ;  /* 0x000054108c677816 */ /* 0x000fe20000000091 */
[--C-:B------:R-:W-:Y:S01]  /*11600*/  HSET2.LE.AND R102, R150, R204.reuse, PT ;  /* 0x000000cc96667233 */ /* 0x100fe20003803000 */
[----:B------:R-:W-:Y:S01]  /*11610*/  LOP3.LUT R106, R106, R141, RZ, 0xc0, !PT ;  /* 0x0000008d6a6a7212 */ /* 0x000fe200078ec0ff */
[--C-:B------:R-:W-:Y:S01]  /*11620*/  HSET2.LE.AND R101, R151, R204.reuse, PT ;  /* 0x000000cc97657233 */ /* 0x100fe20003803000 */
[----:B------:R-:W-:Y:S01]  /*11630*/  LOP3.LUT R107, R112, R139, RZ, 0xc0, !PT ;  /* 0x0000008b706b7212 */ /* 0x000fe200078ec0ff */
[--C-:B------:R-:W-:Y:S01]  /*11640*/  HSET2.LE.AND R112, R113, R204.reuse, PT ;  /* 0x000000cc71707233 */ /* 0x100fe20003803000 */
[----:B------:R-:W-:Y:S01]  /*11650*/  LOP3.LUT R152, R153, UR8, R154, 0x96, !PT ;  /* 0x0000000899987c12 */ /* 0x000fe2000f8e969a */
[--C-:B------:R-:W-:Y:S01]  /*11660*/  HSET2.LE.AND R103, R103, R204.reuse, PT ;  /* 0x000000cc67677233 */ /* 0x100fe20003803000 */
[----:B------:R-:W3:Y:S01]  /*11670*/  LDSM.16.MT88.4 R128, [R208+0xa800] ;  /* 0x00a80000d080783b */ /* 0x000ee20000004200 */
[----:B------:R-:W-:Y:S02]  /*11680*/  LOP3.LUT R100, R101, R138, RZ, 0xc0, !PT ;  /* 0x0000008a65647212 */ /* 0x000fe400078ec0ff */
[-C--:B-1----:R-:W-:Y:S01]  /*11690*/  HMMA.16816.F32.BF16 R4, R104, R116.reuse, R4 ;  /* 0x000000746804723c */ /* 0x082fe20000041804 */
[----:B------:R-:W-:Y:S01]  /*116a0*/  LOP3.LUT R101, R112, R135, RZ, 0xc0, !PT ;  /* 0x0000008770657212 */ /* 0x000fe200078ec0ff */
[----:B------:R-:W-:Y:S01]  /*116b0*/  IMAD.WIDE.U32 R152, R152, -0x2daee0ad, RZ ;  /* 0xd2511f5398987825 */ /* 0x000fe200078e00ff */
[----:B------:R-:W-:Y:S02]  /*116c0*/  LOP3.LUT R102, R102, R137, RZ, 0xc0, !PT ;  /* 0x0000008966667212 */ /* 0x000fe400078ec0ff */
[----:B------:R-:W-:Y:S01]  /*116d0*/  LOP3.LUT R103, R103, R134, RZ, 0xc0, !PT ;  /* 0x0000008667677212 */ /* 0x000fe200078ec0ff */
[----:B------:R-:W1:Y:S01]  /*116e0*/  LDSM.16.MT88.4 R112, [R208+0xb800] ;  /* 0x00b80000d070783b */ /* 0x000e620000004200 */
[----:B------:R-:W-:Y:S02]  /*116f0*/  LOP3.LUT R148, R153, UR27, R148, 0x96, !PT ;  /* 0x0000001b99947c12 */ /* 0x000fe4000f8e9694 */
[----:B------:R-:W-:Y:S03]  /*11700*/  LOP3.LUT R174, R152, 0xff, RZ, 0xc0, !PT ;  /* 0x000000ff98ae7812 */ /* 0x000fe600078ec0ff */
[C---:B------:R-:W-:Y:S07]  /*11710*/  HMMA.16816.F32.BF16 R8, R100.reuse, R116, R8 ;  /* 0x000000746408723c */ /* 0x040fee0000041808 */
[--C-:B------:R-:W-:Y:S01]  /*11720*/  SHF.R.U32.HI R116, RZ, 0x18, R146.reuse ;  /* 0x00000018ff747819 */ /* 0x100fe20000011692 */
[-C--:B------:R-:W-:Y:S01]  /*11730*/  HMMA.16816.F32.BF16 R12, R100, R118.reuse, R12 ;  /* 0x00000076640c723c */ /* 0x080fe2000004180c */
[C---:B------:R-:W-:Y:S07]  /*11740*/  LOP3.LUT R117, R146.reuse, 0xff, RZ, 0xc0, !PT ;  /* 0x000000ff92757812 */ /* 0x040fee00078ec0ff */
[C---:B------:R-:W-:Y:S07]  /*11750*/  HMMA.16816.F32.BF16 R16, R104.reuse, R118, R16 ;  /* 0x000000766810723c */ /* 0x040fee0000041810 */
[----:B------:R-:W-:Y:S01]  /*11760*/  SHF.R.U32.HI R119, RZ, 0x10, R146 ;  /* 0x00000010ff777819 */ /* 0x000fe20000011692 */
[-C--:B--2---:R-:W-:Y:S01]  /*11770*/  HMMA.16816.F32.BF16 R20, R104, R120.reuse, R20 ;  /* 0x000000786814723c */ /* 0x084fe20000041814 */
[----:B------:R-:W-:Y:S04]  /*11780*/  LOP3.LUT R118, R146, 0xffff, RZ, 0xc0, !PT ;  /* 0x0000ffff92767812 */ /* 0x000fe800078ec0ff */
[----:B------:R-:W-:Y:S03]  /*11790*/  SHF.R.U32.HI R118, RZ, 0x8, R118 ;  /* 0x00000008ff767819 */ /* 0x000fe60000011676 */
[C---:B------:R-:W-:Y:S01]  /*117a0*/  HMMA.16816.F32.BF16 R24, R100.reuse, R120, R24 ;  /* 0x000000786418723c */ /* 0x040fe20000041818 */
[----:B------:R-:W-:Y:S03]  /*117b0*/  PRMT R117, R117, 0x5410, R118 ;  /* 0x0000541075757816 */ /* 0x000fe60000000076 */
[----:B------:R-:W-:Y:S03]  /*117c0*/  LOP3.LUT R118, R148, 0xff, RZ, 0xc0, !PT ;  /* 0x000000ff94767812 */ /* 0x000fe600078ec0ff */
[----:B------:R-:W-:Y:S01]  /*117d0*/  LOP3.LUT R120, R152, 0xffff, RZ, 0xc0, !PT ;  /* 0x0000ffff98787812 */ /* 0x000fe200078ec0ff */
[-C--:B------:R-:W-:Y:S01]  /*117e0*/  HMMA.16816.F32.BF16 R28, R100, R122.reuse, R28 ;  /* 0x0000007a641c723c */ /* 0x080fe2000004181c */
[----:B------:R-:W-:Y:S03]  /*117f0*/  LOP3.LUT R121, R119, 0xff, RZ, 0xc0, !PT ;  /* 0x000000ff77797812 */ /* 0x000fe600078ec0ff */
[----:B------:R-:W-:Y:S02]  /*11800*/  SHF.R.U32.HI R119, RZ, 0x8, R120 ;  /* 0x00000008ff777819 */ /* 0x000fe40000011678 */
[----:B------:R-:W-:Y:S02]  /*11810*/  LOP3.LUT R120, R144, 0xffff, RZ, 0xc0, !PT ;  /* 0x0000ffff90787812 */ /* 0x000fe400078ec0ff */
[C---:B------:R-:W-:Y:S01]  /*11820*/  HMMA.16816.F32.BF16 R32, R104.reuse, R122, R32 ;  /* 0x0000007a6820723c */ /* 0x040fe20000041820 */
[----:B------:R-:W-:Y:S03]  /*11830*/  PRMT R116, R121, 0x5410, R116 ;  /* 0x0000541079747816 */ /* 0x000fe60000000074 */
[----:B------:R-:W-:Y:S02]  /*11840*/  PRMT R174, R174, 0x5410, R119 ;  /* 0x00005410aeae7816 */ /* 0x000fe40000000077 */
[----:B------:R-:W-:Y:S02]  /*11850*/  SHF.R.U32.HI R119, RZ, 0x18, R148 ;  /* 0x00000018ff777819 */ /* 0x000fe40000011694 */
[-C--:B------:R-:W-:Y:S01]  /*11860*/  HMMA.16816.F32.BF16 R36, R104, R124.reuse, R36 ;  /* 0x0000007c6824723c */ /* 0x080fe20000041824 */
[----:B------:R-:W-:Y:S03]  /*11870*/  LOP3.LUT R122, R144, 0xff, RZ, 0xc0, !PT ;  /* 0x000000ff907a7812 */ /* 0x000fe600078ec0ff */
[----:B------:R-:W-:Y:S01]  /*11880*/  SHF.R.U32.HI R123, RZ, 0x8, R120 ;  /* 0x00000008ff7b7819 */ /* 0x000fe20000011678 */
[--C-:B------:R-:W-:Y:S01]  /*11890*/  HSET2.LE.AND R174, R174, R204.reuse, PT ;  /* 0x000000ccaeae7233 */ /* 0x100fe20003803000 */
[----:B------:R-:W-:Y:S02]  /*118a0*/  SHF.R.U32.HI R120, RZ, 0x10, R144 ;  /* 0x00000010ff787819 */ /* 0x000fe40000011690 */
[C---:B------:R-:W-:Y:S01]  /*118b0*/  HMMA.16816.F32.BF16 R40, R100.reuse, R124, R40 ;  /* 0x0000007c6428723c */ /* 0x040fe20000041828 */
[----:B------:R-:W-:Y:S03]  /*118c0*/  LOP3.LUT R121, R148, 0xffff, RZ, 0xc0, !PT ;  /* 0x0000ffff94797812 */ /* 0x000fe600078ec0ff */
[----:B------:R-:W-:Y:S02]  /*118d0*/  LOP3.LUT R120, R120, 0xff, RZ, 0xc0, !PT ;  /* 0x000000ff78787812 */ /* 0x000fe400078ec0ff */
[----:B------:R-:W-:Y:S02]  /*118e0*/  SHF.R.U32.HI R121, RZ, 0x8, R121 ;  /* 0x00000008ff797819 */ /* 0x000fe40000011679 */
[-C--:B------:R-:W-:Y:S04]  /*118f0*/  HMMA.16816.F32.BF16 R44, R100, R126.reuse, R44 ;  /* 0x0000007e642c723c */ /* 0x080fe8000004182c */
[----:B------:R-:W-:Y:S04]  /*11900*/  PRMT R118, R118, 0x5410, R121 ;  /* 0x0000541076767816 */ /* 0x000fe80000000079 */
[C---:B------:R-:W-:Y:S08]  /*11910*/  HMMA.16816.F32.BF16 R48, R104.reuse, R126, R48 ;  /* 0x0000007e6830723c */ /* 0x040ff00000041830 */
[-C--:B---3--:R-:W-:Y:S08]  /*11920*/  HMMA.16816.F32.BF16 R52, R104, R128.reuse, R52 ;  /* 0x000000806834723c */ /* 0x088ff00000041834 */
[C---:B------:R-:W-:Y:S08]  /*11930*/  HMMA.16816.F32.BF16 R56, R100.reuse, R128, R56 ;  /* 0x000000806438723c */ /* 0x040ff00000041838 */
[-C--:B------:R-:W-:Y:S08]  /*11940*/  HMMA.16816.F32.BF16 R60, R100, R130.reuse, R60 ;  /* 0x00000082643c723c */ /* 0x080ff0000004183c */
[C---:B------:R-:W-:Y:S01]  /*11950*/  HMMA.16816.F32.BF16 R64, R104.reuse, R130, R64 ;  /* 0x000000826840723c */ /* 0x040fe20000041840 */
[----:B------:R-:W2:Y:S07]  /*11960*/  LDSM.16.MT88.4 R128, [R210+0x9c00] ;  /* 0x009c0000d280783b */ /* 0x000eae0000004200 */
[-C--:B------:R-:W-:Y:S08]  /*11970*/  HMMA.16816.F32.BF16 R68, R104, R108.reuse, R68 ;  /* 0x0000006c6844723c */ /* 0x080ff00000041844 */
[C---:B------:R-:W-:Y:S07]  /*11980*/  HMMA.16816.F32.BF16 R72, R100.reuse, R108, R72 ;  /* 0x0000006c6448723c */ /* 0x040fee0000041848 */
[--C-:B------:R-:W-:Y:S01]  /*11990*/  SHF.R.U32.HI R109, RZ, 0x10, R152.reuse ;  /* 0x00000010ff6d7819 */ /* 0x100fe20000011698 */
[-C--:B------:R-:W-:Y:S01]  /*119a0*/  HMMA.16816.F32.BF16 R76, R100, R110.reuse, R76 ;  /* 0x0000006e644c723c */ /* 0x080fe2000004184c */
[----:B------:R-:W-:Y:S02]  /*119b0*/  SHF.R.U32.HI R108, RZ, 0x18, R152 ;  /* 0x00000018ff6c7819 */ /* 0x000fe40000011698 */
[----:B------:R-:W-:Y:S01]  /*119c0*/  LDSM.16.MT88.4 R152, [R210+0xac00] ;  /* 0x00ac0000d298783b */ /* 0x000fe20000004200 */
[----:B------:R-:W-:Y:S04]  /*119d0*/  LOP3.LUT R109, R109, 0xff, RZ, 0xc0, !PT ;  /* 0x000000ff6d6d7812 */ /* 0x000fe800078ec0ff */
[C---:B------:R-:W-:Y:S01]  /*119e0*/  HMMA.16816.F32.BF16 R80, R104.reuse, R110, R80 ;  /* 0x0000006e6850723c */ /* 0x040fe20000041850 */
[----:B------:R-:W-:Y:S03]  /*119f0*/  PRMT R108, R109, 0x5410, R108 ;  /* 0x000054106d6c7816 */ /* 0x000fe6000000006c */
[----:B------:R-:W-:Y:S03]  /*11a00*/  PRMT R109, R122, 0x5410, R123 ;  /* 0x000054107a6d7816 */ /* 0x000fe6000000007b */
[----:B------:R-:W-:Y:S01]  /*11a10*/  SHF.R.U32.HI R111, RZ, 0x18, R144 ;  /* 0x00000018ff6f7819 */ /* 0x000fe20000011690 */
[-C--:B-1----:R-:W-:Y:S01]  /*11a20*/  HMMA.16816.F32.BF16 R84, R104, R112.reuse, R84 ;  /* 0x000000706854723c */ /* 0x082fe20000041854 */
[----:B------:R-:W1:Y:S03]  /*11a30*/  LDSM.16.MT88.4 R144, [R208+0x9c00] ;  /* 0x009c0000d090783b */ /* 0x000e660000004200 */
[--C-:B------:R-:W-:Y:S01]  /*11a40*/  HSET2.LE.AND R109, R109, R204.reuse, PT ;  /* 0x000000cc6d6d7233 */ /* 0x100fe20003803000 */
[----:B------:R-:W-:Y:S02]  /*11a50*/  SHF.R.U32.HI R110, RZ, 0x10, R148 ;  /* 0x00000010ff6e7819 */ /* 0x000fe40000011694 */
[----:B------:R-:W-:Y:S01]  /*11a60*/  PRMT R111, R120, 0x5410, R111 ;  /* 0x00005410786f7816 */ /* 0x000fe2000000006f */
[C---:B------:R-:W-:Y:S01]  /*11a70*/  HMMA.16816.F32.BF16 R88, R100.reuse, R112, R88 ;  /* 0x000000706458723c */ /* 0x040fe20000041858 */
[----:B------:R-:W-:Y:S03]  /*11a80*/  LOP3.LUT R168, R109, R168, RZ, 0xc0, !PT ;  /* 0x000000a86da87212 */ /* 0x000fe600078ec0ff */
[----:B------:R-:W-:Y:S04]  /*11a90*/  LOP3.LUT R110, R110, 0xff, RZ, 0xc0, !PT ;  /* 0x000000ff6e6e7812 */ /* 0x000fe800078ec0ff */
[-C--:B------:R-:W-:Y:S01]  /*11aa0*/  HMMA.16816.F32.BF16 R92, R100, R114.reuse, R92 ;  /* 0x00000072645c723c */ /* 0x080fe2000004185c */
[----:B------:R-:W-:Y:S06]  /*11ab0*/  PRMT R110, R110, 0x5410, R119 ;  /* 0x000054106e6e7816 */ /* 0x000fec0000000077 */
[--C-:B------:R-:W-:Y:S01]  /*11ac0*/  HSET2.LE.AND R103, R117, R204.reuse, PT ;  /* 0x000000cc75677233 */ /* 0x100fe20003803000 */
[----:B------:R-:W-:Y:S01]  /*11ad0*/  HMMA.16816.F32.BF16 R96, R104, R114, R96 ;  /* 0x000000726860723c */ /* 0x000fe20000041860 */
[--C-:B------:R-:W-:Y:S03]  /*11ae0*/  HSET2.LE.AND R100, R116, R204.reuse, PT ;  /* 0x000000cc74647233 */ /* 0x100fe60003803000 */
[--C-:B------:R-:W-:Y:S01]  /*11af0*/  HSET2.LE.AND R102, R111, R204.reuse, PT ;  /* 0x000000cc6f667233 */ /* 0x100fe20003803000 */
[----:B------:R-:W-:Y:S01]  /*11b00*/  LOP3.LUT R170, R103, R170, RZ, 0xc0, !PT ;  /* 0x000000aa67aa7212 */ /* 0x000fe200078ec0ff */
[--C-:B------:R-:W-:Y:S01]  /*11b10*/  HSET2.LE.AND R101, R118, R204.reuse, PT ;  /* 0x000000cc76657233 */ /* 0x100fe20003803000 */
[----:B------:R-:W-:Y:S01]  /*11b20*/  LOP3.LUT R171, R100, R171, RZ, 0xc0, !PT ;  /* 0x000000ab64ab7212 */ /* 0x000fe200078ec0ff */
[--C-:B------:R-:W-:Y:S01]  /*11b30*/  HSET2.LE.AND R100, R110, R204.reuse, PT ;  /* 0x000000cc6e647233 */ /* 0x100fe20003803000 */
[----:B------:R-:W-:Y:S03]  /*11b40*/  LOP3.LUT R169, R102, R169, RZ, 0xc0, !PT ;  /* 0x000000a966a97212 */ /* 0x000fe600078ec0ff */
[----:B------:R-:W-:Y:S01]  /*11b50*/  HSET2.LE.AND R102, R108, R204, PT ;  /* 0x000000cc6c667233 */ /* 0x000fe20003803000 */
[----:B------:R-:W-:Y:S02]  /*11b60*/  LOP3.LUT R172, R101, R172, RZ, 0xc0, !PT ;  /* 0x000000ac65ac7212 */ /* 0x000fe400078ec0ff */
[----:B------:R-:W-:Y:S01]  /*11b70*/  PRMT R101, R195, 0x5410, R194 ;  /* 0x00005410c3657816 */ /* 0x000fe200000000c2 */
[-C--:B--2---:R-:W-:Y:S01]  /*11b80*/  HMMA.16816.F32.BF16 R116, R168, R128.reuse, R4 ;  /* 0x00000080a874723c */ /* 0x084fe20000041804 */
[----:B------:R-:W-:Y:S02]  /*11b90*/  LOP3.LUT R175, R102, R165, RZ, 0xc0, !PT ;  /* 0x000000a566af7212 */ /* 0x000fe400078ec0ff */
[----:B------:R-:W-:Y:S02]  /*11ba0*/  LOP3.LUT R174, R174, R101, RZ, 0xc0, !PT ;  /* 0x00000065aeae7212 */ /* 0x000fe400078ec0ff */
[----:B------:R-:W-:Y:S02]  /*11bb0*/  LOP3.LUT R173, R100, R173, RZ, 0xc0, !PT ;  /* 0x000000ad64ad7212 */ /* 0x000fe400078ec0ff */
[----:B------:R-:W-:Y:S02]  /*11bc0*/  @!P4 PRMT R195, R222, 0x5410, RZ ;  /* 0x00005410dec3c816 */ /* 0x000fe400000000ff */
[----:B------:R-:W-:Y:S02]  /*11bd0*/  @!P5 PRMT R194, R220, 0x5410, RZ ;  /* 0x00005410dcc2d816 */ /* 0x000fe400000000ff */
[----:B------:R-:W-:Y:S01]  /*11be0*/  ISETP.LT.AND P4, PT, RZ, UR25, PT ;  /* 0x00000019ff007c0c */ /* 0x000fe2000bf81270 */
[C---:B------:R-:W-:Y:S01]  /*11bf0*/  HMMA.16816.F32.BF16 R100, R172.reuse, R128, R8 ;  /* 0x00000080ac64723c */ /* 0x040fe20000041808 */
[----:B------:R-:W-:Y:S01]  /*11c00*/  STG.E.U16 [R200.64+0x6e], R195 ;  /* 0x00006ec3c8007986 */ /* 0x000fe2000c101510 */
[----:B------:R-:W-:Y:S01]  /*11c10*/  @P0 PRMT R5, R165, 0x7632, R5 ;  /* 0x00007632a5050816 */ /* 0x000fe20000000005 */
        /* <DEDUP_REMOVED lines=8> */
[-C--:B-1----:R-:W-:Y:S08]  /*11ca0*/  HMMA.16816.F32.BF16 R132, R168, R144.reuse, R20 ;  /* 0x00000090a884723c */ /* 0x082ff00000041814 */
[C---:B------:R-:W-:Y:S01]  /*11cb0*/  HMMA.16816.F32.BF16 R108, R172.reuse, R144, R24 ;  /* 0x00000090ac6c723c */ /* 0x040fe20000041818 */
[----:B--2---:R-:W-:Y:S07]  /*11cc0*/  IMAD.MOV.U32 R165, RZ, RZ, R2 ;  /* 0x000000ffffa57224 */ /* 0x004fee00078e0002 */
        /* <DEDUP_REMOVED lines=21> */
[----:B---3-5:R-:W-:-:S05]  /*11e20*/  @P4 BRA `(.L_x_586) ;  /* 0xffff85f000004947 */ /* 0x028fca000383ffff */
.L_x_585:
        /* <DEDUP_REMOVED lines=385> */
.L_x_590:
[----:B--2---:R-:W-:Y:S05]  /*13640*/  BSYNC B0 ;  /* 0x0000000000007941 */ /* 0x004fea0003800000 */
.L_x_589:
        /* <DEDUP_REMOVED lines=36> */
.L_x_592:
[----:B--2---:R-:W-:Y:S05]  /*13890*/  BSYNC B0 ;  /* 0x0000000000007941 */ /* 0x004fea0003800000 */
.L_x_591:
        /* <DEDUP_REMOVED lines=20> */
.L_x_594:
[----:B------:R-:W-:Y:S05]  /*139e0*/  BSYNC B0 ;  /* 0x0000000000007941 */ /* 0x000fea0003800000 */
.L_x_593:
        /* <DEDUP_REMOVED lines=20> */
.L_x_596:
[----:B------:R-:W-:Y:S05]  /*13b30*/  BSYNC B0 ;  /* 0x0000000000007941 */ /* 0x000fea0003800000 */
.L_x_595:
        /* <DEDUP_REMOVED lines=20> */
.L_x_563:
        /* <DEDUP_REMOVED lines=20> */
[----:B------:R-:W-:-:S02]  /*13dc0*/  @UP3 UIMAD UR7, UR9, UR7, UR19 ;  /* 0x00000007090732a4 */ /* 0x000fc4000f8e0213 */
[----:B------:R-:W-:Y:S02]  /*13dd0*/  USHF.R.S32.HI UR19, URZ, 0x1f, UR14 ;  /* 0x0000001f3f137899 */ /* 0x000fe4000801140e */
[----:B------:R-:W-:Y:S02]  /*13de0*/  @UP3 UMOV UR23, UR18 ;  /* 0x0000001200173c82 */ /* 0x000fe40008000000 */
[----:B------:R-:W-:Y:S02]  /*13df0*/  UISETP.EQ.AND UP4, UPT, UR20, URZ, UP4 ;  /* 0x0000003f1400728c */ /* 0x000fe4000a782270 */
[----:B------:R-:W-:Y:S02]  /*13e00*/  @!UP2 UISETP.NE.AND UP1, UPT, UR21, URZ, UPT ;  /* 0x0000003f1500a28c */ /* 0x000fe4000bf25270 */
[----:B------:R-:W-:Y:S02]  /*13e10*/  ULDC UR12, c[0x0][0x214] ;  /* 0x00008500000c7ab9 */ /* 0x000fe40000000800 */
[----:B------:R-:W-:-:S02]  /*13e20*/  @UP2 ULDC UR18, c[0x0][0x210] ;  /* 0x0000840000122ab9 */ /* 0x000fc40000000800 */
[----:B------:R-:W-:Y:S02]  /*13e30*/  @!UP3 UIMAD.WIDE.U32 UR24, UR15, UR4, URZ ;  /* 0x000000040f18b2a5 */ /* 0x000fe4000f8e003f */
[----:B------:R-:W-:Y:S02]  /*13e40*/  ULDC UR8, c[0x0][0x234] ;  /* 0x00008d0000087ab9 */ /* 0x000fe40000000800 */
[----:B------:R-:W-:Y:S02]  /*13e50*/  @!UP3 UIMAD UR22, UR15, UR5, UR22 ;  /* 0x000000050f16b2a4 */ /* 0x000fe4000f8e0216 */
[----:B------:R-:W-:Y:S02]  /*13e60*/  @UP2 UIMAD UR18, UR18, UR12, URZ ;  /* 0x0000000c121222a4 */ /* 0x000fe4000f8e023f */
[----:B------:R-:W-:Y:S02]  /*13e70*/  ULDC.64 UR4, c[0x0][0x1f0] ;  /* 0x00007c0000047ab9 */ /* 0x000fe40000000a00 */
[----:B------:R-:W-:-:S02]  /*13e80*/  UISETP.NE.OR UP0, UPT, UR9, -0x1, !UP4 ;  /* 0xffffffff0900788c */ /* 0x000fc4000e705670 */
        /* <DEDUP_REMOVED lines=9> */
[----:B------:R-:W-:Y:S02]  /*13f20*/  UIMAD UR19, UR15, UR19, URZ ;  /* 0x000000130f1372a4 */ /* 0x000fe4000f8e023f */
[----:B------:R-:W-:Y:S01]  /*13f30*/  @!UP0 UIMAD UR9, UR15, UR12, URZ ;  /* 0x0000000c0f0982a4 */ /* 0x000fe2000f8e023f */
[----:B------:R-:W-:Y:S01]  /*13f40*/  LEA.HI.X.SX32 R5, R6, UR7, 0x1, P0 ;  /* 0x0000000706057c11 */ /* 0x000fe200080f0eff */
[----:B------:R-:W-:Y:S01]  /*13f50*/  @UP2 ULDC UR26, c[0x0][0x210] ;  /* 0x00008400001a2ab9 */ /* 0x000fe20000000800 */
[----:B------:R-:W-:Y:S01]  /*13f60*/  ISETP.GE.AND P0, PT, R12, UR13, PT ;  /* 0x0000000d0c007c0c */ /* 0x000fe2000bf06270 */
[----:B------:R-:W-:-:S02]  /*13f70*/  USEL UR19, UR19, URZ, !UP4 ;  /* 0x0000003f13137287 */ /* 0x000fc4000e000000 */
[----:B------:R-:W-:Y:S01]  /*13f80*/  @!UP2 UMOV UR26, 0x1 ;  /* 0x00000001001aa882 */ /* 0x000fe20000000000 */
[----:B-1----:R-:W-:Y:S01]  /*13f90*/  IMAD.WIDE.U32 R10, R10, c[0x0][0x1f0], R4 ;  /* 0x00007c000a0a7a25 */ /* 0x002fe200078e0004 */
[----:B------:R-:W-:Y:S01]  /*13fa0*/  UIMAD UR11, UR11, UR26, URZ ;  /* 0x0000001a0b0b72a4 */ /* 0x000fe2000f8e023f */
[C---:B------:R-:W-:Y:S01]  /*13fb0*/  IADD3 R5, R6.reuse, 0x20, RZ ;  /* 0x0000002006057810 */ /* 0x040fe20007ffe0ff */
[----:B------:R-:W-:Y:S01]  /*13fc0*/  UIMAD UR18, UR14, UR18, UR19 ;  /* 0x000000120e1272a4 */ /* 0x000fe2000f8e0213 */
[----:B------:R-:W-:Y:S01]  /*13fd0*/  IADD3 R4, R6, 0x40, RZ ;  /* 0x0000004006047810 */ /* 0x000fe20007ffe0ff */
[----:B------:R-:W-:Y:S02]  /*13fe0*/  @!UP4 UMOV UR20, URZ ;  /* 0x0000003f0014cc82 */ /* 0x000fe40008000000 */
[----:B------:R-:W-:Y:S02]  /*13ff0*/  @UP4 UMOV UR20, UR9 ;  /* 0x0000000900144c82 */ /* 0x000fe40008000000 */
[----:B------:R-:W-:-:S02]  /*14000*/  UIMAD UR4, UR14, UR5, UR4 ;  /* 0x000000050e0472a4 */ /* 0x000fc4000f8e0204 */
        /* <DEDUP_REMOVED lines=21> */
.L_x_598:
[----:B------:R-:W-:Y:S05]  /*14160*/  BSYNC B0 ;  /* 0x0000000000007941 */ /* 0x000fea0003800000 */
.L_x_597:
        /* <DEDUP_REMOVED lines=20> */
.L_x_600:
[----:B------:R-:W-:Y:S05]  /*142b0*/  BSYNC B0 ;  /* 0x0000000000007941 */ /* 0x000fea0003800000 */
.L_x_599:
        /* <DEDUP_REMOVED lines=20> */
.L_x_602:
[----:B------:R-:W-:Y:S05]  /*14400*/  BSYNC B0 ;  /* 0x0000000000007941 */ /* 0x000fea0003800000 */
.L_x_601:
        /* <DEDUP_REMOVED lines=19> */
.L_x_604:
[----:B------:R-:W-:Y:S05]  /*14540*/  BSYNC B0 ;  /* 0x0000000000007941 */ /* 0x000fea0003800000 */
.L_x_603:
        /* <DEDUP_REMOVED lines=35> */
.L_x_605:
        /* <DEDUP_REMOVED lines=16> */
.L_x_1041:


//--------------------- .text._ZN5flash16flash_fwd_kernelI23Flash_fwd_kernel_traitsILi96ELi128ELi64ELi4ELb0ELb0EN7cutlass10bfloat16_tE19Flash_kernel_traitsILi96ELi128ELi64ELi4ES3_EELb0ELb0ELb0ELb1ELb0ELb0ELb1ELb0EEEvNS_16Flash_fwd_paramsE --------------------------
	.section	.text._ZN5flash16flash_fwd_kernelI23Flash_fwd_kernel_traitsILi96ELi128ELi64ELi4ELb0ELb0EN7cutlass10bfloat16_tE19Flash_kernel_traitsILi96ELi128ELi64ELi4ES3_EELb0ELb0ELb0ELb1ELb0ELb0ELb1ELb0EEEvNS_16Flash_fwd_paramsE,"ax",@progbits
	.sectioninfo	@"SHI_REGISTERS=255"
	.align	128
        .global         _ZN5flash16flash_fwd_kernelI23Flash_fwd_kernel_traitsILi96ELi128ELi64ELi4ELb0ELb0EN7cutlass10bfloat16_tE19Flash_kernel_traitsILi96ELi128ELi64ELi4ES3_EELb0ELb0ELb0ELb1ELb0ELb0ELb1ELb0EEEvNS_16Flash_fwd_paramsE
        .type           _ZN5flash16flash_fwd_kernelI23Flash_fwd_kernel_traitsILi96ELi128ELi64ELi4ELb0ELb0EN7cutlass10bfloat16_tE19Flash_kernel_traitsILi96ELi128ELi64ELi4ES3_EELb0ELb0ELb0ELb1ELb0ELb0ELb1ELb0EEEvNS_16Flash_fwd_paramsE,@function
        .size           _ZN5flash16flash_fwd_kernelI23Flash_fwd_kernel_traitsILi96ELi128ELi64ELi4ELb0ELb0EN7cutlass10bfloat16_tE19Flash_kernel_traitsILi96ELi128ELi64ELi4ES3_EELb0ELb0ELb0ELb1ELb0ELb0ELb1ELb0EEEvNS_16Flash_fwd_paramsE,(.L_x_1042 - _ZN5flash16flash_fwd_kernelI23Flash_fwd_kernel_traitsILi96ELi128ELi64ELi4ELb0ELb0EN7cutlass10bfloat16_tE19Flash_kernel_traitsILi96ELi128ELi64ELi4ES3_EELb0ELb0ELb0ELb1ELb0ELb0ELb1ELb0EEEvNS_16Flash_fwd_paramsE)
        .other          _ZN5flash16flash_fwd_kernelI23Flash_fwd_kernel_traitsILi96ELi128ELi64ELi4ELb0ELb0EN7cutlass10bfloat16_tE19Flash_kernel_traitsILi96ELi128ELi64ELi4ES3_EELb0ELb0ELb0ELb1ELb0ELb0ELb1ELb0EEEvNS_16Flash_fwd_paramsE,@"STO_CUDA_ENTRY STV_DEFAULT"
_ZN5flash16flash_fwd_kernelI23Flash_fwd_kernel_traitsILi96ELi128ELi64ELi4ELb0ELb0EN7cutlass10bfloat16_tE19Flash_kernel_traitsILi96ELi128ELi64ELi4ES3_EELb0ELb0ELb0ELb1ELb0ELb0ELb1ELb0EEEvNS_16Flash_fwd_paramsE:
.text._ZN5flash16flash_fwd_kernelI23Flash_fwd_kernel_traitsILi96ELi128ELi64ELi4ELb0ELb0EN7cutlass10bfloat16_tE19Flash_kernel_traitsILi96ELi128ELi64ELi4ES3_EELb0ELb0ELb0ELb1ELb0ELb0ELb1ELb0EEEvNS_16Flash_fwd_paramsE:
        /* <DEDUP_REMOVED lines=36> */
.L_x_606:
[----:B-1----:R-:W-:Y:S02]  /*0240*/  MOV R0, c[0x0][0x218] ;  /* 0x0000860000007a02 */ /* 0x002fe40000000f00 */
.L_x_607:
        /* <DEDUP_REMOVED lines=42> */
.L_x_609:
        /* <DEDUP_REMOVED lines=41> */
.L_x_610:
[----:B------:R-:W-:Y:S01]  /*0780*/  SHF.R.S32.HI R4, RZ, 0x1f, R241 ;  /* 0x0000001fff047819 */ /* 0x000fe200000114f1 */
[----:B------:R-:W-:Y:S01]  /*0790*/  IMAD.IADD R29, R205, 0x1, -R27 ;  /* 0x00000001cd1d7824 */ /* 0x000fe200078e0a1b */
[----:B------:R-:W-:Y:S02]  /*07a0*/  BSSY B0, `(.L_x_611) ;  /* 0x000006d000007945 */ /* 0x000fe40003800000 */
[CC--:B------:R-:W-:Y:S02]  /*07b0*/  LEA.HI R3, R4.reuse, R241.reuse, RZ, 0x2 ;  /* 0x000000f104037211 */ /* 0x0c0fe400078f10ff */
[----:B------:R-:W-:Y:S02]  /*07c0*/  LEA.HI R25, R4, R241, RZ, 0x3 ;  /* 0x000000f104197211 */ /* 0x000fe400078f18ff */
        /* <DEDUP_REMOVED lines=26> */
[----:B------:R1:W-:Y:S01]  /*0970*/  STL.64 [R1+0x38], R32 ;  /* 0x0000382001007387 */ /* 0x0003e20000100a00 */
[----:B------:R-:W-:Y:S02]  /*0980*/  IADD3 R244, R246, 0x40, RZ ;  /* 0x00000040f6f47810 */ /* 0x000fe40007ffe0ff */
[----:B------:R-:W-:Y:S01]  /*0990*/  IMAD R7, R32, c[0x0][0x19c], R0 ;  /* 0x0000670020077a24 */ /* 0x000fe200078e0200 */
[----:B------:R-:W-:Y:S01]  /*09a0*/  IADD3 R4, P0, R13, R4, RZ ;  /* 0x000000040d047210 */ /* 0x000fe20007f1e0ff */
[----:B------:R-:W-:Y:S01]  /*09b0*/  IMAD.WIDE R38, R9, 0x80, R32 ;  /* 0x0000008009267825 */ /* 0x000fe200078e0220 */
[--C-:B------:R-:W-:Y:S01]  /*09c0*/  SHF.R.S32.HI R6, RZ, 0x1, R21.reuse ;  /* 0x00000001ff067819 */ /* 0x100fe20000011415 */
[----:B------:R1:W-:Y:S01]  /*09d0*/  STL.64 [R1+0x18], R246 ;  /* 0x000018f601007387 */ /* 0x0003e20000100a00 */
[----:B------:R-:W-:Y:S01]  /*09e0*/  SHF.R.S32.HI R9, RZ, 0x1f, R21 ;  /* 0x0000001fff097819 */ /* 0x000fe20000011415 */
[----:B------:R-:W-:Y:S01]  /*09f0*/  IMAD R10, R33, c[0x0][0x1a0], RZ ;  /* 0x00006800210a7a24 */ /* 0x000fe200078e02ff */
[----:B------:R-:W-:Y:S01]  /*0a00*/  IADD3.X R5, R14, R5, R7, P0, !PT ;  /* 0x000000050e057210 */ /* 0x000fe200007fe407 */
[C---:B------:R-:W-:Y:S01]  /*0a10*/  IMAD.WIDE.U32 R2, R32.reuse, c[0x0][0x1a0], R246 ;  /* 0x0000680020027a25 */ /* 0x040fe200078e00f6 */
[----:B------:R-:W-:Y:S01]  /*0a20*/  SHF.R.S32.HI R0, RZ, 0x1f, R8 ;  /* 0x0000001fff007819 */ /* 0x000fe20000011408 */
[----:B------:R1:W-:Y:S01]  /*0a30*/  STL.64 [R1+0x40], R38 ;  /* 0x0000402601007387 */ /* 0x0003e20000100a00 */
[----:B------:R-:W-:Y:S01]  /*0a40*/  LEA.HI R9, R9, R6, RZ, 0x2 ;  /* 0x0000000609097211 */ /* 0x000fe200078f10ff */
[----:B------:R-:W-:Y:S01]  /*0a50*/  IMAD R7, R32, c[0x0][0x1a4], R10 ;  /* 0x0000690020077a24 */ /* 0x000fe200078e020a */
[----:B------:R-:W-:Y:S01]  /*0a60*/  IADD3 R2, P0, R11, R2, RZ ;  /* 0x000000020b027210 */ /* 0x000fe20007f1e0ff */
[----:B------:R-:W-:Y:S01]  /*0a70*/  IMAD.WIDE.U32 R34, R8, c[0x0][0x1b0], R4 ;  /* 0x00006c0008227a25 */ /* 0x000fe200078e0004 */
[----:B------:R-:W-:-:S02]  /*0a80*/  LOP3.LUT R10, R9, 0xfffffffc, RZ, 0xc0, !PT ;  /* 0xfffffffc090a7812 */ /* 0x000fc400078ec0ff */
[----:B------:R-:W-:Y:S01]  /*0a90*/  IADD3.X R3, R12, R3, R7, P0, !PT ;  /* 0x000000030c037210 */ /* 0x000fe200007fe407 */
[C---:B------:R-:W-:Y:S01]  /*0aa0*/  IMAD R9, R0.reuse, c[0x0][0x1b0], RZ ;  /* 0x00006c0000097a24 */ /* 0x040fe200078e02ff */
[----:B------:R1:W-:Y:S01]  /*0ab0*/  STL.64 [R1+0x30], R34 ;  /* 0x0000302201007387 */ /* 0x0003e20000100a00 */
[----:B------:R-:W-:Y:S01]  /*0ac0*/  IMAD R0, R0, c[0x0][0x1b8], RZ ;  /* 0x00006e0000007a24 */ /* 0x000fe200078e02ff */
[----:B------:R-:W-:Y:S01]  /*0ad0*/  LOP3.LUT R4, R20, 0xffffffe0, RZ, 0xc0, !PT ;  /* 0xffffffe014047812 */ /* 0x000fe200078ec0ff */
[----:B------:R-:W-:Y:S02]  /*0ae0*/  IMAD.IADD R22, R6, 0x1, -R10 ;  /* 0x0000000106167824 */ /* 0x000fe400078e0a0a */
[C---:B------:R-:W-:Y:S02]  /*0af0*/  IMAD R6, R8.reuse, c[0x0][0x1bc], R0 ;  /* 0x00006f0008067a24 */ /* 0x040fe400078e0200 */
[----:B------:R-:W-:Y:S01]  /*0b00*/  IMAD.WIDE.U32 R30, R8, c[0x0][0x1b8], R2 ;  /* 0x00006e00081e7a25 */ /* 0x000fe200078e0002 */
[----:B------:R-:W-:-:S02]  /*0b10*/  IADD3 R2, P0, R246, R15, RZ ;  /* 0x0000000ff6027210 */ /* 0x000fc40007f1e0ff */
[----:B------:R-:W-:Y:S01]  /*0b20*/  LOP3.LUT P1, RZ, R22, 0x2, RZ, 0xc0, !PT ;  /* 0x0000000216ff7812 */ /* 0x000fe2000782c0ff */
[----:B------:R-:W-:Y:S01]  /*0b30*/  IMAD R9, R8, c[0x0][0x1b4], R9 ;  /* 0x00006d0008097a24 */ /* 0x000fe200078e0209 */
[----:B------:R1:W-:Y:S01]  /*0b40*/  STL.64 [R1+0x28], R30 ;  /* 0x0000281e01007387 */ /* 0x0003e20000100a00 */
[----:B------:R-:W-:Y:S02]  /*0b50*/  IMAD.IADD R28, R31, 0x1, R6 ;  /* 0x000000011f1c7824 */ /* 0x000fe400078e0206 */
[----:B------:R-:W-:Y:S01]  /*0b60*/  IMAD.IADD R37, R35, 0x1, R9 ;  /* 0x0000000123257824 */ /* 0x000fe200078e0209 */
[----:B------:R1:W-:Y:S01]  /*0b70*/  STL [R1+0x58], R29 ;  /* 0x0000581d01007387 */ /* 0x0003e20000100800 */
[----:B------:R-:W-:Y:S01]  /*0b80*/  IMAD.X R3, R247, 0x1, R17, P0 ;  /* 0x00000001f7037824 */ /* 0x000fe200000e0611 */
[----:B------:R-:W-:Y:S01]  /*0b90*/  ISETP.GE.AND P0, PT, R32, R29, PT ;  /* 0x0000001d2000720c */ /* 0x000fe20003f06270 */
[----:B------:R-:W-:Y:S01]  /*0ba0*/  IMAD R0, R19, c[0x0][0x1a8], RZ ;  /* 0x00006a0013007a24 */ /* 0x000fe200078e02ff */
[----:B------:R1:W-:Y:S01]  /*0bb0*/  STL [R1+0x50], R245 ;  /* 0x000050f501007387 */ /* 0x0003e20000100800 */
[----:B------:R-:W-:-:S02]  /*0bc0*/  IMAD.MOV.U32 R5, RZ, RZ, 0x10 ;  /* 0x00000010ff057424 */ /* 0x000fc400078e00ff */
[C---:B------:R-:W-:Y:S01]  /*0bd0*/  IMAD R0, R18.reuse, c[0x0][0x1ac], R0 ;  /* 0x00006b0012007a24 */ /* 0x040fe200078e0200 */
[----:B------:R1:W-:Y:S01]  /*0be0*/  STL [R1+0x54], R244 ;  /* 0x000054f401007387 */ /* 0x0003e20000100800 */
[----:B------:R-:W-:-:S03]  /*0bf0*/  IMAD.WIDE.U32 R12, R18, c[0x0][0x1a8], R2 ;  /* 0x00006a00120c7a25 */ /* 0x000fc600078e0002 */
[----:B------:R1:W-:Y:S01]  /*0c00*/  STL [R1+0x48], R28 ;  /* 0x0000481c01007387 */ /* 0x0003e20000100800 */
[----:B------:R-:W-:Y:S01]  /*0c10*/  IMAD.IADD R14, R241, 0x1, -R4 ;  /* 0x00000001f10e7824 */ /* 0x000fe200078e0a04 */
[----:B------:R-:W-:Y:S01]  /*0c20*/  SEL R4, R5, 0xfffffff0, !P1 ;  /* 0xfffffff005047807 */ /* 0x000fe20004800000 */
        /* <DEDUP_REMOVED lines=36> */
.L_x_612:
[----:B------:R-:W-:Y:S05]  /*0e70*/  BSYNC B0 ;  /* 0x0000000000007941 */ /* 0x000fea0003800000 */
.L_x_611:
[----:B------:R-:W-:Y:S01]  /*0e80*/  IADD3 R15, R32, 0x20, RZ ;  /* 0x00000020200f7810 */ /* 0x000fe20007ffe0ff */
[----:B------:R-:W-:Y:S03]  /*0e90*/  BSSY B0, `(.L_x_613) ;  /* 0x0000025000007945 */ /* 0x000fe60003800000 */
[----:B------:R-:W-:Y:S01]  /*0ea0*/  ISETP.GE.AND P0, PT, R15, R29, PT ;  /* 0x0000001d0f00720c */ /* 0x000fe20003f06270 */
[----:B------:R3:W-:-:S12]  /*0eb0*/  STL [R1+0x5c], R15 ;  /* 0x00005c0f01007387 */ /* 0x0007d80000100800 */
        /* <DEDUP_REMOVED lines=34> */
.L_x_614:
[----:B------:R-:W-:Y:S05]  /*10e0*/  BSYNC B0 ;  /* 0x0000000000007941 */ /* 0x000fea0003800000 */
.L_x_613:
        /* <DEDUP_REMOVED lines=10> */
[----:B----4-:R-:W-:Y:S01]  /*1190*/  IMAD.X R0, RZ, RZ, R39, P0 ;  /* 0x000000ffff007224 */ /* 0x010fe200000e0627 */
        /* <DEDUP_REMOVED lines=27> */
.L_x_616:
[----:B------:R-:W-:Y:S05]  /*1350*/  BSYNC B0 ;  /* 0x0000000000007941 */ /* 0x000fea0003800000 */
.L_x_615:
[----:B--2---:R-:W-:Y:S01]  /*1360*/  IADD3 R2, R32, 0x60, RZ ;  /* 0x0000006020027810 */ /* 0x004fe20007ffe0ff */
[----:B------:R-:W-:Y:S01]  /*1370*/  UMOV UR7, 0x6 ;  /* 0x0000000600077882 */ /* 0x000fe20000000000 */
[----:B----4-:R-:W-:Y:S01]  /*1380*/  IADD3 R0, R101, 0x3f, RZ ;  /* 0x0000003f65007810 */ /* 0x010fe20007ffe0ff */
[----:B------:R-:W-:Y:S01]  /*1390*/  ULDC.64 UR4, c[0x0][0x198] ;  /* 0x0000660000047ab9 */ /* 0x000fe20000000a00 */
[----:B------:R-:W-:Y:S01]  /*13a0*/  ISETP.GE.AND P0, PT, R2, R29, PT ;  /* 0x0000001d0200720c */ /* 0x000fe20003f06270 */
[----:B------:R2:W-:Y:S01]  /*13b0*/  STL [R1+0x64], R2 ;  /* 0x0000640201007387 */ /* 0x0005e20000100800 */
[----:B------:R-:W-:Y:S01]  /*13c0*/  USHF.L.U64.HI UR7, UR4, UR7, UR5 ;  /* 0x0000000704077299 */ /* 0x000fe20008010205 */
[----:B------:R-:W-:Y:S01]  /*13d0*/  BSSY B0, `(.L_x_617) ;  /* 0x0000026000007945 */ /* 0x000fe20003800000 */
[----:B------:R-:W-:Y:S01]  /*13e0*/  USHF.L.U32 UR8, UR4, 0x6, URZ ;  /* 0x0000000604087899 */ /* 0x000fe2000800063f */
[----:B--2---:R-:W-:-:S04]  /*13f0*/  SHF.R.S32.HI R2, RZ, 0x1f, R0 ;  /* 0x0000001fff027819 */ /* 0x004fc80000011400 */
        /* <DEDUP_REMOVED lines=35> */
.L_x_618:
[----:B------:R-:W-:Y:S05]  /*1630*/  BSYNC B0 ;  /* 0x0000000000007941 */ /* 0x000fea0003800000 */
.L_x_617:
        /* <DEDUP_REMOVED lines=41> */
.L_x_620:
[----:B------:R-:W-:Y:S05]  /*18d0*/  BSYNC B0 ;  /* 0x0000000000007941 */ /* 0x000fea0003800000 */
.L_x_619:
        /* <DEDUP_REMOVED lines=34> */
.L_x_622:
[----:B------:R-:W-:Y:S05]  /*1b00*/  BSYNC B0 ;  /* 0x0000000000007941 */ /* 0x000fea0003800000 */
.L_x_621:
        /* <DEDUP_REMOVED lines=11> */
[----:B------:R2:W5:Y:S04]  /*1bc0*/  @P2 LDG.E R6, [R6.64] ;  /* 0x0000000a06062981 */ /* 0x000568000c1e1900 */
        /* <DEDUP_REMOVED lines=10> */
[----:B--2---:R-:W5:Y:S01]  /*1c70*/  @P2 MUFU.RCP R7, c[0x0][0x238] ;  /* 0x00008e0000072b08 */ /* 0x004f620000001000 */
[----:B------:R2:W-:Y:S04]  /*1c80*/  @P1 STS [R230+0x9000], RZ ;  /* 0x009000ffe6001388 */ /* 0x0005e80000000800 */
[----:B------:R2:W-:Y:S04]  /*1c90*/  @P1 STS [R230+0x9004], RZ ;  /* 0x009004ffe6001388 */ /* 0x0005e80000000800 */
[----:B------:R2:W-:Y:S04]  /*1ca0*/  @P1 STS.64 [R230+0x9008], RZ ;  /* 0x009008ffe6001388 */ /* 0x0005e80000000a00 */
[----:B------:R2:W-:Y:S04]  /*1cb0*/  @P1 STS.128 [R230+0xa000], RZ ;  /* 0x00a000ffe6001388 */ /* 0x0005e80000000c00 */
[----:B------:R2:W-:Y:S01]  /*1cc0*/  @P1 STS.128 [R230+0xb000], RZ ;  /* 0x00b000ffe6001388 */ /* 0x0005e20000000c00 */
[----:B-----5:R-:W-:Y:S01]  /*1cd0*/  @P2 FMUL.FTZ R100, R6, R7 ;  /* 0x0000000706642220 */ /* 0x020fe20000410000 */
        /* <DEDUP_REMOVED lines=28> */
.L_x_624:
[----:B--2---:R-:W-:Y:S05]  /*1ea0*/  BSYNC B0 ;  /* 0x0000000000007941 */ /* 0x004fea0003800000 */
.L_x_623:
        /* <DEDUP_REMOVED lines=36> */
.L_x_626:
[----:B------:R-:W-:Y:S05]  /*20f0*/  BSYNC B0 ;  /* 0x0000000000007941 */ /* 0x000fea0003800000 */
.L_x_625:
[----:B------:R-:W-:Y:S01]  /*2100*/  SHF.R.S32.HI R0, RZ, 0x1f, R14 ;  /* 0x0000001fff007819 */ /* 0x000fe2000001140e */
[----:B------:R-:W-:Y:S01]  /*2110*/  IMAD.SHL.U32 R102, R241, 0x2, RZ ;  /* 0x00000002f1667824 */ /* 0x000fe200078e00ff */
[----:B------:R-:W-:Y:S01]  /*2120*/  LOP3.LUT R5, R25, 0xfffffff8, RZ, 0xc0, !PT ;  /* 0xfffffff819057812 */ /* 0x000fe200078ec0ff */
[----:B------:R-:W0:Y:S01]  /*2130*/  LDGDEPBAR ;  /* 0x00000000000079af */ /* 0x000e220000000000 */
[----:B------:R-:W-:Y:S02]  /*2140*/  LEA.HI R0, R0, R14, RZ, 0x2 ;  /* 0x0000000e00007211 */ /* 0x000fe400078f10ff */
[----:B------:R-:W-:Y:S02]  /*2150*/  LOP3.LUT R102, R102, 0x6, RZ, 0xc0, !PT ;  /* 0x0000000666667812 */ /* 0x000fe400078ec0ff */
[----:B--2---:R-:W-:Y:S02]  /*2160*/  SHF.R.S32.HI R2, RZ, 0x2, R0 ;  /* 0x00000002ff027819 */ /* 0x004fe40000011400 */
[----:B------:R-:W-:-:S02]  /*2170*/  LEA R102, R10, R102, 0x6 ;  /* 0x000000660a667211 */ /* 0x000fc400078e30ff */
[----:B------:R-:W-:Y:S01]  /*2180*/  SHF.R.S32.HI R9, RZ, 0x4, R23 ;  /* 0x00000004ff097819 */ /* 0x000fe20000011417 */
[----:B------:R-:W-:Y:S01]  /*2190*/  IMAD R0, R103, 0x10, R2 ;  /* 0x0000001067007824 */ /* 0x000fe200078e0202 */
[----:B------:R2:W-:Y:S01]  /*21a0*/  STL [R1+0x60], R2 ;  /* 0x0000600201007387 */ /* 0x0005e20000100800 */
[----:B------:R-:W-:Y:S02]  /*21b0*/  IADD3 R144, R102, 0x1, RZ ;  /* 0x0000000166907810 */ /* 0x000fe40007ffe0ff */
[----:B------:R-:W-:Y:S01]  /*21c0*/  IMAD.IADD R3, R27, 0x1, R0 ;  /* 0x000000011b037824 */ /* 0x000fe200078e0200 */
[----:B------:R-:W-:Y:S02]  /*21d0*/  SHF.R.S32.HI R0, RZ, 0x1f, R16 ;  /* 0x0000001fff007819 */ /* 0x000fe40000011410 */
[----:B------:R-:W-:Y:S02]  /*21e0*/  LEA.HI R8, R23, R9, RZ, 0x1 ;  /* 0x0000000917087211 */ /* 0x000fe400078f08ff */
[----:B------:R5:W-:Y:S01]  /*21f0*/  STL [R1], R3 ;  /* 0x0000000301007387 */ /* 0x000be20000100800 */
[----:B------:R-:W-:Y:S01]  /*2200*/  LEA.HI R11, R0, R16, RZ, 0x3 ;  /* 0x00000010000b7211 */ /* 0x000fe200078f18ff */
[----:B------:R-:W-:Y:S01]  /*2210*/  IMAD.IADD R0, R241, 0x1, -R5 ;  /* 0x00000001f1007824 */ /* 0x000fe200078e0a05 */
[----:B------:R-:W-:-:S02]  /*2220*/  LOP3.LUT R8, R8, 0xfffffffe, RZ, 0xc0, !PT ;  /* 0xfffffffe08087812 */ /* 0x000fc400078ec0ff */
[----:B------:R-:W-:Y:S02]  /*2230*/  IADD3 R142, R102, 0x8, RZ ;  /* 0x00000008668e7810 */ /* 0x000fe40007ffe0ff */
[----:B------:R-:W-:Y:S01]  /*2240*/  LEA.HI R10, R0, R0, RZ, 0x1 ;  /* 0x00000000000a7211 */ /* 0x000fe200078f08ff */
[----:B------:R-:W-:Y:S01]  /*2250*/  IMAD.IADD R8, R9, 0x1, -R8 ;  /* 0x0000000109087824 */ /* 0x000fe200078e0a08 */
[----:B------:R-:W-:Y:S02]  /*2260*/  IADD3 R135, R102, 0x10, RZ ;  /* 0x0000001066877810 */ /* 0x000fe40007ffe0ff */
[----:B------:R-:W-:Y:S02]  /*2270*/  LOP3.LUT R7, R10, 0x3fffffe, RZ, 0xc0, !PT ;  /* 0x03fffffe0a077812 */ /* 0x000fe400078ec0ff */
[C---:B------:R-:W-:Y:S02]  /*2280*/  IADD3 R140, R102.reuse, 0x9, RZ ;  /* 0x00000009668c7810 */ /* 0x040fe40007ffe0ff */
[----:B------:R-:W-:Y:S01]  /*2290*/  IADD3 R133, R102, 0x11, RZ ;  /* 0x0000001166857810 */ /* 0x000fe20007ffe0ff */
[----:B------:R-:W-:Y:S01]  /*22a0*/  IMAD.IADD R9, R0, 0x1, -R7 ;  /* 0x0000000100097824 */ /* 0x000fe200078e0a07 */
[----:B--2---:R-:W-:-:S02]  /*22b0*/  LOP3.LUT R2, R21, 0x7fffffe, RZ, 0xc0, !PT ;  /* 0x07fffffe15027812 */ /* 0x004fc400078ec0ff */
[----:B------:R-:W-:Y:S01]  /*22c0*/  SHF.R.S32.HI R32, RZ, 0x1, R10 ;  /* 0x00000001ff207819 */ /* 0x000fe2000001140a */
[----:B------:R-:W-:Y:S01]  /*22d0*/  IMAD R9, R8, 0x8, R9 ;  /* 0x0000000808097824 */ /* 0x000fe200078e0209 */
[----:B------:R-:W-:Y:S01]  /*22e0*/  IADD3 R132, R102, 0x18, RZ ;  /* 0x0000001866847810 */ /* 0x000fe20007ffe0ff */
[----:B------:R-:W-:Y:S01]  /*22f0*/  IMAD.IADD R163, R16, 0x1, -R2 ;  /* 0x0000000110a37824 */ /* 0x000fe200078e0a02 */
[C---:B------:R-:W-:Y:S02]  /*2300*/  IADD3 R134, R102.reuse, 0x19, RZ ;  /* 0x0000001966867810 */ /* 0x040fe40007ffe0ff */
[----:B-----5:R-:W-:Y:S02]  /*2310*/  IADD3 R3, R101, R3, -R205 ;  /* 0x0000000365037210 */ /* 0x020fe40007ffe8cd */
[C---:B------:R-:W-:Y:S02]  /*2320*/  IADD3 R141, R102.reuse, 0x20, RZ ;  /* 0x00000020668d7810 */ /* 0x040fe40007ffe0ff */
[C---:B------:R-:W-:Y:S01]  /*2330*/  IADD3 R6, R3.reuse, -R144, RZ ;  /* 0x8000009003067210 */ /* 0x040fe20007ffe0ff */
[----:B------:R-:W-:Y:S01]  /*2340*/  IMAD.IADD R2, R3, 0x1, -R102 ;  /* 0x0000000103027824 */ /* 0x000fe200078e0a66 */
[----:B------:R-:W-:-:S02]  /*2350*/  IADD3 R143, R102, 0x21, RZ ;  /* 0x00000021668f7810 */ /* 0x000fc40007ffe0ff */
[C---:B------:R-:W-:Y:S02]  /*2360*/  IADD3 R145, R102.reuse, 0x28, RZ ;  /* 0x0000002866917810 */ /* 0x040fe40007ffe0ff */
[----:B------:R-:W-:Y:S02]  /*2370*/  IABS R2, R2 ;  /* 0x0000000200027213 */ /* 0x000fe40000000000 */
[C---:B------:R-:W-:Y:S02]  /*2380*/  IADD3 R147, R102.reuse, 0x29, RZ ;  /* 0x0000002966937810 */ /* 0x040fe40007ffe0ff */
[C---:B------:R-:W-:Y:S01]  /*2390*/  IADD3 R148, R102.reuse, 0x30, RZ ;  /* 0x0000003066947810 */ /* 0x040fe20007ffe0ff */
[----:B------:R-:W-:Y:S01]  /*23a0*/  IMAD.MOV.U32 R5, RZ, RZ, R2 ;  /* 0x000000ffff057224 */ /* 0x000fe200078e0002 */
[----:B------:R-:W-:Y:S02]  /*23b0*/  IABS R2, R6 ;  /* 0x0000000600027213 */ /* 0x000fe40000000000 */
[C---:B------:R-:W-:Y:S01]  /*23c0*/  IADD3 R149, R102.reuse, 0x31, RZ ;  /* 0x0000003166957810 */ /* 0x040fe20007ffe0ff */
[----:B------:R2:W-:Y:S01]  /*23d0*/  I2F R219, R5 ;  /* 0x0000000500db7306 */ /* 0x0005e20000201400 */
[C---:B------:R-:W-:Y:S01]  /*23e0*/  IADD3 R150, R102.reuse, 0x38, RZ ;  /* 0x0000003866967810 */ /* 0x040fe20007ffe0ff */
[----:B------:R-:W-:Y:S01]  /*23f0*/  IMAD.MOV.U32 R0, RZ, RZ, R2 ;  /* 0x000000ffff007224 */ /* 0x000fe200078e0002 */
[----:B------:R-:W-:Y:S01]  /*2400*/  IADD3 R151, R102, 0x39, RZ ;  /* 0x0000003966977810 */ /* 0x000fe20007ffe0ff */
[----:B------:R-:W-:Y:S01]  /*2410*/  IMAD.SHL.U32 R2, R22, 0x40, RZ ;  /* 0x0000004016027824 */ /* 0x000fe200078e00ff */
[----:B------:R-:W-:-:S02]  /*2420*/  LOP3.LUT P0, RZ, R32, 0x2, RZ, 0xc0, !PT ;  /* 0x0000000220ff7812 */ /* 0x000fc4000780c0ff */
[-C--:B------:R-:W-:Y:S01]  /*2430*/  ISETP.GE.AND P1, PT, R102, R101.reuse, PT ;  /* 0x000000656600720c */ /* 0x080fe20003f26270 */
[----:B------:R5:W-:Y:S01]  /*2440*/  I2F R220, R0 ;  /* 0x0000000000dc7306 */ /* 0x000be20000201400 */
[-C--:B------:R-:W-:Y:S02]  /*2450*/  ISETP.GE.AND P5, PT, R142, R101.reuse, PT ;  /* 0x000000658e00720c */ /* 0x080fe40003fa6270 */
[-C--:B------:R-:W-:Y:S02]  /*2460*/  ISETP.GE.AND P6, PT, R140, R101.reuse, PT ;  /* 0x000000658c00720c */ /* 0x080fe40003fc6270 */
[-C--:B------:R-:W-:Y:S02]  /*2470*/  ISETP.GE.AND P4, PT, R135, R101.reuse, PT ;  /* 0x000000658700720c */ /* 0x080fe40003f86270 */
[----:B------:R-:W-:Y:S02]  /*2480*/  ISETP.GE.AND P3, PT, R133, R101, PT ;  /* 0x000000658500720c */ /* 0x000fe40003f66270 */
[----:B--2---:R-:W-:-:S02]  /*2490*/  IADD3 R5, R3, -R142, RZ ;  /* 0x8000008e03057210 */ /* 0x004fc40007ffe0ff */
[----:B------:R-:W-:Y:S02]  /*24a0*/  ISETP.GE.AND P2, PT, R132, R101, PT ;  /* 0x000000658400720c */ /* 0x000fe40003f46270 */
[----:B------:R-:W-:Y:S01]  /*24b0*/  IABS R6, R5 ;  /* 0x0000000500067213 */ /* 0x000fe20000000000 */
[----:B------:R-:W-:Y:S01]  /*24c0*/  IMAD.SHL.U32 R5, R8, 0x8, RZ ;  /* 0x0000000808057824 */ /* 0x000fe200078e00ff */
[----:B-----5:R-:W-:Y:S02]  /*24d0*/  LOP3.LUT R0, R2, 0xc0, RZ, 0xc0, !PT ;  /* 0x000000c002007812 */ /* 0x020fe400078ec0ff */
[----:B------:R2:W-:Y:S01]  /*24e0*/  I2F R221, R6 ;  /* 0x0000000600dd7306 */ /* 0x0005e20000201400 */
[C---:B------:R-:W-:Y:S02]  /*24f0*/  IADD3 R2, R3.reuse, -R140, RZ ;  /* 0x8000008c03027210 */ /* 0x040fe40007ffe0ff */
[----:B------:R-:W-:Y:S02]  /*2500*/  LOP3.LUT R7, R0, 0x8, R5, 0xf8, !PT ;  /* 0x0000000800077812 */ /* 0x000fe400078ef805 */
[----:B------:R-:W-:Y:S01]  /*2510*/  SHF.R.U32.HI R5, RZ, 0x3, R0 ;  /* 0x00000003ff057819 */ /* 0x000fe20000011600 */
[----:B------:R-:W-:Y:S01]  /*2520*/  IMAD.IADD R0, R3, 0x1, -R135 ;  /* 0x0000000103007824 */ /* 0x000fe200078e0a87 */
[----:B------:R-:W-:-:S02]  /*2530*/  IABS R2, R2 ;  /* 0x0000000200027213 */ /* 0x000fc40000000000 */
[----:B------:R-:W-:Y:S01]  /*2540*/  LOP3.LUT R161, R7, R5, RZ, 0x3c, !PT ;  /* 0x0000000507a17212 */ /* 0x000fe200078e3cff */
[----:B------:R-:W-:Y:S01]  /*2550*/  IMAD.SHL.U32 R7, R24, 0x8, RZ ;  /* 0x0000000818077824 */ /* 0x000fe200078e00ff */
[----:B------:R-:W-:Y:S01]  /*2560*/  IABS R0, R0 ;  /* 0x0000000000007213 */ /* 0x000fe20000000000 */
[----:B------:R5:W-:Y:S01]  /*2570*/  I2F R222, R2 ;  /* 0x0000000200de7306 */ /* 0x000be20000201400 */
[----:B------:R-:W-:Y:S01]  /*2580*/  SHF.L.U32 R5, R11, 0x5, RZ ;  /* 0x000000050b057819 */ /* 0x000fe200000006ff */
[----:B--2---:R-:W-:-:S03]  /*2590*/  IMAD.IADD R6, R3, 0x1, -R132 ;  /* 0x0000000103067824 */ /* 0x004fc600078e0a84 */
[----:B------:R-:W-:-:S03]  /*25a0*/  LOP3.LUT R154, R5, 0xffffff00, RZ, 0xc0, !PT ;  /* 0xffffff00059a7812 */ /* 0x000fc600078ec0ff */
[----:B------:R2:W-:Y:S01]  /*25b0*/  I2F R223, R0 ;  /* 0x0000000000df7306 */ /* 0x0005e20000201400 */
[----:B-----5:R-:W-:-:S05]  /*25c0*/  IMAD.IADD R2, R3, 0x1, -R133 ;  /* 0x0000000103027824 */ /* 0x020fca00078e0a85 */
[----:B------:R-:W-:Y:S01]  /*25d0*/  IABS R2, R2 ;  /* 0x0000000200027213 */ /* 0x000fe20000000000 */
[----:B--2---:R-:W-:-:S03]  /*25e0*/  IMAD.SHL.U32 R0, R32, 0x40, RZ ;  /* 0x0000004020007824 */ /* 0x004fc600078e00ff */
[----:B------:R-:W-:Y:S02]  /*25f0*/  MOV R5, R2 ;  /* 0x0000000200057202 */ /* 0x000fe40000000f00 */
[----:B------:R-:W-:Y:S01]  /*2600*/  IABS R2, R6 ;  /* 0x0000000600027213 */ /* 0x000fe20000000000 */
[----:B------:R-:W-:Y:S01]  /*2610*/  IMAD.IADD R6, R3, 0x1, -R134 ;  /* 0x0000000103067824 */ /* 0x000fe200078e0a86 */
[----:B------:R-:W-:Y:S01]  /*2620*/  LOP3.LUT R0, R0, 0xc0, RZ, 0xc0, !PT ;  /* 0x000000c000007812 */ /* 0x000fe200078ec0ff */
[----:B------:R2:W-:Y:S03]  /*2630*/  I2F R224, R5 ;  /* 0x0000000500e07306 */ /* 0x0005e60000201400 */
[----:B------:R-:W-:Y:S02]  /*2640*/  LOP3.LUT R7, R0, 0x8, R7, 0xf8, !PT ;  /* 0x0000000800077812 */ /* 0x000fe400078ef807 */
[----:B------:R-:W-:-:S02]  /*2650*/  SHF.R.U32.HI R0, RZ, 0x3, R0 ;  /* 0x00000003ff007819 */ /* 0x000fc40000011600 */
[----:B------:R-:W-:Y:S02]  /*2660*/  IABS R6, R6 ;  /* 0x0000000600067213 */ /* 0x000fe40000000000 */
[----:B------:R-:W-:Y:S01]  /*2670*/  LOP3.LUT R7, R7, R0, RZ, 0x3c, !PT ;  /* 0x0000000007077212 */ /* 0x000fe200078e3cff */
[----:B------:R-:W-:Y:S01]  /*2680*/  IMAD.IADD R0, R3, 0x1, -R141 ;  /* 0x0000000103007824 */ /* 0x000fe200078e0a8d */
[----:B------:R5:W-:Y:S01]  /*2690*/  I2F R232, R6 ;  /* 0x0000000600e87306 */ /* 0x000be20000201400 */
[----:B--2---:R-:W-:Y:S02]  /*26a0*/  IMAD.MOV.U32 R5, RZ, RZ, R2 ;  /* 0x000000ffff057224 */ /* 0x004fe400078e0002 */
[----:B------:R-:W-:-:S05]  /*26b0*/  IMAD R2, R103, 0x200, R154 ;  /* 0x0000020067027824 */ /* 0x000fca00078e029a */
[----:B------:R2:W-:Y:S01]  /*26c0*/  I2F R226, R5 ;  /* 0x0000000500e27306 */ /* 0x0005e20000201400 */
[----:B------:R-:W-:Y:S02]  /*26d0*/  LEA R2, R163, R2, 0x5 ;  /* 0x00000002a3027211 */ /* 0x000fe400078e28ff */
[----:B-----5:R-:W-:-:S03]  /*26e0*/  IADD3 R6, R3, -R143, RZ ;  /* 0x8000008f03067210 */ /* 0x020fc60007ffe0ff */
[----:B------:R-:W-:-:S04]  /*26f0*/  IMAD.IADD R2, R161, 0x1, R2 ;  /* 0x00000001a1027824 */ /* 0x000fc800078e0202 */
[----:B------:R-:W-:Y:S02]  /*2700*/  IMAD.SHL.U32 R228, R2, 0x2, RZ ;  /* 0x0000000202e47824 */ /* 0x000fe400078e00ff */
[----:B------:R-:W-:Y:S01]  /*2710*/  IMAD.IADD R2, R3, 0x1, -R145 ;  /* 0x0000000103027824 */ /* 0x000fe200078e0a91 */
[----:B--2---:R-:W-:Y:S01]  /*2720*/  IABS R5, R0 ;  /* 0x0000000000057213 */ /* 0x004fe20000000000 */
[----:B------:R-:W-:Y:S01]  /*2730*/  IMAD.U32 R0, R9, 0x20, R7 ;  /* 0x0000002009007824 */ /* 0x000fe200078e0007 */
[----:B---3--:R-:W-:Y:S02]  /*2740*/  LDSM.16.M88.4 R12, [R228] ;  /* 0x00000000e40c783b */ /* 0x008fe40000000200 */
[----:B------:R-:W-:Y:S01]  /*2750*/  IABS R2, R2 ;  /* 0x0000000200027213 */ /* 0x000fe20000000000 */
[----:B------:R2:W-:Y:S01]  /*2760*/  I2F R233, R5 ;  /* 0x0000000500e97306 */ /* 0x0005e20000201400 */
[----:B------:R-:W-:Y:S01]  /*2770*/  IMAD.SHL.U32 R225, R0, 0x2, RZ ;  /* 0x0000000200e17824 */ /* 0x000fe200078e00ff */
[----:B------:R-:W-:Y:S01]  /*2780*/  IABS R0, R6 ;  /* 0x0000000600007213 */ /* 0x000fe20000000000 */
[----:B------:R-:W-:Y:S01]  /*2790*/  IMAD.IADD R6, R3, 0x1, -R151 ;  /* 0x0000000103067824 */ /* 0x000fe200078e0a97 */
[----:B------:R-:W-:Y:S01]  /*27a0*/  LDSM.16.M88.4 R8, [R228+0x1000] ;  /* 0x00100000e408783b */ /* 0x000fe20000000200 */
[----:B------:R-:W-:-:S03]  /*27b0*/  IMAD R229, R4, 0x2, R228 ;  /* 0x0000000204e57824 */ /* 0x000fc600078e02e4 */
[----:B------:R3:W-:Y:S01]  /*27c0*/  I2F R240, R0 ;  /* 0x0000000000f07306 */ /* 0x0007e20000201400 */
[----:B------:R-:W5:Y:S04]  /*27d0*/  LDSM.16.M88.4 R16, [R225+0x6000] ;  /* 0x00600000e110783b */ /* 0x000f680000000200 */
[----:B------:R-:W1:Y:S01]  /*27e0*/  LDSM.16.M88.4 R20, [R225+0x6400] ;  /* 0x00640000e114783b */ /* 0x000e620000000200 */
[C---:B--2---:R-:W-:Y:S02]  /*27f0*/  IMAD.IADD R5, R3.reuse, 0x1, -R148 ;  /* 0x0000000103057824 */ /* 0x044fe400078e0a94 */
[----:B------:R2:W-:Y:S01]  /*2800*/  I2F R239, R2 ;  /* 0x0000000200ef7306 */ /* 0x0005e20000201400 */
[----:B------:R-:W4:Y:S04]  /*2810*/  LDSM.16.M88.4 R24, [R225+0x6800] ;  /* 0x00680000e118783b */ /* 0x000f280000000200 */
[----:B------:R-:W1:Y:S01]  /*2820*/  LDSM.16.M88.4 R28, [R225+0x6c00] ;  /* 0x006c0000e11c783b */ /* 0x000e620000000200 */
[----:B---3--:R-:W-:-:S04]  /*2830*/  IADD3 R0, R3, -R147, RZ ;  /* 0x8000009303007210 */ /* 0x008fc80007ffe0ff */
[----:B------:R-:W-:-:S05]  /*2840*/  IABS R0, R0 ;  /* 0x0000000000007213 */ /* 0x000fca0000000000 */
[----:B--2---:R-:W-:Y:S01]  /*2850*/  IMAD.MOV.U32 R2, RZ, RZ, R0 ;  /* 0x000000ffff027224 */ /* 0x004fe200078e0000 */
[----:B------:R-:W-:Y:S01]  /*2860*/  IABS R0, R5 ;  /* 0x0000000500007213 */ /* 0x000fe20000000000 */
[C---:B------:R-:W-:Y:S02]  /*2870*/  IMAD.IADD R5, R3.reuse, 0x1, -R149 ;  /* 0x0000000103057824 */ /* 0x040fe400078e0a95 */
[----:B------:R2:W-:Y:S01]  /*2880*/  I2F R238, R2 ;  /* 0x0000000200ee7306 */ /* 0x0005e20000201400 */
[----:B-----5:R-:W-:Y:S01]  /*2890*/  HMMA.16816.F32.BF16 R68, R8, R16, RZ ;  /* 0x000000100844723c */ /* 0x020fe200000418ff */
[----:B--2---:R-:W-:Y:S02]  /*28a0*/  MOV R2, R0 ;  /* 0x0000000000027202 */ /* 0x004fe40000000f00 */
[----:B------:R-:W-:Y:S01]  /*28b0*/  IABS R0, R5 ;  /* 0x0000000500007213 */ /* 0x000fe20000000000 */
[----:B------:R-:W-:-:S03]  /*28c0*/  IMAD.IADD R5, R3, 0x1, -R150 ;  /* 0x0000000103057824 */ /* 0x000fc600078e0a96 */
[----:B------:R2:W-:Y:S01]  /*28d0*/  I2F R237, R2 ;  /* 0x0000000200ed7306 */ /* 0x0005e20000201400 */
[C---:B------:R-:W-:Y:S08]  /*28e0*/  HMMA.16816.F32.BF16 R92, R8.reuse, R18, RZ ;  /* 0x00000012085c723c */ /* 0x040ff000000418ff */
[----:B-1----:R-:W-:Y:S01]  /*28f0*/  HMMA.16816.F32.BF16 R60, R8, R20, RZ ;  /* 0x00000014083c723c */ /* 0x002fe200000418ff */
[----:B--2---:R-:W-:Y:S01]  /*2900*/  IMAD.MOV.U32 R2, RZ, RZ, R0 ;  /* 0x000000ffff027224 */ /* 0x004fe200078e0000 */
[----:B------:R-:W-:-:S06]  /*2910*/  IABS R0, R5 ;  /* 0x0000000500007213 */ /* 0x000fcc0000000000 */
[C---:B----4-:R-:W-:Y:S01]  /*2920*/  HMMA.16816.F32.BF16 R76, R8.reuse, R24, RZ ;  /* 0x00000018084c723c */ /* 0x050fe200000418ff */
[----:B------:R-:W-:Y:S01]  /*2930*/  IADD3 R5, R3, 0x8, RZ ;  /* 0x0000000803057810 */ /* 0x000fe20007ffe0ff */
[----:B------:R1:W-:Y:S04]  /*2940*/  I2F R236, R2 ;  /* 0x0000000200ec7306 */ /* 0x0003e80000201400 */
[----:B------:R-:W-:Y:S02]  /*2950*/  IMAD.IADD R7, R5, 0x1, -R102 ;  /* 0x0000000105077824 */ /* 0x000fe400078e0a66 */
[C---:B------:R-:W-:Y:S08]  /*2960*/  HMMA.16816.F32.BF16 R80, R8.reuse, R28, RZ ;  /* 0x0000001c0850723c */ /* 0x040ff000000418ff */
[----:B------:R-:W-:Y:S01]  /*2970*/  HMMA.16816.F32.BF16 R104, R8, R22, RZ ;  /* 0x000000160868723c */ /* 0x000fe200000418ff */
[----:B-1----:R-:W-:-:S02]  /*2980*/  MOV R2, R0 ;  /* 0x0000000000027202 */ /* 0x002fc40000000f00 */
[----:B------:R-:W-:Y:S02]  /*2990*/  IABS R0, R6 ;  /* 0x0000000600007213 */ /* 0x000fe40000000000 */
[----:B------:R1:W-:Y:S03]  /*29a0*/  I2F R235, R2 ;  /* 0x0000000200eb7306 */ /* 0x0003e60000201400 */
[----:B------:R-:W-:Y:S01]  /*29b0*/  HMMA.16816.F32.BF16 R84, R8, R26, RZ ;  /* 0x0000001a0854723c */ /* 0x000fe200000418ff */
[----:B------:R-:W-:Y:S01]  /*29c0*/  IMAD.MOV.U32 R6, RZ, RZ, R0 ;  /* 0x000000ffff067224 */ /* 0x000fe200078e0000 */
[----:B------:R-:W-:-:S03]  /*29d0*/  IABS R0, R7 ;  /* 0x0000000700007213 */ /* 0x000fc60000000000 */
[----:B------:R2:W-:Y:S03]  /*29e0*/  I2F R234, R6 ;  /* 0x0000000600ea7306 */ /* 0x0005e60000201400 */
[----:B------:R-:W-:Y:S01]  /*29f0*/  HMMA.16816.F32.BF16 R176, R8, R30, RZ ;  /* 0x0000001e08b0723c */ /* 0x000fe200000418ff */
[----:B------:R-:W-:Y:S01]  /*2a00*/  LDSM.16.M88.4 R8, [R229] ;  /* 0x00000000e508783b */ /* 0x000fe20000000200 */
[C---:B-1----:R-:W-:Y:S02]  /*2a10*/  IADD3 R2, R3.reuse, 0x40, RZ ;  /* 0x0000004003027810 */ /* 0x042fe40007ffe0ff */
[----:B------:R-:W-:-:S04]  /*2a20*/  IADD3 R3, R3, 0x48, RZ ;  /* 0x0000004803037810 */ /* 0x000fc80007ffe0ff */
[----:B------:R-:W-:Y:S01]  /*2a30*/  HMMA.16816.F32.BF16 R40, R12, R16, RZ ;  /* 0x000000100c28723c */ /* 0x000fe200000418ff */
[----:B------:R-:W-:Y:S01]  /*2a40*/  IMAD.IADD R7, R2, 0x1, -R102 ;  /* 0x0000000102077824 */ /* 0x000fe200078e0a66 */
[----:B--2---:R-:W-:-:S04]  /*2a50*/  MOV R6, R0 ;  /* 0x0000000000067202 */ /* 0x004fc80000000f00 */
[----:B------:R-:W-:Y:S01]  /*2a60*/  IABS R0, R7 ;  /* 0x0000000700007213 */ /* 0x000fe20000000000 */
[----:B------:R-:W-:Y:S01]  /*2a70*/  IMAD.IADD R7, R3, 0x1, -R102 ;  /* 0x0000000103077824 */ /* 0x000fe200078e0a66 */
[----:B------:R1:W-:Y:S01]  /*2a80*/  I2F R210, R6 ;  /* 0x0000000600d27306 */ /* 0x0003e20000201400 */
[C---:B------:R-:W-:Y:S08]  /*2a90*/  HMMA.16816.F32.BF16 R56, R12.reuse, R18, RZ ;  /* 0x000000120c38723c */ /* 0x040ff000000418ff */
[----:B------:R-:W-:Y:S01]  /*2aa0*/  HMMA.16816.F32.BF16 R36, R12, R22, RZ ;  /* 0x000000160c24723c */ /* 0x000fe200000418ff */
[----:B-1----:R-:W-:Y:S01]  /*2ab0*/  IMAD.MOV.U32 R6, RZ, RZ, R0 ;  /* 0x000000ffff067224 */ /* 0x002fe200078e0000 */
[----:B------:R-:W-:Y:S01]  /*2ac0*/  IABS R0, R7 ;  /* 0x0000000700007213 */ /* 0x000fe20000000000 */
[----:B------:R-:W-:-:S05]  /*2ad0*/  IMAD.IADD R7, R5, 0x1, -R144 ;  /* 0x0000000105077824 */ /* 0x000fca00078e0a90 */
[C---:B------:R-:W-:Y:S01]  /*2ae0*/  HMMA.16816.F32.BF16 R16, R12.reuse, R24, RZ ;  /* 0x000000180c10723c */ /* 0x040fe200000418ff */
[----:B------:R1:W-:Y:S07]  /*2af0*/  I2F R207, R6 ;  /* 0x0000000600cf7306 */ /* 0x0003ee0000201400 */
[----:B------:R-:W-:Y:S01]  /*2b00*/  HMMA.16816.F32.BF16 R24, R12, R26, RZ ;  /* 0x0000001a0c18723c */ /* 0x000fe200000418ff */
[----:B-1----:R-:W-:Y:S02]  /*2b10*/  MOV R6, R0 ;  /* 0x0000000000067202 */ /* 0x002fe40000000f00 */
[----:B------:R-:W-:Y:S01]  /*2b20*/  IABS R0, R7 ;  /* 0x0000000700007213 */ /* 0x000fe20000000000 */
[----:B------:R-:W-:Y:S01]  /*2b30*/  IMAD.IADD R7, R2, 0x1, -R144 ;  /* 0x0000000102077824 */ /* 0x000fe200078e0a90 */
[----:B------:R1:W-:Y:S03]  /*2b40*/  I2F R202, R6 ;  /* 0x0000000600ca7306 */ /* 0x0003e60000201400 */
[----:B-1----:R-:W-:Y:S01]  /*2b50*/  IMAD.MOV.U32 R6, RZ, RZ, R0 ;  /* 0x000000ffff067224 */ /* 0x002fe200078e0000 */
[----:B------:R-:W-:Y:S01]  /*2b60*/  IABS R0, R7 ;  /* 0x0000000700007213 */ /* 0x000fe20000000000 */
[----:B------:R-:W-:-:S03]  /*2b70*/  IMAD.IADD R7, R3, 0x1, -R144 ;  /* 0x0000000103077824 */ /* 0x000fc600078e0a90 */
        /* <DEDUP_REMOVED lines=9> */
[----:B-1----:R-:W-:Y:S02]  /*2c10*/  MOV R6, R0 ;  /* 0x0000000000067202 */ /* 0x002fe40000000f00 */
[----:B------:R-:W-:Y:S01]  /*2c20*/  IABS R0, R7 ;  /* 0x0000000700007213 */ /* 0x000fe20000000000 */
[----:B------:R-:W-:-:S03]  /*2c30*/  IMAD.IADD R7, R3, 0x1, -R142 ;  /* 0x0000000103077824 */ /* 0x000fc600078e0a8e */
[----:B------:R1:W-:Y:S02]  /*2c40*/  I2F R217, R6 ;  /* 0x0000000600d97306 */ /* 0x0003e40000201400 */
[----:B------:R-:W-:-:S06]  /*2c50*/  IABS R7, R7 ;  /* 0x0000000700077213 */ /* 0x000fcc0000000000 */
[----:B------:R2:W-:Y:S01]  /*2c60*/  I2F R215, R0 ;  /* 0x0000000000d77306 */ /* 0x0005e20000201400 */
[----:B-1----:R-:W-:-:S07]  /*2c70*/  IMAD.IADD R6, R5, 0x1, -R140 ;  /* 0x0000000105067824 */ /* 0x002fce00078e0a8c */
[----:B------:R1:W-:Y:S01]  /*2c80*/  I2F R206, R7 ;  /* 0x0000000700ce7306 */ /* 0x0003e20000201400 */
[----:B------:R-:W-:Y:S02]  /*2c90*/  IABS R6, R6 ;  /* 0x0000000600067213 */ /* 0x000fe40000000000 */
[----:B--2---:R-:W-:-:S05]  /*2ca0*/  SEL R0, R33, 0xffffffe0, !P0 ;  /* 0xffffffe021007807 */ /* 0x004fca0004000000 */
[----:B------:R2:W-:Y:S01]  /*2cb0*/  I2F R216, R6 ;  /* 0x0000000600d87306 */ /* 0x0005e20000201400 */
[C---:B------:R-:W-:Y:S01]  /*2cc0*/  HMMA.16816.F32.BF16 R32, R12.reuse, R20, RZ ;  /* 0x000000140c20723c */ /* 0x040fe200000418ff */
[----:B------:R-:W-:Y:S02]  /*2cd0*/  ISETP.GE.AND P0, PT, R144, R101, PT ;  /* 0x000000659000720c */ /* 0x000fe40003f06270 */
[----:B------:R-:W-:Y:S01]  /*2ce0*/  IADD3 R227, R225, R0, RZ ;  /* 0x00000000e1e37210 */ /* 0x000fe20007ffe0ff */
[C-C-:B------:R-:W-:Y:S02]  /*2cf0*/  IMAD.IADD R0, R2.reuse, 0x1, -R140.reuse ;  /* 0x0000000102007824 */ /* 0x140fe400078e0a8c */
[----:B-1----:R-:W-:Y:S02]  /*2d00*/  IMAD.IADD R7, R3, 0x1, -R140 ;  /* 0x0000000103077824 */ /* 0x002fe400078e0a8c */
[----:B------:R-:W1:Y:S01]  /*2d10*/  LDSM.16.M88.4 R44, [R227+0x6000] ;  /* 0x00600000e32c783b */ /* 0x000e620000000200 */
[----:B------:R-:W-:Y:S01]  /*2d20*/  IABS R0, R0 ;  /* 0x0000000000007213 */ /* 0x000fe20000000000 */
[C---:B------:R-:W-:Y:S02]  /*2d30*/  HMMA.16816.F32.BF16 R20, R12.reuse, R28, RZ ;  /* 0x0000001c0c14723c */ /* 0x040fe400000418ff */
[----:B------:R-:W3:Y:S02]  /*2d40*/  LDSM.16.M88.4 R48, [R227+0x6400] ;  /* 0x00640000e330783b */ /* 0x000ee40000000200 */
[----:B--2---:R-:W-:Y:S01]  /*2d50*/  IMAD.MOV.U32 R6, RZ, RZ, R0 ;  /* 0x000000ffff067224 */ /* 0x004fe200078e0000 */
[----:B------:R-:W-:Y:S01]  /*2d60*/  IABS R0, R7 ;  /* 0x0000000700007213 */ /* 0x000fe20000000000 */
[----:B------:R-:W2:Y:S01]  /*2d70*/  LDSM.16.M88.4 R52, [R227+0x6800] ;  /* 0x00680000e334783b */ /* 0x000ea20000000200 */
[----:B------:R-:W-:Y:S01]  /*2d80*/  IADD3 R7, -R135, R5, RZ ;  /* 0x0000000587077210 */ /* 0x000fe20007ffe1ff */
[----:B------:R4:W-:Y:S01]  /*2d90*/  I2F R211, R6 ;  /* 0x0000000600d37306 */ /* 0x0009e20000201400 */
[----:B------:R-:W-:Y:S01]  /*2da0*/  HMMA.16816.F32.BF16 R12, R12, R30, RZ ;  /* 0x0000001e0c0c723c */ /* 0x000fe200000418ff */
[----:B------:R-:W5:Y:S04]  /*2db0*/  LDSM.16.M88.4 R108, [R227+0x6c00] ;  /* 0x006c0000e36c783b */ /* 0x000f680000000200 */
[----:B------:R-:W-:Y:S01]  /*2dc0*/  LDSM.16.M88.4 R28, [R229+0x2000] ;  /* 0x00200000e51c783b */ /* 0x000fe20000000200 */
[----:B----4-:R-:W-:Y:S01]  /*2dd0*/  IMAD.MOV.U32 R6, RZ, RZ, R0 ;  /* 0x000000ffff067224 */ /* 0x010fe200078e0000 */
[----:B------:R-:W-:Y:S01]  /*2de0*/  IABS R0, R7 ;  /* 0x0000000700007213 */ /* 0x000fe20000000000 */
[----:B------:R-:W-:-:S02]  /*2df0*/  IMAD.IADD R7, R2, 0x1, -R135 ;  /* 0x0000000102077824 */ /* 0x000fc400078e0a87 */
[----:B------:R4:W-:Y:S01]  /*2e00*/  I2F R204, R6 ;  /* 0x0000000600cc7306 */ /* 0x0009e20000201400 */
[----:B-1----:R-:W-:Y:S01]  /*2e10*/  HMMA.16816.F32.BF16 R64, R8, R44, R40 ;  /* 0x0000002c0840723c */ /* 0x002fe20000041828 */
[----:B------:R-:W1:Y:S01]  /*2e20*/  LDSM.16.M88.4 R40, [R229+0x1000] ;  /* 0x00100000e528783b */ /* 0x000e620000000200 */
[----:B----4-:R-:W-:Y:S01]  /*2e30*/  IMAD.MOV.U32 R6, RZ, RZ, R0 ;  /* 0x000000ffff067224 */ /* 0x010fe200078e0000 */
[----:B------:R-:W-:Y:S01]  /*2e40*/  IABS R0, R7 ;  /* 0x0000000700007213 */ /* 0x000fe20000000000 */
[----:B------:R-:W-:-:S04]  /*2e50*/  IMAD.IADD R7, R2, 0x1, -R133 ;  /* 0x0000000102077824 */ /* 0x000fc800078e0a85 */
[C---:B---3--:R-:W-:Y:S01]  /*2e60*/  HMMA.16816.F32.BF16 R88, R8.reuse, R48, R32 ;  /* 0x000000300858723c */ /* 0x048fe20000041820 */
[----:B------:R3:W-:Y:S01]  /*2e70*/  I2F R209, R6 ;  /* 0x0000000600d17306 */ /* 0x0007e20000201400 */
[----:B------:R-:W-:Y:S06]  /*2e80*/  LDSM.16.M88.4 R32, [R228+0x3000] ;  /* 0x00300000e420783b */ /* 0x000fec0000000200 */
[C---:B--2---:R-:W-:Y:S01]  /*2e90*/  HMMA.16816.F32.BF16 R120, R8.reuse, R52, R16 ;  /* 0x000000340878723c */ /* 0x044fe20000041810 */
[----:B------:R2:W-:Y:S07]  /*2ea0*/  I2F R203, R0 ;  /* 0x0000000000cb7306 */ /* 0x0005ee0000201400 */
[----:B-----5:R-:W-:Y:S01]  /*2eb0*/  HMMA.16816.F32.BF16 R136, R8, R108, R20 ;  /* 0x0000006c0888723c */ /* 0x020fe20000041814 */
[----:B---3--:R-:W-:Y:S01]  /*2ec0*/  IADD3 R6, -R135, R3, RZ ;  /* 0x0000000387067210 */ /* 0x008fe20007ffe1ff */
[----:B------:R-:W-:Y:S03]  /*2ed0*/  LDSM.16.M88.4 R20, [R228+0x4000] ;  /* 0x00400000e414783b */ /* 0x000fe60000000200 */
[----:B------:R-:W-:-:S03]  /*2ee0*/  IABS R6, R6 ;  /* 0x0000000600067213 */ /* 0x000fc60000000000 */
[C---:B------:R-:W-:Y:S01]  /*2ef0*/  HMMA.16816.F32.BF16 R72, R8.reuse, R46, R56 ;  /* 0x0000002e0848723c */ /* 0x040fe20000041838 */
[----:B--2---:R-:W-:Y:S01]  /*2f00*/  IMAD.IADD R0, R5, 0x1, -R133 ;  /* 0x0000000105007824 */ /* 0x004fe200078e0a85 */
[----:B------:R2:W-:Y:S04]  /*2f10*/  I2F R200, R6 ;  /* 0x0000000600c87306 */ /* 0x0005e80000201400 */
[----:B------:R-:W-:Y:S02]  /*2f20*/  IABS R0, R0 ;  /* 0x0000000000007213 */ /* 0x000fe40000000000 */
[C---:B------:R-:W-:Y:S01]  /*2f30*/  HMMA.16816.F32.BF16 R96, R8.reuse, R50, R36 ;  /* 0x000000320860723c */ /* 0x040fe20000041824 */
[----:B------:R-:W-:Y:S07]  /*2f40*/  LDSM.16.M88.4 R36, [R228+0x2000] ;  /* 0x00200000e424783b */ /* 0x000fee0000000200 */
[----:B------:R-:W-:Y:S01]  /*2f50*/  HMMA.16816.F32.BF16 R124, R8, R54, R24 ;  /* 0x00000036087c723c */ /* 0x000fe20000041818 */
[----:B------:R-:W-:Y:S01]  /*2f60*/  LDSM.16.M88.4 R24, [R229+0x3000] ;  /* 0x00300000e518783b */ /* 0x000fe20000000200 */
[----:B--2---:R-:W-:Y:S01]  /*2f70*/  IMAD.MOV.U32 R6, RZ, RZ, R0 ;  /* 0x000000ffff067224 */ /* 0x004fe200078e0000 */
[----:B------:R-:W-:-:S02]  /*2f80*/  IABS R0, R7 ;  /* 0x0000000700007213 */ /* 0x000fc40000000000 */
[----:B------:R-:W-:Y:S01]  /*2f90*/  IADD3 R7, -R133, R3, RZ ;  /* 0x0000000385077210 */ /* 0x000fe20007ffe1ff */
[----:B------:R2:W-:Y:S02]  /*2fa0*/  I2F R201, R6 ;  /* 0x0000000600c97306 */ /* 0x0005e40000201400 */
[----:B------:R-:W-:Y:S01]  /*2fb0*/  HMMA.16816.F32.BF16 R156, R8, R110, R12 ;  /* 0x0000006e089c723c */ /* 0x000fe2000004180c */
[----:B------:R-:W3:Y:S07]  /*2fc0*/  LDSM.16.M88.4 R8, [R225+0x7000] ;  /* 0x00700000e108783b */ /* 0x000eee0000000200 */
[----:B-1----:R-:W-:Y:S01]  /*2fd0*/  HMMA.16816.F32.BF16 R12, R40, R44, R68 ;  /* 0x0000002c280c723c */ /* 0x002fe20000041844 */
[----:B--2---:R-:W-:Y:S01]  /*2fe0*/  IMAD.MOV.U32 R6, RZ, RZ, R0 ;  /* 0x000000ffff067224 */ /* 0x004fe200078e0000 */
[----:B------:R-:W-:Y:S01]  /*2ff0*/  IABS R0, R7 ;  /* 0x0000000700007213 */ /* 0x000fe20000000000 */
[----:B------:R-:W-:-:S05]  /*3000*/  IMAD.IADD R7, R5, 0x1, -R132 ;  /* 0x0000000105077824 */ /* 0x000fca00078e0a84 */
[C---:B------:R-:W-:Y:S01]  /*3010*/  HMMA.16816.F32.BF16 R16, R40.reuse, R46, R92 ;  /* 0x0000002e2810723c */ /* 0x040fe2000004185c */
[----:B------:R1:W-:Y:S01]  /*3020*/  I2F R199, R6 ;  /* 0x0000000600c77306 */ /* 0x0003e20000201400 */
[----:B------:R-:W2:Y:S06]  /*3030*/  LDSM.16.M88.4 R44, [R227+0x7000] ;  /* 0x00700000e32c783b */ /* 0x000eac0000000200 */
[C---:B------:R-:W-:Y:S08]  /*3040*/  HMMA.16816.F32.BF16 R112, R40.reuse, R52, R76 ;  /* 0x000000342870723c */ /* 0x040ff0000004184c */
[C---:B------:R-:W-:Y:S01]  /*3050*/  HMMA.16816.F32.BF16 R116, R40.reuse, R54, R84 ;  /* 0x000000362874723c */ /* 0x040fe20000041854 */
[----:B-1----:R-:W-:Y:S01]  /*3060*/  IMAD.MOV.U32 R6, RZ, RZ, R0 ;  /* 0x000000ffff067224 */ /* 0x002fe200078e0000 */
[----:B------:R-:W-:Y:S01]  /*3070*/  IABS R0, R7 ;  /* 0x0000000700007213 */ /* 0x000fe20000000000 */
[----:B------:R-:W1:Y:S01]  /*3080*/  LDSM.16.M88.4 R52, [R225+0x7400] ;  /* 0x00740000e134783b */ /* 0x000e620000000200 */
[----:B------:R-:W-:Y:S01]  /*3090*/  IADD3 R7, -R132, R2, RZ ;  /* 0x0000000284077210 */ /* 0x000fe20007ffe1ff */
[----:B------:R4:W-:Y:S03]  /*30a0*/  I2F R197, R6 ;  /* 0x0000000600c57306 */ /* 0x0009e60000201400 */
[----:B------:R-:W-:Y:S08]  /*30b0*/  HMMA.16816.F32.BF16 R56, R40, R48, R60 ;  /* 0x000000302838723c */ /* 0x000ff0000004183c */
[----:B---3--:R-:W-:Y:S01]  /*30c0*/  HMMA.16816.F32.BF16 R60, R32, R8, R12 ;  /* 0x00000008203c723c */ /* 0x008fe2000004180c */
[----:B----4-:R-:W-:Y:S01]  /*30d0*/  IMAD.MOV.U32 R6, RZ, RZ, R0 ;  /* 0x000000ffff067224 */ /* 0x010fe200078e0000 */
[----:B------:R-:W-:Y:S01]  /*30e0*/  IABS R0, R7 ;  /* 0x0000000700007213 */ /* 0x000fe20000000000 */
[----:B------:R-:W-:-:S05]  /*30f0*/  IMAD.IADD R7, R3, 0x1, -R132 ;  /* 0x0000000103077824 */ /* 0x000fca00078e0a84 */
[----:B------:R-:W-:Y:S01]  /*3100*/  HMMA.16816.F32.BF16 R12, R36, R8, R64 ;  /* 0x00000008240c723c */ /* 0x000fe20000041840 */
[----:B------:R3:W-:Y:S01]  /*3110*/  I2F R198, R6 ;  /* 0x0000000600c67306 */ /* 0x0007e20000201400 */
[----:B------:R-:W4:Y:S06]  /*3120*/  LDSM.16.M88.4 R64, [R225+0x8000] ;  /* 0x00800000e140783b */ /* 0x000f2c0000000200 */
[-C--:B------:R-:W-:Y:S01]  /*3130*/  HMMA.16816.F32.BF16 R68, R32, R10.reuse, R16 ;  /* 0x0000000a2044723c */ /* 0x080fe20000041810 */
[----:B------:R-:W5:Y:S07]  /*3140*/  LDSM.16.M88.4 R16, [R228+0x5000] ;  /* 0x00500000e410783b */ /* 0x000f6e0000000200 */
[----:B------:R-:W-:Y:S01]  /*3150*/  HMMA.16816.F32.BF16 R72, R36, R10, R72 ;  /* 0x0000000a2448723c */ /* 0x000fe20000041848 */
[----:B---3--:R-:W-:Y:S01]  /*3160*/  IMAD.MOV.U32 R6, RZ, RZ, R0 ;  /* 0x000000ffff067224 */ /* 0x008fe200078e0000 */
[----:B------:R-:W-:-:S02]  /*3170*/  IABS R0, R7 ;  /* 0x0000000700007213 */ /* 0x000fc40000000000 */
[----:B------:R-:W-:Y:S01]  /*3180*/  IADD3 R7, -R134, R5, RZ ;  /* 0x0000000586077210 */ /* 0x000fe20007ffe1ff */
[----:B------:R3:W-:Y:S03]  /*3190*/  I2F R196, R6 ;  /* 0x0000000600c47306 */ /* 0x0007e60000201400 */
[----:B--2---:R-:W-:Y:S01]  /*31a0*/  HMMA.16816.F32.BF16 R8, R28, R44, R12 ;  /* 0x0000002c1c08723c */ /* 0x004fe2000004180c */
[----:B------:R-:W-:Y:S07]  /*31b0*/  LDSM.16.M88.4 R12, [R229+0x4000] ;  /* 0x00400000e50c783b */ /* 0x000fee0000000200 */
[----:B-1----:R-:W-:Y:S01]  /*31c0*/  HMMA.16816.F32.BF16 R84, R32, R52, R56 ;  /* 0x000000342054723c */ /* 0x002fe20000041838 */
[----:B------:R-:W1:Y:S01]  /*31d0*/  LDSM.16.M88.4 R56, [R227+0x8000] ;  /* 0x00800000e338783b */ /* 0x000e620000000200 */
[----:B---3--:R-:W-:Y:S01]  /*31e0*/  IMAD.MOV.U32 R6, RZ, RZ, R0 ;  /* 0x000000ffff067224 */ /* 0x008fe200078e0000 */
[----:B------:R-:W-:-:S05]  /*31f0*/  IABS R0, R7 ;  /* 0x0000000700007213 */ /* 0x000fca0000000000 */
[----:B------:R-:W-:Y:S01]  /*3200*/  HMMA.16816.F32.BF16 R104, R40, R50, R104 ;  /* 0x000000322868723c */ /* 0x000fe20000041868 */
[----:B------:R2:W-:Y:S07]  /*3210*/  I2F R193, R6 ;  /* 0x0000000600c17306 */ /* 0x0005ee0000201400 */
[----:B------:R-:W-:Y:S01]  /*3220*/  HMMA.16816.F32.BF16 R60, R24, R44, R60 ;  /* 0x0000002c183c723c */ /* 0x000fe2000004183c */
[----:B------:R3:W-:Y:S07]  /*3230*/  I2F R194, R0 ;  /* 0x0000000000c27306 */ /* 0x0007ee0000201400 */
[----:B----4-:R-:W-:Y:S01]  /*3240*/  HMMA.16816.F32.BF16 R48, R20, R64, R8 ;  /* 0x000000401430723c */ /* 0x010fe20000041808 */
[----:B--2---:R-:W-:Y:S01]  /*3250*/  IMAD.IADD R6, R2, 0x1, -R134 ;  /* 0x0000000102067824 */ /* 0x004fe200078e0a86 */
[----:B------:R-:W2:Y:S04]  /*3260*/  LDSM.16.M88.4 R8, [R229+0x5000] ;  /* 0x00500000e508783b */ /* 0x000ea80000000200 */
[----:B------:R-:W-:-:S02]  /*3270*/  IABS R6, R6 ;  /* 0x0000000600067213 */ /* 0x000fc40000000000 */
[-C--:B------:R-:W-:Y:S01]  /*3280*/  HMMA.16816.F32.BF16 R76, R24, R46.reuse, R68 ;  /* 0x0000002e184c723c */ /* 0x080fe20000041844 */
[----:B---3--:R-:W-:Y:S01]  /*3290*/  IMAD.IADD R0, R3, 0x1, -R134 ;  /* 0x0000000103007824 */ /* 0x008fe200078e0a86 */
[----:B------:R3:W-:Y:S04]  /*32a0*/  I2F R191, R6 ;  /* 0x0000000600bf7306 */ /* 0x0007e80000201400 */
[----:B------:R-:W-:Y:S02]  /*32b0*/  IABS R0, R0 ;  /* 0x0000000000007213 */ /* 0x000fe40000000000 */
[----:B------:R-:W-:Y:S02]  /*32c0*/  HMMA.16816.F32.BF16 R72, R28, R46, R72 ;  /* 0x0000002e1c48723c */ /* 0x000fe40000041848 */
[----:B------:R4:W-:Y:S06]  /*32d0*/  I2F R188, R0 ;  /* 0x0000000000bc7306 */ /* 0x0009ec0000201400 */
[----:B------:R-:W-:Y:S01]  /*32e0*/  HMMA.16816.F32.BF16 R128, R40, R108, R80 ;  /* 0x0000006c2880723c */ /* 0x000fe20000041850 */
[----:B---3--:R-:W-:-:S04]  /*32f0*/  IADD3 R6, -R141, R5, RZ ;  /* 0x000000058d067210 */ /* 0x008fc80007ffe1ff */
[----:B------:R-:W-:-:S03]  /*3300*/  IABS R6, R6 ;  /* 0x0000000600067213 */ /* 0x000fc60000000000 */
[----:B-----5:R-:W-:Y:S01]  /*3310*/  HMMA.16816.F32.BF16 R44, R16, R64, R60 ;  /* 0x00000040102c723c */ /* 0x020fe2000004183c */
[----:B------:R-:W-:Y:S01]  /*3320*/  LDSM.16.M88.4 R60, [R225+0x7800] ;  /* 0x00780000e13c783b */ /* 0x000fe20000000200 */
[----:B----4-:R-:W-:Y:S01]  /*3330*/  IMAD.IADD R0, R2, 0x1, -R141 ;  /* 0x0000000102007824 */ /* 0x010fe200078e0a8d */
[----:B------:R3:W-:Y:S04]  /*3340*/  I2F R189, R6 ;  /* 0x0000000600bd7306 */ /* 0x0007e80000201400 */
[----:B------:R-:W-:Y:S01]  /*3350*/  IABS R0, R0 ;  /* 0x0000000000007213 */ /* 0x000fe20000000000 */
[----:B-1----:R-:W-:Y:S01]  /*3360*/  HMMA.16816.F32.BF16 R80, R12, R56, R48 ;  /* 0x000000380c50723c */ /* 0x002fe20000041830 */
[----:B------:R-:W1:Y:S03]  /*3370*/  LDSM.16.M88.4 R48, [R227+0x7400] ;  /* 0x00740000e330783b */ /* 0x000e660000000200 */
[----:B------:R-:W-:-:S04]  /*3380*/  IMAD.MOV.U32 R7, RZ, RZ, R0 ;  /* 0x000000ffff077224 */ /* 0x000fc800078e0000 */
[----:B------:R4:W-:Y:S01]  /*3390*/  I2F R185, R7 ;  /* 0x0000000700b97306 */ /* 0x0009e20000201400 */
[----:B------:R-:W-:Y:S01]  /*33a0*/  HMMA.16816.F32.BF16 R88, R36, R52, R88 ;  /* 0x000000342458723c */ /* 0x000fe20000041858 */
[----:B---3--:R-:W-:-:S05]  /*33b0*/  IMAD.IADD R6, R3, 0x1, -R141 ;  /* 0x0000000103067824 */ /* 0x008fca00078e0a8d */
[----:B------:R-:W-:Y:S02]  /*33c0*/  IABS R0, R6 ;  /* 0x0000000600007213 */ /* 0x000fe40000000000 */
[----:B--2---:R-:W-:Y:S03]  /*33d0*/  HMMA.16816.F32.BF16 R68, R8, R56, R44 ;  /* 0x000000380844723c */ /* 0x004fe6000004182c */
[----:B------:R-:W-:Y:S01]  /*33e0*/  IMAD.MOV.U32 R6, RZ, RZ, R0 ;  /* 0x000000ffff067224 */ /* 0x000fe200078e0000 */
[----:B----4-:R-:W-:-:S03]  /*33f0*/  IADD3 R7, -R143, R5, RZ ;  /* 0x000000058f077210 */ /* 0x010fc60007ffe1ff */
[----:B------:R2:W-:Y:S01]  /*3400*/  I2F R180, R6 ;  /* 0x0000000600b47306 */ /* 0x0005e20000201400 */
[----:B------:R-:W-:Y:S01]  /*3410*/  HMMA.16816.F32.BF16 R104, R32, R54, R104 ;  /* 0x000000362068723c */ /* 0x000fe20000041868 */
[----:B------:R-:W-:Y:S01]  /*3420*/  IABS R0, R7 ;  /* 0x0000000700007213 */ /* 0x000fe20000000000 */
[----:B------:R-:W-:-:S06]  /*3430*/  IMAD.IADD R7, R2, 0x1, -R143 ;  /* 0x0000000102077824 */ /* 0x000fcc00078e0a8f */
[----:B------:R-:W-:Y:S01]  /*3440*/  HMMA.16816.F32.BF16 R96, R36, R54, R96 ;  /* 0x000000362460723c */ /* 0x000fe20000041860 */
[----:B------:R-:W3:Y:S01]  /*3450*/  LDSM.16.M88.4 R52, [R225+0x8400] ;  /* 0x00840000e134783b */ /* 0x000ee20000000200 */
[----:B--2---:R-:W-:Y:S01]  /*3460*/  IMAD.MOV.U32 R6, RZ, RZ, R0 ;  /* 0x000000ffff067224 */ /* 0x004fe200078e0000 */
[----:B------:R-:W-:-:S05]  /*3470*/  IABS R0, R7 ;  /* 0x0000000700007213 */ /* 0x000fca0000000000 */
[----:B------:R-:W-:Y:S01]  /*3480*/  HMMA.16816.F32.BF16 R44, R20, R66, R72 ;  /* 0x00000042142c723c */ /* 0x000fe20000041848 */
[----:B------:R-:W-:Y:S01]  /*3490*/  IADD3 R7, -R143, R3, RZ ;  /* 0x000000038f077210 */ /* 0x000fe20007ffe1ff */
[----:B------:R2:W-:Y:S06]  /*34a0*/  I2F R186, R6 ;  /* 0x0000000600ba7306 */ /* 0x0005ec0000201400 */
[----:B-1----:R-:W-:Y:S08]  /*34b0*/  HMMA.16816.F32.BF16 R72, R28, R48, R88 ;  /* 0x000000301c48723c */ /* 0x002ff00000041858 */
[----:B------:R-:W-:Y:S01]  /*34c0*/  HMMA.16816.F32.BF16 R64, R16, R66, R76 ;  /* 0x000000421040723c */ /* 0x000fe2000004184c */
[----:B--2---:R-:W-:Y:S01]  /*34d0*/  IMAD.MOV.U32 R6, RZ, RZ, R0 ;  /* 0x000000ffff067224 */ /* 0x004fe200078e0000 */
[----:B------:R-:W-:Y:S01]  /*34e0*/  IABS R0, R7 ;  /* 0x0000000700007213 */ /* 0x000fe20000000000 */
[----:B------:R-:W-:-:S02]  /*34f0*/  IMAD.IADD R7, R5, 0x1, -R145 ;  /* 0x0000000105077824 */ /* 0x000fc400078e0a91 */
[----:B------:R1:W-:Y:S03]  /*3500*/  I2F R183, R6 ;  /* 0x0000000600b77306 */ /* 0x0003e60000201400 */
[----:B------:R-:W-:Y:S08]  /*3510*/  HMMA.16816.F32.BF16 R76, R24, R48, R84 ;  /* 0x00000030184c723c */ /* 0x000ff00000041854 */
[----:B---3--:R-:W-:Y:S01]  /*3520*/  HMMA.16816.F32.BF16 R72, R20, R52, R72 ;  /* 0x000000341448723c */ /* 0x008fe20000041848 */
[----:B-1----:R-:W-:Y:S01]  /*3530*/  IMAD.MOV.U32 R6, RZ, RZ, R0 ;  /* 0x000000ffff067224 */ /* 0x002fe200078e0000 */
[----:B------:R-:W-:Y:S01]  /*3540*/  IABS R0, R7 ;  /* 0x0000000700007213 */ /* 0x000fe20000000000 */
[----:B------:R-:W-:-:S05]  /*3550*/  IMAD.IADD R7, R5, 0x1, -R147 ;  /* 0x0000000105077824 */ /* 0x000fca00078e0a93 */
[----:B------:R-:W-:Y:S01]  /*3560*/  HMMA.16816.F32.BF16 R84, R8, R58, R64 ;  /* 0x0000003a0854723c */ /* 0x000fe20000041840 */
[----:B------:R1:W-:Y:S07]  /*3570*/  I2F R182, R6 ;  /* 0x0000000600b67306 */ /* 0x0003ee0000201400 */
[----:B------:R-:W-:Y:S01]  /*3580*/  HMMA.16816.F32.BF16 R64, R16, R52, R76 ;  /* 0x000000341040723c */ /* 0x000fe2000004184c */
[----:B------:R2:W-:Y:S07]  /*3590*/  I2F R181, R0 ;  /* 0x0000000000b57306 */ /* 0x0005ee0000201400 */
[----:B------:R-:W-:Y:S01]  /*35a0*/  HMMA.16816.F32.BF16 R88, R36, R60, R120 ;  /* 0x0000003c2458723c */ /* 0x000fe20000041878 */
[----:B-1----:R-:W-:-:S04]  /*35b0*/  IADD3 R6, -R145, R2, RZ ;  /* 0x0000000291067210 */ /* 0x002fc80007ffe1ff */
[----:B------:R-:W-:-:S03]  /*35c0*/  IABS R6, R6 ;  /* 0x0000000600067213 */ /* 0x000fc60000000000 */
[----:B------:R-:W-:Y:S01]  /*35d0*/  HMMA.16816.F32.BF16 R92, R32, R60, R112 ;  /* 0x0000003c205c723c */ /* 0x000fe20000041870 */
[----:B--2---:R-:W-:Y:S01]  /*35e0*/  IMAD.IADD R0, R3, 0x1, -R145 ;  /* 0x0000000103007824 */ /* 0x004fe200078e0a91 */
[----:B------:R1:W-:Y:S04]  /*35f0*/  I2F R175, R6 ;  /* 0x0000000600af7306 */ /* 0x0003e80000201400 */
[----:B------:R-:W-:-:S05]  /*3600*/  IABS R0, R0 ;  /* 0x0000000000007213 */ /* 0x000fca0000000000 */
[----:B-1----:R-:W-:Y:S01]  /*3610*/  IMAD.MOV.U32 R6, RZ, RZ, R0 ;  /* 0x000000ffff067224 */ /* 0x002fe200078e0000 */
[----:B------:R-:W-:Y:S02]  /*3620*/  IABS R0, R7 ;  /* 0x0000000700007213 */ /* 0x000fe40000000000 */
[----:B------:R-:W-:Y:S01]  /*3630*/  IADD3 R7, -R147, R2, RZ ;  /* 0x0000000293077210 */ /* 0x000fe20007ffe1ff */
        /* <DEDUP_REMOVED lines=9> */
[----:B-1----:R-:W-:Y:S01]  /*36d0*/  IMAD.MOV.U32 R6, RZ, RZ, R0 ;  /* 0x000000ffff067224 */ /* 0x002fe200078e0000 */
[----:B------:R-:W-:Y:S02]  /*36e0*/  IABS R0, R7 ;  /* 0x0000000700007213 */ /* 0x000fe40000000000 */
[----:B------:R-:W-:-:S03]  /*36f0*/  IADD3 R7, -R148, R2, RZ ;  /* 0x0000000294077210 */ /* 0x000fc60007ffe1ff */
        /* <DEDUP_REMOVED lines=10> */
[----:B------:R-:W-:-:S05]  /*37a0*/  IABS R0, R7 ;  /* 0x0000000700007213 */ /* 0x000fca0000000000 */
[----:B------:R1:W-:Y:S08]  /*37b0*/  I2F R167, R6 ;  /* 0x0000000600a77306 */ /* 0x0003f00000201400 */
[----:B------:R2:W-:Y:S01]  /*37c0*/  I2F R166, R0 ;  /* 0x0000000000a67306 */ /* 0x0005e20000201400 */
[----:B-1----:R-:W-:-:S04]  /*37d0*/  IADD3 R6, -R150, R5, RZ ;  /* 0x0000000596067210 */ /* 0x002fc80007ffe1ff */
[----:B------:R-:W-:Y:S01]  /*37e0*/  IABS R6, R6 ;  /* 0x0000000600067213 */ /* 0x000fe20000000000 */
[----:B--2---:R-:W-:-:S04]  /*37f0*/  IMAD.IADD R0, R5, 0x1, -R151 ;  /* 0x0000000105007824 */ /* 0x004fc800078e0a97 */
[----:B------:R-:W-:Y:S01]  /*3800*/  IMAD.MOV.U32 R5, RZ, RZ, R6 ;  /* 0x000000ffff057224 */ /* 0x000fe200078e0006 */
[----:B------:R-:W-:Y:S02]  /*3810*/  IADD3 R6, -R149, R2, RZ ;  /* 0x0000000295067210 */ /* 0x000fe40007ffe1ff */
[----:B------:R-:W-:Y:S01]  /*3820*/  IABS R0, R0 ;  /* 0x0000000000007213 */ /* 0x000fe20000000000 */
[----:B------:R1:W-:Y:S04]  /*3830*/  I2F R165, R5 ;  /* 0x0000000500a57306 */ /* 0x0003e80000201400 */
[----:B-1----:R-:W-:Y:S01]  /*3840*/  IMAD.MOV.U32 R5, RZ, RZ, R0 ;  /* 0x000000ffff057224 */ /* 0x002fe200078e0000 */
[----:B------:R-:W-:-:S03]  /*3850*/  IABS R0, R6 ;  /* 0x0000000600007213 */ /* 0x000fc60000000000 */
[----:B------:R1:W-:Y:S08]  /*3860*/  I2F R164, R5 ;  /* 0x0000000500a47306 */ /* 0x0003f00000201400 */
[----:B------:R2:W-:Y:S01]  /*3870*/  I2F R162, R0 ;  /* 0x0000000000a27306 */ /* 0x0005e20000201400 */
[----:B-1----:R-:W-:Y:S01]  /*3880*/  IMAD.IADD R5, R2, 0x1, -R150 ;  /* 0x0000000102057824 */ /* 0x002fe200078e0a96 */
[----:B------:R-:W-:-:S04]  /*3890*/  IADD3 R2, -R151, R2, RZ ;  /* 0x0000000297027210 */ /* 0x000fc80007ffe1ff */
[----:B------:R-:W-:Y:S02]  /*38a0*/  IABS R5, R5 ;  /* 0x0000000500057213 */ /* 0x000fe40000000000 */
[----:B------:R-:W-:-:S03]  /*38b0*/  IABS R2, R2 ;  /* 0x0000000200027213 */ /* 0x000fc60000000000 */
[----:B--2---:R-:W-:Y:S01]  /*38c0*/  IMAD.MOV.U32 R0, RZ, RZ, R5 ;  /* 0x000000ffff007224 */ /* 0x004fe200078e0005 */
[----:B------:R1:W-:Y:S08]  /*38d0*/  I2F R155, R2 ;  /* 0x00000002009b7306 */ /* 0x0003f00000201400 */
[----:B------:R2:W-:Y:S01]  /*38e0*/  I2F R160, R0 ;  /* 0x0000000000a07306 */ /* 0x0005e20000201400 */
[----:B-1----:R-:W-:-:S04]  /*38f0*/  IADD3 R2, -R150, R3, RZ ;  /* 0x0000000396027210 */ /* 0x002fc80007ffe1ff */
[----:B------:R-:W-:Y:S01]  /*3900*/  IABS R2, R2 ;  /* 0x0000000200027213 */ /* 0x000fe20000000000 */
[----:B--2---:R-:W-:-:S03]  /*3910*/  IMAD.IADD R0, R3, 0x1, -R149 ;  /* 0x0000000103007824 */ /* 0x004fc600078e0a95 */
[----:B------:R-:W-:Y:S02]  /*3920*/  I2F R109, R2 ;  /* 0x00000002006d7306 */ /* 0x000fe40000201400 */
[----:B------:R-:W-:-:S06]  /*3930*/  IABS R0, R0 ;  /* 0x0000000000007213 */ /* 0x000fcc0000000000 */
[----:B------:R1:W-:Y:S02]  /*3940*/  I2F R153, R0 ;  /* 0x0000000000997306 */ /* 0x0003e40000201400 */
[----:B-1----:R-:W-:-:S05]  /*3950*/  IMAD.IADD R0, R3, 0x1, -R151 ;  /* 0x0000000103007824 */ /* 0x002fca00078e0a97 */
[----:B------:R-:W-:-:S04]  /*3960*/  IABS R0, R0 ;  /* 0x0000000000007213 */ /* 0x000fc80000000000 */
[----:B------:R1:W-:Y:S02]  /*3970*/  I2F R108, R0 ;  /* 0x00000000006c7306 */ /* 0x0003e40000201400 */
[----:B-1----:R-:W-:-:S06]  /*3980*/  FMUL.FTZ R0, R80, c[0x0][0x2ec] ;  /* 0x0000bb0050007a20 */ /* 0x002fcc0000410000 */
[----:B------:R1:W2:Y:S02]  /*3990*/  MUFU.TANH R5, R0 ;  /* 0x0000000000057308 */ /* 0x0002a40000002400 */
[----:B-1----:R-:W-:Y:S02]  /*39a0*/  FMUL.FTZ R0, R81, c[0x0][0x2ec] ;  /* 0x0000bb0051007a20 */ /* 0x002fe40000410000 */
[----:B--2---:R-:W-:-:S04]  /*39b0*/  FFMA.FTZ R5, R219, -R100, R5 ;  /* 0x80000064db057223 */ /* 0x004fc80000010005 */
[----:B------:R1:W-:Y:S02]  /*39c0*/  MUFU.TANH R218, R0 ;  /* 0x0000000000da7308 */ /* 0x0003e40000002400 */
[----:B-1----:R-:W-:-:S06]  /*39d0*/  FMUL.FTZ R0, R82, c[0x0][0x2ec] ;  /* 0x0000bb0052007a20 */ /* 0x002fcc0000410000 */
[----:B------:R1:W2:Y:S02]  /*39e0*/  MUFU.TANH R3, R0 ;  /* 0x0000000000037308 */ /* 0x0002a40000002400 */
[----:B-1----:R-:W-:Y:S02]  /*39f0*/  FMUL.FTZ R0, R83, c[0x0][0x2ec] ;  /* 0x0000bb0053007a20 */ /* 0x002fe40000410000 */
[----:B------:R-:W-:Y:S01]  /*3a00*/  HMMA.16816.F32.BF16 R80, R12, R58, R44 ;  /* 0x0000003a0c50723c */ /* 0x000fe2000004182c */
[----:B------:R-:W1:Y:S03]  /*3a10*/  LDSM.16.M88.4 R44, [R227+0x8400] ;  /* 0x00840000e32c783b */ /* 0x000e660000000200 */
[----:B------:R3:W-:Y:S01]  /*3a20*/  MUFU.TANH R213, R0 ;  /* 0x0000000000d57308 */ /* 0x0007e20000002400 */
[----:B--2---:R-:W-:Y:S01]  /*3a30*/  FFMA.FTZ R3, R210, -R100, R3 ;  /* 0x80000064d2037223 */ /* 0x004fe20000010003 */
[----:B------:R-:W2:Y:S01]  /*3a40*/  LDSM.16.M88.4 R56, [R227+0x7800] ;  /* 0x00780000e338783b */ /* 0x000ea20000000200 */
[----:B---3--:R-:W-:-:S05]  /*3a50*/  FMUL.FTZ R0, R68, c[0x0][0x2ec] ;  /* 0x0000bb0044007a20 */ /* 0x008fca0000410000 */
[----:B------:R3:W4:Y:S02]  /*3a60*/  MUFU.TANH R2, R0 ;  /* 0x0000000000027308 */ /* 0x0007240000002400 */
[----:B---3--:R-:W-:Y:S02]  /*3a70*/  FMUL.FTZ R0, R69, c[0x0][0x2ec] ;  /* 0x0000bb0045007a20 */ /* 0x008fe40000410000 */
[----:B----4-:R-:W-:Y:S01]  /*3a80*/  FFMA.FTZ R2, R207, -R100, R2 ;  /* 0x80000064cf027223 */ /* 0x010fe20000010002 */
[----:B-1----:R-:W-:Y:S03]  /*3a90*/  HMMA.16816.F32.BF16 R76, R12, R44, R72 ;  /* 0x0000002c0c4c723c */ /* 0x002fe60000041848 */
[----:B------:R1:W3:Y:S05]  /*3aa0*/  MUFU.TANH R192, R0 ;  /* 0x0000000000c07308 */ /* 0x0002ea0000002400 */
[C---:B------:R-:W-:Y:S08]  /*3ab0*/  HMMA.16816.F32.BF16 R72, R24.reuse, R50, R104 ;  /* 0x000000321848723c */ /* 0x040ff00000041868 */
[----:B--2---:R-:W-:Y:S01]  /*3ac0*/  HMMA.16816.F32.BF16 R92, R24, R56, R92 ;  /* 0x00000038185c723c */ /* 0x004fe2000004185c */
[----:B-1----:R-:W-:-:S04]  /*3ad0*/  FMUL.FTZ R0, R70, c[0x0][0x2ec] ;  /* 0x0000bb0046007a20 */ /* 0x002fc80000410000 */
[----:B------:R1:W-:Y:S02]  /*3ae0*/  MUFU.TANH R173, R0 ;  /* 0x0000000000ad7308 */ /* 0x0003e40000002400 */
[----:B-1----:R-:W-:Y:S02]  /*3af0*/  FMUL.FTZ R0, R71, c[0x0][0x2ec] ;  /* 0x0000bb0047007a20 */ /* 0x002fe40000410000 */
[----:B------:R-:W-:Y:S04]  /*3b00*/  HMMA.16816.F32.BF16 R68, R28, R50, R96 ;  /* 0x000000321c44723c */ /* 0x000fe80000041860 */
[----:B------:R1:W-:Y:S02]  /*3b10*/  MUFU.TANH R187, R0 ;  /* 0x0000000000bb7308 */ /* 0x0003e40000002400 */
[----:B-1----:R-:W-:-:S06]  /*3b20*/  FMUL.FTZ R0, R80, c[0x0][0x2ec] ;  /* 0x0000bb0050007a20 */ /* 0x002fcc0000410000 */
[----:B------:R1:W2:-:S12]  /*3b30*/  MUFU.TANH R190, R0 ;  /* 0x0000000000be7308 */ /* 0x0002980000002400 */
[-C--:B------:R-:W-:Y:S08]  /*3b40*/  HMMA.16816.F32.BF16 R48, R20, R54.reuse, R68 ;  /* 0x000000361430723c */ /* 0x080ff00000041844 */
[----:B------:R-:W-:Y:S01]  /*3b50*/  HMMA.16816.F32.BF16 R68, R16, R54, R72 ;  /* 0x000000361044723c */ /* 0x000fe20000041848 */
[----:B------:R-:W-:Y:S01]  /*3b60*/  LDSM.16.M88.4 R52, [R227+0x8800] ;  /* 0x00880000e334783b */ /* 0x000fe20000000200 */
[----:B-1----:R-:W-:-:S06]  /*3b70*/  FMUL.FTZ R0, R81, c[0x0][0x2ec] ;  /* 0x0000bb0051007a20 */ /* 0x002fcc0000410000 */
[-C--:B------:R-:W-:Y:S01]  /*3b80*/  HMMA.16816.F32.BF16 R72, R32, R62.reuse, R116 ;  /* 0x0000003e2048723c */ /* 0x080fe20000041874 */
[----:B------:R1:W4:Y:S07]  /*3b90*/  MUFU.TANH R195, R0 ;  /* 0x0000000000c37308 */ /* 0x00032e0000002400 */
[----:B------:R-:W-:Y:S01]  /*3ba0*/  HMMA.16816.F32.BF16 R60, R36, R62, R124 ;  /* 0x0000003e243c723c */ /* 0x000fe2000004187c */
[----:B-1----:R-:W-:-:S04]  /*3bb0*/  FMUL.FTZ R0, R82, c[0x0][0x2ec] ;  /* 0x0000bb0052007a20 */ /* 0x002fc80000410000 */
[----:B------:R1:W-:Y:S02]  /*3bc0*/  MUFU.TANH R146, R0 ;  /* 0x0000000000927308 */ /* 0x0003e40000002400 */
[----:B-1----:R-:W-:Y:S02]  /*3bd0*/  FMUL.FTZ R0, R83, c[0x0][0x2ec] ;  /* 0x0000bb0053007a20 */ /* 0x002fe40000410000 */
[----:B------:R-:W-:Y:S01]  /*3be0*/  HMMA.16816.F32.BF16 R80, R8, R44, R64 ;  /* 0x0000002c0850723c */ /* 0x000fe20000041840 */
[----:B------:R-:W1:Y:S03]  /*3bf0*/  LDSM.16.M88.4 R64, [R225+0x8800] ;  /* 0x00880000e140783b */ /* 0x000e660000000200 */
[----:B------:R5:W-:Y:S02]  /*3c00*/  MUFU.TANH R184, R0 ;  /* 0x0000000000b87308 */ /* 0x000be40000002400 */
[----:B-----5:R-:W-:-:S06]  /*3c10*/  FMUL.FTZ R0, R84, c[0x0][0x2ec] ;  /* 0x0000bb0054007a20 */ /* 0x020fcc0000410000 */
[----:B------:R5:W1:Y:S02]  /*3c20*/  MUFU.TANH R122, R0 ;  /* 0x00000000007a7308 */ /* 0x000a640000002400 */
[----:B-----5:R-:W-:-:S06]  /*3c30*/  FMUL.FTZ R0, R85, c[0x0][0x2ec] ;  /* 0x0000bb0055007a20 */ /* 0x020fcc0000410000 */
[----:B------:R5:W1:Y:S02]  /*3c40*/  MUFU.TANH R152, R0 ;  /* 0x0000000000987308 */ /* 0x000a640000002400 */
[----:B-----5:R-:W-:-:S06]  /*3c50*/  FMUL.FTZ R0, R86, c[0x0][0x2ec] ;  /* 0x0000bb0056007a20 */ /* 0x020fcc0000410000 */
[----:B------:R5:W-:Y:S02]  /*3c60*/  MUFU.TANH R115, R0 ;  /* 0x0000000000737308 */ /* 0x000be40000002400 */
[----:B-----5:R-:W-:Y:S02]  /*3c70*/  FMUL.FTZ R0, R87, c[0x0][0x2ec] ;  /* 0x0000bb0057007a20 */ /* 0x020fe40000410000 */
[----:B------:R-:W-:Y:S04]  /*3c80*/  HMMA.16816.F32.BF16 R84, R28, R56, R88 ;  /* 0x000000381c54723c */ /* 0x000fe80000041858 */
[----:B------:R5:W-:Y:S04]  /*3c90*/  MUFU.TANH R120, R0 ;  /* 0x0000000000787308 */ /* 0x000be80000002400 */
[----:B------:R-:W-:Y:S08]  /*3ca0*/  HMMA.16816.F32.BF16 R88, R8, R46, R68 ;  /* 0x0000002e0858723c */ /* 0x000ff00000041844 */
[----:B-1----:R-:W-:Y:S01]  /*3cb0*/  HMMA.16816.F32.BF16 R68, R16, R64, R92 ;  /* 0x000000401044723c */ /* 0x002fe2000004185c */
[----:B-----5:R-:W-:-:S04]  /*3cc0*/  FMUL.FTZ R0, R76, c[0x0][0x2ec] ;  /* 0x0000bb004c007a20 */ /* 0x020fc80000410000 */
[----:B------:R1:W-:Y:S02]  /*3cd0*/  MUFU.TANH R121, R0 ;  /* 0x0000000000797308 */ /* 0x0003e40000002400 */
[----:B-1----:R-:W-:-:S06]  /*3ce0*/  FMUL.FTZ R0, R77, c[0x0][0x2ec] ;  /* 0x0000bb004d007a20 */ /* 0x002fcc0000410000 */
[----:B------:R1:W-:Y:S02]  /*3cf0*/  MUFU.TANH R123, R0 ;  /* 0x00000000007b7308 */ /* 0x0003e40000002400 */
[----:B-1----:R-:W-:-:S06]  /*3d00*/  FMUL.FTZ R0, R78, c[0x0][0x2ec] ;  /* 0x0000bb004e007a20 */ /* 0x002fcc0000410000 */
[----:B------:R1:W-:Y:S02]  /*3d10*/  MUFU.TANH R113, R0 ;  /* 0x0000000000717308 */ /* 0x0003e40000002400 */
[----:B-1----:R-:W-:Y:S02]  /*3d20*/  FMUL.FTZ R0, R79, c[0x0][0x2ec] ;  /* 0x0000bb004f007a20 */ /* 0x002fe40000410000 */
[----:B------:R-:W-:Y:S01]  /*3d30*/  HMMA.16816.F32.BF16 R76, R12, R46, R48 ;  /* 0x0000002e0c4c723c */ /* 0x000fe20000041830 */
[----:B------:R-:W1:Y:S03]  /*3d40*/  LDSM.16.M88.4 R44, [R225+0x7c00] ;  /* 0x007c0000e12c783b */ /* 0x000e660000000200 */
[----:B------:R5:W-:Y:S04]  /*3d50*/  MUFU.TANH R114, R0 ;  /* 0x0000000000727308 */ /* 0x000be80000002400 */
[----:B------:R-:W-:Y:S08]  /*3d60*/  HMMA.16816.F32.BF16 R48, R20, R64, R84 ;  /* 0x000000401430723c */ /* 0x000ff00000041854 */
[----:B------:R-:W-:Y:S01]  /*3d70*/  HMMA.16816.F32.BF16 R84, R8, R52, R68 ;  /* 0x000000340854723c */ /* 0x000fe20000041844 */
[----:B-----5:R-:W-:-:S04]  /*3d80*/  FMUL.FTZ R0, R80, c[0x0][0x2ec] ;  /* 0x0000bb0050007a20 */ /* 0x020fc80000410000 */
[----:B------:R5:W1:Y:S02]  /*3d90*/  MUFU.TANH R107, R0 ;  /* 0x00000000006b7308 */ /* 0x000a640000002400 */
[----:B-----5:R-:W-:-:S06]  /*3da0*/  FMUL.FTZ R0, R81, c[0x0][0x2ec] ;  /* 0x0000bb0051007a20 */ /* 0x020fcc0000410000 */
[----:B------:R5:W-:Y:S02]  /*3db0*/  MUFU.TANH R112, R0 ;  /* 0x0000000000707308 */ /* 0x000be40000002400 */
[----:B-----5:R-:W-:-:S06]  /*3dc0*/  FMUL.FTZ R0, R82, c[0x0][0x2ec] ;  /* 0x0000bb0052007a20 */ /* 0x020fcc0000410000 */
[----:B------:R5:W-:Y:S02]  /*3dd0*/  MUFU.TANH R7, R0 ;  /* 0x0000000000077308 */ /* 0x000be40000002400 */
[----:B-----5:R-:W-:Y:S02]  /*3de0*/  FMUL.FTZ R0, R83, c[0x0][0x2ec] ;  /* 0x0000bb0053007a20 */ /* 0x020fe40000410000 */
[-C--:B------:R-:W-:Y:S04]  /*3df0*/  HMMA.16816.F32.BF16 R80, R24, R58.reuse, R72 ;  /* 0x0000003a1850723c */ /* 0x080fe80000041848 */
[----:B------:R5:W-:Y:S04]  /*3e00*/  MUFU.TANH R104, R0 ;  /* 0x0000000000687308 */ /* 0x000be80000002400 */
[----:B------:R-:W-:Y:S08]  /*3e10*/  HMMA.16816.F32.BF16 R56, R28, R58, R60 ;  /* 0x0000003a1c38723c */ /* 0x000ff0000004183c */
[----:B------:R-:W-:Y:S01]  /*3e20*/  HMMA.16816.F32.BF16 R72, R12, R52, R48 ;  /* 0x000000340c48723c */ /* 0x000fe20000041830 */
[----:B------:R-:W2:Y:S01]  /*3e30*/  LDSM.16.M88.4 R48, [R227+0x7c00] ;  /* 0x007c0000e330783b */ /* 0x000ea20000000200 */
[----:B-----5:R-:W-:-:S04]  /*3e40*/  FMUL.FTZ R0, R76, c[0x0][0x2ec] ;  /* 0x0000bb004c007a20 */ /* 0x020fc80000410000 */
[----:B------:R5:W-:Y:S02]  /*3e50*/  MUFU.TANH R105, R0 ;  /* 0x0000000000697308 */ /* 0x000be40000002400 */
[----:B-1----:R-:W-:Y:S08]  /*3e60*/  HMMA.16816.F32.BF16 R60, R36, R44, R136 ;  /* 0x0000002c243c723c */ /* 0x002ff00000041888 */
[----:B------:R-:W-:Y:S01]  /*3e70*/  HMMA.16816.F32.BF16 R68, R20, R66, R56 ;  /* 0x000000421444723c */ /* 0x000fe20000041838 */
[----:B------:R-:W1:Y:S01]  /*3e80*/  LDSM.16.M88.4 R56, [R225+0x8c00] ;  /* 0x008c0000e138783b */ /* 0x000e620000000200 */
[----:B-----5:R-:W-:-:S06]  /*3e90*/  FMUL.FTZ R0, R77, c[0x0][0x2ec] ;  /* 0x0000bb004d007a20 */ /* 0x020fcc0000410000 */
[----:B------:R-:W-:Y:S01]  /*3ea0*/  HMMA.16816.F32.BF16 R64, R16, R66, R80 ;  /* 0x000000421040723c */ /* 0x000fe20000041850 */
[----:B------:R5:W-:Y:S07]  /*3eb0*/  MUFU.TANH R106, R0 ;  /* 0x00000000006a7308 */ /* 0x000bee0000002400 */
[----:B------:R-:W-:Y:S08]  /*3ec0*/  HMMA.16816.F32.BF16 R36, R36, R46, R156 ;  /* 0x0000002e2424723c */ /* 0x000ff0000004189c */
[----:B------:R-:W-:Y:S01]  /*3ed0*/  HMMA.16816.F32.BF16 R68, R12, R54, R68 ;  /* 0x000000360c44723c */ /* 0x000fe20000041844 */
[----:B-----5:R-:W-:-:S04]  /*3ee0*/  FMUL.FTZ R0, R78, c[0x0][0x2ec] ;  /* 0x0000bb004e007a20 */ /* 0x020fc80000410000 */
[----:B------:R5:W-:Y:S03]  /*3ef0*/  MUFU.TANH R98, R0 ;  /* 0x0000000000627308 */ /* 0x000be60000002400 */
[----:B--2---:R-:W-:Y:S08]  /*3f00*/  HMMA.16816.F32.BF16 R60, R28, R48, R60 ;  /* 0x000000301c3c723c */ /* 0x004ff0000004183c */
[----:B------:R-:W-:Y:S01]  /*3f10*/  HMMA.16816.F32.BF16 R80, R8, R54, R64 ;  /* 0x000000360850723c */ /* 0x000fe20000041840 */
[----:B-----5:R-:W-:-:S07]  /*3f20*/  FMUL.FTZ R0, R79, c[0x0][0x2ec] ;  /* 0x0000bb004f007a20 */ /* 0x020fce0000410000 */
[----:B------:R-:W-:Y:S01]  /*3f30*/  HMMA.16816.F32.BF16 R76, R32, R44, R128 ;  /* 0x0000002c204c723c */ /* 0x000fe20000041880 */
[----:B------:R2:W-:Y:S07]  /*3f40*/  MUFU.TANH R99, R0 ;  /* 0x0000000000637308 */ /* 0x0005ee0000002400 */
[----:B------:R-:W-:Y:S08]  /*3f50*/  HMMA.16816.F32.BF16 R64, R40, R110, R176 ;  /* 0x0000006e2840723c */ /* 0x000ff000000418b0 */
[----:B-1----:R-:W-:Y:S01]  /*3f60*/  HMMA.16816.F32.BF16 R52, R20, R56, R60 ;  /* 0x000000381434723c */ /* 0x002fe2000004183c */
[----:B------:R-:W-:-:S02]  /*3f70*/  FMUL.FTZ R81, R81, c[0x0][0x2ec] ;  /* 0x0000bb0051517a20 */ /* 0x000fc40000410000 */
[----:B--2---:R-:W-:Y:S02]  /*3f80*/  FMUL.FTZ R0, R88, c[0x0][0x2ec] ;  /* 0x0000bb0058007a20 */ /* 0x004fe40000410000 */
[----:B------:R-:W-:Y:S02]  /*3f90*/  FMUL.FTZ R82, R82, c[0x0][0x2ec] ;  /* 0x0000bb0052527a20 */ /* 0x000fe40000410000 */
[----:B------:R1:W-:Y:S01]  /*3fa0*/  MUFU.TANH R93, R0 ;  /* 0x00000000005d7308 */ /* 0x0003e20000002400 */
[----:B------:R-:W-:Y:S01]  /*3fb0*/  HMMA.16816.F32.BF16 R60, R24, R48, R76 ;  /* 0x00000030183c723c */ /* 0x000fe2000004184c */
[----:B------:R-:W-:-:S06]  /*3fc0*/  FMUL.FTZ R83, R83, c[0x0][0x2ec] ;  /* 0x0000bb0053537a20 */ /* 0x000fcc0000410000 */
[----:B------:R-:W-:Y:S01]  /*3fd0*/  MUFU.TANH R81, R81 ;  /* 0x0000005100517308 */ /* 0x000fe20000002400 */
[----:B------:R-:W-:Y:S01]  /*3fe0*/  HMMA.16816.F32.BF16 R32, R32, R46, R64 ;  /* 0x0000002e2020723c */ /* 0x000fe20000041840 */
[----:B-1----:R-:W-:-:S07]  /*3ff0*/  FMUL.FTZ R0, R89, c[0x0][0x2ec] ;  /* 0x0000bb0059007a20 */ /* 0x002fce0000410000 */
[----:B------:R-:W-:Y:S01]  /*4000*/  HMMA.16816.F32.BF16 R28, R28, R50, R36 ;  /* 0x000000321c1c723c */ /* 0x000fe20000041824 */
[----:B------:R-:W-:Y:S01]  /*4010*/  FSEL R46, R5, -INF , !P1 ;  /* 0xff800000052e7808 */ /* 0x000fe20004800000 */
[-C--:B------:R-:W-:Y:S01]  /*4020*/  FFMA.FTZ R5, R220, -R100.reuse, R218 ;  /* 0x80000064dc057223 */ /* 0x080fe200000100da */
[----:B------:R1:W-:Y:S04]  /*4030*/  MUFU.TANH R96, R0 ;  /* 0x0000000000607308 */ /* 0x0003e80000002400 */
[----:B------:R-:W-:Y:S01]  /*4040*/  FSEL R38, R2, -INF , !P1 ;  /* 0xff80000002267808 */ /* 0x000fe20004800000 */
[----:B------:R-:W-:Y:S01]  /*4050*/  HMMA.16816.F32.BF16 R40, R16, R56, R60 ;  /* 0x000000381028723c */ /* 0x000fe2000004183c */
[-C--:B---3--:R-:W-:Y:S01]  /*4060*/  FFMA.FTZ R2, R212, -R100.reuse, R192 ;  /* 0x80000064d4027223 */ /* 0x088fe200000100c0 */
[----:B------:R-:W-:Y:S01]  /*4070*/  FSEL R44, R5, -INF , !P0 ;  /* 0xff800000052c7808 */ /* 0x000fe20004000000 */
[-C--:B------:R-:W-:Y:S01]  /*4080*/  FFMA.FTZ R5, R221, -R100.reuse, R190 ;  /* 0x80000064dd057223 */ /* 0x080fe200000100be */
[----:B------:R-:W-:Y:S04]  /*4090*/  MUFU.TANH R82, R82 ;  /* 0x0000005200527308 */ /* 0x000fe80000002400 */
[----:B------:R-:W-:Y:S01]  /*40a0*/  HMMA.16816.F32.BF16 R24, R24, R50, R32 ;  /* 0x000000321818723c */ /* 0x000fe20000041820 */
[----:B------:R-:W-:Y:S01]  /*40b0*/  FSEL R45, R5, -INF , !P5 ;  /* 0xff800000052d7808 */ /* 0x000fe20006800000 */
[----:B----4-:R-:W-:-:S02]  /*40c0*/  FFMA.FTZ R5, R222, -R100, R195 ;  /* 0x80000064de057223 */ /* 0x010fc400000100c3 */
[----:B-1----:R-:W-:Y:S01]  /*40d0*/  FMUL.FTZ R0, R90, c[0x0][0x2ec] ;  /* 0x0000bb005a007a20 */ /* 0x002fe20000410000 */
[----:B------:R-:W-:Y:S02]  /*40e0*/  MUFU.TANH R83, R83 ;  /* 0x0000005300537308 */ /* 0x000fe40000002400 */
[----:B------:R-:W-:Y:S01]  /*40f0*/  FSEL R34, R2, -INF , !P0 ;  /* 0xff80000002227808 */ /* 0x000fe20004000000 */
[----:B------:R-:W-:Y:S01]  /*4100*/  HMMA.16816.F32.BF16 R20, R20, R58, R28 ;  /* 0x0000003a1414723c */ /* 0x000fe2000004181c */
[-C--:B------:R-:W-:Y:S01]  /*4110*/  FFMA.FTZ R2, R215, -R100.reuse, R122 ;  /* 0x80000064d7027223 */ /* 0x080fe2000001007a */
[----:B------:R-:W-:Y:S01]  /*4120*/  FSEL R50, R3, -INF , !P1 ;  /* 0xff80000003327808 */ /* 0x000fe20004800000 */
[-C--:B------:R-:W-:Y:S02]  /*4130*/  FFMA.FTZ R3, R214, -R100.reuse, R213 ;  /* 0x80000064d6037223 */ /* 0x080fe400000100d5 */
[----:B------:R1:W-:Y:S01]  /*4140*/  MUFU.TANH R92, R0 ;  /* 0x00000000005c7308 */ /* 0x0003e20000002400 */
[----:B------:R-:W-:Y:S01]  /*4150*/  FSEL R33, R2, -INF , !P5 ;  /* 0xff80000002217808 */ /* 0x000fe20006800000 */
[-C--:B------:R-:W-:Y:S01]  /*4160*/  FFMA.FTZ R2, R211, -R100.reuse, R152 ;  /* 0x80000064d3027223 */ /* 0x080fe20000010098 */
[----:B------:R-:W-:Y:S01]  /*4170*/  FSEL R48, R3, -INF , !P0 ;  /* 0xff80000003307808 */ /* 0x000fe20004000000 */
[----:B------:R-:W-:-:S03]  /*4180*/  FFMA.FTZ R3, R217, -R100, R146 ;  /* 0x80000064d9037223 */ /* 0x000fc60000010092 */
[----:B------:R-:W-:Y:S01]  /*4190*/  FSEL R32, R2, -INF , !P6 ;  /* 0xff80000002207808 */ /* 0x000fe20007000000 */
[-C--:B------:R-:W-:Y:S01]  /*41a0*/  FFMA.FTZ R2, R203, -R100.reuse, R107 ;  /* 0x80000064cb027223 */ /* 0x080fe2000001006b */
[----:B------:R-:W-:Y:S01]  /*41b0*/  FSEL R47, R3, -INF , !P5 ;  /* 0xff800000032f7808 */ /* 0x000fe20006800000 */
[----:B------:R-:W-:Y:S01]  /*41c0*/  FFMA.FTZ R3, R216, -R100, R184 ;  /* 0x80000064d8037223 */ /* 0x000fe200000100b8 */
[----:B------:R-:W-:Y:S01]  /*41d0*/  HMMA.16816.F32.BF16 R24, R16, R58, R24 ;  /* 0x0000003a1018723c */ /* 0x000fe20000041818 */
[----:B-1----:R-:W-:-:S04]  /*41e0*/  FMUL.FTZ R0, R91, c[0x0][0x2ec] ;  /* 0x0000bb005b007a20 */ /* 0x002fc80000410000 */
[----:B------:R1:W-:Y:S02]  /*41f0*/  MUFU.TANH R91, R0 ;  /* 0x00000000005b7308 */ /* 0x0003e40000002400 */
[----:B-1----:R-:W-:-:S06]  /*4200*/  FMUL.FTZ R0, R72, c[0x0][0x2ec] ;  /* 0x0000bb0048007a20 */ /* 0x002fcc0000410000 */
[----:B------:R1:W-:Y:S02]  /*4210*/  MUFU.TANH R94, R0 ;  /* 0x00000000005e7308 */ /* 0x0003e40000002400 */
[----:B-1----:R-:W-:-:S06]  /*4220*/  FMUL.FTZ R0, R73, c[0x0][0x2ec] ;  /* 0x0000bb0049007a20 */ /* 0x002fcc0000410000 */
[----:B------:R1:W2:Y:S02]  /*4230*/  MUFU.TANH R97, R0 ;  /* 0x0000000000617308 */ /* 0x0002a40000002400 */
[----:B-1----:R-:W-:Y:S02]  /*4240*/  FMUL.FTZ R0, R74, c[0x0][0x2ec] ;  /* 0x0000bb004a007a20 */ /* 0x002fe40000410000 */
[----:B--2---:R-:W-:-:S04]  /*4250*/  FFMA.FTZ R30, R240, -R100, R97 ;  /* 0x80000064f01e7223 */ /* 0x004fc80000010061 */
[----:B------:R1:W-:Y:S02]  /*4260*/  MUFU.TANH R89, R0 ;  /* 0x0000000000597308 */ /* 0x0003e40000002400 */
[----:B-1----:R-:W-:Y:S02]  /*4270*/  FMUL.FTZ R0, R75, c[0x0][0x2ec] ;  /* 0x0000bb004b007a20 */ /* 0x002fe40000410000 */
[----:B------:R-:W1:Y:S01]  /*4280*/  LDSM.16.M88.4 R72, [R227+0x8c00] ;  /* 0x008c0000e348783b */ /* 0x000e620000000200 */
[----:B------:R-:W-:-:S04]  /*4290*/  DEPBAR.LE SB0, 0x0 ;  /* 0x000080000000791a */ /* 0x000fc80000000000 */
[----:B------:R2:W-:Y:S02]  /*42a0*/  MUFU.TANH R95, R0 ;  /* 0x00000000005f7308 */ /* 0x0005e40000002400 */
[----:B--2---:R-:W-:-:S06]  /*42b0*/  FMUL.FTZ R0, R84, c[0x0][0x2ec] ;  /* 0x0000bb0054007a20 */ /* 0x004fcc0000410000 */
[----:B------:R2:W-:Y:S01]  /*42c0*/  MUFU.TANH R88, R0 ;  /* 0x0000000000587308 */ /* 0x0005e20000002400 */
[----:B-1----:R-:W-:Y:S01]  /*42d0*/  HMMA.16816.F32.BF16 R52, R12, R72, R52 ;  /* 0x000000480c34723c */ /* 0x002fe20000041834 */
[----:B--2---:R-:W-:-:S06]  /*42e0*/  FMUL.FTZ R0, R85, c[0x0][0x2ec] ;  /* 0x0000bb0055007a20 */ /* 0x004fcc0000410000 */
[----:B------:R1:W2:Y:S01]  /*42f0*/  MUFU.TANH R90, R0 ;  /* 0x00000000005a7308 */ /* 0x0002a20000002400 */
[C---:B------:R-:W-:Y:S08]  /*4300*/  HMMA.16816.F32.BF16 R40, R8.reuse, R72, R40 ;  /* 0x000000480828723c */ /* 0x040ff00000041828 */
[----:B------:R-:W-:Y:S01]  /*4310*/  HMMA.16816.F32.BF16 R8, R8, R74, R24 ;  /* 0x0000004a0808723c */ /* 0x000fe20000041818 */
[----:B-1----:R-:W-:-:S02]  /*4320*/  FMUL.FTZ R0, R86, c[0x0][0x2ec] ;  /* 0x0000bb0056007a20 */ /* 0x002fc40000410000 */
[----:B--2---:R-:W-:-:S05]  /*4330*/  FFMA.FTZ R16, R183, -R100, R90 ;  /* 0x80000064b7107223 */ /* 0x004fca000001005a */
[----:B------:R-:W-:Y:S01]  /*4340*/  HMMA.16816.F32.BF16 R20, R12, R74, R20 ;  /* 0x0000004a0c14723c */ /* 0x000fe20000041814 */
[----:B------:R1:W-:Y:S01]  /*4350*/  MUFU.TANH R84, R0 ;  /* 0x0000000000547308 */ /* 0x0003e20000002400 */
[----:B------:R-:W-:Y:S02]  /*4360*/  FMUL.FTZ R6, R55, c[0x0][0x2ec] ;  /* 0x0000bb0037067a20 */ /* 0x000fe40000410000 */
[----:B------:R-:W-:Y:S02]  /*4370*/  FMUL.FTZ R52, R52, c[0x0][0x2ec] ;  /* 0x0000bb0034347a20 */ /* 0x000fe40000410000 */
[----:B------:R-:W-:Y:S02]  /*4380*/  FMUL.FTZ R53, R53, c[0x0][0x2ec] ;  /* 0x0000bb0035357a20 */ /* 0x000fe40000410000 */
[----:B------:R-:W-:Y:S01]  /*4390*/  FMUL.FTZ R54, R54, c[0x0][0x2ec] ;  /* 0x0000bb0036367a20 */ /* 0x000fe20000410000 */
[----:B------:R2:W3:Y:S01]  /*43a0*/  MUFU.TANH R57, R6 ;  /* 0x0000000600397308 */ /* 0x0004e20000002400 */
[----:B------:R-:W-:-:S06]  /*43b0*/  FFMA.FTZ R14, R171, -R100, R81 ;  /* 0x80000064ab0e7223 */ /* 0x000fcc0000010051 */
[----:B------:R-:W-:Y:S01]  /*43c0*/  FMUL.FTZ R9, R9, c[0x0][0x2ec] ;  /* 0x0000bb0009097a20 */ /* 0x000fe20000410000 */
[----:B------:R4:W5:Y:S01]  /*43d0*/  MUFU.TANH R61, R52 ;  /* 0x00000034003d7308 */ /* 0x0009620000002400 */
[----:B-1----:R-:W-:Y:S02]  /*43e0*/  FMUL.FTZ R0, R87, c[0x0][0x2ec] ;  /* 0x0000bb0057007a20 */ /* 0x002fe40000410000 */
[----:B------:R-:W-:Y:S02]  /*43f0*/  FMUL.FTZ R8, R8, c[0x0][0x2ec] ;  /* 0x0000bb0008087a20 */ /* 0x000fe40000410000 */
[----:B------:R-:W-:-:S03]  /*4400*/  FMUL.FTZ R11, R11, c[0x0][0x2ec] ;  /* 0x0000bb000b0b7a20 */ /* 0x000fc60000410000 */
[----:B------:R1:W-:Y:S01]  /*4410*/  MUFU.TANH R87, R0 ;  /* 0x0000000000577308 */ /* 0x0003e20000002400 */
[----:B--2---:R-:W-:Y:S02]  /*4420*/  FMUL.FTZ R6, R40, c[0x0][0x2ec] ;  /* 0x0000bb0028067a20 */ /* 0x004fe40000410000 */
[----:B---3--:R-:W-:-:S05]  /*4430*/  FFMA.FTZ R19, R166, -R100, R57 ;  /* 0x80000064a6137223 */ /* 0x008fca0000010039 */
[----:B------:R2:W3:Y:S01]  /*4440*/  MUFU.TANH R55, R6 ;  /* 0x0000000600377308 */ /* 0x0004e20000002400 */
[----:B----4-:R-:W-:Y:S01]  /*4450*/  FSEL R52, R2, -INF , !P4 ;  /* 0xff80000002347808 */ /* 0x010fe20006000000 */
[-C--:B------:R-:W-:Y:S02]  /*4460*/  FFMA.FTZ R2, R199, -R100.reuse, R112 ;  /* 0x80000064c7027223 */ /* 0x080fe40000010070 */
[----:B-----5:R-:W-:-:S03]  /*4470*/  FFMA.FTZ R27, R237, -R100, R61 ;  /* 0x80000064ed1b7223 */ /* 0x020fc6000001003d */
[----:B------:R-:W-:Y:S01]  /*4480*/  FSEL R51, R2, -INF , !P3 ;  /* 0xff80000002337808 */ /* 0x000fe20005800000 */
[----:B-1----:R-:W-:Y:S01]  /*4490*/  FMUL.FTZ R0, R68, c[0x0][0x2ec] ;  /* 0x0000bb0044007a20 */ /* 0x002fe20000410000 */
[----:B------:R-:W1:Y:S01]  /*44a0*/  MUFU.TANH R56, R53 ;  /* 0x0000003500387308 */ /* 0x000e620000002400 */
[----:B------:R-:W-:-:S05]  /*44b0*/  FFMA.FTZ R2, R196, -R100, R93 ;  /* 0x80000064c4027223 */ /* 0x000fca000001005d */
[----:B------:R-:W-:Y:S01]  /*44c0*/  FSEL R49, R2, -INF , !P2 ;  /* 0xff80000002317808 */ /* 0x000fe20005000000 */
[----:B--2---:R-:W-:Y:S01]  /*44d0*/  FMUL.FTZ R6, R41, c[0x0][0x2ec] ;  /* 0x0000bb0029067a20 */ /* 0x004fe20000410000 */
[----:B------:R2:W4:Y:S01]  /*44e0*/  MUFU.TANH R86, R0 ;  /* 0x0000000000567308 */ /* 0x0005220000002400 */
[-C--:B------:R-:W-:Y:S01]  /*44f0*/  FFMA.FTZ R2, R191, -R100.reuse, R96 ;  /* 0x80000064bf027223 */ /* 0x080fe20000010060 */
[----:B------:R-:W-:Y:S01]  /*4500*/  FSEL R41, R5, -INF , !P6 ;  /* 0xff80000005297808 */ /* 0x000fe20007000000 */
[-C--:B------:R-:W-:Y:S02]  /*4510*/  FFMA.FTZ R5, R223, -R100.reuse, R121 ;  /* 0x80000064df057223 */ /* 0x080fe40000010079 */
[----:B---3--:R-:W-:-:S03]  /*4520*/  FFMA.FTZ R13, R168, -R100, R55 ;  /* 0x80000064a80d7223 */ /* 0x008fc60000010037 */
[----:B------:R3:W-:Y:S01]  /*4530*/  MUFU.TANH R53, R6 ;  /* 0x0000000600357308 */ /* 0x0007e20000002400 */
[----:B------:R-:W-:Y:S01]  /*4540*/  FSEL R138, R5, -INF , !P4 ;  /* 0xff800000058a7808 */ /* 0x000fe20006000000 */
[-C--:B------:R-:W-:Y:S02]  /*4550*/  FFMA.FTZ R5, R224, -R100.reuse, R123 ;  /* 0x80000064e0057223 */ /* 0x080fe4000001007b */
[----:B-1----:R-:W-:-:S03]  /*4560*/  FFMA.FTZ R26, R236, -R100, R56 ;  /* 0x80000064ec1a7223 */ /* 0x002fc60000010038 */
[----:B------:R-:W-:Y:S01]  /*4570*/  FSEL R144, R5, -INF , !P3 ;  /* 0xff80000005907808 */ /* 0x000fe20005800000 */
[----:B--2---:R-:W-:Y:S01]  /*4580*/  FMUL.FTZ R0, R69, c[0x0][0x2ec] ;  /* 0x0000bb0045007a20 */ /* 0x004fe20000410000 */
[----:B------:R-:W-:Y:S01]  /*4590*/  MUFU.TANH R60, R54 ;  /* 0x00000036003c7308 */ /* 0x000fe20000002400 */
[-C--:B------:R-:W-:Y:S02]  /*45a0*/  FFMA.FTZ R5, R226, -R100.reuse, R105 ;  /* 0x80000064e2057223 */ /* 0x080fe40000010069 */
[----:B----4-:R-:W-:-:S03]  /*45b0*/  FFMA.FTZ R29, R239, -R100, R86 ;  /* 0x80000064ef1d7223 */ /* 0x010fc60000010056 */
[----:B------:R-:W-:Y:S01]  /*45c0*/  FSEL R137, R5, -INF , !P2 ;  /* 0xff80000005897808 */ /* 0x000fe20005000000 */
[----:B---3--:R-:W-:Y:S01]  /*45d0*/  FMUL.FTZ R6, R42, c[0x0][0x2ec] ;  /* 0x0000bb002a067a20 */ /* 0x008fe20000410000 */
[----:B------:R1:W2:Y:S01]  /*45e0*/  MUFU.TANH R85, R0 ;  /* 0x0000000000557308 */ /* 0x0002a20000002400 */
[----:B------:R-:W-:Y:S01]  /*45f0*/  FSEL R42, R3, -INF , !P6 ;  /* 0xff800000032a7808 */ /* 0x000fe20007000000 */
[-C--:B------:R-:W-:Y:S02]  /*4600*/  FFMA.FTZ R3, R209, -R100.reuse, R113 ;  /* 0x80000064d1037223 */ /* 0x080fe40000010071 */
[----:B------:R-:W-:-:S03]  /*4610*/  FFMA.FTZ R5, R232, -R100, R106 ;  /* 0x80000064e8057223 */ /* 0x000fc6000001006a */
[----:B------:R-:W-:Y:S01]  /*4620*/  FSEL R146, R3, -INF , !P4 ;  /* 0xff80000003927808 */ /* 0x000fe20006000000 */
[----:B------:R-:W-:Y:S01]  /*4630*/  FFMA.FTZ R3, R201, -R100, R114 ;  /* 0x80000064c9037223 */ /* 0x000fe20000010072 */
[----:B------:R3:W-:Y:S01]  /*4640*/  MUFU.TANH R12, R6 ;  /* 0x00000006000c7308 */ /* 0x0007e20000002400 */
[----:B-1----:R-:W-:-:S07]  /*4650*/  FMUL.FTZ R0, R70, c[0x0][0x2ec] ;  /* 0x0000bb0046007a20 */ /* 0x002fce0000410000 */
[----:B------:R1:W-:Y:S01]  /*4660*/  MUFU.TANH R31, R8 ;  /* 0x00000008001f7308 */ /* 0x0003e20000002400 */
[----:B--2---:R-:W-:-:S07]  /*4670*/  FFMA.FTZ R28, R238, -R100, R85 ;  /* 0x80000064ee1c7223 */ /* 0x004fce0000010055 */
[----:B------:R2:W-:Y:S01]  /*4680*/  MUFU.TANH R70, R0 ;  /* 0x0000000000467308 */ /* 0x0005e20000002400 */
[----:B---3--:R-:W-:-:S07]  /*4690*/  FMUL.FTZ R6, R43, c[0x0][0x2ec] ;  /* 0x0000bb002b067a20 */ /* 0x008fce0000410000 */
[----:B------:R3:W-:Y:S01]  /*46a0*/  MUFU.TANH R40, R6 ;  /* 0x0000000600287308 */ /* 0x0007e20000002400 */
[----:B-1----:R-:W-:Y:S02]  /*46b0*/  FFMA.FTZ R8, R174, -R100, R82 ;  /* 0x80000064ae087223 */ /* 0x002fe40000010052 */
[----:B--2---:R-:W-:-:S05]  /*46c0*/  FMUL.FTZ R0, R71, c[0x0][0x2ec] ;  /* 0x0000bb0047007a20 */ /* 0x004fca0000410000 */
[----:B------:R1:W-:Y:S01]  /*46d0*/  MUFU.TANH R69, R0 ;  /* 0x0000000000457308 */ /* 0x0003e20000002400 */
[----:B---3--:R-:W-:Y:S02]  /*46e0*/  FMUL.FTZ R6, R20, c[0x0][0x2ec] ;  /* 0x0000bb0014067a20 */ /* 0x008fe40000410000 */
[----:B------:R-:W-:Y:S02]  /*46f0*/  FFMA.FTZ R20, R169, -R100, R60 ;  /* 0x80000064a9147223 */ /* 0x000fe4000001003c */
[----:B-1----:R-:W-:-:S04]  /*4700*/  FMUL.FTZ R0, R80, c[0x0][0x2ec] ;  /* 0x0000bb0050007a20 */ /* 0x002fc80000410000 */
[----:B------:R1:W2:Y:S02]  /*4710*/  MUFU.TANH R68, R0 ;  /* 0x0000000000447308 */ /* 0x0002a40000002400 */
[----:B-1----:R-:W-:Y:S01]  /*4720*/  SHF.R.S32.HI R0, RZ, 0x1f, R103 ;  /* 0x0000001fff007819 */ /* 0x002fe20000011467 */
[----:B--2---:R-:W-:-:S03]  /*4730*/  FFMA.FTZ R15, R175, -R100, R68 ;  /* 0x80000064af0f7223 */ /* 0x004fc60000010044 */
[----:B------:R-:W-:-:S04]  /*4740*/  LEA.HI R0, R0, R103, RZ, 0x2 ;  /* 0x0000006700007211 */ /* 0x000fc800078f10ff */
[----:B------:R-:W-:-:S05]  /*4750*/  LOP3.LUT R0, R0, 0xfffffffc, RZ, 0xc0, !PT ;  /* 0xfffffffc00007812 */ /* 0x000fca00078ec0ff */
[----:B------:R-:W-:-:S05]  /*4760*/  IMAD.IADD R0, R103, 0x1, -R0 ;  /* 0x0000000167007824 */ /* 0x000fca00078e0a00 */
[----:B------:R1:W-:Y:S02]  /*4770*/  STL [R1+0x6c], R0 ;  /* 0x00006c0001007387 */ /* 0x0003e40000100800 */
[----:B-1----:R-:W-:-:S05]  /*4780*/  FFMA.FTZ R0, R202, -R100, R173 ;  /* 0x80000064ca007223 */ /* 0x002fca00000100ad */
[----:B------:R-:W-:Y:S01]  /*4790*/  FSEL R39, R0, -INF , !P1 ;  /* 0xff80000000277808 */ /* 0x000fe20004800000 */
[----:B------:R-:W-:Y:S01]  /*47a0*/  FFMA.FTZ R0, R208, -R100, R187 ;  /* 0x80000064d0007223 */ /* 0x000fe200000100bb */
[----:B------:R-:W-:Y:S01]  /*47b0*/  BAR.SYNC.DEFER_BLOCKING 0x0 ;  /* 0x0000000000007b1d */ /* 0x000fe20000010000 */
[----:B------:R-:W-:-:S03]  /*47c0*/  ISETP.GE.AND P1, PT, R134, R101, PT ;  /* 0x000000658600720c */ /* 0x000fc60003f26270 */
[----:B------:R-:W-:Y:S01]  /*47d0*/  FSEL R37, R0, -INF , !P0 ;  /* 0xff80000000257808 */ /* 0x000fe20004000000 */
[-C--:B------:R-:W-:Y:S01]  /*47e0*/  FFMA.FTZ R0, R206, -R100.reuse, R115 ;  /* 0x80000064ce007223 */ /* 0x080fe20000010073 */
[----:B------:R-:W-:Y:S01]  /*47f0*/  FSEL R43, R2, -INF , !P1 ;  /* 0xff800000022b7808 */ /* 0x000fe20004800000 */
[-C--:B------:R-:W-:Y:S01]  /*4800*/  FFMA.FTZ R2, R180, -R100.reuse, R84 ;  /* 0x80000064b4027223 */ /* 0x080fe20000010054 */
[-C--:B------:R-:W-:Y:S02]  /*4810*/  ISETP.GE.AND P0, PT, R141, R101.reuse, PT ;  /* 0x000000658d00720c */ /* 0x080fe40003f06270 */
[----:B------:R-:W-:Y:S01]  /*4820*/  FSEL R36, R0, -INF , !P5 ;  /* 0xff80000000247808 */ /* 0x000fe20006800000 */
[-C--:B------:R-:W-:Y:S01]  /*4830*/  FFMA.FTZ R0, R204, -R100.reuse, R120 ;  /* 0x80000064cc007223 */ /* 0x080fe20000010078 */
[----:B------:R-:W-:Y:S01]  /*4840*/  FSEL R176, R2, -INF , !P0 ;  /* 0xff80000002b07808 */ /* 0x000fe20004000000 */
[----:B------:R-:W-:Y:S01]  /*4850*/  FMUL.FTZ R2, R10, c[0x0][0x2ec] ;  /* 0x0000bb000a027a20 */ /* 0x000fe20000410000 */
[-C--:B------:R-:W-:Y:S01]  /*4860*/  ISETP.GE.AND P5, PT, R143, R101.reuse, PT ;  /* 0x000000658f00720c */ /* 0x080fe20003fa6270 */
[----:B------:R1:W2:Y:S01]  /*4870*/  MUFU.TANH R10, R9 ;  /* 0x00000009000a7308 */ /* 0x0002a20000002400 */
[----:B------:R-:W-:Y:S01]  /*4880*/  FSEL R35, R0, -INF , !P6 ;  /* 0xff80000000237808 */ /* 0x000fe20007000000 */
[----:B------:R-:W-:Y:S01]  /*4890*/  FFMA.FTZ R0, R200, -R100, R7 ;  /* 0x80000064c8007223 */ /* 0x000fe20000010007 */
[----:B------:R-:W-:-:S02]  /*48a0*/  ISETP.GE.AND P6, PT, R145, R101, PT ;  /* 0x000000659100720c */ /* 0x000fc40003fc6270 */
[----:B------:R-:W-:Y:S01]  /*48b0*/  FSEL R145, R3, -INF , !P3 ;  /* 0xff80000003917808 */ /* 0x000fe20005800000 */
[-C--:B------:R-:W-:Y:S01]  /*48c0*/  FFMA.FTZ R3, R198, -R100.reuse, R98 ;  /* 0x80000064c6037223 */ /* 0x080fe20000010062 */
[----:B------:R-:W-:Y:S01]  /*48d0*/  FSEL R54, R0, -INF , !P4 ;  /* 0xff80000000367808 */ /* 0x000fe20006000000 */
[-C--:B------:R-:W-:Y:S01]  /*48e0*/  FFMA.FTZ R0, R197, -R100.reuse, R104 ;  /* 0x80000064c5007223 */ /* 0x080fe20000010068 */
[----:B------:R3:W4:Y:S01]  /*48f0*/  MUFU.TANH R7, R6 ;  /* 0x0000000600077308 */ /* 0x0007220000002400 */
[----:B------:R-:W-:Y:S02]  /*4900*/  FSEL R177, R30, -INF , !P5 ;  /* 0xff8000001eb17808 */ /* 0x000fe40006800000 */
[----:B------:R-:W-:Y:S01]  /*4910*/  FSEL R152, R3, -INF , !P2 ;  /* 0xff80000003987808 */ /* 0x000fe20005000000 */
[-C--:B------:R-:W-:Y:S01]  /*4920*/  FFMA.FTZ R3, R194, -R100.reuse, R99 ;  /* 0x80000064c2037223 */ /* 0x080fe20000010063 */
[----:B------:R-:W-:Y:S01]  /*4930*/  FSEL R107, R0, -INF , !P3 ;  /* 0xff800000006b7808 */ /* 0x000fe20005800000 */
[-C--:B------:R-:W-:Y:S01]  /*4940*/  FFMA.FTZ R0, R193, -R100.reuse, R92 ;  /* 0x80000064c1007223 */ /* 0x080fe2000001005c */
[----:B------:R-:W-:Y:S01]  /*4950*/  FSEL R136, R5, -INF , !P1 ;  /* 0xff80000005887808 */ /* 0x000fe20004800000 */
[-C--:B-1----:R-:W-:Y:S01]  /*4960*/  FFMA.FTZ R9, R182, -R100.reuse, R87 ;  /* 0x80000064b6097223 */ /* 0x082fe20000010057 */
[----:B------:R-:W-:Y:S01]  /*4970*/  FSEL R139, R3, -INF , !P1 ;  /* 0xff800000038b7808 */ /* 0x000fe20004800000 */
[-C--:B------:R-:W-:Y:S01]  /*4980*/  FFMA.FTZ R3, R185, -R100.reuse, R88 ;  /* 0x80000064b9037223 */ /* 0x080fe20000010058 */
[----:B------:R-:W-:Y:S01]  /*4990*/  FSEL R102, R0, -INF , !P2 ;  /* 0xff80000000667808 */ /* 0x000fe20005000000 */
[----:B------:R-:W-:Y:S01]  /*49a0*/  FMUL.FTZ R0, R22, c[0x0][0x2ec] ;  /* 0x0000bb0016007a20 */ /* 0x000fe20000410000 */
[-C--:B------:R-:W-:Y:S01]  /*49b0*/  ISETP.GE.AND P4, PT, R147, R101.reuse, PT ;  /* 0x000000659300720c */ /* 0x080fe20003f86270 */
[-C--:B------:R-:W-:Y:S01]  /*49c0*/  FFMA.FTZ R22, R181, -R100.reuse, R70 ;  /* 0x80000064b5167223 */ /* 0x080fe20000010046 */
[----:B------:R-:W-:Y:S01]  /*49d0*/  FSEL R173, R3, -INF , !P0 ;  /* 0xff80000003ad7808 */ /* 0x000fe20004000000 */
[----:B---3--:R-:W-:Y:S01]  /*49e0*/  FMUL.FTZ R6, R21, c[0x0][0x2ec] ;  /* 0x0000bb0015067a20 */ /* 0x008fe20000410000 */
[----:B------:R-:W1:Y:S01]  /*49f0*/  MUFU.TANH R3, R2 ;  /* 0x0000000200037308 */ /* 0x000e620000002400 */
[-C--:B------:R-:W-:Y:S01]  /*4a00*/  FFMA.FTZ R21, R172, -R100.reuse, R69 ;  /* 0x80000064ac157223 */ /* 0x080fe20000010045 */
[----:B------:R-:W-:Y:S01]  /*4a10*/  FSEL R172, R9, -INF , !P5 ;  /* 0xff80000009ac7808 */ /* 0x000fe20006800000 */
[-C--:B--2---:R-:W-:Y:S01]  /*4a20*/  FFMA.FTZ R10, R155, -R100.reuse, R10 ;  /* 0x800000649b0a7223 */ /* 0x084fe2000001000a */
[----:B------:R-:W-:Y:S01]  /*4a30*/  FSEL R155, R16, -INF , !P5 ;  /* 0xff800000109b7808 */ /* 0x000fe20006800000 */
[-C--:B------:R-:W-:Y:S01]  /*4a40*/  FFMA.FTZ R5, R189, -R100.reuse, R89 ;  /* 0x80000064bd057223 */ /* 0x080fe20000010059 */
[-C--:B------:R-:W-:Y:S01]  /*4a50*/  ISETP.GE.AND P3, PT, R148, R101.reuse, PT ;  /* 0x000000659400720c */ /* 0x080fe20003f66270 */
[-C--:B----4-:R-:W-:Y:S01]  /*4a60*/  FFMA.FTZ R25, R235, -R100.reuse, R7 ;  /* 0x80000064eb197223 */ /* 0x090fe20000010007 */
[----:B------:R2:W3:Y:S01]  /*4a70*/  MUFU.TANH R24, R6 ;  /* 0x0000000600187308 */ /* 0x0004e20000002400 */
[----:B------:R-:W-:Y:S01]  /*4a80*/  FFMA.FTZ R7, R170, -R100, R83 ;  /* 0x80000064aa077223 */ /* 0x000fe20000010053 */
[----:B------:R-:W-:-:S02]  /*4a90*/  ISETP.GE.AND P2, PT, R149, R101, PT ;  /* 0x000000659500720c */ /* 0x000fc40003f46270 */
[----:B------:R-:W-:Y:S02]  /*4aa0*/  FSEL R178, R29, -INF , !P6 ;  /* 0xff8000001db27808 */ /* 0x000fe40007000000 */
[----:B------:R-:W-:Y:S02]  /*4ab0*/  FSEL R182, R22, -INF , !P6 ;  /* 0xff80000016b67808 */ /* 0x000fe40007000000 */
[----:B------:R4:W5:Y:S01]  /*4ac0*/  MUFU.TANH R18, R0 ;  /* 0x0000000000127308 */ /* 0x0009620000002400 */
[-C--:B-1----:R-:W-:Y:S01]  /*4ad0*/  FFMA.FTZ R3, R109, -R100.reuse, R3 ;  /* 0x800000646d037223 */ /* 0x082fe20000010003 */
[----:B------:R-:W-:Y:S02]  /*4ae0*/  FSEL R174, R8, -INF , !P6 ;  /* 0xff80000008ae7808 */ /* 0x000fe40007000000 */
[----:B------:R-:W-:Y:S02]  /*4af0*/  FSEL R179, R28, -INF , !P4 ;  /* 0xff8000001cb37808 */ /* 0x000fe40006000000 */
[----:B------:R-:W-:Y:S01]  /*4b00*/  FSEL R183, R21, -INF , !P4 ;  /* 0xff80000015b77808 */ /* 0x000fe20006000000 */
[----:B--2---:R-:W-:Y:S01]  /*4b10*/  FMUL.FTZ R6, R23, c[0x0][0x2ec] ;  /* 0x0000bb0017067a20 */ /* 0x004fe20000410000 */
[----:B------:R1:W2:Y:S01]  /*4b20*/  MUFU.TANH R2, R11 ;  /* 0x0000000b00027308 */ /* 0x0002a20000002400 */
[-C--:B------:R-:W-:Y:S01]  /*4b30*/  FFMA.FTZ R23, R186, -R100.reuse, R95 ;  /* 0x80000064ba177223 */ /* 0x080fe2000001005f */
[----:B------:R-:W-:Y:S01]  /*4b40*/  FSEL R175, R7, -INF , !P4 ;  /* 0xff80000007af7808 */ /* 0x000fe20006000000 */
[----:B---3--:R-:W-:Y:S01]  /*4b50*/  FFMA.FTZ R24, R234, -R100, R24 ;  /* 0x80000064ea187223 */ /* 0x008fe20000010018 */
[----:B------:R-:W-:-:S02]  /*4b60*/  FSEL R198, R27, -INF , !P3 ;  /* 0xff8000001bc67808 */ /* 0x000fc40005800000 */
[----:B------:R-:W-:Y:S01]  /*4b70*/  FSEL R181, R23, -INF , !P5 ;  /* 0xff80000017b57808 */ /* 0x000fe20006800000 */
[-C--:B----4-:R-:W-:Y:S01]  /*4b80*/  FFMA.FTZ R0, R188, -R100.reuse, R91 ;  /* 0x80000064bc007223 */ /* 0x090fe2000001005b */
[----:B------:R3:W4:Y:S01]  /*4b90*/  MUFU.TANH R17, R6 ;  /* 0x0000000600117308 */ /* 0x0007220000002400 */
[----:B------:R-:W-:Y:S01]  /*4ba0*/  ISETP.GE.AND P5, PT, R101, 0x41, PT ;  /* 0x000000416500780c */ /* 0x000fe20003fa6270 */
[-C--:B-----5:R-:W-:Y:S01]  /*4bb0*/  FFMA.FTZ R18, R165, -R100.reuse, R18 ;  /* 0x80000064a5127223 */ /* 0x0a0fe20000010012 */
[----:B------:R-:W-:Y:S01]  /*4bc0*/  FSEL R188, R5, -INF , !P0 ;  /* 0xff80000005bc7808 */ /* 0x000fe20004000000 */
[----:B------:R-:W-:Y:S01]  /*4bd0*/  FFMA.FTZ R5, R153, -R100, R40 ;  /* 0x8000006499057223 */ /* 0x000fe20000010028 */
[----:B------:R-:W-:Y:S02]  /*4be0*/  FSEL R106, R0, -INF , !P1 ;  /* 0xff800000006a7808 */ /* 0x000fe40004800000 */
[----:B------:R-:W-:Y:S01]  /*4bf0*/  LEA R0, R163, R154, 0x5 ;  /* 0x0000009aa3007211 */ /* 0x000fe200078e28ff */
[-C--:B-1----:R-:W-:Y:S01]  /*4c00*/  FFMA.FTZ R11, R160, -R100.reuse, R31 ;  /* 0x80000064a00b7223 */ /* 0x082fe2000001001f */
[----:B------:R-:W-:Y:S01]  /*4c10*/  ISETP.GE.AND P1, PT, R150, R101, PT ;  /* 0x000000659600720c */ /* 0x000fe20003f26270 */
[----:B--2---:R-:W-:Y:S01]  /*4c20*/  FFMA.FTZ R2, R108, -R100, R2 ;  /* 0x800000646c027223 */ /* 0x004fe20000010002 */
[----:B------:R-:W-:Y:S01]  /*4c30*/  FSEL R153, R15, -INF , !P6 ;  /* 0xff8000000f997808 */ /* 0x000fe20007000000 */
[----:B------:R-:W-:Y:S01]  /*4c40*/  IMAD.IADD R0, R161, 0x1, R0 ;  /* 0x00000001a1007824 */ /* 0x000fe200078e0200 */
[----:B------:R-:W-:-:S02]  /*4c50*/  FSEL R154, R14, -INF , !P4 ;  /* 0xff8000000e9a7808 */ /* 0x000fc40006000000 */
[----:B------:R-:W-:Y:S01]  /*4c60*/  FSEL R201, R20, -INF , !P3 ;  /* 0xff80000014c97808 */ /* 0x000fe20005800000 */
[-C--:B---3--:R-:W-:Y:S01]  /*4c70*/  FFMA.FTZ R6, R233, -R100.reuse, R94 ;  /* 0x80000064e9067223 */ /* 0x088fe2000001005e */
[----:B------:R-:W-:Y:S01]  /*4c80*/  FSEL R189, R13, -INF , !P3 ;  /* 0xff8000000dbd7808 */ /* 0x000fe20005800000 */
[-C--:B----4-:R-:W-:Y:S01]  /*4c90*/  FFMA.FTZ R17, R164, -R100.reuse, R17 ;  /* 0x80000064a4117223 */ /* 0x090fe20000010011 */
[----:B------:R-:W-:Y:S02]  /*4ca0*/  FSEL R197, R26, -INF , !P2 ;  /* 0xff8000001ac57808 */ /* 0x000fe40005000000 */
[----:B------:R-:W-:Y:S01]  /*4cb0*/  FSEL R180, R6, -INF , !P0 ;  /* 0xff80000006b47808 */ /* 0x000fe20004000000 */
[-C--:B------:R-:W-:Y:S01]  /*4cc0*/  FFMA.FTZ R6, R167, -R100.reuse, R12 ;  /* 0x80000064a7067223 */ /* 0x080fe2000001000c */
[----:B------:R-:W-:Y:S01]  /*4cd0*/  ISETP.GE.AND P0, PT, R151, R101, PT ;  /* 0x000000659700720c */ /* 0x000fe20003f06270 */
[----:B------:R-:W-:Y:S01]  /*4ce0*/  FFMA.FTZ R12, R162, -R100, R53 ;  /* 0x80000064a20c7223 */ /* 0x000fe20000010035 */
        /* <DEDUP_REMOVED lines=11> */
[----:B------:R-:W-:Y:S01]  /*4da0*/  FSEL R196, R2, -INF , !P0 ;  /* 0xff80000002c47808 */ /* 0x000fe20004000000 */
        /* <DEDUP_REMOVED lines=58> */
.L_x_629:
[----:B------:R-:W-:Y:S05]  /*5150*/  BSYNC B0 ;  /* 0x0000000000007941 */ /* 0x000fea0003800000 */
.L_x_628:
[----:B------:R-:W0:Y:S02]  /*5160*/  LDGDEPBAR ;  /* 0x00000000000079af */ /* 0x000e240000000000 */
.L_x_627:
        /* <DEDUP_REMOVED lines=98> */
[--C-:B------:R-:W-:Y:S02]  /*5790*/  FFMA.FTZ R4, R35, c[0x0][0x23c], -R2.reuse ;  /* 0x00008f0023047a23 */ /* 0x100fe40000010802 */
[----:B------:R-:W-:Y:S05]  /*57a0*/  LDSM.16.MT88.4 R32, [R224+0xb000] ;  /* 0x00b00000e020783b */ /* 0x000fea0000004200 */
[----:B------:R2:W-:Y:S01]  /*57b0*/  MUFU.EX2 R161, R6 ;  /* 0x0000000600a17308 */ /* 0x0005e20000000800 */
[----:B-1----:R-:W-:-:S07]  /*57c0*/  FFMA.FTZ R0, R36, c[0x0][0x23c], -R2 ;  /* 0x00008f0024007a23 */ /* 0x002fce0000010802 */
[----:B------:R-:W-:Y:S01]  /*57d0*/  MUFU.EX2 R252, R4 ;  /* 0x0000000400fc7308 */ /* 0x000fe20000000800 */
[----:B------:R-:W-:Y:S04]  /*57e0*/  LDSM.16.MT88.4 R36, [R226+0xb000] ;  /* 0x00b00000e224783b */ /* 0x000fe80000004200 */
[----:B--2---:R-:W1:Y:S03]  /*57f0*/  SHFL.BFLY PT, R6, R5, 0x1, 0x1f ;  /* 0x0c201f0005067f89 */ /* 0x004e6600000e0000 */
        /* <DEDUP_REMOVED lines=60> */
[----:B---3--:R-:W-:-:S02]  /*5bc0*/  FFMA.FTZ R4, R43, c[0x0][0x23c], -R12 ;  /* 0x00008f002b047a23 */ /* 0x008fc4000001080c */
[----:B------:R-:W-:Y:S02]  /*5bd0*/  LDSM.16.MT88.4 R40, [R226+0xb400] ;  /* 0x00b40000e228783b */ /* 0x000fe40000004200 */
[----:B------:R3:W4:Y:S03]  /*5be0*/  MUFU.EX2 R243, R4 ;  /* 0x0000000400f37308 */ /* 0x0007260000000800 */
[C---:B------:R-:W-:Y:S01]  /*5bf0*/  HMMA.16816.F32.BF16 R148, R8.reuse, R34, RZ ;  /* 0x000000220894723c */ /* 0x040fe200000418ff */
[----:B------:R-:W-:Y:S07]  /*5c00*/  LDSM.16.MT88.4 R32, [R224+0xb400] ;  /* 0x00b40000e020783b */ /* 0x000fee0000004200 */
[----:B------:R-:W-:Y:S01]  /*5c10*/  HMMA.16816.F32.BF16 R44, R8, R36, RZ ;  /* 0x00000024082c723c */ /* 0x000fe200000418ff */
[----:B---3--:R-:W-:-:S07]  /*5c20*/  FFMA.FTZ R4, R54, c[0x0][0x23c], -R2 ;  /* 0x00008f0036047a23 */ /* 0x008fce0000010802 */
[C---:B------:R-:W-:Y:S01]  /*5c30*/  HMMA.16816.F32.BF16 R156, R8.reuse, R38, RZ ;  /* 0x00000026089c723c */ /* 0x040fe200000418ff */
[----:B----4-:R-:W-:Y:S01]  /*5c40*/  F2FP.BF16.PACK_AB R6, R243, R244 ;  /* 0x000000f4f306723e */ /* 0x010fe200000010ff */
[----:B------:R-:W-:Y:S01]  /*5c50*/  LDSM.16.MT88.4 R36, [R226+0xb800] ;  /* 0x00b80000e224783b */ /* 0x000fe20000004200 */
[----:B------:R3:W-:Y:S05]  /*5c60*/  MUFU.EX2 R234, R4 ;  /* 0x0000000400ea7308 */ /* 0x0007ea0000000800 */
[----:B------:R-:W-:Y:S01]  /*5c70*/  HMMA.16816.F32.BF16 R52, R8, R28, RZ ;  /* 0x0000001c0834723c */ /* 0x000fe200000418ff */
[----:B------:R-:W4:Y:S06]  /*5c80*/  LDSM.16.MT88.4 R28, [R226+0xa400] ;  /* 0x00a40000e21c783b */ /* 0x000f2c0000004200 */
[----:B------:R-:W-:Y:S01]  /*5c90*/  FFMA.FTZ R8, R137, c[0x0][0x23c], -R0 ;  /* 0x00008f0089087a23 */ /* 0x000fe20000010800 */
[----:B------:R-:W-:-:S02]  /*5ca0*/  MOV R9, R147 ;  /* 0x0000009300097202 */ /* 0x000fc40000000f00 */
[----:B------:R-:W-:Y:S01]  /*5cb0*/  MOV R11, R161 ;  /* 0x000000a1000b7202 */ /* 0x000fe20000000f00 */
[----:B------:R5:W-:Y:S01]  /*5cc0*/  MUFU.EX2 R223, R8 ;  /* 0x0000000800df7308 */ /* 0x000be20000000800 */
[----:B---3--:R-:W-:Y:S01]  /*5cd0*/  FFMA.FTZ R4, R107, c[0x0][0x23c], -R2 ;  /* 0x00008f006b047a23 */ /* 0x008fe20000010802 */
[----:B------:R-:W-:-:S06]  /*5ce0*/  MOV R10, R160 ;  /* 0x000000a0000a7202 */ /* 0x000fcc0000000f00 */
        /* <DEDUP_REMOVED lines=8> */
[----:B-1----:R-:W-:-:S07]  /*5d70*/  FFMA.FTZ R4, R106, c[0x0][0x23c], -R2 ;  /* 0x00008f006a047a23 */ /* 0x002fce0000010802 */
[----:B------:R1:W5:Y:S01]  /*5d80*/  MUFU.EX2 R235, R4 ;  /* 0x0000000400eb7308 */ /* 0x0003620000000800 */
[----:B---3--:R-:W-:-:S07]  /*5d90*/  FFMA.FTZ R8, R145, c[0x0][0x23c], -R13 ;  /* 0x00008f0091087a23 */ /* 0x008fce000001080d */
[----:B------:R3:W-:Y:S01]  /*5da0*/  MUFU.EX2 R221, R8 ;  /* 0x0000000800dd7308 */ /* 0x0007e20000000800 */
[----:B-1----:R-:W-:Y:S01]  /*5db0*/  FFMA.FTZ R4, R138, c[0x0][0x23c], -R0 ;  /* 0x00008f008a047a23 */ /* 0x002fe20000010800 */
[----:B-----5:R-:W-:-:S06]  /*5dc0*/  F2FP.BF16.PACK_AB R7, R235, R236 ;  /* 0x000000eceb07723e */ /* 0x020fcc00000010ff */
[----:B------:R1:W-:Y:S01]  /*5dd0*/  MUFU.EX2 R233, R4 ;  /* 0x0000000400e97308 */ /* 0x0003e20000000800 */
[----:B---3--:R-:W-:-:S07]  /*5de0*/  FFMA.FTZ R8, R152, c[0x0][0x23c], -R13 ;  /* 0x00008f0098087a23 */ /* 0x008fce000001080d */
[----:B------:R3:W-:Y:S01]  /*5df0*/  MUFU.EX2 R219, R8 ;  /* 0x0000000800db7308 */ /* 0x0007e20000000800 */
[----:B-1----:R-:W-:-:S07]  /*5e00*/  FFMA.FTZ R4, R144, c[0x0][0x23c], -R0 ;  /* 0x00008f0090047a23 */ /* 0x002fce0000010800 */
[----:B------:R1:W5:Y:S01]  /*5e10*/  MUFU.EX2 R232, R4 ;  /* 0x0000000400e87308 */ /* 0x0003620000000800 */
[----:B---3--:R-:W-:-:S07]  /*5e20*/  FFMA.FTZ R8, R139, c[0x0][0x23c], -R13 ;  /* 0x00008f008b087a23 */ /* 0x008fce000001080d */
[----:B------:R3:W3:Y:S01]  /*5e30*/  MUFU.EX2 R218, R8 ;  /* 0x0000000800da7308 */ /* 0x0006e20000000800 */
[----:B-1----:R-:W-:-:S07]  /*5e40*/  F2FP.BF16.PACK_AB R4, R245, R240 ;  /* 0x000000f0f504723e */ /* 0x002fce00000010ff */
[----:B--2---:R-:W-:Y:S01]  /*5e50*/  HMMA.16816.F32.BF16 R168, R4, R24, R120 ;  /* 0x0000001804a8723c */ /* 0x004fe20000041878 */
[----:B---3--:R-:W-:-:S07]  /*5e60*/  FFMA.FTZ R8, R173, c[0x0][0x23c], -R12 ;  /* 0x00008f00ad087a23 */ /* 0x008fce000001080c */
[C---:B------:R-:W-:Y:S01]  /*5e70*/  HMMA.16816.F32.BF16 R164, R4.reuse, R20, R116 ;  /* 0x0000001404a4723c */ /* 0x040fe20000041874 */
[----:B------:R1:W-:Y:S07]  /*5e80*/  MUFU.EX2 R217, R8 ;  /* 0x0000000800d97308 */ /* 0x0003ee0000000800 */
[C---:B----4-:R-:W-:Y:S08]  /*5e90*/  HMMA.16816.F32.BF16 R144, R4.reuse, R28, R108 ;  /* 0x0000001c0490723c */ /* 0x050ff0000004186c */
        /* <DEDUP_REMOVED lines=17> */
[----:B-----5:R-:W-:Y:S02]  /*5fb0*/  F2FP.BF16.PACK_AB R4, R232, R233 ;  /* 0x000000e9e804723e */ /* 0x020fe400000010ff */
        /* <DEDUP_REMOVED lines=12> */
[----:B-1----:R-:W-:-:S02]  /*6080*/  FFMA.FTZ R8, R175, c[0x0][0x23c], -R2 ;  /* 0x00008f00af087a23 */ /* 0x002fc40000010802 */
[----:B------:R-:W-:Y:S05]  /*6090*/  LDSM.16.MT88.4 R172, [R226+0xac00] ;  /* 0x00ac0000e2ac783b */ /* 0x000fea0000004200 */
[C---:B------:R-:W-:Y:S01]  /*60a0*/  HMMA.16816.F32.BF16 R184, R4.reuse, R40, R44 ;  /* 0x0000002804b8723c */ /* 0x040fe2000004182c */
[----:B------:R1:W4:Y:S07]  /*60b0*/  MUFU.EX2 R211, R8 ;  /* 0x0000000800d37308 */ /* 0x00032e0000000800 */
[C---:B------:R-:W-:Y:S01]  /*60c0*/  HMMA.16816.F32.BF16 R60, R4.reuse, R26, R132 ;  /* 0x0000001a043c723c */ /* 0x040fe20000041884 */
[----:B------:R-:W5:Y:S07]  /*60d0*/  LDSM.16.MT88.4 R24, [R224+0x9800] ;  /* 0x00980000e018783b */ /* 0x000f6e0000004200 */
[C---:B------:R-:W-:Y:S01]  /*60e0*/  HMMA.16816.F32.BF16 R48, R4.reuse, R18, R124 ;  /* 0x000000120430723c */ /* 0x040fe2000004187c */
[--C-:B-1----:R-:W-:Y:S01]  /*60f0*/  FFMA.FTZ R8, R180, c[0x0][0x23c], -R0.reuse ;  /* 0x00008f00b4087a23 */ /* 0x102fe20000010800 */
[----:B------:R-:W1:Y:S03]  /*6100*/  LDSM.16.MT88.4 R16, [R226+0x9800] ;  /* 0x00980000e210783b */ /* 0x000e660000004200 */
[----:B------:R2:W-:Y:S01]  /*6110*/  MUFU.EX2 R209, R8 ;  /* 0x0000000800d17308 */ /* 0x0005e20000000800 */
[----:B------:R-:W-:Y:S02]  /*6120*/  LDSM.16.MT88.4 R124, [R224+0x9c00] ;  /* 0x009c0000e07c783b */ /* 0x000fe40000004200 */
[C---:B------:R-:W-:Y:S02]  /*6130*/  HMMA.16816.F32.BF16 R52, R4.reuse, R22, R128 ;  /* 0x000000160434723c */ /* 0x040fe40000041880 */
[----:B------:R-:W1:Y:S06]  /*6140*/  LDSM.16.MT88.4 R20, [R224+0xa800] ;  /* 0x00a80000e014783b */ /* 0x000e6c0000004200 */
[----:B------:R-:W-:Y:S01]  /*6150*/  HMMA.16816.F32.BF16 R44, R4, R30, R140 ;  /* 0x0000001e042c723c */ /* 0x000fe2000004188c */
[----:B------:R-:W1:Y:S01]  /*6160*/  LDSM.16.MT88.4 R28, [R226+0xa800] ;  /* 0x00a80000e21c783b */ /* 0x000e620000004200 */
[----:B--2---:R-:W-:-:S03]  /*6170*/  FFMA.FTZ R8, R177, c[0x0][0x23c], -R0 ;  /* 0x00008f00b1087a23 */ /* 0x004fc60000010800 */
[----:B------:R-:W-:Y:S03]  /*6180*/  LDSM.16.MT88.4 R140, [R226+0x9c00] ;  /* 0x009c0000e28c783b */ /* 0x000fe60000004200 */
        /* <DEDUP_REMOVED lines=23> */
[----:B------:R1:W2:Y:S07]  /*6300*/  MUFU.EX2 R107, R8 ;  /* 0x00000008006b7308 */ /* 0x0002ae0000000800 */
[C---:B------:R-:W-:Y:S08]  /*6310*/  HMMA.16816.F32.BF16 R96, R4.reuse, R22, R96 ;  /* 0x000000160460723c */ /* 0x040ff00000041860 */
[----:B------:R-:W-:Y:S01]  /*6320*/  HMMA.16816.F32.BF16 R168, R4, R30, R92 ;  /* 0x0000001e04a8723c */ /* 0x000fe2000004185c */
[----:B-1----:R-:W-:-:S04]  /*6330*/  FFMA.FTZ R8, R182, c[0x0][0x23c], -R13 ;  /* 0x00008f00b6087a23 */ /* 0x002fc8000001080d */
[----:B------:R1:W-:Y:S03]  /*6340*/  MUFU.EX2 R106, R8 ;  /* 0x00000008006a7308 */ /* 0x0003e60000000800 */
[----:B------:R-:W-:Y:S01]  /*6350*/  HMMA.16816.F32.BF16 R88, R4, R34, R88 ;  /* 0x000000220458723c */ /* 0x000fe20000041858 */
[----:B-1----:R-:W-:-:S07]  /*6360*/  FFMA.FTZ R8, R183, c[0x0][0x23c], -R13 ;  /* 0x00008f00b7087a23 */ /* 0x002fce000001080d */
[C---:B------:R-:W-:Y:S01]  /*6370*/  HMMA.16816.F32.BF16 R180, R4.reuse, R36, R108 ;  /* 0x0000002404b4723c */ /* 0x040fe2000004186c */
[----:B------:R1:W3:Y:S07]  /*6380*/  MUFU.EX2 R102, R8 ;  /* 0x0000000800667308 */ /* 0x0002ee0000000800 */
[----:B------:R-:W-:Y:S07]  /*6390*/  HMMA.16816.F32.BF16 R108, R4, R38, R84 ;  /* 0x00000026046c723c */ /* 0x000fee0000041854 */
[----:B------:R-:W-:-:S02]  /*63a0*/  F2FP.BF16.PACK_AB R4, R208, R209 ;  /* 0x000000d1d004723e */ /* 0x000fc400000010ff */
[----:B--2---:R-:W-:Y:S01]  /*63b0*/  F2FP.BF16.PACK_AB R5, R107, R188 ;  /* 0x000000bc6b05723e */ /* 0x004fe200000010ff */
[----:B-1----:R-:W-:Y:S01]  /*63c0*/  FFMA.FTZ R8, R189, c[0x0][0x23c], -R12 ;  /* 0x00008f00bd087a23 */ /* 0x002fe2000001080c */
[----:B------:R-:W-:Y:S02]  /*63d0*/  F2FP.BF16.PACK_AB R6, R206, R207 ;  /* 0x000000cfce06723e */ /* 0x000fe400000010ff */
[----:B---3--:R-:W-:Y:S02]  /*63e0*/  F2FP.BF16.PACK_AB R7, R102, R106 ;  /* 0x0000006a6607723e */ /* 0x008fe400000010ff */
[----:B------:R-:W-:-:S05]  /*63f0*/  MOV R189, R10 ;  /* 0x0000000a00bd7202 */ /* 0x000fca0000000f00 */
[C---:B------:R-:W-:Y:S01]  /*6400*/  HMMA.16816.F32.BF16 R60, R4.reuse, R26, R60 ;  /* 0x0000001a043c723c */ /* 0x040fe2000004183c */
[----:B------:R1:W-:Y:S06]  /*6410*/  MUFU.EX2 R26, R8 ;  /* 0x00000008001a7308 */ /* 0x0003ec0000000800 */
[----:B------:R-:W-:Y:S01]  /*6420*/  MOV R27, R9 ;  /* 0x00000009001b7202 */ /* 0x000fe20000000f00 */
[----:B------:R-:W-:Y:S01]  /*6430*/  HMMA.16816.F32.BF16 R116, R4, R24, R80 ;  /* 0x000000180474723c */ /* 0x000fe20000041850 */
[----:B------:R-:W2:Y:S01]  /*6440*/  LDSM.16.MT88.4 R80, [R224+0xbc00] ;  /* 0x00bc0000e050783b */ /* 0x000ea20000004200 */
[----:B------:R-:W-:-:S05]  /*6450*/  MOV R9, R11 ;  /* 0x0000000b00097202 */ /* 0x000fca0000000f00 */
[----:B------:R-:W-:Y:S01]  /*6460*/  FADD.FTZ R9, R9, R251 ;  /* 0x000000fb09097221 */ /* 0x000fe20000010000 */
[C---:B------:R-:W-:Y:S01]  /*6470*/  HMMA.16816.F32.BF16 R48, R4.reuse, R22, R48 ;  /* 0x000000160430723c */ /* 0x040fe20000041830 */
[--C-:B-1----:R-:W-:Y:S01]  /*6480*/  FFMA.FTZ R8, R190, c[0x0][0x23c], -R12.reuse ;  /* 0x00008f00be087a23 */ /* 0x102fe2000001080c */
[----:B------:R-:W-:Y:S01]  /*6490*/  MOV R190, R15 ;  /* 0x0000000f00be7202 */ /* 0x000fe20000000f00 */
[----:B------:R-:W-:Y:S02]  /*64a0*/  FADD.FTZ R9, R250, R9 ;  /* 0x00000009fa097221 */ /* 0x000fe40000010000 */
[----:B------:R1:W3:Y:S03]  /*64b0*/  MUFU.EX2 R25, R8 ;  /* 0x0000000800197308 */ /* 0x0002e60000000800 */
[C---:B------:R-:W-:Y:S08]  /*64c0*/  HMMA.16816.F32.BF16 R144, R4.reuse, R20, R72 ;  /* 0x000000140490723c */ /* 0x040ff00000041848 */
[----:B------:R-:W-:Y:S01]  /*64d0*/  HMMA.16816.F32.BF16 R52, R4, R18, R52 ;  /* 0x000000120434723c */ /* 0x000fe20000041834 */
[----:B-1----:R-:W-:Y:S01]  /*64e0*/  FFMA.FTZ R8, R191, c[0x0][0x23c], -R12 ;  /* 0x00008f00bf087a23 */ /* 0x002fe2000001080c */
[----:B------:R-:W-:-:S06]  /*64f0*/  MOV R191, R14 ;  /* 0x0000000e00bf7202 */ /* 0x000fcc0000000f00 */
[----:B------:R-:W-:Y:S01]  /*6500*/  HMMA.16816.F32.BF16 R128, R4, R16, R76 ;  /* 0x000000100480723c */ /* 0x000fe2000004184c */
[----:B------:R1:W-:Y:S01]  /*6510*/  MUFU.EX2 R24, R8 ;  /* 0x0000000800187308 */ /* 0x0003e20000000800 */
[----:B---3--:R-:W-:-:S06]  /*6520*/  F2FP.BF16.PACK_AB R92, R25, R26 ;  /* 0x0000001a195c723e */ /* 0x008fcc00000010ff */
        /* <DEDUP_REMOVED lines=127> */
[----:B------:R-:W2:Y:S01]  /*6d20*/  LDL.LU R189, [R1] ;  /* 0x0000000001bd7983 */ /* 0x000ea20000300800 */
[----:B------:R-:W-:Y:S01]  /*6d30*/  LEA.HI.SX32 R231, R231, 0xfffffffe, 0x1a ;  /* 0xfffffffee7e77811 */ /* 0x000fe200078fd2ff */
[----:B------:R-:W-:-:S02]  /*6d40*/  IMAD.MOV.U32 R106, RZ, RZ, R104 ;  /* 0x000000ffff6a7224 */ /* 0x000fc400078e0068 */
[----:B------:R-:W3:Y:S01]  /*6d50*/  S2R R27, SR_TID.X ;  /* 0x00000000001b7919 */ /* 0x000ee20000002100 */
[----:B------:R-:W-:Y:S02]  /*6d60*/  IMAD.MOV.U32 R108, RZ, RZ, R3 ;  /* 0x000000ffff6c7224 */ /* 0x000fe400078e0003 */
[----:B------:R-:W-:Y:S01]  /*6d70*/  IMAD.MOV.U32 R107, RZ, RZ, R103 ;  /* 0x000000ffff6b7224 */ /* 0x000fe200078e0067 */
[----:B---3--:R-:W-:-:S05]  /*6d80*/  LOP3.LUT R27, R27, 0x3, RZ, 0xc0, !PT ;  /* 0x000000031b1b7812 */ /* 0x008fca00078ec0ff */
[----:B-12---:R-:W-:-:S05]  /*6d90*/  IMAD R0, R27, -0x2, R189 ;  /* 0xfffffffe1b007824 */ /* 0x006fca00078e02bd */
[----:B------:R-:W-:Y:S01]  /*6da0*/  IADD3 R0, R101, R0, -R205 ;  /* 0x0000000065007210 */ /* 0x000fe20007ffe8cd */
[----:B------:R-:W-:-:S04]  /*6db0*/  IMAD.MOV.U32 R101, RZ, RZ, R105 ;  /* 0x000000ffff657224 */ /* 0x000fc800078e0069 */
[----:B------:R1:W-:Y:S04]  /*6dc0*/  STL [R1+0x4], R0 ;  /* 0x0000040001007387 */ /* 0x0003e80000100800 */
[----:B------:R-:W2:Y:S04]  /*6dd0*/  LDL R189, [R1+0x50] ;  /* 0x0000500001bd7983 */ /* 0x000ea80000100800 */
[----:B------:R-:W3:Y:S04]  /*6de0*/  LDL R27, [R1+0x54] ;  /* 0x00005400011b7983 */ /* 0x000ee80000100800 */
[----:B------:R-:W4:Y:S01]  /*6df0*/  LDL.64 R190, [R1+0x18] ;  /* 0x0000180001be7983 */ /* 0x000f220000100a00 */
[----:B--2---:R-:W-:-:S02]  /*6e00*/  ISETP.GE.AND P3, PT, R189, c[0x0][0x220], PT ;  /* 0x00008800bd007a0c */ /* 0x004fc40003f66270 */
[----:B---3--:R-:W-:Y:S02]  /*6e10*/  ISETP.GE.AND P2, PT, R27, c[0x0][0x220], PT ;  /* 0x000088001b007a0c */ /* 0x008fe40003f46270 */
[----:B----4-:R-:W-:Y:S01]  /*6e20*/  ISETP.GE.AND P4, PT, R190, c[0x0][0x220], PT ;  /* 0x00008800be007a0c */ /* 0x010fe20003f86270 */
[----:B-1----:R-:W-:Y:S05]  /*6e30*/  BRA `(.L_x_631) ;  /* 0x000003a000007947 */ /* 0x002fea0003800000 */
.L_x_633:
        /* <DEDUP_REMOVED lines=58> */
.L_x_631:
[----:B------:R-:W2:Y:S01]  /*71e0*/  LDL.64 R8, [R1+0x28] ;  /* 0x0000280001087983 */ /* 0x000ea20000100a00 */
[----:B------:R-:W-:Y:S04]  /*71f0*/  DEPBAR.LE SB0, 0x0 ;  /* 0x000080000000791a */ /* 0x000fe80000000000 */
[----:B------:R-:W-:Y:S01]  /*7200*/  SHF.R.S32.HI R0, RZ, 0x1f, R231 ;  /* 0x0000001fff007819 */ /* 0x000fe200000114e7 */
        /* <DEDUP_REMOVED lines=191> */
[----:B------:R-:W-:Y:S02]  /*7e00*/  FMUL.FTZ R17, R17, c[0x0][0x2ec] ;  /* 0x0000bb0011117a20 */ /* 0x000fe40000410000 */
[----:B------:R-:W-:Y:S01]  /*7e10*/  FMUL.FTZ R18, R18, c[0x0][0x2ec] ;  /* 0x0000bb0012127a20 */ /* 0x000fe20000410000 */
[----:B------:R4:W1:Y:S01]  /*7e20*/  MUFU.TANH R215, R7 ;  /* 0x0000000700d77308 */ /* 0x0008620000002400 */
[----:B------:R-:W-:Y:S09]  /*7e30*/  FMUL.FTZ R19, R19, c[0x0][0x2ec] ;  /* 0x0000bb0013137a20 */ /* 0x000ff20000410000 */
[----:B------:R-:W1:Y:S10]  /*7e40*/  MUFU.TANH R233, R8 ;  /* 0x0000000800e97308 */ /* 0x000e740000002400 */
[----:B------:R-:W1:Y:S01]  /*7e50*/  MUFU.TANH R232, R9 ;  /* 0x0000000900e87308 */ /* 0x000e620000002400 */
[----:B----4-:R-:W4:Y:S09]  /*7e60*/  LDSM.16.M88.4 R4, [R227+0x8400] ;  /* 0x00840000e304783b */ /* 0x010f320000000200 */
[----:B------:R-:W1:Y:S10]  /*7e70*/  MUFU.TANH R220, R10 ;  /* 0x0000000a00dc7308 */ /* 0x000e740000002400 */
[----:B------:R5:W1:Y:S10]  /*7e80*/  MUFU.TANH R221, R11 ;  /* 0x0000000b00dd7308 */ /* 0x000a740000002400 */
[----:B------:R1:W1:Y:S10]  /*7e90*/  MUFU.TANH R223, R12 ;  /* 0x0000000c00df7308 */ /* 0x0002740000002400 */
[----:B------:R1:W1:Y:S01]  /*7ea0*/  MUFU.TANH R222, R13 ;  /* 0x0000000d00de7308 */ /* 0x0002620000002400 */
[----:B-----5:R-:W5:Y:S01]  /*7eb0*/  LDSM.16.M88.4 R8, [R227+0x8800] ;  /* 0x00880000e308783b */ /* 0x020f620000000200 */
[-C--:B----4-:R-:W-:Y:S08]  /*7ec0*/  HMMA.16816.F32.BF16 R20, R180, R4.reuse, R20 ;  /* 0x00000004b414723c */ /* 0x090ff00000041814 */
[----:B------:R4:W1:Y:S01]  /*7ed0*/  MUFU.TANH R214, R14 ;  /* 0x0000000e00d67308 */ /* 0x0008620000002400 */
[C---:B------:R-:W-:Y:S09]  /*7ee0*/  HMMA.16816.F32.BF16 R24, R176.reuse, R4, R24 ;  /* 0x00000004b018723c */ /* 0x040ff20000041818 */
        /* <DEDUP_REMOVED lines=8> */
[----:B------:R4:W1:Y:S01]  /*7f70*/  MUFU.TANH R205, R17 ;  /* 0x0000001100cd7308 */ /* 0x0008620000002400 */
[----:B------:R-:W-:Y:S01]  /*7f80*/  BAR.SYNC.DEFER_BLOCKING 0x0 ;  /* 0x0000000000007b1d */ /* 0x000fe20000010000 */
[----:B------:R-:W-:Y:S01]  /*7f90*/  FMUL.FTZ R22, R22, c[0x0][0x2ec] ;  /* 0x0000bb0016167a20 */ /* 0x000fe20000410000 */
[-C--:B-----5:R-:W-:Y:S05]  /*7fa0*/  HMMA.16816.F32.BF16 R36, R180, R8.reuse, R36 ;  /* 0x00000008b424723c */ /* 0x0a0fea0000041824 */
[----:B------:R-:W-:Y:S02]  /*7fb0*/  FMUL.FTZ R23, R23, c[0x0][0x2ec] ;  /* 0x0000bb0017177a20 */ /* 0x000fe40000410000 */
[----:B------:R4:W1:Y:S01]  /*7fc0*/  MUFU.TANH R200, R18 ;  /* 0x0000001200c87308 */ /* 0x0008620000002400 */
[----:B------:R-:W-:Y:S01]  /*7fd0*/  FMUL.FTZ R24, R24, c[0x0][0x2ec] ;  /* 0x0000bb0018187a20 */ /* 0x000fe20000410000 */
[C---:B------:R-:W-:Y:S04]  /*7fe0*/  HMMA.16816.F32.BF16 R40, R176.reuse, R8, R40 ;  /* 0x00000008b028723c */ /* 0x040fe80000041828 */
[----:B------:R-:W-:Y:S02]  /*7ff0*/  FMUL.FTZ R25, R25, c[0x0][0x2ec] ;  /* 0x0000bb0019197a20 */ /* 0x000fe40000410000 */
[----:B------:R-:W-:Y:S02]  /*8000*/  FMUL.FTZ R26, R26, c[0x0][0x2ec] ;  /* 0x0000bb001a1a7a20 */ /* 0x000fe40000410000 */
[----:B------:R4:W2:Y:S01]  /*8010*/  MUFU.TANH R202, R19 ;  /* 0x0000001300ca7308 */ /* 0x0008a20000002400 */
        /* <DEDUP_REMOVED lines=76> */
[----:B------:R-:W1:Y:S10]  /*84e0*/  MUFU.TANH R49, R49 ;  /* 0x0000003100317308 */ /* 0x000e740000002400 */
[----:B------:R4:W1:Y:S10]  /*84f0*/  MUFU.TANH R48, R50 ;  /* 0x0000003200307308 */ /* 0x0008740000002400 */
[----:B------:R-:W1:Y:S10]  /*8500*/  MUFU.TANH R51, R51 ;  /* 0x0000003300337308 */ /* 0x000e740000002400 */
[----:B------:R-:W1:Y:S10]  /*8510*/  MUFU.TANH R52, R52 ;  /* 0x0000003400347308 */ /* 0x000e740000002400 */
[----:B------:R-:W1:Y:S10]  /*8520*/  MUFU.TANH R53, R53 ;  /* 0x0000003500357308 */ /* 0x000e740000002400 */
[----:B------:R-:W1:Y:S10]  /*8530*/  MUFU.TANH R54, R54 ;  /* 0x0000003600367308 */ /* 0x000e740000002400 */
[----:B------:R-:W1:Y:S10]  /*8540*/  MUFU.TANH R55, R55 ;  /* 0x0000003700377308 */ /* 0x000e740000002400 */
[----:B------:R4:W1:Y:S10]  /*8550*/  MUFU.TANH R103, R56 ;  /* 0x0000003800677308 */ /* 0x0008740000002400 */
[----:B------:R-:W1:Y:S10]  /*8560*/  MUFU.TANH R57, R57 ;  /* 0x0000003900397308 */ /* 0x000e740000002400 */
        /* <DEDUP_REMOVED lines=9> */
[----:B------:R-:W1:Y:S02]  /*8600*/  MUFU.TANH R67, R67 ;  /* 0x0000004300437308 */ /* 0x000e640000002400 */
[----:B-1234-:R-:W-:-:S05]  /*8610*/  @P5 BRA `(.L_x_633) ;  /* 0xffffe82000005947 */ /* 0x01efca000383ffff */
.L_x_632:
[----:B------:R-:W2:Y:S01]  /*8620*/  LDL R4, [R1+0x4] ;  /* 0x0000040001047983 */ /* 0x000ea20000100800 */
[----:B------:R-:W-:Y:S05]  /*8630*/  MOV R0, 0xffffffc0 ;  /* 0xffffffc000007802 */ /* 0x000fea0000000f00 */
[C---:B------:R-:W-:Y:S02]  /*8640*/  IMAD R0, R231.reuse, R0, 0x40 ;  /* 0x00000040e7007424 */ /* 0x040fe400078e0200 */
[----:B--2---:R-:W-:Y:S03]  /*8650*/  IMAD R2, R231, -0x40, R4 ;  /* 0xffffffc0e7027824 */ /* 0x004fe600078e0204 */
[----:B------:R-:W-:Y:S02]  /*8660*/  IADD3 R0, R4, R0, RZ ;  /* 0x0000000004007210 */ /* 0x000fe40007ffe0ff */
[C---:B-1----:R-:W-:Y:S02]  /*8670*/  IADD3 R12, R2.reuse, -0x1, RZ ;  /* 0xffffffff020c7810 */ /* 0x042fe40007ffe0ff */
        /* <DEDUP_REMOVED lines=10> */
[----:B------:R-:W1:Y:S01]  /*8720*/  I2F R34, R12 ;  /* 0x0000000c00227306 */ /* 0x000e620000201400 */
[----:B------:R-:W-:Y:S02]  /*8730*/  @!P1 IADD3 R11, -R2, 0x8, RZ ;  /* 0x00000008020b9810 */ /* 0x000fe40007ffe1ff */
[----:B------:R-:W-:Y:S02]  /*8740*/  ISETP.GE.AND P1, PT, R8, RZ, PT ;  /* 0x000000ff0800720c */ /* 0x000fe40003f26270 */
[----:B------:R-:W-:Y:S02]  /*8750*/  ISETP.GE.AND P6, PT, R10, RZ, PT ;  /* 0x000000ff0a00720c */ /* 0x000fe40003fc6270 */
[C---:B------:R-:W-:Y:S02]  /*8760*/  IADD3 R13, R2.reuse, 0x47, RZ ;  /* 0x00000047020d7810 */ /* 0x040fe40007ffe0ff */
[C---:B------:R-:W-:Y:S01]  /*8770*/  IADD3 R7, R2.reuse, -0x18, RZ ;  /* 0xffffffe802077810 */ /* 0x040fe20007ffe0ff */
[----:B------:R-:W2:Y:S01]  /*8780*/  I2F R33, R11 ;  /* 0x0000000b00217306 */ /* 0x000ea20000201400 */
[----:B------:R-:W-:Y:S02]  /*8790*/  @!P0 IADD3 R9, -R2, 0x10, RZ ;  /* 0x0000001002098810 */ /* 0x000fe40007ffe1ff */
[----:B------:R-:W-:Y:S02]  /*87a0*/  ISETP.GE.AND P0, PT, R6, RZ, PT ;  /* 0x000000ff0600720c */ /* 0x000fe40003f06270 */
[C---:B------:R-:W-:Y:S02]  /*87b0*/  IADD3 R17, R2.reuse, -0x21, RZ ;  /* 0xffffffdf02117810 */ /* 0x040fe40007ffe0ff */
[----:B------:R-:W-:Y:S02]  /*87c0*/  @!P1 IADD3 R8, -R2, 0x11, RZ ;  /* 0x0000001102089810 */ /* 0x000fe40007ffe1ff */
[----:B------:R-:W-:Y:S01]  /*87d0*/  ISETP.GE.AND P1, PT, R14, RZ, PT ;  /* 0x000000ff0e00720c */ /* 0x000fe20003f26270 */
[----:B------:R-:W3:Y:S01]  /*87e0*/  I2F R31, R9 ;  /* 0x00000009001f7306 */ /* 0x000ee20000201400 */
[----:B------:R-:W-:Y:S02]  /*87f0*/  @!P6 IADD3 R10, -R2, 0x9, RZ ;  /* 0x00000009020ae810 */ /* 0x000fe40007ffe1ff */
[----:B------:R-:W-:Y:S01]  /*8800*/  ISETP.GE.AND P6, PT, R7, RZ, PT ;  /* 0x000000ff0700720c */ /* 0x000fe20003fc6270 */
[-C--:B-1----:R-:W-:Y:S01]  /*8810*/  FFMA.FTZ R43, R34, -R100.reuse, R202 ;  /* 0x80000064222b7223 */ /* 0x082fe200000100ca */
[C---:B------:R-:W-:Y:S02]  /*8820*/  IADD3 R19, R2.reuse, -0x38, RZ ;  /* 0xffffffc802137810 */ /* 0x040fe40007ffe0ff */
[C---:B------:R-:W-:Y:S02]  /*8830*/  @!P0 IADD3 R6, -R2.reuse, 0x19, RZ ;  /* 0x0000001902068810 */ /* 0x040fe40007ffe1ff */
[----:B------:R-:W-:Y:S01]  /*8840*/  ISETP.GE.AND P0, PT, R13, RZ, PT ;  /* 0x000000ff0d00720c */ /* 0x000fe20003f06270 */
[----:B------:R-:W1:Y:S01]  /*8850*/  I2F R32, R10 ;  /* 0x0000000a00207306 */ /* 0x000e620000201400 */
[----:B------:R-:W-:Y:S02]  /*8860*/  IADD3 R15, R2, -0x20, RZ ;  /* 0xffffffe0020f7810 */ /* 0x000fe40007ffe0ff */
[----:B------:R-:W-:Y:S01]  /*8870*/  @!P1 IADD3 R14, -R0, -0x8, RZ ;  /* 0xfffffff8000e9810 */ /* 0x000fe20007ffe1ff */
[-C--:B--2---:R-:W-:Y:S01]  /*8880*/  FFMA.FTZ R56, R33, -R100.reuse, R196 ;  /* 0x8000006421387223 */ /* 0x084fe200000100c4 */
[----:B------:R-:W-:Y:S02]  /*8890*/  ISETP.GE.AND P1, PT, R17, RZ, PT ;  /* 0x000000ff1100720c */ /* 0x000fe40003f26270 */
[C---:B------:R-:W-:Y:S02]  /*88a0*/  IADD3 R18, R2.reuse, 0x3f, RZ ;  /* 0x0000003f02127810 */ /* 0x040fe40007ffe0ff */
[----:B------:R-:W-:Y:S01]  /*88b0*/  @!P6 IADD3 R7, -R2, 0x18, RZ ;  /* 0x000000180207e810 */ /* 0x000fe20007ffe1ff */
[----:B------:R-:W2:Y:S01]  /*88c0*/  I2F R30, R8 ;  /* 0x00000008001e7306 */ /* 0x000ea20000201400 */
[----:B------:R-:W-:Y:S02]  /*88d0*/  ISETP.GE.AND P6, PT, R15, RZ, PT ;  /* 0x000000ff0f00720c */ /* 0x000fe40003fc6270 */
[----:B------:R-:W-:Y:S01]  /*88e0*/  @!P0 IADD3 R13, -R0, -0x7, RZ ;  /* 0xfffffff9000d8810 */ /* 0x000fe20007ffe1ff */
[-C--:B---3--:R-:W-:Y:S01]  /*88f0*/  FFMA.FTZ R45, R31, -R100.reuse, R199 ;  /* 0x800000641f2d7223 */ /* 0x088fe200000100c7 */
[----:B------:R-:W-:Y:S01]  /*8900*/  ISETP.GE.AND P0, PT, R19, RZ, PT ;  /* 0x000000ff1300720c */ /* 0x000fe20003f06270 */
[-C--:B------:R-:W-:Y:S01]  /*8910*/  FFMA.FTZ R60, R31, -R100.reuse, R185 ;  /* 0x800000641f3c7223 */ /* 0x080fe200000100b9 */
[C---:B------:R-:W-:Y:S02]  /*8920*/  IADD3 R22, R2.reuse, -0x39, RZ ;  /* 0xffffffc702167810 */ /* 0x040fe40007ffe0ff */
[----:B------:R-:W-:Y:S01]  /*8930*/  @!P1 IADD3 R17, -R2, 0x21, RZ ;  /* 0x0000002102119810 */ /* 0x000fe20007ffe1ff */
[----:B------:R-:W3:Y:S01]  /*8940*/  I2F R39, R13 ;  /* 0x0000000d00277306 */ /* 0x000ee20000201400 */
[----:B------:R-:W-:Y:S02]  /*8950*/  ISETP.GE.AND P1, PT, R18, RZ, PT ;  /* 0x000000ff1200720c */ /* 0x000fe40003f26270 */
[----:B------:R-:W-:Y:S01]  /*8960*/  IADD3 R16, R2, -0x28, RZ ;  /* 0xffffffd802107810 */ /* 0x000fe20007ffe0ff */
[-C--:B-1----:R-:W-:Y:S01]  /*8970*/  FFMA.FTZ R59, R32, -R100.reuse, R195 ;  /* 0x80000064203b7223 */ /* 0x082fe200000100c3 */
[C---:B------:R-:W-:Y:S02]  /*8980*/  IADD3 R21, R2.reuse, 0x38, RZ ;  /* 0x0000003802157810 */ /* 0x040fe40007ffe0ff */
[C---:B------:R-:W-:Y:S02]  /*8990*/  @!P6 IADD3 R15, -R2.reuse, 0x20, RZ ;  /* 0x00000020020fe810 */ /* 0x040fe40007ffe1ff */
[----:B------:R-:W-:Y:S01]  /*89a0*/  @!P0 IADD3 R19, -R2, 0x38, RZ ;  /* 0x0000003802138810 */ /* 0x000fe20007ffe1ff */
[----:B------:R-:W1:Y:S01]  /*89b0*/  I2F R40, R14 ;  /* 0x0000000e00287306 */ /* 0x000e620000201400 */
[----:B------:R-:W-:Y:S02]  /*89c0*/  ISETP.GE.AND P0, PT, R22, RZ, PT ;  /* 0x000000ff1600720c */ /* 0x000fe40003f06270 */
[----:B------:R-:W-:Y:S01]  /*89d0*/  ISETP.GE.AND P6, PT, R16, RZ, PT ;  /* 0x000000ff1000720c */ /* 0x000fe20003fc6270 */
[-C--:B--2---:R-:W-:Y:S01]  /*89e0*/  FFMA.FTZ R178, R30, -R100.reuse, R186 ;  /* 0x800000641eb27223 */ /* 0x084fe200000100ba */
[----:B------:R-:W-:Y:S01]  /*89f0*/  @!P1 IADD3 R18, -R0, 0x1, RZ ;  /* 0x0000000100129810 */ /* 0x000fe20007ffe1ff */
[-C--:B------:R-:W-:Y:S01]  /*8a00*/  FFMA.FTZ R46, R30, -R100.reuse, R201 ;  /* 0x800000641e2e7223 */ /* 0x080fe200000100c9 */
[----:B------:R-:W-:Y:S02]  /*8a10*/  ISETP.GE.AND P1, PT, R21, RZ, PT ;  /* 0x000000ff1500720c */ /* 0x000fe40003f26270 */
[C---:B------:R-:W-:Y:S01]  /*8a20*/  IADD3 R25, R2.reuse, 0x37, RZ ;  /* 0x0000003702197810 */ /* 0x040fe20007ffe0ff */
[----:B------:R-:W2:Y:S01]  /*8a30*/  I2F R36, R19 ;  /* 0x0000001300247306 */ /* 0x000ea20000201400 */
[C---:B------:R-:W-:Y:S02]  /*8a40*/  IADD3 R20, R2.reuse, -0x29, RZ ;  /* 0xffffffd702147810 */ /* 0x040fe40007ffe0ff */
[C---:B------:R-:W-:Y:S01]  /*8a50*/  IADD3 R26, R2.reuse, -0x31, RZ ;  /* 0xffffffcf021a7810 */ /* 0x040fe20007ffe0ff */
[-C--:B---3--:R-:W-:Y:S01]  /*8a60*/  FFMA.FTZ R39, R39, -R100.reuse, R221 ;  /* 0x8000006427277223 */ /* 0x088fe200000100dd */
[C---:B------:R-:W-:Y:S02]  /*8a70*/  @!P0 IADD3 R22, -R2.reuse, 0x39, RZ ;  /* 0x0000003902168810 */ /* 0x040fe40007ffe1ff */
[----:B------:R-:W-:Y:S02]  /*8a80*/  ISETP.GE.AND P0, PT, R25, RZ, PT ;  /* 0x000000ff1900720c */ /* 0x000fe40003f06270 */
[----:B------:R-:W-:Y:S01]  /*8a90*/  @!P6 IADD3 R16, -R2, 0x28, RZ ;  /* 0x000000280210e810 */ /* 0x000fe20007ffe1ff */
[----:B------:R-:W3:Y:S01]  /*8aa0*/  I2F R15, R15 ;  /* 0x0000000f000f7306 */ /* 0x000ee20000201400 */
[----:B------:R-:W-:Y:S02]  /*8ab0*/  ISETP.GE.AND P6, PT, R20, RZ, PT ;  /* 0x000000ff1400720c */ /* 0x000fe40003fc6270 */
[----:B------:R-:W-:Y:S01]  /*8ac0*/  @!P1 IADD3 R21, -R0, 0x8, RZ ;  /* 0x0000000800159810 */ /* 0x000fe20007ffe1ff */
[-C--:B-1----:R-:W-:Y:S01]  /*8ad0*/  FFMA.FTZ R40, R40, -R100.reuse, R220 ;  /* 0x8000006428287223 */ /* 0x082fe200000100dc */
[----:B------:R-:W-:Y:S02]  /*8ae0*/  ISETP.GE.AND P1, PT, R26, RZ, PT ;  /* 0x000000ff1a00720c */ /* 0x000fe40003f26270 */
[C---:B------:R-:W-:Y:S02]  /*8af0*/  IADD3 R5, R2.reuse, 0x8, RZ ;  /* 0x0000000802057810 */ /* 0x040fe40007ffe0ff */
[C---:B------:R-:W-:Y:S01]  /*8b00*/  IADD3 R23, R2.reuse, -0x30, RZ ;  /* 0xffffffd002177810 */ /* 0x040fe20007ffe0ff */
[----:B------:R-:W1:Y:S01]  /*8b10*/  I2F R17, R17 ;  /* 0x0000001100117306 */ /* 0x000e620000201400 */
[----:B------:R-:W-:Y:S02]  /*8b20*/  IADD3 R27, R2, 0x2f, RZ ;  /* 0x0000002f021b7810 */ /* 0x000fe40007ffe0ff */
[----:B------:R-:W-:Y:S01]  /*8b30*/  @!P0 IADD3 R25, -R0, 0x9, RZ ;  /* 0x0000000900198810 */ /* 0x000fe20007ffe1ff */
[-C--:B--2---:R-:W-:Y:S01]  /*8b40*/  FFMA.FTZ R62, R36, -R100.reuse, R64 ;  /* 0x80000064243e7223 */ /* 0x084fe20000010040 */
[----:B------:R-:W-:Y:S02]  /*8b50*/  ISETP.GE.AND P0, PT, R5, RZ, PT ;  /* 0x000000ff0500720c */ /* 0x000fe40003f06270 */
[C---:B------:R-:W-:Y:S02]  /*8b60*/  IADD3 R28, -R2.reuse, -0x8, RZ ;  /* 0xfffffff8021c7810 */ /* 0x040fe40007ffe1ff */
[C---:B------:R-:W-:Y:S01]  /*8b70*/  @!P6 IADD3 R20, -R2.reuse, 0x29, RZ ;  /* 0x000000290214e810 */ /* 0x040fe20007ffe1ff */
[----:B------:R-:W-:Y:S01]  /*8b80*/  I2F R18, R18 ;  /* 0x0000001200127306 */ /* 0x000fe20000201400 */
[----:B------:R-:W-:Y:S02]  /*8b90*/  ISETP.GE.AND P6, PT, R23, RZ, PT ;  /* 0x000000ff1700720c */ /* 0x000fe40003fc6270 */
[----:B------:R-:W-:Y:S01]  /*8ba0*/  @!P1 IADD3 R26, -R2, 0x31, RZ ;  /* 0x00000031021a9810 */ /* 0x000fe20007ffe1ff */
[-C--:B---3--:R-:W-:Y:S01]  /*8bb0*/  FFMA.FTZ R201, R15, -R100.reuse, R48 ;  /* 0x800000640fc97223 */ /* 0x088fe20000010030 */
[----:B------:R-:W-:Y:S02]  /*8bc0*/  ISETP.GE.AND P1, PT, R27, RZ, PT ;  /* 0x000000ff1b00720c */ /* 0x000fe40003f26270 */
[----:B------:R-:W-:Y:S02]  /*8bd0*/  SEL R28, R28, R5, !P0 ;  /* 0x000000051c1c7207 */ /* 0x000fe40004000000 */
[----:B------:R-:W-:Y:S01]  /*8be0*/  @!P0 IADD3 R5, -R0, 0x38, RZ ;  /* 0x0000003800058810 */ /* 0x000fe20007ffe1ff */
[----:B------:R-:W2:Y:S01]  /*8bf0*/  I2F R16, R16 ;  /* 0x0000001000107306 */ /* 0x000ea20000201400 */
[C---:B------:R-:W-:Y:S02]  /*8c00*/  IADD3 R24, R2.reuse, 0x30, RZ ;  /* 0x0000003002187810 */ /* 0x040fe40007ffe0ff */
[C---:B------:R-:W-:Y:S01]  /*8c10*/  IADD3 R12, R2.reuse, 0x28, RZ ;  /* 0x00000028020c7810 */ /* 0x040fe20007ffe0ff */
[-C--:B-1----:R-:W-:Y:S01]  /*8c20*/  FFMA.FTZ R202, R17, -R100.reuse, R51 ;  /* 0x8000006411ca7223 */ /* 0x082fe20000010033 */
[----:B------:R-:W-:Y:S02]  /*8c30*/  @!P6 IADD3 R23, -R2, 0x30, RZ ;  /* 0x000000300217e810 */ /* 0x000fe40007ffe1ff */
[----:B------:R-:W-:Y:S02]  /*8c40*/  ISETP.GE.AND P6, PT, R24, RZ, PT ;  /* 0x000000ff1800720c */ /* 0x000fe40003fc6270 */
[----:B------:R-:W-:Y:S01]  /*8c50*/  @!P1 IADD3 R27, -R0, 0x11, RZ ;  /* 0x00000011001b9810 */ /* 0x000fe20007ffe1ff */
[----:B------:R-:W1:Y:S01]  /*8c60*/  I2F R41, R28 ;  /* 0x0000001c00297306 */ /* 0x000e620000201400 */
[----:B------:R-:W-:Y:S02]  /*8c70*/  ISETP.GE.AND P1, PT, R12, RZ, PT ;  /* 0x000000ff0c00720c */ /* 0x000fe40003f26270 */
[C---:B------:R-:W-:Y:S02]  /*8c80*/  IADD3 R4, R2.reuse, 0x7, RZ ;  /* 0x0000000702047810 */ /* 0x040fe40007ffe0ff */
[C---:B------:R-:W-:Y:S02]  /*8c90*/  IADD3 R11, R2.reuse, 0x27, RZ ;  /* 0x00000027020b7810 */ /* 0x040fe40007ffe0ff */
[C---:B------:R-:W-:Y:S02]  /*8ca0*/  IADD3 R29, -R2.reuse, -0x7, RZ ;  /* 0xfffffff9021d7810 */ /* 0x040fe40007ffe1ff */
[----:B------:R-:W-:Y:S01]  /*8cb0*/  IADD3 R10, R2, 0x20, RZ ;  /* 0x00000020020a7810 */ /* 0x000fe20007ffe0ff */
[----:B------:R-:W3:Y:S01]  /*8cc0*/  I2F R21, R21 ;  /* 0x0000001500157306 */ /* 0x000ee20000201400 */
[----:B------:R-:W-:Y:S02]  /*8cd0*/  @!P6 IADD3 R24, -R0, 0x10, RZ ;  /* 0x000000100018e810 */ /* 0x000fe40007ffe1ff */
[----:B------:R-:W-:Y:S01]  /*8ce0*/  ISETP.GE.AND P6, PT, R4, RZ, PT ;  /* 0x000000ff0400720c */ /* 0x000fe20003fc6270 */
[-C--:B--2---:R-:W-:Y:S01]  /*8cf0*/  FFMA.FTZ R234, R16, -R100.reuse, R54 ;  /* 0x8000006410ea7223 */ /* 0x084fe20000010036 */
[----:B------:R-:W-:Y:S01]  /*8d00*/  @!P1 IADD3 R12, -R0, 0x18, RZ ;  /* 0x00000018000c9810 */ /* 0x000fe20007ffe1ff */
[----:B------:R-:W-:Y:S01]  /*8d10*/  FFMA.FTZ R195, R16, -R100, R102 ;  /* 0x8000006410c37223 */ /* 0x000fe20000010066 */
[----:B------:R-:W-:Y:S02]  /*8d20*/  ISETP.GE.AND P1, PT, R11, RZ, PT ;  /* 0x000000ff0b00720c */ /* 0x000fe40003f26270 */
[C---:B------:R-:W-:Y:S01]  /*8d30*/  IADD3 R9, R2.reuse, 0x1f, RZ ;  /* 0x0000001f02097810 */ /* 0x040fe20007ffe0ff */
[----:B------:R-:W2:Y:S01]  /*8d40*/  I2F R14, R12 ;  /* 0x0000000c000e7306 */ /* 0x000ea20000201400 */
[----:B------:R-:W-:Y:S02]  /*8d50*/  IADD3 R8, R2, 0x18, RZ ;  /* 0x0000001802087810 */ /* 0x000fe40007ffe0ff */
[----:B------:R-:W-:Y:S01]  /*8d60*/  IABS R44, R2 ;  /* 0x00000002002c7213 */ /* 0x000fe20000000000 */
[----:B-1----:R-:W-:Y:S01]  /*8d70*/  FFMA.FTZ R41, R41, -R100, R216 ;  /* 0x8000006429297223 */ /* 0x002fe200000100d8 */
[----:B------:R-:W-:Y:S02]  /*8d80*/  SEL R28, R29, R4, !P6 ;  /* 0x000000041d1c7207 */ /* 0x000fe40007000000 */
[C---:B------:R-:W-:Y:S03]  /*8d90*/  @!P6 IADD3 R4, -R0.reuse, 0x39, RZ ;  /* 0x000000390004e810 */ /* 0x040fe60007ffe1ff */
[----:B------:R-:W1:Y:S01]  /*8da0*/  I2F R38, R28 ;  /* 0x0000001c00267306 */ /* 0x000e620000201400 */
[----:B------:R-:W-:Y:S02]  /*8db0*/  @!P1 IADD3 R11, -R0, 0x19, RZ ;  /* 0x00000019000b9810 */ /* 0x000fe40007ffe1ff */
[----:B------:R-:W-:Y:S01]  /*8dc0*/  ISETP.GE.AND P1, PT, R10, RZ, PT ;  /* 0x000000ff0a00720c */ /* 0x000fe20003f26270 */
[CC--:B---3--:R-:W-:Y:S02]  /*8dd0*/  FFMA.FTZ R16, R21.reuse, -R100.reuse, R223 ;  /* 0x8000006415107223 */ /* 0x0c8fe400000100df */
[-C--:B------:R-:W-:Y:S04]  /*8de0*/  FFMA.FTZ R179, R21, -R100.reuse, R204 ;  /* 0x8000006415b37223 */ /* 0x080fe800000100cc */
[----:B------:R-:W3:Y:S01]  /*8df0*/  I2F R28, R6 ;  /* 0x00000006001c7306 */ /* 0x000ee20000201400 */
[-C--:B--2---:R-:W-:Y:S05]  /*8e00*/  FFMA.FTZ R180, R14, -R100.reuse, R207 ;  /* 0x800000640eb47223 */ /* 0x084fea00000100cf */
[----:B------:R-:W-:Y:S01]  /*8e10*/  @!P1 IADD3 R10, -R0, 0x20, RZ ;  /* 0x00000020000a9810 */ /* 0x000fe20007ffe1ff */
[-C--:B------:R-:W-:Y:S01]  /*8e20*/  FFMA.FTZ R185, R14, -R100.reuse, R212 ;  /* 0x800000640eb97223 */ /* 0x080fe200000100d4 */
[----:B------:R-:W-:Y:S02]  /*8e30*/  ISETP.GE.AND P1, PT, R9, RZ, PT ;  /* 0x000000ff0900720c */ /* 0x000fe40003f26270 */
[----:B------:R2:W4:Y:S01]  /*8e40*/  I2F R29, R7 ;  /* 0x00000007001d7306 */ /* 0x0005220000201400 */
[-C--:B-1----:R-:W-:Y:S02]  /*8e50*/  FFMA.FTZ R42, R38, -R100.reuse, R215 ;  /* 0x80000064262a7223 */ /* 0x082fe400000100d7 */
[-C--:B------:R-:W-:Y:S02]  /*8e60*/  FFMA.FTZ R38, R34, -R100.reuse, R219 ;  /* 0x8000006422267223 */ /* 0x080fe400000100db */
[-C--:B------:R-:W-:Y:S05]  /*8e70*/  FFMA.FTZ R34, R33, -R100.reuse, R208 ;  /* 0x8000006421227223 */ /* 0x080fea00000100d0 */
[----:B------:R-:W1:Y:S01]  /*8e80*/  I2F R44, R44 ;  /* 0x0000002c002c7306 */ /* 0x000e620000201400 */
[----:B------:R-:W-:Y:S01]  /*8e90*/  @!P1 IADD3 R9, -R0, 0x21, RZ ;  /* 0x0000002100099810 */ /* 0x000fe20007ffe1ff */
[-C--:B------:R-:W-:Y:S01]  /*8ea0*/  FFMA.FTZ R33, R32, -R100.reuse, R205 ;  /* 0x8000006420217223 */ /* 0x080fe200000100cd */
[----:B------:R-:W-:Y:S01]  /*8eb0*/  ISETP.GE.AND P1, PT, R8, RZ, PT ;  /* 0x000000ff0800720c */ /* 0x000fe20003f26270 */
[----:B---3--:R-:W-:Y:S01]  /*8ec0*/  FFMA.FTZ R50, R28, -R100, R187 ;  /* 0x800000641c327223 */ /* 0x008fe200000100bb */
[----:B------:R-:W-:Y:S01]  /*8ed0*/  IABS R6, R0 ;  /* 0x0000000000067213 */ /* 0x000fe20000000000 */
[-C--:B------:R-:W-:Y:S04]  /*8ee0*/  FFMA.FTZ R187, R15, -R100.reuse, R111 ;  /* 0x800000640fbb7223 */ /* 0x080fe8000001006f */
[----:B------:R3:W5:Y:S01]  /*8ef0*/  I2F R13, R6 ;  /* 0x00000006000d7306 */ /* 0x0007620000201400 */
[----:B--2---:R-:W-:Y:S01]  /*8f00*/  IADD3 R7, R2, 0x17, RZ ;  /* 0x0000001702077810 */ /* 0x004fe20007ffe0ff */
[CC--:B----4-:R-:W-:Y:S04]  /*8f10*/  FFMA.FTZ R199, R29.reuse, -R100.reuse, R105 ;  /* 0x800000641dc77223 */ /* 0x0d0fe80000010069 */
[----:B------:R-:W-:Y:S01]  /*8f20*/  @!P1 IADD3 R8, -R0, 0x28, RZ ;  /* 0x0000002800089810 */ /* 0x000fe20007ffe1ff */
[-C--:B------:R-:W-:Y:S01]  /*8f30*/  FFMA.FTZ R47, R29, -R100.reuse, R192 ;  /* 0x800000641d2f7223 */ /* 0x080fe200000100c0 */
[----:B------:R-:W-:Y:S01]  /*8f40*/  ISETP.GE.AND P1, PT, R7, RZ, PT ;  /* 0x000000ff0700720c */ /* 0x000fe20003f26270 */
[-C--:B------:R-:W-:Y:S01]  /*8f50*/  FFMA.FTZ R192, R17, -R100.reuse, R110 ;  /* 0x8000006411c07223 */ /* 0x080fe2000001006e */
[----:B------:R-:W2:Y:S01]  /*8f60*/  I2F R19, R10 ;  /* 0x0000000a00137306 */ /* 0x000ea20000201400 */
[-C--:B------:R-:W-:Y:S02]  /*8f70*/  FFMA.FTZ R29, R18, -R100.reuse, R217 ;  /* 0x80000064121d7223 */ /* 0x080fe400000100d9 */
[CC--:B-1----:R-:W-:Y:S02]  /*8f80*/  FFMA.FTZ R37, R44.reuse, -R100.reuse, R218 ;  /* 0x800000642c257223 */ /* 0x0c2fe400000100da */
[-C--:B------:R-:W-:Y:S02]  /*8f90*/  FFMA.FTZ R44, R44, -R100.reuse, R200 ;  /* 0x800000642c2c7223 */ /* 0x080fe400000100c8 */
[-C--:B------:R-:W-:Y:S03]  /*8fa0*/  FFMA.FTZ R200, R28, -R100.reuse, R104 ;  /* 0x800000641cc87223 */ /* 0x080fe60000010068 */
[----:B------:R-:W1:Y:S01]  /*8fb0*/  I2F R12, R9 ;  /* 0x00000009000c7306 */ /* 0x000e620000201400 */
[----:B------:R-:W-:Y:S01]  /*8fc0*/  @!P1 IADD3 R7, -R0, 0x29, RZ ;  /* 0x0000002900079810 */ /* 0x000fe20007ffe1ff */
[-C--:B------:R-:W-:Y:S01]  /*8fd0*/  FFMA.FTZ R28, R18, -R100.reuse, R232 ;  /* 0x80000064121c7223 */ /* 0x080fe200000100e8 */
[C---:B---3--:R-:W-:Y:S01]  /*8fe0*/  IADD3 R6, R2.reuse, 0x10, RZ ;  /* 0x0000001002067810 */ /* 0x048fe20007ffe0ff */
[CC--:B-----5:R-:W-:Y:S01]  /*8ff0*/  FFMA.FTZ R17, R13.reuse, -R100.reuse, R233 ;  /* 0x800000640d117223 */ /* 0x0e0fe200000100e9 */
[----:B------:R-:W-:Y:S01]  /*9000*/  IADD3 R2, R2, 0xf, RZ ;  /* 0x0000000f02027810 */ /* 0x000fe20007ffe0ff */
[-C--:B------:R-:W-:Y:S01]  /*9010*/  FFMA.FTZ R30, R13, -R100.reuse, R214 ;  /* 0x800000640d1e7223 */ /* 0x080fe200000100d6 */
[----:B------:R-:W-:Y:S03]  /*9020*/  ISETP.GE.AND P1, PT, R6, RZ, PT ;  /* 0x000000ff0600720c */ /* 0x000fe60003f26270 */
[----:B------:R-:W3:Y:S01]  /*9030*/  I2F R10, R7 ;  /* 0x00000007000a7306 */ /* 0x000ee20000201400 */
[CC--:B--2---:R-:W-:Y:S02]  /*9040*/  FFMA.FTZ R194, R19.reuse, -R100.reuse, R194 ;  /* 0x8000006413c27223 */ /* 0x0c4fe400000100c2 */
[-C--:B------:R-:W-:Y:S07]  /*9050*/  FFMA.FTZ R197, R19, -R100.reuse, R197 ;  /* 0x8000006413c57223 */ /* 0x080fee00000100c5 */
[----:B------:R-:W2:Y:S01]  /*9060*/  I2F R25, R25 ;  /* 0x0000001900197306 */ /* 0x000ea20000201400 */
[----:B------:R-:W-:Y:S02]  /*9070*/  @!P1 IADD3 R6, -R0, 0x30, RZ ;  /* 0x0000003000069810 */ /* 0x000fe40007ffe1ff */
[----:B------:R-:W-:Y:S01]  /*9080*/  ISETP.GE.AND P1, PT, R2, RZ, PT ;  /* 0x000000ff0200720c */ /* 0x000fe20003f26270 */
[-C--:B-1----:R-:W-:Y:S06]  /*9090*/  FFMA.FTZ R193, R12, -R100.reuse, R193 ;  /* 0x800000640cc17223 */ /* 0x082fec00000100c1 */
[----:B------:R-:W1:Y:S01]  /*90a0*/  I2F R9, R6 ;  /* 0x0000000600097306 */ /* 0x000e620000201400 */
[-C--:B---3--:R-:W-:Y:S05]  /*90b0*/  FFMA.FTZ R190, R10, -R100.reuse, R190 ;  /* 0x800000640abe7223 */ /* 0x088fea00000100be */
[----:B------:R-:W-:Y:S01]  /*90c0*/  @!P1 IADD3 R2, -R0, 0x31, RZ ;  /* 0x0000003100029810 */ /* 0x000fe20007ffe1ff */
[----:B------:R-:W-:Y:S01]  /*90d0*/  FFMA.FTZ R239, R10, -R100, R188 ;  /* 0x800000640aef7223 */ /* 0x000fe200000100bc */
[----:B------:R-:W-:Y:S02]  /*90e0*/  FMNMX.FTZ R0, R37, R101, !PT ;  /* 0x0000006525007209 */ /* 0x000fe40007810000 */
[----:B------:R-:W3:Y:S02]  /*90f0*/  I2F R24, R24 ;  /* 0x0000001800187306 */ /* 0x000ee40000201400 */
[----:B------:R-:W-:Y:S01]  /*9100*/  FMNMX.FTZ R0, R38, R0, !PT ;  /* 0x0000000026007209 */ /* 0x000fe20007810000 */
[C---:B--2---:R-:W-:Y:S03]  /*9110*/  FFMA.FTZ R181, R25.reuse, -R100, R203 ;  /* 0x8000006419b57223 */ /* 0x044fe600000100cb */
[----:B------:R-:W-:Y:S01]  /*9120*/  FMNMX.FTZ R7, R34, R0, !PT ;  /* 0x0000000022077209 */ /* 0x000fe20007810000 */
[-C--:B------:R-:W-:Y:S03]  /*9130*/  FFMA.FTZ R18, R25, -R100.reuse, R222 ;  /* 0x8000006419127223 */ /* 0x080fe600000100de */
[----:B------:R2:W4:Y:S01]  /*9140*/  I2F R0, R2 ;  /* 0x0000000200007306 */ /* 0x0005220000201400 */
[----:B------:R-:W-:Y:S01]  /*9150*/  FMNMX.FTZ R7, R33, R7, !PT ;  /* 0x0000000721077209 */ /* 0x000fe20007810000 */
[----:B-1----:R-:W-:Y:S01]  /*9160*/  FFMA.FTZ R103, R9, -R100, R103 ;  /* 0x8000006409677223 */ /* 0x002fe20000010067 */
[----:B------:R-:W-:Y:S01]  /*9170*/  FMNMX.FTZ R6, R41, R106, !PT ;  /* 0x0000006a29067209 */ /* 0x000fe20007810000 */
[-C--:B------:R-:W-:Y:S01]  /*9180*/  FFMA.FTZ R109, R9, -R100.reuse, R109 ;  /* 0x80000064096d7223 */ /* 0x080fe2000001006d */
[----:B------:R-:W-:Y:S05]  /*9190*/  FMNMX.FTZ R7, R45, R7, !PT ;  /* 0x000000072d077209 */ /* 0x000fea0007810000 */
[----:B------:R-:W1:Y:S01]  /*91a0*/  I2F R15, R5 ;  /* 0x00000005000f7306 */ /* 0x000e620000201400 */
[----:B------:R-:W-:Y:S01]  /*91b0*/  FMNMX.FTZ R7, R46, R7, !PT ;  /* 0x000000072e077209 */ /* 0x000fe20007810000 */
[CC--:B---3--:R-:W-:Y:S03]  /*91c0*/  FFMA.FTZ R176, R24.reuse, -R100.reuse, R211 ;  /* 0x8000006418b07223 */ /* 0x0c8fe600000100d3 */
[----:B------:R-:W-:Y:S01]  /*91d0*/  FMNMX.FTZ R7, R47, R7, !PT ;  /* 0x000000072f077209 */ /* 0x000fe20007810000 */
[-C--:B------:R-:W-:Y:S02]  /*91e0*/  FFMA.FTZ R183, R24, -R100.reuse, R198 ;  /* 0x8000006418b77223 */ /* 0x080fe400000100c6 */
[----:B------:R-:W-:Y:S01]  /*91f0*/  FFMA.FTZ R198, R12, -R100, R210 ;  /* 0x800000640cc67223 */ /* 0x000fe200000100d2 */
[----:B------:R-:W-:Y:S01]  /*9200*/  FMNMX.FTZ R7, R50, R7, !PT ;  /* 0x0000000732077209 */ /* 0x000fe20007810000 */
[----:B------:R-:W3:Y:S01]  /*9210*/  I2F R27, R27 ;  /* 0x0000001b001b7306 */ /* 0x000ee20000201400 */
[----:B--2---:R-:W-:Y:S01]  /*9220*/  FMNMX.FTZ R2, R42, R6, !PT ;  /* 0x000000062a027209 */ /* 0x004fe20007810000 */
[CC--:B----4-:R-:W-:Y:S02]  /*9230*/  FFMA.FTZ R110, R0.reuse, -R100.reuse, R3 ;  /* 0x80000064006e7223 */ /* 0x0d0fe40000010003 */
[----:B------:R-:W-:Y:S01]  /*9240*/  FFMA.FTZ R246, R0, -R100, R57 ;  /* 0x8000006400f67223 */ /* 0x000fe20000010039 */
[----:B------:R-:W-:Y:S05]  /*9250*/  FMNMX.FTZ R6, R44, R2, !PT ;  /* 0x000000022c067209 */ /* 0x000fea0007810000 */
[----:B------:R-:W2:Y:S01]  /*9260*/  I2F R20, R20 ;  /* 0x0000001400147306 */ /* 0x000ea20000201400 */
[----:B------:R-:W-:Y:S02]  /*9270*/  FMNMX.FTZ R2, R17, R107, !PT ;  /* 0x0000006b11027209 */ /* 0x000fe40007810000 */
[----:B------:R-:W-:Y:S01]  /*9280*/  FMNMX.FTZ R6, R43, R6, !PT ;  /* 0x000000062b067209 */ /* 0x000fe20007810000 */
[----:B-1----:R-:W-:Y:S01]  /*9290*/  FFMA.FTZ R58, R15, -R100, R58 ;  /* 0x800000640f3a7223 */ /* 0x002fe2000001003a */
[----:B------:R-:W-:Y:S02]  /*92a0*/  FMNMX.FTZ R2, R28, R2, !PT ;  /* 0x000000021c027209 */ /* 0x000fe40007810000 */
[----:B------:R-:W-:Y:S02]  /*92b0*/  FMNMX.FTZ R6, R56, R6, !PT ;  /* 0x0000000638067209 */ /* 0x000fe40007810000 */
[----:B------:R-:W-:Y:S01]  /*92c0*/  FMNMX.FTZ R2, R16, R2, !PT ;  /* 0x0000000210027209 */ /* 0x000fe20007810000 */
[----:B------:R-:W1:Y:S01]  /*92d0*/  I2F R35, R22 ;  /* 0x0000001600237306 */ /* 0x000e620000201400 */
[----:B------:R-:W-:Y:S02]  /*92e0*/  FMNMX.FTZ R6, R59, R6, !PT ;  /* 0x000000063b067209 */ /* 0x000fe40007810000 */
[----:B------:R-:W-:Y:S01]  /*92f0*/  FMNMX.FTZ R2, R18, R2, !PT ;  /* 0x0000000212027209 */ /* 0x000fe20007810000 */
[C---:B---3--:R-:W-:Y:S01]  /*9300*/  FFMA.FTZ R177, R27.reuse, -R100, R209 ;  /* 0x800000641bb17223 */ /* 0x048fe200000100d1 */
[----:B------:R-:W-:Y:S01]  /*9310*/  FMNMX.FTZ R5, R60, R6, !PT ;  /* 0x000000063c057209 */ /* 0x000fe20007810000 */
[----:B------:R-:W-:Y:S01]  /*9320*/  FFMA.FTZ R184, R27, -R100, R184 ;  /* 0x800000641bb87223 */ /* 0x000fe200000100b8 */
[----:B------:R-:W-:Y:S02]  /*9330*/  FMNMX.FTZ R6, R187, R7, !PT ;  /* 0x00000007bb067209 */ /* 0x000fe40007810000 */
[----:B------:R-:W-:Y:S01]  /*9340*/  FMNMX.FTZ R2, R176, R2, !PT ;  /* 0x00000002b0027209 */ /* 0x000fe20007810000 */
[----:B------:R-:W3:Y:S01]  /*9350*/  I2F R22, R11 ;  /* 0x0000000b00167306 */ /* 0x000ee20000201400 */
[----:B------:R-:W-:Y:S02]  /*9360*/  FMNMX.FTZ R6, R192, R6, !PT ;  /* 0x00000006c0067209 */ /* 0x000fe40007810000 */
[----:B------:R-:W-:Y:S01]  /*9370*/  FMNMX.FTZ R2, R177, R2, !PT ;  /* 0x00000002b1027209 */ /* 0x000fe20007810000 */
[-C--:B--2---:R-:W-:Y:S01]  /*9380*/  FFMA.FTZ R196, R20, -R100.reuse, R49 ;  /* 0x8000006414c47223 */ /* 0x084fe20000010031 */
[----:B------:R-:W-:Y:S01]  /*9390*/  FMNMX.FTZ R5, R178, R5, !PT ;  /* 0x00000005b2057209 */ /* 0x000fe20007810000 */
[----:B------:R-:W-:Y:S01]  /*93a0*/  FFMA.FTZ R235, R20, -R100, R55 ;  /* 0x8000006414eb7223 */ /* 0x000fe20000010037 */
[----:B------:R-:W-:Y:S02]  /*93b0*/  FMNMX.FTZ R6, R195, R6, !PT ;  /* 0x00000006c3067209 */ /* 0x000fe40007810000 */
[----:B------:R-:W-:Y:S01]  /*93c0*/  FMNMX.FTZ R5, R199, R5, !PT ;  /* 0x00000005c7057209 */ /* 0x000fe20007810000 */
[----:B------:R-:W2:Y:S01]  /*93d0*/  I2F R23, R23 ;  /* 0x0000001700177306 */ /* 0x000ea20000201400 */
[----:B------:R-:W-:Y:S02]  /*93e0*/  FMNMX.FTZ R6, R196, R6, !PT ;  /* 0x00000006c4067209 */ /* 0x000fe40007810000 */
[----:B------:R-:W-:Y:S01]  /*93f0*/  FMNMX.FTZ R5, R200, R5, !PT ;  /* 0x00000005c8057209 */ /* 0x000fe20007810000 */
[-C--:B-1----:R-:W-:Y:S03]  /*9400*/  FFMA.FTZ R63, R35, -R100.reuse, R65 ;  /* 0x80000064233f7223 */ /* 0x082fe60000010041 */
[----:B------:R-:W-:Y:S03]  /*9410*/  FMNMX.FTZ R5, R201, R5, !PT ;  /* 0x00000005c9057209 */ /* 0x000fe60007810000 */
[----:B------:R1:W4:Y:S01]  /*9420*/  I2F R13, R4 ;  /* 0x00000004000d7306 */ /* 0x0003220000201400 */
[----:B------:R-:W-:Y:S01]  /*9430*/  FMNMX.FTZ R5, R202, R5, !PT ;  /* 0x00000005ca057209 */ /* 0x000fe20007810000 */
[-C--:B---3--:R-:W-:Y:S03]  /*9440*/  FFMA.FTZ R182, R22, -R100.reuse, R206 ;  /* 0x8000006416b67223 */ /* 0x088fe600000100ce */
[----:B------:R-:W-:Y:S01]  /*9450*/  FMNMX.FTZ R5, R234, R5, !PT ;  /* 0x00000005ea057209 */ /* 0x000fe20007810000 */
[-C--:B------:R-:W-:Y:S04]  /*9460*/  FFMA.FTZ R186, R22, -R100.reuse, R213 ;  /* 0x8000006416ba7223 */ /* 0x080fe800000100d5 */
[----:B------:R-:W3:Y:S01]  /*9470*/  I2F R26, R26 ;  /* 0x0000001a001a7306 */ /* 0x000ee20000201400 */
[CC--:B--2---:R-:W-:Y:S02]  /*9480*/  FFMA.FTZ R249, R23.reuse, -R100.reuse, R52 ;  /* 0x8000006417f97223 */ /* 0x0c4fe40000010034 */
[----:B------:R-:W-:Y:S02]  /*9490*/  FFMA.FTZ R66, R23, -R100, R66 ;  /* 0x8000006417427223 */ /* 0x000fe40000010042 */
[----:B------:R-:W-:Y:S01]  /*94a0*/  LDSM.16.MT88.4 R20, [R224+0x9000] ;  /* 0x00900000e014783b */ /* 0x000fe20000004200 */
[----:B------:R-:W-:Y:S04]  /*94b0*/  FMNMX.FTZ R6, R249, R6, !PT ;  /* 0x00000006f9067209 */ /* 0x000fe80007810000 */
[----:B------:R-:W2:Y:S01]  /*94c0*/  I2F R11, R8 ;  /* 0x00000008000b7306 */ /* 0x000ea20000201400 */
[----:B-1----:R-:W-:Y:S01]  /*94d0*/  FMNMX.FTZ R4, R180, R2, !PT ;  /* 0x00000002b4047209 */ /* 0x002fe20007810000 */
[----:B----4-:R-:W-:Y:S01]  /*94e0*/  FFMA.FTZ R61, R13, -R100, R61 ;  /* 0x800000640d3d7223 */ /* 0x010fe2000001003d */
[----:B------:R-:W-:Y:S02]  /*94f0*/  FMNMX.FTZ R2, R40, R108, !PT ;  /* 0x0000006c28027209 */ /* 0x000fe40007810000 */
[----:B------:R-:W-:Y:S02]  /*9500*/  FMNMX.FTZ R4, R182, R4, !PT ;  /* 0x00000004b6047209 */ /* 0x000fe40007810000 */
[----:B------:R-:W-:Y:S02]  /*9510*/  FMNMX.FTZ R2, R39, R2, !PT ;  /* 0x0000000227027209 */ /* 0x000fe40007810000 */
[----:B------:R-:W-:Y:S01]  /*9520*/  FMNMX.FTZ R4, R194, R4, !PT ;  /* 0x00000004c2047209 */ /* 0x000fe20007810000 */
[----:B---3--:R-:W-:Y:S01]  /*9530*/  FFMA.FTZ R247, R26, -R100, R53 ;  /* 0x800000641af77223 */ /* 0x008fe20000010035 */
[----:B------:R-:W-:Y:S01]  /*9540*/  FMNMX.FTZ R2, R30, R2, !PT ;  /* 0x000000021e027209 */ /* 0x000fe20007810000 */
[----:B------:R-:W-:Y:S01]  /*9550*/  FFMA.FTZ R67, R26, -R100, R67 ;  /* 0x800000641a437223 */ /* 0x000fe20000010043 */
[----:B------:R-:W-:Y:S01]  /*9560*/  FMNMX.FTZ R4, R193, R4, !PT ;  /* 0x00000004c1047209 */ /* 0x000fe20007810000 */
[----:B------:R-:W-:Y:S01]  /*9570*/  LDSM.16.MT88.4 R52, [R224+0xa000] ;  /* 0x00a00000e034783b */ /* 0x000fe20000004200 */
[----:B------:R-:W-:Y:S02]  /*9580*/  FMNMX.FTZ R7, R247, R6, !PT ;  /* 0x00000006f7077209 */ /* 0x000fe40007810000 */
[----:B------:R-:W-:Y:S02]  /*9590*/  FMNMX.FTZ R6, R235, R5, !PT ;  /* 0x00000005eb067209 */ /* 0x000fe40007810000 */
[----:B------:R-:W-:Y:S01]  /*95a0*/  FMNMX.FTZ R7, R62, R7, !PT ;  /* 0x000000073e077209 */ /* 0x000fe20007810000 */
[----:B--2---:R-:W-:Y:S01]  /*95b0*/  FFMA.FTZ R191, R11, -R100, R191 ;  /* 0x800000640bbf7223 */ /* 0x004fe200000100bf */
[----:B------:R-:W-:Y:S01]  /*95c0*/  FMNMX.FTZ R8, R29, R2, !PT ;  /* 0x000000021d087209 */ /* 0x000fe20007810000 */
[----:B------:R-:W-:Y:S01]  /*95d0*/  FFMA.FTZ R238, R11, -R100, R189 ;  /* 0x800000640bee7223 */ /* 0x000fe200000100bd */
[----:B------:R-:W-:Y:S02]  /*95e0*/  FMNMX.FTZ R6, R66, R6, !PT ;  /* 0x0000000642067209 */ /* 0x000fe40007810000 */
[----:B------:R-:W-:Y:S02]  /*95f0*/  FMNMX.FTZ R2, R191, R4, !PT ;  /* 0x00000004bf027209 */ /* 0x000fe40007810000 */
[----:B------:R-:W-:Y:S02]  /*9600*/  FMNMX.FTZ R4, R63, R7, !PT ;  /* 0x000000073f047209 */ /* 0x000fe40007810000 */
[----:B------:R-:W-:Y:S02]  /*9610*/  FMNMX.FTZ R5, R190, R2, !PT ;  /* 0x00000002be057209 */ /* 0x000fe40007810000 */
[----:B------:R-:W-:Y:S02]  /*9620*/  FMNMX.FTZ R2, R179, R8, !PT ;  /* 0x00000008b3027209 */ /* 0x000fe40007810000 */
        /* <DEDUP_REMOVED lines=12> */
[----:B------:R-:W-:Y:S01]  /*96f0*/  MOV R189, R103 ;  /* 0x0000006700bd7202 */ /* 0x000fe20000000f00 */
[----:B------:R-:W3:Y:S01]  /*9700*/  SHFL.BFLY PT, R7, R5, 0x2, 0x1f ;  /* 0x0c401f0005077f89 */ /* 0x000ee200000e0000 */
[----:B------:R-:W-:Y:S02]  /*9710*/  FMNMX.FTZ R6, R197, R6, !PT ;  /* 0x00000006c5067209 */ /* 0x000fe40007810000 */
[----:B-1----:R-:W-:Y:S02]  /*9720*/  FMNMX.FTZ R4, R4, R8, !PT ;  /* 0x0000000804047209 */ /* 0x002fe40007810000 */
[----:B------:R-:W-:Y:S02]  /*9730*/  FMNMX.FTZ R6, R198, R6, !PT ;  /* 0x00000006c6067209 */ /* 0x000fe40007810000 */
[----:B------:R-:W-:Y:S01]  /*9740*/  MOV R188, R67 ;  /* 0x0000004300bc7202 */ /* 0x000fe20000000f00 */
[----:B------:R-:W1:Y:S01]  /*9750*/  SHFL.BFLY PT, R105, R4, 0x1, 0x1f ;  /* 0x0c201f0004697f89 */ /* 0x000e6200000e0000 */
[----:B--2---:R-:W-:Y:S02]  /*9760*/  FMNMX.FTZ R104, R2, R104, !PT ;  /* 0x0000006802687209 */ /* 0x004fe40007810000 */
[----:B------:R-:W-:Y:S05]  /*9770*/  FMNMX.FTZ R2, R238, R6, !PT ;  /* 0x00000006ee027209 */ /* 0x000fea0007810000 */
[----:B------:R-:W2:Y:S01]  /*9780*/  SHFL.BFLY PT, R6, R104, 0x1, 0x1f ;  /* 0x0c201f0068067f89 */ /* 0x000ea200000e0000 */
[----:B------:R-:W-:Y:S04]  /*9790*/  FMNMX.FTZ R2, R239, R2, !PT ;  /* 0x00000002ef027209 */ /* 0x000fe80007810000 */
[----:B------:R-:W-:Y:S02]  /*97a0*/  FMNMX.FTZ R0, R109, R2, !PT ;  /* 0x000000026d007209 */ /* 0x000fe40007810000 */
[----:B---3--:R-:W-:Y:S02]  /*97b0*/  FMNMX.FTZ R5, R5, R7, !PT ;  /* 0x0000000705057209 */ /* 0x008fe40007810000 */
[----:B------:R-:W-:Y:S03]  /*97c0*/  FMNMX.FTZ R2, R110, R0, !PT ;  /* 0x000000006e027209 */ /* 0x000fe60007810000 */
[----:B------:R-:W3:Y:S01]  /*97d0*/  SHFL.BFLY PT, R103, R5, 0x1, 0x1f ;  /* 0x0c201f0005677f89 */ /* 0x000ee200000e0000 */
[----:B-1----:R-:W-:Y:S04]  /*97e0*/  FMNMX.FTZ R105, R4, R105, !PT ;  /* 0x0000006904697209 */ /* 0x002fe80007810000 */
[C---:B------:R-:W-:Y:S01]  /*97f0*/  FSETP.NEU.FTZ.AND P0, PT, R105.reuse, -INF , PT ;  /* 0xff8000006900780b */ /* 0x040fe20003f1d000 */
[----:B------:R-:W-:Y:S02]  /*9800*/  FADD.FTZ R0, -R105, R101 ;  /* 0x0000006569007221 */ /* 0x000fe40000010100 */
[----:B------:R-:W1:Y:S02]  /*9810*/  SHFL.BFLY PT, R3, R2, 0x2, 0x1f ;  /* 0x0c401f0002037f89 */ /* 0x000e6400000e0000 */
[----:B------:R-:W-:Y:S01]  /*9820*/  FMUL.FTZ R0, R0, c[0x0][0x23c] ;  /* 0x00008f0000007a20 */ /* 0x000fe20000410000 */
[----:B--2---:R-:W-:Y:S03]  /*9830*/  FMNMX.FTZ R104, R104, R6, !PT ;  /* 0x0000000668687209 */ /* 0x004fe60007810000 */
[----:B------:R2:W4:Y:S01]  /*9840*/  MUFU.EX2 R102, R0 ;  /* 0x0000000000667308 */ /* 0x0005220000000800 */
[----:B---3--:R-:W-:Y:S01]  /*9850*/  FMNMX.FTZ R103, R5, R103, !PT ;  /* 0x0000006705677209 */ /* 0x008fe20007810000 */
[----:B--2---:R-:W-:Y:S02]  /*9860*/  FADD.FTZ R0, -R104, R106 ;  /* 0x0000006a68007221 */ /* 0x004fe40000010100 */
[----:B------:R-:W-:Y:S02]  /*9870*/  FMUL.FTZ R106, R105, c[0x0][0x23c] ;  /* 0x00008f00696a7a20 */ /* 0x000fe40000410000 */
[----:B------:R-:W-:Y:S01]  /*9880*/  FMUL.FTZ R4, R0, c[0x0][0x23c] ;  /* 0x00008f0000047a20 */ /* 0x000fe20000410000 */
[----:B-1----:R-:W-:Y:S01]  /*9890*/  FMNMX.FTZ R0, R2, R3, !PT ;  /* 0x0000000302007209 */ /* 0x002fe20007810000 */
[----:B------:R-:W-:Y:S01]  /*98a0*/  FADD.FTZ R2, -R103, R107 ;  /* 0x0000006b67027221 */ /* 0x000fe20000010100 */
[----:B------:R-:W-:Y:S01]  /*98b0*/  FSEL R106, R106, RZ, P0 ;  /* 0x000000ff6a6a7208 */ /* 0x000fe20000000000 */
[----:B------:R1:W2:Y:S01]  /*98c0*/  MUFU.EX2 R101, R4 ;  /* 0x0000000400657308 */ /* 0x0002a20000000800 */
[C---:B------:R-:W-:Y:S01]  /*98d0*/  FMUL.FTZ R107, R104.reuse, c[0x0][0x23c] ;  /* 0x00008f00686b7a20 */ /* 0x040fe20000410000 */
[----:B------:R-:W-:Y:S01]  /*98e0*/  FSETP.NEU.FTZ.AND P0, PT, R104, -INF , PT ;  /* 0xff8000006800780b */ /* 0x000fe20003f1d000 */
[----:B------:R-:W3:Y:S01]  /*98f0*/  SHFL.BFLY PT, R3, R0, 0x1, 0x1f ;  /* 0x0c201f0000037f89 */ /* 0x000ee200000e0000 */
[----:B------:R-:W-:Y:S02]  /*9900*/  FMUL.FTZ R2, R2, c[0x0][0x23c] ;  /* 0x00008f0002027a20 */ /* 0x000fe40000410000 */
[----:B------:R-:W-:Y:S01]  /*9910*/  FSEL R107, R107, RZ, P0 ;  /* 0x000000ff6b6b7208 */ /* 0x000fe20000000000 */
[----:B----4-:R-:W-:Y:S01]  /*9920*/  FMUL.FTZ R32, R102, R140 ;  /* 0x0000008c66207220 */ /* 0x010fe20000410000 */
[----:B------:R-:W-:Y:S01]  /*9930*/  FSETP.NEU.FTZ.AND P0, PT, R103, -INF , PT ;  /* 0xff8000006700780b */ /* 0x000fe20003f1d000 */
[--C-:B------:R-:W-:Y:S01]  /*9940*/  FFMA.FTZ R50, R50, c[0x0][0x23c], -R106.reuse ;  /* 0x00008f0032327a23 */ /* 0x100fe2000001086a */
[----:B------:R-:W4:Y:S01]  /*9950*/  MUFU.EX2 R2, R2 ;  /* 0x0000000200027308 */ /* 0x000f220000000800 */
[--C-:B------:R-:W-:Y:S02]  /*9960*/  FFMA.FTZ R59, R59, c[0x0][0x23c], -R107.reuse ;  /* 0x00008f003b3b7a23 */ /* 0x100fe4000001086b */
[--C-:B------:R-:W-:Y:S02]  /*9970*/  FFMA.FTZ R60, R60, c[0x0][0x23c], -R107.reuse ;  /* 0x00008f003c3c7a23 */ /* 0x100fe4000001086b */
[--C-:B------:R-:W-:Y:S02]  /*9980*/  FFMA.FTZ R67, R178, c[0x0][0x23c], -R107.reuse ;  /* 0x00008f00b2437a23 */ /* 0x100fe4000001086b */
[C---:B------:R-:W-:Y:S02]  /*9990*/  FMUL.FTZ R68, R102.reuse, R68 ;  /* 0x0000004466447220 */ /* 0x040fe40000410000 */
[C---:B------:R-:W-:Y:S01]  /*99a0*/  FMUL.FTZ R69, R102.reuse, R69 ;  /* 0x0000004566457220 */ /* 0x040fe20000410000 */
[----:B------:R-:W-:Y:S01]  /*99b0*/  MUFU.EX2 R233, R59 ;  /* 0x0000003b00e97308 */ /* 0x000fe20000000800 */
[C---:B------:R-:W-:Y:S02]  /*99c0*/  FMUL.FTZ R80, R102.reuse, R80 ;  /* 0x0000005066507220 */ /* 0x040fe40000410000 */
[----:B------:R-:W-:Y:S02]  /*99d0*/  FMUL.FTZ R81, R102, R81 ;  /* 0x0000005166517220 */ /* 0x000fe40000410000 */
[--C-:B-1----:R-:W-:Y:S01]  /*99e0*/  FFMA.FTZ R4, R37, c[0x0][0x23c], -R106.reuse ;  /* 0x00008f0025047a23 */ /* 0x102fe2000001086a */
[----:B---3--:R-:W-:Y:S01]  /*99f0*/  FMNMX.FTZ R3, R0, R3, !PT ;  /* 0x0000000300037209 */ /* 0x008fe20007810000 */
[--C-:B------:R-:W-:Y:S03]  /*9a00*/  FFMA.FTZ R0, R33, c[0x0][0x23c], -R106.reuse ;  /* 0x00008f0021007a23 */ /* 0x100fe6000001086a */
[----:B------:R1:W-:Y:S01]  /*9a10*/  MUFU.EX2 R48, R4 ;  /* 0x0000000400307308 */ /* 0x0003e20000000800 */
[----:B--2---:R-:W-:Y:S02]  /*9a20*/  FMUL.FTZ R6, R101, R118 ;  /* 0x0000007665067220 */ /* 0x004fe40000410000 */
[----:B------:R-:W-:Y:S02]  /*9a30*/  FMUL.FTZ R111, R3, c[0x0][0x23c] ;  /* 0x00008f00036f7a20 */ /* 0x000fe40000410000 */
[C---:B------:R-:W-:Y:S02]  /*9a40*/  FMUL.FTZ R7, R101.reuse, R119 ;  /* 0x0000007765077220 */ /* 0x040fe40000410000 */
[C---:B----4-:R-:W-:Y:S02]  /*9a50*/  FMUL.FTZ R8, R2.reuse, R112 ;  /* 0x0000007002087220 */ /* 0x050fe40000410000 */
[C---:B------:R-:W-:Y:S01]  /*9a60*/  FMUL.FTZ R12, R2.reuse, R120 ;  /* 0x00000078020c7220 */ /* 0x040fe20000410000 */
[----:B------:R-:W2:Y:S01]  /*9a70*/  MUFU.EX2 R51, R0 ;  /* 0x0000000000337308 */ /* 0x000ea20000000800 */
[C---:B------:R-:W-:Y:S02]  /*9a80*/  FMUL.FTZ R13, R2.reuse, R121 ;  /* 0x00000079020d7220 */ /* 0x040fe40000410000 */
[C---:B------:R-:W-:Y:S02]  /*9a90*/  FMUL.FTZ R19, R101.reuse, R127 ;  /* 0x0000007f65137220 */ /* 0x040fe40000410000 */
[C---:B------:R-:W-:Y:S02]  /*9aa0*/  FMUL.FTZ R25, R2.reuse, R133 ;  /* 0x0000008502197220 */ /* 0x040fe40000410000 */
[----:B------:R-:W-:Y:S02]  /*9ab0*/  FMUL.FTZ R24, R2, R132 ;  /* 0x0000008402187220 */ /* 0x000fe40000410000 */
[----:B------:R-:W-:Y:S01]  /*9ac0*/  FMUL.FTZ R33, R102, R141 ;  /* 0x0000008d66217220 */ /* 0x000fe20000410000 */
[----:B------:R3:W-:Y:S01]  /*9ad0*/  MUFU.EX2 R222, R60 ;  /* 0x0000003c00de7308 */ /* 0x0007e20000000800 */
[C---:B------:R-:W-:Y:S01]  /*9ae0*/  FMUL.FTZ R35, R101.reuse, R143 ;  /* 0x0000008f65237220 */ /* 0x040fe20000410000 */
[----:B------:R-:W-:Y:S01]  /*9af0*/  MOV R143, R61 ;  /* 0x0000003d008f7202 */ /* 0x000fe20000000f00 */
[----:B------:R-:W-:Y:S02]  /*9b00*/  FMUL.FTZ R61, R2, R169 ;  /* 0x000000a9023d7220 */ /* 0x000fe40000410000 */
[----:B-1----:R-:W-:Y:S02]  /*9b10*/  FFMA.FTZ R4, R38, c[0x0][0x23c], -R106 ;  /* 0x00008f0026047a23 */ /* 0x002fe4000001086a */
[C---:B------:R-:W-:Y:S02]  /*9b20*/  FMUL.FTZ R70, R101.reuse, R70 ;  /* 0x0000004665467220 */ /* 0x040fe40000410000 */
[----:B------:R-:W-:Y:S01]  /*9b30*/  FMUL.FTZ R71, R101, R71 ;  /* 0x0000004765477220 */ /* 0x000fe20000410000 */
[----:B------:R1:W-:Y:S01]  /*9b40*/  MUFU.EX2 R65, R4 ;  /* 0x0000000400417308 */ /* 0x0003e20000000800 */
[C---:B------:R-:W-:Y:S02]  /*9b50*/  FMUL.FTZ R72, R2.reuse, R72 ;  /* 0x0000004802487220 */ /* 0x040fe40000410000 */
[----:B------:R-:W-:Y:S01]  /*9b60*/  FMUL.FTZ R73, R2, R73 ;  /* 0x0000004902497220 */ /* 0x000fe20000410000 */
[----:B--2---:R-:W-:Y:S01]  /*9b70*/  MOV R141, R51 ;  /* 0x00000033008d7202 */ /* 0x004fe20000000f00 */
[----:B------:R-:W-:Y:S02]  /*9b80*/  FADD.FTZ R0, -R3, R108 ;  /* 0x0000006c03007221 */ /* 0x000fe40000010100 */
[----:B------:R-:W-:Y:S02]  /*9b90*/  FMUL.FTZ R108, R103, c[0x0][0x23c] ;  /* 0x00008f00676c7a20 */ /* 0x000fe40000410000 */
[----:B------:R-:W-:Y:S01]  /*9ba0*/  FMUL.FTZ R0, R0, c[0x0][0x23c] ;  /* 0x00008f0000007a20 */ /* 0x000fe20000410000 */
[----:B------:R2:W-:Y:S01]  /*9bb0*/  MUFU.EX2 R223, R67 ;  /* 0x0000004300df7308 */ /* 0x0005e20000000800 */
[----:B------:R-:W-:Y:S01]  /*9bc0*/  FMUL.FTZ R76, R2, R76 ;  /* 0x0000004c024c7220 */ /* 0x000fe20000410000 */
[----:B------:R-:W-:Y:S01]  /*9bd0*/  FSEL R108, R108, RZ, P0 ;  /* 0x000000ff6c6c7208 */ /* 0x000fe20000000000 */
[C---:B------:R-:W-:Y:S01]  /*9be0*/  FMUL.FTZ R77, R2.reuse, R77 ;  /* 0x0000004d024d7220 */ /* 0x040fe20000410000 */
[----:B------:R-:W-:Y:S01]  /*9bf0*/  FSETP.NEU.FTZ.AND P0, PT, R3, -INF , PT ;  /* 0xff8000000300780b */ /* 0x000fe20003f1d000 */
[----:B---3--:R-:W-:Y:S02]  /*9c00*/  FMUL.FTZ R60, R2, R168 ;  /* 0x000000a8023c7220 */ /* 0x008fe40000410000 */
[--C-:B------:R-:W-:Y:S01]  /*9c10*/  FFMA.FTZ R5, R28, c[0x0][0x23c], -R108.reuse ;  /* 0x00008f001c057a23 */ /* 0x100fe2000001086c */
[----:B------:R-:W-:Y:S01]  /*9c20*/  FSEL R111, R111, RZ, P0 ;  /* 0x000000ff6f6f7208 */ /* 0x000fe20000000000 */
[----:B------:R-:W-:Y:S01]  /*9c30*/  FFMA.FTZ R9, R18, c[0x0][0x23c], -R108 ;  /* 0x00008f0012097a23 */ /* 0x000fe2000001086c */
[----:B------:R-:W3:Y:S01]  /*9c40*/  MUFU.EX2 R0, R0 ;  /* 0x0000000000007308 */ /* 0x000ee20000000800 */
[C---:B------:R-:W-:Y:S02]  /*9c50*/  FMUL.FTZ R18, R101.reuse, R126 ;  /* 0x0000007e65127220 */ /* 0x040fe40000410000 */
[----:B------:R-:W-:Y:S02]  /*9c60*/  FMUL.FTZ R28, R2, R136 ;  /* 0x00000088021c7220 */ /* 0x000fe40000410000 */
[----:B-1----:R-:W-:Y:S02]  /*9c70*/  FFMA.FTZ R4, R34, c[0x0][0x23c], -R106 ;  /* 0x00008f0022047a23 */ /* 0x002fe4000001086a */
[C---:B------:R-:W-:Y:S02]  /*9c80*/  FMUL.FTZ R34, R101.reuse, R142 ;  /* 0x0000008e65227220 */ /* 0x040fe40000410000 */
[C---:B------:R-:W-:Y:S01]  /*9c90*/  FMUL.FTZ R82, R101.reuse, R82 ;  /* 0x0000005265527220 */ /* 0x040fe20000410000 */
[----:B------:R-:W1:Y:S01]  /*9ca0*/  MUFU.EX2 R64, R4 ;  /* 0x0000000400407308 */ /* 0x000e620000000800 */
[C---:B------:R-:W-:Y:S02]  /*9cb0*/  FMUL.FTZ R83, R101.reuse, R83 ;  /* 0x0000005365537220 */ /* 0x040fe40000410000 */
[C---:B------:R-:W-:Y:S02]  /*9cc0*/  FMUL.FTZ R84, R102.reuse, R84 ;  /* 0x0000005466547220 */ /* 0x040fe40000410000 */
[C---:B--2---:R-:W-:Y:S02]  /*9cd0*/  FMUL.FTZ R67, R101.reuse, R175 ;  /* 0x000000af65437220 */ /* 0x044fe40000410000 */
[----:B------:R-:W-:Y:S02]  /*9ce0*/  FMUL.FTZ R85, R102, R85 ;  /* 0x0000005566557220 */ /* 0x000fe40000410000 */
[C---:B------:R-:W-:Y:S01]  /*9cf0*/  FMUL.FTZ R86, R101.reuse, R86 ;  /* 0x0000005665567220 */ /* 0x040fe20000410000 */
[----:B------:R2:W-:Y:S01]  /*9d00*/  MUFU.EX2 R250, R5 ;  /* 0x0000000500fa7308 */ /* 0x0005e20000000800 */
[----:B------:R-:W-:Y:S02]  /*9d10*/  FMUL.FTZ R87, R101, R87 ;  /* 0x0000005765577220 */ /* 0x000fe40000410000 */
[----:B------:R-:W-:Y:S02]  /*9d20*/  FMUL.FTZ R88, R2, R88 ;  /* 0x0000005802587220 */ /* 0x000fe40000410000 */
[C---:B---3--:R-:W-:Y:S02]  /*9d30*/  FMUL.FTZ R10, R0.reuse, R114 ;  /* 0x00000072000a7220 */ /* 0x048fe40000410000 */
[C---:B------:R-:W-:Y:S02]  /*9d40*/  FMUL.FTZ R11, R0.reuse, R115 ;  /* 0x00000073000b7220 */ /* 0x040fe40000410000 */
[C---:B------:R-:W-:Y:S01]  /*9d50*/  FMUL.FTZ R14, R0.reuse, R122 ;  /* 0x0000007a000e7220 */ /* 0x040fe20000410000 */
[----:B------:R3:W-:Y:S01]  /*9d60*/  MUFU.EX2 R248, R9 ;  /* 0x0000000900f87308 */ /* 0x0007e20000000800 */
[C---:B------:R-:W-:Y:S02]  /*9d70*/  FMUL.FTZ R15, R0.reuse, R123 ;  /* 0x0000007b000f7220 */ /* 0x040fe40000410000 */
[C---:B------:R-:W-:Y:S01]  /*9d80*/  FMUL.FTZ R26, R0.reuse, R134 ;  /* 0x00000086001a7220 */ /* 0x040fe20000410000 */
[----:B-1----:R-:W-:Y:S01]  /*9d90*/  F2FP.BF16.PACK_AB R118, R51, R64 ;  /* 0x000000403376723e */ /* 0x002fe200000010ff */
[--C-:B------:R-:W-:Y:S01]  /*9da0*/  FFMA.FTZ R4, R41, c[0x0][0x23c], -R107.reuse ;  /* 0x00008f0029047a23 */ /* 0x100fe2000001086b */
[----:B------:R-:W-:Y:S01]  /*9db0*/  LDSM.16.MT88.4 R120, [R226+0xa000] ;  /* 0x00a00000e278783b */ /* 0x000fe20000004200 */
[C---:B------:R-:W-:Y:S02]  /*9dc0*/  FMUL.FTZ R27, R0.reuse, R135 ;  /* 0x00000087001b7220 */ /* 0x040fe40000410000 */
[----:B------:R-:W-:Y:S01]  /*9dd0*/  FMUL.FTZ R31, R0, R139 ;  /* 0x0000008b001f7220 */ /* 0x000fe20000410000 */
[----:B------:R1:W-:Y:S01]  /*9de0*/  MUFU.EX2 R251, R4 ;  /* 0x0000000400fb7308 */ /* 0x0003e20000000800 */
[----:B------:R-:W-:Y:S01]  /*9df0*/  FMUL.FTZ R41, R2, R149 ;  /* 0x0000009502297220 */ /* 0x000fe20000410000 */
[----:B------:R-:W-:Y:S01]  /*9e00*/  MOV R149, R62 ;  /* 0x0000003e00957202 */ /* 0x000fe20000000f00 */
[C---:B------:R-:W-:Y:S01]  /*9e10*/  FMUL.FTZ R51, R101.reuse, R159 ;  /* 0x0000009f65337220 */ /* 0x040fe20000410000 */
[----:B------:R-:W-:Y:S01]  /*9e20*/  MOV R139, R64 ;  /* 0x00000040008b7202 */ /* 0x000fe20000000f00 */
[----:B--2---:R-:W-:Y:S02]  /*9e30*/  FMUL.FTZ R5, R102, R117 ;  /* 0x0000007566057220 */ /* 0x004fe40000410000 */
[C---:B------:R-:W-:Y:S02]  /*9e40*/  FMUL.FTZ R59, R0.reuse, R167 ;  /* 0x000000a7003b7220 */ /* 0x040fe40000410000 */
[----:B------:R-:W-:Y:S02]  /*9e50*/  FMUL.FTZ R62, R0, R170 ;  /* 0x000000aa003e7220 */ /* 0x000fe40000410000 */
[----:B------:R-:W-:Y:S02]  /*9e60*/  FMUL.FTZ R64, R102, R172 ;  /* 0x000000ac66407220 */ /* 0x000fe40000410000 */
[----:B------:R-:W-:Y:S02]  /*9e70*/  FMUL.FTZ R74, R0, R74 ;  /* 0x0000004a004a7220 */ /* 0x000fe40000410000 */
[----:B---3--:R-:W-:Y:S02]  /*9e80*/  FMUL.FTZ R9, R2, R113 ;  /* 0x0000007102097220 */ /* 0x008fe40000410000 */
[C---:B------:R-:W-:Y:S02]  /*9e90*/  FMUL.FTZ R75, R0.reuse, R75 ;  /* 0x0000004b004b7220 */ /* 0x040fe40000410000 */
[C---:B------:R-:W-:Y:S02]  /*9ea0*/  FMUL.FTZ R78, R0.reuse, R78 ;  /* 0x0000004e004e7220 */ /* 0x040fe40000410000 */
[----:B------:R-:W-:Y:S02]  /*9eb0*/  FMUL.FTZ R79, R0, R79 ;  /* 0x0000004f004f7220 */ /* 0x000fe40000410000 */
[----:B------:R-:W-:Y:S02]  /*9ec0*/  FMUL.FTZ R89, R2, R89 ;  /* 0x0000005902597220 */ /* 0x000fe40000410000 */
[----:B-1----:R-:W-:Y:S02]  /*9ed0*/  FFMA.FTZ R4, R42, c[0x0][0x23c], -R107 ;  /* 0x00008f002a047a23 */ /* 0x002fe4000001086b */
[C---:B------:R-:W-:Y:S02]  /*9ee0*/  FMUL.FTZ R42, R0.reuse, R150 ;  /* 0x00000096002a7220 */ /* 0x040fe40000410000 */
[----:B------:R-:W1:Y:S01]  /*9ef0*/  MUFU.EX2 R252, R4 ;  /* 0x0000000400fc7308 */ /* 0x000e620000000800 */
        /* <DEDUP_REMOVED lines=10> */
[----:B------:R-:W-:Y:S02]  /*9fa0*/  FFMA.FTZ R132, R191, c[0x0][0x23c], -R108 ;  /* 0x00008f00bf847a23 */ /* 0x000fe4000001086c */
[----:B------:R-:W-:Y:S01]  /*9fb0*/  FFMA.FTZ R136, R198, c[0x0][0x23c], -R111 ;  /* 0x00008f00c6887a23 */ /* 0x000fe2000001086f */
[----:B-1----:R-:W-:Y:S01]  /*9fc0*/  F2FP.BF16.PACK_AB R117, R252, R251 ;  /* 0x000000fbfc75723e */ /* 0x002fe200000010ff */
[----:B------:R-:W-:Y:S02]  /*9fd0*/  FFMA.FTZ R4, R44, c[0x0][0x23c], -R107 ;  /* 0x00008f002c047a23 */ /* 0x000fe4000001086b */
[----:B------:R-:W-:Y:S01]  /*9fe0*/  FFMA.FTZ R44, R47, c[0x0][0x23c], -R106 ;  /* 0x00008f002f2c7a23 */ /* 0x000fe2000001086a */
[----:B------:R-:W-:Y:S01]  /*9ff0*/  MUFU.EX2 R198, R136 ;  /* 0x0000008800c67308 */ /* 0x000fe20000000800 */
[C---:B------:R-:W-:Y:S02]  /*a000*/  FMUL.FTZ R47, R0.reuse, R155 ;  /* 0x0000009b002f7220 */ /* 0x040fe40000410000 */
[----:B------:R-:W-:Y:S07]  /*a010*/  FFMA.FTZ R109, R109, c[0x0][0x23c], -R111 ;  /* 0x00008f006d6d7a23 */ /* 0x000fee000001086f */
[----:B------:R1:W2:Y:S02]  /*a020*/  MUFU.EX2 R57, R4 ;  /* 0x0000000400397308 */ /* 0x0002a40000000800 */
[----:B-1----:R-:W-:Y:S01]  /*a030*/  FFMA.FTZ R4, R43, c[0x0][0x23c], -R107 ;  /* 0x00008f002b047a23 */ /* 0x002fe2000001086b */
[----:B--2---:R-:W-:Y:S01]  /*a040*/  MOV R140, R57 ;  /* 0x00000039008c7202 */ /* 0x004fe20000000f00 */
[----:B------:R-:W-:Y:S06]  /*a050*/  FMUL.FTZ R43, R0, R151 ;  /* 0x00000097002b7220 */ /* 0x000fec0000410000 */
[----:B------:R1:W2:Y:S02]  /*a060*/  MUFU.EX2 R49, R4 ;  /* 0x0000000400317308 */ /* 0x0002a40000000800 */
[----:B-1----:R-:W-:Y:S01]  /*a070*/  FFMA.FTZ R4, R17, c[0x0][0x23c], -R108 ;  /* 0x00008f0011047a23 */ /* 0x002fe2000001086c */
[----:B--2---:R-:W-:Y:S01]  /*a080*/  F2FP.BF16.PACK_AB R119, R49, R57 ;  /* 0x000000393177723e */ /* 0x004fe200000010ff */
[C---:B------:R-:W-:Y:S01]  /*a090*/  FMUL.FTZ R17, R102.reuse, R125 ;  /* 0x0000007d66117220 */ /* 0x040fe20000410000 */
[----:B------:R-:W-:Y:S05]  /*a0a0*/  MOV R142, R49 ;  /* 0x00000031008e7202 */ /* 0x000fea0000000f00 */
[----:B------:R1:W2:Y:S01]  /*a0b0*/  MUFU.EX2 R245, R4 ;  /* 0x0000000400f57308 */ /* 0x0002a20000000800 */
[----:B------:R-:W-:Y:S02]  /*a0c0*/  FMUL.FTZ R49, R102, R157 ;  /* 0x0000009d66317220 */ /* 0x000fe40000410000 */
[----:B------:R-:W-:Y:S02]  /*a0d0*/  FMUL.FTZ R57, R2, R165 ;  /* 0x000000a502397220 */ /* 0x000fe40000410000 */
[--C-:B-1----:R-:W-:Y:S01]  /*a0e0*/  FFMA.FTZ R4, R40, c[0x0][0x23c], -R111.reuse ;  /* 0x00008f0028047a23 */ /* 0x102fe2000001086f */
[----:B--2---:R-:W-:Y:S01]  /*a0f0*/  F2FP.BF16.PACK_AB R112, R250, R245 ;  /* 0x000000f5fa70723e */ /* 0x004fe200000010ff */
[----:B------:R-:W-:Y:S03]  /*a100*/  FFMA.FTZ R40, R46, c[0x0][0x23c], -R106 ;  /* 0x00008f002e287a23 */ /* 0x000fe6000001086a */
[----:B------:R1:W-:Y:S01]  /*a110*/  MUFU.EX2 R241, R4 ;  /* 0x0000000400f17308 */ /* 0x0003e20000000800 */
[----:B------:R-:W-:Y:S09]  /*a120*/  FMUL.FTZ R46, R0, R154 ;  /* 0x0000009a002e7220 */ /* 0x000ff20000410000 */
[----:B------:R2:W-:Y:S01]  /*a130*/  MUFU.EX2 R236, R40 ;  /* 0x0000002800ec7308 */ /* 0x0005e20000000800 */
[--C-:B-1----:R-:W-:Y:S02]  /*a140*/  FFMA.FTZ R4, R39, c[0x0][0x23c], -R111.reuse ;  /* 0x00008f0027047a23 */ /* 0x102fe4000001086f */
[----:B------:R-:W1:Y:S07]  /*a150*/  LDSM.16.MT88.4 R36, [R226+0x9000] ;  /* 0x00900000e224783b */ /* 0x000e6e0000004200 */
[----:B------:R3:W4:Y:S01]  /*a160*/  MUFU.EX2 R243, R4 ;  /* 0x0000000400f37308 */ /* 0x0007220000000800 */
[----:B--2---:R-:W-:Y:S01]  /*a170*/  FMUL.FTZ R40, R2, R148 ;  /* 0x0000009402287220 */ /* 0x004fe20000410000 */
[----:B------:R-:W-:Y:S01]  /*a180*/  MOV R148, R63 ;  /* 0x0000003f00947202 */ /* 0x000fe20000000f00 */
[----:B------:R-:W-:Y:S02]  /*a190*/  FMUL.FTZ R63, R0, R171 ;  /* 0x000000ab003f7220 */ /* 0x000fe40000410000 */
[--C-:B---3--:R-:W-:Y:S01]  /*a1a0*/  FFMA.FTZ R4, R16, c[0x0][0x23c], -R108.reuse ;  /* 0x00008f0010047a23 */ /* 0x108fe2000001086c */
[----:B----4-:R-:W-:Y:S01]  /*a1b0*/  F2FP.BF16.PACK_AB R113, R243, R241 ;  /* 0x000000f1f371723e */ /* 0x010fe200000010ff */
[----:B------:R-:W-:Y:S03]  /*a1c0*/  FMUL.FTZ R16, R102, R124 ;  /* 0x0000007c66107220 */ /* 0x000fe60000410000 */
[----:B------:R2:W3:Y:S01]  /*a1d0*/  MUFU.EX2 R244, R4 ;  /* 0x0000000400f47308 */ /* 0x0004e20000000800 */
[----:B------:R-:W4:Y:S01]  /*a1e0*/  LDSM.16.MT88.4 R124, [R224+0xb000] ;  /* 0x00b00000e07c783b */ /* 0x000f220000004200 */
[--C-:B--2---:R-:W-:Y:S01]  /*a1f0*/  FFMA.FTZ R4, R30, c[0x0][0x23c], -R111.reuse ;  /* 0x00008f001e047a23 */ /* 0x104fe2000001086f */
[----:B---3--:R-:W-:Y:S01]  /*a200*/  F2FP.BF16.PACK_AB R114, R248, R244 ;  /* 0x000000f4f872723e */ /* 0x008fe200000010ff */
[----:B------:R-:W-:Y:S01]  /*a210*/  FMUL.FTZ R30, R0, R138 ;  /* 0x0000008a001e7220 */ /* 0x000fe20000410000 */
[----:B------:R-:W-:Y:S05]  /*a220*/  MOV R138, R65 ;  /* 0x00000041008a7202 */ /* 0x000fea0000000f00 */
[----:B------:R2:W-:Y:S02]  /*a230*/  MUFU.EX2 R240, R4 ;  /* 0x0000000400f07308 */ /* 0x0005e40000000800 */
[--C-:B--2---:R-:W-:Y:S02]  /*a240*/  FFMA.FTZ R4, R29, c[0x0][0x23c], -R111.reuse ;  /* 0x00008f001d047a23 */ /* 0x104fe4000001086f */
[----:B------:R-:W-:Y:S01]  /*a250*/  FMUL.FTZ R29, R2, R137 ;  /* 0x00000089021d7220 */ /* 0x000fe20000410000 */
[----:B------:R-:W-:Y:S05]  /*a260*/  MOV R137, R48 ;  /* 0x0000003000897202 */ /* 0x000fea0000000f00 */
[----:B------:R2:W3:Y:S02]  /*a270*/  MUFU.EX2 R242, R4 ;  /* 0x0000000400f27308 */ /* 0x0004e40000000800 */
[C---:B--2---:R-:W-:Y:S01]  /*a280*/  FMUL.FTZ R4, R102.reuse, R116 ;  /* 0x0000007466047220 */ /* 0x044fe20000410000 */
[----:B------:R-:W-:Y:S01]  /*a290*/  F2FP.BF16.PACK_AB R116, R65, R48 ;  /* 0x000000304174723e */ /* 0x000fe200000010ff */
[----:B------:R-:W-:Y:S01]  /*a2a0*/  FMUL.FTZ R48, R102, R156 ;  /* 0x0000009c66307220 */ /* 0x000fe20000410000 */
[----:B---3--:R-:W-:Y:S01]  /*a2b0*/  F2FP.BF16.PACK_AB R115, R242, R240 ;  /* 0x000000f0f273723e */ /* 0x008fe200000010ff */
[C---:B------:R-:W-:Y:S04]  /*a2c0*/  FMUL.FTZ R65, R102.reuse, R173 ;  /* 0x000000ad66417220 */ /* 0x040fe80000410000 */
[-C--:B------:R-:W-:Y:S08]  /*a2d0*/  HMMA.16816.F32.BF16 R4, R116, R20.reuse, R4 ;  /* 0x000000147404723c */ /* 0x080ff00000041804 */
[C---:B------:R-:W-:Y:S07]  /*a2e0*/  HMMA.16816.F32.BF16 R8, R112.reuse, R20, R8 ;  /* 0x000000147008723c */ /* 0x040fee0000041808 */
[C---:B------:R-:W-:Y:S01]  /*a2f0*/  FMUL.FTZ R21, R102.reuse, R129 ;  /* 0x0000008166157220 */ /* 0x040fe20000410000 */
[-C--:B------:R-:W-:Y:S04]  /*a300*/  HMMA.16816.F32.BF16 R12, R112, R22.reuse, R12 ;  /* 0x00000016700c723c */ /* 0x080fe8000004180c */
[C---:B------:R-:W-:Y:S02]  /*a310*/  FMUL.FTZ R20, R102.reuse, R128 ;  /* 0x0000008066147220 */ /* 0x040fe40000410000 */
[----:B------:R-:W-:Y:S02]  /*a320*/  FFMA.FTZ R128, R177, c[0x0][0x23c], -R108 ;  /* 0x00008f00b1807a23 */ /* 0x000fe4000001086c */
[C---:B------:R-:W-:Y:S02]  /*a330*/  HMMA.16816.F32.BF16 R16, R116.reuse, R22, R16 ;  /* 0x000000167410723c */ /* 0x040fe40000041810 */
[----:B------:R2:W-:Y:S05]  /*a340*/  MUFU.EX2 R221, R128 ;  /* 0x0000008000dd7308 */ /* 0x0005ea0000000800 */
[C---:B------:R-:W-:Y:S02]  /*a350*/  FMUL.FTZ R22, R101.reuse, R130 ;  /* 0x0000008265167220 */ /* 0x040fe40000410000 */
[----:B------:R-:W-:Y:S07]  /*a360*/  FMUL.FTZ R23, R101, R131 ;  /* 0x0000008365177220 */ /* 0x000fee0000410000 */
[-C--:B-1----:R-:W-:Y:S08]  /*a370*/  HMMA.16816.F32.BF16 R20, R116, R36.reuse, R20 ;  /* 0x000000247414723c */ /* 0x082ff00000041814 */
[C---:B------:R-:W-:Y:S04]  /*a380*/  HMMA.16816.F32.BF16 R24, R112.reuse, R36, R24 ;  /* 0x000000247018723c */ /* 0x040fe80000041818 */
[--C-:B--2---:R-:W-:Y:S03]  /*a390*/  FFMA.FTZ R128, R179, c[0x0][0x23c], -R111.reuse ;  /* 0x00008f00b3807a23 */ /* 0x104fe6000001086f */
[----:B------:R-:W-:Y:S01]  /*a3a0*/  FFMA.FTZ R36, R45, c[0x0][0x23c], -R106 ;  /* 0x00008f002d247a23 */ /* 0x000fe2000001086a */
[-C--:B------:R-:W-:Y:S01]  /*a3b0*/  HMMA.16816.F32.BF16 R28, R112, R38.reuse, R28 ;  /* 0x00000026701c723c */ /* 0x080fe2000004181c */
[----:B------:R1:W-:Y:S03]  /*a3c0*/  MUFU.EX2 R219, R128 ;  /* 0x0000008000db7308 */ /* 0x0003e60000000800 */
[----:B------:R-:W-:Y:S01]  /*a3d0*/  FMUL.FTZ R37, R102, R145 ;  /* 0x0000009166257220 */ /* 0x000fe20000410000 */
[----:B------:R-:W-:Y:S01]  /*a3e0*/  MOV R145, R66 ;  /* 0x0000004200917202 */ /* 0x000fe20000000f00 */
[C---:B------:R-:W-:Y:S02]  /*a3f0*/  FMUL.FTZ R66, R101.reuse, R174 ;  /* 0x000000ae65427220 */ /* 0x040fe40000410000 */
[C---:B------:R-:W-:Y:S01]  /*a400*/  HMMA.16816.F32.BF16 R32, R116.reuse, R38, R32 ;  /* 0x000000267420723c */ /* 0x040fe20000041820 */
[----:B------:R-:W-:Y:S02]  /*a410*/  LDSM.16.MT88.4 R172, [R226+0xac00] ;  /* 0x00ac0000e2ac783b */ /* 0x000fe40000004200 */
[----:B------:R2:W-:Y:S01]  /*a420*/  MUFU.EX2 R237, R36 ;  /* 0x0000002400ed7308 */ /* 0x0005e20000000800 */
[----:B------:R-:W-:Y:S03]  /*a430*/  FMUL.FTZ R45, R2, R153 ;  /* 0x00000099022d7220 */ /* 0x000fe60000410000 */
[C---:B------:R-:W-:Y:S01]  /*a440*/  FMUL.FTZ R38, R101.reuse, R146 ;  /* 0x0000009265267220 */ /* 0x040fe20000410000 */
[----:B------:R-:W-:Y:S01]  /*a450*/  MOV R146, R235 ;  /* 0x000000eb00927202 */ /* 0x000fe20000000f00 */
[----:B------:R-:W-:Y:S03]  /*a460*/  FMUL.FTZ R39, R101, R147 ;  /* 0x0000009365277220 */ /* 0x000fe60000410000 */
[----:B------:R-:W-:Y:S01]  /*a470*/  MOV R147, R234 ;  /* 0x000000ea00937202 */ /* 0x000fe20000000f00 */
[----:B------:R3:W-:Y:S01]  /*a480*/  MUFU.EX2 R235, R44 ;  /* 0x0000002c00eb7308 */ /* 0x0007e20000000800 */
[----:B-1----:R-:W-:Y:S09]  /*a490*/  FFMA.FTZ R128, R183, c[0x0][0x23c], -R111 ;  /* 0x00008f00b7807a23 */ /* 0x002ff2000001086f */
[----:B------:R1:W5:Y:S01]  /*a4a0*/  MUFU.EX2 R234, R50 ;  /* 0x0000003200ea7308 */ /* 0x0003620000000800 */
[----:B--2---:R-:W-:Y:S01]  /*a4b0*/  FMUL.FTZ R36, R102, R144 ;  /* 0x0000009066247220 */ /* 0x004fe20000410000 */
[----:B------:R-:W-:Y:S01]  /*a4c0*/  MOV R144, R58 ;  /* 0x0000003a00907202 */ /* 0x000fe20000000f00 */
[----:B------:R-:W-:Y:S07]  /*a4d0*/  FMUL.FTZ R58, R0, R166 ;  /* 0x000000a6003a7220 */ /* 0x000fee0000410000 */
[----:B------:R2:W-:Y:S01]  /*a4e0*/  MUFU.EX2 R215, R128 ;  /* 0x0000008000d77308 */ /* 0x0005e20000000800 */
[-C--:B------:R-:W-:Y:S03]  /*a4f0*/  HMMA.16816.F32.BF16 R36, R116, R52.reuse, R36 ;  /* 0x000000347424723c */ /* 0x080fe60000041824 */
[----:B---3--:R-:W-:Y:S05]  /*a500*/  FMUL.FTZ R44, R2, R152 ;  /* 0x00000098022c7220 */ /* 0x008fea0000410000 */
[C---:B------:R-:W-:Y:S04]  /*a510*/  HMMA.16816.F32.BF16 R40, R112.reuse, R52, R40 ;  /* 0x000000347028723c */ /* 0x040fe80000041828 */
[C---:B-1----:R-:W-:Y:S03]  /*a520*/  FMUL.FTZ R50, R101.reuse, R158 ;  /* 0x0000009e65327220 */ /* 0x042fe60000410000 */
[----:B------:R-:W-:Y:S01]  /*a530*/  FFMA.FTZ R52, R56, c[0x0][0x23c], -R107 ;  /* 0x00008f0038347a23 */ /* 0x000fe2000001086b */
[-C--:B------:R-:W-:Y:S01]  /*a540*/  HMMA.16816.F32.BF16 R44, R112, R54.reuse, R44 ;  /* 0x00000036702c723c */ /* 0x080fe2000004182c */
[----:B------:R-:W-:Y:S02]  /*a550*/  LDSM.16.MT88.4 R156, [R224+0xac00] ;  /* 0x00ac0000e09c783b */ /* 0x000fe40000004200 */
[----:B------:R1:W3:Y:S01]  /*a560*/  MUFU.EX2 R232, R52 ;  /* 0x0000003400e87308 */ /* 0x0002e20000000800 */
[----:B------:R-:W-:Y:S02]  /*a570*/  FMUL.FTZ R53, R102, R161 ;  /* 0x000000a166357220 */ /* 0x000fe40000410000 */
[----:B------:R-:W-:Y:S02]  /*a580*/  FMUL.FTZ R56, R2, R164 ;  /* 0x000000a402387220 */ /* 0x000fe40000410000 */
[C---:B------:R-:W-:Y:S01]  /*a590*/  HMMA.16816.F32.BF16 R48, R116.reuse, R54, R48 ;  /* 0x000000367430723c */ /* 0x040fe20000041830 */
[----:B--2---:R-:W-:Y:S06]  /*a5a0*/  LDSM.16.MT88.4 R128, [R226+0x9400] ;  /* 0x00940000e280783b */ /* 0x004fec0000004200 */
[C---:B------:R-:W-:Y:S02]  /*a5b0*/  FMUL.FTZ R54, R101.reuse, R162 ;  /* 0x000000a265367220 */ /* 0x040fe40000410000 */
[----:B------:R-:W-:Y:S03]  /*a5c0*/  FMUL.FTZ R55, R101, R163 ;  /* 0x000000a365377220 */ /* 0x000fe60000410000 */
[----:B-1----:R-:W-:Y:S07]  /*a5d0*/  FMUL.FTZ R52, R102, R160 ;  /* 0x000000a066347220 */ /* 0x002fee0000410000 */
[-C--:B------:R-:W-:Y:S08]  /*a5e0*/  HMMA.16816.F32.BF16 R52, R116, R120.reuse, R52 ;  /* 0x000000787434723c */ /* 0x080ff00000041834 */
[C---:B------:R-:W-:Y:S07]  /*a5f0*/  HMMA.16816.F32.BF16 R56, R112.reuse, R120, R56 ;  /* 0x000000787038723c */ /* 0x040fee0000041838 */
[--C-:B------:R-:W-:Y:S01]  /*a600*/  FFMA.FTZ R120, R176, c[0x0][0x23c], -R108.reuse ;  /* 0x00008f00b0787a23 */ /* 0x100fe2000001086c */
[-C--:B------:R-:W-:Y:S03]  /*a610*/  HMMA.16816.F32.BF16 R60, R112, R122.reuse, R60 ;  /* 0x0000007a703c723c */ /* 0x080fe6000004183c */
[----:B------:R1:W-:Y:S05]  /*a620*/  MUFU.EX2 R220, R120 ;  /* 0x0000007800dc7308 */ /* 0x0003ea0000000800 */
[C---:B------:R-:W-:Y:S08]  /*a630*/  HMMA.16816.F32.BF16 R64, R116.reuse, R122, R64 ;  /* 0x0000007a7440723c */ /* 0x040ff00000041840 */
[-C--:B----4-:R-:W-:Y:S08]  /*a640*/  HMMA.16816.F32.BF16 R68, R116, R124.reuse, R68 ;  /* 0x0000007c7444723c */ /* 0x090ff00000041844 */
[C---:B------:R-:W-:Y:S01]  /*a650*/  HMMA.16816.F32.BF16 R72, R112.reuse, R124, R72 ;  /* 0x0000007c7048723c */ /* 0x040fe20000041848 */
[----:B-1----:R-:W1:Y:S06]  /*a660*/  LDSM.16.MT88.4 R120, [R226+0xb000] ;  /* 0x00b00000e278783b */ /* 0x002e6c0000004200 */
[--C-:B------:R-:W-:Y:S01]  /*a670*/  FFMA.FTZ R124, R181, c[0x0][0x23c], -R111.reuse ;  /* 0x00008f00b57c7a23 */ /* 0x100fe2000001086f */
[-C--:B------:R-:W-:Y:S03]  /*a680*/  HMMA.16816.F32.BF16 R76, R112, R126.reuse, R76 ;  /* 0x0000007e704c723c */ /* 0x080fe6000004184c */
[----:B------:R2:W4:Y:S05]  /*a690*/  MUFU.EX2 R218, R124 ;  /* 0x0000007c00da7308 */ /* 0x00052a0000000800 */
[C---:B------:R-:W-:Y:S04]  /*a6a0*/  HMMA.16816.F32.BF16 R80, R116.reuse, R126, R80 ;  /* 0x0000007e7450723c */ /* 0x040fe80000041850 */
[--C-:B--2---:R-:W-:Y:S04]  /*a6b0*/  FFMA.FTZ R124, R180, c[0x0][0x23c], -R108.reuse ;  /* 0x00008f00b47c7a23 */ /* 0x104fe8000001086c */
[----:B------:R2:W-:Y:S01]  /*a6c0*/  MUFU.EX2 R217, R124 ;  /* 0x0000007c00d97308 */ /* 0x0005e20000000800 */
[-C--:B-1----:R-:W-:Y:S08]  /*a6d0*/  HMMA.16816.F32.BF16 R84, R116, R120.reuse, R84 ;  /* 0x000000787454723c */ /* 0x082ff00000041854 */
[C---:B------:R-:W-:Y:S07]  /*a6e0*/  HMMA.16816.F32.BF16 R88, R112.reuse, R120, R88 ;  /* 0x000000787058723c */ /* 0x040fee0000041858 */
[----:B------:R-:W-:Y:S01]  /*a6f0*/  FFMA.FTZ R120, R184, c[0x0][0x23c], -R111 ;  /* 0x00008f00b8787a23 */ /* 0x000fe2000001086f */
[-C--:B------:R-:W-:Y:S03]  /*a700*/  HMMA.16816.F32.BF16 R92, R112, R122.reuse, R92 ;  /* 0x0000007a705c723c */ /* 0x080fe6000004185c */
[----:B------:R-:W1:Y:S01]  /*a710*/  MUFU.EX2 R214, R120 ;  /* 0x0000007800d67308 */ /* 0x000e620000000800 */
[----:B--2---:R-:W-:Y:S02]  /*a720*/  FFMA.FTZ R124, R182, c[0x0][0x23c], -R108 ;  /* 0x00008f00b67c7a23 */ /* 0x004fe4000001086c */
[----:B------:R-:W-:Y:S01]  /*a730*/  LDSM.16.MT88.4 R180, [R224+0xbc00] ;  /* 0x00bc0000e0b4783b */ /* 0x000fe20000004200 */
[--C-:B------:R-:W-:Y:S01]  /*a740*/  FFMA.FTZ R112, R187, c[0x0][0x23c], -R106.reuse ;  /* 0x00008f00bb707a23 */ /* 0x100fe2000001086a */
[----:B------:R-:W-:Y:S04]  /*a750*/  HMMA.16816.F32.BF16 R96, R116, R122, R96 ;  /* 0x0000007a7460723c */ /* 0x000fe80000041860 */
[----:B-----5:R-:W-:Y:S01]  /*a760*/  F2FP.BF16.PACK_AB R114, R234, R235 ;  /* 0x000000ebea72723e */ /* 0x020fe200000010ff */
[----:B------:R2:W5:Y:S01]  /*a770*/  MUFU.EX2 R216, R124 ;  /* 0x0000007c00d87308 */ /* 0x0005620000000800 */
[----:B---3--:R-:W-:Y:S01]  /*a780*/  F2FP.BF16.PACK_AB R113, R233, R232 ;  /* 0x000000e8e971723e */ /* 0x008fe200000010ff */
[--C-:B------:R-:W-:Y:S01]  /*a790*/  FFMA.FTZ R116, R192, c[0x0][0x23c], -R106.reuse ;  /* 0x00008f00c0747a23 */ /* 0x100fe2000001086a */
[----:B------:R-:W-:Y:S04]  /*a7a0*/  F2FP.BF16.PACK_AB R115, R223, R222 ;  /* 0x000000dedf73723e */ /* 0x000fe800000010ff */
[----:B----4-:R-:W-:Y:S03]  /*a7b0*/  F2FP.BF16.PACK_AB R117, R218, R219 ;  /* 0x000000dbda75723e */ /* 0x010fe600000010ff */
[----:B------:R3:W-:Y:S01]  /*a7c0*/  MUFU.EX2 R213, R112 ;  /* 0x0000007000d57308 */ /* 0x0007e20000000800 */
[----:B-1----:R-:W-:Y:S01]  /*a7d0*/  F2FP.BF16.PACK_AB R119, R214, R215 ;  /* 0x000000d7d677723e */ /* 0x002fe200000010ff */
[--C-:B------:R-:W-:Y:S08]  /*a7e0*/  FFMA.FTZ R120, R195, c[0x0][0x23c], -R106.reuse ;  /* 0x00008f00c3787a23 */ /* 0x100ff0000001086a */
[----:B------:R1:W-:Y:S01]  /*a7f0*/  MUFU.EX2 R211, R116 ;  /* 0x0000007400d37308 */ /* 0x0003e20000000800 */
[----:B--2---:R-:W2:Y:S01]  /*a800*/  LDSM.16.MT88.4 R124, [R224+0x9400] ;  /* 0x00940000e07c783b */ /* 0x004ea20000004200 */
[----:B-----5:R-:W-:Y:S08]  /*a810*/  F2FP.BF16.PACK_AB R118, R216, R217 ;  /* 0x000000d9d876723e */ /* 0x020ff000000010ff */
[----:B------:R4:W-:Y:S01]  /*a820*/  MUFU.EX2 R212, R120 ;  /* 0x0000007800d47308 */ /* 0x0009e20000000800 */
[----:B---3--:R-:W-:Y:S02]  /*a830*/  F2FP.BF16.PACK_AB R112, R236, R237 ;  /* 0x000000edec70723e */ /* 0x008fe400000010ff */
[----:B-1----:R-:W-:Y:S01]  /*a840*/  F2FP.BF16.PACK_AB R116, R221, R220 ;  /* 0x000000dcdd74723e */ /* 0x002fe200000010ff */
[----:B----4-:R-:W1:Y:S04]  /*a850*/  LDSM.16.MT88.4 R120, [R224+0xa400] ;  /* 0x00a40000e078783b */ /* 0x010e680000004200 */
[-C--:B--2---:R-:W-:Y:S08]  /*a860*/  HMMA.16816.F32.BF16 R4, R112, R124.reuse, R4 ;  /* 0x0000007c7004723c */ /* 0x084ff00000041804 */
[C---:B------:R-:W-:Y:S07]  /*a870*/  HMMA.16816.F32.BF16 R8, R116.reuse, R124, R8 ;  /* 0x0000007c7408723c */ /* 0x040fee0000041808 */
[----:B------:R-:W-:Y:S01]  /*a880*/  FFMA.FTZ R124, R196, c[0x0][0x23c], -R106 ;  /* 0x00008f00c47c7a23 */ /* 0x000fe2000001086a */
[-C--:B------:R-:W-:Y:S03]  /*a890*/  HMMA.16816.F32.BF16 R12, R116, R126.reuse, R12 ;  /* 0x0000007e740c723c */ /* 0x080fe6000004180c */
[----:B------:R2:W-:Y:S05]  /*a8a0*/  MUFU.EX2 R210, R124 ;  /* 0x0000007c00d27308 */ /* 0x0005ea0000000800 */
[C---:B------:R-:W-:Y:S08]  /*a8b0*/  HMMA.16816.F32.BF16 R16, R112.reuse, R126, R16 ;  /* 0x0000007e7010723c */ /* 0x040ff00000041810 */
[-C--:B------:R-:W-:Y:S08]  /*a8c0*/  HMMA.16816.F32.BF16 R20, R112, R128.reuse, R20 ;  /* 0x000000807014723c */ /* 0x080ff00000041814 */
[C---:B------:R-:W-:Y:S04]  /*a8d0*/  HMMA.16816.F32.BF16 R24, R116.reuse, R128, R24 ;  /* 0x000000807418723c */ /* 0x040fe80000041818 */
[--C-:B--2---:R-:W-:Y:S03]  /*a8e0*/  FFMA.FTZ R124, R199, c[0x0][0x23c], -R107.reuse ;  /* 0x00008f00c77c7a23 */ /* 0x104fe6000001086b */
[--C-:B------:R-:W-:Y:S01]  /*a8f0*/  FFMA.FTZ R128, R202, c[0x0][0x23c], -R107.reuse ;  /* 0x00008f00ca807a23 */ /* 0x100fe2000001086b */
[-C--:B------:R-:W-:Y:S01]  /*a900*/  HMMA.16816.F32.BF16 R28, R116, R130.reuse, R28 ;  /* 0x00000082741c723c */ /* 0x080fe2000004181c */
[----:B------:R2:W-:Y:S07]  /*a910*/  MUFU.EX2 R209, R124 ;  /* 0x0000007c00d17308 */ /* 0x0005ee0000000800 */
[C---:B------:R-:W-:Y:S03]  /*a920*/  HMMA.16816.F32.BF16 R32, R112.reuse, R130, R32 ;  /* 0x000000827020723c */ /* 0x040fe60000041820 */
[----:B------:R3:W-:Y:S05]  /*a930*/  MUFU.EX2 R206, R128 ;  /* 0x0000008000ce7308 */ /* 0x0007ea0000000800 */
[-C--:B-1----:R-:W-:Y:S05]  /*a940*/  HMMA.16816.F32.BF16 R36, R112, R120.reuse, R36 ;  /* 0x000000787024723c */ /* 0x082fea0000041824 */
[----:B------:R1:W-:Y:S03]  /*a950*/  MUFU.EX2 R202, R132 ;  /* 0x0000008400ca7308 */ /* 0x0003e60000000800 */
[C---:B------:R-:W-:Y:S04]  /*a960*/  HMMA.16816.F32.BF16 R40, R116.reuse, R120, R40 ;  /* 0x000000787428723c */ /* 0x040fe80000041828 */
[----:B--2---:R-:W-:Y:S03]  /*a970*/  FFMA.FTZ R124, R200, c[0x0][0x23c], -R107 ;  /* 0x00008f00c87c7a23 */ /* 0x004fe6000001086b */
[----:B------:R-:W-:Y:S01]  /*a980*/  FFMA.FTZ R120, R185, c[0x0][0x23c], -R111 ;  /* 0x00008f00b9787a23 */ /* 0x000fe2000001086f */
[-C--:B------:R-:W-:Y:S01]  /*a990*/  HMMA.16816.F32.BF16 R44, R116, R122.reuse, R44 ;  /* 0x0000007a742c723c */ /* 0x080fe2000004182c */
[----:B------:R2:W-:Y:S03]  /*a9a0*/  MUFU.EX2 R208, R124 ;  /* 0x0000007c00d07308 */ /* 0x0005e60000000800 */
[--C-:B---3--:R-:W-:Y:S04]  /*a9b0*/  FFMA.FTZ R128, R194, c[0x0][0x23c], -R108.reuse ;  /* 0x00008f00c2807a23 */ /* 0x108fe8000001086c */
[C---:B------:R-:W-:Y:S03]  /*a9c0*/  HMMA.16816.F32.BF16 R48, R112.reuse, R122, R48 ;  /* 0x0000007a7030723c */ /* 0x040fe60000041830 */
[----:B------:R3:W-:Y:S01]  /*a9d0*/  MUFU.EX2 R205, R128 ;  /* 0x0000008000cd7308 */ /* 0x0007e20000000800 */
[----:B-1----:R-:W-:Y:S09]  /*a9e0*/  LDSM.16.MT88.4 R132, [R224+0x9800] ;  /* 0x00980000e084783b */ /* 0x002ff20000004200 */
[----:B------:R1:W-:Y:S01]  /*a9f0*/  MUFU.EX2 R203, R120 ;  /* 0x0000007800cb7308 */ /* 0x0003e20000000800 */
[----:B--2---:R-:W-:Y:S09]  /*aa00*/  FFMA.FTZ R124, R201, c[0x0][0x23c], -R107 ;  /* 0x00008f00c97c7a23 */ /* 0x004ff2000001086b */
[----:B------:R2:W-:Y:S01]  /*aa10*/  MUFU.EX2 R207, R124 ;  /* 0x0000007c00cf7308 */ /* 0x0005e20000000800 */
[--C-:B---3--:R-:W-:Y:S09]  /*aa20*/  FFMA.FTZ R128, R193, c[0x0][0x23c], -R108.reuse ;  /* 0x00008f00c1807a23 */ /* 0x108ff2000001086c */
[----:B------:R3:W4:Y:S01]  /*aa30*/  MUFU.EX2 R204, R128 ;  /* 0x0000008000cc7308 */ /* 0x0007220000000800 */
[--C-:B-1----:R-:W-:Y:S09]  /*aa40*/  FFMA.FTZ R120, R186, c[0x0][0x23c], -R111.reuse ;  /* 0x00008f00ba787a23 */ /* 0x102ff2000001086f */
[----:B------:R1:W5:Y:S01]  /*aa50*/  MUFU.EX2 R201, R120 ;  /* 0x0000007800c97308 */ /* 0x0003620000000800 */
[----:B--2---:R-:W2:Y:S08]  /*aa60*/  LDSM.16.MT88.4 R124, [R226+0xa400] ;  /* 0x00a40000e27c783b */ /* 0x004eb00000004200 */
[----:B---3--:R-:W3:Y:S08]  /*aa70*/  LDSM.16.MT88.4 R128, [R224+0xb400] ;  /* 0x00b40000e080783b */ /* 0x008ef00000004200 */
[----:B-1----:R-:W1:Y:S01]  /*aa80*/  LDSM.16.MT88.4 R120, [R226+0xb400] ;  /* 0x00b40000e278783b */ /* 0x002e620000004200 */
[-C--:B--2---:R-:W-:Y:S08]  /*aa90*/  HMMA.16816.F32.BF16 R52, R112, R124.reuse, R52 ;  /* 0x0000007c7034723c */ /* 0x084ff00000041834 */
[C---:B------:R-:W-:Y:S07]  /*aaa0*/  HMMA.16816.F32.BF16 R56, R116.reuse, R124, R56 ;  /* 0x0000007c7438723c */ /* 0x040fee0000041838 */
[----:B------:R-:W-:Y:S01]  /*aab0*/  FFMA.FTZ R124, R190, c[0x0][0x23c], -R108 ;  /* 0x00008f00be7c7a23 */ /* 0x000fe2000001086c */
[-C--:B------:R-:W-:Y:S03]  /*aac0*/  HMMA.16816.F32.BF16 R60, R116, R126.reuse, R60 ;  /* 0x0000007e743c723c */ /* 0x080fe6000004183c */
[----:B------:R2:W1:Y:S05]  /*aad0*/  MUFU.EX2 R200, R124 ;  /* 0x0000007c00c87308 */ /* 0x00046a0000000800 */
[C---:B------:R-:W-:Y:S08]  /*aae0*/  HMMA.16816.F32.BF16 R64, R112.reuse, R126, R64 ;  /* 0x0000007e7040723c */ /* 0x040ff00000041840 */
[-C--:B---3--:R-:W-:Y:S08]  /*aaf0*/  HMMA.16816.F32.BF16 R68, R112, R128.reuse, R68 ;  /* 0x000000807044723c */ /* 0x088ff00000041844 */
[C---:B------:R-:W-:Y:S04]  /*ab00*/  HMMA.16816.F32.BF16 R72, R116.reuse, R128, R72 ;  /* 0x000000807448723c */ /* 0x040fe80000041848 */
[----:B--2---:R-:W-:Y:S03]  /*ab10*/  FFMA.FTZ R124, R197, c[0x0][0x23c], -R111 ;  /* 0x00008f00c57c7a23 */ /* 0x004fe6000001086f */
[--C-:B------:R-:W-:Y:S01]  /*ab20*/  FFMA.FTZ R128, R249, c[0x0][0x23c], -R106.reuse ;  /* 0x00008f00f9807a23 */ /* 0x100fe2000001086a */
[-C--:B------:R-:W-:Y:S01]  /*ab30*/  HMMA.16816.F32.BF16 R76, R116, R130.reuse, R76 ;  /* 0x00000082744c723c */ /* 0x080fe2000004184c */
[----:B------:R2:W3:Y:S03]  /*ab40*/  MUFU.EX2 R199, R124 ;  /* 0x0000007c00c77308 */ /* 0x0004e60000000800 */
[----:B------:R-:W-:Y:S04]  /*ab50*/  MOV R249, R142 ;  /* 0x0000008e00f97202 */ /* 0x000fe80000000f00 */
[C---:B------:R-:W-:Y:S03]  /*ab60*/  HMMA.16816.F32.BF16 R80, R112.reuse, R130, R80 ;  /* 0x000000827050723c */ /* 0x040fe60000041850 */
[----:B------:R3:W-:Y:S05]  /*ab70*/  MUFU.EX2 R197, R128 ;  /* 0x0000008000c57308 */ /* 0x0007ea0000000800 */
[-C--:B-1----:R-:W-:Y:S08]  /*ab80*/  HMMA.16816.F32.BF16 R84, R112, R120.reuse, R84 ;  /* 0x000000787054723c */ /* 0x082ff00000041854 */
[C---:B------:R-:W-:Y:S01]  /*ab90*/  HMMA.16816.F32.BF16 R88, R116.reuse, R120, R88 ;  /* 0x000000787458723c */ /* 0x040fe20000041858 */
[----:B--2---:R-:W1:Y:S07]  /*aba0*/  LDSM.16.MT88.4 R124, [R226+0x9800] ;  /* 0x00980000e27c783b */ /* 0x004e6e0000004200 */
[-C--:B------:R-:W-:Y:S01]  /*abb0*/  HMMA.16816.F32.BF16 R92, R116, R122.reuse, R92 ;  /* 0x0000007a745c723c */ /* 0x080fe2000004185c */
[----:B---3--:R-:W-:Y:S06]  /*abc0*/  LDSM.16.MT88.4 R128, [R226+0xa800] ;  /* 0x00a80000e280783b */ /* 0x008fec0000004200 */
[----:B----4-:R-:W-:Y:S01]  /*abd0*/  F2FP.BF16.PACK_AB R116, R204, R205 ;  /* 0x000000cdcc74723e */ /* 0x010fe200000010ff */
[----:B------:R-:W-:Y:S01]  /*abe0*/  HMMA.16816.F32.BF16 R96, R112, R122, R96 ;  /* 0x0000007a7060723c */ /* 0x000fe20000041860 */
[----:B------:R-:W2:Y:S03]  /*abf0*/  LDSM.16.MT88.4 R120, [R224+0xa800] ;  /* 0x00a80000e078783b */ /* 0x000ea60000004200 */
[----:B-----5:R-:W-:Y:S02]  /*ac00*/  F2FP.BF16.PACK_AB R117, R201, R203 ;  /* 0x000000cbc975723e */ /* 0x020fe400000010ff */
[----:B------:R-:W-:Y:S02]  /*ac10*/  F2FP.BF16.PACK_AB R118, R200, R202 ;  /* 0x000000cac876723e */ /* 0x000fe400000010ff */
[----:B------:R-:W-:Y:S04]  /*ac20*/  F2FP.BF16.PACK_AB R112, R211, R213 ;  /* 0x000000d5d370723e */ /* 0x000fe800000010ff */
[----:B------:R-:W-:Y:S02]  /*ac30*/  F2FP.BF16.PACK_AB R114, R210, R212 ;  /* 0x000000d4d272723e */ /* 0x000fe400000010ff */
[----:B------:R-:W-:Y:S02]  /*ac40*/  F2FP.BF16.PACK_AB R113, R208, R209 ;  /* 0x000000d1d071723e */ /* 0x000fe400000010ff */
[----:B------:R-:W-:Y:S02]  /*ac50*/  F2FP.BF16.PACK_AB R115, R206, R207 ;  /* 0x000000cfce73723e */ /* 0x000fe400000010ff */
[----:B------:R-:W-:Y:S05]  /*ac60*/  F2FP.BF16.PACK_AB R119, R198, R199 ;  /* 0x000000c7c677723e */ /* 0x000fea00000010ff */
[-C--:B------:R-:W-:Y:S08]  /*ac70*/  HMMA.16816.F32.BF16 R4, R112, R132.reuse, R4 ;  /* 0x000000847004723c */ /* 0x080ff00000041804 */
[C---:B------:R-:W-:Y:S08]  /*ac80*/  HMMA.16816.F32.BF16 R8, R116.reuse, R132, R8 ;  /* 0x000000847408723c */ /* 0x040ff00000041808 */
[-C--:B------:R-:W-:Y:S08]  /*ac90*/  HMMA.16816.F32.BF16 R12, R116, R134.reuse, R12 ;  /* 0x00000086740c723c */ /* 0x080ff0000004180c */
[C---:B------:R-:W-:Y:S08]  /*aca0*/  HMMA.16816.F32.BF16 R16, R112.reuse, R134, R16 ;  /* 0x000000867010723c */ /* 0x040ff00000041810 */
[-C--:B-1----:R-:W-:Y:S08]  /*acb0*/  HMMA.16816.F32.BF16 R20, R112, R124.reuse, R20 ;  /* 0x0000007c7014723c */ /* 0x082ff00000041814 */
[C---:B------:R-:W-:Y:S07]  /*acc0*/  HMMA.16816.F32.BF16 R24, R116.reuse, R124, R24 ;  /* 0x0000007c7418723c */ /* 0x040fee0000041818 */
[--C-:B------:R-:W-:Y:S01]  /*acd0*/  FFMA.FTZ R124, R247, c[0x0][0x23c], -R106.reuse ;  /* 0x00008f00f77c7a23 */ /* 0x100fe2000001086a */
[-C--:B------:R-:W-:Y:S03]  /*ace0*/  HMMA.16816.F32.BF16 R28, R116, R126.reuse, R28 ;  /* 0x0000007e741c723c */ /* 0x080fe6000004181c */
[----:B------:R1:W-:Y:S01]  /*acf0*/  MUFU.EX2 R195, R124 ;  /* 0x0000007c00c37308 */ /* 0x0003e20000000800 */
[----:B------:R-:W-:Y:S04]  /*ad00*/  MOV R247, R141 ;  /* 0x0000008d00f77202 */ /* 0x000fe80000000f00 */
[C---:B------:R-:W-:Y:S08]  /*ad10*/  HMMA.16816.F32.BF16 R32, R112.reuse, R126, R32 ;  /* 0x0000007e7020723c */ /* 0x040ff00000041820 */
[-C--:B--2---:R-:W-:Y:S08]  /*ad20*/  HMMA.16816.F32.BF16 R36, R112, R120.reuse, R36 ;  /* 0x000000787024723c */ /* 0x084ff00000041824 */
[C---:B------:R-:W-:Y:S04]  /*ad30*/  HMMA.16816.F32.BF16 R40, R116.reuse, R120, R40 ;  /* 0x000000787428723c */ /* 0x040fe80000041828 */
[--C-:B-1----:R-:W-:Y:S02]  /*ad40*/  FFMA.FTZ R124, R149, c[0x0][0x23c], -R106.reuse ;  /* 0x00008f00957c7a23 */ /* 0x102fe4000001086a */
[----:B------:R-:W-:Y:S02]  /*ad50*/  FFMA.FTZ R106, R148, c[0x0][0x23c], -R106 ;  /* 0x00008f00946a7a23 */ /* 0x000fe4000001086a */
[-C--:B------:R-:W-:Y:S01]  /*ad60*/  HMMA.16816.F32.BF16 R44, R116, R122.reuse, R44 ;  /* 0x0000007a742c723c */ /* 0x080fe2000004182c */
[----:B------:R1:W-:Y:S07]  /*ad70*/  MUFU.EX2 R196, R124 ;  /* 0x0000007c00c47308 */ /* 0x0003ee0000000800 */
[C---:B------:R-:W-:Y:S01]  /*ad80*/  HMMA.16816.F32.BF16 R48, R112.reuse, R122, R48 ;  /* 0x0000007a7030723c */ /* 0x040fe20000041830 */
[----:B------:R-:W-:Y:S02]  /*ad90*/  LDSM.16.MT88.4 R120, [R226+0xb800] ;  /* 0x00b80000e278783b */ /* 0x000fe40000004200 */
[----:B------:R2:W-:Y:S05]  /*ada0*/  MUFU.EX2 R194, R106 ;  /* 0x0000006a00c27308 */ /* 0x0005ea0000000800 */
[-C--:B------:R-:W-:Y:S08]  /*adb0*/  HMMA.16816.F32.BF16 R52, R112, R128.reuse, R52 ;  /* 0x000000807034723c */ /* 0x080ff00000041834 */
[C---:B------:R-:W-:Y:S01]  /*adc0*/  HMMA.16816.F32.BF16 R56, R116.reuse, R128, R56 ;  /* 0x000000807438723c */ /* 0x040fe20000041838 */
[----:B-1----:R-:W1:Y:S07]  /*add0*/  LDSM.16.MT88.4 R124, [R224+0xb800] ;  /* 0x00b80000e07c783b */ /* 0x002e6e0000004200 */
[-C--:B------:R-:W-:Y:S04]  /*ade0*/  HMMA.16816.F32.BF16 R60, R116, R130.reuse, R60 ;  /* 0x00000082743c723c */ /* 0x080fe8000004183c */
[--C-:B--2---:R-:W-:Y:S04]  /*adf0*/  FFMA.FTZ R106, R147, c[0x0][0x23c], -R107.reuse ;  /* 0x00008f00936a7a23 */ /* 0x104fe8000001086b */
[C---:B------:R-:W-:Y:S01]  /*ae00*/  HMMA.16816.F32.BF16 R64, R112.reuse, R130, R64 ;  /* 0x000000827040723c */ /* 0x040fe20000041840 */
[----:B------:R2:W-:Y:S01]  /*ae10*/  MUFU.EX2 R193, R106 ;  /* 0x0000006a00c17308 */ /* 0x0005e20000000800 */
[----:B------:R-:W3:Y:S06]  /*ae20*/  LDSM.16.MT88.4 R128, [R224+0x9c00] ;  /* 0x009c0000e080783b */ /* 0x000eec0000004200 */
[-C--:B-1----:R-:W-:Y:S04]  /*ae30*/  HMMA.16816.F32.BF16 R68, R112, R124.reuse, R68 ;  /* 0x0000007c7044723c */ /* 0x082fe80000041844 */
[--C-:B--2---:R-:W-:Y:S04]  /*ae40*/  FFMA.FTZ R106, R146, c[0x0][0x23c], -R107.reuse ;  /* 0x00008f00926a7a23 */ /* 0x104fe8000001086b */
[----:B------:R1:W2:Y:S01]  /*ae50*/  MUFU.EX2 R191, R106 ;  /* 0x0000006a00bf7308 */ /* 0x0002a20000000800 */
[C---:B------:R-:W-:Y:S08]  /*ae60*/  HMMA.16816.F32.BF16 R72, R116.reuse, R124, R72 ;  /* 0x0000007c7448723c */ /* 0x040ff00000041848 */
[-C--:B------:R-:W-:Y:S08]  /*ae70*/  HMMA.16816.F32.BF16 R76, R116, R126.reuse, R76 ;  /* 0x0000007e744c723c */ /* 0x080ff0000004184c */
[C---:B------:R-:W-:Y:S04]  /*ae80*/  HMMA.16816.F32.BF16 R80, R112.reuse, R126, R80 ;  /* 0x0000007e7050723c */ /* 0x040fe80000041850 */
[--C-:B-1----:R-:W-:Y:S04]  /*ae90*/  FFMA.FTZ R106, R145, c[0x0][0x23c], -R107.reuse ;  /* 0x00008f00916a7a23 */ /* 0x102fe8000001086b */
[-C--:B------:R-:W-:Y:S01]  /*aea0*/  HMMA.16816.F32.BF16 R84, R112, R120.reuse, R84 ;  /* 0x000000787054723c */ /* 0x080fe20000041854 */
[----:B------:R1:W-:Y:S03]  /*aeb0*/  MUFU.EX2 R192, R106 ;  /* 0x0000006a00c07308 */ /* 0x0003e60000000800 */
[----:B------:R-:W-:Y:S04]  /*aec0*/  FFMA.FTZ R107, R188, c[0x0][0x23c], -R107 ;  /* 0x00008f00bc6b7a23 */ /* 0x000fe8000001086b */
[C---:B------:R-:W-:Y:S03]  /*aed0*/  HMMA.16816.F32.BF16 R88, R116.reuse, R120, R88 ;  /* 0x000000787458723c */ /* 0x040fe60000041858 */
[----:B------:R-:W-:Y:S05]  /*aee0*/  MUFU.EX2 R190, R107 ;  /* 0x0000006b00be7308 */ /* 0x000fea0000000800 */
[-C--:B------:R-:W-:Y:S05]  /*aef0*/  HMMA.16816.F32.BF16 R92, R116, R122.reuse, R92 ;  /* 0x0000007a745c723c */ /* 0x080fea000004185c */
[----:B------:R2:W-:Y:S03]  /*af00*/  MUFU.EX2 R107, R109 ;  /* 0x0000006d006b7308 */ /* 0x0005e60000000800 */
[----:B------:R-:W-:Y:S04]  /*af10*/  HMMA.16816.F32.BF16 R96, R112, R122, R96 ;  /* 0x0000007a7060723c */ /* 0x000fe80000041860 */
[--C-:B-1----:R-:W-:Y:S04]  /*af20*/  FFMA.FTZ R106, R189, c[0x0][0x23c], -R108.reuse ;  /* 0x00008f00bd6a7a23 */ /* 0x102fe8000001086c */
[----:B------:R1:W-:Y:S01]  /*af30*/  MUFU.EX2 R188, R106 ;  /* 0x0000006a00bc7308 */ /* 0x0003e20000000800 */
[----:B--2---:R-:W-:Y:S03]  /*af40*/  F2FP.BF16.PACK_AB R109, R191, R193 ;  /* 0x000000c1bf6d723e */ /* 0x004fe600000010ff */
[--C-:B-1----:R-:W-:Y:S01]  /*af50*/  FFMA.FTZ R106, R246, c[0x0][0x23c], -R108.reuse ;  /* 0x00008f00f66a7a23 */ /* 0x102fe2000001086c */
[----:B------:R-:W-:Y:S05]  /*af60*/  MOV R246, R140 ;  /* 0x0000008c00f67202 */ /* 0x000fea0000000f00 */
[----:B------:R1:W2:Y:S02]  /*af70*/  MUFU.EX2 R189, R106 ;  /* 0x0000006a00bd7308 */ /* 0x0002a40000000800 */
[--C-:B-1----:R-:W-:Y:S01]  /*af80*/  FFMA.FTZ R106, R238, c[0x0][0x23c], -R111.reuse ;  /* 0x00008f00ee6a7a23 */ /* 0x102fe2000001086f */
[----:B--2---:R-:W-:Y:S02]  /*af90*/  F2FP.BF16.PACK_AB R176, R189, R188 ;  /* 0x000000bcbdb0723e */ /* 0x004fe400000010ff */
[----:B------:R-:W-:Y:S05]  /*afa0*/  MOV R238, R139 ;  /* 0x0000008b00ee7202 */ /* 0x000fea0000000f00 */
[----:B------:R1:W-:Y:S02]  /*afb0*/  MUFU.EX2 R186, R106 ;  /* 0x0000006a00ba7308 */ /* 0x0003e40000000800 */
[--C-:B-1----:R-:W-:Y:S01]  /*afc0*/  FFMA.FTZ R106, R239, c[0x0][0x23c], -R111.reuse ;  /* 0x00008f00ef6a7a23 */ /* 0x102fe2000001086f */
[----:B------:R-:W-:Y:S01]  /*afd0*/  MOV R239, R138 ;  /* 0x0000008a00ef7202 */ /* 0x000fe20000000f00 */
[----:B------:R-:W-:Y:S01]  /*afe0*/  FFMA.FTZ R111, R110, c[0x0][0x23c], -R111 ;  /* 0x00008f006e6f7a23 */ /* 0x000fe2000001086f */
[----:B------:R-:W-:Y:S05]  /*aff0*/  F2FP.BF16.PACK_AB R110, R194, R196 ;  /* 0x000000c4c26e723e */ /* 0x000fea00000010ff */
[----:B------:R1:W2:Y:S02]  /*b000*/  MUFU.EX2 R187, R106 ;  /* 0x0000006a00bb7308 */ /* 0x0002a40000000800 */
[--C-:B-1----:R-:W-:Y:S01]  /*b010*/  FFMA.FTZ R106, R144, c[0x0][0x23c], -R108.reuse ;  /* 0x00008f00906a7a23 */ /* 0x102fe2000001086c */
[----:B--2---:R-:W-:Y:S01]  /*b020*/  F2FP.BF16.PACK_AB R177, R187, R186 ;  /* 0x000000babbb1723e */ /* 0x004fe200000010ff */
[----:B------:R-:W-:Y:S06]  /*b030*/  FFMA.FTZ R108, R143, c[0x0][0x23c], -R108 ;  /* 0x00008f008f6c7a23 */ /* 0x000fec000001086c */
[----:B------:R-:W-:Y:S01]  /*b040*/  MUFU.EX2 R185, R106 ;  /* 0x0000006a00b97308 */ /* 0x000fe20000000800 */
[----:B------:R-:W1:Y:S09]  /*b050*/  LDSM.16.MT88.4 R140, [R226+0x9c00] ;  /* 0x009c0000e28c783b */ /* 0x000e720000004200 */
[----:B------:R2:W4:Y:S10]  /*b060*/  MUFU.EX2 R184, R108 ;  /* 0x0000006c00b87308 */ /* 0x0005340000000800 */
[----:B------:R5:W1:Y:S01]  /*b070*/  MUFU.EX2 R106, R111 ;  /* 0x0000006f006a7308 */ /* 0x000a620000000800 */
[----:B--2---:R-:W-:Y:S02]  /*b080*/  F2FP.BF16.PACK_AB R108, R195, R197 ;  /* 0x000000c5c36c723e */ /* 0x004fe400000010ff */
[----:B----4-:R-:W-:Y:S02]  /*b090*/  F2FP.BF16.PACK_AB R178, R184, R185 ;  /* 0x000000b9b8b2723e */ /* 0x010fe400000010ff */
[----:B-----5:R-:W-:Y:S02]  /*b0a0*/  F2FP.BF16.PACK_AB R111, R190, R192 ;  /* 0x000000c0be6f723e */ /* 0x020fe400000010ff */
[----:B-1----:R-:W-:Y:S05]  /*b0b0*/  F2FP.BF16.PACK_AB R179, R106, R107 ;  /* 0x0000006b6ab3723e */ /* 0x002fea00000010ff */
[-C--:B---3--:R-:W-:Y:S01]  /*b0c0*/  HMMA.16816.F32.BF16 R116, R108, R128.reuse, R4 ;  /* 0x000000806c74723c */ /* 0x088fe20000041804 */
[----:B------:R-:W1:Y:S07]  /*b0d0*/  LDSM.16.MT88.4 R4, [R226+0xbc00] ;  /* 0x00bc0000e204783b */ /* 0x000e6e0000004200 */
[C---:B------:R-:W-:Y:S01]  /*b0e0*/  HMMA.16816.F32.BF16 R112, R176.reuse, R128, R8 ;  /* 0x00000080b070723c */ /* 0x040fe20000041808 */
[----:B------:R-:W2:Y:S04]  /*b0f0*/  LDL.LU R8, [R1+0x8] ;  /* 0x0000080001087983 */ /* 0x000ea80000300800 */
[----:B------:R-:W3:Y:S03]  /*b100*/  LDL.LU R9, [R1+0xc] ;  /* 0x00000c0001097983 */ /* 0x000ee60000300800 */
[-C--:B------:R-:W-:Y:S01]  /*b110*/  HMMA.16816.F32.BF16 R120, R176, R130.reuse, R12 ;  /* 0x00000082b078723c */ /* 0x080fe2000004180c */
[----:B------:R-:W4:Y:S04]  /*b120*/  LDL.LU R10, [R1+0x10] ;  /* 0x00001000010a7983 */ /* 0x000f280000300800 */
[----:B------:R-:W5:Y:S02]  /*b130*/  LDL.LU R11, [R1+0x14] ;  /* 0x00001400010b7983 */ /* 0x000f640000300800 */
[----:B------:R-:W-:Y:S01]  /*b140*/  MOV R15, R137 ;  /* 0x00000089000f7202 */ /* 0x000fe20000000f00 */
        /* <DEDUP_REMOVED lines=20> */
[----:B------:R-:W-:Y:S07]  /*b290*/  HMMA.16816.F32.BF16 R96, R108, R6, R96 ;  /* 0x000000066c60723c */ /* 0x000fee0000041860 */
[----:B------:R-:W-:Y:S01]  /*b2a0*/  MOV R108, R3 ;  /* 0x00000003006c7202 */ /* 0x000fe20000000f00 */
[----:B--2---:R-:W-:Y:S04]  /*b2b0*/  FFMA.FTZ R102, R102, R8, R15 ;  /* 0x0000000866667223 */ /* 0x004fe8000001000f */
[----:B---3--:R-:W-:Y:S01]  /*b2c0*/  FFMA.FTZ R8, R101, R9, R251 ;  /* 0x0000000965087223 */ /* 0x008fe200000100fb */
[----:B------:R-:W-:Y:S01]  /*b2d0*/  MOV R101, R105 ;  /* 0x0000006900657202 */ /* 0x000fe20000000f00 */
        /* <DEDUP_REMOVED lines=57> */
[----:B------:R1:W-:Y:S01]  /*b670*/  STL [R1+0x8], R7 ;  /* 0x0000080701007387 */ /* 0x0003e20000100800 */
[----:B------:R-:W-:Y:S02]  /*b680*/  FADD.FTZ R5, R190, R6 ;  /* 0x00000006be057221 */ /* 0x000fe40000010000 */
[----:B------:R-:W-:Y:S02]  /*b690*/  FADD.FTZ R0, R187, R0 ;  /* 0x00000000bb007221 */ /* 0x000fe40000010000 */
[----:B------:R-:W-:Y:S01]  /*b6a0*/  FADD.FTZ R4, R184, R4 ;  /* 0x00000004b8047221 */ /* 0x000fe20000010000 */
[----:B------:R1:W-:Y:S01]  /*b6b0*/  STL [R1+0xc], R5 ;  /* 0x00000c0501007387 */ /* 0x0003e20000100800 */
[----:B------:R-:W-:Y:S01]  /*b6c0*/  FADD.FTZ R2, R107, R0 ;  /* 0x000000006b027221 */ /* 0x000fe20000010000 */
[----:B------:R-:W-:Y:S02]  /*b6d0*/  IADD3 R0, R231, -0x1, RZ ;  /* 0xffffffffe7007810 */ /* 0x000fe40007ffe0ff */
[----:B------:R1:W-:Y:S01]  /*b6e0*/  STL [R1+0x10], R4 ;  /* 0x0000100401007387 */ /* 0x0003e20000100800 */
[----:B------:R-:W-:Y:S01]  /*b6f0*/  MOV R107, R103 ;  /* 0x00000067006b7202 */ /* 0x000fe20000000f00 */
[----:B------:R-:W-:Y:S01]  /*b700*/  FADD.FTZ R2, R106, R2 ;  /* 0x000000026a027221 */ /* 0x000fe20000010000 */
[----:B------:R-:W-:Y:S02]  /*b710*/  MOV R231, R0 ;  /* 0x0000000000e77202 */ /* 0x000fe40000000f00 */
[----:B------:R-:W-:Y:S02]  /*b720*/  MOV R106, R104 ;  /* 0x00000068006a7202 */ /* 0x000fe40000000f00 */
[----:B------:R1:W-:Y:S02]  /*b730*/  STL [R1+0x14], R2 ;  /* 0x0000140201007387 */ /* 0x0003e40000100800 */
[----:B-1----:R-:W-:-:S05]  /*b740*/  @P5 BRA `(.L_x_631) ;  /* 0xffffba9000005947 */ /* 0x002fca000383ffff */
.L_x_630:
[----:B-1----:R-:W2:Y:S04]  /*b750*/  LDL.LU R4, [R1+0x8] ;  /* 0x0000080001047983 */ /* 0x002ea80000300800 */
        /* <DEDUP_REMOVED lines=12> */
[----:B------:R-:W-:Y:S01]  /*b820*/  SHFL.BFLY PT, R5, R7, 0x2, 0x1f ;  /* 0x0c401f0007057f89 */ /* 0x000fe200000e0000 */
[----:B------:R-:W-:Y:S01]  /*b830*/  ISETP.NE.AND P0, PT, R109, -0x1, PT ;  /* 0xffffffff6d00780c */ /* 0x000fe20003f05270 */
[----:B-1----:R-:W-:-:S02]  /*b840*/  FADD.FTZ R2, R2, R4 ;  /* 0x0000000402027221 */ /* 0x002fc40000010000 */
[----:B--2---:R-:W-:-:S03]  /*b850*/  FADD.FTZ R0, R0, R9 ;  /* 0x0000000900007221 */ /* 0x004fc60000010000 */
[----:B------:R-:W1:Y:S01]  /*b860*/  SHFL.BFLY PT, R4, R2, 0x1, 0x1f ;  /* 0x0c201f0002047f89 */ /* 0x000e6200000e0000 */
[----:B---3--:R-:W-:-:S03]  /*b870*/  FADD.FTZ R6, R6, R8 ;  /* 0x0000000806067221 */ /* 0x008fc60000010000 */
[----:B------:R-:W2:Y:S04]  /*b880*/  SHFL.BFLY PT, R9, R0, 0x1, 0x1f ;  /* 0x0c201f0000097f89 */ /* 0x000ea800000e0000 */
[----:B------:R-:W3:Y:S01]  /*b890*/  SHFL.BFLY PT, R8, R6, 0x1, 0x1f ;  /* 0x0c201f0006087f89 */ /* 0x000ee200000e0000 */
[----:B-1----:R-:W-:Y:S02]  /*b8a0*/  FADD.FTZ R50, R2, R4 ;  /* 0x0000000402327221 */ /* 0x002fe40000010000 */
[----:B------:R-:W-:Y:S02]  /*b8b0*/  FADD.FTZ R2, R5, R7 ;  /* 0x0000000705027221 */ /* 0x000fe40000010000 */
[----:B--2---:R-:W-:Y:S01]  /*b8c0*/  FADD.FTZ R49, R0, R9 ;  /* 0x0000000900317221 */ /* 0x004fe20000010000 */
[----:B------:R-:W-:Y:S01]  /*b8d0*/  FSETP.NE.FTZ.AND P6, PT, R50, RZ, PT ;  /* 0x000000ff3200720b */ /* 0x000fe20003fd5000 */
[----:B------:R-:W-:Y:S01]  /*b8e0*/  @P0 IMAD.WIDE.U32 R4, R109, c[0x0][0x1e8], RZ ;  /* 0x00007a006d040a25 */ /* 0x000fe200078e00ff */
[----:B------:R-:W1:Y:S01]  /*b8f0*/  SHFL.BFLY PT, R7, R2, 0x1, 0x1f ;  /* 0x0c201f0002077f89 */ /* 0x000e6200000e0000 */
[----:B------:R-:W-:-:S02]  /*b900*/  MOV R0, 0x3f800000 ;  /* 0x3f80000000007802 */ /* 0x000fc40000000f00 */
[----:B---3--:R-:W-:Y:S01]  /*b910*/  FADD.FTZ R100, R6, R8 ;  /* 0x0000000806647221 */ /* 0x008fe20000010000 */
[----:B------:R-:W-:Y:S01]  /*b920*/  LOP3.LUT R9, R52, 0xfffffffc, RZ, 0xc0, !PT ;  /* 0xfffffffc34097812 */ /* 0x000fe200078ec0ff */
[----:B------:R-:W-:Y:S01]  /*b930*/  @P0 IMAD R106, R109, c[0x0][0x1ec], R5 ;  /* 0x00007b006d6a0a24 */ /* 0x000fe200078e0205 */
[----:B------:R-:W-:Y:S02]  /*b940*/  FSETP.NE.FTZ.AND P5, PT, R49, RZ, PT ;  /* 0x000000ff3100720b */ /* 0x000fe40003fb5000 */
[----:B------:R-:W-:Y:S02]  /*b950*/  FSETP.NE.FTZ.AND P4, PT, R100, RZ, PT ;  /* 0x000000ff6400720b */ /* 0x000fe40003f95000 */
[----:B------:R-:W-:Y:S01]  /*b960*/  IADD3 R5, -R9, R107, RZ ;  /* 0x0000006b09057210 */ /* 0x000fe20007ffe1ff */
[----:B------:R-:W2:Y:S01]  /*b970*/  @P6 MUFU.RCP R0, R50 ;  /* 0x0000003200006308 */ /* 0x000ea20000001000 */
[----:B------:R-:W-:Y:S02]  /*b980*/  @P0 MOV R102, R4 ;  /* 0x0000000400660202 */ /* 0x000fe40000000f00 */
[----:B------:R-:W-:-:S02]  /*b990*/  LEA R51, R10, R5, 0x8 ;  /* 0x000000050a337211 */ /* 0x000fc400078e40ff */
[----:B------:R-:W-:-:S06]  /*b9a0*/  MOV R4, 0x3f800000 ;  /* 0x3f80000000047802 */ /* 0x000fcc0000000f00 */
[----:B------:R-:W-:Y:S01]  /*b9b0*/  @P5 MUFU.RCP R4, R49 ;  /* 0x0000003100045308 */ /* 0x000fe20000001000 */
[----:B-1----:R-:W-:Y:S01]  /*b9c0*/  FADD.FTZ R101, R2, R7 ;  /* 0x0000000702657221 */ /* 0x002fe20000010000 */
[----:B------:R-:W-:Y:S01]  /*b9d0*/  MOV R2, 0x3f800000 ;  /* 0x3f80000000027802 */ /* 0x000fe20000000f00 */
[----:B--2---:R-:W-:-:S03]  /*b9e0*/  FMUL.FTZ R116, R0, R116 ;  /* 0x0000007400747220 */ /* 0x004fc60000410000 */
        /* <DEDUP_REMOVED lines=212> */
[----:B------:R1:W-:Y:S04]  /*c730*/  STS [R0+0x5000], R19 ;  /* 0x0050001300007388 */ /* 0x0003e80000000800 */
[----:B------:R3:W-:Y:S04]  /*c740*/  STS [R0+0x5200], R18 ;  /* 0x0052001200007388 */ /* 0x0007e80000000800 */
[----:B------:R-:W-:Y:S04]  /*c750*/  STS [R2+0x5000], R15 ;  /* 0x0050000f02007388 */ /* 0x000fe80000000800 */
[----:B------:R4:W-:Y:S04]  /*c760*/  STS [R2+0x5200], R14 ;  /* 0x0052000e02007388 */ /* 0x0009e80000000800 */
[----:B------:R2:W-:Y:S04]  /*c770*/  STS [R5+0x4000], R13 ;  /* 0x0040000d05007388 */ /* 0x0005e80000000800 */
[----:B------:R-:W-:Y:S04]  /*c780*/  STS [R5+0x4200], R12 ;  /* 0x0042000c05007388 */ /* 0x000fe80000000800 */
[----:B------:R2:W-:Y:S04]  /*c790*/  STS [R4+0x4000], R9 ;  /* 0x0040000904007388 */ /* 0x0005e80000000800 */
[----:B-1----:R1:W5:Y:S01]  /*c7a0*/  LDL R19, [R1+0x58] ;  /* 0x0000580001137983 */ /* 0x0023620000100800 */
[----:B---3--:R-:W-:-:S03]  /*c7b0*/  @P1 MOV R0, c[0x0][0x210] ;  /* 0x0000840000001a02 */ /* 0x008fc60000000f00 */
[----:B------:R3:W-:Y:S04]  /*c7c0*/  STS [R4+0x4200], R8 ;  /* 0x0042000804007388 */ /* 0x0007e80000000800 */
[----:B------:R-:W-:Y:S01]  /*c7d0*/  STS [R5+0x5000], R11 ;  /* 0x0050000b05007388 */ /* 0x000fe20000000800 */
[----:B----4-:R-:W-:-:S03]  /*c7e0*/  LOP3.LUT R2, R53, 0xffffffe0, RZ, 0xc0, !PT ;  /* 0xffffffe035027812 */ /* 0x010fc600078ec0ff */
[----:B------:R4:W-:Y:S01]  /*c7f0*/  STS [R5+0x5200], R10 ;  /* 0x0052000a05007388 */ /* 0x0009e20000000800 */
[----:B--2---:R-:W-:Y:S03]  /*c800*/  @P5 MUFU.LG2 R13, R49 ;  /* 0x00000031000d5308 */ /* 0x004fe60000000c00 */
[----:B------:R-:W-:Y:S04]  /*c810*/  STS [R4+0x5000], R7 ;  /* 0x0050000704007388 */ /* 0x000fe80000000800 */
[----:B------:R2:W-:Y:S01]  /*c820*/  STS [R4+0x5200], R6 ;  /* 0x0052000604007388 */ /* 0x0005e20000000800 */
[----:B------:R-:W-:Y:S01]  /*c830*/  @P1 IMAD R9, R0, c[0x0][0x214], RZ ;  /* 0x0000850000091a24 */ /* 0x000fe200078e02ff */
[----:B------:R-:W-:Y:S01]  /*c840*/  @!P1 MOV R0, c[0x0][0x214] ;  /* 0x0000850000009a02 */ /* 0x000fe20000000f00 */
[----:B------:R-:W-:Y:S01]  /*c850*/  @P4 MUFU.LG2 R12, R100 ;  /* 0x00000064000c4308 */ /* 0x000fe20000000c00 */
[----:B------:R-:W-:Y:S02]  /*c860*/  BAR.SYNC.DEFER_BLOCKING 0x0 ;  /* 0x0000000000007b1d */ /* 0x000fe40000010000 */
[----:B------:R-:W-:-:S02]  /*c870*/  @!P1 SEL R9, R0, c[0x0][0x234], !P2 ;  /* 0x00008d0000099a07 */ /* 0x000fc40005000000 */
[----:B------:R-:W-:Y:S02]  /*c880*/  ISETP.NE.OR P2, PT, R40, RZ, !P2 ;  /* 0x000000ff2800720c */ /* 0x000fe40005745670 */
[----:B------:R-:W1:Y:S01]  /*c890*/  S2R R14, SR_CTAID.X ;  /* 0x00000000000e7919 */ /* 0x000e620000002500 */
[----:B------:R-:W-:Y:S02]  /*c8a0*/  @!P0 SHF.R.S32.HI R0, RZ, 0x1f, R68 ;  /* 0x0000001fff008819 */ /* 0x000fe40000011444 */
[----:B---3--:R-:W-:Y:S01]  /*c8b0*/  IADD3 R8, -R2, R107, RZ ;  /* 0x0000006b02087210 */ /* 0x008fe20007ffe1ff */
[----:B------:R-:W3:Y:S01]  /*c8c0*/  S2R R18, SR_CTAID.Z ;  /* 0x0000000000127919 */ /* 0x000ee20000002700 */
[----:B----4-:R4:W1:Y:S06]  /*c8d0*/  @P6 MUFU.LG2 R10, R50 ;  /* 0x00000032000a6308 */ /* 0x01086c0000000c00 */
[----:B------:R-:W-:-:S02]  /*c8e0*/  @!P2 IMAD R5, R68, c[0x0][0x214], RZ ;  /* 0x000085004405aa24 */ /* 0x000fc400078e02ff */
[----:B--2---:R-:W-:Y:S01]  /*c8f0*/  @!P0 IMAD R4, R0, c[0x0][0x1e0], RZ ;  /* 0x0000780000048a24 */ /* 0x004fe200078e02ff */
[----:B------:R-:W-:Y:S01]  /*c900*/  @P1 MOV R0, 0x1 ;  /* 0x0000000100001802 */ /* 0x000fe20000000f00 */
[----:B------:R-:W-:Y:S01]  /*c910*/  @!P0 IMAD.WIDE.U32 R6, R68, c[0x0][0x1e0], RZ ;  /* 0x0000780044068a25 */ /* 0x000fe200078e00ff */
[----:B------:R2:W1:Y:S01]  /*c920*/  LDS.128 R28, [R230] ;  /* 0x00000000e61c7984 */ /* 0x0004620000000c00 */
[----:B------:R-:W-:Y:S02]  /*c930*/  @!P2 SEL R2, R5, R109, !P0 ;  /* 0x0000006d0502a207 */ /* 0x000fe40004000000 */
[----:B------:R-:W-:Y:S01]  /*c940*/  @!P1 IMAD R0, R9, c[0x0][0x1c0], RZ ;  /* 0x0000700009009a24 */ /* 0x000fe200078e02ff */
[----:B------:R2:W1:Y:S01]  /*c950*/  LDS.128 R40, [R230+0x800] ;  /* 0x00080000e6287984 */ /* 0x0004620000000c00 */
[C---:B------:R-:W-:Y:S01]  /*c960*/  @!P0 IMAD R4, R68.reuse, c[0x0][0x1e4], R4 ;  /* 0x0000790044048a24 */ /* 0x040fe200078e0204 */
[----:B------:R-:W-:Y:S02]  /*c970*/  @!P0 MOV R102, R6 ;  /* 0x0000000600668202 */ /* 0x000fe40000000f00 */
[----:B------:R2:W1:Y:S04]  /*c980*/  LDS.128 R52, [R230+0x1000] ;  /* 0x00100000e6347984 */ /* 0x0004680000000c00 */
[----:B------:R2:W1:Y:S04]  /*c990*/  LDS.128 R64, [R230+0x1800] ;  /* 0x00180000e6407984 */ /* 0x0004680000000c00 */
[----:B------:R2:W1:Y:S04]  /*c9a0*/  LDS.128 R24, [R230+0x2000] ;  /* 0x00200000e6187984 */ /* 0x0004680000000c00 */
[----:B------:R2:W2:Y:S04]  /*c9b0*/  LDS.128 R36, [R230+0x2800] ;  /* 0x00280000e6247984 */ /* 0x0004a80000000c00 */
[----:B----4-:R4:W2:Y:S04]  /*c9c0*/  LDS.128 R48, [R230+0x3000] ;  /* 0x00300000e6307984 */ /* 0x0108a80000000c00 */
[----:B------:R4:W2:Y:S04]  /*c9d0*/  LDS.128 R60, [R230+0x3800] ;  /* 0x00380000e63c7984 */ /* 0x0008a80000000c00 */
[----:B------:R4:W2:Y:S04]  /*c9e0*/  LDS.128 R20, [R230+0x4000] ;  /* 0x00400000e6147984 */ /* 0x0008a80000000c00 */
[----:B------:R4:W2:Y:S04]  /*c9f0*/  LDS.128 R32, [R230+0x4800] ;  /* 0x00480000e6207984 */ /* 0x0008a80000000c00 */
[----:B------:R4:W2:Y:S04]  /*ca00*/  LDS.128 R44, [R230+0x5000] ;  /* 0x00500000e62c7984 */ /* 0x0008a80000000c00 */
[----:B------:R4:W2:Y:S01]  /*ca10*/  LDS.128 R56, [R230+0x5800] ;  /* 0x00580000e6387984 */ /* 0x0008a20000000c00 */
[----:B------:R-:W-:Y:S01]  /*ca20*/  IMAD R0, R68, R0, RZ ;  /* 0x0000000044007224 */ /* 0x000fe200078e02ff */
[----:B------:R-:W-:Y:S01]  /*ca30*/  @P1 MOV R6, c[0x0][0x210] ;  /* 0x0000840000061a02 */ /* 0x000fe20000000f00 */
[----:B------:R-:W4:Y:S01]  /*ca40*/  @P3 MUFU.LG2 R11, R101 ;  /* 0x00000065000b3308 */ /* 0x000f220000000c00 */
[----:B------:R-:W-:-:S02]  /*ca50*/  @!P1 MOV R6, 0x1 ;  /* 0x0000000100069802 */ /* 0x000fc40000000f00 */
[----:B------:R-:W-:Y:S02]  /*ca60*/  @!P0 IADD3 R106, R7, R4, RZ ;  /* 0x00000004076a8210 */ /* 0x000fe40007ffe0ff */
[----:B------:R-:W-:Y:S01]  /*ca70*/  CS2R R4, SRZ ;  /* 0x0000000000047805 */ /* 0x000fe2000001ff00 */
[----:B------:R-:W-:Y:S02]  /*ca80*/  SEL R0, R0, RZ, P2 ;  /* 0x000000ff00007207 */ /* 0x000fe40001000000 */
[----:B------:R-:W-:Y:S02]  /*ca90*/  @!P2 SHF.R.S32.HI R5, RZ, 0x1f, R2 ;  /* 0x0000001fff05a819 */ /* 0x000fe40000011402 */
[----:B------:R-:W-:Y:S01]  /*caa0*/  @!P2 MOV R4, R2 ;  /* 0x000000020004a202 */ /* 0x000fe20000000f00 */
[----:B-1----:R-:W-:Y:S01]  /*cab0*/  IMAD R2, R14, R6, RZ ;  /* 0x000000060e027224 */ /* 0x002fe200078e02ff */
[----:B------:R-:W-:Y:S01]  /*cac0*/  LOP3.LUT P0, RZ, R8, 0x3, RZ, 0xc0, !PT ;  /* 0x0000000308ff7812 */ /* 0x000fe2000780c0ff */
[----:B------:R-:W-:-:S02]  /*cad0*/  @P6 FMUL.FTZ R7, R10, 0.69314718246459960938 ;  /* 0x3f3172180a076820 */ /* 0x000fc40000410000 */
[----:B---3--:R-:W-:Y:S01]  /*cae0*/  IMAD R0, R18, R9, R0 ;  /* 0x0000000912007224 */ /* 0x008fe200078e0200 */
[----:B------:R-:W-:Y:S02]  /*caf0*/  SHF.L.U32 R2, R2, 0x7, RZ ;  /* 0x0000000702027819 */ /* 0x000fe400000006ff */
[----:B------:R-:W-:Y:S01]  /*cb00*/  MOV R17, 0x7f800000 ;  /* 0x7f80000000117802 */ /* 0x000fe20000000f00 */
[----:B------:R-:W-:Y:S01]  /*cb10*/  @P6 FFMA.FTZ R17, R105, c[0x0][0x238], R7 ;  /* 0x00008e0069116a23 */ /* 0x000fe20000010007 */
[----:B------:R-:W-:Y:S01]  /*cb20*/  IADD3 R7, P2, P1, R2, R4, R0 ;  /* 0x0000000402077210 */ /* 0x000fe2000795e000 */
[----:B------:R-:W-:Y:S01]  /*cb30*/  @P5 FMUL.FTZ R10, R13, 0.69314718246459960938 ;  /* 0x3f3172180d0a5820 */ /* 0x000fe20000410000 */
[----:B------:R-:W-:Y:S01]  /*cb40*/  SHF.R.S32.HI R4, RZ, 0x1f, R2 ;  /* 0x0000001fff047819 */ /* 0x000fe20000011402 */
[----:B------:R-:W-:Y:S01]  /*cb50*/  @P4 FMUL.FTZ R9, R12, 0.69314718246459960938 ;  /* 0x3f3172180c094820 */ /* 0x000fe20000410000 */
[----:B------:R-:W-:Y:S01]  /*cb60*/  SHF.R.S32.HI R2, RZ, 0x1f, R0 ;  /* 0x0000001fff027819 */ /* 0x000fe20000011400 */
[----:B----4-:R-:W-:Y:S01]  /*cb70*/  @P3 FMUL.FTZ R8, R11, 0.69314718246459960938 ;  /* 0x3f3172180b083820 */ /* 0x010fe20000410000 */
        /* <DEDUP_REMOVED lines=9> */
[----:B------:R-:W3:Y:S04]  /*cc10*/  LDL.LU R70, [R1+0x60] ;  /* 0x0000600001467983 */ /* 0x000ee80000300800 */
        /* <DEDUP_REMOVED lines=33> */
.L_x_635:
[----:B------:R-:W-:Y:S05]  /*ce30*/  BSYNC B0 ;  /* 0x0000000000007941 */ /* 0x000fea0003800000 */
.L_x_634:
[----:B-1----:R-:W3:Y:S04]  /*ce40*/  LDL.LU.64 R4, [R1+0x38] ;  /* 0x0000380001047983 */ /* 0x002ee80000300a00 */
[----:B------:R-:W4:Y:S04]  /*ce50*/  LDL.64 R14, [R1+0x18] ;  /* 0x00001800010e7983 */ /* 0x000f280000100a00 */
[----:B------:R1:W5:Y:S04]  /*ce60*/  LDL.64 R16, [R1+0x40] ;  /* 0x0000400001107983 */ /* 0x0003680000100a00 */
[----:B------:R1:W5:Y:S04]  /*ce70*/  LDL R12, [R1+0x50] ;  /* 0x00005000010c7983 */ /* 0x0003680000100800 */
[----:B------:R1:W5:Y:S01]  /*ce80*/  LDL R11, [R1+0x54] ;  /* 0x00005400010b7983 */ /* 0x0003620000100800 */
[----:B------:R-:W-:-:S05]  /*ce90*/  SHF.R.S32.HI R0, RZ, 0x1f, R18 ;  /* 0x0000001fff007819 */ /* 0x000fca0000011412 */
[----:B------:R-:W-:Y:S01]  /*cea0*/  IMAD R0, R0, c[0x0][0x1f0], RZ ;  /* 0x00007c0000007a24 */ /* 0x000fe200078e02ff */
[----:B------:R-:W-:Y:S03]  /*ceb0*/  BSSY B0, `(.L_x_636) ;  /* 0x0000015000007945 */ /* 0x000fe60003800000 */
[----:B------:R-:W-:Y:S01]  /*cec0*/  IMAD R0, R18, c[0x0][0x1f4], R0 ;  /* 0x00007d0012007a24 */ /* 0x000fe200078e0200 */
[----:B----4-:R-:W-:-:S04]  /*ced0*/  IADD3 R2, P0, R14, R102, RZ ;  /* 0x000000660e027210 */ /* 0x010fc80007f1e0ff */
[----:B------:R-:W-:Y:S02]  /*cee0*/  IADD3.X R3, R15, R106, RZ, P0, !PT ;  /* 0x0000006a0f037210 */ /* 0x000fe400007fe4ff */
[----:B---3-5:R-:W-:-:S03]  /*cef0*/  ISETP.GE.AND P0, PT, R4, R19, PT ;  /* 0x000000130400720c */ /* 0x028fc60003f06270 */
        /* <DEDUP_REMOVED lines=15> */
[----:B--2---:R1:W-:Y:S02]  /*cff0*/  @!P1 STG.E.128 [R2.64+0x80], R20 ;  /* 0x0000801402009986 */ /* 0x0043e4000c101d0a */
.L_x_637:
[----:B-1----:R-:W-:Y:S05]  /*d000*/  BSYNC B0 ;  /* 0x0000000000007941 */ /* 0x002fea0003800000 */
.L_x_636:
[----:B------:R-:W3:Y:S01]  /*d010*/  LDL.LU R0, [R1+0x5c] ;  /* 0x00005c0001007983 */ /* 0x000ee20000300800 */
[----:B------:R-:W-:Y:S01]  /*d020*/  BSSY B0, `(.L_x_638) ;  /* 0x0000013000007945 */ /* 0x000fe20003800000 */
[----:B---3--:R-:W-:-:S13]  /*d030*/  ISETP.GE.AND P0, PT, R0, R19, PT ;  /* 0x000000130000720c */ /* 0x008fda0003f06270 */
        /* <DEDUP_REMOVED lines=15> */
[----:B--2---:R1:W-:Y:S04]  /*d130*/  @!P1 STG.E.128 [R2.64+0x40], R36 ;  /* 0x0000402402009986 */ /* 0x0043e8000c101d0a */
[----:B------:R1:W-:Y:S02]  /*d140*/  @!P0 STG.E.128 [R2.64+0x80], R32 ;  /* 0x0000802002008986 */ /* 0x0003e4000c101d0a */
.L_x_639:
[----:B------:R-:W-:Y:S05]  /*d150*/  BSYNC B0 ;  /* 0x0000000000007941 */ /* 0x000fea0003800000 */
.L_x_638:
[----:B------:R-:W3:Y:S01]  /*d160*/  LDL.LU R0, [R1+0x68] ;  /* 0x0000680001007983 */ /* 0x000ee20000300800 */
[----:B------:R-:W-:Y:S01]  /*d170*/  BSSY B0, `(.L_x_640) ;  /* 0x0000013000007945 */ /* 0x000fe20003800000 */
[----:B---3--:R-:W-:-:S13]  /*d180*/  ISETP.GE.AND P0, PT, R0, R19, PT ;  /* 0x000000130000720c */ /* 0x008fda0003f06270 */
        /* <DEDUP_REMOVED lines=17> */
.L_x_641:
[----:B------:R-:W-:Y:S05]  /*d2a0*/  BSYNC B0 ;  /* 0x0000000000007941 */ /* 0x000fea0003800000 */
.L_x_640:
[----:B------:R-:W3:Y:S02]  /*d2b0*/  LDL.LU R0, [R1+0x64] ;  /* 0x0000640001007983 */ /* 0x000ee40000300800 */
[----:B---3--:R-:W-:-:S13]  /*d2c0*/  ISETP.GE.AND P0, PT, R0, R19, PT ;  /* 0x000000130000720c */ /* 0x008fda0003f06270 */
        /* <DEDUP_REMOVED lines=13> */
[----:B--2---:R1:W-:Y:S01]  /*d3a0*/  @!P0 STG.E.128 [R2.64+0x40], R60 ;  /* 0x0000403c02008986 */ /* 0x0043e2000c101d0a */
[----:B------:R-:W-:-:S03]  /*d3b0*/  ISETP.GE.AND P0, PT, R11, c[0x0][0x220], PT ;  /* 0x000088000b007a0c */ /* 0x000fc60003f06270 */
[----:B------:R1:W-:Y:S10]  /*d3c0*/  @!P1 STG.E.128 [R2.64], R64 ;  /* 0x0000004002009986 */ /* 0x0003f4000c101d0a */
[----:B------:R-:W-:Y:S05]  /*d3d0*/  @P0 EXIT ;  /* 0x000000000000094d */ /* 0x000fea0003800000 */
[----:B------:R-:W-:Y:S01]  /*d3e0*/  STG.E.128 [R2.64+0x80], R56 ;  /* 0x0000803802007986 */ /* 0x000fe2000c101d0a */
[----:B------:R-:W-:Y:S05]  /*d3f0*/  EXIT ;  /* 0x000000000000794d */ /* 0x000fea0003800000 */
.L_x_608:
        /* <DEDUP_REMOVED lines=10> */
[----:B------:R-:W-:-:S03]  /*d4a0*/  SHF.R.S32.HI R11, RZ, 0x1f, R10 ;  /* 0x0000001fff0b7819 */ /* 0x000fc6000001140a */
[----:B------:R-:W-:-:S05]  /*d4b0*/  IMAD.SHL.U32 R14, R20, 0x8, RZ ;  /* 0x00000008140e7824 */ /* 0x000fca00078e00ff */
[----:B------:R-:W-:Y:S02]  /*d4c0*/  IADD3 R24, R14, 0x20, RZ ;  /* 0x000000200e187810 */ /* 0x000fe40007ffe0ff */
        /* <DEDUP_REMOVED lines=17> */
[C---:B------:R-:W-:Y:S02]  /*d5e0*/  IMAD R3, R26.reuse, R4, RZ ;  /* 0x000000041a037224 */ /* 0x040fe400078e02ff */
[----:B------:R-:W-:Y:S02]  /*d5f0*/  @!P3 IMAD R6, R5, c[0x0][0x1e0], RZ ;  /* 0x000078000506ba24 */ /* 0x000fe400078e02ff */
[----:B------:R-:W-:Y:S01]  /*d600*/  @!P3 IMAD.WIDE.U32 R4, R26, c[0x0][0x1e0], RZ ;  /* 0x000078001a04ba25 */ /* 0x000fe200078e00ff */
[----:B------:R-:W-:-:S03]  /*d610*/  SEL R3, R3, RZ, P2 ;  /* 0x000000ff03037207 */ /* 0x000fc60001000000 */
[C---:B------:R-:W-:Y:S01]  /*d620*/  @!P3 IMAD R6, R26.reuse, c[0x0][0x1e4], R6 ;  /* 0x000079001a06ba24 */ /* 0x040fe200078e0206 */
[----:B------:R-:W-:Y:S01]  /*d630*/  @!P3 MOV R2, R4 ;  /* 0x000000040002b202 */ /* 0x000fe20000000f00 */
[----:B------:R-:W-:Y:S02]  /*d640*/  @!P0 IMAD R15, R26, c[0x0][0x214], RZ ;  /* 0x000085001a0f8a24 */ /* 0x000fe400078e02ff */
[----:B------:R-:W-:Y:S02]  /*d650*/  @!P3 IMAD.IADD R7, R5, 0x1, R6 ;  /* 0x000000010507b824 */ /* 0x000fe400078e0206 */
[----:B------:R-:W-:Y:S01]  /*d660*/  IMAD R6, R18, R0, R3 ;  /* 0x0000000012067224 */ /* 0x000fe200078e0203 */
[----:B------:R-:W-:Y:S01]  /*d670*/  SHF.R.S32.HI R0, RZ, 0x1f, R18 ;  /* 0x0000001fff007819 */ /* 0x000fe20000011412 */
[----:B------:R1:W-:Y:S01]  /*d680*/  @!P0 STL [R1+0x4c], R15 ;  /* 0x00004c0f01008387 */ /* 0x0003e20000100800 */
[----:B------:R-:W-:Y:S02]  /*d690*/  IADD3 R4, P0, R14, R2, RZ ;  /* 0x000000020e047210 */ /* 0x000fe40007f1e0ff */
        /* <DEDUP_REMOVED lines=29> */
.L_x_643:
[----:B-1----:R-:W-:Y:S05]  /*d870*/  BSYNC B0 ;  /* 0x0000000000007941 */ /* 0x002fea0003800000 */
.L_x_642:
        /* <DEDUP_REMOVED lines=20> */
.L_x_645:
[----:B------:R-:W-:Y:S05]  /*d9c0*/  BSYNC B0 ;  /* 0x0000000000007941 */ /* 0x000fea0003800000 */
.L_x_644:
        /* <DEDUP_REMOVED lines=20> */
.L_x_647:
[----:B------:R-:W-:Y:S05]  /*db10*/  BSYNC B0 ;  /* 0x0000000000007941 */ /* 0x000fea0003800000 */
.L_x_646:
        /* <DEDUP_REMOVED lines=20> */
.L_x_649:
[----:B------:R-:W-:Y:S05]  /*dc60*/  BSYNC B0 ;  /* 0x0000000000007941 */ /* 0x000fea0003800000 */
.L_x_648:
        /* <DEDUP_REMOVED lines=35> */
.L_x_650:
        /* <DEDUP_REMOVED lines=14> */
.L_x_1042:


//--------------------- .text._ZN5flash16flash_fwd_kernelI23Flash_fwd_kernel_traitsILi96ELi128ELi64ELi4ELb0ELb0EN7cutlass10bfloat16_tE19Flash_kernel_traitsILi96ELi128ELi64ELi4ES3_EELb1ELb0ELb1ELb0ELb0ELb1ELb0ELb0EEEvNS_16Flash_fwd_paramsE --------------------------
	.section	.text._ZN5flash16flash_fwd_kernelI23Flash_fwd_kernel_traitsILi96ELi128ELi64ELi4ELb0ELb0EN7cutlass10bfloat16_tE19Flash_kernel_traitsILi96ELi128ELi64ELi4ES3_EELb1ELb0ELb1ELb0ELb0ELb1ELb0ELb0EEEvNS_16Flash_fwd_paramsE,"ax",@progbits
	.sectioninfo	@"SHI_REGISTERS=255"
	.align	128
        .global         _ZN5flash16flash_fwd_kernelI23Flash_fwd_kernel_traitsILi96ELi128ELi64ELi4ELb0ELb0EN7cutlass10bfloat16_tE19Flash_kernel_traitsILi96ELi128ELi64ELi4ES3_EELb1ELb0ELb1ELb0ELb0ELb1ELb0ELb0EEEvNS_16Flash_fwd_paramsE
        .type           _ZN5flash16flash_fwd_kernelI23Flash_fwd_kernel_traitsILi96ELi128ELi64ELi4ELb0ELb0EN7cutlass10bfloat16_tE19Flash_kernel_traitsILi96ELi128ELi64ELi4ES3_EELb1ELb0ELb1ELb0ELb0ELb1ELb0ELb0EEEvNS_16Flash_fwd_paramsE,@function
        .size           _ZN5flash16flash_fwd_kernelI23Flash_fwd_kernel_traitsILi96ELi128ELi64ELi4ELb0ELb0EN7cutlass10bfloat16_tE19Flash_kernel_traitsILi96ELi128ELi64ELi4ES3_EELb1ELb0ELb1ELb0ELb0ELb1ELb0ELb0EEEvNS_16Flash_fwd_paramsE,(.L_x_1043 - _ZN5flash16flash_fwd_kernelI23Flash_fwd_kernel_traitsILi96ELi128ELi64ELi4ELb0ELb0EN7cutlass10bfloat16_tE19Flash_kernel_traitsILi96ELi128ELi64ELi4ES3_EELb1ELb0ELb1ELb0ELb0ELb1ELb0ELb0EEEvNS_16Flash_fwd_paramsE)
        .other          _ZN5flash16flash_fwd_kernelI23Flash_fwd_kernel_traitsILi96ELi128ELi64ELi4ELb0ELb0EN7cutlass10bfloat16_tE19Flash_kernel_traitsILi96ELi128ELi64ELi4ES3_EELb1ELb0ELb1ELb0ELb0ELb1ELb0ELb0EEEvNS_16Flash_fwd_paramsE,@"STO_CUDA_ENTRY STV_DEFAULT"
_ZN5flash16flash_fwd_kernelI23Flash_fwd_kernel_traitsILi96ELi128ELi64ELi4ELb0ELb0EN7cutlass10bfloat16_tE19Flash_kernel_traitsILi96ELi128ELi64ELi4ES3_EELb1ELb0ELb1ELb0ELb0ELb1ELb0ELb0EEEvNS_16Flash_fwd_paramsE:
.text._ZN5flash16flash_fwd_kernelI23Flash_fwd_kernel_traitsILi96ELi128ELi64ELi4ELb0ELb0EN7cutlass10bfloat16_tE19Flash_kernel_traitsILi96ELi128ELi64ELi4ES3_EELb1ELb0ELb1ELb0ELb0ELb1ELb0ELb0EEEvNS_16Flash_fwd_paramsE:
        /* <DEDUP_REMOVED lines=18> */
[----:B------:R-:W5:Y:S01]  /*0120*/  S2UR UR12, SR_CTAID.Y ;  /* 0x00000000000c79c3 */ /* 0x000f620000002600 */
        /* <DEDUP_REMOVED lines=11> */
[----:B------:R-:W-:Y:S02]  /*01e0*/  ULDC.64 UR14, c[0x0][0x240] ;  /* 0x00009000000e7ab9 */ /* 0x000fe40000000a00 */
[----:B------:R-:W-:-:S02]  /*01f0*/  UISETP.EQ.OR.EX UP0, UPT, URZ, UR5, !UP3, UP0 ;  /* 0x000000053f00728c */ /* 0x000fc4000df02700 */
[----:B-----5:R-:W-:Y:S02]  /*0200*/  UIMAD.WIDE UR14, UR12, UR7, UR14 ;  /* 0x000000070c0e72a5 */ /* 0x020fe4000f8e020e */
[----:B-1----:R-:W-:-:S06]  /*0210*/  ULOP3.LUT UR9, UR11, UR8, UR12, 0xfe, !UPT ;  /* 0x000000080b097292 */ /* 0x002fcc000f8efe0c */
[----:B--2---:R-:W-:Y:S01]  /*0220*/  LOP3.LUT P3, RZ, R148, UR9, RZ, 0xfc, !PT ;  /* 0x0000000994ff7c12 */ /* 0x004fe2000f86fcff */
[----:B------:R-:W-:Y:S02]  /*0230*/  ULDC.64 UR4, c[0x0][0x248] ;  /* 0x0000920000047ab9 */ /* 0x000fe40000000a00 */
[----:B------:R-:W-:-:S10]  /*0240*/  UIMAD.WIDE UR4, UR12, UR7, UR4 ;  /* 0x000000070c0472a5 */ /* 0x000fd4000f8e0204 */
[----:B------:R-:W-:Y:S02]  /*0250*/  @!P3 IMAD.MOV.U32 R10, RZ, RZ, c[0x0][0x308] ;  /* 0x0000c200ff0ab624 */ /* 0x000fe400078e00ff */
[----:B------:R-:W-:Y:S01]  /*0260*/  @!P3 IMAD.MOV.U32 R11, RZ, RZ, c[0x0][0x30c] ;  /* 0x0000c300ff0bb624 */ /* 0x000fe200078e00ff */
        /* <DEDUP_REMOVED lines=55> */
.L_x_651:
[----:B------:R-:W-:Y:S02]  /*05e0*/  ULDC UR6, c[0x0][0x218] ;  /* 0x0000860000067ab9 */ /* 0x000fe40000000800 */
.L_x_652:
        /* <DEDUP_REMOVED lines=46> */
[----:B------:R-:W-:Y:S01]  /*08d0*/  ULDC.64 UR6, c[0x0][0x1e8] ;  /* 0x00007a0000067ab9 */ /* 0x000fe20000000a00 */
[----:B------:R-:W1:Y:S01]  /*08e0*/  S2R R12, SR_CTAID.Z ;  /* 0x00000000000c7919 */ /* 0x000e620000002700 */
[----:B------:R-:W-:Y:S01]  /*08f0*/  ULDC.64 UR4, c[0x0][0x1e0] ;  /* 0x0000780000047ab9 */ /* 0x000fe20000000a00 */
[----:B------:R-:W-:Y:S01]  /*0900*/  LOP3.LUT R0, R6, 0x1ffffffc, RZ, 0xc0, !PT ;  /* 0x1ffffffc06007812 */ /* 0x000fe200078ec0ff */
[----:B------:R-:W-:Y:S01]  /*0910*/  USHF.R.S32.HI UR17, URZ, 0x1f, UR11 ;  /* 0x0000001f3f117899 */ /* 0x000fe2000801140b */
[----:B------:R-:W2:Y:S01]  /*0920*/  S2R R4, SR_CTAID.X ;  /* 0x0000000000047919 */ /* 0x000ea20000002500 */
[----:B------:R-:W-:Y:S01]  /*0930*/  ULDC UR13, c[0x0][0x214] ;  /* 0x00008500000d7ab9 */ /* 0x000fe20000000800 */
[----:B------:R-:W-:Y:S01]  /*0940*/  SHF.R.S32.HI R6, RZ, 0x2, R6 ;  /* 0x00000002ff067819 */ /* 0x000fe20000011406 */
[----:B------:R-:W-:Y:S01]  /*0950*/  ULDC UR9, c[0x0][0x234] ;  /* 0x00008d0000097ab9 */ /* 0x000fe20000000800 */
[----:B------:R-:W-:Y:S01]  /*0960*/  IMAD.IADD R0, R148, 0x1, -R0 ;  /* 0x0000000194007824 */ /* 0x000fe200078e0a00 */
[----:B------:R-:W-:Y:S01]  /*0970*/  @!UP0 USHF.R.S32.HI UR16, URZ, 0x1f, UR12 ;  /* 0x0000001f3f108899 */ /* 0x000fe2000801140c */
[----:B------:R-:W-:Y:S01]  /*0980*/  SHF.R.S32.HI R7, RZ, 0x1f, R6 ;  /* 0x0000001fff077819 */ /* 0x000fe20000011406 */
[----:B------:R-:W-:Y:S01]  /*0990*/  @UP0 UIMAD.WIDE.U32 UR14, UR24, UR6, URZ ;  /* 0x00000006180e02a5 */ /* 0x000fe2000f8e003f */
[----:B------:R-:W-:Y:S01]  /*09a0*/  IMAD.SHL.U32 R0, R0, 0x8, RZ ;  /* 0x0000000800007824 */ /* 0x000fe200078e00ff */
[----:B------:R-:W-:Y:S01]  /*09b0*/  @!UP0 UIMAD UR16, UR16, UR4, URZ ;  /* 0x00000004101082a4 */ /* 0x000fe2000f8e023f */
[----:B------:R-:W-:Y:S01]  /*09c0*/  BSSY B0, `(.L_x_654) ;  /* 0x0000038000007945 */ /* 0x000fe20003800000 */
[----:B------:R-:W-:-:S02]  /*09d0*/  @!UP0 UIMAD.WIDE.U32 UR18, UR12, UR4, URZ ;  /* 0x000000040c1282a5 */ /* 0x000fc4000f8e003f */
[----:B------:R-:W-:Y:S02]  /*09e0*/  @UP0 UIMAD UR7, UR24, UR7, UR15 ;  /* 0x00000007180702a4 */ /* 0x000fe4000f8e020f */
[----:B------:R-:W-:Y:S02]  /*09f0*/  ULDC.U8 UR4, c[0x0][0x329] ;  /* 0x0000ca4000047ab9 */ /* 0x000fe40000000000 */
[----:B------:R-:W-:Y:S02]  /*0a00*/  UISETP.NE.AND UP2, UPT, UR4, URZ, UPT ;  /* 0x0000003f0400728c */ /* 0x000fe4000bf45270 */
[----:B------:R-:W-:Y:S02]  /*0a10*/  ULDC.U8 UR15, c[0x0][0x328] ;  /* 0x0000ca00000f7ab9 */ /* 0x000fe40000000000 */
[----:B------:R-:W-:Y:S02]  /*0a20*/  UISETP.NE.AND UP3, UPT, UR15, URZ, UPT ;  /* 0x0000003f0f00728c */ /* 0x000fe4000bf65270 */
[----:B------:R-:W-:-:S02]  /*0a30*/  @!UP0 UIMAD UR16, UR12, UR5, UR16 ;  /* 0x000000050c1082a4 */ /* 0x000fc4000f8e0210 */
[----:B------:R-:W-:Y:S02]  /*0a40*/  UISETP.EQ.AND UP3, UPT, UR4, URZ, UP3 ;  /* 0x0000003f0400728c */ /* 0x000fe40009f62270 */
[----:B------:R-:W-:Y:S02]  /*0a50*/  ULDC UR6, c[0x0][0x1c0] ;  /* 0x0000700000067ab9 */ /* 0x000fe40000000800 */
[----:B------:R-:W-:Y:S02]  /*0a60*/  ULDC.64 UR4, c[0x0][0x1f0] ;  /* 0x00007c0000047ab9 */ /* 0x000fe40000000a00 */
[----:B------:R-:W-:Y:S02]  /*0a70*/  UIMAD UR4, UR17, UR4, URZ ;  /* 0x00000004110472a4 */ /* 0x000fe4000f8e023f */
[----:B------:R-:W-:Y:S02]  /*0a80*/  @!UP2 UISETP.NE.AND UP1, UPT, UR15, URZ, UPT ;  /* 0x0000003f0f00a28c */ /* 0x000fe4000bf25270 */
[----:B------:R-:W-:-:S02]  /*0a90*/  @UP0 UMOV UR17, UR14 ;  /* 0x0000000e00110c82 */ /* 0x000fc40008000000 */
[----:B------:R-:W-:Y:S02]  /*0aa0*/  @UP2 ULDC UR14, c[0x0][0x210] ;  /* 0x00008400000e2ab9 */ /* 0x000fe40000000800 */
[----:B------:R-:W-:Y:S02]  /*0ab0*/  @UP2 UIMAD UR14, UR14, UR13, URZ ;  /* 0x0000000d0e0e22a4 */ /* 0x000fe4000f8e023f */
[----:B------:R-:W-:Y:S02]  /*0ac0*/  @!UP2 USEL UR14, UR13, UR9, !UP1 ;  /* 0x000000090d0ea287 */ /* 0x000fe4000c800000 */
[----:B------:R-:W-:Y:S02]  /*0ad0*/  @UP2 UMOV UR20, 0x1 ;  /* 0x0000000100142882 */ /* 0x000fe40000000000 */
[----:B------:R-:W-:Y:S02]  /*0ae0*/  @!UP2 UIMAD UR20, UR14, UR6, URZ ;  /* 0x000000060e14a2a4 */ /* 0x000fe4000f8e023f */
[----:B------:R-:W-:-:S02]  /*0af0*/  @!UP0 UMOV UR17, UR18 ;  /* 0x0000001200118c82 */ /* 0x000fc40008000000 */
[----:B------:R-:W-:Y:S01]  /*0b00*/  @!UP0 UIADD3 UR7, UR19, UR16, URZ ;  /* 0x0000001013078290 */ /* 0x000fe2000fffe03f */
[C---:B------:R-:W-:Y:S01]  /*0b10*/  IADD3 R2, P0, R0.reuse, UR17, RZ ;  /* 0x0000001100027c10 */ /* 0x040fe2000ff1e0ff */
        /* <DEDUP_REMOVED lines=11> */
[----:B--2---:R-:W-:Y:S01]  /*0bd0*/  IMAD.WIDE R2, R4, 0x80, R6 ;  /* 0x0000008004027825 */ /* 0x004fe200078e0206 */
[----:B------:R-:W-:Y:S02]  /*0be0*/  UIMAD UR20, UR11, UR14, UR20 ;  /* 0x0000000e0b1472a4 */ /* 0x000fe4000f8e0214 */
[----:B------:R-:W-:Y:S02]  /*0bf0*/  @!UP3 UMOV UR22, URZ ;  /* 0x0000003f0016bc82 */ /* 0x000fe40008000000 */
        /* <DEDUP_REMOVED lines=20> */
.L_x_655:
[----:B------:R-:W-:Y:S05]  /*0d40*/  BSYNC B0 ;  /* 0x0000000000007941 */ /* 0x000fea0003800000 */
.L_x_654:
[----:B------:R-:W-:Y:S01]  /*0d50*/  IADD3 R15, R6, 0x20, RZ ;  /* 0x00000020060f7810 */ /* 0x000fe20007ffe0ff */
[----:B------:R-:W-:Y:S03]  /*0d60*/  BSSY B0, `(.L_x_656) ;  /* 0x0000010000007945 */ /* 0x000fe60003800000 */
[----:B------:R-:W-:-:S13]  /*0d70*/  ISETP.GE.AND P0, PT, R15, UR10, PT ;  /* 0x0000000a0f007c0c */ /* 0x000fda000bf06270 */
        /* <DEDUP_REMOVED lines=14> */
.L_x_657:
[----:B------:R-:W-:Y:S05]  /*0e60*/  BSYNC B0 ;  /* 0x0000000000007941 */ /* 0x000fea0003800000 */
.L_x_656:
        /* <DEDUP_REMOVED lines=17> */
.L_x_659:
[----:B------:R-:W-:Y:S05]  /*0f80*/  BSYNC B0 ;  /* 0x0000000000007941 */ /* 0x000fea0003800000 */
.L_x_658:
[----:B------:R-:W-:Y:S01]  /*0f90*/  IADD3 R10, R6, 0x60, RZ ;  /* 0x00000060060a7810 */ /* 0x000fe20007ffe0ff */
[----:B------:R-:W-:Y:S03]  /*0fa0*/  BSSY B0, `(.L_x_660) ;  /* 0x000000f000007945 */ /* 0x000fe60003800000 */
[----:B------:R-:W-:-:S13]  /*0fb0*/  ISETP.GE.AND P0, PT, R10, UR10, PT ;  /* 0x0000000a0a007c0c */ /* 0x000fda000bf06270 */
[----:B------:R-:W-:Y:S05]  /*0fc0*/  @P0 BRA `(.L_x_661) ;  /* 0x000000c000000947 */ /* 0x000fea0003800000 */
[----:B------:R-:W-:Y:S02]  /*0fd0*/  IADD3 R0, P0, R2, 0x60, RZ ;  /* 0x0000006002007810 */ /* 0x000fe40007f1e0ff */
[----:B------:R-:W-:Y:S02]  /*0fe0*/  MOV R8, R12 ;  /* 0x0000000c00087202 */ /* 0x000fe40000000f00 */
[----:B------:R-:W-:-:S03]  /*0ff0*/  IADD3.X R2, RZ, R3, RZ, P0, !PT ;  /* 0x00000003ff027210 */ /* 0x000fc600007fe4ff */
        /* <DEDUP_REMOVED lines=9> */
.L_x_661:
[----:B------:R-:W-:Y:S05]  /*1090*/  BSYNC B0 ;  /* 0x0000000000007941 */ /* 0x000fea0003800000 */
.L_x_660:
[----:B------:R-:W-:-:S04]  /*10a0*/  LOP3.LUT P6, RZ, R148, 0x3, RZ, 0xc0, !PT ;  /* 0x0000000394ff7812 */ /* 0x000fc800078cc0ff */
[----:B------:R-:W-:Y:S02]  /*10b0*/  ISETP.GE.OR P5, PT, R6, UR10, P6 ;  /* 0x0000000a06007c0c */ /* 0x000fe4000b7a6670 */
[----:B------:R-:W-:Y:S02]  /*10c0*/  ISETP.GE.OR P4, PT, R15, UR10, P6 ;  /* 0x0000000a0f007c0c */ /* 0x000fe4000b786670 */
[----:B------:R-:W-:Y:S02]  /*10d0*/  ISETP.GE.OR P3, PT, R14, UR10, P6 ;  /* 0x0000000a0e007c0c */ /* 0x000fe4000b766670 */
[----:B------:R-:W-:-:S07]  /*10e0*/  ISETP.GE.OR P6, PT, R10, UR10, P6 ;  /* 0x0000000a0a007c0c */ /* 0x000fce000b7c6670 */
[----:B------:R-:W-:Y:S02]  /*10f0*/  @!P5 IMAD R0, R6, UR21, RZ ;  /* 0x000000150600dc24 */ /* 0x000fe4000f8e02ff */
[----:B--2---:R-:W-:Y:S02]  /*1100*/  @!P4 IMAD R3, R15, UR21, RZ ;  /* 0x000000150f03cc24 */ /* 0x004fe4000f8e02ff */
[----:B-1----:R-:W-:Y:S01]  /*1110*/  @!P3 IMAD R5, R14, UR21, RZ ;  /* 0x000000150e05bc24 */ /* 0x002fe2000f8e02ff */
        /* <DEDUP_REMOVED lines=27> */
.L_x_653:
[----:B------:R-:W-:Y:S01]  /*12d0*/  UISETP.NE.AND UP0, UPT, UR24, -0x1, UPT ;  /* 0xffffffff1800788c */ /* 0x000fe2000bf05270 */
[----:B------:R-:W1:Y:S01]  /*12e0*/  LDC.U8 R145, c[0x0][0x2d8] ;  /* 0x0000b600ff917b82 */ /* 0x000e620000000000 */
[----:B------:R-:W-:Y:S02]  /*12f0*/  UISETP.NE.AND UP1, UPT, UR15, -0x1, UPT ;  /* 0xffffffff0f00788c */ /* 0x000fe4000bf25270 */
[----:B------:R-:W-:Y:S02]  /*1300*/  ULDC.64 UR4, c[0x0][0x190] ;  /* 0x0000640000047ab9 */ /* 0x000fe40000000a00 */
[----:B------:R-:W-:Y:S02]  /*1310*/  ULDC.64 UR6, c[0x0][0x178] ;  /* 0x00005e0000067ab9 */ /* 0x000fe40000000a00 */
[----:B------:R-:W-:-:S03]  /*1320*/  PLOP3.LUT P0, PT, PT, PT, UP1, 0x80, 0x0 ;  /* 0x000000000000781c */ /* 0x000fc60003f0f018 */
[----:B------:R-:W-:Y:S02]  /*1330*/  @!UP0 USHF.R.S32.HI UR16, URZ, 0x1f, UR12 ;  /* 0x0000001f3f108899 */ /* 0x000fe4000801140c */
[----:B------:R-:W-:Y:S02]  /*1340*/  @UP0 UIMAD.WIDE.U32 UR22, UR24, UR4, URZ ;  /* 0x00000004181602a5 */ /* 0x000fe4000f8e003f */
[----:B------:R-:W-:Y:S02]  /*1350*/  @UP1 UIADD3 UR17, UR14, UR15, URZ ;  /* 0x0000000f0e111290 */ /* 0x000fe4000fffe03f */
[----:B------:R-:W-:Y:S02]  /*1360*/  @!UP0 UIMAD UR16, UR16, UR6, URZ ;  /* 0x00000006101082a4 */ /* 0x000fe4000f8e023f */
[----:B------:R-:W-:Y:S02]  /*1370*/  @UP0 UIMAD UR13, UR24, UR5, UR23 ;  /* 0x00000005180d02a4 */ /* 0x000fe4000f8e0217 */
[----:B------:R-:W-:-:S02]  /*1380*/  @!UP0 UIMAD.WIDE.U32 UR20, UR12, UR6, URZ ;  /* 0x000000060c1482a5 */ /* 0x000fc4000f8e003f */
[----:B------:R-:W-:Y:S02]  /*1390*/  ULDC.64 UR4, c[0x0][0x198] ;  /* 0x0000660000047ab9 */ /* 0x000fe40000000a00 */
[----:B------:R-:W-:Y:S02]  /*13a0*/  @UP1 UIMAD.WIDE.U32 UR32, UR17, UR4, URZ ;  /* 0x00000004112012a5 */ /* 0x000fe4000f8e003f */
[----:B------:R-:W-:Y:S02]  /*13b0*/  @!UP0 UIMAD UR16, UR12, UR7, UR16 ;  /* 0x000000070c1082a4 */ /* 0x000fe4000f8e0210 */
[----:B------:R-:W-:Y:S02]  /*13c0*/  @UP0 UMOV UR6, UR22 ;  /* 0x0000001600060c82 */ /* 0x000fe40008000000 */
[----:B------:R-:W-:Y:S02]  /*13d0*/  @!UP0 UIADD3 UR13, UR21, UR16, URZ ;  /* 0x00000010150d8290 */ /* 0x000fe4000fffe03f */
[----:B------:R-:W-:-:S02]  /*13e0*/  @UP1 UIMAD UR7, UR17, UR5, UR33 ;  /* 0x00000005110712a4 */ /* 0x000fc4000f8e0221 */
        /* <DEDUP_REMOVED lines=16> */
.L_x_662:
        /* <DEDUP_REMOVED lines=28> */
[----:B------:R-:W-:-:S13]  /*16b0*/  ISETP.GE.U32.AND P3, PT, R2, R4, PT ;  /* 0x000000040200720c */ /* 0x000fda0003f66070 */
[----:B------:R-:W-:-:S05]  /*16c0*/  @P3 IADD3 R0, R0, 0x1, RZ ;  /* 0x0000000100003810 */ /* 0x000fca0007ffe0ff */
[----:B------:R-:W-:-:S05]  /*16d0*/  IMAD.MOV.U32 R18, RZ, RZ, R0 ;  /* 0x000000ffff127224 */ /* 0x000fca00078e0000 */
[----:B------:R-:W-:Y:S02]  /*16e0*/  @!P1 IADD3 R18, -R18, RZ, RZ ;  /* 0x000000ff12129210 */ /* 0x000fe40007ffe1ff */
        /* <DEDUP_REMOVED lines=15> */
.L_x_663:
[CC--:B------:R-:W-:Y:S01]  /*17e0*/  LEA.HI R3, R6.reuse, R148.reuse, RZ, 0x4 ;  /* 0x0000009406037211 */ /* 0x0c0fe200078f20ff */
[----:B------:R-:W1:Y:S01]  /*17f0*/  S2R R151, SR_CTAID.X ;  /* 0x0000000000977919 */ /* 0x000e620000002500 */
[----:B------:R-:W-:Y:S01]  /*1800*/  LEA.HI R28, R6, R148, RZ, 0x2 ;  /* 0x00000094061c7211 */ /* 0x000fe200078f10ff */
[----:B------:R-:W-:Y:S01]  /*1810*/  ULDC.64 UR4, c[0x0][0x1a8] ;  /* 0x00006a0000047ab9 */ /* 0x000fe20000000a00 */
[----:B------:R-:W-:Y:S01]  /*1820*/  SHF.R.S32.HI R5, RZ, 0x4, R3 ;  /* 0x00000004ff057819 */ /* 0x000fe20000011403 */
[----:B------:R-:W2:Y:S01]  /*1830*/  S2R R7, SR_CTAID.Z ;  /* 0x0000000000077919 */ /* 0x000ea20000002700 */
[----:B------:R-:W-:Y:S01]  /*1840*/  LOP3.LUT R4, R28, 0xfffffffc, RZ, 0xc0, !PT ;  /* 0xfffffffc1c047812 */ /* 0x000fe200078ec0ff */
[----:B------:R-:W-:Y:S01]  /*1850*/  UIMAD UR4, UR17, UR4, URZ ;  /* 0x00000004110472a4 */ /* 0x000fe2000f8e023f */
[C---:B------:R-:W-:Y:S01]  /*1860*/  LEA.HI R0, R3.reuse, R5, RZ, 0x1 ;  /* 0x0000000503007211 */ /* 0x040fe200078f08ff */
[----:B------:R-:W-:Y:S01]  /*1870*/  UIADD3 UR25, UR30, -0x1, URZ ;  /* 0xffffffff1e197890 */ /* 0x000fe2000fffe03f */
[----:B------:R-:W-:Y:S01]  /*1880*/  LOP3.LUT R3, R3, 0xfffffff0, RZ, 0xc0, !PT ;  /* 0xfffffff003037812 */ /* 0x000fe200078ec0ff */
[----:B------:R-:W-:Y:S01]  /*1890*/  IMAD.IADD R4, R148, 0x1, -R4 ;  /* 0x0000000194047824 */ /* 0x000fe200078e0a04 */
[----:B------:R-:W-:Y:S01]  /*18a0*/  LOP3.LUT R2, R0, 0xfffffffe, RZ, 0xc0, !PT ;  /* 0xfffffffe00027812 */ /* 0x000fe200078ec0ff */
[----:B------:R-:W-:Y:S01]  /*18b0*/  UIMAD UR4, UR11, UR5, UR4 ;  /* 0x000000050b0472a4 */ /* 0x000fe2000f8e0204 */
[----:B------:R-:W-:Y:S01]  /*18c0*/  SHF.R.S32.HI R150, RZ, 0x5, R24 ;  /* 0x00000005ff967819 */ /* 0x000fe20000011418 */
[----:B------:R-:W-:Y:S01]  /*18d0*/  IMAD.IADD R0, R148, 0x1, -R3 ;  /* 0x0000000194007824 */ /* 0x000fe200078e0a03 */
[----:B------:R-:W-:Y:S01]  /*18e0*/  UIMAD UR11, UR25, -0x40, UR9 ;  /* 0xffffffc0190b78a4 */ /* 0x000fe2000f8e0209 */
[----:B------:R-:W-:Y:S01]  /*18f0*/  IMAD.IADD R25, R5, 0x1, -R2 ;  /* 0x0000000105197824 */ /* 0x000fe200078e0a02 */
[----:B------:R-:W-:Y:S01]  /*1900*/  UMOV UR22, 0x6 ;  /* 0x0000000600167882 */ /* 0x000fe20000000000 */
[----:B------:R-:W-:Y:S01]  /*1910*/  IMAD.SHL.U32 R30, R4, 0x8, RZ ;  /* 0x00000008041e7824 */ /* 0x000fe200078e00ff */
[-C--:B------:R-:W-:Y:S01]  /*1920*/  LEA.HI R21, R0, R0.reuse, RZ, 0x1 ;  /* 0x0000000000157211 */ /* 0x080fe200078f08ff */
[----:B------:R-:W-:Y:S01]  /*1930*/  IMAD.U32 R24, RZ, RZ, UR25 ;  /* 0x00000019ff187e24 */ /* 0x000fe2000f8e00ff */
[----:B------:R-:W-:Y:S01]  /*1940*/  SHF.R.S32.HI R3, RZ, 0x1f, R0 ;  /* 0x0000001fff037819 */ /* 0x000fe20000011400 */
[----:B------:R-:W-:Y:S01]  /*1950*/  UMOV UR31, 0x5 ;  /* 0x00000005001f7882 */ /* 0x000fe20000000000 */
[----:B------:R-:W-:Y:S01]  /*1960*/  LOP3.LUT R2, R21, 0x7fffffe, RZ, 0xc0, !PT ;  /* 0x07fffffe15027812 */ /* 0x000fe200078ec0ff */
[----:B------:R-:W-:Y:S01]  /*1970*/  ULDC.64 UR32, c[0x0][0x1a0] ;  /* 0x0000680000207ab9 */ /* 0x000fe20000000a00 */
[----:B------:R-:W-:Y:S01]  /*1980*/  LEA.HI R27, R3, R0, RZ, 0x3 ;  /* 0x00000000031b7211 */ /* 0x000fe200078f18ff */
[----:B------:R-:W-:Y:S01]  /*1990*/  USHF.L.U32 UR23, UR32, 0x6, URZ ;  /* 0x0000000620177899 */ /* 0x000fe2000800063f */
[----:B------:R-:W-:Y:S01]  /*19a0*/  LEA.HI R3, R6, R148, RZ, 0x3 ;  /* 0x0000009406037211 */ /* 0x000fe200078f18ff */
[----:B------:R-:W-:Y:S01]  /*19b0*/  IMAD.IADD R147, R0, 0x1, -R2 ;  /* 0x0000000100937824 */ /* 0x000fe200078e0a02 */
[----:B------:R-:W-:Y:S01]  /*19c0*/  SHF.R.S32.HI R2, RZ, 0x2, R28 ;  /* 0x00000002ff027819 */ /* 0x000fe2000001141c */
[----:B-1----:R-:W-:Y:S01]  /*19d0*/  IMAD R155, R151, 0x8, R150 ;  /* 0x00000008979b7824 */ /* 0x002fe200078e0296 */
[----:B------:R-:W-:Y:S01]  /*19e0*/  IADD3 R4, P0, R30, UR6, RZ ;  /* 0x000000061e047c10 */ /* 0x000fe2000ff1e0ff */
[----:B------:R-:W-:Y:S01]  /*19f0*/  UIADD3 UR6, -UR8, UR10, URZ ;  /* 0x0000000a08067290 */ /* 0x000fe2000fffe13f */
[----:B------:R-:W-:Y:S01]  /*1a00*/  LOP3.LUT R0, R3, 0xfffffff8, RZ, 0xc0, !PT ;  /* 0xfffffff803007812 */ /* 0x000fe200078ec0ff */
[----:B------:R-:W-:Y:S01]  /*1a10*/  UISETP.GT.AND UP0, UPT, UR25, UR19, UPT ;  /* 0x000000131900728c */ /* 0x000fe2000bf04270 */
[----:B------:R-:W-:-:S02]  /*1a20*/  IADD3 R29, R2, 0x20, RZ ;  /* 0x00000020021d7810 */ /* 0x000fc40007ffe0ff */
[----:B------:R-:W-:Y:S01]  /*1a30*/  SHF.R.S32.HI R23, RZ, 0x3, R3 ;  /* 0x00000003ff177819 */ /* 0x000fe20000011403 */
[C---:B------:R-:W-:Y:S01]  /*1a40*/  IMAD.IADD R6, R148.reuse, 0x1, -R0 ;  /* 0x0000000194067824 */ /* 0x040fe200078e0a00 */
[----:B------:R-:W-:Y:S01]  /*1a50*/  ISETP.GE.AND P2, PT, R29, UR6, PT ;  /* 0x000000061d007c0c */ /* 0x000fe2000bf46270 */
[----:B------:R-:W-:Y:S01]  /*1a60*/  IMAD.SHL.U32 R148, R148, 0x2, RZ ;  /* 0x0000000294947824 */ /* 0x000fe200078e00ff */
[----:B------:R-:W-:Y:S01]  /*1a70*/  SHF.R.S32.HI R31, RZ, 0x1f, R30 ;  /* 0x0000001fff1f7819 */ /* 0x000fe2000001141e */
[----:B------:R-:W-:Y:S01]  /*1a80*/  IMAD.SHL.U32 R0, R23, 0x40, RZ ;  /* 0x0000004017007824 */ /* 0x000fe200078e00ff */
[----:B------:R-:W-:Y:S02]  /*1a90*/  IADD3 R9, R2, 0x40, RZ ;  /* 0x0000004002097810 */ /* 0x000fe40007ffe0ff */
[----:B------:R-:W-:Y:S01]  /*1aa0*/  SHF.R.S32.HI R3, RZ, 0x1f, R2 ;  /* 0x0000001fff037819 */ /* 0x000fe20000011402 */
[----:B------:R-:W-:Y:S01]  /*1ab0*/  STL.64 [R1+0x78], R30 ;  /* 0x0000781e01007387 */ /* 0x000fe20000100a00 */
[----:B------:R-:W-:-:S02]  /*1ac0*/  IADD3.X R5, R31, UR13, RZ, P0, !PT ;  /* 0x0000000d1f057c10 */ /* 0x000fc400087fe4ff */
[----:B------:R-:W-:Y:S01]  /*1ad0*/  IADD3 R8, R2, 0x60, RZ ;  /* 0x0000006002087810 */ /* 0x000fe20007ffe0ff */
[----:B------:R-:W-:Y:S01]  /*1ae0*/  STL [R1+0x54], R29 ;  /* 0x0000541d01007387 */ /* 0x000fe20000100800 */
[----:B------:R-:W-:Y:S01]  /*1af0*/  ISETP.GE.AND P1, PT, R9, UR6, PT ;  /* 0x0000000609007c0c */ /* 0x000fe2000bf26270 */
[----:B------:R-:W-:Y:S01]  /*1b00*/  IMAD.WIDE R32, R151, 0x80, R2 ;  /* 0x0000008097207825 */ /* 0x000fe200078e0202 */
[----:B------:R-:W-:Y:S01]  /*1b10*/  LOP3.LUT R0, R0, 0xc0, RZ, 0xc0, !PT ;  /* 0x000000c000007812 */ /* 0x000fe200078ec0ff */
[----:B------:R1:W-:Y:S01]  /*1b20*/  STL [R1+0x80], R9 ;  /* 0x0000800901007387 */ /* 0x0003e20000100800 */
[----:B------:R-:W-:Y:S01]  /*1b30*/  LEA.HI R22, R6, R6, RZ, 0x1 ;  /* 0x0000000606167211 */ /* 0x000fe200078f08ff */
[----:B--2---:R-:W-:Y:S01]  /*1b40*/  IMAD.WIDE.U32 R4, R7, c[0x0][0x1a8], R4 ;  /* 0x00006a0007047a25 */ /* 0x004fe200078e0004 */
[----:B------:R-:W-:Y:S01]  /*1b50*/  ISETP.GE.AND P0, PT, R8, UR6, PT ;  /* 0x0000000608007c0c */ /* 0x000fe2000bf06270 */
[----:B------:R2:W-:Y:S01]  /*1b60*/  STL [R1+0x84], R8 ;  /* 0x0000840801007387 */ /* 0x0005e20000100800 */
[----:B------:R-:W-:-:S02]  /*1b70*/  ISETP.GE.AND P3, PT, R2, UR6, PT ;  /* 0x0000000602007c0c */ /* 0x000fc4000bf66270 */
[----:B------:R-:W-:Y:S01]  /*1b80*/  SHF.R.U32.HI R7, RZ, 0x3, R0 ;  /* 0x00000003ff077819 */ /* 0x000fe20000011600 */
[----:B------:R-:W-:Y:S01]  /*1b90*/  STL.64 [R1+0x70], R32 ;  /* 0x0000702001007387 */ /* 0x000fe20000100a00 */
[----:B------:R-:W-:Y:S02]  /*1ba0*/  @!P2 IADD3 R16, P4, R32, 0x20, RZ ;  /* 0x000000202010a810 */ /* 0x000fe40007f9e0ff */
[----:B------:R-:W-:Y:S01]  /*1bb0*/  IADD3 R5, R5, UR4, RZ ;  /* 0x0000000405057c10 */ /* 0x000fe2000fffe0ff */
[----:B------:R-:W-:Y:S01]  /*1bc0*/  ULDC.64 UR4, c[0x0][0x198] ;  /* 0x0000660000047ab9 */ /* 0x000fe20000000a00 */
[----:B------:R-:W-:Y:S01]  /*1bd0*/  LOP3.LUT R158, R148, 0x6, RZ, 0xc0, !PT ;  /* 0x00000006949e7812 */ /* 0x000fe200078ec0ff */
[----:B------:R-:W-:Y:S01]  /*1be0*/  @!P2 IMAD.X R12, RZ, RZ, R33, P4 ;  /* 0x000000ffff0ca224 */ /* 0x000fe200020e0621 */
[----:B------:R-:W-:Y:S01]  /*1bf0*/  USHF.L.U64.HI UR20, UR4, UR22, UR5 ;  /* 0x0000001604147299 */ /* 0x000fe20008010205 */
[----:B------:R-:W-:Y:S01]  /*1c00*/  @!P0 IADD3 R14, P4, R32, 0x60, RZ ;  /* 0x00000060200e8810 */ /* 0x000fe20007f9e0ff */
[----:B------:R-:W-:Y:S01]  /*1c10*/  @!P0 IMAD.MOV.U32 R10, RZ, RZ, R4 ;  /* 0x000000ffff0a8224 */ /* 0x000fe200078e0004 */
[----:B------:R-:W-:Y:S01]  /*1c20*/  USHF.L.U32 UR21, UR4, 0x6, URZ ;  /* 0x0000000604157899 */ /* 0x000fe2000800063f */
[----:B------:R-:W-:Y:S01]  /*1c30*/  @!P2 IMAD R17, R12, c[0x0][0x190], RZ ;  /* 0x000064000c11aa24 */ /* 0x000fe200078e02ff */
[----:B------:R-:W-:Y:S01]  /*1c40*/  UIMAD UR12, UR20, UR25, URZ ;  /* 0x00000019140c72a4 */ /* 0x000fe2000f8e023f */
[----:B------:R-:W-:Y:S01]  /*1c50*/  @!P3 IMAD R15, R33, c[0x0][0x190], RZ ;  /* 0x00006400210fba24 */ /* 0x000fe200078e02ff */
[----:B------:R-:W-:Y:S01]  /*1c60*/  USHF.L.U64.HI UR5, UR4, UR31, UR5 ;  /* 0x0000001f04057299 */ /* 0x000fe20008010205 */
[----:B------:R-:W-:Y:S01]  /*1c70*/  @!P2 IMAD R19, R16, c[0x0][0x194], R17 ;  /* 0x000065001013aa24 */ /* 0x000fe200078e0211 */
[----:B------:R-:W-:Y:S01]  /*1c80*/  USHF.L.U32 UR4, UR4, 0x5, URZ ;  /* 0x0000000504047899 */ /* 0x000fe2000800063f */
[--C-:B-1----:R-:W-:Y:S01]  /*1c90*/  @!P1 IMAD.MOV.U32 R9, RZ, RZ, R5.reuse ;  /* 0x000000ffff099224 */ /* 0x102fe200078e0005 */
[----:B------:R-:W-:Y:S01]  /*1ca0*/  USHF.L.U64.HI UR22, UR32, UR22, UR33 ;  /* 0x0000001620167299 */ /* 0x000fe20008010221 */
[----:B------:R-:W-:Y:S01]  /*1cb0*/  @!P0 IMAD.MOV.U32 R11, RZ, RZ, R5 ;  /* 0x000000ffff0b8224 */ /* 0x000fe200078e0005 */
[----:B------:R-:W-:Y:S01]  /*1cc0*/  USHF.L.U64.HI UR31, UR32, UR31, UR33 ;  /* 0x0000001f201f7299 */ /* 0x000fe20008010221 */
[----:B--2---:R-:W-:Y:S01]  /*1cd0*/  LOP3.LUT R8, R0, 0x18, R30, 0xf8, !PT ;  /* 0x0000001800087812 */ /* 0x004fe200078ef81e */
[----:B------:R-:W-:Y:S01]  /*1ce0*/  @!P0 IMAD.X R12, RZ, RZ, R33, P4 ;  /* 0x000000ffff0c8224 */ /* 0x000fe200020e0621 */
[----:B------:R-:W-:Y:S01]  /*1cf0*/  LOP3.LUT R0, R22, 0x3fffffe, RZ, 0xc0, !PT ;  /* 0x03fffffe16007812 */ /* 0x000fe200078ec0ff */
[----:B------:R-:W-:Y:S01]  /*1d00*/  USHF.L.U32 UR32, UR32, 0x5, URZ ;  /* 0x0000000520207899 */ /* 0x000fe2000800063f */
[----:B------:R-:W-:Y:S01]  /*1d10*/  LOP3.LUT R226, R8, R7, RZ, 0x3c, !PT ;  /* 0x0000000708e27212 */ /* 0x000fe200078e3cff */
[----:B------:R-:W-:Y:S01]  /*1d20*/  @!P2 IMAD.MOV.U32 R7, RZ, RZ, R5 ;  /* 0x000000ffff07a224 */ /* 0x000fe200078e0005 */
[----:B------:R-:W-:Y:S01]  /*1d30*/  SHF.R.S32.HI R22, RZ, 0x1, R22 ;  /* 0x00000001ff167819 */ /* 0x000fe20000011416 */
[----:B------:R-:W-:Y:S01]  /*1d40*/  IMAD.IADD R26, R6, 0x1, -R0 ;  /* 0x00000001061a7824 */ /* 0x000fe200078e0a00 */
[----:B------:R-:W-:Y:S01]  /*1d50*/  @!P1 IADD3 R0, P5, R32, 0x40, RZ ;  /* 0x0000004020009810 */ /* 0x000fe20007fbe0ff */
[----:B------:R-:W-:-:S02]  /*1d60*/  @!P2 IMAD.MOV.U32 R6, RZ, RZ, R4 ;  /* 0x000000ffff06a224 */ /* 0x000fc400078e0004 */
[----:B------:R-:W-:Y:S02]  /*1d70*/  @!P1 IMAD.MOV.U32 R8, RZ, RZ, R4 ;  /* 0x000000ffff089224 */ /* 0x000fe400078e0004 */
[----:B------:R-:W-:Y:S02]  /*1d80*/  @!P1 IMAD.X R13, RZ, RZ, R33, P5 ;  /* 0x000000ffff0d9224 */ /* 0x000fe400028e0621 */
[----:B------:R-:W-:-:S04]  /*1d90*/  @!P2 IMAD.WIDE.U32 R16, R16, c[0x0][0x190], R6 ;  /* 0x000064001010aa25 */ /* 0x000fc800078e0006 */
[----:B------:R-:W-:Y:S02]  /*1da0*/  @!P1 IMAD R13, R13, c[0x0][0x190], RZ ;  /* 0x000064000d0d9a24 */ /* 0x000fe400078e02ff */
[C---:B------:R-:W-:Y:S02]  /*1db0*/  @!P3 IMAD R6, R32.reuse, c[0x0][0x194], R15 ;  /* 0x000065002006ba24 */ /* 0x040fe400078e020f */
[----:B------:R-:W-:-:S04]  /*1dc0*/  @!P3 IMAD.WIDE.U32 R4, R32, c[0x0][0x190], R4 ;  /* 0x000064002004ba25 */ /* 0x000fc800078e0004 */
[C---:B------:R-:W-:Y:S02]  /*1dd0*/  @!P1 IMAD R13, R0.reuse, c[0x0][0x194], R13 ;  /* 0x00006500000d9a24 */ /* 0x040fe400078e020d */
[----:B------:R-:W-:-:S04]  /*1de0*/  @!P1 IMAD.WIDE.U32 R8, R0, c[0x0][0x190], R8 ;  /* 0x0000640000089a25 */ /* 0x000fc800078e0008 */
[----:B------:R-:W-:Y:S02]  /*1df0*/  @!P0 IMAD R12, R12, c[0x0][0x190], RZ ;  /* 0x000064000c0c8a24 */ /* 0x000fe400078e02ff */
[----:B------:R-:W-:Y:S01]  /*1e00*/  @!P3 IMAD.IADD R0, R5, 0x1, R6 ;  /* 0x000000010500b824 */ /* 0x000fe200078e0206 */
[----:B------:R-:W-:Y:S01]  /*1e10*/  @!P3 LEA R6, P6, R4, c[0x0][0x160], 0x1 ;  /* 0x000058000406ba11 */ /* 0x000fe200078c08ff */
[----:B------:R-:W-:Y:S01]  /*1e20*/  @!P0 IMAD R20, R14, c[0x0][0x194], R12 ;  /* 0x000065000e148a24 */ /* 0x000fe200078e020c */
[----:B------:R-:W-:Y:S01]  /*1e30*/  @!P2 LEA R12, P5, R16, c[0x0][0x160], 0x1 ;  /* 0x00005800100caa11 */ /* 0x000fe200078a08ff */
[----:B------:R-:W-:Y:S01]  /*1e40*/  @!P2 IMAD.IADD R5, R17, 0x1, R19 ;  /* 0x000000011105a824 */ /* 0x000fe200078e0213 */
[----:B------:R-:W-:Y:S01]  /*1e50*/  @!P3 LEA.HI.X R7, R4, c[0x0][0x164], R0, 0x1, P6 ;  /* 0x000059000407ba11 */ /* 0x000fe200030f0c00 */
[----:B------:R-:W-:Y:S01]  /*1e60*/  @!P1 IMAD.IADD R9, R9, 0x1, R13 ;  /* 0x0000000109099824 */ /* 0x000fe200078e020d */
[----:B------:R-:W-:Y:S01]  /*1e70*/  LEA.HI R0, R28, R2, RZ, 0x1 ;  /* 0x000000021c007211 */ /* 0x000fe200078f08ff */
[----:B------:R-:W-:Y:S01]  /*1e80*/  @!P0 IMAD.WIDE.U32 R14, R14, c[0x0][0x190], R10 ;  /* 0x000064000e0e8a25 */ /* 0x000fe200078e000a */
[----:B------:R-:W-:-:S02]  /*1e90*/  @!P2 LEA.HI.X R13, R16, c[0x0][0x164], R5, 0x1, P5 ;  /* 0x00005900100daa11 */ /* 0x000fc400028f0c05 */
[----:B------:R-:W-:Y:S01]  /*1ea0*/  LOP3.LUT R5, R0, 0x7fffffe, RZ, 0xc0, !PT ;  /* 0x07fffffe00057812 */ /* 0x000fe200078ec0ff */
[C---:B------:R-:W-:Y:S01]  /*1eb0*/  IMAD R0, R3.reuse, c[0x0][0x1a0], RZ ;  /* 0x0000680003007a24 */ /* 0x040fe200078e02ff */
[----:B------:R-:W-:Y:S01]  /*1ec0*/  @!P1 LEA R10, P4, R8, c[0x0][0x160], 0x1 ;  /* 0x00005800080a9a11 */ /* 0x000fe200078808ff */
[----:B------:R-:W-:Y:S01]  /*1ed0*/  IMAD R4, R3, c[0x0][0x198], RZ ;  /* 0x0000660003047a24 */ /* 0x000fe200078e02ff */
[C---:B------:R-:W-:Y:S01]  /*1ee0*/  ISETP.GE.AND P6, PT, R2.reuse, UR11, PT ;  /* 0x0000000b02007c0c */ /* 0x040fe2000bfc6270 */
[----:B------:R-:W-:Y:S01]  /*1ef0*/  IMAD R19, R2, c[0x0][0x1a4], R0 ;  /* 0x0000690002137a24 */ /* 0x000fe200078e0200 */
[----:B------:R-:W-:Y:S01]  /*1f00*/  @!P1 LEA.HI.X R11, R8, c[0x0][0x164], R9, 0x1, P4 ;  /* 0x00005900080b9a11 */ /* 0x000fe200020f0c09 */
[----:B------:R-:W-:Y:S01]  /*1f10*/  IMAD.IADD R16, R2, 0x1, -R5 ;  /* 0x0000000102107824 */ /* 0x000fe200078e0a05 */
[----:B------:R-:W-:Y:S01]  /*1f20*/  @!P0 LEA R8, P5, R14, c[0x0][0x160], 0x1 ;  /* 0x000058000e088a11 */ /* 0x000fe200078a08ff */
[C---:B------:R-:W-:Y:S01]  /*1f30*/  IMAD R17, R2.reuse, c[0x0][0x19c], R4 ;  /* 0x0000670002117a24 */ /* 0x040fe200078e0204 */
[C---:B------:R-:W-:Y:S01]  /*1f40*/  ISETP.GE.AND P4, PT, R2.reuse, UR11, PT ;  /* 0x0000000b02007c0c */ /* 0x040fe2000bf86270 */
[----:B------:R-:W-:Y:S01]  /*1f50*/  @!P0 IMAD.IADD R0, R15, 0x1, R20 ;  /* 0x000000010f008824 */ /* 0x000fe200078e0214 */
[----:B------:R-:W-:Y:S01]  /*1f60*/  SHF.R.S32.HI R20, RZ, 0x1f, R18 ;  /* 0x0000001fff147819 */ /* 0x000fe20000011412 */
[----:B------:R-:W-:-:S03]  /*1f70*/  IMAD.WIDE.U32 R4, R2, c[0x0][0x198], R30 ;  /* 0x0000660002047a25 */ /* 0x000fc600078e001e */
[----:B------:R-:W-:Y:S01]  /*1f80*/  @!P0 LEA.HI.X R9, R14, c[0x0][0x164], R0, 0x1, P5 ;  /* 0x000059000e098a11 */ /* 0x000fe200028f0c00 */
[----:B------:R-:W-:Y:S01]  /*1f90*/  IMAD R16, R150, 0x8, R16 ;  /* 0x0000000896107824 */ /* 0x000fe200078e0210 */
[----:B------:R-:W-:Y:S01]  /*1fa0*/  IADD3 R4, P5, R4, UR16, RZ ;  /* 0x0000001004047c10 */ /* 0x000fe2000ffbe0ff */
[----:B------:R-:W-:-:S03]  /*1fb0*/  IMAD.WIDE.U32 R2, R2, c[0x0][0x1a0], R30 ;  /* 0x0000680002027a25 */ /* 0x000fc600078e001e */
[----:B------:R-:W-:Y:S01]  /*1fc0*/  IADD3.X R5, R5, UR7, R17, P5, !PT ;  /* 0x0000000705057c10 */ /* 0x000fe2000affe411 */
[----:B------:R-:W-:Y:S01]  /*1fd0*/  IMAD.U32 R226, R16, 0x20, R226 ;  /* 0x0000002010e27824 */ /* 0x000fe200078e00e2 */
[----:B------:R-:W-:Y:S01]  /*1fe0*/  IADD3 R14, P5, R2, UR18, RZ ;  /* 0x00000012020e7c10 */ /* 0x000fe2000ffbe0ff */
[----:B------:R-:W-:Y:S01]  /*1ff0*/  IMAD R0, R20, c[0x0][0x1b0], RZ ;  /* 0x00006c0014007a24 */ /* 0x000fe200078e02ff */
[----:B------:R-:W-:Y:S01]  /*2000*/  USHF.R.S32.HI UR7, URZ, 0x1f, UR25 ;  /* 0x0000001f3f077899 */ /* 0x000fe20008011419 */
[----:B------:R-:W-:Y:S01]  /*2010*/  IMAD.SHL.U32 R226, R226, 0x2, RZ ;  /* 0x00000002e2e27824 */ /* 0x000fe200078e00ff */
[----:B------:R-:W-:Y:S01]  /*2020*/  IADD3.X R15, R3, UR15, R19, P5, !PT ;  /* 0x0000000f030f7c10 */ /* 0x000fe2000affe413 */
[C---:B------:R-:W-:Y:S01]  /*2030*/  IMAD R0, R18.reuse, c[0x0][0x1b4], R0 ;  /* 0x00006d0012007a24 */ /* 0x040fe200078e0200 */
[----:B------:R-:W-:Y:S01]  /*2040*/  ISETP.GE.AND P5, PT, R29, UR11, PT ;  /* 0x0000000b1d007c0c */ /* 0x000fe2000bfa6270 */
[----:B------:R-:W-:Y:S01]  /*2050*/  IMAD.WIDE.U32 R30, R18, c[0x0][0x1b0], R4 ;  /* 0x00006c00121e7a25 */ /* 0x000fe200078e0004 */
[----:B------:R-:W-:Y:S01]  /*2060*/  @!PT LDS RZ, [RZ] ;  /* 0x00000000fffff984 */ /* 0x000fe20000000800 */
[----:B------:R-:W-:Y:S01]  /*2070*/  @!PT LDS RZ, [RZ] ;  /* 0x00000000fffff984 */ /* 0x000fe20000000800 */
[----:B------:R-:W-:Y:S01]  /*2080*/  @!PT LDS RZ, [RZ] ;  /* 0x00000000fffff984 */ /* 0x000fe20000000800 */
[----:B------:R1:W-:Y:S01]  /*2090*/  @!P3 LDGSTS.E.BYPASS.LTC128B.128 [R226], [R6.64] ;  /* 0x0000000006e2bfae */ /* 0x0003e2000b901d5a */
[----:B------:R-:W-:Y:S01]  /*20a0*/  UIMAD UR12, UR7, UR21, UR12 ;  /* 0x00000015070c72a4 */ /* 0x000fe2000f8e020c */
[----:B------:R-:W-:Y:S01]  /*20b0*/  SHF.R.S32.HI R4, RZ, 0x1f, R21 ;  /* 0x0000001fff047819 */ /* 0x000fe20000011415 */
[----:B------:R-:W-:Y:S01]  /*20c0*/  IMAD.IADD R157, R31, 0x1, R0 ;  /* 0x000000011f9d7824 */ /* 0x000fe200078e0200 */
[----:B------:R1:W-:Y:S01]  /*20d0*/  @!P3 LDGSTS.E.BYPASS.LTC128B.128 [R226+0x2000], [R6.64+0x40] ;  /* 0x0200004006e2bfae */ /* 0x0003e2000b901d5a */
[----:B------:R-:W-:-:S02]  /*20e0*/  IMAD.MOV.U32 R156, RZ, RZ, R30 ;  /* 0x000000ffff9c7224 */ /* 0x000fc400078e001e */
[----:B------:R-:W-:Y:S01]  /*20f0*/  IMAD.SHL.U32 R0, R22, 0x40, RZ ;  /* 0x0000004016007824 */ /* 0x000fe200078e00ff */
[----:B------:R1:W-:Y:S01]  /*2100*/  @!P3 LDGSTS.E.BYPASS.LTC128B.128 [R226+0x4000], [R6.64+0x80] ;  /* 0x0400008006e2bfae */ /* 0x0003e2000b901d5a */
[----:B------:R-:W-:-:S03]  /*2110*/  IMAD.WIDE.U32 R2, R24, UR21, R156 ;  /* 0x0000001518027c25 */ /* 0x000fc6000f8e009c */
[----:B------:R2:W-:Y:S01]  /*2120*/  @!P2 LDGSTS.E.BYPASS.LTC128B.128 [R226+0x800], [R12.64] ;  /* 0x008000000ce2afae */ /* 0x0005e2000b901d5a */
[----:B------:R-:W-:Y:S01]  /*2130*/  IMAD.SHL.U32 R17, R23, 0x8, RZ ;  /* 0x0000000817117824 */ /* 0x000fe200078e00ff */
[----:B------:R-:W-:Y:S01]  /*2140*/  LOP3.LUT R0, R0, 0xc0, RZ, 0xc0, !PT ;  /* 0x000000c000007812 */ /* 0x000fe200078ec0ff */
[----:B------:R-:W-:Y:S01]  /*2150*/  IMAD.WIDE.U32 R14, R18, c[0x0][0x1b8], R14 ;  /* 0x00006e00120e7a25 */ /* 0x000fe200078e000e */
[----:B------:R2:W-:Y:S02]  /*2160*/  @!P2 LDGSTS.E.BYPASS.LTC128B.128 [R226+0x2800], [R12.64+0x40] ;  /* 0x028000400ce2afae */ /* 0x0005e4000b901d5a */
[----:B------:R-:W-:Y:S02]  /*2170*/  LOP3.LUT R17, R0, 0x8, R17, 0xf8, !PT ;  /* 0x0000000800117812 */ /* 0x000fe400078ef811 */
[----:B------:R2:W-:Y:S01]  /*2180*/  @!P2 LDGSTS.E.BYPASS.LTC128B.128 [R226+0x4800], [R12.64+0x80] ;  /* 0x048000800ce2afae */ /* 0x0005e2000b901d5a */
[----:B------:R-:W-:Y:S01]  /*2190*/  SHF.R.U32.HI R16, RZ, 0x3, R0 ;  /* 0x00000003ff107819 */ /* 0x000fe20000011600 */
[----:B------:R-:W-:Y:S01]  /*21a0*/  IMAD R0, R20, c[0x0][0x1b8], RZ ;  /* 0x00006e0014007a24 */ /* 0x000fe200078e02ff */
[----:B------:R-:W-:Y:S01]  /*21b0*/  ISETP.GE.AND P2, PT, R29, UR11, PT ;  /* 0x0000000b1d007c0c */ /* 0x000fe2000bf46270 */
[----:B------:R3:W-:Y:S01]  /*21c0*/  @!P1 LDGSTS.E.BYPASS.LTC128B.128 [R226+0x1000], [R10.64] ;  /* 0x010000000ae29fae */ /* 0x0007e2000b901d5a */
[----:B------:R-:W-:Y:S01]  /*21d0*/  LOP3.LUT R16, R17, R16, RZ, 0x3c, !PT ;  /* 0x0000001011107212 */ /* 0x000fe200078e3cff */
[----:B------:R-:W-:-:S02]  /*21e0*/  ULDC UR11, c[0x0][0x2e4] ;  /* 0x0000b900000b7ab9 */ /* 0x000fc40000000800 */
[----:B------:R3:W-:Y:S01]  /*21f0*/  @!P1 LDGSTS.E.BYPASS.LTC128B.128 [R226+0x3000], [R10.64+0x40] ;  /* 0x030000400ae29fae */ /* 0x0007e2000b901d5a */
[----:B------:R-:W-:-:S03]  /*2200*/  UIADD3 UR11, UR9, -UR11, -UR10 ;  /* 0x8000000b090b7290 */ /* 0x000fc6000fffe80a */
[----:B------:R3:W-:Y:S01]  /*2210*/  @!P1 LDGSTS.E.BYPASS.LTC128B.128 [R226+0x5000], [R10.64+0x80] ;  /* 0x050000800ae29fae */ /* 0x0007e2000b901d5a */
[----:B-1----:R-:W-:-:S03]  /*2220*/  SHF.R.S32.HI R7, RZ, 0x1, R21 ;  /* 0x00000001ff077819 */ /* 0x002fc60000011415 */
[----:B------:R1:W-:Y:S01]  /*2230*/  @!P0 LDGSTS.E.BYPASS.LTC128B.128 [R226+0x1800], [R8.64] ;  /* 0x0180000008e28fae */ /* 0x0003e2000b901d5a */
[----:B------:R-:W-:Y:S01]  /*2240*/  IADD3 R6, R3, UR12, RZ ;  /* 0x0000000c03067c10 */ /* 0x000fe2000fffe0ff */
[----:B------:R-:W-:Y:S01]  /*2250*/  UIMAD UR12, UR22, UR25, URZ ;  /* 0x00000019160c72a4 */ /* 0x000fe2000f8e023f */
[----:B------:R-:W-:Y:S01]  /*2260*/  LEA.HI R5, R4, R7, RZ, 0x2 ;  /* 0x0000000704057211 */ /* 0x000fe200078f10ff */
[----:B------:R1:W-:Y:S01]  /*2270*/  @!P0 LDGSTS.E.BYPASS.LTC128B.128 [R226+0x3800], [R8.64+0x40] ;  /* 0x0380004008e28fae */ /* 0x0003e2000b901d5a */
[C---:B------:R-:W-:Y:S01]  /*2280*/  @!P6 LEA R4, P3, R2.reuse, c[0x0][0x168], 0x1 ;  /* 0x00005a000204ea11 */ /* 0x040fe200078608ff */
[----:B------:R-:W-:Y:S01]  /*2290*/  UIMAD UR7, UR7, UR23, UR12 ;  /* 0x00000017070772a4 */ /* 0x000fe2000f8e020c */
[----:B------:R-:W-:Y:S01]  /*22a0*/  LOP3.LUT R19, R5, 0xfffffffc, RZ, 0xc0, !PT ;  /* 0xfffffffc05137812 */ /* 0x000fe200078ec0ff */
[----:B------:R1:W-:Y:S01]  /*22b0*/  @!P0 LDGSTS.E.BYPASS.LTC128B.128 [R226+0x5800], [R8.64+0x80] ;  /* 0x0580008008e28fae */ /* 0x0003e2000b901d5a */
[C---:B------:R-:W-:Y:S01]  /*22c0*/  @!P6 LEA.HI.X R5, R2.reuse, c[0x0][0x16c], R6, 0x1, P3 ;  /* 0x00005b000205ea11 */ /* 0x040fe200018f0c06 */
[----:B------:R-:W-:Y:S01]  /*22d0*/  UIADD3 UR12, UR9, 0x1, -UR10 ;  /* 0x00000001090c7890 */ /* 0x000fe2000fffe80a */
[----:B------:R-:W-:Y:S01]  /*22e0*/  @!P5 IADD3 R3, P3, R2, UR4, RZ ;  /* 0x000000040203dc10 */ /* 0x000fe2000ff7e0ff */
[----:B------:R-:W-:Y:S01]  /*22f0*/  IMAD.IADD R21, R7, 0x1, -R19 ;  /* 0x0000000107157824 */ /* 0x000fe200078e0a13 */
[----:B------:R-:W-:Y:S01]  /*2300*/  STL.64 [R1+0x68], R30 ;  /* 0x0000681e01007387 */ /* 0x000fe20000100a00 */
[----:B------:R-:W-:Y:S01]  /*2310*/  IMAD R7, R18, c[0x0][0x1bc], R0 ;  /* 0x00006f0012077a24 */ /* 0x000fe200078e0200 */
[----:B------:R-:W-:Y:S01]  /*2320*/  @!P5 IADD3.X R6, R6, UR5, RZ, P3, !PT ;  /* 0x000000050606dc10 */ /* 0x000fe20009ffe4ff */
[----:B------:R-:W-:Y:S01]  /*2330*/  IMAD.SHL.U32 R0, R21, 0x40, RZ ;  /* 0x0000004015007824 */ /* 0x000fe200078e00ff */
[C---:B------:R-:W-:Y:S01]  /*2340*/  @!P5 LEA R2, P3, R3.reuse, c[0x0][0x168], 0x1 ;  /* 0x00005a000302da11 */ /* 0x040fe200078608ff */
[----:B------:R4:W-:Y:S03]  /*2350*/  @!P6 LDGSTS.E.BYPASS.LTC128B.128 [R226+0x6000], [R4.64] ;  /* 0x0600000004e2efae */ /* 0x0009e6000b901d5a */
[----:B------:R-:W-:Y:S01]  /*2360*/  @!P5 LEA.HI.X R3, R3, c[0x0][0x16c], R6, 0x1, P3 ;  /* 0x00005b000303da11 */ /* 0x000fe200018f0c06 */
[----:B------:R4:W-:Y:S01]  /*2370*/  @!P6 LDGSTS.E.BYPASS.LTC128B.128 [R226+0x7000], [R4.64+0x40] ;  /* 0x0700004004e2efae */ /* 0x0009e2000b901d5a */
[----:B------:R-:W-:-:S03]  /*2380*/  LOP3.LUT R0, R0, 0xc0, RZ, 0xc0, !PT ;  /* 0x000000c000007812 */ /* 0x000fc600078ec0ff */
[----:B------:R4:W-:Y:S04]  /*2390*/  @!P6 LDGSTS.E.BYPASS.LTC128B.128 [R226+0x8000], [R4.64+0x80] ;  /* 0x0800008004e2efae */ /* 0x0009e8000b901d5a */
[----:B------:R5:W-:Y:S04]  /*23a0*/  @!P5 LDGSTS.E.BYPASS.LTC128B.128 [R226+0x6800], [R2.64] ;  /* 0x0680000002e2dfae */ /* 0x000be8000b901d5a */
[----:B------:R5:W-:Y:S04]  /*23b0*/  @!P5 LDGSTS.E.BYPASS.LTC128B.128 [R226+0x7800], [R2.64+0x40] ;  /* 0x0780004002e2dfae */ /* 0x000be8000b901d5a */
[----:B------:R5:W-:Y:S04]  /*23c0*/  @!P5 LDGSTS.E.BYPASS.LTC128B.128 [R226+0x8800], [R2.64+0x80] ;  /* 0x0880008002e2dfae */ /* 0x000be8000b901d5a */
[----:B------:R-:W0:Y:S04]  /*23d0*/  LDGDEPBAR ;  /* 0x00000000000079af */ /* 0x000e280000000000 */
[----:B------:R-:W-:Y:S04]  /*23e0*/  STL.64 [R1+0x60], R156 ;  /* 0x0000609c01007387 */ /* 0x000fe80000100a00 */
[----:B------:R-:W-:Y:S01]  /*23f0*/  STL.64 [R1+0x58], R14 ;  /* 0x0000580e01007387 */ /* 0x000fe20000100a00 */
[----:B----4-:R-:W-:-:S02]  /*2400*/  IMAD.SHL.U32 R5, R27, 0x20, RZ ;  /* 0x000000201b057824 */ /* 0x010fc400078e00ff */
[----:B------:R-:W-:-:S03]  /*2410*/  IMAD.SHL.U32 R4, R25, 0x8, RZ ;  /* 0x0000000819047824 */ /* 0x000fc600078e00ff */
[----:B------:R-:W-:Y:S02]  /*2420*/  LOP3.LUT R146, R5, 0xffffff00, RZ, 0xc0, !PT ;  /* 0xffffff0005927812 */ /* 0x000fe400078ec0ff */
[----:B------:R-:W-:Y:S02]  /*2430*/  LOP3.LUT R6, R0, 0x8, R4, 0xf8, !PT ;  /* 0x0000000800067812 */ /* 0x000fe400078ef804 */
[----:B------:R-:W-:Y:S01]  /*2440*/  SHF.R.U32.HI R5, RZ, 0x3, R0 ;  /* 0x00000003ff057819 */ /* 0x000fe20000011600 */
[----:B-1----:R-:W-:Y:S02]  /*2450*/  IMAD R8, R150, 0x200, R146 ;  /* 0x0000020096087824 */ /* 0x002fe400078e0292 */
[----:B-----5:R-:W-:Y:S01]  /*2460*/  IMAD.IADD R3, R15, 0x1, R7 ;  /* 0x000000010f037824 */ /* 0x020fe200078e0207 */
[----:B------:R-:W-:-:S04]  /*2470*/  DEPBAR.LE SB0, 0x0 ;  /* 0x000080000000791a */ /* 0x000fc80000000000 */
[----:B------:R-:W-:Y:S01]  /*2480*/  BAR.SYNC.DEFER_BLOCKING 0x0 ;  /* 0x0000000000007b1d */ /* 0x000fe20000010000 */
[----:B------:R-:W-:Y:S01]  /*2490*/  IMAD.MOV.U32 R2, RZ, RZ, R14 ;  /* 0x000000ffff027224 */ /* 0x000fe200078e000e */
[----:B------:R-:W-:Y:S01]  /*24a0*/  LOP3.LUT R149, R6, R5, RZ, 0x3c, !PT ;  /* 0x0000000506957212 */ /* 0x000fe200078e3cff */
[----:B------:R-:W-:Y:S02]  /*24b0*/  IMAD R7, R25, 0x8, R26 ;  /* 0x0000000819077824 */ /* 0x000fe400078e021a */
[----:B------:R-:W-:Y:S01]  /*24c0*/  IMAD R8, R147, 0x20, R8 ;  /* 0x0000002093087824 */ /* 0x000fe200078e0208 */
[----:B------:R1:W-:Y:S04]  /*24d0*/  STL.64 [R1+0x10], R2 ;  /* 0x0000100201007387 */ /* 0x0003e80000100a00 */
[----:B------:R-:W-:Y:S04]  /*24e0*/  @P4 STS [R226+0x9000], RZ ;  /* 0x009000ffe2004388 */ /* 0x000fe80000000800 */
[----:B------:R-:W-:Y:S04]  /*24f0*/  @P4 STS [R226+0x9004], RZ ;  /* 0x009004ffe2004388 */ /* 0x000fe80000000800 */
[----:B------:R-:W-:Y:S01]  /*2500*/  @P4 STS.64 [R226+0x9008], RZ ;  /* 0x009008ffe2004388 */ /* 0x000fe20000000a00 */
[----:B-1----:R-:W-:-:S03]  /*2510*/  IMAD.WIDE.U32 R2, R24, UR23, R2 ;  /* 0x0000001718027c25 */ /* 0x002fc6000f8e0002 */
[----:B------:R-:W-:Y:S02]  /*2520*/  @P4 STS.128 [R226+0xa000], RZ ;  /* 0x00a000ffe2004388 */ /* 0x000fe40000000c00 */
[----:B------:R-:W-:Y:S01]  /*2530*/  IADD3 R0, R3, UR7, RZ ;  /* 0x0000000703007c10 */ /* 0x000fe2000fffe0ff */
[----:B------:R-:W-:Y:S01]  /*2540*/  ULDC UR7, c[0x0][0x2e8] ;  /* 0x0000ba0000077ab9 */ /* 0x000fe20000000800 */
[C---:B------:R-:W-:Y:S01]  /*2550*/  @!P4 LEA R4, P1, R2.reuse, c[0x0][0x170], 0x1 ;  /* 0x00005c000204ca11 */ /* 0x040fe200078208ff */
[----:B------:R-:W-:Y:S01]  /*2560*/  @P4 STS.128 [R226+0xb000], RZ ;  /* 0x00b000ffe2004388 */ /* 0x000fe20000000c00 */
[C---:B------:R-:W-:Y:S01]  /*2570*/  @!P2 IADD3 R3, P0, R2.reuse, UR32, RZ ;  /* 0x000000200203ac10 */ /* 0x040fe2000ff1e0ff */
[----:B------:R-:W-:Y:S01]  /*2580*/  UIADD3 UR7, UR12, UR7, URZ ;  /* 0x000000070c077290 */ /* 0x000fe2000fffe03f */
[----:B------:R-:W-:Y:S02]  /*2590*/  @!P4 LEA.HI.X R5, R2, c[0x0][0x174], R0, 0x1, P1 ;  /* 0x00005d000205ca11 */ /* 0x000fe400008f0c00 */
[----:B------:R-:W-:Y:S01]  /*25a0*/  @!P2 IADD3.X R2, R0, UR31, RZ, P0, !PT ;  /* 0x0000001f0002ac10 */ /* 0x000fe200087fe4ff */
[----:B------:R-:W-:Y:S01]  /*25b0*/  IMAD.U32 R0, R7, 0x20, R16 ;  /* 0x0000002007007824 */ /* 0x000fe200078e0010 */
[----:B------:R-:W-:Y:S01]  /*25c0*/  @!P2 LEA R6, P0, R3, c[0x0][0x170], 0x1 ;  /* 0x00005c000306aa11 */ /* 0x000fe200078008ff */
[----:B------:R-:W-:Y:S01]  /*25d0*/  @!PT LDS RZ, [RZ] ;  /* 0x00000000fffff984 */ /* 0x000fe20000000800 */
[----:B------:R-:W-:Y:S01]  /*25e0*/  @!PT LDS RZ, [RZ] ;  /* 0x00000000fffff984 */ /* 0x000fe20000000800 */
[----:B------:R-:W-:Y:S01]  /*25f0*/  @!PT LDS RZ, [RZ] ;  /* 0x00000000fffff984 */ /* 0x000fe20000000800 */
[----:B------:R1:W-:Y:S01]  /*2600*/  @!P4 LDGSTS.E.BYPASS.LTC128B.128 [R226+0x9000], [R4.64] ;  /* 0x0900000004e2cfae */ /* 0x0003e2000b901d5a */
[----:B------:R-:W-:Y:S01]  /*2610*/  LOP3.LUT P1, RZ, R21, 0x2, RZ, 0xc0, !PT ;  /* 0x0000000215ff7812 */ /* 0x000fe2000782c0ff */
[----:B------:R-:W-:Y:S01]  /*2620*/  IMAD.SHL.U32 R213, R0, 0x2, RZ ;  /* 0x0000000200d57824 */ /* 0x000fe200078e00ff */
[----:B------:R-:W-:Y:S01]  /*2630*/  @!P2 LEA.HI.X R7, R3, c[0x0][0x174], R2, 0x1, P0 ;  /* 0x00005d000307aa11 */ /* 0x000fe200000f0c02 */
[----:B------:R-:W-:Y:S01]  /*2640*/  IMAD.IADD R2, R149, 0x1, R8 ;  /* 0x0000000195027824 */ /* 0x000fe200078e0208 */
[----:B------:R1:W-:Y:S01]  /*2650*/  @!P4 LDGSTS.E.BYPASS.LTC128B.128 [R226+0xa000], [R4.64+0x40] ;  /* 0x0a00004004e2cfae */ /* 0x0003e2000b901d5a */
[----:B------:R-:W-:Y:S01]  /*2660*/  IMAD.MOV.U32 R0, RZ, RZ, 0x20 ;  /* 0x00000020ff007424 */ /* 0x000fe200078e00ff */
[----:B------:R-:W-:Y:S01]  /*2670*/  LOP3.LUT P0, RZ, R22, 0x2, RZ, 0xc0, !PT ;  /* 0x0000000216ff7812 */ /* 0x000fe2000780c0ff */
[----:B------:R-:W-:Y:S01]  /*2680*/  IMAD.SHL.U32 R216, R2, 0x2, RZ ;  /* 0x0000000202d87824 */ /* 0x000fe200078e00ff */
[----:B------:R1:W-:Y:S01]  /*2690*/  @!P4 LDGSTS.E.BYPASS.LTC128B.128 [R226+0xb000], [R4.64+0x80] ;  /* 0x0b00008004e2cfae */ /* 0x0003e2000b901d5a */
[----:B------:R-:W-:Y:S01]  /*26a0*/  IMAD.MOV.U32 R2, RZ, RZ, 0x10 ;  /* 0x00000010ff027424 */ /* 0x000fe200078e00ff */
[----:B------:R-:W-:-:S02]  /*26b0*/  SEL R0, R0, 0xffffffe0, !P0 ;  /* 0xffffffe000007807 */ /* 0x000fc40004000000 */
[----:B------:R-:W-:Y:S01]  /*26c0*/  @P2 STS.128 [R226+0x9800], RZ ;  /* 0x009800ffe2002388 */ /* 0x000fe20000000c00 */
[----:B------:R-:W-:Y:S02]  /*26d0*/  LEA R3, R150, UR8, 0x4 ;  /* 0x0000000896037c11 */ /* 0x000fe4000f8e20ff */
[----:B------:R-:W-:Y:S01]  /*26e0*/  SEL R2, R2, 0xfffffff0, !P1 ;  /* 0xfffffff002027807 */ /* 0x000fe20004800000 */
[----:B------:R-:W-:Y:S01]  /*26f0*/  @P2 STS.128 [R226+0xa800], RZ ;  /* 0x00a800ffe2002388 */ /* 0x000fe20000000c00 */
[----:B------:R-:W-:Y:S01]  /*2700*/  IMAD.IADD R215, R213, 0x1, R0 ;  /* 0x00000001d5d77824 */ /* 0x000fe200078e0200 */
[----:B------:R-:W-:Y:S02]  /*2710*/  SHF.R.S32.HI R0, RZ, 0x1f, R144 ;  /* 0x0000001fff007819 */ /* 0x000fe40000011490 */
[----:B------:R-:W-:Y:S01]  /*2720*/  @P2 STS.128 [R226+0xb800], RZ ;  /* 0x00b800ffe2002388 */ /* 0x000fe20000000c00 */
[----:B------:R-:W-:Y:S01]  /*2730*/  IMAD R217, R2, 0x2, R216 ;  /* 0x0000000202d97824 */ /* 0x000fe200078e02d8 */
[----:B------:R-:W-:-:S02]  /*2740*/  LEA.HI R0, R0, R144, RZ, 0x2 ;  /* 0x0000009000007211 */ /* 0x000fc400078f10ff */
[----:B------:R-:W-:Y:S01]  /*2750*/  @!PT LDS RZ, [RZ] ;  /* 0x00000000fffff984 */ /* 0x000fe20000000800 */
[----:B------:R-:W-:Y:S01]  /*2760*/  @!PT LDS RZ, [RZ] ;  /* 0x00000000fffff984 */ /* 0x000fe20000000800 */
[----:B------:R-:W-:Y:S01]  /*2770*/  @!PT LDS RZ, [RZ] ;  /* 0x00000000fffff984 */ /* 0x000fe20000000800 */
[----:B------:R1:W-:Y:S02]  /*2780*/  @!P2 LDGSTS.E.BYPASS.LTC128B.128 [R226+0x9800], [R6.64] ;  /* 0x0980000006e2afae */ /* 0x0003e4000b901d5a */
[----:B------:R-:W-:Y:S02]  /*2790*/  SHF.R.S32.HI R154, RZ, 0x2, R0 ;  /* 0x00000002ff9a7819 */ /* 0x000fe40000011400 */
[----:B------:R1:W-:Y:S03]  /*27a0*/  @!P2 LDGSTS.E.BYPASS.LTC128B.128 [R226+0xa800], [R6.64+0x40] ;  /* 0x0a80004006e2afae */ /* 0x0003e6000b901d5a */
[----:B------:R-:W-:Y:S01]  /*27b0*/  IMAD.IADD R0, R154, 0x1, R3 ;  /* 0x000000019a007824 */ /* 0x000fe200078e0203 */
[----:B------:R1:W-:Y:S04]  /*27c0*/  @!P2 LDGSTS.E.BYPASS.LTC128B.128 [R226+0xb800], [R6.64+0x80] ;  /* 0x0b80008006e2afae */ /* 0x0003e8000b901d5a */
[----:B------:R-:W-:Y:S04]  /*27d0*/  LDSM.16.M88.4 R16, [R213+0x6000] ;  /* 0x00600000d510783b */ /* 0x000fe80000000200 */
[----:B---3--:R-:W3:Y:S04]  /*27e0*/  LDSM.16.M88.4 R8, [R216+0x1000] ;  /* 0x00100000d808783b */ /* 0x008ee80000000200 */
[----:B--2---:R-:W2:Y:S04]  /*27f0*/  LDSM.16.M88.4 R12, [R216] ;  /* 0x00000000d80c783b */ /* 0x004ea80000000200 */
[----:B------:R-:W4:Y:S04]  /*2800*/  LDSM.16.M88.4 R32, [R213+0x6400] ;  /* 0x00640000d520783b */ /* 0x000f280000000200 */
[----:B------:R-:W5:Y:S04]  /*2810*/  LDSM.16.M88.4 R28, [R213+0x6800] ;  /* 0x00680000d51c783b */ /* 0x000f680000000200 */
[----:B------:R-:W2:Y:S04]  /*2820*/  LDSM.16.M88.4 R24, [R213+0x6c00] ;  /* 0x006c0000d518783b */ /* 0x000ea80000000200 */
[----:B------:R-:W-:Y:S04]  /*2830*/  LDSM.16.M88.4 R52, [R215+0x6000] ;  /* 0x00600000d734783b */ /* 0x000fe80000000200 */
[----:B-1----:R-:W1:Y:S04]  /*2840*/  LDSM.16.M88.4 R4, [R217+0x1000] ;  /* 0x00100000d904783b */ /* 0x002e680000000200 */
[----:B------:R-:W1:Y:S04]  /*2850*/  LDSM.16.M88.4 R48, [R215+0x6400] ;  /* 0x00640000d730783b */ /* 0x000e680000000200 */
[----:B------:R-:W1:Y:S04]  /*2860*/  LDSM.16.M88.4 R44, [R215+0x6800] ;  /* 0x00680000d72c783b */ /* 0x000e680000000200 */
[----:B------:R-:W1:Y:S01]  /*2870*/  LDSM.16.M88.4 R60, [R215+0x6c00] ;  /* 0x006c0000d73c783b */ /* 0x000e620000000200 */
[C---:B---3--:R-:W-:Y:S03]  /*2880*/  HMMA.16816.F32.BF16 R68, R8.reuse, R16, RZ ;  /* 0x000000100844723c */ /* 0x048fe600000418ff */
[----:B------:R-:W3:Y:S04]  /*2890*/  LDSM.16.M88.4 R20, [R217] ;  /* 0x00000000d914783b */ /* 0x000ee80000000200 */
[----:B------:R-:W0:Y:S01]  /*28a0*/  LDGDEPBAR ;  /* 0x00000000000079af */ /* 0x000e220000000000 */
[----:B------:R-:W-:Y:S03]  /*28b0*/  HMMA.16816.F32.BF16 R64, R8, R18, RZ ;  /* 0x000000120840723c */ /* 0x000fe600000418ff */
[----:B------:R-:W-:Y:S04]  /*28c0*/  STL [R1+0x88], R154 ;  /* 0x0000889a01007387 */ /* 0x000fe80000100800 */
[----:B------:R-:W-:Y:S01]  /*28d0*/  STL [R1+0xc], R155 ;  /* 0x00000c9b01007387 */ /* 0x000fe20000100800 */
[C---:B--2---:R-:W-:Y:S08]  /*28e0*/  HMMA.16816.F32.BF16 R100, R12.reuse, R16, RZ ;  /* 0x000000100c64723c */ /* 0x044ff000000418ff */
[----:B------:R-:W-:Y:S08]  /*28f0*/  HMMA.16816.F32.BF16 R96, R12, R18, RZ ;  /* 0x000000120c60723c */ /* 0x000ff000000418ff */
[C---:B----4-:R-:W-:Y:S08]  /*2900*/  HMMA.16816.F32.BF16 R56, R8.reuse, R32, RZ ;  /* 0x000000200838723c */ /* 0x050ff000000418ff */
[C---:B------:R-:W-:Y:S08]  /*2910*/  HMMA.16816.F32.BF16 R40, R8.reuse, R34, RZ ;  /* 0x000000220828723c */ /* 0x040ff000000418ff */
[C---:B-----5:R-:W-:Y:S08]  /*2920*/  HMMA.16816.F32.BF16 R36, R8.reuse, R28, RZ ;  /* 0x0000001c0824723c */ /* 0x060ff000000418ff */
[C---:B------:R-:W-:Y:S08]  /*2930*/  HMMA.16816.F32.BF16 R16, R8.reuse, R24, RZ ;  /* 0x000000180810723c */ /* 0x040ff000000418ff */
[C---:B------:R-:W-:Y:S08]  /*2940*/  HMMA.16816.F32.BF16 R72, R8.reuse, R30, RZ ;  /* 0x0000001e0848723c */ /* 0x040ff000000418ff */
[----:B------:R-:W-:Y:S08]  /*2950*/  HMMA.16816.F32.BF16 R84, R8, R26, RZ ;  /* 0x0000001a0854723c */ /* 0x000ff000000418ff */
[C---:B-1----:R-:W-:Y:S08]  /*2960*/  HMMA.16816.F32.BF16 R140, R4.reuse, R52, R68 ;  /* 0x00000034048c723c */ /* 0x042ff00000041844 */
        /* <DEDUP_REMOVED lines=10> */
[C---:B------:R-:W-:Y:S01]  /*2a10*/  HMMA.16816.F32.BF16 R56, R4.reuse, R44, R36 ;  /* 0x0000002c0438723c */ /* 0x040fe20000041824 */
[----:B------:R-:W-:Y:S07]  /*2a20*/  LDSM.16.M88.4 R36, [R213+0x7400] ;  /* 0x00740000d524783b */ /* 0x000fee0000000200 */
[----:B------:R-:W-:Y:S01]  /*2a30*/  HMMA.16816.F32.BF16 R128, R4, R60, R16 ;  /* 0x0000003c0480723c */ /* 0x000fe20000041810 */
[----:B------:R-:W1:Y:S07]  /*2a40*/  LDSM.16.M88.4 R16, [R216+0x3000] ;  /* 0x00300000d810783b */ /* 0x000e6e0000000200 */
[C---:B------:R-:W-:Y:S08]  /*2a50*/  HMMA.16816.F32.BF16 R8, R12.reuse, R24, RZ ;  /* 0x000000180c08723c */ /* 0x040ff000000418ff */
[----:B------:R-:W-:Y:S01]  /*2a60*/  HMMA.16816.F32.BF16 R124, R12, R26, RZ ;  /* 0x0000001a0c7c723c */ /* 0x000fe200000418ff */
[----:B------:R-:W2:Y:S04]  /*2a70*/  LDSM.16.M88.4 R12, [R216+0x2000] ;  /* 0x00200000d80c783b */ /* 0x000ea80000000200 */
[----:B------:R-:W-:Y:S03]  /*2a80*/  LDSM.16.M88.4 R24, [R215+0x7000] ;  /* 0x00700000d718783b */ /* 0x000fe60000000200 */
[C---:B------:R-:W-:Y:S08]  /*2a90*/  HMMA.16816.F32.BF16 R132, R4.reuse, R46, R72 ;  /* 0x0000002e0484723c */ /* 0x040ff00000041848 */
[----:B------:R-:W-:Y:S01]  /*2aa0*/  HMMA.16816.F32.BF16 R120, R4, R62, R84 ;  /* 0x0000003e0478723c */ /* 0x000fe20000041854 */
[----:B------:R-:W-:Y:S04]  /*2ab0*/  LDSM.16.M88.4 R4, [R217+0x3000] ;  /* 0x00300000d904783b */ /* 0x000fe80000000200 */
[----:B------:R-:W-:Y:S03]  /*2ac0*/  LDSM.16.M88.4 R84, [R215+0x7c00] ;  /* 0x007c0000d754783b */ /* 0x000fe60000000200 */
[C---:B---3--:R-:W-:Y:S08]  /*2ad0*/  HMMA.16816.F32.BF16 R116, R20.reuse, R52, R100 ;  /* 0x000000341474723c */ /* 0x048ff00000041864 */
[C---:B------:R-:W-:Y:S08]  /*2ae0*/  HMMA.16816.F32.BF16 R112, R20.reuse, R54, R96 ;  /* 0x000000361470723c */ /* 0x040ff00000041860 */
[C---:B------:R-:W-:Y:S01]  /*2af0*/  HMMA.16816.F32.BF16 R96, R20.reuse, R60, R8 ;  /* 0x0000003c1460723c */ /* 0x040fe20000041808 */
[----:B------:R-:W3:Y:S07]  /*2b00*/  LDSM.16.M88.4 R8, [R217+0x2000] ;  /* 0x00200000d908783b */ /* 0x000eee0000000200 */
[C---:B------:R-:W-:Y:S08]  /*2b10*/  HMMA.16816.F32.BF16 R108, R20.reuse, R48, R92 ;  /* 0x00000030146c723c */ /* 0x040ff0000004185c */
[C---:B------:R-:W-:Y:S08]  /*2b20*/  HMMA.16816.F32.BF16 R100, R20.reuse, R44, R80 ;  /* 0x0000002c1464723c */ /* 0x040ff00000041850 */
[C---:B------:R-:W-:Y:S08]  /*2b30*/  HMMA.16816.F32.BF16 R104, R20.reuse, R50, R88 ;  /* 0x000000321468723c */ /* 0x040ff00000041858 */
[C---:B------:R-:W-:Y:S01]  /*2b40*/  HMMA.16816.F32.BF16 R92, R20.reuse, R46, R76 ;  /* 0x0000002e145c723c */ /* 0x040fe2000004184c */
[----:B------:R-:W4:Y:S04]  /*2b50*/  LDSM.16.M88.4 R44, [R215+0x7400] ;  /* 0x00740000d72c783b */ /* 0x000f280000000200 */
[----:B------:R-:W5:Y:S03]  /*2b60*/  LDSM.16.M88.4 R76, [R215+0x7800] ;  /* 0x00780000d74c783b */ /* 0x000f660000000200 */
        /* <DEDUP_REMOVED lines=18> */
[----:B------:R-:W-:Y:S04]  /*2c90*/  LDSM.16.M88.4 R12, [R216+0x5000] ;  /* 0x00500000d80c783b */ /* 0x000fe80000000200 */
[----:B------:R-:W1:Y:S03]  /*2ca0*/  LDSM.16.M88.4 R28, [R213+0x8000] ;  /* 0x00800000d51c783b */ /* 0x000e660000000200 */
[-C--:B---3--:R-:W-:Y:S01]  /*2cb0*/  HMMA.16816.F32.BF16 R40, R8, R24.reuse, R16 ;  /* 0x000000180828723c */ /* 0x088fe20000041810 */
[----:B------:R-:W2:Y:S07]  /*2cc0*/  LDSM.16.M88.4 R16, [R216+0x4000] ;  /* 0x00400000d810783b */ /* 0x000eae0000000200 */
[C---:B------:R-:W-:Y:S08]  /*2cd0*/  HMMA.16816.F32.BF16 R36, R4.reuse, R24, R72 ;  /* 0x000000180424723c */ /* 0x040ff00000041848 */
[C---:B----4-:R-:W-:Y:S08]  /*2ce0*/  HMMA.16816.F32.BF16 R72, R4.reuse, R46, R60 ;  /* 0x0000002e0448723c */ /* 0x050ff0000004183c */
[C---:B------:R-:W-:Y:S08]  /*2cf0*/  HMMA.16816.F32.BF16 R68, R4.reuse, R26, R68 ;  /* 0x0000001a0444723c */ /* 0x040ff00000041844 */
[C---:B-----5:R-:W-:Y:S08]  /*2d00*/  HMMA.16816.F32.BF16 R120, R4.reuse, R76, R56 ;  /* 0x0000004c0478723c */ /* 0x060ff00000041838 */
[C---:B------:R-:W-:Y:S08]  /*2d10*/  HMMA.16816.F32.BF16 R124, R4.reuse, R84, R48 ;  /* 0x00000054047c723c */ /* 0x040ff00000041830 */
[----:B------:R-:W-:Y:S08]  /*2d20*/  HMMA.16816.F32.BF16 R116, R4, R78, R52 ;  /* 0x0000004e0474723c */ /* 0x000ff00000041834 */
[----:B------:R-:W-:Y:S01]  /*2d30*/  HMMA.16816.F32.BF16 R60, R8, R26, R88 ;  /* 0x0000001a083c723c */ /* 0x000fe20000041858 */
[----:B------:R-:W3:Y:S07]  /*2d40*/  LDSM.16.M88.4 R24, [R213+0x8400] ;  /* 0x00840000d518783b */ /* 0x000eee0000000200 */
[C---:B------:R-:W-:Y:S08]  /*2d50*/  HMMA.16816.F32.BF16 R112, R4.reuse, R44, R64 ;  /* 0x0000002c0470723c */ /* 0x040ff00000041840 */
[----:B------:R-:W-:Y:S01]  /*2d60*/  HMMA.16816.F32.BF16 R128, R4, R86, R20 ;  /* 0x000000560480723c */ /* 0x000fe20000041814 */
[----:B------:R-:W4:Y:S04]  /*2d70*/  LDSM.16.M88.4 R4, [R213+0x8800] ;  /* 0x00880000d504783b */ /* 0x000f280000000200 */
[----:B------:R-:W5:Y:S03]  /*2d80*/  LDSM.16.M88.4 R20, [R217+0x5000] ;  /* 0x00500000d914783b */ /* 0x000f660000000200 */
[C---:B------:R-:W-:Y:S08]  /*2d90*/  HMMA.16816.F32.BF16 R56, R8.reuse, R44, R108 ;  /* 0x0000002c0838723c */ /* 0x040ff0000004186c */
[C---:B------:R-:W-:Y:S08]  /*2da0*/  HMMA.16816.F32.BF16 R52, R8.reuse, R46, R104 ;  /* 0x0000002e0834723c */ /* 0x040ff00000041868 */
[C---:B------:R-:W-:Y:S08]  /*2db0*/  HMMA.16816.F32.BF16 R48, R8.reuse, R76, R100 ;  /* 0x0000004c0830723c */ /* 0x040ff00000041864 */
[C---:B------:R-:W-:Y:S07]  /*2dc0*/  HMMA.16816.F32.BF16 R44, R8.reuse, R78, R92 ;  /* 0x0000004e082c723c */ /* 0x040fee000004185c */
[----:B------:R-:W-:Y:S01]  /*2dd0*/  IMAD R94, R147, 0x20, R146 ;  /* 0x00000020935e7824 */ /* 0x000fe200078e0292 */
[C---:B------:R-:W-:Y:S08]  /*2de0*/  HMMA.16816.F32.BF16 R96, R8.reuse, R84, R96 ;  /* 0x000000540860723c */ /* 0x040ff00000041860 */
[----:B------:R-:W-:Y:S01]  /*2df0*/  HMMA.16816.F32.BF16 R100, R8, R86, R80 ;  /* 0x000000560864723c */ /* 0x000fe20000041850 */
[----:B------:R-:W4:Y:S07]  /*2e00*/  LDSM.16.M88.4 R8, [R217+0x4000] ;  /* 0x00400000d908783b */ /* 0x000f2e0000000200 */
[-C--:B-1----:R-:W-:Y:S08]  /*2e10*/  HMMA.16816.F32.BF16 R36, R12, R28.reuse, R36 ;  /* 0x0000001c0c24723c */ /* 0x082ff00000041824 */
[----:B--2---:R-:W-:Y:S07]  /*2e20*/  HMMA.16816.F32.BF16 R40, R16, R28, R40 ;  /* 0x0000001c1028723c */ /* 0x004fee0000041828 */
[----:B------:R-:W-:Y:S01]  /*2e30*/  IADD3 R28, R0, UR7, RZ ;  /* 0x00000007001c7c10 */ /* 0x000fe2000fffe0ff */
[----:B------:R-:W-:Y:S03]  /*2e40*/  HMMA.16816.F32.BF16 R64, R12, R30, R68 ;  /* 0x0000001e0c40723c */ /* 0x000fe60000041844 */
[----:B------:R-:W-:-:S05]  /*2e50*/  IMNMX R225, R28, UR9, PT ;  /* 0x000000091ce17c17 */ /* 0x000fca000b800200 */
[----:B------:R-:W-:Y:S08]  /*2e60*/  HMMA.16816.F32.BF16 R60, R16, R30, R60 ;  /* 0x0000001e103c723c */ /* 0x000ff0000004183c */
[----:B---3--:R-:W-:Y:S08]  /*2e70*/  HMMA.16816.F32.BF16 R76, R12, R26, R72 ;  /* 0x0000001a0c4c723c */ /* 0x008ff00000041848 */
[-C--:B------:R-:W-:Y:S08]  /*2e80*/  HMMA.16816.F32.BF16 R56, R16, R24.reuse, R56 ;  /* 0x000000181038723c */ /* 0x080ff00000041838 */
[----:B------:R-:W-:Y:S08]  /*2e90*/  HMMA.16816.F32.BF16 R68, R12, R24, R112 ;  /* 0x000000180c44723c */ /* 0x000ff00000041870 */
[C---:B------:R-:W-:Y:S01]  /*2ea0*/  HMMA.16816.F32.BF16 R72, R16.reuse, R26, R52 ;  /* 0x0000001a1048723c */ /* 0x040fe20000041834 */
[----:B------:R-:W1:Y:S07]  /*2eb0*/  LDSM.16.M88.4 R24, [R215+0x8400] ;  /* 0x00840000d718783b */ /* 0x000e6e0000000200 */
[----:B----4-:R-:W-:Y:S08]  /*2ec0*/  HMMA.16816.F32.BF16 R88, R16, R6, R44 ;  /* 0x000000061058723c */ /* 0x010ff0000004182c */
[-C--:B-----5:R-:W-:Y:S08]  /*2ed0*/  HMMA.16816.F32.BF16 R44, R20, R32.reuse, R36 ;  /* 0x00000020142c723c */ /* 0x0a0ff00000041824 */
[----:B------:R-:W-:Y:S08]  /*2ee0*/  HMMA.16816.F32.BF16 R40, R8, R32, R40 ;  /* 0x000000200828723c */ /* 0x000ff00000041828 */
[-C--:B------:R-:W-:Y:S08]  /*2ef0*/  HMMA.16816.F32.BF16 R80, R16, R4.reuse, R48 ;  /* 0x000000041050723c */ /* 0x080ff00000041830 */
[C---:B------:R-:W-:Y:S07]  /*2f00*/  HMMA.16816.F32.BF16 R84, R12.reuse, R4, R120 ;  /* 0x000000040c54723c */ /* 0x040fee0000041878 */
[----:B------:R-:W-:Y:S01]  /*2f10*/  IADD3 R5, R0, 0x40, RZ ;  /* 0x0000004000057810 */ /* 0x000fe20007ffe0ff */
[----:B------:R-:W-:Y:S01]  /*2f20*/  HMMA.16816.F32.BF16 R116, R12, R6, R116 ;  /* 0x000000060c74723c */ /* 0x000fe20000041874 */
[----:B------:R-:W-:-:S02]  /*2f30*/  IMAD.U32 R4, RZ, RZ, UR25 ;  /* 0x00000019ff047e24 */ /* 0x000fc4000f8e00ff */
[C---:B------:R-:W-:Y:S02]  /*2f40*/  IADD3 R28, R5.reuse, UR11, RZ ;  /* 0x0000000b051c7c10 */ /* 0x040fe4000fffe0ff */
[----:B------:R-:W-:Y:S01]  /*2f50*/  IMAD R4, R4, 0x40, R158 ;  /* 0x0000004004047824 */ /* 0x000fe200078e029e */
[----:B------:R-:W-:Y:S02]  /*2f60*/  IADD3 R5, R5, UR7, RZ ;  /* 0x0000000705057c10 */ /* 0x000fe4000fffe0ff */
[C---:B------:R-:W-:Y:S01]  /*2f70*/  IADD3 R7, R0.reuse, UR11, RZ ;  /* 0x0000000b00077c10 */ /* 0x040fe2000fffe0ff */
[----:B------:R-:W-:Y:S01]  /*2f80*/  HMMA.16816.F32.BF16 R36, R20, R34, R64 ;  /* 0x000000221424723c */ /* 0x000fe20000041840 */
[C---:B------:R-:W-:Y:S02]  /*2f90*/  IADD3 R6, R0.reuse, 0x8, RZ ;  /* 0x0000000800067810 */ /* 0x040fe40007ffe0ff */
[----:B------:R-:W-:Y:S02]  /*2fa0*/  IADD3 R0, R0, 0x48, RZ ;  /* 0x0000004800007810 */ /* 0x000fe40007ffe0ff */
[----:B------:R-:W-:-:S02]  /*2fb0*/  IMNMX R221, RZ, R7, !PT ;  /* 0x00000007ffdd7217 */ /* 0x000fc40007800200 */
[----:B------:R-:W-:Y:S01]  /*2fc0*/  IADD3 R7, R6, UR11, RZ ;  /* 0x0000000b06077c10 */ /* 0x000fe2000fffe0ff */
[C---:B------:R-:W-:Y:S01]  /*2fd0*/  HMMA.16816.F32.BF16 R32, R8.reuse, R34, R60 ;  /* 0x000000220820723c */ /* 0x040fe2000004183c */
[----:B------:R-:W-:Y:S02]  /*2fe0*/  IADD3 R29, R0, UR11, RZ ;  /* 0x0000000b001d7c10 */ /* 0x000fe4000fffe0ff */
[----:B------:R-:W-:Y:S02]  /*2ff0*/  IADD3 R6, R6, UR7, RZ ;  /* 0x0000000706067c10 */ /* 0x000fe4000fffe0ff */
[----:B------:R-:W-:Y:S02]  /*3000*/  IADD3 R0, R0, UR7, RZ ;  /* 0x0000000700007c10 */ /* 0x000fe4000fffe0ff */
[----:B------:R-:W-:Y:S01]  /*3010*/  IADD3 R3, R4, 0x1, RZ ;  /* 0x0000000104037810 */ /* 0x000fe20007ffe0ff */
[----:B-1----:R-:W-:Y:S01]  /*3020*/  HMMA.16816.F32.BF16 R52, R8, R24, R56 ;  /* 0x000000180834723c */ /* 0x002fe20000041838 */
[----:B------:R-:W-:-:S02]  /*3030*/  IMNMX R224, R6, UR9, PT ;  /* 0x0000000906e07c17 */ /* 0x000fc4000b800200 */
[----:B------:R-:W-:Y:S02]  /*3040*/  IMNMX R223, R5, UR9, PT ;  /* 0x0000000905df7c17 */ /* 0x000fe4000b800200 */
[----:B------:R-:W-:Y:S02]  /*3050*/  IMNMX R222, R0, UR9, PT ;  /* 0x0000000900de7c17 */ /* 0x000fe4000b800200 */
[----:B------:R-:W-:Y:S01]  /*3060*/  IMNMX R220, RZ, R7, !PT ;  /* 0x00000007ffdc7217 */ /* 0x000fe20007800200 */
[----:B------:R-:W-:Y:S01]  /*3070*/  HMMA.16816.F32.BF16 R48, R20, R24, R68 ;  /* 0x000000181430723c */ /* 0x000fe20000041844 */
[----:B------:R-:W-:Y:S02]  /*3080*/  IMNMX R219, RZ, R28, !PT ;  /* 0x0000001cffdb7217 */ /* 0x000fe40007800200 */
[----:B------:R-:W-:Y:S02]  /*3090*/  IMNMX R218, RZ, R29, !PT ;  /* 0x0000001dffda7217 */ /* 0x000fe40007800200 */
[C---:B------:R-:W-:Y:S01]  /*30a0*/  ISETP.GE.AND P5, PT, R3.reuse, R225, PT ;  /* 0x000000e10300720c */ /* 0x040fe20003fa6270 */
[----:B------:R-:W1:Y:S01]  /*30b0*/  LDSM.16.M88.4 R28, [R215+0x8800] ;  /* 0x00880000d71c783b */ /* 0x000e620000000200 */
[----:B------:R-:W-:-:S02]  /*30c0*/  ISETP.GE.AND P4, PT, R3, R224, PT ;  /* 0x000000e00300720c */ /* 0x000fc40003f86270 */
[CC--:B------:R-:W-:Y:S02]  /*30d0*/  ISETP.GE.AND P3, PT, R3.reuse, R223.reuse, PT ;  /* 0x000000df0300720c */ /* 0x0c0fe40003f66270 */
[C---:B------:R-:W-:Y:S02]  /*30e0*/  ISETP.GE.AND P0, PT, R3.reuse, R222, PT ;  /* 0x000000de0300720c */ /* 0x040fe40003f06270 */
[C---:B------:R-:W-:Y:S02]  /*30f0*/  ISETP.GE.AND P2, PT, R4.reuse, R224, PT ;  /* 0x000000e00400720c */ /* 0x040fe40003f46270 */
[----:B------:R-:W-:Y:S02]  /*3100*/  ISETP.GE.AND P1, PT, R4, R223, PT ;  /* 0x000000df0400720c */ /* 0x000fe40003f26270 */
[C---:B------:R-:W-:Y:S02]  /*3110*/  ISETP.LT.OR P5, PT, R3.reuse, R221, P5 ;  /* 0x000000dd0300720c */ /* 0x040fe40002fa1670 */
[----:B------:R-:W-:-:S02]  /*3120*/  ISETP.LT.OR P4, PT, R3, R220, P4 ;  /* 0x000000dc0300720c */ /* 0x000fc40002781670 */
[CC--:B------:R-:W-:Y:S02]  /*3130*/  ISETP.LT.OR P3, PT, R3.reuse, R219.reuse, P3 ;  /* 0x000000db0300720c */ /* 0x0c0fe40001f61670 */
[----:B------:R-:W-:Y:S02]  /*3140*/  ISETP.LT.OR P0, PT, R3, R218, P0 ;  /* 0x000000da0300720c */ /* 0x000fe40000701670 */
[C---:B------:R-:W-:Y:S02]  /*3150*/  ISETP.LT.OR P2, PT, R4.reuse, R220, P2 ;  /* 0x000000dc0400720c */ /* 0x040fe40001741670 */
[C---:B------:R-:W-:Y:S02]  /*3160*/  ISETP.LT.OR P1, PT, R4.reuse, R219, P1 ;  /* 0x000000db0400720c */ /* 0x040fe40000f21670 */
[C---:B------:R-:W-:Y:S02]  /*3170*/  IADD3 R0, R4.reuse, 0x8, RZ ;  /* 0x0000000804007810 */ /* 0x040fe40007ffe0ff */
[----:B------:R-:W-:-:S02]  /*3180*/  IADD3 R3, R4, 0x9, RZ ;  /* 0x0000000904037810 */ /* 0x000fc40007ffe0ff */
[----:B------:R-:W-:Y:S02]  /*3190*/  FSEL R141, R42, -INF , !P2 ;  /* 0xff8000002a8d7808 */ /* 0x000fe40005000000 */
[----:B------:R-:W-:Y:S02]  /*31a0*/  FSEL R67, R44, -INF , !P1 ;  /* 0xff8000002c437808 */ /* 0x000fe40004800000 */
[----:B------:R-:W-:Y:S02]  /*31b0*/  FSEL R132, R41, -INF , !P5 ;  /* 0xff80000029847808 */ /* 0x000fe40006800000 */
[----:B------:R-:W-:Y:S02]  /*31c0*/  FSEL R140, R43, -INF , !P4 ;  /* 0xff8000002b8c7808 */ /* 0x000fe40006000000 */
[C---:B------:R-:W-:Y:S02]  /*31d0*/  ISETP.GE.AND P2, PT, R0.reuse, R225, PT ;  /* 0x000000e10000720c */ /* 0x040fe40003f46270 */
[----:B------:R-:W-:-:S02]  /*31e0*/  ISETP.GE.AND P1, PT, R0, R224, PT ;  /* 0x000000e00000720c */ /* 0x000fc40003f26270 */
[CC--:B------:R-:W-:Y:S01]  /*31f0*/  ISETP.GE.AND P5, PT, R3.reuse, R225.reuse, PT ;  /* 0x000000e10300720c */ /* 0x0c0fe20003fa6270 */
[-C--:B-1----:R-:W-:Y:S01]  /*3200*/  HMMA.16816.F32.BF16 R60, R8, R28.reuse, R80 ;  /* 0x0000001c083c723c */ /* 0x082fe20000041850 */
[C---:B------:R-:W-:Y:S02]  /*3210*/  ISETP.GE.AND P4, PT, R3.reuse, R224, PT ;  /* 0x000000e00300720c */ /* 0x040fe40003f86270 */
[----:B------:R-:W-:Y:S02]  /*3220*/  ISETP.GE.AND P6, PT, R4, R225, PT ;  /* 0x000000e10400720c */ /* 0x000fe40003fc6270 */
[CC--:B------:R-:W-:Y:S02]  /*3230*/  ISETP.LT.OR P2, PT, R0.reuse, R221.reuse, P2 ;  /* 0x000000dd0000720c */ /* 0x0c0fe40001741670 */
[----:B------:R-:W-:Y:S01]  /*3240*/  ISETP.LT.OR P1, PT, R0, R220, P1 ;  /* 0x000000dc0000720c */ /* 0x000fe20000f21670 */
        /* <DEDUP_REMOVED lines=8> */
[----:B------:R-:W1:Y:S01]  /*32d0*/  LDSM.16.M88.4 R32, [R213+0x8c00] ;  /* 0x008c0000d520783b */ /* 0x000e620000000200 */
[----:B------:R-:W-:Y:S02]  /*32e0*/  FSEL R134, R40, -INF , !P6 ;  /* 0xff80000028867808 */ /* 0x000fe40007000000 */
[C---:B------:R-:W-:Y:S01]  /*32f0*/  ISETP.GE.AND P6, PT, R4.reuse, R222, PT ;  /* 0x000000de0400720c */ /* 0x040fe20003fc6270 */
[----:B------:R-:W-:Y:S01]  /*3300*/  HMMA.16816.F32.BF16 R40, R8, R26, R72 ;  /* 0x0000001a0828723c */ /* 0x000fe20000041848 */
[----:B------:R-:W-:Y:S02]  /*3310*/  FSEL R66, R45, -INF , !P3 ;  /* 0xff8000002d427808 */ /* 0x000fe40005800000 */
[----:B------:R-:W-:Y:S02]  /*3320*/  ISETP.LT.OR P6, PT, R4, R218, P6 ;  /* 0x000000da0400720c */ /* 0x000fe400037c1670 */
[----:B------:R-:W-:Y:S02]  /*3330*/  ISETP.GE.AND P3, PT, R0, R222, PT ;  /* 0x000000de0000720c */ /* 0x000fe40003f66270 */
[----:B------:R-:W-:-:S02]  /*3340*/  FSEL R92, R46, -INF , !P6 ;  /* 0xff8000002e5c7808 */ /* 0x000fc40007000000 */
[C---:B------:R-:W-:Y:S02]  /*3350*/  ISETP.GE.AND P6, PT, R0.reuse, R223, PT ;  /* 0x000000df0000720c */ /* 0x040fe40003fc6270 */
[C---:B------:R-:W-:Y:S02]  /*3360*/  ISETP.LT.OR P3, PT, R0.reuse, R218, P3 ;  /* 0x000000da0000720c */ /* 0x040fe40001f61670 */
[----:B------:R-:W-:Y:S02]  /*3370*/  ISETP.LT.OR P6, PT, R0, R219, P6 ;  /* 0x000000db0000720c */ /* 0x000fe400037c1670 */
[----:B------:R-:W-:Y:S02]  /*3380*/  FSEL R93, R47, -INF , !P0 ;  /* 0xff8000002f5d7808 */ /* 0x000fe40004000000 */
[----:B------:R-:W-:Y:S01]  /*3390*/  IADD3 R0, R4, 0x10, RZ ;  /* 0x0000001004007810 */ /* 0x000fe20007ffe0ff */
[----:B------:R-:W-:Y:S01]  /*33a0*/  HMMA.16816.F32.BF16 R44, R20, R26, R76 ;  /* 0x0000001a142c723c */ /* 0x000fe2000004184c */
[C---:B------:R-:W-:Y:S01]  /*33b0*/  ISETP.GE.AND P0, PT, R3.reuse, R223, PT ;  /* 0x000000df0300720c */ /* 0x040fe20003f06270 */
[----:B------:R-:W2:Y:S01]  /*33c0*/  LDSM.16.M88.4 R24, [R215+0x8c00] ;  /* 0x008c0000d718783b */ /* 0x000ea20000000200 */
[----:B------:R-:W-:Y:S01]  /*33d0*/  ISETP.GE.AND P2, PT, R3, R222, PT ;  /* 0x000000de0300720c */ /* 0x000fe20003f46270 */
[----:B------:R-:W-:-:S04]  /*33e0*/  DEPBAR.LE SB0, 0x0 ;  /* 0x000080000000791a */ /* 0x000fc80000000000 */
[----:B------:R-:W-:Y:S01]  /*33f0*/  BAR.SYNC.DEFER_BLOCKING 0x0 ;  /* 0x0000000000007b1d */ /* 0x000fe20000010000 */
[C---:B------:R-:W-:Y:S02]  /*3400*/  ISETP.LT.OR P0, PT, R3.reuse, R219, P0 ;  /* 0x000000db0300720c */ /* 0x040fe40000701670 */
[----:B------:R-:W-:Y:S02]  /*3410*/  ISETP.GE.AND P1, PT, R0, R225, PT ;  /* 0x000000e10000720c */ /* 0x000fe40003f26270 */
[----:B------:R-:W-:Y:S02]  /*3420*/  ISETP.LT.OR P2, PT, R3, R218, P2 ;  /* 0x000000da0300720c */ /* 0x000fe40001741670 */
[----:B------:R-:W-:Y:S02]  /*3430*/  FSEL R65, R36, -INF , !P6 ;  /* 0xff80000024417808 */ /* 0x000fe40007000000 */
[----:B------:R-:W-:Y:S02]  /*3440*/  FSEL R71, R38, -INF , !P3 ;  /* 0xff80000026477808 */ /* 0x000fe40005800000 */
[----:B------:R-:W-:-:S02]  /*3450*/  FSEL R64, R37, -INF , !P0 ;  /* 0xff80000025407808 */ /* 0x000fc40004000000 */
[C---:B------:R-:W-:Y:S02]  /*3460*/  ISETP.LT.OR P1, PT, R0.reuse, R221, P1 ;  /* 0x000000dd0000720c */ /* 0x040fe40000f21670 */
[C---:B------:R-:W-:Y:S02]  /*3470*/  ISETP.GE.AND P6, PT, R0.reuse, R224, PT ;  /* 0x000000e00000720c */ /* 0x040fe40003fc6270 */
[C---:B------:R-:W-:Y:S02]  /*3480*/  ISETP.GE.AND P3, PT, R0.reuse, R223, PT ;  /* 0x000000df0000720c */ /* 0x040fe40003f66270 */
[----:B------:R-:W-:Y:S02]  /*3490*/  ISETP.GE.AND P0, PT, R0, R222, PT ;  /* 0x000000de0000720c */ /* 0x000fe40003f06270 */
[----:B------:R-:W-:Y:S02]  /*34a0*/  IADD3 R3, R4, 0x11, RZ ;  /* 0x0000001104037810 */ /* 0x000fe40007ffe0ff */
[----:B------:R-:W-:-:S02]  /*34b0*/  FSEL R148, R52, -INF , !P1 ;  /* 0xff80000034947808 */ /* 0x000fc40004800000 */
[C---:B------:R-:W-:Y:S02]  /*34c0*/  ISETP.LT.OR P6, PT, R0.reuse, R220, P6 ;  /* 0x000000dc0000720c */ /* 0x040fe400037c1670 */
[C---:B------:R-:W-:Y:S02]  /*34d0*/  ISETP.LT.OR P3, PT, R0.reuse, R219, P3 ;  /* 0x000000db0000720c */ /* 0x040fe40001f61670 */
[----:B------:R-:W-:Y:S02]  /*34e0*/  ISETP.LT.OR P0, PT, R0, R218, P0 ;  /* 0x000000da0000720c */ /* 0x000fe40000701670 */
[C---:B------:R-:W-:Y:S02]  /*34f0*/  ISETP.GE.AND P4, PT, R3.reuse, R223, PT ;  /* 0x000000df0300720c */ /* 0x040fe40003f86270 */
[----:B------:R-:W-:Y:S02]  /*3500*/  ISETP.GE.AND P1, PT, R3, R222, PT ;  /* 0x000000de0300720c */ /* 0x000fe40003f26270 */
[----:B------:R-:W-:-:S02]  /*3510*/  IADD3 R0, R4, 0x18, RZ ;  /* 0x0000001804007810 */ /* 0x000fc40007ffe0ff */
[----:B------:R-:W-:Y:S02]  /*3520*/  FSEL R70, R39, -INF , !P2 ;  /* 0xff80000027467808 */ /* 0x000fe40005000000 */
[C---:B------:R-:W-:Y:S01]  /*3530*/  ISETP.GE.AND P2, PT, R3.reuse, R225, PT ;  /* 0x000000e10300720c */ /* 0x040fe20003f46270 */
[C---:B-1----:R-:W-:Y:S01]  /*3540*/  HMMA.16816.F32.BF16 R36, R12.reuse, R32, R124 ;  /* 0x000000200c24723c */ /* 0x042fe2000004187c */
[C---:B------:R-:W-:Y:S02]  /*3550*/  ISETP.LT.OR P4, PT, R3.reuse, R219, P4 ;  /* 0x000000db0300720c */ /* 0x040fe40002781670 */
[C---:B------:R-:W-:Y:S02]  /*3560*/  ISETP.LT.OR P1, PT, R3.reuse, R218, P1 ;  /* 0x000000da0300720c */ /* 0x040fe40000f21670 */
[----:B------:R-:W-:Y:S02]  /*3570*/  FSEL R151, R54, -INF , !P6 ;  /* 0xff80000036977808 */ /* 0x000fe40007000000 */
[----:B------:R-:W-:Y:S01]  /*3580*/  FSEL R104, R48, -INF , !P3 ;  /* 0xff80000030687808 */ /* 0x000fe20005800000 */
[----:B------:R-:W-:Y:S01]  /*3590*/  HMMA.16816.F32.BF16 R12, R12, R34, R128 ;  /* 0x000000220c0c723c */ /* 0x000fe20000041880 */
[----:B------:R-:W-:-:S02]  /*35a0*/  ISETP.GE.AND P5, PT, R3, R224, PT ;  /* 0x000000e00300720c */ /* 0x000fc40003fa6270 */
[C---:B------:R-:W-:Y:S02]  /*35b0*/  ISETP.GE.AND P6, PT, R0.reuse, R225, PT ;  /* 0x000000e10000720c */ /* 0x040fe40003fc6270 */
[----:B------:R-:W-:Y:S02]  /*35c0*/  ISETP.GE.AND P3, PT, R0, R224, PT ;  /* 0x000000e00000720c */ /* 0x000fe40003f66270 */
[----:B------:R-:W-:Y:S02]  /*35d0*/  ISETP.LT.OR P2, PT, R3, R221, P2 ;  /* 0x000000dd0300720c */ /* 0x000fe40001741670 */
[----:B------:R-:W-:Y:S02]  /*35e0*/  FSEL R111, R50, -INF , !P0 ;  /* 0xff800000326f7808 */ /* 0x000fe40004000000 */
[----:B------:R-:W-:Y:S02]  /*35f0*/  FSEL R54, R49, -INF , !P4 ;  /* 0xff80000031367808 */ /* 0x000fe40006000000 */
[----:B------:R-:W-:-:S02]  /*3600*/  FSEL R110, R51, -INF , !P1 ;  /* 0xff800000336e7808 */ /* 0x000fc40004800000 */
[-C--:B------:R-:W-:Y:S01]  /*3610*/  ISETP.LT.OR P5, PT, R3, R220.reuse, P5 ;  /* 0x000000dc0300720c */ /* 0x080fe20002fa1670 */
[C---:B------:R-:W-:Y:S01]  /*3620*/  HMMA.16816.F32.BF16 R48, R16.reuse, R32, R96 ;  /* 0x000000201030723c */ /* 0x040fe20000041860 */
[C---:B------:R-:W-:Y:S02]  /*3630*/  ISETP.LT.OR P6, PT, R0.reuse, R221, P6 ;  /* 0x000000dd0000720c */ /* 0x040fe400037c1670 */
[----:B------:R-:W-:Y:S02]  /*3640*/  ISETP.LT.OR P3, PT, R0, R220, P3 ;  /* 0x000000dc0000720c */ /* 0x000fe40001f61670 */
[----:B------:R-:W-:Y:S02]  /*3650*/  IADD3 R3, R4, 0x19, RZ ;  /* 0x0000001904037810 */ /* 0x000fe40007ffe0ff */
[----:B------:R-:W-:Y:S01]  /*3660*/  FSEL R147, R53, -INF , !P2 ;  /* 0xff80000035937808 */ /* 0x000fe20005000000 */
[----:B------:R-:W-:Y:S01]  /*3670*/  HMMA.16816.F32.BF16 R16, R16, R34, R100 ;  /* 0x000000221010723c */ /* 0x000fe20000041864 */
[----:B------:R-:W-:-:S02]  /*3680*/  ISETP.GE.AND P0, PT, R0, R223, PT ;  /* 0x000000df0000720c */ /* 0x000fc40003f06270 */
[-C--:B------:R-:W-:Y:S02]  /*3690*/  ISETP.GE.AND P2, PT, R0, R222.reuse, PT ;  /* 0x000000de0000720c */ /* 0x080fe40003f46270 */
[----:B------:R-:W-:Y:S02]  /*36a0*/  FSEL R144, R40, -INF , !P6 ;  /* 0xff80000028907808 */ /* 0x000fe40007000000 */
[----:B------:R-:W-:Y:S01]  /*36b0*/  FSEL R146, R42, -INF , !P3 ;  /* 0xff8000002a927808 */ /* 0x000fe20005800000 */
[----:B--2---:R-:W-:Y:S01]  /*36c0*/  HMMA.16816.F32.BF16 R36, R20, R24, R36 ;  /* 0x000000181424723c */ /* 0x004fe20000041824 */
[C---:B------:R-:W-:Y:S02]  /*36d0*/  ISETP.GE.AND P6, PT, R3.reuse, R223, PT ;  /* 0x000000df0300720c */ /* 0x040fe40003fc6270 */
[----:B------:R-:W-:Y:S02]  /*36e0*/  ISETP.GE.AND P3, PT, R3, R222, PT ;  /* 0x000000de0300720c */ /* 0x000fe40003f66270 */
[----:B------:R-:W-:-:S02]  /*36f0*/  ISETP.LT.OR P0, PT, R0, R219, P0 ;  /* 0x000000db0000720c */ /* 0x000fc40000701670 */
[-C--:B------:R-:W-:Y:S02]  /*3700*/  ISETP.LT.OR P2, PT, R0, R218.reuse, P2 ;  /* 0x000000da0000720c */ /* 0x080fe40001741670 */
[----:B------:R-:W-:Y:S02]  /*3710*/  IADD3 R0, R4, 0x20, RZ ;  /* 0x0000002004007810 */ /* 0x000fe40007ffe0ff */
[C---:B------:R-:W-:Y:S02]  /*3720*/  ISETP.LT.OR P6, PT, R3.reuse, R219, P6 ;  /* 0x000000db0300720c */ /* 0x040fe400037c1670 */
[----:B------:R-:W-:Y:S02]  /*3730*/  ISETP.LT.OR P3, PT, R3, R218, P3 ;  /* 0x000000da0300720c */ /* 0x000fe40001f61670 */
[----:B------:R-:W-:Y:S02]  /*3740*/  FSEL R150, R55, -INF , !P5 ;  /* 0xff80000037967808 */ /* 0x000fe40006800000 */
[----:B------:R-:W-:-:S02]  /*3750*/  ISETP.GE.AND P5, PT, R3, R225, PT ;  /* 0x000000e10300720c */ /* 0x000fc40003fa6270 */
[----:B------:R-:W-:Y:S02]  /*3760*/  ISETP.GE.AND P1, PT, R0, R225, PT ;  /* 0x000000e10000720c */ /* 0x000fe40003f26270 */
[----:B------:R-:W-:Y:S02]  /*3770*/  ISETP.GE.AND P4, PT, R3, R224, PT ;  /* 0x000000e00300720c */ /* 0x000fe40003f86270 */
[----:B------:R-:W-:Y:S02]  /*3780*/  FSEL R55, R44, -INF , !P0 ;  /* 0xff8000002c377808 */ /* 0x000fe40004000000 */
[----:B------:R-:W-:Y:S02]  /*3790*/  FSEL R108, R46, -INF , !P2 ;  /* 0xff8000002e6c7808 */ /* 0x000fe40005000000 */
[----:B------:R-:W-:Y:S02]  /*37a0*/  FSEL R105, R45, -INF , !P6 ;  /* 0xff8000002d697808 */ /* 0x000fe40007000000 */
[----:B------:R-:W-:-:S02]  /*37b0*/  FSEL R109, R47, -INF , !P3 ;  /* 0xff8000002f6d7808 */ /* 0x000fc40005800000 */
[-C--:B------:R-:W-:Y:S01]  /*37c0*/  HMMA.16816.F32.BF16 R44, R8, R30.reuse, R88 ;  /* 0x0000001e082c723c */ /* 0x080fe20000041858 */
[CC--:B------:R-:W-:Y:S02]  /*37d0*/  ISETP.LT.OR P5, PT, R3.reuse, R221.reuse, P5 ;  /* 0x000000dd0300720c */ /* 0x0c0fe40002fa1670 */
[----:B------:R-:W-:Y:S02]  /*37e0*/  ISETP.LT.OR P4, PT, R3, R220, P4 ;  /* 0x000000dc0300720c */ /* 0x000fe40002781670 */
[----:B------:R-:W-:Y:S02]  /*37f0*/  ISETP.LT.OR P1, PT, R0, R221, P1 ;  /* 0x000000dd0000720c */ /* 0x000fe40000f21670 */
[----:B------:R-:W-:Y:S01]  /*3800*/  IADD3 R3, R4, 0x21, RZ ;  /* 0x0000002104037810 */ /* 0x000fe20007ffe0ff */
[----:B------:R-:W-:Y:S01]  /*3810*/  HMMA.16816.F32.BF16 R28, R20, R30, R116 ;  /* 0x0000001e141c723c */ /* 0x000fe20000041874 */
[----:B------:R-:W-:Y:S02]  /*3820*/  FSEL R142, R41, -INF , !P5 ;  /* 0xff800000298e7808 */ /* 0x000fe40006800000 */
[----:B------:R-:W-:-:S02]  /*3830*/  FSEL R143, R43, -INF , !P4 ;  /* 0xff8000002b8f7808 */ /* 0x000fc40006000000 */
[----:B------:R-:W-:Y:S02]  /*3840*/  FSEL R234, R60, -INF , !P1 ;  /* 0xff8000003cea7808 */ /* 0x000fe40004800000 */
[C---:B------:R-:W-:Y:S01]  /*3850*/  ISETP.GE.AND P0, PT, R0.reuse, R224, PT ;  /* 0x000000e00000720c */ /* 0x040fe20003f06270 */
[----:B------:R-:W-:Y:S01]  /*3860*/  HMMA.16816.F32.BF16 R40, R8, R24, R48 ;  /* 0x000000180828723c */ /* 0x000fe20000041830 */
[C---:B------:R-:W-:Y:S02]  /*3870*/  ISETP.GE.AND P2, PT, R0.reuse, R223, PT ;  /* 0x000000df0000720c */ /* 0x040fe40003f46270 */
[----:B------:R-:W-:Y:S02]  /*3880*/  ISETP.GE.AND P6, PT, R0, R222, PT ;  /* 0x000000de0000720c */ /* 0x000fe40003fc6270 */
[C---:B------:R-:W-:Y:S02]  /*3890*/  ISETP.GE.AND P4, PT, R3.reuse, R225, PT ;  /* 0x000000e10300720c */ /* 0x040fe40003f86270 */
[C---:B------:R-:W-:Y:S01]  /*38a0*/  ISETP.GE.AND P5, PT, R3.reuse, R224, PT ;  /* 0x000000e00300720c */ /* 0x040fe20003fa6270 */
[----:B------:R-:W-:Y:S01]  /*38b0*/  HMMA.16816.F32.BF16 R20, R20, R26, R12 ;  /* 0x0000001a1414723c */ /* 0x000fe2000004180c */
[----:B------:R-:W-:-:S02]  /*38c0*/  ISETP.GE.AND P3, PT, R3, R223, PT ;  /* 0x000000df0300720c */ /* 0x000fc40003f66270 */
[C---:B------:R-:W-:Y:S02]  /*38d0*/  ISETP.GE.AND P1, PT, R3.reuse, R222, PT ;  /* 0x000000de0300720c */ /* 0x040fe40003f26270 */
[C---:B------:R-:W-:Y:S02]  /*38e0*/  ISETP.LT.OR P0, PT, R0.reuse, R220, P0 ;  /* 0x000000dc0000720c */ /* 0x040fe40000701670 */
[C---:B------:R-:W-:Y:S01]  /*38f0*/  ISETP.LT.OR P2, PT, R0.reuse, R219, P2 ;  /* 0x000000db0000720c */ /* 0x040fe20001741670 */
[----:B------:R-:W-:Y:S01]  /*3900*/  HMMA.16816.F32.BF16 R8, R8, R26, R16 ;  /* 0x0000001a0808723c */ /* 0x000fe20000041810 */
[----:B------:R-:W-:Y:S02]  /*3910*/  ISETP.LT.OR P6, PT, R0, R218, P6 ;  /* 0x000000da0000720c */ /* 0x000fe400037c1670 */
[C---:B------:R-:W-:Y:S02]  /*3920*/  ISETP.LT.OR P4, PT, R3.reuse, R221, P4 ;  /* 0x000000dd0300720c */ /* 0x040fe40002781670 */
[----:B------:R-:W-:-:S02]  /*3930*/  ISETP.LT.OR P5, PT, R3, R220, P5 ;  /* 0x000000dc0300720c */ /* 0x000fc40002fa1670 */
[C---:B------:R-:W-:Y:S02]  /*3940*/  ISETP.LT.OR P3, PT, R3.reuse, R219, P3 ;  /* 0x000000db0300720c */ /* 0x040fe40001f61670 */
[----:B------:R-:W-:Y:S02]  /*3950*/  ISETP.LT.OR P1, PT, R3, R218, P1 ;  /* 0x000000da0300720c */ /* 0x000fe40000f21670 */
[C---:B------:R-:W-:Y:S02]  /*3960*/  IADD3 R0, R4.reuse, 0x28, RZ ;  /* 0x0000002804007810 */ /* 0x040fe40007ffe0ff */
[----:B------:R-:W-:Y:S02]  /*3970*/  IADD3 R3, R4, 0x29, RZ ;  /* 0x0000002904037810 */ /* 0x000fe40007ffe0ff */
        /* <DEDUP_REMOVED lines=52> */
[----:B------:R-:W-:Y:S02]  /*3cc0*/  ISETP.GE.AND P0, PT, R0, R222, PT ;  /* 0x000000de0000720c */ /* 0x000fe40003f06270 */
[----:B------:R-:W-:Y:S02]  /*3cd0*/  FSEL R249, R42, -INF , !P6 ;  /* 0xff8000002af97808 */ /* 0x000fe40007000000 */
[----:B------:R-:W-:Y:S02]  /*3ce0*/  ISETP.LT.OR P0, PT, R0, R218, P0 ;  /* 0x000000da0000720c */ /* 0x000fe40000701670 */
[----:B------:R-:W-:-:S02]  /*3cf0*/  FSEL R236, R36, -INF , !P4 ;  /* 0xff80000024ec7808 */ /* 0x000fc40006000000 */
[----:B------:R-:W-:Y:S02]  /*3d00*/  FSEL R242, R38, -INF , !P1 ;  /* 0xff80000026f27808 */ /* 0x000fe40004800000 */
[C---:B------:R-:W-:Y:S02]  /*3d10*/  ISETP.GE.AND P6, PT, R0.reuse, R225, PT ;  /* 0x000000e10000720c */ /* 0x040fe40003fc6270 */
[C---:B------:R-:W-:Y:S02]  /*3d20*/  ISETP.GE.AND P4, PT, R0.reuse, R224, PT ;  /* 0x000000e00000720c */ /* 0x040fe40003f86270 */
[----:B------:R-:W-:Y:S02]  /*3d30*/  ISETP.GE.AND P1, PT, R0, R223, PT ;  /* 0x000000df0000720c */ /* 0x000fe40003f26270 */
[----:B------:R-:W-:Y:S02]  /*3d40*/  FSEL R240, R22, -INF , !P0 ;  /* 0xff80000016f07808 */ /* 0x000fe40004000000 */
[----:B------:R-:W-:-:S02]  /*3d50*/  PLOP3.LUT P0, PT, PT, PT, UP0, 0x80, 0x0 ;  /* 0x000000000000781c */ /* 0x000fc40003f0f008 */
        /* <DEDUP_REMOVED lines=15> */
[----:B------:R-:W-:Y:S01]  /*3e50*/  ISETP.LT.OR P1, PT, R0, R218, P1 ;  /* 0x000000da0000720c */ /* 0x000fe20000f21670 */
[----:B------:R-:W-:Y:S01]  /*3e60*/  IMAD.IADD R0, R149, 0x1, R94 ;  /* 0x0000000195007824 */ /* 0x000fe200078e025e */
[----:B------:R-:W-:Y:S02]  /*3e70*/  FSEL R235, R21, -INF , !P2 ;  /* 0xff80000015eb7808 */ /* 0x000fe40005000000 */
[----:B------:R-:W-:-:S02]  /*3e80*/  FSEL R241, R23, -INF , !P1 ;  /* 0xff80000017f17808 */ /* 0x000fc40004800000 */
[----:B------:R-:W-:Y:S02]  /*3e90*/  FSEL R244, R8, -INF , !P6 ;  /* 0xff80000008f47808 */ /* 0x000fe40007000000 */
[----:B------:R-:W-:Y:S02]  /*3ea0*/  FSEL R245, R10, -INF , !P4 ;  /* 0xff8000000af57808 */ /* 0x000fe40006000000 */
[----:B------:R-:W-:Y:S02]  /*3eb0*/  FSEL R243, R9, -INF , !P5 ;  /* 0xff80000009f37808 */ /* 0x000fe40006800000 */
[----:B------:R-:W-:Y:S01]  /*3ec0*/  FSEL R246, R11, -INF , !P3 ;  /* 0xff8000000bf67808 */ /* 0x000fe20005800000 */
[----:B------:R-:W-:Y:S05]  /*3ed0*/  @!P0 BRA `(.L_x_664) ;  /* 0x0000017000008947 */ /* 0x000fea0003800000 */
[----:B------:R-:W-:Y:S01]  /*3ee0*/  UIADD3 UR9, UR30, -0x2, URZ ;  /* 0xfffffffe1e097890 */ /* 0x000fe2000fffe03f */
[----:B------:R-:W-:-:S03]  /*3ef0*/  IMAD.U32 R8, RZ, RZ, UR5 ;  /* 0x00000005ff087e24 */ /* 0x000fc6000f8e00ff */
[----:B------:R-:W-:Y:S02]  /*3f00*/  USHF.R.S32.HI UR8, URZ, 0x1f, UR9 ;  /* 0x0000001f3f087899 */ /* 0x000fe40008011409 */
[----:B------:R-:W-:Y:S01]  /*3f10*/  UIMAD UR7, UR20, UR9, URZ ;  /* 0x00000009140772a4 */ /* 0x000fe2000f8e023f */
[----:B------:R-:W-:-:S03]  /*3f20*/  IMAD.U32 R6, RZ, RZ, UR9 ;  /* 0x00000009ff067e24 */ /* 0x000fc6000f8e00ff */
[----:B------:R-:W-:Y:S01]  /*3f30*/  UIMAD UR7, UR8, UR21, UR7 ;  /* 0x00000015080772a4 */ /* 0x000fe2000f8e0207 */
[----:B------:R-:W-:-:S05]  /*3f40*/  IMAD.WIDE.U32 R6, R6, UR21, R156 ;  /* 0x0000001506067c25 */ /* 0x000fca000f8e009c */
[----:B------:R-:W-:Y:S01]  /*3f50*/  IADD3 R3, R7, UR7, RZ ;  /* 0x0000000707037c10 */ /* 0x000fe2000fffe0ff */
[----:B------:R-:W-:Y:S01]  /*3f60*/  IMAD.U32 R7, RZ, RZ, UR4 ;  /* 0x00000004ff077e24 */ /* 0x000fe2000f8e00ff */
[----:B------:R-:W-:-:S04]  /*3f70*/  LEA R4, P1, R6, c[0x0][0x168], 0x1 ;  /* 0x00005a0006047a11 */ /* 0x000fc800078208ff */
[----:B------:R-:W-:Y:S02]  /*3f80*/  LEA.HI.X R5, R6, c[0x0][0x16c], R3, 0x1, P1 ;  /* 0x00005b0006057a11 */ /* 0x000fe400008f0c03 */
        /* <DEDUP_REMOVED lines=11> */
[----:B------:R-:W0:Y:S02]  /*4040*/  LDGDEPBAR ;  /* 0x00000000000079af */ /* 0x000e240000000000 */
.L_x_664:
[----:B------:R-:W-:Y:S01]  /*4050*/  FMNMX.FTZ R3, R67, R66, !PT ;  /* 0x0000004243037209 */ /* 0x000fe20007810000 */
[----:B------:R-:W-:Y:S01]  /*4060*/  USHF.L.U32 UR4, UR25, 0x1, URZ ;  /* 0x0000000119047899 */ /* 0x000fe2000800063f */
[----:B-1----:R-:W-:Y:S01]  /*4070*/  IADD3 R5, R155, 0x4, RZ ;  /* 0x000000049b057810 */ /* 0x002fe20007ffe0ff */
[----:B------:R-:W-:Y:S01]  /*4080*/  IMAD.WIDE.U32 R138, R153, -0x2daee0ad, RZ ;  /* 0xd2511f53998a7825 */ /* 0x000fe200078e00ff */
[----:B------:R-:W-:Y:S01]  /*4090*/  FMNMX.FTZ R3, R65, R3, !PT ;  /* 0x0000000341037209 */ /* 0x000fe20007810000 */
[----:B------:R-:W-:Y:S01]  /*40a0*/  UIADD3 UR15, UR29, -0x4498517b, URZ ;  /* 0xbb67ae851d0f7890 */ /* 0x000fe2000fffe03f */
[----:B------:R-:W-:Y:S01]  /*40b0*/  LOP3.LUT R20, R152, UR28, RZ, 0x3c, !PT ;  /* 0x0000001c98147c12 */ /* 0x000fe2000f8e3cff */
[----:B------:R-:W-:Y:S01]  /*40c0*/  IMAD.WIDE.U32 R106, R5, -0x326172a9, RZ ;  /* 0xcd9e8d57056a7825 */ /* 0x000fe200078e00ff */
[----:B------:R-:W-:Y:S01]  /*40d0*/  FMNMX.FTZ R3, R64, R3, !PT ;  /* 0x0000000340037209 */ /* 0x000fe20007810000 */
[----:B------:R1:W-:Y:S01]  /*40e0*/  STL [R1+0x2c], R5 ;  /* 0x00002c0501007387 */ /* 0x0003e20000100800 */
[----:B------:R-:W-:Y:S01]  /*40f0*/  UIADD3 UR16, UR28, -0x61c88647, URZ ;  /* 0x9e3779b91c107890 */ /* 0x000fe2000fffe03f */
[----:B------:R-:W-:Y:S01]  /*4100*/  IMAD.SHL.U32 R212, R0, 0x2, RZ ;  /* 0x0000000200d47824 */ /* 0x000fe200078e00ff */
[----:B------:R-:W-:Y:S01]  /*4110*/  FMNMX.FTZ R3, R104, R3, !PT ;  /* 0x0000000368037209 */ /* 0x000fe20007810000 */
[----:B------:R-:W-:Y:S01]  /*4120*/  UIADD3 UR14, UR28, 0x3c6ef372, URZ ;  /* 0x3c6ef3721c0e7890 */ /* 0x000fe2000fffe03f */
[----:B------:R-:W-:Y:S01]  /*4130*/  IMAD R251, R145, 0x10000, R145 ;  /* 0x0001000091fb7824 */ /* 0x000fe200078e0291 */
[----:B------:R-:W-:Y:S01]  /*4140*/  UIADD3 UR13, UR29, 0x76cf5d0a, URZ ;  /* 0x76cf5d0a1d0d7890 */ /* 0x000fe2000fffe03f */
[----:B------:R-:W-:Y:S01]  /*4150*/  FMNMX.FTZ R3, R54, R3, !PT ;  /* 0x0000000336037209 */ /* 0x000fe20007810000 */
[----:B------:R-:W-:Y:S01]  /*4160*/  UIADD3 UR11, UR29, 0x32370b8f, URZ ;  /* 0x32370b8f1d0b7890 */ /* 0x000fe2000fffe03f */
[----:B------:R-:W-:Y:S01]  /*4170*/  IMAD R214, R2, 0x2, R212 ;  /* 0x0000000202d67824 */ /* 0x000fe200078e02d4 */
[----:B------:R-:W-:Y:S01]  /*4180*/  UIADD3 UR12, UR28, -0x255992d5, URZ ;  /* 0xdaa66d2b1c0c7890 */ /* 0x000fe2000fffe03f */
[----:B------:R-:W-:Y:S01]  /*4190*/  FMNMX.FTZ R3, R55, R3, !PT ;  /* 0x0000000337037209 */ /* 0x000fe20007810000 */
[----:B------:R-:W-:Y:S01]  /*41a0*/  UIADD3 UR10, UR28, 0x78dde6e4, URZ ;  /* 0x78dde6e41c0a7890 */ /* 0x000fe2000fffe03f */
[----:B------:R-:W-:Y:S01]  /*41b0*/  LDSM.16.MT88.4 R76, [R212+0x9000] ;  /* 0x00900000d44c783b */ /* 0x000fe20000004200 */
[----:B------:R-:W-:Y:S01]  /*41c0*/  UIADD3 UR9, UR29, -0x126145ec, URZ ;  /* 0xed9eba141d097890 */ /* 0x000fe2000fffe03f */
[----:B------:R-:W-:Y:S01]  /*41d0*/  FMNMX.FTZ R4, R105, R3, !PT ;  /* 0x0000000369047209 */ /* 0x000fe20007810000 */
[----:B------:R-:W-:Y:S01]  /*41e0*/  UIADD3 UR7, UR29, -0x56f99767, URZ ;  /* 0xa90668991d077890 */ /* 0x000fe2000fffe03f */
[----:B------:R-:W-:Y:S01]  /*41f0*/  FMNMX.FTZ R3, R92, R93, !PT ;  /* 0x0000005d5c037209 */ /* 0x000fe20007810000 */
[----:B------:R-:W-:Y:S01]  /*4200*/  UIADD3 UR17, UR28, -0x4ab325aa, URZ ;  /* 0xb54cda561c117890 */ /* 0x000fe2000fffe03f */
[----:B------:R-:W-:Y:S01]  /*4210*/  FMNMX.FTZ R4, R167, R4, !PT ;  /* 0x00000004a7047209 */ /* 0x000fe20007810000 */
[----:B------:R-:W-:Y:S01]  /*4220*/  UIADD3 UR8, UR28, 0x1715609d, URZ ;  /* 0x1715609d1c087890 */ /* 0x000fe2000fffe03f */
        /* <DEDUP_REMOVED lines=22> */
[----:B------:R-:W-:Y:S01]  /*4390*/  STL [R1+0x8], R20 ;  /* 0x0000081401007387 */ /* 0x000fe20000100800 */
[----:B------:R-:W-:Y:S02]  /*43a0*/  FMNMX.FTZ R8, R194, R8, !PT ;  /* 0x00000008c2087209 */ /* 0x000fe40007810000 */
[----:B-1----:R-:W-:Y:S01]  /*43b0*/  LOP3.LUT R5, R107, R20, RZ, 0x3c, !PT ;  /* 0x000000146b057212 */ /* 0x002fe200078e3cff */
[----:B------:R-:W1:Y:S01]  /*43c0*/  SHFL.BFLY PT, R4, R3, 0x2, 0x1f ;  /* 0x0c401f0003047f89 */ /* 0x000e6200000e0000 */
[----:B------:R-:W-:-:S03]  /*43d0*/  FMNMX.FTZ R8, R193, R8, !PT ;  /* 0x00000008c1087209 */ /* 0x000fc60007810000 */
[----:B------:R-:W-:Y:S01]  /*43e0*/  IMAD.WIDE.U32 R100, R5, -0x2daee0ad, RZ ;  /* 0xd2511f5305647825 */ /* 0x000fe200078e00ff */
[----:B------:R-:W-:Y:S01]  /*43f0*/  FMNMX.FTZ R8, R192, R8, !PT ;  /* 0x00000008c0087209 */ /* 0x000fe20007810000 */
[----:B------:R-:W-:Y:S03]  /*4400*/  LDSM.16.MT88.4 R128, [R212+0xa400] ;  /* 0x00a40000d480783b */ /* 0x000fe60000004200 */
[----:B------:R-:W-:Y:S01]  /*4410*/  FMNMX.FTZ R8, R242, R8, !PT ;  /* 0x00000008f2087209 */ /* 0x000fe20007810000 */
[----:B------:R-:W-:Y:S03]  /*4420*/  LDSM.16.MT88.4 R112, [R214+0xa400] ;  /* 0x00a40000d670783b */ /* 0x000fe60000004200 */
[----:B------:R-:W-:Y:S01]  /*4430*/  FMNMX.FTZ R8, R239, R8, !PT ;  /* 0x00000008ef087209 */ /* 0x000fe20007810000 */
[----:B------:R-:W-:Y:S03]  /*4440*/  LDSM.16.MT88.4 R116, [R214+0xb400] ;  /* 0x00b40000d674783b */ /* 0x000fe60000004200 */
[----:B------:R-:W-:-:S04]  /*4450*/  FMNMX.FTZ R8, R240, R8, !PT ;  /* 0x00000008f0087209 */ /* 0x000fc80007810000 */
[----:B------:R-:W-:Y:S02]  /*4460*/  FMNMX.FTZ R8, R241, R8, !PT ;  /* 0x00000008f1087209 */ /* 0x000fe40007810000 */
[----:B-1----:R-:W-:Y:S01]  /*4470*/  FMNMX.FTZ R3, R3, R4, !PT ;  /* 0x0000000403037209 */ /* 0x002fe20007810000 */
[----:B------:R-:W-:Y:S02]  /*4480*/  IMAD.U32 R4, RZ, RZ, UR4 ;  /* 0x00000004ff047e24 */ /* 0x000fe4000f8e00ff */
[----:B------:R-:W1:Y:S01]  /*4490*/  SHFL.BFLY PT, R9, R8, 0x2, 0x1f ;  /* 0x0c401f0008097f89 */ /* 0x000e6200000e0000 */
[----:B------:R-:W-:-:S03]  /*44a0*/  UIADD3 UR4, UR4, 0x1, URZ ;  /* 0x0000000104047890 */ /* 0x000fc6000fffe03f */
[----:B------:R-:W2:Y:S01]  /*44b0*/  SHFL.BFLY PT, R103, R3, 0x1, 0x1f ;  /* 0x0c201f0003677f89 */ /* 0x000ea200000e0000 */
[----:B------:R-:W-:Y:S02]  /*44c0*/  LOP3.LUT R5, R139, UR29, R4, 0x96, !PT ;  /* 0x0000001d8b057c12 */ /* 0x000fe4000f8e9604 */
[----:B------:R-:W-:-:S03]  /*44d0*/  LOP3.LUT R4, R101, UR15, R138, 0x96, !PT ;  /* 0x0000000f65047c12 */ /* 0x000fc6000f8e968a */
[----:B------:R-:W-:-:S04]  /*44e0*/  IMAD.WIDE.U32 R52, R5, -0x326172a9, RZ ;  /* 0xcd9e8d5705347825 */ /* 0x000fc800078e00ff */
[----:B------:R-:W-:Y:S01]  /*44f0*/  IMAD.WIDE.U32 R68, R4, -0x326172a9, RZ ;  /* 0xcd9e8d5704447825 */ /* 0x000fe200078e00ff */
[----:B------:R-:W-:-:S04]  /*4500*/  LOP3.LUT R4, R53, UR16, R106, 0x96, !PT ;  /* 0x0000001035047c12 */ /* 0x000fc8000f8e966a */
[----:B------:R-:W-:Y:S01]  /*4510*/  LOP3.LUT R6, R69, UR14, R52, 0x96, !PT ;  /* 0x0000000e45067c12 */ /* 0x000fe2000f8e9634 */
[----:B------:R-:W-:-:S04]  /*4520*/  IMAD.WIDE.U32 R4, R4, -0x2daee0ad, RZ ;  /* 0xd2511f5304047825 */ /* 0x000fc800078e00ff */
[----:B------:R-:W-:Y:S01]  /*4530*/  IMAD.WIDE.U32 R6, R6, -0x2daee0ad, RZ ;  /* 0xd2511f5306067825 */ /* 0x000fe200078e00ff */
[----:B-1----:R-:W-:Y:S02]  /*4540*/  FMNMX.FTZ R8, R8, R9, !PT ;  /* 0x0000000908087209 */ /* 0x002fe40007810000 */
[----:B------:R-:W-:Y:S02]  /*4550*/  LOP3.LUT R5, R5, UR13, R100, 0x96, !PT ;  /* 0x0000000d05057c12 */ /* 0x000fe4000f8e9664 */
[----:B--2---:R-:W-:Y:S01]  /*4560*/  FMNMX.FTZ R103, R3, R103, !PT ;  /* 0x0000006703677209 */ /* 0x004fe20007810000 */
[----:B------:R-:W1:Y:S01]  /*4570*/  SHFL.BFLY PT, R102, R8, 0x1, 0x1f ;  /* 0x0c201f0008667f89 */ /* 0x000e6200000e0000 */
[----:B------:R-:W-:Y:S01]  /*4580*/  LOP3.LUT R3, R7, UR11, R4, 0x96, !PT ;  /* 0x0000000b07037c12 */ /* 0x000fe2000f8e9604 */
[----:B------:R-:W-:Y:S01]  /*4590*/  IMAD.WIDE.U32 R4, R5, -0x326172a9, RZ ;  /* 0xcd9e8d5705047825 */ /* 0x000fe200078e00ff */
[----:B------:R-:W-:-:S03]  /*45a0*/  FSETP.NEU.FTZ.AND P1, PT, R103, -INF , PT ;  /* 0xff8000006700780b */ /* 0x000fc60003f3d000 */
[----:B------:R-:W-:Y:S01]  /*45b0*/  FMUL.FTZ R7, R103, c[0x0][0x23c] ;  /* 0x00008f0067077a20 */ /* 0x000fe20000410000 */
[----:B------:R-:W-:Y:S01]  /*45c0*/  LOP3.LUT R5, R5, UR12, R68, 0x96, !PT ;  /* 0x0000000c05057c12 */ /* 0x000fe2000f8e9644 */
[----:B------:R-:W-:-:S03]  /*45d0*/  IMAD.WIDE.U32 R12, R3, -0x326172a9, RZ ;  /* 0xcd9e8d57030c7825 */ /* 0x000fc600078e00ff */
[----:B------:R-:W-:Y:S02]  /*45e0*/  FSEL R17, R7, RZ, P1 ;  /* 0x000000ff07117208 */ /* 0x000fe40000800000 */
[----:B------:R-:W-:Y:S01]  /*45f0*/  LOP3.LUT R7, R13, UR10, R4, 0x96, !PT ;  /* 0x0000000a0d077c12 */ /* 0x000fe2000f8e9604 */
[----:B------:R-:W-:-:S04]  /*4600*/  IMAD.WIDE.U32 R4, R5, -0x2daee0ad, RZ ;  /* 0xd2511f5305047825 */ /* 0x000fc800078e00ff */
[----:B------:R-:W-:Y:S01]  /*4610*/  IMAD.WIDE.U32 R14, R7, -0x2daee0ad, RZ ;  /* 0xd2511f53070e7825 */ /* 0x000fe200078e00ff */
[----:B------:R-:W-:-:S03]  /*4620*/  LOP3.LUT R6, R5, UR9, R6, 0x96, !PT ;  /* 0x0000000905067c12 */ /* 0x000fc6000f8e9606 */
[--C-:B------:R-:W-:Y:S01]  /*4630*/  FFMA.FTZ R3, R67, c[0x0][0x23c], -R17.reuse ;  /* 0x00008f0043037a23 */ /* 0x100fe20000010811 */
[----:B------:R-:W-:Y:S01]  /*4640*/  LOP3.LUT R4, R15, UR7, R4, 0x96, !PT ;  /* 0x000000070f047c12 */ /* 0x000fe2000f8e9604 */
[----:B------:R-:W-:Y:S01]  /*4650*/  IMAD.WIDE.U32 R10, R6, -0x326172a9, RZ ;  /* 0xcd9e8d57060a7825 */ /* 0x000fe200078e00ff */
[----:B-1----:R-:W-:Y:S01]  /*4660*/  FMNMX.FTZ R102, R8, R102, !PT ;  /* 0x0000006608667209 */ /* 0x002fe20007810000 */
[----:B------:R1:W-:Y:S02]  /*4670*/  MUFU.EX2 R152, R3 ;  /* 0x0000000300987308 */ /* 0x0003e40000000800 */
[----:B------:R-:W-:Y:S01]  /*4680*/  FFMA.FTZ R6, R65, c[0x0][0x23c], -R17 ;  /* 0x00008f0041067a23 */ /* 0x000fe20000010811 */
[----:B------:R-:W-:Y:S01]  /*4690*/  FSETP.NEU.FTZ.AND P1, PT, R102, -INF , PT ;  /* 0xff8000006600780b */ /* 0x000fe20003f3d000 */
[----:B------:R-:W-:-:S04]  /*46a0*/  IMAD.WIDE.U32 R4, R4, -0x326172a9, RZ ;  /* 0xcd9e8d5704047825 */ /* 0x000fc800078e00ff */
[----:B------:R2:W-:Y:S01]  /*46b0*/  MUFU.EX2 R160, R6 ;  /* 0x0000000600a07308 */ /* 0x0005e20000000800 */
[----:B------:R-:W-:Y:S01]  /*46c0*/  LOP3.LUT R8, R4, 0xff, RZ, 0xc0, !PT ;  /* 0x000000ff04087812 */ /* 0x000fe200078ec0ff */
[--C-:B------:R-:W-:Y:S01]  /*46d0*/  FFMA.FTZ R7, R64, c[0x0][0x23c], -R17.reuse ;  /* 0x00008f0040077a23 */ /* 0x100fe20000010811 */
[----:B------:R-:W-:Y:S01]  /*46e0*/  SHF.R.U32.HI R9, RZ, 0x18, R4 ;  /* 0x00000018ff097819 */ /* 0x000fe20000011604 */
[----:B-1----:R-:W-:-:S04]  /*46f0*/  FFMA.FTZ R3, R66, c[0x0][0x23c], -R17 ;  /* 0x00008f0042037a23 */ /* 0x002fc80000010811 */
[----:B------:R1:W-:Y:S01]  /*4700*/  MUFU.EX2 R178, R7 ;  /* 0x0000000700b27308 */ /* 0x0003e20000000800 */
[----:B--2---:R-:W-:-:S07]  /*4710*/  FMUL.FTZ R6, R102, c[0x0][0x23c] ;  /* 0x00008f0066067a20 */ /* 0x004fce0000410000 */
[----:B------:R2:W-:Y:S01]  /*4720*/  MUFU.EX2 R19, R3 ;  /* 0x0000000300137308 */ /* 0x0005e20000000800 */
[----:B------:R-:W-:Y:S02]  /*4730*/  FSEL R18, R6, RZ, P1 ;  /* 0x000000ff06127208 */ /* 0x000fe40000800000 */
[----:B------:R-:W-:-:S03]  /*4740*/  SHF.R.U32.HI R6, RZ, 0x10, R4 ;  /* 0x00000010ff067819 */ /* 0x000fc60000011604 */
[----:B------:R-:W-:Y:S01]  /*4750*/  FFMA.FTZ R0, R92, c[0x0][0x23c], -R18 ;  /* 0x00008f005c007a23 */ /* 0x000fe20000010812 */
[----:B-1----:R-:W-:-:S03]  /*4760*/  LOP3.LUT R7, R6, 0xff, RZ, 0xc0, !PT ;  /* 0x000000ff06077812 */ /* 0x002fc600078ec0ff */
[----:B------:R1:W-:Y:S01]  /*4770*/  MUFU.EX2 R177, R0 ;  /* 0x0000000000b17308 */ /* 0x0003e20000000800 */
[----:B------:R-:W-:Y:S02]  /*4780*/  PRMT R7, R7, 0x5410, R9 ;  /* 0x0000541007077816 */ /* 0x000fe40000000009 */
[----:B--2---:R-:W-:Y:S02]  /*4790*/  LOP3.LUT R3, R5, UR17, R10, 0x96, !PT ;  /* 0x0000001105037c12 */ /* 0x004fe4000f8e960a */
[----:B------:R-:W-:Y:S01]  /*47a0*/  LOP3.LUT R5, R4, 0xffff, RZ, 0xc0, !PT ;  /* 0x0000ffff04057812 */ /* 0x000fe200078ec0ff */
[----:B------:R-:W-:Y:S01]  /*47b0*/  FFMA.FTZ R4, R71, c[0x0][0x23c], -R18 ;  /* 0x00008f0047047a23 */ /* 0x000fe20000010812 */
[----:B------:R-:W-:Y:S02]  /*47c0*/  LOP3.LUT R6, R3, 0xffff, RZ, 0xc0, !PT ;  /* 0x0000ffff03067812 */ /* 0x000fe400078ec0ff */
[----:B------:R-:W-:Y:S01]  /*47d0*/  SHF.R.U32.HI R5, RZ, 0x8, R5 ;  /* 0x00000008ff057819 */ /* 0x000fe20000011605 */
[----:B------:R2:W-:Y:S01]  /*47e0*/  MUFU.EX2 R161, R4 ;  /* 0x0000000400a17308 */ /* 0x0005e20000000800 */
[----:B------:R-:W-:-:S02]  /*47f0*/  SHF.R.U32.HI R6, RZ, 0x8, R6 ;  /* 0x00000008ff067819 */ /* 0x000fc40000011606 */
[----:B------:R-:W-:Y:S02]  /*4800*/  PRMT R10, R8, 0x5410, R5 ;  /* 0x00005410080a7816 */ /* 0x000fe40000000005 */
[----:B------:R-:W-:Y:S02]  /*4810*/  FMNMX.FTZ R5, R134, R132, !PT ;  /* 0x0000008486057209 */ /* 0x000fe40007810000 */
[----:B------:R-:W-:Y:S02]  /*4820*/  LOP3.LUT R8, R3, 0xff, RZ, 0xc0, !PT ;  /* 0x000000ff03087812 */ /* 0x000fe400078ec0ff */
[----:B-1----:R-:W-:Y:S02]  /*4830*/  SHF.R.U32.HI R0, RZ, 0x10, R3 ;  /* 0x00000010ff007819 */ /* 0x002fe40000011603 */
[----:B------:R-:W-:Y:S02]  /*4840*/  PRMT R9, R8, 0x5410, R6 ;  /* 0x0000541008097816 */ /* 0x000fe40000000006 */
[----:B--2---:R-:W-:Y:S01]  /*4850*/  FMNMX.FTZ R4, R135, R5, !PT ;  /* 0x0000000587047209 */ /* 0x004fe20007810000 */
[----:B------:R-:W-:-:S03]  /*4860*/  FFMA.FTZ R5, R70, c[0x0][0x23c], -R18 ;  /* 0x00008f0046057a23 */ /* 0x000fc60000010812 */
[----:B------:R-:W-:Y:S01]  /*4870*/  FMNMX.FTZ R4, R133, R4, !PT ;  /* 0x0000000485047209 */ /* 0x000fe20007810000 */
[----:B------:R1:W2:Y:S03]  /*4880*/  MUFU.EX2 R179, R5 ;  /* 0x0000000500b37308 */ /* 0x0002a60000000800 */
[----:B------:R-:W-:-:S04]  /*4890*/  FMNMX.FTZ R4, R148, R4, !PT ;  /* 0x0000000494047209 */ /* 0x000fc80007810000 */
[----:B------:R-:W-:-:S04]  /*48a0*/  FMNMX.FTZ R2, R147, R4, !PT ;  /* 0x0000000493027209 */ /* 0x000fc80007810000 */
[----:B------:R-:W-:Y:S01]  /*48b0*/  FMNMX.FTZ R4, R144, R2, !PT ;  /* 0x0000000290047209 */ /* 0x000fe20007810000 */
[----:B------:R-:W-:Y:S02]  /*48c0*/  FFMA.FTZ R2, R93, c[0x0][0x23c], -R18 ;  /* 0x00008f005d027a23 */ /* 0x000fe40000010812 */
[----:B------:R-:W-:Y:S01]  /*48d0*/  LDSM.16.MT88.4 R92, [R214+0xb000] ;  /* 0x00b00000d65c783b */ /* 0x000fe20000004200 */
[----:B------:R-:W-:Y:S01]  /*48e0*/  FMNMX.FTZ R6, R142, R4, !PT ;  /* 0x000000048e067209 */ /* 0x000fe20007810000 */
[----:B------:R3:W4:Y:S01]  /*48f0*/  MUFU.EX2 R163, R2 ;  /* 0x0000000200a37308 */ /* 0x0007220000000800 */
[----:B-1----:R-:W-:Y:S01]  /*4900*/  SHF.R.U32.HI R5, RZ, 0x18, R3 ;  /* 0x00000018ff057819 */ /* 0x002fe20000011603 */
[--C-:B------:R-:W-:Y:S01]  /*4910*/  HSET2.LE.AND R3, R7, R251.reuse, PT ;  /* 0x000000fb07037233 */ /* 0x100fe20003803000 */
[----:B------:R-:W-:Y:S01]  /*4920*/  LOP3.LUT R4, R0, 0xff, RZ, 0xc0, !PT ;  /* 0x000000ff00047812 */ /* 0x000fe200078ec0ff */
[----:B------:R-:W-:Y:S01]  /*4930*/  HSET2.LE.AND R0, R10, R251, PT ;  /* 0x000000fb0a007233 */ /* 0x000fe20003803000 */
[----:B--2---:R-:W-:-:S02]  /*4940*/  F2FP.BF16.PACK_AB R7, R179, R161 ;  /* 0x000000a1b307723e */ /* 0x004fc400000010ff */
[----:B------:R-:W-:Y:S02]  /*4950*/  FMNMX.FTZ R8, R234, R6, !PT ;  /* 0x00000006ea087209 */ /* 0x000fe40007810000 */
[----:B------:R-:W-:Y:S02]  /*4960*/  LOP3.LUT R7, R3, R7, RZ, 0xc0, !PT ;  /* 0x0000000703077212 */ /* 0x000fe400078ec0ff */
[----:B------:R-:W-:Y:S02]  /*4970*/  FMNMX.FTZ R3, R232, R8, !PT ;  /* 0x00000008e8037209 */ /* 0x000fe40007810000 */
[----:B------:R-:W-:Y:S02]  /*4980*/  PRMT R4, R4, 0x5410, R5 ;  /* 0x0000541004047816 */ /* 0x000fe40000000005 */
[----:B------:R-:W-:Y:S02]  /*4990*/  FMNMX.FTZ R8, R230, R3, !PT ;  /* 0x00000003e6087209 */ /* 0x000fe40007810000 */
[----:B---3--:R-:W-:Y:S01]  /*49a0*/  F2FP.BF16.PACK_AB R2, R178, R160 ;  /* 0x000000a0b202723e */ /* 0x008fe200000010ff */
[----:B------:R-:W-:Y:S01]  /*49b0*/  HSET2.LE.AND R3, R4, R251, PT ;  /* 0x000000fb04037233 */ /* 0x000fe20003803000 */
[----:B----4-:R-:W-:-:S02]  /*49c0*/  F2FP.BF16.PACK_AB R5, R163, R177 ;  /* 0x000000b1a305723e */ /* 0x010fc400000010ff */
[----:B------:R-:W-:Y:S01]  /*49d0*/  LOP3.LUT R6, R0, R2, RZ, 0xc0, !PT ;  /* 0x0000000200067212 */ /* 0x000fe200078ec0ff */
[----:B------:R-:W-:Y:S01]  /*49e0*/  HSET2.LE.AND R0, R9, R251, PT ;  /* 0x000000fb09007233 */ /* 0x000fe20003803000 */
[----:B------:R-:W-:Y:S01]  /*49f0*/  F2FP.BF16.PACK_AB R2, R19, R152 ;  /* 0x000000981302723e */ /* 0x000fe200000010ff */
[----:B------:R-:W-:Y:S01]  /*4a00*/  FFMA.FTZ R9, R55, c[0x0][0x23c], -R17 ;  /* 0x00008f0037097a23 */ /* 0x000fe20000010811 */
[----:B------:R-:W-:Y:S02]  /*4a10*/  LOP3.LUT R5, R3, R5, RZ, 0xc0, !PT ;  /* 0x0000000503057212 */ /* 0x000fe400078ec0ff */
[----:B------:R-:W-:Y:S01]  /*4a20*/  LOP3.LUT R4, R0, R2, RZ, 0xc0, !PT ;  /* 0x0000000200047212 */ /* 0x000fe200078ec0ff */
[----:B------:R-:W-:Y:S01]  /*4a30*/  MUFU.EX2 R159, R9 ;  /* 0x00000009009f7308 */ /* 0x000fe20000000800 */
[----:B------:R-:W-:Y:S02]  /*4a40*/  FMNMX.FTZ R2, R227, R8, !PT ;  /* 0x00000008e3027209 */ /* 0x000fe40007810000 */
[----:B------:R-:W-:-:S02]  /*4a50*/  FMNMX.FTZ R0, R141, R140, !PT ;  /* 0x0000008c8d007209 */ /* 0x000fc40007810000 */
[----:B------:R-:W-:Y:S01]  /*4a60*/  FMNMX.FTZ R2, R250, R2, !PT ;  /* 0x00000002fa027209 */ /* 0x000fe20007810000 */
[C---:B------:R-:W-:Y:S01]  /*4a70*/  HMMA.16816.F32.BF16 R48, R4.reuse, R80, RZ ;  /* 0x000000500430723c */ /* 0x040fe200000418ff */
[----:B------:R-:W-:Y:S02]  /*4a80*/  FMNMX.FTZ R0, R137, R0, !PT ;  /* 0x0000000089007209 */ /* 0x000fe40007810000 */
[----:B------:R-:W-:Y:S02]  /*4a90*/  FMNMX.FTZ R2, R247, R2, !PT ;  /* 0x00000002f7027209 */ /* 0x000fe40007810000 */
[----:B------:R-:W-:Y:S02]  /*4aa0*/  FMNMX.FTZ R0, R136, R0, !PT ;  /* 0x0000000088007209 */ /* 0x000fe40007810000 */
[----:B------:R-:W-:Y:S01]  /*4ab0*/  FMNMX.FTZ R2, R244, R2, !PT ;  /* 0x00000002f4027209 */ /* 0x000fe20007810000 */
[----:B------:R-:W-:Y:S01]  /*4ac0*/  HMMA.16816.F32.BF16 R72, R4, R76, RZ ;  /* 0x0000004c0448723c */ /* 0x000fe200000418ff */
[----:B------:R-:W-:-:S02]  /*4ad0*/  FMNMX.FTZ R0, R151, R0, !PT ;  /* 0x0000000097007209 */ /* 0x000fc40007810000 */
[----:B------:R-:W-:Y:S02]  /*4ae0*/  FMNMX.FTZ R8, R243, R2, !PT ;  /* 0x00000002f3087209 */ /* 0x000fe40007810000 */
[----:B------:R-:W-:Y:S01]  /*4af0*/  FMNMX.FTZ R3, R150, R0, !PT ;  /* 0x0000000096037209 */ /* 0x000fe20007810000 */
[----:B------:R-:W-:Y:S01]  /*4b00*/  FFMA.FTZ R0, R104, c[0x0][0x23c], -R17 ;  /* 0x00008f0068007a23 */ /* 0x000fe20000010811 */
[----:B------:R-:W-:Y:S01]  /*4b10*/  LOP3.LUT R2, R11, UR8, R12, 0x96, !PT ;  /* 0x000000080b027c12 */ /* 0x000fe2000f8e960c */
[----:B------:R-:W1:Y:S01]  /*4b20*/  SHFL.BFLY PT, R15, R8, 0x2, 0x1f ;  /* 0x0c401f00080f7f89 */ /* 0x000e6200000e0000 */
[----:B------:R-:W-:Y:S01]  /*4b30*/  FMNMX.FTZ R3, R146, R3, !PT ;  /* 0x0000000392037209 */ /* 0x000fe20007810000 */
[----:B------:R2:W-:Y:S01]  /*4b40*/  MUFU.EX2 R153, R0 ;  /* 0x0000000000997308 */ /* 0x0005e20000000800 */
[----:B------:R-:W-:Y:S02]  /*4b50*/  HMMA.16816.F32.BF16 R64, R4, R96, RZ ;  /* 0x000000600440723c */ /* 0x000fe400000418ff */
[----:B------:R-:W-:Y:S01]  /*4b60*/  FMNMX.FTZ R10, R143, R3, !PT ;  /* 0x000000038f0a7209 */ /* 0x000fe20007810000 */
[----:B------:R-:W-:-:S03]  /*4b70*/  IMAD.WIDE.U32 R2, R2, -0x2daee0ad, RZ ;  /* 0xd2511f5302027825 */ /* 0x000fc600078e00ff */
[----:B------:R-:W-:Y:S02]  /*4b80*/  FMNMX.FTZ R10, R238, R10, !PT ;  /* 0x0000000aee0a7209 */ /* 0x000fe40007810000 */
[----:B------:R-:W-:Y:S01]  /*4b90*/  LOP3.LUT R11, R2, 0xffff, RZ, 0xc0, !PT ;  /* 0x0000ffff020b7812 */ /* 0x000fe200078ec0ff */
[C---:B------:R-:W-:Y:S01]  /*4ba0*/  HMMA.16816.F32.BF16 R60, R4.reuse, R88, RZ ;  /* 0x00000058043c723c */ /* 0x040fe200000418ff */
[----:B------:R-:W-:Y:S02]  /*4bb0*/  FMNMX.FTZ R10, R237, R10, !PT ;  /* 0x0000000aed0a7209 */ /* 0x000fe40007810000 */
[--C-:B------:R-:W-:Y:S02]  /*4bc0*/  SHF.R.U32.HI R13, RZ, 0x10, R2.reuse ;  /* 0x00000010ff0d7819 */ /* 0x100fe40000011602 */
[----:B------:R-:W-:Y:S01]  /*4bd0*/  SHF.R.U32.HI R12, RZ, 0x18, R2 ;  /* 0x00000018ff0c7819 */ /* 0x000fe20000011602 */
[----:B--2---:R-:W-:Y:S01]  /*4be0*/  FFMA.FTZ R0, R54, c[0x0][0x23c], -R17 ;  /* 0x00008f0036007a23 */ /* 0x004fe20000010811 */
[----:B------:R-:W-:Y:S01]  /*4bf0*/  SHF.R.U32.HI R9, RZ, 0x8, R11 ;  /* 0x00000008ff097819 */ /* 0x000fe2000001160b */
[----:B------:R-:W-:Y:S01]  /*4c00*/  HMMA.16816.F32.BF16 R56, R4, R84, RZ ;  /* 0x000000540438723c */ /* 0x000fe200000418ff */
[----:B------:R-:W-:Y:S01]  /*4c10*/  IMAD.MOV.U32 R54, RZ, RZ, R19 ;  /* 0x000000ffff367224 */ /* 0x000fe200078e0013 */
[----:B------:R2:W-:Y:S01]  /*4c20*/  MUFU.EX2 R154, R0 ;  /* 0x00000000009a7308 */ /* 0x0005e20000000800 */
[----:B-1----:R-:W-:-:S05]  /*4c30*/  FMNMX.FTZ R15, R8, R15, !PT ;  /* 0x0000000f080f7209 */ /* 0x002fca0007810000 */
[C---:B------:R-:W-:Y:S08]  /*4c40*/  HMMA.16816.F32.BF16 R32, R4.reuse, R92, RZ ;  /* 0x0000005c0420723c */ /* 0x040ff000000418ff */
[----:B------:R-:W-:Y:S01]  /*4c50*/  HMMA.16816.F32.BF16 R24, R4, R78, RZ ;  /* 0x0000004e0418723c */ /* 0x000fe200000418ff */
[----:B--2---:R-:W-:Y:S02]  /*4c60*/  LOP3.LUT R0, R3, UR18, R14, 0x96, !PT ;  /* 0x0000001203007c12 */ /* 0x004fe4000f8e960e */
[----:B------:R-:W-:-:S02]  /*4c70*/  FMNMX.FTZ R3, R229, R10, !PT ;  /* 0x0000000ae5037209 */ /* 0x000fc40007810000 */
[----:B------:R-:W-:Y:S01]  /*4c80*/  LOP3.LUT R14, R2, 0xff, RZ, 0xc0, !PT ;  /* 0x000000ff020e7812 */ /* 0x000fe200078ec0ff */
[----:B------:R-:W-:Y:S01]  /*4c90*/  FFMA.FTZ R2, R105, c[0x0][0x23c], -R17 ;  /* 0x00008f0069027a23 */ /* 0x000fe20000010811 */
[----:B------:R-:W-:Y:S01]  /*4ca0*/  FMNMX.FTZ R8, R228, R3, !PT ;  /* 0x00000003e4087209 */ /* 0x000fe20007810000 */
[----:B------:R-:W-:Y:S01]  /*4cb0*/  FFMA.FTZ R3, R108, c[0x0][0x23c], -R18 ;  /* 0x00008f006c037a23 */ /* 0x000fe20000010812 */
[----:B------:R-:W-:Y:S01]  /*4cc0*/  PRMT R14, R14, 0x5410, R9 ;  /* 0x000054100e0e7816 */ /* 0x000fe20000000009 */
[----:B------:R1:W2:Y:S01]  /*4cd0*/  MUFU.EX2 R176, R2 ;  /* 0x0000000200b07308 */ /* 0x0002a20000000800 */
[----:B------:R-:W-:Y:S01]  /*4ce0*/  FMNMX.FTZ R8, R249, R8, !PT ;  /* 0x00000008f9087209 */ /* 0x000fe20007810000 */
[----:B------:R-:W-:Y:S01]  /*4cf0*/  HMMA.16816.F32.BF16 R28, R4, R82, RZ ;  /* 0x00000052041c723c */ /* 0x000fe200000418ff */
[----:B------:R-:W-:-:S05]  /*4d00*/  SHF.R.U32.HI R10, RZ, 0x18, R0 ;  /* 0x00000018ff0a7819 */ /* 0x000fca0000011600 */
[----:B------:R3:W-:Y:S02]  /*4d10*/  MUFU.EX2 R149, R3 ;  /* 0x0000000300957308 */ /* 0x0007e40000000800 */
[----:B------:R-:W-:Y:S01]  /*4d20*/  HMMA.16816.F32.BF16 R36, R4, R98, RZ ;  /* 0x000000620424723c */ /* 0x000fe200000418ff */
[----:B-1----:R-:W-:Y:S02]  /*4d30*/  LOP3.LUT R2, R13, 0xff, RZ, 0xc0, !PT ;  /* 0x000000ff0d027812 */ /* 0x002fe400078ec0ff */
[----:B------:R-:W-:-:S05]  /*4d40*/  LOP3.LUT R13, R0, 0xff, RZ, 0xc0, !PT ;  /* 0x000000ff000d7812 */ /* 0x000fca00078ec0ff */
[C---:B------:R-:W-:Y:S01]  /*4d50*/  HMMA.16816.F32.BF16 R44, R4.reuse, R90, RZ ;  /* 0x0000005a042c723c */ /* 0x040fe200000418ff */
[----:B------:R-:W-:Y:S02]  /*4d60*/  PRMT R11, R2, 0x5410, R12 ;  /* 0x00005410020b7816 */ /* 0x000fe4000000000c */
[----:B------:R-:W-:Y:S01]  /*4d70*/  FMNMX.FTZ R2, R248, R8, !PT ;  /* 0x00000008f8027209 */ /* 0x000fe20007810000 */
[----:B---3--:R-:W-:Y:S01]  /*4d80*/  FFMA.FTZ R3, R109, c[0x0][0x23c], -R18 ;  /* 0x00008f006d037a23 */ /* 0x008fe20000010812 */
[----:B------:R-:W-:Y:S02]  /*4d90*/  SHF.R.U32.HI R8, RZ, 0x10, R0 ;  /* 0x00000010ff087819 */ /* 0x000fe40000011600 */
[----:B------:R-:W-:Y:S01]  /*4da0*/  FMNMX.FTZ R2, R245, R2, !PT ;  /* 0x00000002f5027209 */ /* 0x000fe20007810000 */
[----:B------:R1:W3:Y:S01]  /*4db0*/  MUFU.EX2 R252, R3 ;  /* 0x0000000300fc7308 */ /* 0x0002e20000000800 */
[----:B------:R-:W-:Y:S01]  /*4dc0*/  LOP3.LUT R8, R8, 0xff, RZ, 0xc0, !PT ;  /* 0x000000ff08087812 */ /* 0x000fe200078ec0ff */
[----:B------:R-:W-:Y:S01]  /*4dd0*/  HMMA.16816.F32.BF16 R40, R4, R86, RZ ;  /* 0x000000560428723c */ /* 0x000fe200000418ff */
[----:B------:R-:W-:-:S02]  /*4de0*/  FMNMX.FTZ R12, R246, R2, !PT ;  /* 0x00000002f60c7209 */ /* 0x000fc40007810000 */
[----:B------:R-:W-:Y:S01]  /*4df0*/  LOP3.LUT R2, R0, 0xffff, RZ, 0xc0, !PT ;  /* 0x0000ffff00027812 */ /* 0x000fe200078ec0ff */
[----:B------:R-:W-:Y:S01]  /*4e00*/  HSET2.LE.AND R0, R14, R251, PT ;  /* 0x000000fb0e007233 */ /* 0x000fe20003803000 */
[----:B------:R-:W-:Y:S01]  /*4e10*/  PRMT R8, R8, 0x5410, R10 ;  /* 0x0000541008087816 */ /* 0x000fe2000000000a */
[----:B------:R-:W-:Y:S01]  /*4e20*/  SHFL.BFLY PT, R16, R12, 0x2, 0x1f ;  /* 0x0c401f000c107f89 */ /* 0x000fe200000e0000 */
[----:B------:R-:W-:Y:S01]  /*4e30*/  SHF.R.U32.HI R9, RZ, 0x8, R2 ;  /* 0x00000008ff097819 */ /* 0x000fe20000011602 */
[--C-:B------:R-:W-:Y:S02]  /*4e40*/  FFMA.FTZ R2, R110, c[0x0][0x23c], -R18.reuse ;  /* 0x00008f006e027a23 */ /* 0x100fe40000010812 */
[----:B------:R-:W4:Y:S01]  /*4e50*/  SHFL.BFLY PT, R14, R15, 0x1, 0x1f ;  /* 0x0c201f000f0e7f89 */ /* 0x000f2200000e0000 */
[----:B------:R-:W-:Y:S01]  /*4e60*/  PRMT R9, R13, 0x5410, R9 ;  /* 0x000054100d097816 */ /* 0x000fe20000000009 */
[----:B------:R2:W-:Y:S01]  /*4e70*/  MUFU.EX2 R55, R2 ;  /* 0x0000000200377308 */ /* 0x0005e20000000800 */
[----:B-1----:R-:W-:-:S02]  /*4e80*/  FFMA.FTZ R3, R111, c[0x0][0x23c], -R18 ;  /* 0x00008f006f037a23 */ /* 0x002fc40000010812 */
[----:B------:R-:W-:Y:S05]  /*4e90*/  LDSM.16.MT88.4 R108, [R212+0xb400] ;  /* 0x00b40000d46c783b */ /* 0x000fea0000004200 */
[----:B------:R1:W5:Y:S01]  /*4ea0*/  MUFU.EX2 R158, R3 ;  /* 0x00000003009e7308 */ /* 0x0003620000000800 */
[----:B--2---:R-:W-:-:S04]  /*4eb0*/  F2FP.BF16.PACK_AB R2, R176, R159 ;  /* 0x0000009fb002723e */ /* 0x004fc800000010ff */
[----:B------:R-:W-:Y:S01]  /*4ec0*/  LOP3.LUT R10, R0, R2, RZ, 0xc0, !PT ;  /* 0x00000002000a7212 */ /* 0x000fe200078ec0ff */
[--C-:B------:R-:W-:Y:S01]  /*4ed0*/  HSET2.LE.AND R0, R9, R251.reuse, PT ;  /* 0x000000fb09007233 */ /* 0x100fe20003803000 */
[----:B------:R-:W-:Y:S01]  /*4ee0*/  F2FP.BF16.PACK_AB R2, R154, R153 ;  /* 0x000000999a02723e */ /* 0x000fe200000010ff */
[----:B-1----:R-:W-:Y:S01]  /*4ef0*/  HSET2.LE.AND R3, R11, R251, PT ;  /* 0x000000fb0b037233 */ /* 0x002fe20003803000 */
[----:B---3--:R-:W-:Y:S02]  /*4f00*/  F2FP.BF16.PACK_AB R11, R252, R149 ;  /* 0x00000095fc0b723e */ /* 0x008fe400000010ff */
[----:B-----5:R-:W-:Y:S02]  /*4f10*/  F2FP.BF16.PACK_AB R9, R55, R158 ;  /* 0x0000009e3709723e */ /* 0x020fe400000010ff */
[----:B------:R-:W-:Y:S02]  /*4f20*/  LOP3.LUT R11, R3, R11, RZ, 0xc0, !PT ;  /* 0x0000000b030b7212 */ /* 0x000fe400078ec0ff */
[----:B------:R-:W-:-:S02]  /*4f30*/  LOP3.LUT R3, R157, R20, RZ, 0x3c, !PT ;  /* 0x000000149d037212 */ /* 0x000fc400078e3cff */
[----:B------:R-:W-:Y:S01]  /*4f40*/  HMMA.16816.F32.BF16 R20, R4, R94, RZ ;  /* 0x0000005e0414723c */ /* 0x000fe200000418ff */
[----:B----4-:R-:W-:Y:S02]  /*4f50*/  FMNMX.FTZ R105, R15, R14, !PT ;  /* 0x0000000e0f697209 */ /* 0x010fe40007810000 */
[----:B------:R-:W-:Y:S01]  /*4f60*/  IMAD.WIDE.U32 R70, R3, -0x2daee0ad, RZ ;  /* 0xd2511f5303467825 */ /* 0x000fe200078e00ff */
[----:B------:R-:W-:Y:S01]  /*4f70*/  HSET2.LE.AND R3, R8, R251, PT ;  /* 0x000000fb08037233 */ /* 0x000fe20003803000 */
[----:B------:R-:W-:Y:S02]  /*4f80*/  LOP3.LUT R8, R0, R2, RZ, 0xc0, !PT ;  /* 0x0000000200087212 */ /* 0x000fe400078ec0ff */
[----:B------:R-:W-:Y:S01]  /*4f90*/  FMNMX.FTZ R0, R12, R16, !PT ;  /* 0x000000100c007209 */ /* 0x000fe20007810000 */
[----:B------:R-:W-:Y:S01]  /*4fa0*/  FMUL.FTZ R5, R105, c[0x0][0x23c] ;  /* 0x00008f0069057a20 */ /* 0x000fe20000410000 */
[----:B------:R-:W-:Y:S01]  /*4fb0*/  LOP3.LUT R2, R71, UR15, R138, 0x96, !PT ;  /* 0x0000000f47027c12 */ /* 0x000fe2000f8e968a */
[----:B------:R-:W-:Y:S01]  /*4fc0*/  IMAD.MOV.U32 R7, RZ, RZ, R154 ;  /* 0x000000ffff077224 */ /* 0x000fe200078e009a */
[----:B------:R-:W-:Y:S01]  /*4fd0*/  LOP3.LUT R9, R3, R9, RZ, 0xc0, !PT ;  /* 0x0000000903097212 */ /* 0x000fe200078ec0ff */
[----:B------:R-:W1:Y:S01]  /*4fe0*/  SHFL.BFLY PT, R6, R0, 0x1, 0x1f ;  /* 0x0c201f0000067f89 */ /* 0x000e6200000e0000 */
[----:B------:R-:W-:Y:S01]  /*4ff0*/  FSETP.NEU.FTZ.AND P1, PT, R105, -INF , PT ;  /* 0xff8000006900780b */ /* 0x000fe20003f3d000 */
[----:B------:R-:W-:Y:S01]  /*5000*/  IMAD.WIDE.U32 R168, R2, -0x326172a9, RZ ;  /* 0xcd9e8d5702a87825 */ /* 0x000fe200078e00ff */
[----:B------:R-:W-:-:S02]  /*5010*/  LOP3.LUT R2, R53, UR16, R156, 0x96, !PT ;  /* 0x0000001035027c12 */ /* 0x000fc4000f8e969c */
[----:B------:R-:W-:Y:S01]  /*5020*/  FSEL R13, R5, RZ, P1 ;  /* 0x000000ff050d7208 */ /* 0x000fe20000800000 */
[C---:B------:R-:W-:Y:S01]  /*5030*/  HMMA.16816.F32.BF16 R204, R8.reuse, R124, R48 ;  /* 0x0000007c08cc723c */ /* 0x040fe20000041830 */
[----:B------:R-:W-:Y:S01]  /*5040*/  LOP3.LUT R4, R169, UR14, R52, 0x96, !PT ;  /* 0x0000000ea9047c12 */ /* 0x000fe2000f8e9634 */
[----:B------:R-:W-:Y:S01]  /*5050*/  IMAD.WIDE.U32 R2, R2, -0x2daee0ad, RZ ;  /* 0xd2511f5302027825 */ /* 0x000fe200078e00ff */
[----:B------:R2:W-:Y:S03]  /*5060*/  STL.64 [R1], R168 ;  /* 0x000000a801007387 */ /* 0x0005e60000100a00 */
[----:B------:R-:W-:Y:S01]  /*5070*/  IMAD.WIDE.U32 R14, R4, -0x2daee0ad, RZ ;  /* 0xd2511f53040e7825 */ /* 0x000fe200078e00ff */
[----:B------:R-:W-:Y:S01]  /*5080*/  LOP3.LUT R3, R3, UR13, R70, 0x96, !PT ;  /* 0x0000000d03037c12 */ /* 0x000fe2000f8e9646 */
[----:B------:R-:W-:Y:S02]  /*5090*/  HMMA.16816.F32.BF16 R208, R8, R120, R72 ;  /* 0x0000007808d0723c */ /* 0x000fe40000041848 */
[----:B------:R-:W-:Y:S01]  /*50a0*/  IMAD.MOV.U32 R52, RZ, RZ, R168 ;  /* 0x000000ffff347224 */ /* 0x000fe200078e00a8 */
[----:B------:R-:W-:Y:S01]  /*50b0*/  LOP3.LUT R4, R15, UR11, R2, 0x96, !PT ;  /* 0x0000000b0f047c12 */ /* 0x000fe2000f8e9602 */
[----:B------:R-:W-:-:S02]  /*50c0*/  FFMA.FTZ R5, R134, c[0x0][0x23c], -R13 ;  /* 0x00008f0086057a23 */ /* 0x000fc4000001080d */
[----:B------:R-:W-:Y:S02]  /*50d0*/  IMAD.WIDE.U32 R2, R3, -0x326172a9, RZ ;  /* 0xcd9e8d5703027825 */ /* 0x000fe400078e00ff */
[----:B------:R3:W-:Y:S01]  /*50e0*/  MUFU.EX2 R51, R5 ;  /* 0x0000000500337308 */ /* 0x0007e20000000800 */
[----:B------:R-:W-:Y:S01]  /*50f0*/  HMMA.16816.F32.BF16 R184, R8, R122, R24 ;  /* 0x0000007a08b8723c */ /* 0x000fe20000041818 */
[----:B------:R-:W-:Y:S01]  /*5100*/  IMAD.WIDE.U32 R48, R4, -0x326172a9, RZ ;  /* 0xcd9e8d5704307825 */ /* 0x000fe200078e00ff */
[----:B-1----:R-:W-:-:S03]  /*5110*/  FMNMX.FTZ R104, R0, R6, !PT ;  /* 0x0000000600687209 */ /* 0x002fc60007810000 */
[--C-:B------:R-:W-:Y:S01]  /*5120*/  FFMA.FTZ R4, R132, c[0x0][0x23c], -R13.reuse ;  /* 0x00008f0084047a23 */ /* 0x100fe2000001080d */
[----:B------:R-:W-:Y:S01]  /*5130*/  LOP3.LUT R2, R49, UR10, R2, 0x96, !PT ;  /* 0x0000000a31027c12 */ /* 0x000fe2000f8e9602 */
[C---:B------:R-:W-:Y:S01]  /*5140*/  FMUL.FTZ R0, R104.reuse, c[0x0][0x23c] ;  /* 0x00008f0068007a20 */ /* 0x040fe20000410000 */
[----:B------:R-:W-:Y:S01]  /*5150*/  FSETP.NEU.FTZ.AND P1, PT, R104, -INF , PT ;  /* 0xff8000006800780b */ /* 0x000fe20003f3d000 */
[----:B------:R1:W4:Y:S01]  /*5160*/  MUFU.EX2 R16, R4 ;  /* 0x0000000400107308 */ /* 0x0003220000000800 */
[----:B------:R-:W-:Y:S01]  /*5170*/  IMAD.MOV.U32 R74, RZ, RZ, R152 ;  /* 0x000000ffff4a7224 */ /* 0x000fe200078e0098 */
[----:B------:R-:W-:Y:S01]  /*5180*/  HMMA.16816.F32.BF16 R200, R8, R128, R64 ;  /* 0x0000008008c8723c */ /* 0x000fe20000041840 */
[----:B------:R-:W-:Y:S01]  /*5190*/  IMAD.WIDE.U32 R72, R2, -0x2daee0ad, RZ ;  /* 0xd2511f5302487825 */ /* 0x000fe200078e00ff */
[----:B------:R-:W-:Y:S02]  /*51a0*/  FSEL R12, R0, RZ, P1 ;  /* 0x000000ff000c7208 */ /* 0x000fe40000800000 */
[----:B---3--:R-:W-:Y:S01]  /*51b0*/  LOP3.LUT R5, R3, UR12, R52, 0x96, !PT ;  /* 0x0000000c03057c12 */ /* 0x008fe2000f8e9634 */
[----:B------:R-:W-:-:S02]  /*51c0*/  FFMA.FTZ R3, R135, c[0x0][0x23c], -R13 ;  /* 0x00008f0087037a23 */ /* 0x000fc4000001080d */
[----:B------:R-:W-:Y:S01]  /*51d0*/  FFMA.FTZ R0, R141, c[0x0][0x23c], -R12 ;  /* 0x00008f008d007a23 */ /* 0x000fe2000001080c */
[C---:B------:R-:W-:Y:S01]  /*51e0*/  HMMA.16816.F32.BF16 R196, R8.reuse, R112, R60 ;  /* 0x0000007008c4723c */ /* 0x040fe2000004183c */
[----:B------:R3:W-:Y:S01]  /*51f0*/  MUFU.EX2 R162, R3 ;  /* 0x0000000300a27308 */ /* 0x0007e20000000800 */
[----:B------:R-:W-:Y:S02]  /*5200*/  IMAD.MOV.U32 R67, RZ, RZ, R74 ;  /* 0x000000ffff437224 */ /* 0x000fe400078e004a */
[----:B------:R-:W-:Y:S02]  /*5210*/  IMAD.MOV.U32 R65, RZ, RZ, R7 ;  /* 0x000000ffff417224 */ /* 0x000fe400078e0007 */
[----:B-1----:R-:W-:Y:S01]  /*5220*/  IMAD.WIDE.U32 R4, R5, -0x2daee0ad, RZ ;  /* 0xd2511f5305047825 */ /* 0x002fe200078e00ff */
[----:B------:R-:W-:Y:S01]  /*5230*/  MOV R61, R157 ;  /* 0x0000009d003d7202 */ /* 0x000fe20000000f00 */
[C---:B------:R-:W-:Y:S01]  /*5240*/  HMMA.16816.F32.BF16 R188, R8.reuse, R108, R56 ;  /* 0x0000006c08bc723c */ /* 0x040fe20000041838 */
[----:B------:R-:W-:Y:S01]  /*5250*/  MUFU.EX2 R25, R0 ;  /* 0x0000000000197308 */ /* 0x000fe20000000800 */
[----:B----4-:R-:W-:Y:S01]  /*5260*/  IMAD.MOV.U32 R141, RZ, RZ, R16 ;  /* 0x000000ffff8d7224 */ /* 0x010fe200078e0010 */
[----:B------:R-:W-:Y:S01]  /*5270*/  LOP3.LUT R2, R73, UR7, R4, 0x96, !PT ;  /* 0x0000000749027c12 */ /* 0x000fe2000f8e9604 */
[----:B------:R-:W-:Y:S01]  /*5280*/  IMAD.MOV.U32 R75, RZ, RZ, R153 ;  /* 0x000000ffff4b7224 */ /* 0x000fe200078e0099 */
[----:B------:R-:W-:Y:S01]  /*5290*/  LOP3.LUT R6, R5, UR9, R14, 0x96, !PT ;  /* 0x0000000905067c12 */ /* 0x000fe2000f8e960e */
[----:B------:R-:W-:Y:S01]  /*52a0*/  FFMA.FTZ R5, R137, c[0x0][0x23c], -R12 ;  /* 0x00008f0089057a23 */ /* 0x000fe2000001080c */
[----:B------:R-:W-:Y:S01]  /*52b0*/  MOV R135, R65 ;  /* 0x0000004100877202 */ /* 0x000fe20000000f00 */
[----:B------:R-:W-:Y:S01]  /*52c0*/  IMAD.MOV.U32 R66, RZ, RZ, R75 ;  /* 0x000000ffff427224 */ /* 0x000fe200078e004b */
[----:B------:R-:W-:Y:S01]  /*52d0*/  HMMA.16816.F32.BF16 R180, R8, R116, R32 ;  /* 0x0000007408b4723c */ /* 0x000fe20000041820 */
[----:B---3--:R-:W-:Y:S01]  /*52e0*/  FFMA.FTZ R3, R133, c[0x0][0x23c], -R13 ;  /* 0x00008f0085037a23 */ /* 0x008fe2000001080d */
[----:B------:R-:W1:Y:S01]  /*52f0*/  MUFU.EX2 R24, R5 ;  /* 0x0000000500187308 */ /* 0x000e620000000800 */
[----:B------:R-:W-:-:S04]  /*5300*/  IMAD.WIDE.U32 R14, R6, -0x326172a9, RZ ;  /* 0xcd9e8d57060e7825 */ /* 0x000fc800078e00ff */
[----:B------:R-:W-:Y:S01]  /*5310*/  IMAD.MOV.U32 R53, RZ, RZ, R169 ;  /* 0x000000ffff357224 */ /* 0x000fe200078e00a9 */
[C---:B------:R-:W-:Y:S01]  /*5320*/  HMMA.16816.F32.BF16 R172, R8.reuse, R126, R28 ;  /* 0x0000007e08ac723c */ /* 0x040fe2000004181c */
[----:B------:R-:W-:Y:S01]  /*5330*/  IMAD.MOV.U32 R75, RZ, RZ, R179 ;  /* 0x000000ffff4b7224 */ /* 0x000fe200078e00b3 */
[----:B------:R3:W-:Y:S01]  /*5340*/  MUFU.EX2 R145, R3 ;  /* 0x0000000300917308 */ /* 0x0007e20000000800 */
        /* <DEDUP_REMOVED lines=8> */
[----:B--2---:R-:W-:Y:S01]  /*53d0*/  HMMA.16816.F32.BF16 R168, R8, R114, R44 ;  /* 0x0000007208a8723c */ /* 0x004fe2000004182c */
[----:B------:R-:W-:Y:S02]  /*53e0*/  IMAD.MOV.U32 R132, RZ, RZ, R55 ;  /* 0x000000ffff847224 */ /* 0x000fe400078e0037 */
[----:B---3--:R-:W-:-:S04]  /*53f0*/  IMAD.WIDE.U32 R2, R2, -0x326172a9, RZ ;  /* 0xcd9e8d5702027825 */ /* 0x008fc800078e00ff */
[----:B------:R-:W-:Y:S01]  /*5400*/  IMAD.MOV.U32 R107, RZ, RZ, R135 ;  /* 0x000000ffff6b7224 */ /* 0x000fe200078e0087 */
[C---:B------:R-:W-:Y:S01]  /*5410*/  LOP3.LUT R0, R2.reuse, 0xffff, RZ, 0xc0, !PT ;  /* 0x0000ffff02007812 */ /* 0x040fe200078ec0ff */
[----:B------:R-:W-:Y:S01]  /*5420*/  HMMA.16816.F32.BF16 R156, R8, R110, R40 ;  /* 0x0000006e089c723c */ /* 0x000fe20000041828 */
[----:B------:R-:W-:Y:S02]  /*5430*/  LOP3.LUT R4, R2, 0xff, RZ, 0xc0, !PT ;  /* 0x000000ff02047812 */ /* 0x000fe400078ec0ff */
[----:B------:R-:W-:Y:S02]  /*5440*/  SHF.R.U32.HI R0, RZ, 0x8, R0 ;  /* 0x00000008ff007819 */ /* 0x000fe40000011600 */
[----:B------:R-:W-:Y:S02]  /*5450*/  SHF.R.U32.HI R16, RZ, 0x18, R2 ;  /* 0x00000018ff107819 */ /* 0x000fe40000011602 */
[----:B------:R-:W-:Y:S01]  /*5460*/  PRMT R19, R4, 0x5410, R0 ;  /* 0x0000541004137816 */ /* 0x000fe20000000000 */
[----:B------:R-:W-:Y:S01]  /*5470*/  FFMA.FTZ R4, R136, c[0x0][0x23c], -R12 ;  /* 0x00008f0088047a23 */ /* 0x000fe2000001080c */
[----:B------:R-:W-:-:S02]  /*5480*/  SHF.R.U32.HI R0, RZ, 0x10, R2 ;  /* 0x00000010ff007819 */ /* 0x000fc40000011602 */
[----:B------:R-:W-:Y:S01]  /*5490*/  LOP3.LUT R2, R3, UR17, R14, 0x96, !PT ;  /* 0x0000001103027c12 */ /* 0x000fe2000f8e960e */
[----:B------:R2:W3:Y:S01]  /*54a0*/  MUFU.EX2 R26, R4 ;  /* 0x00000004001a7308 */ /* 0x0004e20000000800 */
[----:B------:R-:W-:Y:S01]  /*54b0*/  FFMA.FTZ R3, R140, c[0x0][0x23c], -R12 ;  /* 0x00008f008c037a23 */ /* 0x000fe2000001080c */
[----:B------:R-:W-:Y:S01]  /*54c0*/  LOP3.LUT R5, R0, 0xff, RZ, 0xc0, !PT ;  /* 0x000000ff00057812 */ /* 0x000fe200078ec0ff */
[----:B-1----:R-:W-:Y:S01]  /*54d0*/  IMAD.MOV.U32 R14, RZ, RZ, R24 ;  /* 0x000000ffff0e7224 */ /* 0x002fe200078e0018 */
[C---:B------:R-:W-:Y:S02]  /*54e0*/  LOP3.LUT R0, R2.reuse, 0xffff, RZ, 0xc0, !PT ;  /* 0x0000ffff02007812 */ /* 0x040fe400078ec0ff */
[----:B------:R-:W-:Y:S02]  /*54f0*/  LOP3.LUT R7, R2, 0xff, RZ, 0xc0, !PT ;  /* 0x000000ff02077812 */ /* 0x000fe400078ec0ff */
[----:B------:R1:W4:Y:S01]  /*5500*/  MUFU.EX2 R74, R3 ;  /* 0x00000003004a7308 */ /* 0x0003220000000800 */
[----:B------:R-:W-:-:S02]  /*5510*/  SHF.R.U32.HI R6, RZ, 0x18, R2 ;  /* 0x00000018ff067819 */ /* 0x000fc40000011602 */
[----:B------:R-:W-:Y:S01]  /*5520*/  MOV R140, R51 ;  /* 0x00000033008c7202 */ /* 0x000fe20000000f00 */
[----:B------:R-:W-:Y:S02]  /*5530*/  IMAD.MOV.U32 R51, RZ, RZ, R177 ;  /* 0x000000ffff337224 */ /* 0x000fe400078e00b1 */
[----:B------:R-:W-:Y:S01]  /*5540*/  HMMA.16816.F32.BF16 R176, R8, R118, R20 ;  /* 0x0000007608b0723c */ /* 0x000fe20000041814 */
[----:B--2---:R-:W-:Y:S02]  /*5550*/  SHF.R.U32.HI R4, RZ, 0x10, R2 ;  /* 0x00000010ff047819 */ /* 0x004fe40000011602 */
[----:B------:R-:W-:Y:S02]  /*5560*/  SHF.R.U32.HI R2, RZ, 0x8, R0 ;  /* 0x00000008ff027819 */ /* 0x000fe40000011600 */
[----:B------:R-:W-:Y:S02]  /*5570*/  LOP3.LUT R0, R4, 0xff, RZ, 0xc0, !PT ;  /* 0x000000ff04007812 */ /* 0x000fe400078ec0ff */
[----:B---3--:R-:W-:Y:S01]  /*5580*/  IMAD.MOV.U32 R11, RZ, RZ, R26 ;  /* 0x000000ffff0b7224 */ /* 0x008fe200078e001a */
[----:B------:R-:W-:-:S02]  /*5590*/  PRMT R4, R7, 0x5410, R2 ;  /* 0x0000541007047816 */ /* 0x000fc40000000002 */
[----:B-1----:R-:W-:Y:S01]  /*55a0*/  PRMT R3, R5, 0x5410, R16 ;  /* 0x0000541005037816 */ /* 0x002fe20000000010 */
[----:B------:R-:W-:Y:S01]  /*55b0*/  IMAD.MOV.U32 R16, RZ, RZ, R134 ;  /* 0x000000ffff107224 */ /* 0x000fe200078e0086 */
[----:B------:R-:W-:Y:S01]  /*55c0*/  PRMT R2, R0, 0x5410, R6 ;  /* 0x0000541000027816 */ /* 0x000fe20000000006 */
[--C-:B------:R-:W-:Y:S01]  /*55d0*/  HSET2.LE.AND R4, R4, R251.reuse, PT ;  /* 0x000000fb04047233 */ /* 0x100fe20003803000 */
[----:B------:R-:W-:Y:S01]  /*55e0*/  F2FP.BF16.PACK_AB R5, R141, R140 ;  /* 0x0000008c8d05723e */ /* 0x000fe200000010ff */
[--C-:B------:R-:W-:Y:S01]  /*55f0*/  HSET2.LE.AND R0, R19, R251.reuse, PT ;  /* 0x000000fb13007233 */ /* 0x100fe20003803000 */
[----:B------:R-:W-:Y:S01]  /*5600*/  F2FP.BF16.PACK_AB R7, R11, R24 ;  /* 0x000000180b07723e */ /* 0x000fe200000010ff */
[--C-:B------:R-:W-:Y:S01]  /*5610*/  HSET2.LE.AND R3, R3, R251.reuse, PT ;  /* 0x000000fb03037233 */ /* 0x100fe20003803000 */
[----:B----4-:R-:W-:Y:S01]  /*5620*/  F2FP.BF16.PACK_AB R9, R74, R25 ;  /* 0x000000194a09723e */ /* 0x010fe200000010ff */
[----:B------:R-:W-:Y:S01]  /*5630*/  HSET2.LE.AND R8, R2, R251, PT ;  /* 0x000000fb02087233 */ /* 0x000fe20003803000 */
[----:B------:R-:W-:Y:S01]  /*5640*/  F2FP.BF16.PACK_AB R2, R145, R162 ;  /* 0x000000a29102723e */ /* 0x000fe200000010ff */
[----:B------:R-:W-:Y:S01]  /*5650*/  IMAD.MOV.U32 R19, RZ, RZ, R62 ;  /* 0x000000ffff137224 */ /* 0x000fe200078e003e */
[----:B------:R-:W-:Y:S01]  /*5660*/  LOP3.LUT R4, R4, R5, RZ, 0xc0, !PT ;  /* 0x0000000504047212 */ /* 0x000fe200078ec0ff */
[----:B------:R-:W-:Y:S01]  /*5670*/  IMAD.MOV.U32 R134, RZ, RZ, R54 ;  /* 0x000000ffff867224 */ /* 0x000fe200078e0036 */
[----:B------:R-:W-:Y:S01]  /*5680*/  LOP3.LUT R6, R0, R2, RZ, 0xc0, !PT ;  /* 0x0000000200067212 */ /* 0x000fe200078ec0ff */
[----:B------:R-:W-:Y:S01]  /*5690*/  FFMA.FTZ R0, R148, c[0x0][0x23c], -R13 ;  /* 0x00008f0094007a23 */ /* 0x000fe2000001080d */
[----:B------:R-:W-:-:S02]  /*56a0*/  LOP3.LUT R7, R3, R7, RZ, 0xc0, !PT ;  /* 0x0000000703077212 */ /* 0x000fc400078ec0ff */
[----:B------:R-:W-:Y:S01]  /*56b0*/  LOP3.LUT R5, R8, R9, RZ, 0xc0, !PT ;  /* 0x0000000908057212 */ /* 0x000fe200078ec0ff */
[----:B------:R-:W-:Y:S01]  /*56c0*/  IMAD.MOV.U32 R9, RZ, RZ, R51 ;  /* 0x000000ffff097224 */ /* 0x000fe200078e0033 */
[----:B------:R-:W-:Y:S01]  /*56d0*/  LOP3.LUT R2, R15, UR8, R48, 0x96, !PT ;  /* 0x000000080f027c12 */ /* 0x000fe2000f8e9630 */
[----:B------:R-:W-:Y:S01]  /*56e0*/  IMAD.MOV.U32 R15, RZ, RZ, R25 ;  /* 0x000000ffff0f7224 */ /* 0x000fe200078e0019 */
[----:B------:R-:W-:-:S03]  /*56f0*/  MOV R148, R252 ;  /* 0x000000fc00947202 */ /* 0x000fc60000000f00 */
[----:B------:R-:W-:Y:S01]  /*5700*/  HMMA.16816.F32.BF16 R28, R4, R96, RZ ;  /* 0x00000060041c723c */ /* 0x000fe200000418ff */
[----:B------:R1:W2:Y:S01]  /*5710*/  MUFU.EX2 R96, R0 ;  /* 0x0000000000607308 */ /* 0x0002a20000000800 */
[----:B------:R-:W-:-:S06]  /*5720*/  IMAD.WIDE.U32 R2, R2, -0x2daee0ad, RZ ;  /* 0xd2511f5302027825 */ /* 0x000fcc00078e00ff */
[C---:B------:R-:W-:Y:S07]  /*5730*/  HMMA.16816.F32.BF16 R44, R4.reuse, R78, RZ ;  /* 0x0000004e042c723c */ /* 0x040fee00000418ff */
[----:B------:R-:W-:Y:S01]  /*5740*/  IMAD.MOV.U32 R78, RZ, RZ, R66 ;  /* 0x000000ffff4e7224 */ /* 0x000fe200078e0042 */
[----:B------:R-:W-:Y:S01]  /*5750*/  HMMA.16816.F32.BF16 R40, R4, R76, RZ ;  /* 0x0000004c0428723c */ /* 0x000fe200000418ff */
[----:B-1----:R-:W-:Y:S02]  /*5760*/  FFMA.FTZ R0, R147, c[0x0][0x23c], -R13 ;  /* 0x00008f0093007a23 */ /* 0x002fe4000001080d */
[----:B------:R-:W-:-:S02]  /*5770*/  IMAD.MOV.U32 R147, RZ, RZ, R11 ;  /* 0x000000ffff937224 */ /* 0x000fc400078e000b */
[----:B------:R1:W-:Y:S02]  /*5780*/  MUFU.EX2 R10, R0 ;  /* 0x00000000000a7308 */ /* 0x0003e40000000800 */
[----:B------:R-:W-:Y:S01]  /*5790*/  IMAD.MOV.U32 R77, RZ, RZ, R63 ;  /* 0x000000ffff4d7224 */ /* 0x000fe200078e003f */
[C---:B------:R-:W-:Y:S07]  /*57a0*/  HMMA.16816.F32.BF16 R36, R4.reuse, R80, RZ ;  /* 0x000000500424723c */ /* 0x040fee00000418ff */
[----:B------:R-:W-:Y:S01]  /*57b0*/  IMAD.MOV.U32 R80, RZ, RZ, R52 ;  /* 0x000000ffff507224 */ /* 0x000fe200078e0034 */
[----:B------:R-:W-:Y:S01]  /*57c0*/  HMMA.16816.F32.BF16 R48, R4, R82, RZ ;  /* 0x000000520430723c */ /* 0x000fe200000418ff */
[----:B------:R-:W-:-:S02]  /*57d0*/  IMAD.MOV.U32 R81, RZ, RZ, R53 ;  /* 0x000000ffff517224 */ /* 0x000fc400078e0035 */
[----:B-1----:R-:W-:-:S04]  /*57e0*/  FFMA.FTZ R0, R144, c[0x0][0x23c], -R13 ;  /* 0x00008f0090007a23 */ /* 0x002fc8000001080d */
[----:B------:R-:W-:Y:S01]  /*57f0*/  IMAD.MOV.U32 R82, RZ, RZ, R60 ;  /* 0x000000ffff527224 */ /* 0x000fe200078e003c */
[----:B------:R-:W-:Y:S01]  /*5800*/  HMMA.16816.F32.BF16 R52, R4, R98, RZ ;  /* 0x000000620434723c */ /* 0x000fe200000418ff */
[----:B------:R1:W-:Y:S01]  /*5810*/  MUFU.EX2 R79, R0 ;  /* 0x00000000004f7308 */ /* 0x0003e20000000800 */
[----:B------:R-:W-:Y:S02]  /*5820*/  IMAD.MOV.U32 R83, RZ, RZ, R61 ;  /* 0x000000ffff537224 */ /* 0x000fe400078e003d */
[----:B------:R-:W-:-:S03]  /*5830*/  IMAD.MOV.U32 R144, RZ, RZ, R16 ;  /* 0x000000ffff907224 */ /* 0x000fc600078e0010 */
[----:B------:R-:W-:Y:S01]  /*5840*/  IMAD.MOV.U32 R98, RZ, RZ, R82 ;  /* 0x000000ffff627224 */ /* 0x000fe200078e0052 */
[----:B------:R-:W-:Y:S01]  /*5850*/  HMMA.16816.F32.BF16 R24, R4, R88, RZ ;  /* 0x000000580418723c */ /* 0x000fe200000418ff */
[----:B------:R-:W-:-:S07]  /*5860*/  IMAD.MOV.U32 R99, RZ, RZ, R83 ;  /* 0x000000ffff637224 */ /* 0x000fce00078e0053 */
[----:B------:R-:W-:Y:S01]  /*5870*/  HMMA.16816.F32.BF16 R56, R4, R90, RZ ;  /* 0x0000005a0438723c */ /* 0x000fe200000418ff */
[----:B-1----:R-:W-:Y:S02]  /*5880*/  LOP3.LUT R0, R3, UR18, R72, 0x96, !PT ;  /* 0x0000001203007c12 */ /* 0x002fe4000f8e9648 */
[----:B------:R-:W-:-:S05]  /*5890*/  LOP3.LUT R3, R2, 0xffff, RZ, 0xc0, !PT ;  /* 0x0000ffff02037812 */ /* 0x000fca00078ec0ff */
[C---:B------:R-:W-:Y:S08]  /*58a0*/  HMMA.16816.F32.BF16 R20, R4.reuse, R84, RZ ;  /* 0x000000540414723c */ /* 0x040ff000000418ff */
[C---:B------:R-:W-:Y:S08]  /*58b0*/  HMMA.16816.F32.BF16 R60, R4.reuse, R86, RZ ;  /* 0x00000056043c723c */ /* 0x040ff000000418ff */
[C---:B------:R-:W-:Y:S08]  /*58c0*/  HMMA.16816.F32.BF16 R32, R4.reuse, R92, RZ ;  /* 0x0000005c0420723c */ /* 0x040ff000000418ff */
[----:B------:R-:W-:Y:S07]  /*58d0*/  HMMA.16816.F32.BF16 R64, R4, R94, RZ ;  /* 0x0000005e0440723c */ /* 0x000fee00000418ff */
[----:B------:R-:W-:Y:S01]  /*58e0*/  LOP3.LUT R7, R2, 0xff, RZ, 0xc0, !PT ;  /* 0x000000ff02077812 */ /* 0x000fe200078ec0ff */
[----:B------:R-:W-:Y:S01]  /*58f0*/  FFMA.FTZ R4, R142, c[0x0][0x23c], -R13 ;  /* 0x00008f008e047a23 */ /* 0x000fe2000001080d */
[----:B------:R-:W-:Y:S01]  /*5900*/  SHF.R.U32.HI R6, RZ, 0x10, R2 ;  /* 0x00000010ff067819 */ /* 0x000fe20000011602 */
[----:B------:R-:W-:Y:S01]  /*5910*/  IMAD.MOV.U32 R142, RZ, RZ, R74 ;  /* 0x000000ffff8e7224 */ /* 0x000fe200078e004a */
[----:B------:R-:W-:Y:S01]  /*5920*/  SHF.R.U32.HI R5, RZ, 0x18, R2 ;  /* 0x00000018ff057819 */ /* 0x000fe20000011602 */
[----:B------:R1:W3:Y:S01]  /*5930*/  MUFU.EX2 R136, R4 ;  /* 0x0000000400887308 */ /* 0x0002e20000000800 */
[----:B------:R-:W-:Y:S01]  /*5940*/  SHF.R.U32.HI R2, RZ, 0x8, R3 ;  /* 0x00000008ff027819 */ /* 0x000fe20000011603 */
[----:B------:R-:W-:-:S02]  /*5950*/  FFMA.FTZ R3, R146, c[0x0][0x23c], -R12 ;  /* 0x00008f0092037a23 */ /* 0x000fc4000001080c */
[----:B------:R-:W-:Y:S01]  /*5960*/  IMAD.MOV.U32 R146, RZ, RZ, R137 ;  /* 0x000000ffff927224 */ /* 0x000fe200078e0089 */
[----:B------:R-:W-:Y:S01]  /*5970*/  PRMT R8, R7, 0x5410, R2 ;  /* 0x0000541007087816 */ /* 0x000fe20000000002 */
[----:B------:R-:W-:Y:S01]  /*5980*/  IMAD.MOV.U32 R137, RZ, RZ, R160 ;  /* 0x000000ffff897224 */ /* 0x000fe200078e00a0 */
[----:B------:R-:W-:Y:S01]  /*5990*/  LOP3.LUT R2, R6, 0xff, RZ, 0xc0, !PT ;  /* 0x000000ff06027812 */ /* 0x000fe200078ec0ff */
[----:B------:R4:W-:Y:S01]  /*59a0*/  MUFU.EX2 R76, R3 ;  /* 0x00000003004c7308 */ /* 0x0009e20000000800 */
[----:B------:R-:W-:Y:S02]  /*59b0*/  LOP3.LUT R6, R0, 0xff, RZ, 0xc0, !PT ;  /* 0x000000ff00067812 */ /* 0x000fe400078ec0ff */
[----:B------:R-:W-:Y:S02]  /*59c0*/  PRMT R7, R2, 0x5410, R5 ;  /* 0x0000541002077816 */ /* 0x000fe40000000005 */
[----:B------:R-:W-:Y:S02]  /*59d0*/  LOP3.LUT R2, R0, 0xffff, RZ, 0xc0, !PT ;  /* 0x0000ffff00027812 */ /* 0x000fe400078ec0ff */
[----:B------:R-:W-:-:S02]  /*59e0*/  SHF.R.U32.HI R5, RZ, 0x18, R0 ;  /* 0x00000018ff057819 */ /* 0x000fc40000011600 */
[----:B-1----:R-:W-:Y:S01]  /*59f0*/  SHF.R.U32.HI R4, RZ, 0x8, R2 ;  /* 0x00000008ff047819 */ /* 0x002fe20000011602 */
[----:B------:R-:W-:Y:S02]  /*5a00*/  FFMA.FTZ R2, R151, c[0x0][0x23c], -R12 ;  /* 0x00008f0097027a23 */ /* 0x000fe4000001080c */
[----:B--2---:R-:W-:Y:S01]  /*5a10*/  IMAD.MOV.U32 R151, RZ, RZ, R96 ;  /* 0x000000ffff977224 */ /* 0x004fe200078e0060 */
[----:B------:R-:W-:Y:S01]  /*5a20*/  PRMT R4, R6, 0x5410, R4 ;  /* 0x0000541006047816 */ /* 0x000fe20000000004 */
[----:B------:R-:W-:Y:S01]  /*5a30*/  IMAD.MOV.U32 R96, RZ, RZ, R14 ;  /* 0x000000ffff607224 */ /* 0x000fe200078e000e */
[----:B------:R3:W-:Y:S01]  /*5a40*/  MUFU.EX2 R72, R2 ;  /* 0x0000000200487308 */ /* 0x0007e20000000800 */
[----:B----4-:R-:W-:Y:S01]  /*5a50*/  FFMA.FTZ R3, R143, c[0x0][0x23c], -R12 ;  /* 0x00008f008f037a23 */ /* 0x010fe2000001080c */
[----:B------:R-:W-:Y:S01]  /*5a60*/  MOV R14, R15 ;  /* 0x0000000f000e7202 */ /* 0x000fe20000000f00 */
[----:B------:R-:W-:-:S05]  /*5a70*/  IMAD.MOV.U32 R15, RZ, RZ, R9 ;  /* 0x000000ffff0f7224 */ /* 0x000fca00078e0009 */
[----:B------:R1:W2:Y:S01]  /*5a80*/  MUFU.EX2 R97, R3 ;  /* 0x0000000300617308 */ /* 0x0002a20000000800 */
[----:B---3--:R-:W-:Y:S02]  /*5a90*/  F2FP.BF16.PACK_AB R2, R136, R79 ;  /* 0x0000004f8802723e */ /* 0x008fe400000010ff */
[----:B-1----:R-:W-:-:S04]  /*5aa0*/  SHF.R.U32.HI R3, RZ, 0x10, R0 ;  /* 0x00000010ff037819 */ /* 0x002fc80000011600 */
[----:B------:R-:W-:Y:S01]  /*5ab0*/  LOP3.LUT R0, R3, 0xff, RZ, 0xc0, !PT ;  /* 0x000000ff03007812 */ /* 0x000fe200078ec0ff */
[----:B------:R-:W-:Y:S02]  /*5ac0*/  FFMA.FTZ R3, R150, c[0x0][0x23c], -R12 ;  /* 0x00008f0096037a23 */ /* 0x000fe4000001080c */
[----:B------:R-:W-:Y:S01]  /*5ad0*/  IMAD.MOV.U32 R150, RZ, RZ, R75 ;  /* 0x000000ffff967224 */ /* 0x000fe200078e004b */
[----:B------:R-:W-:Y:S01]  /*5ae0*/  PRMT R5, R0, 0x5410, R5 ;  /* 0x0000541000057816 */ /* 0x000fe20000000005 */
[--C-:B------:R-:W-:Y:S01]  /*5af0*/  HSET2.LE.AND R0, R8, R251.reuse, PT ;  /* 0x000000fb08007233 */ /* 0x100fe20003803000 */
[----:B------:R-:W1:Y:S04]  /*5b00*/  MUFU.EX2 R9, R3 ;  /* 0x0000000300097308 */ /* 0x000e680000000800 */
        /* <DEDUP_REMOVED lines=12> */
[C---:B------:R-:W-:Y:S07]  /*5bd0*/  HMMA.16816.F32.BF16 R88, R4.reuse, R108, R20 ;  /* 0x0000006c0458723c */ /* 0x040fee0000041814 */
[----:B------:R-:W-:Y:S01]  /*5be0*/  IMAD.WIDE.U32 R20, R0, -0x326172a9, RZ ;  /* 0xcd9e8d5700147825 */ /* 0x000fe200078e00ff */
[C---:B------:R-:W-:Y:S04]  /*5bf0*/  HMMA.16816.F32.BF16 R84, R4.reuse, R120, R40 ;  /* 0x000000780454723c */ /* 0x040fe80000041828 */
        /* <DEDUP_REMOVED lines=12> */
[----:B------:R-:W-:-:S04]  /*5cc0*/  IMAD.WIDE.U32 R8, R9, -0x326172a9, RZ ;  /* 0xcd9e8d5709087825 */ /* 0x000fc800078e00ff */
[----:B------:R-:W-:Y:S01]  /*5cd0*/  IMAD.MOV.U32 R42, RZ, RZ, R80 ;  /* 0x000000ffff2a7224 */ /* 0x000fe200078e0050 */
[C---:B------:R-:W-:Y:S01]  /*5ce0*/  HMMA.16816.F32.BF16 R72, R4.reuse, R122, R44 ;  /* 0x0000007a0448723c */ /* 0x040fe2000004182c */
[----:B------:R-:W-:Y:S01]  /*5cf0*/  LOP3.LUT R3, R9, UR12, R68, 0x96, !PT ;  /* 0x0000000c09037c12 */ /* 0x000fe2000f8e9644 */
[----:B------:R-:W-:Y:S01]  /*5d00*/  IMAD.MOV.U32 R43, RZ, RZ, R81 ;  /* 0x000000ffff2b7224 */ /* 0x000fe200078e0051 */
[----:B------:R-:W-:Y:S01]  /*5d10*/  MOV R68, R134 ;  /* 0x0000008600447202 */ /* 0x000fe20000000f00 */
[----:B------:R-:W-:Y:S02]  /*5d20*/  IMAD.MOV.U32 R41, RZ, RZ, R78 ;  /* 0x000000ffff297224 */ /* 0x000fe400078e004e */
[----:B------:R-:W-:Y:S02]  /*5d30*/  IMAD.MOV.U32 R120, RZ, RZ, R10 ;  /* 0x000000ffff787224 */ /* 0x000fe400078e000a */
[----:B------:R-:W-:Y:S01]  /*5d40*/  IMAD.WIDE.U32 R46, R0, -0x326172a9, RZ ;  /* 0xcd9e8d57002e7825 */ /* 0x000fe200078e00ff */
[----:B------:R-:W-:Y:S03]  /*5d50*/  HMMA.16816.F32.BF16 R80, R4, R124, R36 ;  /* 0x0000007c0450723c */ /* 0x000fe60000041824 */
[----:B------:R-:W-:Y:S01]  /*5d60*/  FFMA.FTZ R10, R167, c[0x0][0x23c], -R17 ;  /* 0x00008f00a70a7a23 */ /* 0x000fe20000010811 */
[----:B------:R-:W-:Y:S01]  /*5d70*/  LOP3.LUT R0, R47, UR10, R8, 0x96, !PT ;  /* 0x0000000a2f007c12 */ /* 0x000fe2000f8e9608 */
[----:B------:R-:W-:-:S02]  /*5d80*/  IMAD.WIDE.U32 R8, R3, -0x2daee0ad, RZ ;  /* 0xd2511f5303087825 */ /* 0x000fc400078e00ff */
[----:B------:R-:W-:Y:S01]  /*5d90*/  MOV R36, R96 ;  /* 0x0000006000247202 */ /* 0x000fe20000000f00 */
[----:B------:R-:W-:Y:S01]  /*5da0*/  MUFU.EX2 R100, R10 ;  /* 0x0000000a00647308 */ /* 0x000fe20000000800 */
[----:B------:R-:W-:Y:S01]  /*5db0*/  IMAD.WIDE.U32 R44, R0, -0x2daee0ad, RZ ;  /* 0xd2511f53002c7825 */ /* 0x000fe200078e00ff */
[----:B------:R-:W-:Y:S01]  /*5dc0*/  LOP3.LUT R3, R9, UR9, R2, 0x96, !PT ;  /* 0x0000000909037c12 */ /* 0x000fe2000f8e9602 */
[C---:B------:R-:W-:Y:S01]  /*5dd0*/  HMMA.16816.F32.BF16 R124, R4.reuse, R126, R48 ;  /* 0x0000007e047c723c */ /* 0x040fe20000041830 */
[----:B------:R-:W-:Y:S01]  /*5de0*/  LDSM.16.MT88.4 R48, [R214+0xb800] ;  /* 0x00b80000d630783b */ /* 0x000fe20000004200 */
[----:B------:R-:W-:Y:S01]  /*5df0*/  FFMA.FTZ R0, R165, c[0x0][0x23c], -R17 ;  /* 0x00008f00a5007a23 */ /* 0x000fe20000010811 */
[----:B------:R-:W-:Y:S01]  /*5e00*/  LOP3.LUT R2, R45, UR7, R8, 0x96, !PT ;  /* 0x000000072d027c12 */ /* 0x000fe2000f8e9608 */
[----:B------:R-:W-:Y:S02]  /*5e10*/  IMAD.WIDE.U32 R22, R3, -0x326172a9, RZ ;  /* 0xcd9e8d5703167825 */ /* 0x000fe400078e00ff */
[----:B------:R1:W-:Y:S02]  /*5e20*/  MUFU.EX2 R143, R0 ;  /* 0x00000000008f7308 */ /* 0x0003e40000000800 */
[----:B------:R-:W-:Y:S01]  /*5e30*/  IMAD.WIDE.U32 R2, R2, -0x326172a9, RZ ;  /* 0xcd9e8d5702027825 */ /* 0x000fe200078e00ff */
[C---:B------:R-:W-:Y:S03]  /*5e40*/  HMMA.16816.F32.BF16 R56, R4.reuse, R114, R56 ;  /* 0x000000720438723c */ /* 0x040fe60000041838 */
[----:B------:R-:W-:Y:S01]  /*5e50*/  IMAD.MOV.U32 R39, RZ, RZ, R79 ;  /* 0x000000ffff277224 */ /* 0x000fe200078e004f */
[----:B------:R-:W-:Y:S01]  /*5e60*/  LOP3.LUT R8, R2, 0xffff, RZ, 0xc0, !PT ;  /* 0x0000ffff02087812 */ /* 0x000fe200078ec0ff */
[----:B------:R-:W-:Y:S01]  /*5e70*/  IMAD.MOV.U32 R38, RZ, RZ, R76 ;  /* 0x000000ffff267224 */ /* 0x000fe200078e004c */
[--C-:B------:R-:W-:Y:S01]  /*5e80*/  SHF.R.U32.HI R11, RZ, 0x10, R2.reuse ;  /* 0x00000010ff0b7819 */ /* 0x100fe20000011602 */
[----:B------:R-:W-:Y:S01]  /*5e90*/  IMAD.MOV.U32 R37, RZ, RZ, R77 ;  /* 0x000000ffff257224 */ /* 0x000fe200078e004d */
[----:B------:R-:W-:Y:S01]  /*5ea0*/  SHF.R.U32.HI R16, RZ, 0x18, R2 ;  /* 0x00000018ff107819 */ /* 0x000fe20000011602 */
[----:B------:R-:W-:Y:S01]  /*5eb0*/  HMMA.16816.F32.BF16 R76, R4, R128, R28 ;  /* 0x00000080044c723c */ /* 0x000fe2000004181c */
[----:B------:R-:W-:Y:S01]  /*5ec0*/  SHF.R.U32.HI R9, RZ, 0x8, R8 ;  /* 0x00000008ff097819 */ /* 0x000fe20000011608 */
[----:B------:R-:W-:-:S02]  /*5ed0*/  IMAD.MOV.U32 R96, RZ, RZ, R161 ;  /* 0x000000ffff607224 */ /* 0x000fc400078e00a1 */
[----:B-1----:R-:W-:Y:S02]  /*5ee0*/  FFMA.FTZ R0, R164, c[0x0][0x23c], -R17 ;  /* 0x00008f00a4007a23 */ /* 0x002fe40000010811 */
[----:B------:R-:W-:Y:S02]  /*5ef0*/  FFMA.FTZ R8, R194, c[0x0][0x23c], -R18 ;  /* 0x00008f00c2087a23 */ /* 0x000fe40000010812 */
[----:B------:R1:W2:Y:S01]  /*5f00*/  MUFU.EX2 R128, R0 ;  /* 0x0000000000807308 */ /* 0x0002a20000000800 */
[----:B------:R-:W-:Y:S01]  /*5f10*/  IMAD.MOV.U32 R129, RZ, RZ, R19 ;  /* 0x000000ffff817224 */ /* 0x000fe200078e0013 */
[----:B------:R-:W-:Y:S01]  /*5f20*/  LOP3.LUT R19, R2, 0xff, RZ, 0xc0, !PT ;  /* 0x000000ff02137812 */ /* 0x000fe200078ec0ff */
[----:B------:R-:W-:Y:S01]  /*5f30*/  IMAD.MOV.U32 R30, RZ, RZ, R98 ;  /* 0x000000ffff1e7224 */ /* 0x000fe200078e0062 */
[C---:B------:R-:W-:Y:S01]  /*5f40*/  HMMA.16816.F32.BF16 R60, R4.reuse, R110, R60 ;  /* 0x0000006e043c723c */ /* 0x040fe2000004183c */
[----:B------:R-:W-:Y:S01]  /*5f50*/  IMAD.MOV.U32 R31, RZ, RZ, R99 ;  /* 0x000000ffff1f7224 */ /* 0x000fe200078e0063 */
[----:B------:R-:W-:Y:S01]  /*5f60*/  PRMT R9, R19, 0x5410, R9 ;  /* 0x0000541013097816 */ /* 0x000fe20000000009 */
[----:B------:R-:W-:Y:S01]  /*5f70*/  FFMA.FTZ R2, R195, c[0x0][0x23c], -R18 ;  /* 0x00008f00c3027a23 */ /* 0x000fe20000010812 */
[----:B------:R-:W-:Y:S01]  /*5f80*/  MUFU.EX2 R194, R8 ;  /* 0x0000000800c27308 */ /* 0x000fe20000000800 */
[----:B------:R-:W-:Y:S01]  /*5f90*/  IMAD.MOV.U32 R98, RZ, RZ, R163 ;  /* 0x000000ffff627224 */ /* 0x000fe200078e00a3 */
[----:B------:R-:W-:Y:S01]  /*5fa0*/  MOV R109, R31 ;  /* 0x0000001f006d7202 */ /* 0x000fe20000000f00 */
[----:B------:R-:W-:Y:S01]  /*5fb0*/  IMAD.MOV.U32 R99, RZ, RZ, R162 ;  /* 0x000000ffff637224 */ /* 0x000fe200078e00a2 */
[----:B------:R-:W-:Y:S01]  /*5fc0*/  HMMA.16816.F32.BF16 R64, R4, R118, R64 ;  /* 0x000000760440723c */ /* 0x000fe20000041840 */
[----:B------:R-:W-:-:S02]  /*5fd0*/  IMAD.MOV.U32 R29, RZ, RZ, R14 ;  /* 0x000000ffff1d7224 */ /* 0x000fc400078e000e */
[----:B------:R-:W-:Y:S01]  /*5fe0*/  IMAD.MOV.U32 R28, RZ, RZ, R15 ;  /* 0x000000ffff1c7224 */ /* 0x000fe200078e000f */
[----:B-1----:R-:W-:Y:S01]  /*5ff0*/  LOP3.LUT R0, R3, UR17, R22, 0x96, !PT ;  /* 0x0000001103007c12 */ /* 0x002fe2000f8e9616 */
[----:B------:R-:W-:Y:S01]  /*6000*/  FFMA.FTZ R3, R166, c[0x0][0x23c], -R17 ;  /* 0x00008f00a6037a23 */ /* 0x000fe20000010811 */
[----:B------:R-:W1:Y:S01]  /*6010*/  MUFU.EX2 R195, R2 ;  /* 0x0000000200c37308 */ /* 0x000e620000000800 */
[----:B------:R-:W-:Y:S01]  /*6020*/  IMAD.MOV.U32 R139, RZ, RZ, R37 ;  /* 0x000000ffff8b7224 */ /* 0x000fe200078e0025 */
[----:B------:R-:W-:Y:S01]  /*6030*/  HMMA.16816.F32.BF16 R160, R4, R112, R24 ;  /* 0x0000007004a0723c */ /* 0x000fe20000041818 */
[----:B------:R-:W-:Y:S01]  /*6040*/  LOP3.LUT R15, R0, 0xff, RZ, 0xc0, !PT ;  /* 0x000000ff000f7812 */ /* 0x000fe200078ec0ff */
[----:B------:R-:W-:Y:S01]  /*6050*/  IMAD.MOV.U32 R138, RZ, RZ, R38 ;  /* 0x000000ffff8a7224 */ /* 0x000fe200078e0026 */
[--C-:B------:R-:W-:Y:S01]  /*6060*/  SHF.R.U32.HI R10, RZ, 0x10, R0.reuse ;  /* 0x00000010ff0a7819 */ /* 0x100fe20000011600 */
[----:B------:R-:W-:Y:S01]  /*6070*/  IMAD.MOV.U32 R101, RZ, RZ, R39 ;  /* 0x000000ffff657224 */ /* 0x000fe200078e0027 */
[----:B------:R-:W-:Y:S01]  /*6080*/  SHF.R.U32.HI R14, RZ, 0x18, R0 ;  /* 0x00000018ff0e7819 */ /* 0x000fe20000011600 */
[----:B------:R3:W4:Y:S01]  /*6090*/  MUFU.EX2 R252, R3 ;  /* 0x0000000300fc7308 */ /* 0x0007220000000800 */
[----:B------:R-:W-:Y:S01]  /*60a0*/  IMAD.MOV.U32 R112, RZ, RZ, R36 ;  /* 0x000000ffff707224 */ /* 0x000fe200078e0024 */
[----:B------:R-:W-:Y:S01]  /*60b0*/  LDSM.16.MT88.4 R24, [R212+0xa800] ;  /* 0x00a80000d418783b */ /* 0x000fe20000004200 */
[----:B------:R-:W-:-:S02]  /*60c0*/  IMAD.MOV.U32 R113, RZ, RZ, R29 ;  /* 0x000000ffff717224 */ /* 0x000fc400078e001d */
[----:B------:R-:W-:Y:S01]  /*60d0*/  IMAD.MOV.U32 R108, RZ, RZ, R30 ;  /* 0x000000ffff6c7224 */ /* 0x000fe200078e001e */
[----:B------:R-:W5:Y:S01]  /*60e0*/  LDSM.16.MT88.4 R36, [R212+0x9800] ;  /* 0x00980000d424783b */ /* 0x000f620000004200 */
[----:B------:R-:W-:Y:S02]  /*60f0*/  IMAD.MOV.U32 R123, RZ, RZ, R40 ;  /* 0x000000ffff7b7224 */ /* 0x000fe400078e0028 */
[----:B------:R-:W-:Y:S02]  /*6100*/  IMAD.MOV.U32 R122, RZ, RZ, R41 ;  /* 0x000000ffff7a7224 */ /* 0x000fe400078e0029 */
[----:B------:R-:W-:Y:S02]  /*6110*/  IMAD.MOV.U32 R130, RZ, RZ, R42 ;  /* 0x000000ffff827224 */ /* 0x000fe400078e002a */
[----:B------:R-:W-:Y:S02]  /*6120*/  IMAD.MOV.U32 R131, RZ, RZ, R43 ;  /* 0x000000ffff837224 */ /* 0x000fe400078e002b */
[----:B------:R-:W-:Y:S01]  /*6130*/  LDSM.16.MT88.4 R40, [R212+0xb800] ;  /* 0x00b80000d428783b */ /* 0x000fe20000004200 */
[----:B---3--:R-:W-:Y:S01]  /*6140*/  LOP3.LUT R3, R0, 0xffff, RZ, 0xc0, !PT ;  /* 0x0000ffff00037812 */ /* 0x008fe200078ec0ff */
[----:B------:R-:W-:Y:S01]  /*6150*/  IMAD.MOV.U32 R69, RZ, RZ, R133 ;  /* 0x000000ffff457224 */ /* 0x000fe200078e0085 */
[----:B------:R-:W-:Y:S01]  /*6160*/  LOP3.LUT R0, R11, 0xff, RZ, 0xc0, !PT ;  /* 0x000000ff0b007812 */ /* 0x000fe200078ec0ff */
[----:B------:R-:W-:Y:S01]  /*6170*/  IMAD.MOV.U32 R45, RZ, RZ, R101 ;  /* 0x000000ffff2d7224 */ /* 0x000fe200078e0065 */
[----:B------:R-:W-:Y:S01]  /*6180*/  SHF.R.U32.HI R2, RZ, 0x8, R3 ;  /* 0x00000008ff027819 */ /* 0x000fe20000011603 */
[----:B------:R-:W-:Y:S01]  /*6190*/  IMAD.MOV.U32 R101, RZ, RZ, R112 ;  /* 0x000000ffff657224 */ /* 0x000fe200078e0070 */
[----:B------:R-:W-:Y:S01]  /*61a0*/  LOP3.LUT R3, R10, 0xff, RZ, 0xc0, !PT ;  /* 0x000000ff0a037812 */ /* 0x000fe200078ec0ff */
[----:B------:R-:W-:Y:S01]  /*61b0*/  IMAD.MOV.U32 R47, RZ, RZ, R129 ;  /* 0x000000ffff2f7224 */ /* 0x000fe200078e0081 */
[----:B------:R-:W-:Y:S01]  /*61c0*/  PRMT R10, R0, 0x5410, R16 ;  /* 0x00005410000a7816 */ /* 0x000fe20000000010 */
[----:B------:R-:W-:Y:S01]  /*61d0*/  IMAD.MOV.U32 R16, RZ, RZ, R139 ;  /* 0x000000ffff107224 */ /* 0x000fe200078e008b */
[----:B------:R-:W-:Y:S01]  /*61e0*/  PRMT R0, R15, 0x5410, R2 ;  /* 0x000054100f007816 */ /* 0x000fe20000000002 */
[----:B------:R-:W-:Y:S01]  /*61f0*/  FFMA.FTZ R2, R193, c[0x0][0x23c], -R18 ;  /* 0x00008f00c1027a23 */ /* 0x000fe20000010812 */
[----:B------:R-:W-:Y:S01]  /*6200*/  PRMT R8, R3, 0x5410, R14 ;  /* 0x0000541003087816 */ /* 0x000fe2000000000e */
[----:B--2---:R-:W-:-:S02]  /*6210*/  IMAD.MOV.U32 R15, RZ, RZ, R128 ;  /* 0x000000ffff0f7224 */ /* 0x004fc400078e0080 */
[----:B------:R-:W-:Y:S01]  /*6220*/  IMAD.MOV.U32 R128, RZ, RZ, R28 ;  /* 0x000000ffff807224 */ /* 0x000fe200078e001c */
[----:B------:R-:W-:Y:S01]  /*6230*/  HSET2.LE.AND R0, R0, R251, PT ;  /* 0x000000fb00007233 */ /* 0x000fe20003803000 */
[----:B------:R-:W-:Y:S01]  /*6240*/  FFMA.FTZ R3, R192, c[0x0][0x23c], -R18 ;  /* 0x00008f00c0037a23 */ /* 0x000fe20000010812 */
[----:B------:R-:W2:Y:S01]  /*6250*/  LDSM.16.MT88.4 R28, [R214+0xa800] ;  /* 0x00a80000d61c783b */ /* 0x000ea20000004200 */
[----:B------:R3:W-:Y:S01]  /*6260*/  MUFU.EX2 R192, R2 ;  /* 0x0000000200c07308 */ /* 0x0007e20000000800 */
[----:B------:R-:W-:Y:S02]  /*6270*/  IMAD.MOV.U32 R14, RZ, RZ, R138 ;  /* 0x000000ffff0e7224 */ /* 0x000fe400078e008a */
[----:B------:R-:W-:Y:S02]  /*6280*/  IMAD.MOV.U32 R129, RZ, RZ, R150 ;  /* 0x000000ffff817224 */ /* 0x000fe400078e0096 */
[----:B------:R-:W-:Y:S02]  /*6290*/  IMAD.MOV.U32 R112, RZ, RZ, R148 ;  /* 0x000000ffff707224 */ /* 0x000fe400078e0094 */
[----:B------:R-:W-:Y:S01]  /*62a0*/  IMAD.MOV.U32 R115, RZ, RZ, R96 ;  /* 0x000000ffff737224 */ /* 0x000fe200078e0060 */
[----:B------:R4:W4:Y:S01]  /*62b0*/  MUFU.EX2 R193, R3 ;  /* 0x0000000300c17308 */ /* 0x0009220000000800 */
[----:B------:R-:W-:-:S02]  /*62c0*/  IMAD.MOV.U32 R114, RZ, RZ, R97 ;  /* 0x000000ffff727224 */ /* 0x000fc400078e0061 */
[----:B------:R-:W-:Y:S02]  /*62d0*/  IMAD.MOV.U32 R11, RZ, RZ, R136 ;  /* 0x000000ffff0b7224 */ /* 0x000fe400078e0088 */
[----:B------:R-:W-:Y:S01]  /*62e0*/  IMAD.MOV.U32 R19, RZ, RZ, R149 ;  /* 0x000000ffff137224 */ /* 0x000fe200078e0095 */
[----:B---3--:R-:W-:-:S04]  /*62f0*/  F2FP.BF16.PACK_AB R2, R143, R100 ;  /* 0x000000648f02723e */ /* 0x008fc800000010ff */
[----:B------:R-:W-:Y:S01]  /*6300*/  LOP3.LUT R4, R0, R2, RZ, 0xc0, !PT ;  /* 0x0000000200047212 */ /* 0x000fe200078ec0ff */
[--C-:B------:R-:W-:Y:S01]  /*6310*/  HSET2.LE.AND R0, R8, R251.reuse, PT ;  /* 0x000000fb08007233 */ /* 0x100fe20003803000 */
[----:B-1----:R-:W-:Y:S01]  /*6320*/  F2FP.BF16.PACK_AB R2, R194, R195 ;  /* 0x000000c3c202723e */ /* 0x002fe200000010ff */
[----:B------:R-:W-:Y:S02]  /*6330*/  IMAD.MOV.U32 R8, RZ, RZ, R128 ;  /* 0x000000ffff087224 */ /* 0x000fe400078e0080 */
[----:B----4-:R-:W-:Y:S01]  /*6340*/  IMAD.MOV.U32 R3, RZ, RZ, R68 ;  /* 0x000000ffff037224 */ /* 0x010fe200078e0044 */
[----:B------:R-:W-:Y:S01]  /*6350*/  LOP3.LUT R5, R0, R2, RZ, 0xc0, !PT ;  /* 0x0000000200057212 */ /* 0x000fe200078ec0ff */
        /* <DEDUP_REMOVED lines=10> */
[----:B------:R-:W-:Y:S02]  /*6400*/  IMAD.MOV.U32 R0, RZ, RZ, R121 ;  /* 0x000000ffff007224 */ /* 0x000fe400078e0079 */
[----:B------:R-:W-:Y:S02]  /*6410*/  IMAD.MOV.U32 R113, RZ, RZ, R142 ;  /* 0x000000ffff717224 */ /* 0x000fe400078e008e */
[----:B------:R-:W-:Y:S02]  /*6420*/  IMAD.MOV.U32 R128, RZ, RZ, R151 ;  /* 0x000000ffff807224 */ /* 0x000fe400078e0097 */
[----:B-----5:R-:W-:Y:S01]  /*6430*/  HMMA.16816.F32.BF16 R116, R4, R36, R208 ;  /* 0x000000240474723c */ /* 0x020fe200000418d0 */
[----:B------:R-:W-:-:S06]  /*6440*/  IMAD.MOV.U32 R142, RZ, RZ, R137 ;  /* 0x000000ffff8e7224 */ /* 0x000fcc00078e0089 */
[----:B------:R-:W-:Y:S01]  /*6450*/  IMAD.MOV.U32 R208, RZ, RZ, R108 ;  /* 0x000000ffffd07224 */ /* 0x000fe200078e006c */
[C---:B------:R-:W-:Y:S01]  /*6460*/  HMMA.16816.F32.BF16 R132, R4.reuse, R32, R204 ;  /* 0x000000200484723c */ /* 0x040fe200000418cc */
[----:B------:R-:W-:Y:S01]  /*6470*/  IMAD.MOV.U32 R211, RZ, RZ, R120 ;  /* 0x000000ffffd37224 */ /* 0x000fe200078e0078 */
[----:B------:R-:W-:Y:S01]  /*6480*/  MOV R209, R109 ;  /* 0x0000006d00d17202 */ /* 0x000fe20000000f00 */
[----:B------:R-:W-:Y:S01]  /*6490*/  IMAD.MOV.U32 R210, RZ, RZ, R106 ;  /* 0x000000ffffd27224 */ /* 0x000fe200078e006a */
[----:B------:R-:W-:Y:S01]  /*64a0*/  LOP3.LUT R2, R21, UR16, R208, 0x96, !PT ;  /* 0x0000001015027c12 */ /* 0x000fe2000f8e96d0 */
[----:B------:R-:W-:Y:S01]  /*64b0*/  IMAD.MOV.U32 R209, RZ, RZ, R211 ;  /* 0x000000ffffd17224 */ /* 0x000fe200078e00d3 */
[----:B------:R-:W-:Y:S01]  /*64c0*/  MOV R208, R107 ;  /* 0x0000006b00d07202 */ /* 0x000fe20000000f00 */
[----:B------:R-:W-:Y:S01]  /*64d0*/  IMAD.MOV.U32 R205, RZ, RZ, R131 ;  /* 0x000000ffffcd7224 */ /* 0x000fe200078e0083 */
[----:B------:R-:W-:Y:S01]  /*64e0*/  MOV R131, R98 ;  /* 0x0000006200837202 */ /* 0x000fe20000000f00 */
[----:B------:R-:W-:Y:S01]  /*64f0*/  IMAD.MOV.U32 R207, RZ, RZ, R0 ;  /* 0x000000ffffcf7224 */ /* 0x000fe200078e0000 */
[----:B------:R-:W-:Y:S01]  /*6500*/  HMMA.16816.F32.BF16 R148, R4, R24, R200 ;  /* 0x000000180494723c */ /* 0x000fe200000418c8 */
[----:B------:R-:W-:Y:S01]  /*6510*/  IMAD.MOV.U32 R204, RZ, RZ, R130 ;  /* 0x000000ffffcc7224 */ /* 0x000fe200078e0082 */
[----:B------:R-:W-:Y:S01]  /*6520*/  LOP3.LUT R0, R205, UR14, R20, 0x96, !PT ;  /* 0x0000000ecd007c12 */ /* 0x000fe2000f8e9614 */
[----:B------:R-:W-:-:S02]  /*6530*/  IMAD.MOV.U32 R130, RZ, RZ, R99 ;  /* 0x000000ffff827224 */ /* 0x000fc400078e0063 */
[----:B------:R-:W-:Y:S02]  /*6540*/  IMAD.MOV.U32 R211, RZ, RZ, R3 ;  /* 0x000000ffffd37224 */ /* 0x000fe400078e0003 */
[----:B------:R-:W-:Y:S01]  /*6550*/  IMAD.WIDE.U32 R2, R2, -0x2daee0ad, RZ ;  /* 0xd2511f5302027825 */ /* 0x000fe200078e00ff */
[C---:B--2---:R-:W-:Y:S03]  /*6560*/  HMMA.16816.F32.BF16 R164, R4.reuse, R28, R196 ;  /* 0x0000001c04a4723c */ /* 0x044fe600000418c4 */
[----:B------:R-:W-:Y:S01]  /*6570*/  IMAD.MOV.U32 R206, RZ, RZ, R209 ;  /* 0x000000ffffce7224 */ /* 0x000fe200078e00d1 */
[----:B------:R-:W-:Y:S01]  /*6580*/  LOP3.LUT R3, R3, UR13, R70, 0x96, !PT ;  /* 0x0000000d03037c12 */ /* 0x000fe2000f8e9646 */
[----:B------:R-:W-:Y:S02]  /*6590*/  IMAD.MOV.U32 R209, RZ, RZ, R100 ;  /* 0x000000ffffd17224 */ /* 0x000fe400078e0064 */
[----:B------:R-:W-:Y:S01]  /*65a0*/  IMAD.MOV.U32 R205, RZ, RZ, R8 ;  /* 0x000000ffffcd7224 */ /* 0x000fe200078e0008 */
[----:B------:R-:W-:Y:S01]  /*65b0*/  HMMA.16816.F32.BF16 R96, R4, R40, R188 ;  /* 0x000000280460723c */ /* 0x000fe200000418bc */
[----:B------:R-:W-:Y:S01]  /*65c0*/  MOV R196, R211 ;  /* 0x000000d300c47202 */ /* 0x000fe20000000f00 */
[----:B------:R-:W-:-:S02]  /*65d0*/  IMAD.MOV.U32 R201, RZ, RZ, R131 ;  /* 0x000000ffffc97224 */ /* 0x000fc400078e0083 */
[----:B------:R-:W-:Y:S02]  /*65e0*/  IMAD.MOV.U32 R200, RZ, RZ, R210 ;  /* 0x000000ffffc87224 */ /* 0x000fe400078e00d2 */
[----:B------:R-:W-:Y:S02]  /*65f0*/  IMAD.MOV.U32 R210, RZ, RZ, R9 ;  /* 0x000000ffffd27224 */ /* 0x000fe400078e0009 */
        /* <DEDUP_REMOVED lines=18> */
[----:B------:R-:W-:Y:S01]  /*6720*/  IMAD.MOV.U32 R199, RZ, RZ, R208 ;  /* 0x000000ffffc77224 */ /* 0x000fe200078e00d0 */
[----:B------:R-:W-:Y:S01]  /*6730*/  MOV R208, R112 ;  /* 0x0000007000d07202 */ /* 0x000fe20000000f00 */
[----:B------:R-:W-:Y:S01]  /*6740*/  IMAD.MOV.U32 R207, RZ, RZ, R144 ;  /* 0x000000ffffcf7224 */ /* 0x000fe200078e0090 */
[----:B------:R-:W-:Y:S01]  /*6750*/  HMMA.16816.F32.BF16 R168, R4, R30, R168 ;  /* 0x0000001e04a8723c */ /* 0x000fe200000418a8 */
[----:B------:R-:W-:-:S07]  /*6760*/  IMAD.MOV.U32 R206, RZ, RZ, R114 ;  /* 0x000000ffffce7224 */ /* 0x000fce00078e0072 */
[C---:B------:R-:W-:Y:S01]  /*6770*/  HMMA.16816.F32.BF16 R108, R4.reuse, R42, R156 ;  /* 0x0000002a046c723c */ /* 0x040fe2000004189c */
[----:B------:R-:W-:Y:S07]  /*6780*/  LDSM.16.MT88.4 R156, [R212+0xac00] ;  /* 0x00ac0000d49c783b */ /* 0x000fee0000004200 */
[----:B------:R-:W-:Y:S07]  /*6790*/  HMMA.16816.F32.BF16 R176, R4, R50, R176 ;  /* 0x0000003204b0723c */ /* 0x000fee00000418b0 */
[----:B------:R-:W-:-:S04]  /*67a0*/  IMAD.WIDE.U32 R6, R0, -0x2daee0ad, RZ ;  /* 0xd2511f5300067825 */ /* 0x000fc800078e00ff */
[----:B------:R-:W-:Y:S01]  /*67b0*/  FFMA.FTZ R4, R234, c[0x0][0x23c], -R13 ;  /* 0x00008f00ea047a23 */ /* 0x000fe2000001080d */
[----:B------:R-:W-:Y:S01]  /*67c0*/  LOP3.LUT R0, R7, UR11, R2, 0x96, !PT ;  /* 0x0000000b07007c12 */ /* 0x000fe2000f8e9602 */
[----:B------:R-:W-:Y:S02]  /*67d0*/  IMAD.WIDE.U32 R2, R3, -0x326172a9, RZ ;  /* 0xcd9e8d5703027825 */ /* 0x000fe400078e00ff */
[----:B------:R1:W-:Y:S02]  /*67e0*/  MUFU.EX2 R189, R4 ;  /* 0x0000000400bd7308 */ /* 0x0003e40000000800 */
[----:B------:R-:W-:Y:S01]  /*67f0*/  IMAD.WIDE.U32 R106, R0, -0x326172a9, RZ ;  /* 0xcd9e8d57006a7825 */ /* 0x000fe200078e00ff */
[----:B------:R-:W-:-:S03]  /*6800*/  LOP3.LUT R3, R3, UR12, R204, 0x96, !PT ;  /* 0x0000000c03037c12 */ /* 0x000fc6000f8e96cc */
[----:B------:R-:W-:Y:S01]  /*6810*/  IMAD.MOV.U32 R204, RZ, RZ, R101 ;  /* 0x000000ffffcc7224 */ /* 0x000fe200078e0065 */
[----:B------:R-:W-:Y:S01]  /*6820*/  LOP3.LUT R0, R107, UR10, R2, 0x96, !PT ;  /* 0x0000000a6b007c12 */ /* 0x000fe2000f8e9602 */
[----:B------:R-:W-:-:S04]  /*6830*/  IMAD.WIDE.U32 R2, R3, -0x2daee0ad, RZ ;  /* 0xd2511f5303027825 */ /* 0x000fc800078e00ff */
[----:B------:R-:W-:Y:S01]  /*6840*/  IMAD.WIDE.U32 R100, R0, -0x2daee0ad, RZ ;  /* 0xd2511f5300647825 */ /* 0x000fe200078e00ff */
[----:B------:R-:W-:-:S03]  /*6850*/  LOP3.LUT R6, R3, UR9, R6, 0x96, !PT ;  /* 0x0000000903067c12 */ /* 0x000fc6000f8e9606 */
[----:B------:R-:W-:Y:S01]  /*6860*/  FFMA.FTZ R0, R232, c[0x0][0x23c], -R13 ;  /* 0x00008f00e8007a23 */ /* 0x000fe2000001080d */
[----:B------:R-:W-:Y:S01]  /*6870*/  LOP3.LUT R2, R101, UR7, R2, 0x96, !PT ;  /* 0x0000000765027c12 */ /* 0x000fe2000f8e9602 */
[----:B------:R-:W-:Y:S01]  /*6880*/  IMAD.WIDE.U32 R20, R6, -0x326172a9, RZ ;  /* 0xcd9e8d5706147825 */ /* 0x000fe200078e00ff */
[----:B------:R-:W-:Y:S01]  /*6890*/  MOV R232, R9 ;  /* 0x0000000900e87202 */ /* 0x000fe20000000f00 */
[----:B------:R2:W-:Y:S02]  /*68a0*/  MUFU.EX2 R187, R0 ;  /* 0x0000000000bb7308 */ /* 0x0005e40000000800 */
[----:B------:R-:W-:-:S04]  /*68b0*/  IMAD.WIDE.U32 R2, R2, -0x326172a9, RZ ;  /* 0xcd9e8d5702027825 */ /* 0x000fc800078e00ff */
[----:B------:R-:W-:Y:S01]  /*68c0*/  IMAD.MOV.U32 R234, RZ, RZ, R10 ;  /* 0x000000ffffea7224 */ /* 0x000fe200078e000a */
[C---:B-1----:R-:W-:Y:S02]  /*68d0*/  LOP3.LUT R4, R2.reuse, 0xffff, RZ, 0xc0, !PT ;  /* 0x0000ffff02047812 */ /* 0x042fe400078ec0ff */
[----:B------:R-:W-:Y:S02]  /*68e0*/  LOP3.LUT R5, R2, 0xff, RZ, 0xc0, !PT ;  /* 0x000000ff02057812 */ /* 0x000fe400078ec0ff */
[----:B------:R-:W-:Y:S02]  /*68f0*/  SHF.R.U32.HI R4, RZ, 0x8, R4 ;  /* 0x00000008ff047819 */ /* 0x000fe40000011604 */
[----:B------:R-:W-:Y:S02]  /*6900*/  SHF.R.U32.HI R6, RZ, 0x18, R2 ;  /* 0x00000018ff067819 */ /* 0x000fe40000011602 */
[----:B------:R-:W-:Y:S01]  /*6910*/  PRMT R8, R5, 0x5410, R4 ;  /* 0x0000541005087816 */ /* 0x000fe20000000004 */
[----:B--2---:R-:W-:Y:S01]  /*6920*/  FFMA.FTZ R0, R230, c[0x0][0x23c], -R13 ;  /* 0x00008f00e6007a23 */ /* 0x004fe2000001080d */
[----:B------:R-:W-:Y:S01]  /*6930*/  SHF.R.U32.HI R5, RZ, 0x10, R2 ;  /* 0x00000010ff057819 */ /* 0x000fe20000011602 */
[----:B------:R-:W-:-:S02]  /*6940*/  FFMA.FTZ R2, R228, c[0x0][0x23c], -R12 ;  /* 0x00008f00e4027a23 */ /* 0x000fc4000001080c */
[----:B------:R1:W-:Y:S01]  /*6950*/  MUFU.EX2 R188, R0 ;  /* 0x0000000000bc7308 */ /* 0x0003e20000000800 */
[----:B------:R-:W-:Y:S02]  /*6960*/  FFMA.FTZ R4, R229, c[0x0][0x23c], -R12 ;  /* 0x00008f00e5047a23 */ /* 0x000fe4000001080c */
[----:B------:R-:W-:Y:S02]  /*6970*/  IMAD.MOV.U32 R230, RZ, RZ, R14 ;  /* 0x000000ffffe67224 */ /* 0x000fe400078e000e */
[----:B------:R-:W-:-:S03]  /*6980*/  IMAD.MOV.U32 R228, RZ, RZ, R11 ;  /* 0x000000ffffe47224 */ /* 0x000fc600078e000b */
[----:B------:R-:W-:Y:S01]  /*6990*/  MUFU.EX2 R184, R2 ;  /* 0x0000000200b87308 */ /* 0x000fe20000000800 */
[----:B-1----:R-:W-:-:S07]  /*69a0*/  FFMA.FTZ R0, R227, c[0x0][0x23c], -R13 ;  /* 0x00008f00e3007a23 */ /* 0x002fce000001080d */
[----:B------:R-:W-:Y:S01]  /*69b0*/  MUFU.EX2 R185, R4 ;  /* 0x0000000400b97308 */ /* 0x000fe20000000800 */
[----:B------:R-:W-:-:S07]  /*69c0*/  IMAD.MOV.U32 R227, RZ, RZ, R16 ;  /* 0x000000ffffe37224 */ /* 0x000fce00078e0010 */
[----:B------:R1:W2:Y:S02]  /*69d0*/  MUFU.EX2 R186, R0 ;  /* 0x0000000000ba7308 */ /* 0x0002a40000000800 */
[----:B-1----:R-:W-:Y:S02]  /*69e0*/  LOP3.LUT R0, R3, UR17, R20, 0x96, !PT ;  /* 0x0000001103007c12 */ /* 0x002fe4000f8e9614 */
[----:B------:R-:W-:Y:S02]  /*69f0*/  LOP3.LUT R3, R5, 0xff, RZ, 0xc0, !PT ;  /* 0x000000ff05037812 */ /* 0x000fe400078ec0ff */
[----:B------:R-:W-:Y:S02]  /*6a00*/  LOP3.LUT R2, R0, 0xffff, RZ, 0xc0, !PT ;  /* 0x0000ffff00027812 */ /* 0x000fe400078ec0ff */
[----:B------:R-:W-:Y:S02]  /*6a10*/  PRMT R7, R3, 0x5410, R6 ;  /* 0x0000541003077816 */ /* 0x000fe40000000006 */
[----:B------:R-:W-:-:S02]  /*6a20*/  SHF.R.U32.HI R3, RZ, 0x10, R0 ;  /* 0x00000010ff037819 */ /* 0x000fc40000011600 */
[----:B------:R-:W-:Y:S02]  /*6a30*/  LOP3.LUT R6, R0, 0xff, RZ, 0xc0, !PT ;  /* 0x000000ff00067812 */ /* 0x000fe400078ec0ff */
[----:B------:R-:W-:Y:S02]  /*6a40*/  SHF.R.U32.HI R5, RZ, 0x18, R0 ;  /* 0x00000018ff057819 */ /* 0x000fe40000011600 */
[----:B------:R-:W-:Y:S01]  /*6a50*/  SHF.R.U32.HI R4, RZ, 0x8, R2 ;  /* 0x00000008ff047819 */ /* 0x000fe20000011602 */
[--C-:B------:R-:W-:Y:S01]  /*6a60*/  FFMA.FTZ R2, R238, c[0x0][0x23c], -R12.reuse ;  /* 0x00008f00ee027a23 */ /* 0x100fe2000001080c */
[----:B------:R-:W-:Y:S01]  /*6a70*/  LOP3.LUT R0, R3, 0xff, RZ, 0xc0, !PT ;  /* 0x000000ff03007812 */ /* 0x000fe200078ec0ff */
[----:B------:R-:W-:Y:S01]  /*6a80*/  FFMA.FTZ R3, R237, c[0x0][0x23c], -R12 ;  /* 0x00008f00ed037a23 */ /* 0x000fe2000001080c */
[----:B------:R-:W-:Y:S01]  /*6a90*/  PRMT R4, R6, 0x5410, R4 ;  /* 0x0000541006047816 */ /* 0x000fe20000000004 */
[----:B------:R2:W-:Y:S01]  /*6aa0*/  MUFU.EX2 R107, R2 ;  /* 0x00000002006b7308 */ /* 0x0005e20000000800 */
[----:B------:R-:W-:Y:S01]  /*6ab0*/  PRMT R5, R0, 0x5410, R5 ;  /* 0x0000541000057816 */ /* 0x000fe20000000005 */
[----:B------:R-:W-:Y:S01]  /*6ac0*/  HSET2.LE.AND R0, R8, R251, PT ;  /* 0x000000fb08007233 */ /* 0x000fe20003803000 */
[----:B------:R-:W-:-:S02]  /*6ad0*/  FFMA.FTZ R8, R235, c[0x0][0x23c], -R17 ;  /* 0x00008f00eb087a23 */ /* 0x000fc40000010811 */
[----:B------:R-:W-:Y:S02]  /*6ae0*/  IMAD.MOV.U32 R237, RZ, RZ, R204 ;  /* 0x000000ffffed7224 */ /* 0x000fe400078e00cc */
[----:B------:R-:W-:Y:S01]  /*6af0*/  IMAD.MOV.U32 R204, RZ, RZ, R19 ;  /* 0x000000ffffcc7224 */ /* 0x000fe200078e0013 */
[----:B------:R-:W1:Y:S01]  /*6b00*/  MUFU.EX2 R101, R3 ;  /* 0x0000000300657308 */ /* 0x000e620000000800 */
[----:B------:R-:W-:Y:S02]  /*6b10*/  IMAD.MOV.U32 R19, RZ, RZ, R145 ;  /* 0x000000ffff137224 */ /* 0x000fe400078e0091 */
[----:B------:R-:W-:Y:S02]  /*6b20*/  IMAD.MOV.U32 R238, RZ, RZ, R142 ;  /* 0x000000ffffee7224 */ /* 0x000fe400078e008e */
[----:B------:R-:W-:Y:S01]  /*6b30*/  IMAD.MOV.U32 R229, RZ, RZ, R19 ;  /* 0x000000ffffe57224 */ /* 0x000fe200078e0013 */
[----:B--2---:R-:W-:-:S04]  /*6b40*/  F2FP.BF16.PACK_AB R2, R186, R188 ;  /* 0x000000bcba02723e */ /* 0x004fc800000010ff */
[----:B------:R-:W-:Y:S01]  /*6b50*/  LOP3.LUT R6, R0, R2, RZ, 0xc0, !PT ;  /* 0x0000000200067212 */ /* 0x000fe200078ec0ff */
        /* <DEDUP_REMOVED lines=10> */
[----:B------:R-:W-:Y:S01]  /*6c00*/  LOP3.LUT R2, R23, UR8, R46, 0x96, !PT ;  /* 0x0000000817027c12 */ /* 0x000fe2000f8e962e */
[----:B------:R-:W-:Y:S02]  /*6c10*/  IMAD.MOV.U32 R236, RZ, RZ, R190 ;  /* 0x000000ffffec7224 */ /* 0x000fe400078e00be */
[----:B------:R-:W-:Y:S02]  /*6c20*/  IMAD.MOV.U32 R190, RZ, RZ, R191 ;  /* 0x000000ffffbe7224 */ /* 0x000fe400078e00bf */
[----:B------:R-:W-:Y:S01]  /*6c30*/  IMAD.MOV.U32 R191, RZ, RZ, R196 ;  /* 0x000000ffffbf7224 */ /* 0x000fe200078e00c4 */
[----:B------:R-:W-:Y:S01]  /*6c40*/  MOV R196, R47 ;  /* 0x0000002f00c47202 */ /* 0x000fe20000000f00 */
[----:B------:R-:W-:Y:S01]  /*6c50*/  IMAD.MOV.U32 R46, RZ, RZ, R201 ;  /* 0x000000ffff2e7224 */ /* 0x000fe200078e00c9 */
[----:B------:R1:W-:Y:S01]  /*6c60*/  MUFU.EX2 R47, R0 ;  /* 0x00000000002f7308 */ /* 0x0003e20000000800 */
[----:B------:R-:W-:Y:S01]  /*6c70*/  IMAD.MOV.U32 R201, RZ, RZ, R45 ;  /* 0x000000ffffc97224 */ /* 0x000fe200078e002d */
[----:B------:R-:W-:Y:S01]  /*6c80*/  HMMA.16816.F32.BF16 R160, R4, R28, R160 ;  /* 0x0000001c04a0723c */ /* 0x000fe200000418a0 */
[----:B------:R-:W-:-:S05]  /*6c90*/  IMAD.WIDE.U32 R2, R2, -0x2daee0ad, RZ ;  /* 0xd2511f5302027825 */ /* 0x000fca00078e00ff */
[----:B------:R-:W-:Y:S01]  /*6ca0*/  LOP3.LUT R9, R2, 0xffff, RZ, 0xc0, !PT ;  /* 0x0000ffff02097812 */ /* 0x000fe200078ec0ff */
[----:B------:R2:W-:Y:S01]  /*6cb0*/  MUFU.EX2 R28, R8 ;  /* 0x00000008001c7308 */ /* 0x0005e20000000800 */
[----:B------:R-:W-:Y:S01]  /*6cc0*/  HMMA.16816.F32.BF16 R56, R4, R30, R56 ;  /* 0x0000001e0438723c */ /* 0x000fe20000041838 */
[--C-:B------:R-:W-:Y:S02]  /*6cd0*/  SHF.R.U32.HI R10, RZ, 0x10, R2.reuse ;  /* 0x00000010ff0a7819 */ /* 0x100fe40000011602 */
[----:B------:R-:W-:Y:S01]  /*6ce0*/  SHF.R.U32.HI R14, RZ, 0x18, R2 ;  /* 0x00000018ff0e7819 */ /* 0x000fe20000011602 */
[----:B-1----:R-:W-:-:S03]  /*6cf0*/  FFMA.FTZ R0, R231, c[0x0][0x23c], -R17 ;  /* 0x00008f00e7007a23 */ /* 0x002fc60000010811 */
[----:B------:R-:W-:Y:S01]  /*6d00*/  IMAD.MOV.U32 R31, RZ, RZ, R190 ;  /* 0x000000ffff1f7224 */ /* 0x000fe200078e00be */
[C---:B------:R-:W-:Y:S01]  /*6d10*/  HMMA.16816.F32.BF16 R52, R4.reuse, R26, R52 ;  /* 0x0000001a0434723c */ /* 0x040fe20000041834 */
[----:B------:R1:W3:Y:S01]  /*6d20*/  MUFU.EX2 R45, R0 ;  /* 0x00000000002d7308 */ /* 0x0002e20000000800 */
[----:B------:R-:W-:Y:S02]  /*6d30*/  IMAD.MOV.U32 R190, RZ, RZ, R68 ;  /* 0x000000ffffbe7224 */ /* 0x000fe400078e0044 */
[----:B------:R-:W-:Y:S01]  /*6d40*/  IMAD.MOV.U32 R30, RZ, RZ, R191 ;  /* 0x000000ffff1e7224 */ /* 0x000fe200078e00bf */
[----:B--2---:R-:W-:Y:S01]  /*6d50*/  SHF.R.U32.HI R8, RZ, 0x8, R9 ;  /* 0x00000008ff087819 */ /* 0x004fe20000011609 */
[----:B------:R-:W-:Y:S02]  /*6d60*/  IMAD.MOV.U32 R231, RZ, RZ, R175 ;  /* 0x000000ffffe77224 */ /* 0x000fe400078e00af */
[----:B------:R-:W-:Y:S01]  /*6d70*/  HMMA.16816.F32.BF16 R144, R4, R24, R76 ;  /* 0x000000180490723c */ /* 0x000fe2000004184c */
[----:B------:R-:W-:Y:S01]  /*6d80*/  IMAD.MOV.U32 R191, RZ, RZ, R210 ;  /* 0x000000ffffbf7224 */ /* 0x000fe200078e00d2 */
[----:B------:R-:W-:Y:S01]  /*6d90*/  LDSM.16.MT88.4 R172, [R214+0xac00] ;  /* 0x00ac0000d6ac783b */ /* 0x000fe20000004200 */
[----:B------:R-:W-:-:S05]  /*6da0*/  IMAD.MOV.U32 R210, RZ, RZ, R143 ;  /* 0x000000ffffd27224 */ /* 0x000fca00078e008f */
[C---:B------:R-:W-:Y:S01]  /*6db0*/  HMMA.16816.F32.BF16 R112, R4.reuse, R36, R84 ;  /* 0x000000240470723c */ /* 0x040fe20000041854 */
[----:B-1----:R-:W-:Y:S01]  /*6dc0*/  FFMA.FTZ R0, R233, c[0x0][0x23c], -R17 ;  /* 0x00008f00e9007a23 */ /* 0x002fe20000010811 */
[----:B------:R-:W-:Y:S01]  /*6dd0*/  LOP3.LUT R17, R2, 0xff, RZ, 0xc0, !PT ;  /* 0x000000ff02117812 */ /* 0x000fe200078ec0ff */
[----:B------:R-:W-:Y:S02]  /*6de0*/  IMAD.MOV.U32 R233, RZ, RZ, R69 ;  /* 0x000000ffffe97224 */ /* 0x000fe400078e0045 */
[----:B------:R1:W-:Y:S03]  /*6df0*/  MUFU.EX2 R29, R0 ;  /* 0x00000000001d7308 */ /* 0x0003e60000000800 */
[C---:B------:R-:W-:Y:S07]  /*6e00*/  HMMA.16816.F32.BF16 R68, R4.reuse, R40, R88 ;  /* 0x000000280444723c */ /* 0x040fee0000041858 */
[----:B------:R-:W-:Y:S01]  /*6e10*/  IMAD.MOV.U32 R41, RZ, RZ, R211 ;  /* 0x000000ffff297224 */ /* 0x000fe200078e00d3 */
[----:B------:R-:W-:Y:S01]  /*6e20*/  HMMA.16816.F32.BF16 R84, R4, R48, R92 ;  /* 0x000000300454723c */ /* 0x000fe2000004185c */
[----:B------:R-:W-:-:S02]  /*6e30*/  IMAD.MOV.U32 R211, RZ, RZ, R15 ;  /* 0x000000ffffd37224 */ /* 0x000fc400078e000f */
[----:B------:R-:W-:Y:S01]  /*6e40*/  IMAD.MOV.U32 R40, RZ, RZ, R140 ;  /* 0x000000ffff287224 */ /* 0x000fe200078e008c */
[----:B-1----:R-:W-:Y:S01]  /*6e50*/  LOP3.LUT R0, R3, UR18, R44, 0x96, !PT ;  /* 0x0000001203007c12 */ /* 0x002fe2000f8e962c */
[----:B------:R-:W-:-:S03]  /*6e60*/  FFMA.FTZ R3, R242, c[0x0][0x23c], -R18 ;  /* 0x00008f00f2037a23 */ /* 0x000fc60000010812 */
[C---:B------:R-:W-:Y:S01]  /*6e70*/  HMMA.16816.F32.BF16 R128, R4.reuse, R32, R80 ;  /* 0x000000200480723c */ /* 0x040fe20000041850 */
[C---:B------:R-:W-:Y:S01]  /*6e80*/  LOP3.LUT R2, R0.reuse, 0xffff, RZ, 0xc0, !PT ;  /* 0x0000ffff00027812 */ /* 0x040fe200078ec0ff */
[----:B------:R1:W-:Y:S01]  /*6e90*/  MUFU.EX2 R27, R3 ;  /* 0x00000003001b7308 */ /* 0x0003e20000000800 */
[----:B------:R-:W-:Y:S01]  /*6ea0*/  LOP3.LUT R16, R0, 0xff, RZ, 0xc0, !PT ;  /* 0x000000ff00107812 */ /* 0x000fe200078ec0ff */
[----:B------:R-:W2:Y:S01]  /*6eb0*/  LDSM.16.MT88.4 R80, [R212+0xbc00] ;  /* 0x00bc0000d450783b */ /* 0x000ea20000004200 */
[--C-:B------:R-:W-:Y:S01]  /*6ec0*/  SHF.R.U32.HI R11, RZ, 0x10, R0.reuse ;  /* 0x00000010ff0b7819 */ /* 0x100fe20000011600 */
[----:B------:R-:W-:Y:S01]  /*6ed0*/  IMAD.MOV.U32 R44, RZ, RZ, R141 ;  /* 0x000000ffff2c7224 */ /* 0x000fe200078e008d */
[----:B------:R-:W-:Y:S01]  /*6ee0*/  SHF.R.U32.HI R15, RZ, 0x18, R0 ;  /* 0x00000018ff0f7819 */ /* 0x000fe20000011600 */
[C---:B------:R-:W-:Y:S01]  /*6ef0*/  HMMA.16816.F32.BF16 R36, R4.reuse, R38, R72 ;  /* 0x000000260424723c */ /* 0x040fe20000041848 */
[----:B------:R-:W-:Y:S01]  /*6f00*/  SHF.R.U32.HI R0, RZ, 0x8, R2 ;  /* 0x00000008ff007819 */ /* 0x000fe20000011602 */
[----:B------:R-:W-:Y:S01]  /*6f10*/  FFMA.FTZ R2, R239, c[0x0][0x23c], -R18 ;  /* 0x00008f00ef027a23 */ /* 0x000fe20000010812 */
[----:B------:R-:W-:Y:S01]  /*6f20*/  LOP3.LUT R9, R11, 0xff, RZ, 0xc0, !PT ;  /* 0x000000ff0b097812 */ /* 0x000fe200078ec0ff */
[----:B------:R-:W-:Y:S01]  /*6f30*/  LDSM.16.MT88.4 R140, [R214+0x9c00] ;  /* 0x009c0000d68c783b */ /* 0x000fe20000004200 */
[----:B------:R-:W-:Y:S01]  /*6f40*/  PRMT R0, R16, 0x5410, R0 ;  /* 0x0000541010007816 */ /* 0x000fe20000000000 */
[----:B------:R3:W4:Y:S02]  /*6f50*/  MUFU.EX2 R26, R2 ;  /* 0x00000002001a7308 */ /* 0x0007240000000800 */
[----:B------:R-:W-:Y:S01]  /*6f60*/  HMMA.16816.F32.BF16 R32, R4, R34, R124 ;  /* 0x000000220420723c */ /* 0x000fe2000004187c */
[----:B------:R-:W5:Y:S01]  /*6f70*/  LDSM.16.MT88.4 R124, [R212+0x9c00] ;  /* 0x009c0000d47c783b */ /* 0x000f620000004200 */
[----:B-1----:R-:W-:Y:S01]  /*6f80*/  LOP3.LUT R3, R10, 0xff, RZ, 0xc0, !PT ;  /* 0x000000ff0a037812 */ /* 0x002fe200078ec0ff */
[----:B------:R-:W-:Y:S01]  /*6f90*/  HSET2.LE.AND R0, R0, R251, PT ;  /* 0x000000fb00007233 */ /* 0x000fe20003803000 */
[----:B------:R-:W-:-:S02]  /*6fa0*/  PRMT R10, R17, 0x5410, R8 ;  /* 0x00005410110a7816 */ /* 0x000fc40000000008 */
[----:B------:R-:W-:Y:S01]  /*6fb0*/  PRMT R11, R3, 0x5410, R14 ;  /* 0x00005410030b7816 */ /* 0x000fe2000000000e */
[--C-:B------:R-:W-:Y:S01]  /*6fc0*/  FFMA.FTZ R3, R240, c[0x0][0x23c], -R18.reuse ;  /* 0x00008f00f0037a23 */ /* 0x100fe20000010812 */
[----:B------:R-:W-:Y:S01]  /*6fd0*/  PRMT R8, R9, 0x5410, R15 ;  /* 0x0000541009087816 */ /* 0x000fe2000000000f */
[----:B------:R-:W-:Y:S01]  /*6fe0*/  FFMA.FTZ R9, R241, c[0x0][0x23c], -R18 ;  /* 0x00008f00f1097a23 */ /* 0x000fe20000010812 */
[----:B------:R-:W-:Y:S01]  /*6ff0*/  HMMA.16816.F32.BF16 R60, R4, R42, R60 ;  /* 0x0000002a043c723c */ /* 0x000fe2000004183c */
[----:B------:R-:W-:Y:S01]  /*7000*/  MUFU.EX2 R25, R3 ;  /* 0x0000000300197308 */ /* 0x000fe20000000800 */
[----:B------:R-:W1:Y:S01]  /*7010*/  LDSM.16.MT88.4 R16, [R214+0xbc00] ;  /* 0x00bc0000d610783b */ /* 0x000e620000004200 */
[----:B---3--:R-:W-:-:S04]  /*7020*/  F2FP.BF16.PACK_AB R2, R45, R47 ;  /* 0x0000002f2d02723e */ /* 0x008fc800000010ff */
[----:B------:R-:W-:Y:S02]  /*7030*/  LOP3.LUT R92, R0, R2, RZ, 0xc0, !PT ;  /* 0x00000002005c7212 */ /* 0x000fe400078ec0ff */
[----:B------:R-:W3:Y:S01]  /*7040*/  MUFU.EX2 R24, R9 ;  /* 0x0000000900187308 */ /* 0x000ee20000000800 */
[--C-:B------:R-:W-:Y:S01]  /*7050*/  HSET2.LE.AND R0, R8, R251.reuse, PT ;  /* 0x000000fb08007233 */ /* 0x100fe20003803000 */
[----:B----4-:R-:W-:Y:S01]  /*7060*/  F2FP.BF16.PACK_AB R2, R26, R27 ;  /* 0x0000001b1a02723e */ /* 0x010fe200000010ff */
[----:B------:R-:W-:Y:S03]  /*7070*/  HMMA.16816.F32.BF16 R64, R4, R50, R64 ;  /* 0x000000320440723c */ /* 0x000fe60000041840 */
[----:B------:R-:W-:Y:S01]  /*7080*/  LOP3.LUT R93, R0, R2, RZ, 0xc0, !PT ;  /* 0x00000002005d7212 */ /* 0x000fe200078ec0ff */
[----:B------:R-:W-:Y:S01]  /*7090*/  HSET2.LE.AND R0, R10, R251, PT ;  /* 0x000000fb0a007233 */ /* 0x000fe20003803000 */
[----:B------:R-:W-:-:S02]  /*70a0*/  F2FP.BF16.PACK_AB R2, R28, R29 ;  /* 0x0000001d1c02723e */ /* 0x000fc400000010ff */
[----:B------:R-:W-:Y:S02]  /*70b0*/  FFMA.FTZ R5, R246, c[0x0][0x23c], -R12 ;  /* 0x00008f00f6057a23 */ /* 0x000fe4000001080c */
[----:B------:R-:W-:Y:S01]  /*70c0*/  LOP3.LUT R94, R0, R2, RZ, 0xc0, !PT ;  /* 0x00000002005e7212 */ /* 0x000fe200078ec0ff */
[----:B------:R-:W-:Y:S01]  /*70d0*/  HSET2.LE.AND R0, R11, R251, PT ;  /* 0x000000fb0b007233 */ /* 0x000fe20003803000 */
[----:B---3--:R-:W-:-:S04]  /*70e0*/  F2FP.BF16.PACK_AB R2, R24, R25 ;  /* 0x000000191802723e */ /* 0x008fc800000010ff */
[----:B------:R-:W-:Y:S01]  /*70f0*/  LOP3.LUT R95, R0, R2, RZ, 0xc0, !PT ;  /* 0x00000002005f7212 */ /* 0x000fe200078ec0ff */
[----:B------:R-:W-:Y:S01]  /*7100*/  FFMA.FTZ R0, R250, c[0x0][0x23c], -R13 ;  /* 0x00008f00fa007a23 */ /* 0x000fe2000001080d */
[----:B------:R-:W-:-:S03]  /*7110*/  LOP3.LUT R2, R21, UR8, R106, 0x96, !PT ;  /* 0x0000000815027c12 */ /* 0x000fc6000f8e966a */
[----:B------:R3:W-:Y:S02]  /*7120*/  MUFU.EX2 R15, R0 ;  /* 0x00000000000f7308 */ /* 0x0007e40000000800 */
[----:B------:R-:W-:Y:S01]  /*7130*/  IMAD.WIDE.U32 R2, R2, -0x2daee0ad, RZ ;  /* 0xd2511f5302027825 */ /* 0x000fe200078e00ff */
[C---:B--2---:R-:W-:Y:S04]  /*7140*/  HMMA.16816.F32.BF16 R72, R92.reuse, R80, R96 ;  /* 0x000000505c48723c */ /* 0x044fe80000041860 */
[C---:B------:R-:W-:Y:S02]  /*7150*/  LOP3.LUT R4, R2.reuse, 0xffff, RZ, 0xc0, !PT ;  /* 0x0000ffff02047812 */ /* 0x040fe400078ec0ff */
[----:B------:R-:W-:Y:S02]  /*7160*/  LOP3.LUT R6, R2, 0xff, RZ, 0xc0, !PT ;  /* 0x000000ff02067812 */ /* 0x000fe400078ec0ff */
[----:B------:R-:W-:Y:S01]  /*7170*/  SHF.R.U32.HI R8, RZ, 0x18, R2 ;  /* 0x00000018ff087819 */ /* 0x000fe20000011602 */
[----:B-----5:R-:W-:Y:S01]  /*7180*/  HMMA.16816.F32.BF16 R116, R92, R124, R116 ;  /* 0x0000007c5c74723c */ /* 0x020fe20000041874 */
[----:B---3--:R-:W-:-:S04]  /*7190*/  FFMA.FTZ R0, R247, c[0x0][0x23c], -R13 ;  /* 0x00008f00f7007a23 */ /* 0x008fc8000001080d */
[----:B------:R2:W-:Y:S03]  /*71a0*/  MUFU.EX2 R20, R0 ;  /* 0x0000000000147308 */ /* 0x0005e60000000800 */
[C---:B------:R-:W-:Y:S08]  /*71b0*/  HMMA.16816.F32.BF16 R120, R92.reuse, R126, R120 ;  /* 0x0000007e5c78723c */ /* 0x040ff00000041878 */
[----:B------:R-:W-:Y:S01]  /*71c0*/  HMMA.16816.F32.BF16 R132, R92, R140, R132 ;  /* 0x0000008c5c84723c */ /* 0x000fe20000041884 */
[----:B--2---:R-:W-:-:S07]  /*71d0*/  FFMA.FTZ R0, R244, c[0x0][0x23c], -R13 ;  /* 0x00008f00f4007a23 */ /* 0x004fce000001080d */
[C---:B------:R-:W-:Y:S01]  /*71e0*/  HMMA.16816.F32.BF16 R136, R92.reuse, R142, R136 ;  /* 0x0000008e5c88723c */ /* 0x040fe20000041888 */
[----:B------:R2:W-:Y:S07]  /*71f0*/  MUFU.EX2 R22, R0 ;  /* 0x0000000000167308 */ /* 0x0005ee0000000800 */
[C---:B------:R-:W-:Y:S08]  /*7200*/  HMMA.16816.F32.BF16 R148, R92.reuse, R156, R148 ;  /* 0x0000009c5c94723c */ /* 0x040ff00000041894 */
[----:B------:R-:W-:Y:S01]  /*7210*/  HMMA.16816.F32.BF16 R152, R92, R158, R152 ;  /* 0x0000009e5c98723c */ /* 0x000fe20000041898 */
[----:B--2---:R-:W-:-:S02]  /*7220*/  FFMA.FTZ R0, R243, c[0x0][0x23c], -R13 ;  /* 0x00008f00f3007a23 */ /* 0x004fc4000001080d */
[----:B------:R2:W-:Y:S05]  /*7230*/  MUFU.EX2 R13, R5 ;  /* 0x00000005000d7308 */ /* 0x0005ea0000000800 */
[C---:B------:R-:W-:Y:S03]  /*7240*/  HMMA.16816.F32.BF16 R164, R92.reuse, R172, R164 ;  /* 0x000000ac5ca4723c */ /* 0x040fe600000418a4 */
[----:B------:R3:W-:Y:S05]  /*7250*/  MUFU.EX2 R23, R0 ;  /* 0x0000000000177308 */ /* 0x0007ea0000000800 */
[----:B------:R-:W-:Y:S01]  /*7260*/  HMMA.16816.F32.BF16 R168, R92, R174, R168 ;  /* 0x000000ae5ca8723c */ /* 0x000fe200000418a8 */
[----:B--2---:R-:W-:-:S07]  /*7270*/  SHF.R.U32.HI R5, RZ, 0x10, R2 ;  /* 0x00000010ff057819 */ /* 0x004fce0000011602 */
[----:B------:R-:W-:Y:S01]  /*7280*/  HMMA.16816.F32.BF16 R76, R92, R82, R108 ;  /* 0x000000525c4c723c */ /* 0x000fe2000004186c */
[----:B------:R-:W-:Y:S01]  /*7290*/  LOP3.LUT R5, R5, 0xff, RZ, 0xc0, !PT ;  /* 0x000000ff05057812 */ /* 0x000fe200078ec0ff */
[----:B---3--:R-:W-:-:S06]  /*72a0*/  FFMA.FTZ R0, R249, c[0x0][0x23c], -R12 ;  /* 0x00008f00f9007a23 */ /* 0x008fcc000001080c */
[C---:B-1----:R-:W-:Y:S01]  /*72b0*/  HMMA.16816.F32.BF16 R88, R92.reuse, R16, R180 ;  /* 0x000000105c58723c */ /* 0x042fe200000418b4 */
[----:B------:R1:W-:Y:S07]  /*72c0*/  MUFU.EX2 R11, R0 ;  /* 0x00000000000b7308 */ /* 0x0003ee0000000800 */
[----:B------:R-:W-:Y:S01]  /*72d0*/  HMMA.16816.F32.BF16 R92, R92, R18, R176 ;  /* 0x000000125c5c723c */ /* 0x000fe200000418b0 */
[----:B-1----:R-:W-:-:S04]  /*72e0*/  FFMA.FTZ R0, R245, c[0x0][0x23c], -R12 ;  /* 0x00008f00f5007a23 */ /* 0x002fc8000001080c */
[----:B------:R1:W2:Y:S02]  /*72f0*/  MUFU.EX2 R14, R0 ;  /* 0x00000000000e7308 */ /* 0x0002a40000000800 */
[----:B-1----:R-:W-:Y:S02]  /*7300*/  LOP3.LUT R0, R3, UR18, R100, 0x96, !PT ;  /* 0x0000001203007c12 */ /* 0x002fe4000f8e9664 */
[----:B------:R-:W-:Y:S02]  /*7310*/  SHF.R.U32.HI R3, RZ, 0x8, R4 ;  /* 0x00000008ff037819 */ /* 0x000fe40000011604 */
[----:B------:R-:W-:Y:S02]  /*7320*/  LOP3.LUT R2, R0, 0xffff, RZ, 0xc0, !PT ;  /* 0x0000ffff00027812 */ /* 0x000fe400078ec0ff */
[----:B------:R-:W-:Y:S01]  /*7330*/  PRMT R9, R6, 0x5410, R3 ;  /* 0x0000541006097816 */ /* 0x000fe20000000003 */
[----:B------:R-:W-:Y:S01]  /*7340*/  FFMA.FTZ R3, R248, c[0x0][0x23c], -R12 ;  /* 0x00008f00f8037a23 */ /* 0x000fe2000001080c */
[----:B------:R-:W-:-:S02]  /*7350*/  SHF.R.U32.HI R4, RZ, 0x10, R0 ;  /* 0x00000010ff047819 */ /* 0x000fc40000011600 */
[----:B------:R-:W-:Y:S01]  /*7360*/  LOP3.LUT R7, R0, 0xff, RZ, 0xc0, !PT ;  /* 0x000000ff00077812 */ /* 0x000fe200078ec0ff */
[----:B------:R1:W3:Y:S01]  /*7370*/  MUFU.EX2 R10, R3 ;  /* 0x00000003000a7308 */ /* 0x0002e20000000800 */
[----:B------:R-:W-:Y:S02]  /*7380*/  SHF.R.U32.HI R6, RZ, 0x18, R0 ;  /* 0x00000018ff067819 */ /* 0x000fe40000011600 */
[----:B------:R-:W-:Y:S02]  /*7390*/  SHF.R.U32.HI R2, RZ, 0x8, R2 ;  /* 0x00000008ff027819 */ /* 0x000fe40000011602 */
[----:B------:R-:W-:Y:S02]  /*73a0*/  LOP3.LUT R0, R4, 0xff, RZ, 0xc0, !PT ;  /* 0x000000ff04007812 */ /* 0x000fe400078ec0ff */
[----:B--2---:R-:W-:Y:S02]  /*73b0*/  F2FP.BF16.PACK_AB R4, R13, R14 ;  /* 0x0000000e0d04723e */ /* 0x004fe400000010ff */
[----:B-1----:R-:W-:-:S02]  /*73c0*/  PRMT R3, R5, 0x5410, R8 ;  /* 0x0000541005037816 */ /* 0x002fc40000000008 */
[----:B------:R-:W-:Y:S02]  /*73d0*/  PRMT R5, R7, 0x5410, R2 ;  /* 0x0000541007057816 */ /* 0x000fe40000000002 */
[----:B------:R-:W-:Y:S01]  /*73e0*/  PRMT R2, R0, 0x5410, R6 ;  /* 0x0000541000027816 */ /* 0x000fe20000000006 */
[--C-:B------:R-:W-:Y:S01]  /*73f0*/  HSET2.LE.AND R0, R9, R251.reuse, PT ;  /* 0x000000fb09007233 */ /* 0x100fe20003803000 */
[----:B------:R-:W-:Y:S01]  /*7400*/  F2FP.BF16.PACK_AB R6, R20, R15 ;  /* 0x0000000f1406723e */ /* 0x000fe200000010ff */
[--C-:B------:R-:W-:Y:S01]  /*7410*/  HSET2.LE.AND R3, R3, R251.reuse, PT ;  /* 0x000000fb03037233 */ /* 0x100fe20003803000 */
[----:B---3--:R-:W-:Y:S01]  /*7420*/  F2FP.BF16.PACK_AB R8, R10, R11 ;  /* 0x0000000b0a08723e */ /* 0x008fe200000010ff */
[--C-:B------:R-:W-:Y:S01]  /*7430*/  HSET2.LE.AND R7, R2, R251.reuse, PT ;  /* 0x000000fb02077233 */ /* 0x100fe20003803000 */
[----:B------:R-:W-:Y:S01]  /*7440*/  F2FP.BF16.PACK_AB R2, R23, R22 ;  /* 0x000000161702723e */ /* 0x000fe200000010ff */
[----:B------:R-:W-:Y:S01]  /*7450*/  HSET2.LE.AND R5, R5, R251, PT ;  /* 0x000000fb05057233 */ /* 0x000fe20003803000 */
[----:B------:R-:W-:Y:S01]  /*7460*/  LOP3.LUT R99, R3, R4, RZ, 0xc0, !PT ;  /* 0x0000000403637212 */ /* 0x000fe200078ec0ff */
[----:B------:R-:W-:Y:S01]  /*7470*/  FADD.FTZ R3, R31, R30 ;  /* 0x0000001e1f037221 */ /* 0x000fe20000010000 */
[----:B------:R-:W-:Y:S01]  /*7480*/  LOP3.LUT R98, R0, R2, RZ, 0xc0, !PT ;  /* 0x0000000200627212 */ /* 0x000fe200078ec0ff */
[----:B------:R-:W-:Y:S01]  /*7490*/  FADD.FTZ R0, R40, R44 ;  /* 0x0000002c28007221 */ /* 0x000fe20000010000 */
[----:B------:R-:W-:Y:S01]  /*74a0*/  LOP3.LUT R96, R5, R6, RZ, 0xc0, !PT ;  /* 0x0000000605607212 */ /* 0x000fe200078ec0ff */
[----:B------:R-:W-:Y:S01]  /*74b0*/  FADD.FTZ R2, R233, R41 ;  /* 0x00000029e9027221 */ /* 0x000fe20000010000 */
[----:B------:R-:W-:Y:S01]  /*74c0*/  LOP3.LUT R97, R7, R8, RZ, 0xc0, !PT ;  /* 0x0000000807617212 */ /* 0x000fe200078ec0ff */
        /* <DEDUP_REMOVED lines=75> */
[----:B------:R-:W-:Y:S01]  /*7980*/  UIADD3 UR25, UR30, -0x2, URZ ;  /* 0xfffffffe1e197890 */ /* 0x000fe2000fffe03f */
[----:B------:R-:W-:-:S04]  /*7990*/  DEPBAR.LE SB0, 0x0 ;  /* 0x000080000000791a */ /* 0x000fc80000000000 */
[----:B------:R-:W-:Y:S01]  /*79a0*/  USHF.R.S32.HI UR4, URZ, 0x1f, UR25 ;  /* 0x0000001f3f047899 */ /* 0x000fe20008011419 */
[----:B-1----:R-:W-:Y:S01]  /*79b0*/  IMAD.U32 R4, RZ, RZ, UR25 ;  /* 0x00000019ff047e24 */ /* 0x002fe2000f8e00ff */
[----:B------:R-:W-:Y:S01]  /*79c0*/  UIMAD UR5, UR22, UR25, URZ ;  /* 0x00000019160572a4 */ /* 0x000fe2000f8e023f */
[----:B------:R-:W-:Y:S01]  /*79d0*/  IMAD.U32 R6, RZ, RZ, UR32 ;  /* 0x00000020ff067e24 */ /* 0x000fe2000f8e00ff */
[----:B------:R-:W1:Y:S02]  /*79e0*/  S2R R106, SR_TID.X ;  /* 0x00000000006a7919 */ /* 0x000e640000002100 */
[----:B------:R-:W-:Y:S01]  /*79f0*/  UIMAD UR4, UR4, UR23, UR5 ;  /* 0x00000017040472a4 */ /* 0x000fe2000f8e0205 */
[----:B-1----:R-:W-:-:S05]  /*7a00*/  IMAD.SHL.U32 R106, R106, 0x2, RZ ;  /* 0x000000026a6a7824 */ /* 0x002fca00078e00ff */
[----:B------:R-:W-:Y:S01]  /*7a10*/  LOP3.LUT R106, R106, 0x6, RZ, 0xc0, !PT ;  /* 0x000000066a6a7812 */ /* 0x000fe200078ec0ff */
[----:B------:R-:W-:Y:S01]  /*7a20*/  BAR.SYNC.DEFER_BLOCKING 0x0 ;  /* 0x0000000000007b1d */ /* 0x000fe20000010000 */
[----:B--2---:R-:W-:-:S05]  /*7a30*/  IMAD.WIDE.U32 R4, R4, UR23, R210 ;  /* 0x0000001704047c25 */ /* 0x004fca000f8e00d2 */
[----:B------:R-:W-:Y:S01]  /*7a40*/  IADD3 R0, R5, UR4, RZ ;  /* 0x0000000405007c10 */ /* 0x000fe2000fffe0ff */
[----:B------:R-:W-:Y:S01]  /*7a50*/  IMAD.U32 R5, RZ, RZ, UR32 ;  /* 0x00000020ff057e24 */ /* 0x000fe2000f8e00ff */
[----:B------:R-:W-:Y:S01]  /*7a60*/  LEA R2, P0, R4, c[0x0][0x170], 0x1 ;  /* 0x00005c0004027a11 */ /* 0x000fe200078008ff */
[----:B------:R-:W-:-:S03]  /*7a70*/  UIADD3 UR4, UR30, -0x2, URZ ;  /* 0xfffffffe1e047890 */ /* 0x000fc6000fffe03f */
[----:B------:R-:W-:Y:S01]  /*7a80*/  LEA.HI.X R3, R4, c[0x0][0x174], R0, 0x1, P0 ;  /* 0x00005d0004037a11 */ /* 0x000fe200000f0c00 */
[----:B------:R-:W-:Y:S01]  /*7a90*/  IMAD.U32 R0, RZ, RZ, UR31 ;  /* 0x0000001fff007e24 */ /* 0x000fe2000f8e00ff */
[----:B------:R-:W-:Y:S01]  /*7aa0*/  LEA R4, P0, R5, R2, 0x1 ;  /* 0x0000000205047211 */ /* 0x000fe200078008ff */
[----:B------:R-:W-:Y:S02]  /*7ab0*/  UISETP.GT.AND UP0, UPT, UR4, UR19, UPT ;  /* 0x000000130400728c */ /* 0x000fe4000bf04270 */
[----:B------:R-:W-:Y:S01]  /*7ac0*/  @!PT LDS RZ, [RZ] ;  /* 0x00000000fffff984 */ /* 0x000fe20000000800 */
[----:B------:R-:W-:Y:S01]  /*7ad0*/  @!PT LDS RZ, [RZ] ;  /* 0x00000000fffff984 */ /* 0x000fe20000000800 */
[----:B------:R-:W-:Y:S01]  /*7ae0*/  @!PT LDS RZ, [RZ] ;  /* 0x00000000fffff984 */ /* 0x000fe20000000800 */
[----:B------:R1:W-:Y:S01]  /*7af0*/  LDGSTS.E.BYPASS.LTC128B.128 [R226+0x9000], [R2.64] ;  /* 0x0900000002e27fae */ /* 0x0003e2000b901d5a */
[----:B------:R-:W-:Y:S01]  /*7b00*/  LEA.HI.X R5, R6, R3, R0, 0x1, P0 ;  /* 0x0000000306057211 */ /* 0x000fe200000f0c00 */
[----:B------:R-:W-:Y:S02]  /*7b10*/  IMAD.U32 R0, RZ, RZ, UR4 ;  /* 0x00000004ff007e24 */ /* 0x000fe4000f8e00ff */
[----:B------:R1:W-:Y:S02]  /*7b20*/  LDGSTS.E.BYPASS.LTC128B.128 [R226+0xa000], [R2.64+0x40] ;  /* 0x0a00004002e27fae */ /* 0x0003e4000b901d5a */
[----:B------:R-:W-:-:S02]  /*7b30*/  IMAD R0, R0, 0x40, R106 ;  /* 0x0000004000007824 */ /* 0x000fc400078e026a */
[----:B------:R1:W-:Y:S03]  /*7b40*/  LDGSTS.E.BYPASS.LTC128B.128 [R226+0xb000], [R2.64+0x80] ;  /* 0x0b00008002e27fae */ /* 0x0003e6000b901d5a */
[C---:B------:R-:W-:Y:S01]  /*7b50*/  ISETP.GE.AND P3, PT, R0.reuse, R225, PT ;  /* 0x000000e10000720c */ /* 0x040fe20003f66270 */
[----:B------:R2:W-:Y:S01]  /*7b60*/  LDGSTS.E.BYPASS.LTC128B.128 [R226+0x9800], [R4.64] ;  /* 0x0980000004e27fae */ /* 0x0005e2000b901d5a */
[C---:B------:R-:W-:Y:S02]  /*7b70*/  ISETP.GE.AND P2, PT, R0.reuse, R224, PT ;  /* 0x000000e00000720c */ /* 0x040fe40003f46270 */
[C---:B------:R-:W-:Y:S01]  /*7b80*/  ISETP.GE.AND P4, PT, R0.reuse, R223, PT ;  /* 0x000000df0000720c */ /* 0x040fe20003f86270 */
[----:B------:R2:W-:Y:S01]  /*7b90*/  LDGSTS.E.BYPASS.LTC128B.128 [R226+0xa800], [R4.64+0x40] ;  /* 0x0a80004004e27fae */ /* 0x0005e2000b901d5a */
[C---:B------:R-:W-:Y:S02]  /*7ba0*/  ISETP.LT.OR P3, PT, R0.reuse, R221, P3 ;  /* 0x000000dd0000720c */ /* 0x040fe40001f61670 */
[C---:B------:R-:W-:Y:S01]  /*7bb0*/  ISETP.LT.OR P2, PT, R0.reuse, R220, P2 ;  /* 0x000000dc0000720c */ /* 0x040fe20001741670 */
[----:B------:R2:W-:Y:S01]  /*7bc0*/  LDGSTS.E.BYPASS.LTC128B.128 [R226+0xb800], [R4.64+0x80] ;  /* 0x0b80008004e27fae */ /* 0x0005e2000b901d5a */
[----:B------:R-:W-:-:S03]  /*7bd0*/  ISETP.LT.OR P4, PT, R0, R219, P4 ;  /* 0x000000db0000720c */ /* 0x000fc60002781670 */
[----:B------:R-:W-:Y:S04]  /*7be0*/  LDSM.16.M88.4 R8, [R216+0x1000] ;  /* 0x00100000d808783b */ /* 0x000fe80000000200 */
[----:B------:R-:W3:Y:S04]  /*7bf0*/  LDSM.16.M88.4 R24, [R213+0x6800] ;  /* 0x00680000d518783b */ /* 0x000ee80000000200 */
[----:B------:R-:W4:Y:S01]  /*7c00*/  LDSM.16.M88.4 R32, [R213+0x6000] ;  /* 0x00600000d520783b */ /* 0x000f220000000200 */
[----:B-1----:R-:W-:-:S03]  /*7c10*/  IADD3 R2, R0, 0x1, RZ ;  /* 0x0000000100027810 */ /* 0x002fc60007ffe0ff */
[----:B------:R-:W1:Y:S01]  /*7c20*/  LDSM.16.M88.4 R28, [R213+0x6400] ;  /* 0x00640000d51c783b */ /* 0x000e620000000200 */
[----:B------:R-:W-:Y:S02]  /*7c30*/  IADD3 R3, R0, 0x9, RZ ;  /* 0x0000000900037810 */ /* 0x000fe40007ffe0ff */
[C---:B------:R-:W-:Y:S01]  /*7c40*/  ISETP.GE.AND P6, PT, R2.reuse, R225, PT ;  /* 0x000000e10200720c */ /* 0x040fe20003fc6270 */
[----:B------:R-:W5:Y:S01]  /*7c50*/  LDSM.16.M88.4 R20, [R213+0x6c00] ;  /* 0x006c0000d514783b */ /* 0x000f620000000200 */
[C---:B------:R-:W-:Y:S02]  /*7c60*/  ISETP.GE.AND P5, PT, R2.reuse, R224, PT ;  /* 0x000000e00200720c */ /* 0x040fe40003fa6270 */
[C---:B------:R-:W-:Y:S01]  /*7c70*/  ISETP.GE.AND P1, PT, R2.reuse, R223, PT ;  /* 0x000000df0200720c */ /* 0x040fe20003f26270 */
[----:B------:R-:W1:Y:S01]  /*7c80*/  LDSM.16.M88.4 R12, [R216] ;  /* 0x00000000d80c783b */ /* 0x000e620000000200 */
[C---:B------:R-:W-:Y:S02]  /*7c90*/  ISETP.GE.AND P0, PT, R2.reuse, R222, PT ;  /* 0x000000de0200720c */ /* 0x040fe40003f06270 */
[C---:B------:R-:W-:Y:S01]  /*7ca0*/  ISETP.LT.OR P6, PT, R2.reuse, R221, P6 ;  /* 0x000000dd0200720c */ /* 0x040fe200037c1670 */
[----:B--2---:R-:W-:Y:S01]  /*7cb0*/  LDSM.16.M88.4 R4, [R217+0x1000] ;  /* 0x00100000d904783b */ /* 0x004fe20000000200 */
[----:B------:R-:W-:-:S02]  /*7cc0*/  ISETP.LT.OR P5, PT, R2, R220, P5 ;  /* 0x000000dc0200720c */ /* 0x000fc40002fa1670 */
[C---:B------:R-:W-:Y:S01]  /*7cd0*/  ISETP.LT.OR P1, PT, R2.reuse, R219, P1 ;  /* 0x000000db0200720c */ /* 0x040fe20000f21670 */
[----:B------:R-:W2:Y:S01]  /*7ce0*/  LDSM.16.M88.4 R40, [R215+0x6800] ;  /* 0x00680000d728783b */ /* 0x000ea20000000200 */
[----:B------:R-:W-:Y:S02]  /*7cf0*/  ISETP.LT.OR P0, PT, R2, R218, P0 ;  /* 0x000000da0200720c */ /* 0x000fe40000701670 */
[----:B------:R-:W-:Y:S01]  /*7d00*/  IADD3 R2, R0, 0x8, RZ ;  /* 0x0000000800027810 */ /* 0x000fe20007ffe0ff */
[----:B------:R-:W2:Y:S04]  /*7d10*/  LDSM.16.M88.4 R52, [R215+0x6000] ;  /* 0x00600000d734783b */ /* 0x000ea80000000200 */
[----:B------:R-:W2:Y:S04]  /*7d20*/  LDSM.16.M88.4 R44, [R215+0x6400] ;  /* 0x00640000d72c783b */ /* 0x000ea80000000200 */
[----:B------:R-:W2:Y:S01]  /*7d30*/  LDSM.16.M88.4 R36, [R215+0x6c00] ;  /* 0x006c0000d724783b */ /* 0x000ea20000000200 */
[C---:B---3--:R-:W-:Y:S03]  /*7d40*/  HMMA.16816.F32.BF16 R60, R8.reuse, R24, RZ ;  /* 0x00000018083c723c */ /* 0x048fe600000418ff */
[----:B------:R-:W3:Y:S04]  /*7d50*/  LDSM.16.M88.4 R16, [R217] ;  /* 0x00000000d910783b */ /* 0x000ee80000000200 */
[----:B------:R-:W0:Y:S01]  /*7d60*/  LDGDEPBAR ;  /* 0x00000000000079af */ /* 0x000e220000000000 */
[C---:B----4-:R-:W-:Y:S08]  /*7d70*/  HMMA.16816.F32.BF16 R180, R8.reuse, R32, RZ ;  /* 0x0000002008b4723c */ /* 0x050ff000000418ff */
[C---:B-1----:R-:W-:Y:S08]  /*7d80*/  HMMA.16816.F32.BF16 R108, R8.reuse, R28, RZ ;  /* 0x0000001c086c723c */ /* 0x042ff000000418ff */
[C---:B-----5:R-:W-:Y:S08]  /*7d90*/  HMMA.16816.F32.BF16 R48, R8.reuse, R20, RZ ;  /* 0x000000140830723c */ /* 0x060ff000000418ff */
[C---:B------:R-:W-:Y:S08]  /*7da0*/  HMMA.16816.F32.BF16 R176, R8.reuse, R34, RZ ;  /* 0x0000002208b0723c */ /* 0x040ff000000418ff */
[C---:B------:R-:W-:Y:S08]  /*7db0*/  HMMA.16816.F32.BF16 R64, R8.reuse, R30, RZ ;  /* 0x0000001e0840723c */ /* 0x040ff000000418ff */
[C---:B------:R-:W-:Y:S08]  /*7dc0*/  HMMA.16816.F32.BF16 R56, R8.reuse, R26, RZ ;  /* 0x0000001a0838723c */ /* 0x040ff000000418ff */
[----:B------:R-:W-:Y:S08]  /*7dd0*/  HMMA.16816.F32.BF16 R8, R8, R22, RZ ;  /* 0x000000160808723c */ /* 0x000ff000000418ff */
[C---:B------:R-:W-:Y:S08]  /*7de0*/  HMMA.16816.F32.BF16 R196, R12.reuse, R32, RZ ;  /* 0x000000200cc4723c */ /* 0x040ff000000418ff */
[C---:B------:R-:W-:Y:S08]  /*7df0*/  HMMA.16816.F32.BF16 R188, R12.reuse, R28, RZ ;  /* 0x0000001c0cbc723c */ /* 0x040ff000000418ff */
[C---:B------:R-:W-:Y:S01]  /*7e00*/  HMMA.16816.F32.BF16 R232, R12.reuse, R34, RZ ;  /* 0x000000220ce8723c */ /* 0x040fe200000418ff */
[----:B------:R-:W-:Y:S07]  /*7e10*/  LDSM.16.M88.4 R32, [R213+0x7c00] ;  /* 0x007c0000d520783b */ /* 0x000fee0000000200 */
[----:B------:R-:W-:Y:S08]  /*7e20*/  HMMA.16816.F32.BF16 R236, R12, R30, RZ ;  /* 0x0000001e0cec723c */ /* 0x000ff000000418ff */
[C---:B--2---:R-:W-:Y:S08]  /*7e30*/  HMMA.16816.F32.BF16 R200, R4.reuse, R40, R60 ;  /* 0x0000002804c8723c */ /* 0x044ff0000004183c */
        /* <DEDUP_REMOVED lines=8> */
[----:B------:R-:W-:Y:S04]  /*7ec0*/  LDSM.16.M88.4 R4, [R216+0x3000] ;  /* 0x00300000d804783b */ /* 0x000fe80000000200 */
[----:B------:R-:W1:Y:S03]  /*7ed0*/  LDSM.16.M88.4 R8, [R213+0x7000] ;  /* 0x00700000d508783b */ /* 0x000e660000000200 */
[C---:B------:R-:W-:Y:S08]  /*7ee0*/  HMMA.16816.F32.BF16 R192, R12.reuse, R24, RZ ;  /* 0x000000180cc0723c */ /* 0x040ff000000418ff */
[C---:B------:R-:W-:Y:S01]  /*7ef0*/  HMMA.16816.F32.BF16 R240, R12.reuse, R26, RZ ;  /* 0x0000001a0cf0723c */ /* 0x040fe200000418ff */
[----:B------:R-:W2:Y:S07]  /*7f00*/  LDSM.16.M88.4 R24, [R213+0x7400] ;  /* 0x00740000d518783b */ /* 0x000eae0000000200 */
[C---:B------:R-:W-:Y:S08]  /*7f10*/  HMMA.16816.F32.BF16 R184, R12.reuse, R20, RZ ;  /* 0x000000140cb8723c */ /* 0x040ff000000418ff */
[----:B------:R-:W-:Y:S01]  /*7f20*/  HMMA.16816.F32.BF16 R228, R12, R22, RZ ;  /* 0x000000160ce4723c */ /* 0x000fe200000418ff */
[----:B------:R-:W4:Y:S07]  /*7f30*/  LDSM.16.M88.4 R12, [R216+0x2000] ;  /* 0x00200000d80c783b */ /* 0x000f2e0000000200 */
[C---:B---3--:R-:W-:Y:S08]  /*7f40*/  HMMA.16816.F32.BF16 R28, R16.reuse, R52, R196 ;  /* 0x00000034101c723c */ /* 0x048ff000000418c4 */
[C---:B------:R-:W-:Y:S08]  /*7f50*/  HMMA.16816.F32.BF16 R20, R16.reuse, R44, R188 ;  /* 0x0000002c1014723c */ /* 0x040ff000000418bc */
[C---:B------:R-:W-:Y:S08]  /*7f60*/  HMMA.16816.F32.BF16 R52, R16.reuse, R54, R232 ;  /* 0x000000361034723c */ /* 0x040ff000000418e8 */
[C---:B------:R-:W-:Y:S08]  /*7f70*/  HMMA.16816.F32.BF16 R64, R16.reuse, R46, R236 ;  /* 0x0000002e1040723c */ /* 0x040ff000000418ec */
[C---:B------:R-:W-:Y:S08]  /*7f80*/  HMMA.16816.F32.BF16 R244, R16.reuse, R40, R192 ;  /* 0x0000002810f4723c */ /* 0x040ff000000418c0 */
[----:B------:R-:W-:Y:S08]  /*7f90*/  HMMA.16816.F32.BF16 R248, R16, R36, R184 ;  /* 0x0000002410f8723c */ /* 0x000ff000000418b8 */
[C---:B-1----:R-:W-:Y:S08]  /*7fa0*/  HMMA.16816.F32.BF16 R196, R4.reuse, R8, R208 ;  /* 0x0000000804c4723c */ /* 0x042ff000000418d0 */
[C---:B------:R-:W-:Y:S08]  /*7fb0*/  HMMA.16816.F32.BF16 R192, R4.reuse, R32, R180 ;  /* 0x0000002004c0723c */ /* 0x040ff000000418b4 */
[----:B------:R-:W-:Y:S08]  /*7fc0*/  HMMA.16816.F32.BF16 R188, R4, R10, R176 ;  /* 0x0000000a04bc723c */ /* 0x000ff000000418b0 */
[C---:B------:R-:W-:Y:S08]  /*7fd0*/  HMMA.16816.F32.BF16 R232, R16.reuse, R42, R240 ;  /* 0x0000002a10e8723c */ /* 0x040ff000000418f0 */
[----:B------:R-:W-:Y:S01]  /*7fe0*/  HMMA.16816.F32.BF16 R228, R16, R38, R228 ;  /* 0x0000002610e4723c */ /* 0x000fe200000418e4 */
[----:B------:R-:W-:Y:S07]  /*7ff0*/  LDSM.16.M88.4 R16, [R215+0x7400] ;  /* 0x00740000d710783b */ /* 0x000fee0000000200 */
[C---:B--2---:R-:W-:Y:S08]  /*8000*/  HMMA.16816.F32.BF16 R204, R4.reuse, R24, R204 ;  /* 0x0000001804cc723c */ /* 0x044ff000000418cc */
[C---:B------:R-:W-:Y:S08]  /*8010*/  HMMA.16816.F32.BF16 R208, R4.reuse, R48, R200 ;  /* 0x0000003004d0723c */ /* 0x040ff000000418c8 */
[C---:B------:R-:W-:Y:S08]  /*8020*/  HMMA.16816.F32.BF16 R184, R4.reuse, R26, R108 ;  /* 0x0000001a04b8723c */ /* 0x040ff0000004186c */
[C---:B------:R-:W-:Y:S08]  /*8030*/  HMMA.16816.F32.BF16 R180, R4.reuse, R50, R60 ;  /* 0x0000003204b4723c */ /* 0x040ff0000004183c */
[----:B------:R-:W-:Y:S01]  /*8040*/  HMMA.16816.F32.BF16 R176, R4, R34, R56 ;  /* 0x0000002204b0723c */ /* 0x000fe20000041838 */
[----:B------:R-:W1:Y:S07]  /*8050*/  LDSM.16.M88.4 R4, [R217+0x3000] ;  /* 0x00300000d904783b */ /* 0x000e6e0000000200 */
[C---:B----4-:R-:W-:Y:S01]  /*8060*/  HMMA.16816.F32.BF16 R108, R12.reuse, R8, R28 ;  /* 0x000000080c6c723c */ /* 0x050fe2000004181c */
        /* <DEDUP_REMOVED lines=8> */
[----:B------:R-:W-:Y:S08]  /*80f0*/  HMMA.16816.F32.BF16 R48, R12, R50, R232 ;  /* 0x000000320c30723c */ /* 0x000ff000000418e8 */
[----:B-1----:R-:W-:Y:S08]  /*8100*/  HMMA.16816.F32.BF16 R200, R4, R16, R204 ;  /* 0x0000001004c8723c */ /* 0x002ff000000418cc */
[----:B------:R-:W-:Y:S08]  /*8110*/  HMMA.16816.F32.BF16 R60, R12, R32, R248 ;  /* 0x000000200c3c723c */ /* 0x000ff000000418f8 */
[----:B--2---:R-:W-:Y:S08]  /*8120*/  HMMA.16816.F32.BF16 R64, R8, R20, R108 ;  /* 0x000000140840723c */ /* 0x004ff0000004186c */
[----:B---3--:R-:W-:Y:S08]  /*8130*/  HMMA.16816.F32.BF16 R204, R4, R26, R180 ;  /* 0x0000001a04cc723c */ /* 0x008ff000000418b4 */
[----:B------:R-:W-:Y:S01]  /*8140*/  HMMA.16816.F32.BF16 R56, R12, R34, R228 ;  /* 0x000000220c38723c */ /* 0x000fe200000418e4 */
[----:B------:R-:W-:Y:S04]  /*8150*/  LDSM.16.M88.4 R32, [R213+0x8000] ;  /* 0x00800000d520783b */ /* 0x000fe80000000200 */
[----:B------:R-:W-:Y:S03]  /*8160*/  LDSM.16.M88.4 R12, [R216+0x5000] ;  /* 0x00500000d80c783b */ /* 0x000fe60000000200 */
[----:B------:R-:W-:Y:S08]  /*8170*/  HMMA.16816.F32.BF16 R184, R4, R18, R184 ;  /* 0x0000001204b8723c */ /* 0x000ff000000418b8 */
[C---:B------:R-:W-:Y:S08]  /*8180*/  HMMA.16816.F32.BF16 R108, R8.reuse, R16, R44 ;  /* 0x00000010086c723c */ /* 0x040ff0000004182c */
[----:B------:R-:W-:Y:S01]  /*8190*/  HMMA.16816.F32.BF16 R180, R8, R18, R40 ;  /* 0x0000001208b4723c */ /* 0x000fe20000041828 */
[----:B------:R-:W1:Y:S07]  /*81a0*/  LDSM.16.M88.4 R16, [R216+0x4000] ;  /* 0x00400000d810783b */ /* 0x000e6e0000000200 */
[C---:B------:R-:W-:Y:S08]  /*81b0*/  HMMA.16816.F32.BF16 R240, R4.reuse, R30, R176 ;  /* 0x0000001e04f0723c */ /* 0x040ff000000418b0 */
[-C--:B------:R-:W-:Y:S08]  /*81c0*/  HMMA.16816.F32.BF16 R208, R4, R24.reuse, R208 ;  /* 0x0000001804d0723c */ /* 0x080ff000000418d0 */
[C---:B------:R-:W-:Y:S08]  /*81d0*/  HMMA.16816.F32.BF16 R176, R8.reuse, R24, R36 ;  /* 0x0000001808b0723c */ /* 0x040ff00000041824 */
[----:B------:R-:W-:Y:S01]  /*81e0*/  HMMA.16816.F32.BF16 R44, R8, R26, R48 ;  /* 0x0000001a082c723c */ /* 0x000fe20000041830 */
[----:B------:R-:W2:Y:S07]  /*81f0*/  LDSM.16.M88.4 R24, [R213+0x8400] ;  /* 0x00840000d518783b */ /* 0x000eae0000000200 */
[C---:B------:R-:W-:Y:S08]  /*8200*/  HMMA.16816.F32.BF16 R196, R4.reuse, R20, R196 ;  /* 0x0000001404c4723c */ /* 0x040ff000000418c4 */
[-C--:B------:R-:W-:Y:S08]  /*8210*/  HMMA.16816.F32.BF16 R188, R4, R22.reuse, R188 ;  /* 0x0000001604bc723c */ /* 0x080ff000000418bc */
[----:B------:R-:W-:Y:S01]  /*8220*/  HMMA.16816.F32.BF16 R52, R8, R22, R52 ;  /* 0x000000160834723c */ /* 0x000fe20000041834 */
[----:B------:R-:W3:Y:S07]  /*8230*/  LDSM.16.M88.4 R20, [R213+0x8800] ;  /* 0x00880000d514783b */ /* 0x000eee0000000200 */
[-C--:B------:R-:W-:Y:S01]  /*8240*/  HMMA.16816.F32.BF16 R236, R4, R28.reuse, R192 ;  /* 0x0000001c04ec723c */ /* 0x080fe200000418c0 */
[----:B------:R-:W-:Y:S07]  /*8250*/  LDSM.16.M88.4 R4, [R217+0x5000] ;  /* 0x00500000d904783b */ /* 0x000fee0000000200 */
[C---:B------:R-:W-:Y:S08]  /*8260*/  HMMA.16816.F32.BF16 R228, R8.reuse, R28, R60 ;  /* 0x0000001c08e4723c */ /* 0x040ff0000004183c */
[----:B------:R-:W-:Y:S01]  /*8270*/  HMMA.16816.F32.BF16 R232, R8, R30, R56 ;  /* 0x0000001e08e8723c */ /* 0x000fe20000041838 */
[----:B------:R-:W-:Y:S04]  /*8280*/  LDSM.16.M88.4 R28, [R215+0x8000] ;  /* 0x00800000d71c783b */ /* 0x000fe80000000200 */
[----:B------:R-:W4:Y:S03]  /*8290*/  LDSM.16.M88.4 R8, [R217+0x4000] ;  /* 0x00400000d908783b */ /* 0x000f260000000200 */
[-C--:B-1----:R-:W-:Y:S08]  /*82a0*/  HMMA.16816.F32.BF16 R36, R16, R32.reuse, R64 ;  /* 0x000000201024723c */ /* 0x082ff00000041840 */
[----:B------:R-:W-:Y:S08]  /*82b0*/  HMMA.16816.F32.BF16 R40, R12, R32, R196 ;  /* 0x000000200c28723c */ /* 0x000ff000000418c4 */
[----:B--2---:R-:W-:Y:S08]  /*82c0*/  HMMA.16816.F32.BF16 R56, R16, R24, R108 ;  /* 0x000000181038723c */ /* 0x004ff0000004186c */
[C---:B------:R-:W-:Y:S08]  /*82d0*/  HMMA.16816.F32.BF16 R48, R12.reuse, R34, R188 ;  /* 0x000000220c30723c */ /* 0x040ff000000418bc */
[-C--:B------:R-:W-:Y:S08]  /*82e0*/  HMMA.16816.F32.BF16 R64, R12, R26.reuse, R184 ;  /* 0x0000001a0c40723c */ /* 0x080ff000000418b8 */
[C---:B------:R-:W-:Y:S08]  /*82f0*/  HMMA.16816.F32.BF16 R108, R16.reuse, R26, R180 ;  /* 0x0000001a106c723c */ /* 0x040ff000000418b4 */
[-C--:B---3--:R-:W-:Y:S08]  /*8300*/  HMMA.16816.F32.BF16 R176, R16, R20.reuse, R176 ;  /* 0x0000001410b0723c */ /* 0x088ff000000418b0 */
[C---:B------:R-:W-:Y:S08]  /*8310*/  HMMA.16816.F32.BF16 R180, R12.reuse, R20, R208 ;  /* 0x000000140cb4723c */ /* 0x040ff000000418d0 */
[-C--:B------:R-:W-:Y:S08]  /*8320*/  HMMA.16816.F32.BF16 R188, R12, R22.reuse, R204 ;  /* 0x000000160cbc723c */ /* 0x080ff000000418cc */
[C---:B------:R-:W-:Y:S01]  /*8330*/  HMMA.16816.F32.BF16 R184, R16.reuse, R22, R44 ;  /* 0x0000001610b8723c */ /* 0x040fe2000004182c */
[----:B------:R-:W1:Y:S07]  /*8340*/  LDSM.16.M88.4 R20, [R215+0x8400] ;  /* 0x00840000d714783b */ /* 0x000e6e0000000200 */
[----:B------:R-:W-:Y:S08]  /*8350*/  HMMA.16816.F32.BF16 R52, R16, R34, R52 ;  /* 0x000000221034723c */ /* 0x000ff00000041834 */
[----:B----4-:R-:W-:Y:S08]  /*8360*/  HMMA.16816.F32.BF16 R32, R8, R28, R36 ;  /* 0x0000001c0820723c */ /* 0x010ff00000041824 */
[----:B------:R-:W-:Y:S08]  /*8370*/  HMMA.16816.F32.BF16 R60, R12, R24, R200 ;  /* 0x000000180c3c723c */ /* 0x000ff000000418c8 */
[C---:B------:R-:W-:Y:S08]  /*8380*/  HMMA.16816.F32.BF16 R24, R4.reuse, R28, R40 ;  /* 0x0000001c0418723c */ /* 0x040ff00000041828 */
[----:B------:R-:W-:Y:S01]  /*8390*/  HMMA.16816.F32.BF16 R44, R4, R30, R48 ;  /* 0x0000001e042c723c */ /* 0x000fe20000041830 */
[----:B------:R-:W-:-:S02]  /*83a0*/  FSEL R100, R32, -INF , !P3 ;  /* 0xff80000020647808 */ /* 0x000fc40005800000 */
[----:B------:R-:W-:Y:S02]  /*83b0*/  ISETP.GE.AND P3, PT, R0, R222, PT ;  /* 0x000000de0000720c */ /* 0x000fe40003f66270 */
[----:B------:R-:W-:Y:S02]  /*83c0*/  FSEL R107, R34, -INF , !P2 ;  /* 0xff800000226b7808 */ /* 0x000fe40005000000 */
[----:B------:R-:W-:Y:S01]  /*83d0*/  FSEL R106, R35, -INF , !P5 ;  /* 0xff800000236a7808 */ /* 0x000fe20006800000 */
[----:B------:R-:W-:Y:S01]  /*83e0*/  HMMA.16816.F32.BF16 R28, R8, R30, R52 ;  /* 0x0000001e081c723c */ /* 0x000fe20000041834 */
[----:B------:R-:W-:Y:S02]  /*83f0*/  ISETP.GE.AND P2, PT, R2, R225, PT ;  /* 0x000000e10200720c */ /* 0x000fe40003f46270 */
[----:B------:R-:W-:Y:S02]  /*8400*/  ISETP.GE.AND P5, PT, R3, R224, PT ;  /* 0x000000e00300720c */ /* 0x000fe40003fa6270 */
[----:B------:R-:W-:-:S02]  /*8410*/  ISETP.LT.OR P3, PT, R0, R218, P3 ;  /* 0x000000da0000720c */ /* 0x000fc40001f61670 */
[----:B------:R-:W-:Y:S01]  /*8420*/  ISETP.LT.OR P2, PT, R2, R221, P2 ;  /* 0x000000dd0200720c */ /* 0x000fe20001741670 */
[-C--:B-1----:R-:W-:Y:S01]  /*8430*/  HMMA.16816.F32.BF16 R40, R4, R20.reuse, R60 ;  /* 0x000000140428723c */ /* 0x082fe2000004183c */
[----:B------:R-:W-:Y:S02]  /*8440*/  FSEL R193, R24, -INF , !P4 ;  /* 0xff80000018c17808 */ /* 0x000fe40006000000 */
[----:B------:R-:W-:Y:S02]  /*8450*/  ISETP.GE.AND P4, PT, R2, R224, PT ;  /* 0x000000e00200720c */ /* 0x000fe40003f86270 */
[----:B------:R-:W-:Y:S02]  /*8460*/  ISETP.LT.OR P5, PT, R3, R220, P5 ;  /* 0x000000dc0300720c */ /* 0x000fe40002fa1670 */
[----:B------:R-:W-:Y:S01]  /*8470*/  FSEL R61, R33, -INF , !P6 ;  /* 0xff800000213d7808 */ /* 0x000fe20007000000 */
[----:B------:R-:W-:Y:S01]  /*8480*/  HMMA.16816.F32.BF16 R48, R8, R20, R56 ;  /* 0x000000140830723c */ /* 0x000fe20000041838 */
[----:B------:R-:W-:-:S02]  /*8490*/  ISETP.GE.AND P6, PT, R3, R225, PT ;  /* 0x000000e10300720c */ /* 0x000fc40003fc6270 */
[----:B------:R-:W-:Y:S02]  /*84a0*/  ISETP.LT.OR P4, PT, R2, R220, P4 ;  /* 0x000000dc0200720c */ /* 0x000fe40002781670 */
[----:B------:R-:W-:Y:S02]  /*84b0*/  ISETP.LT.OR P6, PT, R3, R221, P6 ;  /* 0x000000dd0300720c */ /* 0x000fe400037c1670 */
[----:B------:R-:W-:Y:S01]  /*84c0*/  FSEL R194, R26, -INF , !P3 ;  /* 0xff8000001ac27808 */ /* 0x000fe20005800000 */
[----:B------:R-:W-:Y:S01]  /*84d0*/  HMMA.16816.F32.BF16 R36, R4, R22, R64 ;  /* 0x000000160424723c */ /* 0x000fe20000041840 */
[----:B------:R-:W-:Y:S02]  /*84e0*/  FSEL R195, R25, -INF , !P1 ;  /* 0xff80000019c37808 */ /* 0x000fe40004800000 */
[----:B------:R-:W-:Y:S02]  /*84f0*/  FSEL R196, R27, -INF , !P0 ;  /* 0xff8000001bc47808 */ /* 0x000fe40004000000 */
[----:B------:R-:W1:Y:S01]  /*8500*/  LDSM.16.M88.4 R24, [R215+0x8800] ;  /* 0x00880000d718783b */ /* 0x000e620000000200 */
[----:B------:R-:W-:-:S02]  /*8510*/  FSEL R62, R28, -INF , !P2 ;  /* 0xff8000001c3e7808 */ /* 0x000fc40005000000 */
[----:B------:R-:W-:Y:S01]  /*8520*/  FSEL R101, R30, -INF , !P4 ;  /* 0xff8000001e657808 */ /* 0x000fe20006000000 */
[----:B------:R-:W-:Y:S01]  /*8530*/  HMMA.16816.F32.BF16 R32, R8, R22, R108 ;  /* 0x000000160820723c */ /* 0x000fe2000004186c */
[----:B------:R-:W-:Y:S01]  /*8540*/  FSEL R60, R29, -INF , !P6 ;  /* 0xff8000001d3c7808 */ /* 0x000fe20007000000 */
[----:B------:R-:W-:Y:S01]  /*8550*/  LDSM.16.M88.4 R20, [R215+0x8c00] ;  /* 0x008c0000d714783b */ /* 0x000fe20000000200 */
[----:B------:R-:W-:Y:S02]  /*8560*/  FSEL R63, R31, -INF , !P5 ;  /* 0xff8000001f3f7808 */ /* 0x000fe40006800000 */
[C---:B------:R-:W-:Y:S01]  /*8570*/  ISETP.GE.AND P3, PT, R2.reuse, R223, PT ;  /* 0x000000df0200720c */ /* 0x040fe20003f66270 */
[----:B------:R-:W2:Y:S01]  /*8580*/  LDSM.16.M88.4 R28, [R213+0x8c00] ;  /* 0x008c0000d51c783b */ /* 0x000ea20000000200 */
[----:B------:R-:W-:Y:S01]  /*8590*/  ISETP.GE.AND P1, PT, R2, R222, PT ;  /* 0x000000de0200720c */ /* 0x000fe20003f26270 */
[----:B------:R-:W-:-:S04]  /*85a0*/  DEPBAR.LE SB0, 0x0 ;  /* 0x000080000000791a */ /* 0x000fc80000000000 */
[----:B------:R-:W-:Y:S01]  /*85b0*/  BAR.SYNC.DEFER_BLOCKING 0x0 ;  /* 0x0000000000007b1d */ /* 0x000fe20000010000 */
[C---:B------:R-:W-:Y:S02]  /*85c0*/  ISETP.LT.OR P3, PT, R2.reuse, R219, P3 ;  /* 0x000000db0200720c */ /* 0x040fe40001f61670 */
[----:B------:R-:W-:Y:S02]  /*85d0*/  ISETP.LT.OR P1, PT, R2, R218, P1 ;  /* 0x000000da0200720c */ /* 0x000fe40000f21670 */
[----:B------:R-:W-:Y:S02]  /*85e0*/  IADD3 R2, R0, 0x10, RZ ;  /* 0x0000001000027810 */ /* 0x000fe40007ffe0ff */
[C---:B------:R-:W-:Y:S02]  /*85f0*/  ISETP.GE.AND P0, PT, R3.reuse, R223, PT ;  /* 0x000000df0300720c */ /* 0x040fe40003f06270 */
[----:B------:R-:W-:Y:S02]  /*8600*/  ISETP.GE.AND P2, PT, R3, R222, PT ;  /* 0x000000de0300720c */ /* 0x000fe40003f46270 */
[----:B------:R-:W-:-:S02]  /*8610*/  ISETP.GE.AND P4, PT, R2, R225, PT ;  /* 0x000000e10200720c */ /* 0x000fc40003f86270 */
[C---:B------:R-:W-:Y:S02]  /*8620*/  ISETP.LT.OR P0, PT, R3.reuse, R219, P0 ;  /* 0x000000db0300720c */ /* 0x040fe40000701670 */
[----:B------:R-:W-:Y:S02]  /*8630*/  ISETP.LT.OR P2, PT, R3, R218, P2 ;  /* 0x000000da0300720c */ /* 0x000fe40001741670 */
[----:B------:R-:W-:Y:S02]  /*8640*/  ISETP.LT.OR P4, PT, R2, R221, P4 ;  /* 0x000000dd0200720c */ /* 0x000fe40002781670 */
[----:B------:R-:W-:Y:S02]  /*8650*/  IADD3 R3, R0, 0x11, RZ ;  /* 0x0000001100037810 */ /* 0x000fe40007ffe0ff */
[----:B------:R-:W-:Y:S02]  /*8660*/  FSEL R192, R44, -INF , !P3 ;  /* 0xff8000002cc07808 */ /* 0x000fe40005800000 */
[----:B------:R-:W-:Y:S01]  /*8670*/  FSEL R66, R46, -INF , !P1 ;  /* 0xff8000002e427808 */ /* 0x000fe20004800000 */
[----:B-1----:R-:W-:Y:S01]  /*8680*/  HMMA.16816.F32.BF16 R56, R8, R24, R176 ;  /* 0x000000180838723c */ /* 0x002fe200000418b0 */
[----:B------:R-:W-:-:S02]  /*8690*/  FSEL R64, R45, -INF , !P0 ;  /* 0xff8000002d407808 */ /* 0x000fc40004000000 */
[----:B------:R-:W-:Y:S02]  /*86a0*/  FSEL R65, R47, -INF , !P2 ;  /* 0xff8000002f417808 */ /* 0x000fe40005000000 */
[----:B------:R-:W-:Y:S02]  /*86b0*/  FSEL R197, R48, -INF , !P4 ;  /* 0xff80000030c57808 */ /* 0x000fe40006000000 */
[C---:B------:R-:W-:Y:S01]  /*86c0*/  ISETP.GE.AND P3, PT, R2.reuse, R224, PT ;  /* 0x000000e00200720c */ /* 0x040fe20003f66270 */
[----:B------:R-:W-:Y:S01]  /*86d0*/  HMMA.16816.F32.BF16 R52, R4, R24, R180 ;  /* 0x000000180434723c */ /* 0x000fe200000418b4 */
[C---:B------:R-:W-:Y:S02]  /*86e0*/  ISETP.GE.AND P1, PT, R2.reuse, R223, PT ;  /* 0x000000df0200720c */ /* 0x040fe40003f26270 */
[----:B------:R-:W-:Y:S02]  /*86f0*/  ISETP.GE.AND P0, PT, R2, R222, PT ;  /* 0x000000de0200720c */ /* 0x000fe40003f06270 */
[----:B------:R-:W-:-:S02]  /*8700*/  ISETP.GE.AND P2, PT, R3, R225, PT ;  /* 0x000000e10300720c */ /* 0x000fc40003f46270 */
[C---:B------:R-:W-:Y:S01]  /*8710*/  ISETP.GE.AND P6, PT, R3.reuse, R224, PT ;  /* 0x000000e00300720c */ /* 0x040fe20003fc6270 */
[C---:B--2---:R-:W-:Y:S01]  /*8720*/  HMMA.16816.F32.BF16 R44, R16.reuse, R28, R228 ;  /* 0x0000001c102c723c */ /* 0x044fe200000418e4 */
[C---:B------:R-:W-:Y:S02]  /*8730*/  ISETP.GE.AND P5, PT, R3.reuse, R223, PT ;  /* 0x000000df0300720c */ /* 0x040fe40003fa6270 */
[----:B------:R-:W-:Y:S02]  /*8740*/  ISETP.GE.AND P4, PT, R3, R222, PT ;  /* 0x000000de0300720c */ /* 0x000fe40003f86270 */
[C---:B------:R-:W-:Y:S02]  /*8750*/  ISETP.LT.OR P3, PT, R2.reuse, R220, P3 ;  /* 0x000000dc0200720c */ /* 0x040fe40001f61670 */
[C---:B------:R-:W-:Y:S01]  /*8760*/  ISETP.LT.OR P1, PT, R2.reuse, R219, P1 ;  /* 0x000000db0200720c */ /* 0x040fe20000f21670 */
[----:B------:R-:W-:Y:S01]  /*8770*/  HMMA.16816.F32.BF16 R16, R16, R30, R232 ;  /* 0x0000001e1010723c */ /* 0x000fe200000418e8 */
[----:B------:R-:W-:-:S02]  /*8780*/  ISETP.LT.OR P0, PT, R2, R218, P0 ;  /* 0x000000da0200720c */ /* 0x000fc40000701670 */
[C---:B------:R-:W-:Y:S02]  /*8790*/  ISETP.LT.OR P2, PT, R3.reuse, R221, P2 ;  /* 0x000000dd0300720c */ /* 0x040fe40001741670 */
[C---:B------:R-:W-:Y:S02]  /*87a0*/  ISETP.LT.OR P6, PT, R3.reuse, R220, P6 ;  /* 0x000000dc0300720c */ /* 0x040fe400037c1670 */
[C---:B------:R-:W-:Y:S02]  /*87b0*/  ISETP.LT.OR P5, PT, R3.reuse, R219, P5 ;  /* 0x000000db0300720c */ /* 0x040fe40002fa1670 */
[----:B------:R-:W-:Y:S02]  /*87c0*/  ISETP.LT.OR P4, PT, R3, R218, P4 ;  /* 0x000000da0300720c */ /* 0x000fe40002781670 */
[C---:B------:R-:W-:Y:S02]  /*87d0*/  IADD3 R2, R0.reuse, 0x18, RZ ;  /* 0x0000001800027810 */ /* 0x040fe40007ffe0ff */
[----:B------:R-:W-:-:S02]  /*87e0*/  IADD3 R3, R0, 0x19, RZ ;  /* 0x0000001900037810 */ /* 0x000fc40007ffe0ff */
[----:B------:R-:W-:Y:S02]  /*87f0*/  FSEL R198, R50, -INF , !P3 ;  /* 0xff80000032c67808 */ /* 0x000fe40005800000 */
[----:B------:R-:W-:Y:S02]  /*8800*/  FSEL R199, R40, -INF , !P1 ;  /* 0xff80000028c77808 */ /* 0x000fe40004800000 */
[----:B------:R-:W-:Y:S02]  /*8810*/  FSEL R200, R42, -INF , !P0 ;  /* 0xff8000002ac87808 */ /* 0x000fe40004000000 */
[----:B------:R-:W-:Y:S02]  /*8820*/  FSEL R176, R49, -INF , !P2 ;  /* 0xff80000031b07808 */ /* 0x000fe40005000000 */
[----:B------:R-:W-:Y:S02]  /*8830*/  FSEL R111, R51, -INF , !P6 ;  /* 0xff800000336f7808 */ /* 0x000fe40007000000 */
[C---:B------:R-:W-:Y:S01]  /*8840*/  ISETP.GE.AND P3, PT, R2.reuse, R225, PT ;  /* 0x000000e10200720c */ /* 0x040fe20003f66270 */
[----:B------:R-:W-:Y:S01]  /*8850*/  HMMA.16816.F32.BF16 R48, R8, R26, R184 ;  /* 0x0000001a0830723c */ /* 0x000fe200000418b8 */
[----:B------:R-:W-:-:S02]  /*8860*/  ISETP.GE.AND P1, PT, R2, R224, PT ;  /* 0x000000e00200720c */ /* 0x000fc40003f26270 */
[CC--:B------:R-:W-:Y:S02]  /*8870*/  ISETP.GE.AND P0, PT, R2.reuse, R223.reuse, PT ;  /* 0x000000df0200720c */ /* 0x0c0fe40003f06270 */
[C---:B------:R-:W-:Y:S02]  /*8880*/  ISETP.GE.AND P2, PT, R2.reuse, R222, PT ;  /* 0x000000de0200720c */ /* 0x040fe40003f46270 */
[----:B------:R-:W-:Y:S01]  /*8890*/  ISETP.GE.AND P6, PT, R3, R223, PT ;  /* 0x000000df0300720c */ /* 0x000fe20003fc6270 */
[----:B------:R-:W-:Y:S01]  /*88a0*/  HMMA.16816.F32.BF16 R24, R4, R26, R188 ;  /* 0x0000001a0418723c */ /* 0x000fe200000418bc */
[----:B------:R-:W-:Y:S02]  /*88b0*/  FSEL R177, R41, -INF , !P5 ;  /* 0xff80000029b17808 */ /* 0x000fe40006800000 */
[----:B------:R-:W-:Y:S02]  /*88c0*/  FSEL R182, R43, -INF , !P4 ;  /* 0xff8000002bb67808 */ /* 0x000fe40006000000 */
[----:B------:R-:W-:-:S02]  /*88d0*/  ISETP.LT.OR P3, PT, R2, R221, P3 ;  /* 0x000000dd0200720c */ /* 0x000fc40001f61670 */
[C---:B------:R-:W-:Y:S01]  /*88e0*/  ISETP.LT.OR P1, PT, R2.reuse, R220, P1 ;  /* 0x000000dc0200720c */ /* 0x040fe20000f21670 */
[C---:B------:R-:W-:Y:S01]  /*88f0*/  HMMA.16816.F32.BF16 R40, R12.reuse, R28, R236 ;  /* 0x0000001c0c28723c */ /* 0x040fe200000418ec */
[CC--:B------:R-:W-:Y:S02]  /*8900*/  ISETP.LT.OR P0, PT, R2.reuse, R219.reuse, P0 ;  /* 0x000000db0200720c */ /* 0x0c0fe40000701670 */
[----:B------:R-:W-:Y:S02]  /*8910*/  ISETP.LT.OR P2, PT, R2, R218, P2 ;  /* 0x000000da0200720c */ /* 0x000fe40001741670 */
[----:B------:R-:W-:Y:S02]  /*8920*/  ISETP.LT.OR P6, PT, R3, R219, P6 ;  /* 0x000000db0300720c */ /* 0x000fe400037c1670 */
[----:B------:R-:W-:Y:S01]  /*8930*/  IADD3 R2, R0, 0x20, RZ ;  /* 0x0000002000027810 */ /* 0x000fe20007ffe0ff */
[----:B------:R-:W-:Y:S01]  /*8940*/  HMMA.16816.F32.BF16 R12, R12, R30, R240 ;  /* 0x0000001e0c0c723c */ /* 0x000fe200000418f0 */
        /* <DEDUP_REMOVED lines=19> */
[C---:B------:R-:W-:Y:S02]  /*8a80*/  IADD3 R3, R0.reuse, 0x21, RZ ;  /* 0x0000002100037810 */ /* 0x040fe40007ffe0ff */
[----:B------:R-:W-:Y:S02]  /*8a90*/  IADD3 R2, R0, 0x28, RZ ;  /* 0x0000002800027810 */ /* 0x000fe40007ffe0ff */
[----:B------:R-:W-:Y:S02]  /*8aa0*/  FSEL R180, R39, -INF , !P3 ;  /* 0xff80000027b47808 */ /* 0x000fe40005800000 */
[----:B------:R-:W-:Y:S01]  /*8ab0*/  FSEL R67, R33, -INF , !P5 ;  /* 0xff80000021437808 */ /* 0x000fe20006800000 */
[----:B------:R-:W-:Y:S01]  /*8ac0*/  HMMA.16816.F32.BF16 R36, R8, R20, R44 ;  /* 0x000000140824723c */ /* 0x000fe2000004182c */
[----:B------:R-:W-:Y:S02]  /*8ad0*/  FSEL R108, R35, -INF , !P4 ;  /* 0xff800000236c7808 */ /* 0x000fe40006000000 */
[----:B------:R-:W-:-:S02]  /*8ae0*/  FSEL R185, R56, -INF , !P1 ;  /* 0xff80000038b97808 */ /* 0x000fc40004800000 */
[----:B------:R-:W-:Y:S02]  /*8af0*/  FSEL R189, R58, -INF , !P0 ;  /* 0xff8000003abd7808 */ /* 0x000fe40004000000 */
[C---:B------:R-:W-:Y:S01]  /*8b00*/  ISETP.GE.AND P4, PT, R3.reuse, R225, PT ;  /* 0x000000e10300720c */ /* 0x040fe20003f86270 */
[C---:B------:R-:W-:Y:S01]  /*8b10*/  HMMA.16816.F32.BF16 R32, R4.reuse, R20, R40 ;  /* 0x000000140420723c */ /* 0x040fe20000041828 */
[C---:B------:R-:W-:Y:S02]  /*8b20*/  ISETP.GE.AND P5, PT, R3.reuse, R224, PT ;  /* 0x000000e00300720c */ /* 0x040fe40003fa6270 */
[C---:B------:R-:W-:Y:S02]  /*8b30*/  ISETP.GE.AND P3, PT, R3.reuse, R223, PT ;  /* 0x000000df0300720c */ /* 0x040fe40003f66270 */
[C---:B------:R-:W-:Y:S02]  /*8b40*/  ISETP.GE.AND P1, PT, R3.reuse, R222, PT ;  /* 0x000000de0300720c */ /* 0x040fe40003f26270 */
[----:B------:R-:W-:Y:S01]  /*8b50*/  ISETP.GE.AND P0, PT, R2, R225, PT ;  /* 0x000000e10200720c */ /* 0x000fe20003f06270 */
[----:B------:R-:W-:Y:S01]  /*8b60*/  HMMA.16816.F32.BF16 R4, R4, R22, R12 ;  /* 0x000000160404723c */ /* 0x000fe2000004180c */
[----:B------:R-:W-:-:S02]  /*8b70*/  ISETP.LT.OR P4, PT, R3, R221, P4 ;  /* 0x000000dd0300720c */ /* 0x000fc40002781670 */
[C---:B------:R-:W-:Y:S02]  /*8b80*/  ISETP.LT.OR P5, PT, R3.reuse, R220, P5 ;  /* 0x000000dc0300720c */ /* 0x040fe40002fa1670 */
[C---:B------:R-:W-:Y:S02]  /*8b90*/  ISETP.LT.OR P3, PT, R3.reuse, R219, P3 ;  /* 0x000000db0300720c */ /* 0x040fe40001f61670 */
[----:B------:R-:W-:Y:S01]  /*8ba0*/  ISETP.LT.OR P1, PT, R3, R218, P1 ;  /* 0x000000da0300720c */ /* 0x000fe20000f21670 */
[----:B------:R-:W-:Y:S01]  /*8bb0*/  HMMA.16816.F32.BF16 R8, R8, R22, R16 ;  /* 0x000000160808723c */ /* 0x000fe20000041810 */
        /* <DEDUP_REMOVED lines=8> */
[----:B------:R-:W-:-:S02]  /*8c40*/  FSEL R183, R48, -INF , !P0 ;  /* 0xff80000030b77808 */ /* 0x000fc40004000000 */
[C---:B------:R-:W-:Y:S02]  /*8c50*/  ISETP.GE.AND P2, PT, R2.reuse, R224, PT ;  /* 0x000000e00200720c */ /* 0x040fe40003f46270 */
[C---:B------:R-:W-:Y:S02]  /*8c60*/  ISETP.GE.AND P6, PT, R2.reuse, R223, PT ;  /* 0x000000df0200720c */ /* 0x040fe40003fc6270 */
[----:B------:R-:W-:Y:S02]  /*8c70*/  ISETP.GE.AND P4, PT, R2, R222, PT ;  /* 0x000000de0200720c */ /* 0x000fe40003f86270 */
[C---:B------:R-:W-:Y:S02]  /*8c80*/  ISETP.GE.AND P5, PT, R3.reuse, R225, PT ;  /* 0x000000e10300720c */ /* 0x040fe40003fa6270 */
[C---:B------:R-:W-:Y:S02]  /*8c90*/  ISETP.GE.AND P3, PT, R3.reuse, R224, PT ;  /* 0x000000e00300720c */ /* 0x040fe40003f66270 */
[----:B------:R-:W-:-:S02]  /*8ca0*/  ISETP.GE.AND P1, PT, R3, R223, PT ;  /* 0x000000df0300720c */ /* 0x000fc40003f26270 */
[C---:B------:R-:W-:Y:S02]  /*8cb0*/  ISETP.GE.AND P0, PT, R3.reuse, R222, PT ;  /* 0x000000de0300720c */ /* 0x040fe40003f06270 */
[C---:B------:R-:W-:Y:S02]  /*8cc0*/  ISETP.LT.OR P2, PT, R2.reuse, R220, P2 ;  /* 0x000000dc0200720c */ /* 0x040fe40001741670 */
[C---:B------:R-:W-:Y:S02]  /*8cd0*/  ISETP.LT.OR P6, PT, R2.reuse, R219, P6 ;  /* 0x000000db0200720c */ /* 0x040fe400037c1670 */
        /* <DEDUP_REMOVED lines=27> */
[----:B------:R-:W-:Y:S02]  /*8e90*/  FSEL R186, R51, -INF , !P3 ;  /* 0xff80000033ba7808 */ /* 0x000fe40005800000 */
[----:B------:R-:W-:Y:S02]  /*8ea0*/  FSEL R228, R36, -INF , !P2 ;  /* 0xff80000024e47808 */ /* 0x000fe40005000000 */
[----:B------:R-:W-:Y:S02]  /*8eb0*/  FSEL R238, R34, -INF , !P1 ;  /* 0xff80000022ee7808 */ /* 0x000fe40004800000 */
[C---:B------:R-:W-:Y:S02]  /*8ec0*/  ISETP.GE.AND P5, PT, R3.reuse, R224, PT ;  /* 0x000000e00300720c */ /* 0x040fe40003fa6270 */
[C---:B------:R-:W-:Y:S02]  /*8ed0*/  ISETP.GE.AND P3, PT, R3.reuse, R223, PT ;  /* 0x000000df0300720c */ /* 0x040fe40003f66270 */
[----:B------:R-:W-:-:S02]  /*8ee0*/  ISETP.GE.AND P2, PT, R3, R222, PT ;  /* 0x000000de0300720c */ /* 0x000fc40003f46270 */
[----:B------:R-:W-:Y:S02]  /*8ef0*/  ISETP.GE.AND P1, PT, R2, R223, PT ;  /* 0x000000df0200720c */ /* 0x000fe40003f26270 */
[----:B------:R-:W-:Y:S02]  /*8f00*/  FSEL R236, R6, -INF , !P0 ;  /* 0xff80000006ec7808 */ /* 0x000fe40004000000 */
[----:B------:R-:W-:Y:S02]  /*8f10*/  PLOP3.LUT P0, PT, PT, PT, UP0, 0x80, 0x0 ;  /* 0x000000000000781c */ /* 0x000fe40003f0f008 */
        /* <DEDUP_REMOVED lines=27> */
[----:B------:R-:W-:Y:S02]  /*90d0*/  FSEL R207, R9, -INF , !P5 ;  /* 0xff80000009cf7808 */ /* 0x000fe40006800000 */
[----:B------:R-:W-:Y:S01]  /*90e0*/  FSEL R211, R11, -INF , !P3 ;  /* 0xff8000000bd37808 */ /* 0x000fe20005800000 */
[----:B------:R-:W-:Y:S05]  /*90f0*/  @!P0 BRA `(.L_x_666) ;  /* 0x000001c000008947 */ /* 0x000fea0003800000 */
[----:B------:R-:W2:Y:S04]  /*9100*/  LDL.64 R244, [R1+0x68] ;  /* 0x0000680001f47983 */ /* 0x000ea80000100a00 */
[----:B------:R-:W3:Y:S01]  /*9110*/  LDL.64 R246, [R1+0x60] ;  /* 0x0000600001f67983 */ /* 0x000ee20000100a00 */
[----:B------:R-:W-:Y:S02]  /*9120*/  UIADD3 UR32, UR30, -0x3, URZ ;  /* 0xfffffffd1e207890 */ /* 0x000fe4000fffe03f */
[----:B------:R-:W-:-:S02]  /*9130*/  ULDC.64 UR4, c[0x0][0x198] ;  /* 0x0000660000047ab9 */ /* 0x000fc40000000a00 */
[----:B------:R-:W-:Y:S02]  /*9140*/  USHF.R.S32.HI UR31, URZ, 0x1f, UR32 ;  /* 0x0000001f3f1f7899 */ /* 0x000fe40008011420 */
[----:B------:R-:W-:Y:S02]  /*9150*/  UIMAD.WIDE.U32 UR34, UR32, UR4, URZ ;  /* 0x00000004202272a5 */ /* 0x000fe4000f8e003f */
[----:B------:R-:W-:-:S04]  /*9160*/  UIMAD UR31, UR31, UR4, URZ ;  /* 0x000000041f1f72a4 */ /* 0x000fc8000f8e023f */
[----:B------:R-:W-:Y:S01]  /*9170*/  UIMAD UR5, UR32, UR5, UR31 ;  /* 0x00000005200572a4 */ /* 0x000fe2000f8e021f */
[----:B------:R-:W-:Y:S02]  /*9180*/  IMAD.U32 R0, RZ, RZ, UR34 ;  /* 0x00000022ff007e24 */ /* 0x000fe4000f8e00ff */
[----:B------:R-:W-:Y:S01]  /*9190*/  IMAD.U32 R4, RZ, RZ, UR34 ;  /* 0x00000022ff047e24 */ /* 0x000fe2000f8e00ff */
[----:B------:R-:W-:-:S06]  /*91a0*/  UIADD3 UR5, UR35, UR5, URZ ;  /* 0x0000000523057290 */ /* 0x000fcc000fffe03f */
[----:B------:R-:W-:Y:S01]  /*91b0*/  IMAD.U32 R3, RZ, RZ, UR5 ;  /* 0x00000005ff037e24 */ /* 0x000fe2000f8e00ff */
        /* <DEDUP_REMOVED lines=16> */
.L_x_666:
[----:B------:R-:W2:Y:S04]  /*92c0*/  LDL R0, [R1+0x28] ;  /* 0x0000280001007983 */ /* 0x000ea80000100800 */
[----:B-1----:R-:W3:Y:S04]  /*92d0*/  LDL R4, [R1+0xc] ;  /* 0x00000c0001047983 */ /* 0x002ee80000100800 */
[----:B------:R-:W4:Y:S04]  /*92e0*/  LDL.LU R3, [R1+0x20] ;  /* 0x0000200001037983 */ /* 0x000f280000300800 */
[----:B------:R-:W5:Y:S04]  /*92f0*/  LDL.LU R2, [R1+0x48] ;  /* 0x0000480001027983 */ /* 0x000f680000300800 */
[----:B------:R-:W5:Y:S04]  /*9300*/  LDL R13, [R1+0x8] ;  /* 0x00000800010d7983 */ /* 0x000f680000100800 */
[----:B------:R-:W5:Y:S04]  /*9310*/  LDL.64 R36, [R1] ;  /* 0x0000000001247983 */ /* 0x000f680000100a00 */
[----:B------:R-:W5:Y:S01]  /*9320*/  LDL R14, [R1+0x2c] ;  /* 0x00002c00010e7983 */ /* 0x000f620000100800 */
[----:B------:R-:W-:Y:S01]  /*9330*/  USHF.L.U32 UR4, UR25, 0x1, URZ ;  /* 0x0000000119047899 */ /* 0x000fe2000800063f */
[----:B------:R-:W-:Y:S01]  /*9340*/  FMNMX.FTZ R7, R105, R100, !PT ;  /* 0x0000006469077209 */ /* 0x000fe20007810000 */
[----:B------:R-:W-:-:S02]  /*9350*/  IMAD.MOV.U32 R46, RZ, RZ, R252 ;  /* 0x000000ffff2e7224 */ /* 0x000fc400078e00fc */
[----:B------:R-:W-:-:S04]  /*9360*/  IMAD.MOV.U32 R47, RZ, RZ, R227 ;  /* 0x000000ffff2f7224 */ /* 0x000fc800078e00e3 */
[----:B------:R-:W-:Y:S02]  /*9370*/  IMAD.MOV.U32 R249, RZ, RZ, R47 ;  /* 0x000000fffff97224 */ /* 0x000fe400078e002f */
[----:B--2---:R-:W-:-:S04]  /*9380*/  IMAD.WIDE.U32 R50, R0, -0x2daee0ad, RZ ;  /* 0xd2511f5300327825 */ /* 0x004fc800078e00ff */
[----:B------:R-:W-:Y:S02]  /*9390*/  IMAD.U32 R0, RZ, RZ, UR29 ;  /* 0x0000001dff007e24 */ /* 0x000fe4000f8e00ff */
[----:B---3--:R-:W-:-:S03]  /*93a0*/  IMAD.WIDE.U32 R240, R4, -0x326172a9, RZ ;  /* 0xcd9e8d5704f07825 */ /* 0x008fc600078e00ff */
[----:B------:R-:W-:Y:S01]  /*93b0*/  LOP3.LUT R0, R51, UR4, R0, 0x96, !PT ;  /* 0x0000000433007c12 */ /* 0x000fe2000f8e9600 */
[----:B----4-:R-:W-:Y:S01]  /*93c0*/  IMAD.MOV.U32 R11, RZ, RZ, R3 ;  /* 0x000000ffff0b7224 */ /* 0x010fe200078e0003 */
[----:B------:R-:W-:Y:S01]  /*93d0*/  UIADD3 UR4, UR4, 0x1, URZ ;  /* 0x0000000104047890 */ /* 0x000fe2000fffe03f */
[----:B-----5:R-:W-:Y:S02]  /*93e0*/  IMAD.MOV.U32 R12, RZ, RZ, R2 ;  /* 0x000000ffff0c7224 */ /* 0x020fe400078e0002 */
[----:B------:R-:W-:Y:S01]  /*93f0*/  IMAD.WIDE.U32 R4, R0, -0x326172a9, RZ ;  /* 0xcd9e8d5700047825 */ /* 0x000fe200078e00ff */
[----:B------:R-:W-:-:S03]  /*9400*/  LOP3.LUT R0, R241, R13, RZ, 0x3c, !PT ;  /* 0x0000000df1007212 */ /* 0x000fc600078e3cff */
[----:B------:R-:W-:Y:S01]  /*9410*/  IMAD.MOV.U32 R16, RZ, RZ, R12 ;  /* 0x000000ffff107224 */ /* 0x000fe200078e000c */
[----:B------:R-:W-:Y:S01]  /*9420*/  LOP3.LUT R2, R5, UR16, R240, 0x96, !PT ;  /* 0x0000001005027c12 */ /* 0x000fe2000f8e96f0 */
[----:B------:R-:W-:Y:S01]  /*9430*/  IMAD.MOV.U32 R31, RZ, RZ, R11 ;  /* 0x000000ffff1f7224 */ /* 0x000fe200078e000b */
[----:B------:R-:W-:Y:S01]  /*9440*/  LOP3.LUT R8, R37, UR14, R4, 0x96, !PT ;  /* 0x0000000e25087c12 */ /* 0x000fe2000f8e9604 */
[----:B------:R-:W-:Y:S01]  /*9450*/  IMAD R44, R0, -0x2daee0ad, RZ ;  /* 0xd2511f53002c7824 */ /* 0x000fe200078e02ff */
[----:B------:R-:W-:Y:S01]  /*9460*/  FMNMX.FTZ R0, R104, R107, !PT ;  /* 0x0000006b68007209 */ /* 0x000fe20007810000 */
[----:B------:R-:W-:-:S03]  /*9470*/  IMAD.WIDE.U32 R2, R2, -0x2daee0ad, RZ ;  /* 0xd2511f5302027825 */ /* 0x000fc600078e00ff */
        /* <DEDUP_REMOVED lines=11> */
[----:B------:R-:W-:Y:S02]  /*9530*/  LOP3.LUT R3, R7, UR12, R36, 0x96, !PT ;  /* 0x0000000c07037c12 */ /* 0x000fe4000f8e9624 */
[----:B------:R-:W-:Y:S01]  /*9540*/  FMNMX.FTZ R7, R63, R0, !PT ;  /* 0x000000003f077209 */ /* 0x000fe20007810000 */
[----:B------:R-:W-:Y:S01]  /*9550*/  IMAD.MOV.U32 R38, RZ, RZ, R31 ;  /* 0x000000ffff267224 */ /* 0x000fe200078e001f */
[----:B------:R-:W-:Y:S01]  /*9560*/  LOP3.LUT R10, R35, UR10, R6, 0x96, !PT ;  /* 0x0000000a230a7c12 */ /* 0x000fe2000f8e9606 */
[----:B------:R-:W-:Y:S01]  /*9570*/  IMAD.WIDE.U32 R2, R3, -0x2daee0ad, RZ ;  /* 0xd2511f5303027825 */ /* 0x000fe200078e00ff */
[----:B------:R-:W-:Y:S02]  /*9580*/  FMNMX.FTZ R0, R197, R9, !PT ;  /* 0x00000009c5007209 */ /* 0x000fe40007810000 */
[----:B------:R-:W-:Y:S01]  /*9590*/  FMNMX.FTZ R6, R198, R7, !PT ;  /* 0x00000007c6067209 */ /* 0x000fe20007810000 */
[----:B------:R-:W-:Y:S01]  /*95a0*/  IMAD.WIDE.U32 R32, R10, -0x2daee0ad, RZ ;  /* 0xd2511f530a207825 */ /* 0x000fe200078e00ff */
[----:B------:R-:W-:-:S02]  /*95b0*/  LOP3.LUT R9, R3, UR9, R8, 0x96, !PT ;  /* 0x0000000903097c12 */ /* 0x000fc4000f8e9608 */
[----:B------:R-:W-:Y:S01]  /*95c0*/  FMNMX.FTZ R3, R176, R0, !PT ;  /* 0x00000000b0037209 */ /* 0x000fe20007810000 */
[----:B------:R-:W-:Y:S01]  /*95d0*/  IMAD.MOV.U32 R39, RZ, RZ, R16 ;  /* 0x000000ffff277224 */ /* 0x000fe200078e0010 */
[----:B------:R-:W-:Y:S01]  /*95e0*/  FMNMX.FTZ R0, R111, R6, !PT ;  /* 0x000000066f007209 */ /* 0x000fe20007810000 */
[----:B------:R-:W-:Y:S01]  /*95f0*/  IMAD.WIDE.U32 R22, R9, -0x326172a9, RZ ;  /* 0xcd9e8d5709167825 */ /* 0x000fe200078e00ff */
[----:B------:R-:W-:Y:S02]  /*9600*/  FMNMX.FTZ R6, R103, R193, !PT ;  /* 0x000000c167067209 */ /* 0x000fe40007810000 */
[----:B------:R-:W-:Y:S02]  /*9610*/  LOP3.LUT R8, R243, R13, RZ, 0x3c, !PT ;  /* 0x0000000df3087212 */ /* 0x000fe400078e3cff */
[----:B------:R-:W-:Y:S02]  /*9620*/  FMNMX.FTZ R7, R109, R3, !PT ;  /* 0x000000036d077209 */ /* 0x000fe40007810000 */
[----:B------:R-:W-:Y:S01]  /*9630*/  FMNMX.FTZ R3, R110, R0, !PT ;  /* 0x000000006e037209 */ /* 0x000fe20007810000 */
[----:B------:R-:W-:Y:S01]  /*9640*/  IMAD.WIDE.U32 R42, R8, -0x2daee0ad, RZ ;  /* 0xd2511f53082a7825 */ /* 0x000fe200078e00ff */
[----:B------:R-:W-:-:S02]  /*9650*/  FMNMX.FTZ R0, R195, R6, !PT ;  /* 0x00000006c3007209 */ /* 0x000fc40007810000 */
[----:B------:R-:W-:Y:S02]  /*9660*/  FMNMX.FTZ R6, R67, R7, !PT ;  /* 0x0000000743067209 */ /* 0x000fe40007810000 */
[----:B------:R-:W-:Y:S02]  /*9670*/  FMNMX.FTZ R3, R108, R3, !PT ;  /* 0x000000036c037209 */ /* 0x000fe40007810000 */
[----:B------:R-:W-:Y:S02]  /*9680*/  LOP3.LUT R8, R33, UR7, R2, 0x96, !PT ;  /* 0x0000000721087c12 */ /* 0x000fe4000f8e9602 */
[----:B------:R-:W-:Y:S02]  /*9690*/  FMNMX.FTZ R0, R192, R0, !PT ;  /* 0x00000000c0007209 */ /* 0x000fe40007810000 */
[----:B------:R-:W-:Y:S02]  /*96a0*/  FMNMX.FTZ R2, R185, R6, !PT ;  /* 0x00000006b9027209 */ /* 0x000fe40007810000 */
[----:B------:R-:W-:-:S02]  /*96b0*/  FMNMX.FTZ R3, R189, R3, !PT ;  /* 0x00000003bd037209 */ /* 0x000fc40007810000 */
[----:B------:R-:W-:Y:S02]  /*96c0*/  LOP3.LUT R6, R43, UR15, R50, 0x96, !PT ;  /* 0x0000000f2b067c12 */ /* 0x000fe4000f8e9632 */
[----:B------:R-:W-:Y:S02]  /*96d0*/  FMNMX.FTZ R7, R64, R0, !PT ;  /* 0x0000000040077209 */ /* 0x000fe40007810000 */
[----:B------:R-:W-:Y:S01]  /*96e0*/  FMNMX.FTZ R2, R184, R2, !PT ;  /* 0x00000002b8027209 */ /* 0x000fe20007810000 */
[----:B------:R-:W-:Y:S01]  /*96f0*/  IMAD.WIDE.U32 R40, R6, -0x326172a9, RZ ;  /* 0xcd9e8d5706287825 */ /* 0x000fe200078e00ff */
[----:B------:R-:W-:Y:S02]  /*9700*/  FMNMX.FTZ R0, R188, R3, !PT ;  /* 0x00000003bc007209 */ /* 0x000fe40007810000 */
[----:B------:R-:W-:Y:S02]  /*9710*/  LOP3.LUT R13, R5, UR16, R242, 0x96, !PT ;  /* 0x00000010050d7c12 */ /* 0x000fe4000f8e96f2 */
[----:B------:R-:W-:Y:S01]  /*9720*/  FMNMX.FTZ R5, R183, R2, !PT ;  /* 0x00000002b7057209 */ /* 0x000fe20007810000 */
[----:B------:R-:W-:Y:S01]  /*9730*/  IMAD.WIDE.U32 R2, R8, -0x326172a9, RZ ;  /* 0xcd9e8d5708027825 */ /* 0x000fe200078e00ff */
[----:B------:R-:W-:-:S02]  /*9740*/  FMNMX.FTZ R0, R187, R0, !PT ;  /* 0x00000000bb007209 */ /* 0x000fc40007810000 */
[----:B------:R-:W-:Y:S02]  /*9750*/  LOP3.LUT R12, R41, UR14, R4, 0x96, !PT ;  /* 0x0000000e290c7c12 */ /* 0x000fe4000f8e9604 */
[----:B------:R-:W-:Y:S02]  /*9760*/  FMNMX.FTZ R4, R45, R5, !PT ;  /* 0x000000052d047209 */ /* 0x000fe40007810000 */
[----:B------:R-:W-:Y:S02]  /*9770*/  FMNMX.FTZ R5, R186, R0, !PT ;  /* 0x00000000ba057209 */ /* 0x000fe40007810000 */
[----:B------:R-:W-:Y:S02]  /*9780*/  FMNMX.FTZ R6, R199, R7, !PT ;  /* 0x00000007c7067209 */ /* 0x000fe40007810000 */
[----:B------:R-:W-:Y:S02]  /*9790*/  LOP3.LUT R0, R3, UR17, R22, 0x96, !PT ;  /* 0x0000001103007c12 */ /* 0x000fe4000f8e9616 */
[----:B------:R-:W-:-:S02]  /*97a0*/  LOP3.LUT R7, R2, 0xffff, RZ, 0xc0, !PT ;  /* 0x0000ffff02077812 */ /* 0x000fc400078ec0ff */
        /* <DEDUP_REMOVED lines=11> */
[----:B------:R-:W-:-:S02]  /*9860*/  FMNMX.FTZ R2, R179, R2, !PT ;  /* 0x00000002b3027209 */ /* 0x000fc40007810000 */
[----:B------:R-:W-:Y:S02]  /*9870*/  SHF.R.U32.HI R7, RZ, 0x8, R7 ;  /* 0x00000008ff077819 */ /* 0x000fe40000011607 */
[----:B------:R-:W-:Y:S02]  /*9880*/  FMNMX.FTZ R5, R207, R3, !PT ;  /* 0x00000003cf057209 */ /* 0x000fe40007810000 */
[----:B------:R-:W-:Y:S02]  /*9890*/  FMNMX.FTZ R4, R211, R4, !PT ;  /* 0x00000004d3047209 */ /* 0x000fe40007810000 */
[----:B------:R-:W-:Y:S02]  /*98a0*/  LOP3.LUT R6, R8, 0xff, RZ, 0xc0, !PT ;  /* 0x000000ff08067812 */ /* 0x000fe400078ec0ff */
[----:B------:R-:W-:Y:S01]  /*98b0*/  FMNMX.FTZ R8, R202, R2, !PT ;  /* 0x00000002ca087209 */ /* 0x000fe20007810000 */
[----:B------:R-:W1:Y:S01]  /*98c0*/  SHFL.BFLY PT, R11, R4, 0x2, 0x1f ;  /* 0x0c401f00040b7f89 */ /* 0x000e6200000e0000 */
[----:B------:R-:W-:-:S02]  /*98d0*/  PRMT R19, R10, 0x5410, R7 ;  /* 0x000054100a137816 */ /* 0x000fc40000000007 */
[--C-:B------:R-:W-:Y:S01]  /*98e0*/  SHF.R.U32.HI R2, RZ, 0x10, R0.reuse ;  /* 0x00000010ff027819 */ /* 0x100fe20000011600 */
[----:B------:R-:W2:Y:S01]  /*98f0*/  SHFL.BFLY PT, R10, R5, 0x2, 0x1f ;  /* 0x0c401f00050a7f89 */ /* 0x000ea200000e0000 */
[----:B------:R-:W-:Y:S02]  /*9900*/  PRMT R22, R6, 0x5410, R9 ;  /* 0x0000541006167816 */ /* 0x000fe40000000009 */
[C---:B------:R-:W-:Y:S02]  /*9910*/  LOP3.LUT R3, R0.reuse, 0xffff, RZ, 0xc0, !PT ;  /* 0x0000ffff00037812 */ /* 0x040fe400078ec0ff */
[----:B------:R-:W-:Y:S02]  /*9920*/  LOP3.LUT R7, R0, 0xff, RZ, 0xc0, !PT ;  /* 0x000000ff00077812 */ /* 0x000fe400078ec0ff */
[----:B------:R-:W-:Y:S02]  /*9930*/  SHF.R.U32.HI R6, RZ, 0x18, R0 ;  /* 0x00000018ff067819 */ /* 0x000fe40000011600 */
[----:B------:R-:W-:-:S02]  /*9940*/  LOP3.LUT R0, R2, 0xff, RZ, 0xc0, !PT ;  /* 0x000000ff02007812 */ /* 0x000fc400078ec0ff */
[----:B------:R-:W-:Y:S02]  /*9950*/  FMNMX.FTZ R2, R201, R8, !PT ;  /* 0x00000008c9027209 */ /* 0x000fe40007810000 */
[----:B------:R-:W-:Y:S02]  /*9960*/  SHF.R.U32.HI R3, RZ, 0x8, R3 ;  /* 0x00000008ff037819 */ /* 0x000fe40000011603 */
[----:B------:R-:W-:Y:S02]  /*9970*/  PRMT R15, R0, 0x5410, R6 ;  /* 0x00005410000f7816 */ /* 0x000fe40000000006 */
[----:B------:R-:W-:Y:S02]  /*9980*/  FMNMX.FTZ R0, R190, R2, !PT ;  /* 0x00000002be007209 */ /* 0x000fe40007810000 */
[----:B------:R-:W-:Y:S01]  /*9990*/  PRMT R14, R7, 0x5410, R3 ;  /* 0x00005410070e7816 */ /* 0x000fe20000000003 */
[----:B------:R-:W-:Y:S01]  /*99a0*/  IMAD.WIDE.U32 R2, R13, -0x2daee0ad, RZ ;  /* 0xd2511f530d027825 */ /* 0x000fe200078e00ff */
[----:B------:R-:W-:-:S02]  /*99b0*/  FMNMX.FTZ R0, R191, R0, !PT ;  /* 0x00000000bf007209 */ /* 0x000fc40007810000 */
[----:B-1----:R-:W-:Y:S01]  /*99c0*/  FMNMX.FTZ R8, R4, R11, !PT ;  /* 0x0000000b04087209 */ /* 0x002fe20007810000 */
[----:B------:R-:W-:Y:S01]  /*99d0*/  IMAD.WIDE.U32 R6, R12, -0x2daee0ad, RZ ;  /* 0xd2511f530c067825 */ /* 0x000fe200078e00ff */
[----:B------:R-:W-:-:S04]  /*99e0*/  LOP3.LUT R9, R3, UR13, R42, 0x96, !PT ;  /* 0x0000000d03097c12 */ /* 0x000fc8000f8e962a */
[----:B------:R-:W-:Y:S02]  /*99f0*/  LOP3.LUT R12, R7, UR11, R2, 0x96, !PT ;  /* 0x0000000b070c7c12 */ /* 0x000fe4000f8e9602 */
[----:B------:R-:W-:Y:S02]  /*9a00*/  FMNMX.FTZ R2, R234, R0, !PT ;  /* 0x00000000ea027209 */ /* 0x000fe40007810000 */
[----:B------:R-:W-:Y:S01]  /*9a10*/  FMNMX.FTZ R0, R102, R194, !PT ;  /* 0x000000c266007209 */ /* 0x000fe20007810000 */
[----:B------:R-:W-:Y:S01]  /*9a20*/  IMAD.WIDE.U32 R24, R12, -0x326172a9, RZ ;  /* 0xcd9e8d570c187825 */ /* 0x000fe200078e00ff */
[----:B--2---:R-:W-:Y:S02]  /*9a30*/  FMNMX.FTZ R7, R5, R10, !PT ;  /* 0x0000000a05077209 */ /* 0x004fe40007810000 */
[----:B------:R-:W-:Y:S01]  /*9a40*/  FMNMX.FTZ R3, R196, R0, !PT ;  /* 0x00000000c4037209 */ /* 0x000fe20007810000 */
[----:B------:R-:W-:Y:S01]  /*9a50*/  IMAD.WIDE.U32 R4, R9, -0x326172a9, RZ ;  /* 0xcd9e8d5709047825 */ /* 0x000fe200078e00ff */
[----:B------:R-:W-:Y:S01]  /*9a60*/  FMNMX.FTZ R2, R231, R2, !PT ;  /* 0x00000002e7027209 */ /* 0x000fe20007810000 */
[----:B------:R-:W1:Y:S01]  /*9a70*/  SHFL.BFLY PT, R10, R7, 0x1, 0x1f ;  /* 0x0c201f00070a7f89 */ /* 0x000e6200000e0000 */
[----:B------:R-:W-:-:S02]  /*9a80*/  FMNMX.FTZ R3, R66, R3, !PT ;  /* 0x0000000342037209 */ /* 0x000fc40007810000 */
[----:B------:R-:W-:Y:S02]  /*9a90*/  FMNMX.FTZ R0, R232, R2, !PT ;  /* 0x00000002e8007209 */ /* 0x000fe40007810000 */
[----:B------:R-:W-:Y:S02]  /*9aa0*/  FMNMX.FTZ R3, R65, R3, !PT ;  /* 0x0000000341037209 */ /* 0x000fe40007810000 */
[----:B------:R-:W-:Y:S02]  /*9ab0*/  LOP3.LUT R2, R5, UR12, R40, 0x96, !PT ;  /* 0x0000000c05027c12 */ /* 0x000fe4000f8e9628 */
[----:B------:R-:W-:Y:S02]  /*9ac0*/  FMNMX.FTZ R5, R200, R3, !PT ;  /* 0x00000003c8057209 */ /* 0x000fe40007810000 */
[----:B------:R-:W-:Y:S01]  /*9ad0*/  LOP3.LUT R4, R25, UR10, R4, 0x96, !PT ;  /* 0x0000000a19047c12 */ /* 0x000fe2000f8e9604 */
[----:B------:R-:W-:Y:S01]  /*9ae0*/  IMAD.WIDE.U32 R2, R2, -0x2daee0ad, RZ ;  /* 0xd2511f5302027825 */ /* 0x000fe200078e00ff */
[----:B------:R-:W-:-:S02]  /*9af0*/  FMNMX.FTZ R5, R182, R5, !PT ;  /* 0x00000005b6057209 */ /* 0x000fc40007810000 */
[----:B------:R-:W-:Y:S01]  /*9b00*/  FMNMX.FTZ R0, R233, R0, !PT ;  /* 0x00000000e9007209 */ /* 0x000fe20007810000 */
[----:B------:R-:W-:Y:S01]  /*9b10*/  IMAD.WIDE.U32 R26, R4, -0x2daee0ad, RZ ;  /* 0xd2511f53041a7825 */ /* 0x000fe200078e00ff */
[----:B------:R-:W-:Y:S02]  /*9b20*/  LOP3.LUT R11, R3, UR9, R6, 0x96, !PT ;  /* 0x00000009030b7c12 */ /* 0x000fe4000f8e9606 */
[----:B------:R-:W-:Y:S01]  /*9b30*/  FMNMX.FTZ R3, R181, R5, !PT ;  /* 0x00000005b5037209 */ /* 0x000fe20007810000 */
[----:B------:R-:W2:Y:S01]  /*9b40*/  SHFL.BFLY PT, R9, R0, 0x2, 0x1f ;  /* 0x0c401f0000097f89 */ /* 0x000ea200000e0000 */
[----:B------:R-:W-:Y:S01]  /*9b50*/  LOP3.LUT R6, R27, UR7, R2, 0x96, !PT ;  /* 0x000000071b067c12 */ /* 0x000fe2000f8e9602 */
[----:B------:R-:W-:Y:S01]  /*9b60*/  IMAD.WIDE.U32 R20, R11, -0x326172a9, RZ ;  /* 0xcd9e8d570b147825 */ /* 0x000fe200078e00ff */
[----:B------:R-:W-:Y:S01]  /*9b70*/  FMNMX.FTZ R3, R180, R3, !PT ;  /* 0x00000003b4037209 */ /* 0x000fe20007810000 */
[----:B------:R-:W3:Y:S01]  /*9b80*/  SHFL.BFLY PT, R5, R8, 0x1, 0x1f ;  /* 0x0c201f0008057f89 */ /* 0x000ee200000e0000 */
[----:B-1----:R-:W-:-:S02]  /*9b90*/  FMNMX.FTZ R246, R7, R10, !PT ;  /* 0x0000000a07f67209 */ /* 0x002fc40007810000 */
[----:B------:R-:W-:Y:S02]  /*9ba0*/  FMNMX.FTZ R3, R206, R3, !PT ;  /* 0x00000003ce037209 */ /* 0x000fe40007810000 */
[C---:B------:R-:W-:Y:S01]  /*9bb0*/  FSETP.NEU.FTZ.AND P4, PT, R246.reuse, -INF , PT ;  /* 0xff800000f600780b */ /* 0x040fe20003f9d000 */
[----:B------:R-:W-:Y:S01]  /*9bc0*/  FMUL.FTZ R28, R246, c[0x0][0x23c] ;  /* 0x00008f00f61c7a20 */ /* 0x000fe20000410000 */
[----:B------:R-:W-:-:S04]  /*9bd0*/  FMNMX.FTZ R2, R205, R3, !PT ;  /* 0x00000003cd027209 */ /* 0x000fc80007810000 */
[----:B------:R-:W-:Y:S02]  /*9be0*/  FMNMX.FTZ R2, R204, R2, !PT ;  /* 0x00000002cc027209 */ /* 0x000fe40007810000 */
[----:B------:R-:W-:Y:S02]  /*9bf0*/  FSEL R28, R28, RZ, P4 ;  /* 0x000000ff1c1c7208 */ /* 0x000fe40002000000 */
[----:B------:R-:W-:-:S04]  /*9c00*/  FMNMX.FTZ R2, R203, R2, !PT ;  /* 0x00000002cb027209 */ /* 0x000fc80007810000 */
[----:B------:R-:W-:Y:S01]  /*9c10*/  FMNMX.FTZ R4, R238, R2, !PT ;  /* 0x00000002ee047209 */ /* 0x000fe20007810000 */
[----:B------:R-:W-:Y:S01]  /*9c20*/  IMAD.WIDE.U32 R2, R6, -0x326172a9, RZ ;  /* 0xcd9e8d5706027825 */ /* 0x000fe200078e00ff */
[----:B--2---:R-:W-:Y:S02]  /*9c30*/  FMNMX.FTZ R0, R0, R9, !PT ;  /* 0x0000000900007209 */ /* 0x004fe40007810000 */
[----:B------:R-:W-:Y:S02]  /*9c40*/  FMNMX.FTZ R6, R237, R4, !PT ;  /* 0x00000004ed067209 */ /* 0x000fe40007810000 */
[----:B------:R-:W-:Y:S01]  /*9c50*/  LOP3.LUT R4, R2, 0xffff, RZ, 0xc0, !PT ;  /* 0x0000ffff02047812 */ /* 0x000fe200078ec0ff */
[----:B------:R-:W1:Y:S01]  /*9c60*/  SHFL.BFLY PT, R9, R0, 0x1, 0x1f ;  /* 0x0c201f0000097f89 */ /* 0x000e6200000e0000 */
[----:B------:R-:W-:Y:S02]  /*9c70*/  FMNMX.FTZ R6, R236, R6, !PT ;  /* 0x00000006ec067209 */ /* 0x000fe40007810000 */
[----:B------:R-:W-:-:S02]  /*9c80*/  SHF.R.U32.HI R7, RZ, 0x8, R4 ;  /* 0x00000008ff077819 */ /* 0x000fc40000011604 */
[----:B------:R-:W-:Y:S01]  /*9c90*/  FMNMX.FTZ R4, R235, R6, !PT ;  /* 0x00000006eb047209 */ /* 0x000fe20007810000 */
[--C-:B------:R-:W-:Y:S01]  /*9ca0*/  FFMA.FTZ R6, R62, c[0x0][0x23c], -R28.reuse ;  /* 0x00008f003e067a23 */ /* 0x100fe2000001081c */
[----:B---3--:R-:W-:Y:S01]  /*9cb0*/  FMNMX.FTZ R245, R8, R5, !PT ;  /* 0x0000000508f57209 */ /* 0x008fe20007810000 */
[----:B------:R-:W-:Y:S02]  /*9cc0*/  FFMA.FTZ R5, R100, c[0x0][0x23c], -R28 ;  /* 0x00008f0064057a23 */ /* 0x000fe4000001081c */
[----:B------:R-:W2:Y:S01]  /*9cd0*/  SHFL.BFLY PT, R8, R4, 0x2, 0x1f ;  /* 0x0c401f0004087f89 */ /* 0x000ea200000e0000 */
[----:B------:R3:W-:Y:S01]  /*9ce0*/  MUFU.EX2 R49, R6 ;  /* 0x0000000600317308 */ /* 0x0007e20000000800 */
[C---:B------:R-:W-:Y:S01]  /*9cf0*/  FMUL.FTZ R29, R245.reuse, c[0x0][0x23c] ;  /* 0x00008f00f51d7a20 */ /* 0x040fe20000410000 */
[----:B------:R-:W-:Y:S01]  /*9d00*/  FSETP.NEU.FTZ.AND P3, PT, R245, -INF , PT ;  /* 0xff800000f500780b */ /* 0x000fe20003f7d000 */
[----:B------:R-:W4:Y:S03]  /*9d10*/  LDC.U8 R100, c[0x0][0x2d8] ;  /* 0x0000b600ff647b82 */ /* 0x000f260000000000 */
[----:B------:R-:W-:-:S02]  /*9d20*/  FSEL R29, R29, RZ, P3 ;  /* 0x000000ff1d1d7208 */ /* 0x000fc40001800000 */
[----:B------:R5:W4:Y:S01]  /*9d30*/  MUFU.EX2 R17, R5 ;  /* 0x0000000500117308 */ /* 0x000b220000000800 */
[----:B-1----:R-:W-:Y:S01]  /*9d40*/  FMNMX.FTZ R244, R0, R9, !PT ;  /* 0x0000000900f47209 */ /* 0x002fe20007810000 */
[----:B---3--:R-:W-:-:S03]  /*9d50*/  FFMA.FTZ R6, R60, c[0x0][0x23c], -R28 ;  /* 0x00008f003c067a23 */ /* 0x008fc6000001081c */
[C---:B------:R-:W-:Y:S01]  /*9d60*/  FSETP.NEU.FTZ.AND P2, PT, R244.reuse, -INF , PT ;  /* 0xff800000f400780b */ /* 0x040fe20003f5d000 */
[----:B------:R-:W-:Y:S02]  /*9d70*/  FMUL.FTZ R30, R244, c[0x0][0x23c] ;  /* 0x00008f00f41e7a20 */ /* 0x000fe40000410000 */
[----:B------:R1:W-:Y:S01]  /*9d80*/  MUFU.EX2 R247, R6 ;  /* 0x0000000600f77308 */ /* 0x0003e20000000800 */
[----:B--2---:R-:W-:Y:S01]  /*9d90*/  FMNMX.FTZ R0, R4, R8, !PT ;  /* 0x0000000804007209 */ /* 0x004fe20007810000 */
[----:B-----5:R-:W-:Y:S01]  /*9da0*/  FFMA.FTZ R5, R61, c[0x0][0x23c], -R28 ;  /* 0x00008f003d057a23 */ /* 0x020fe2000001081c */
[----:B------:R-:W-:Y:S01]  /*9db0*/  FSEL R30, R30, RZ, P2 ;  /* 0x000000ff1e1e7208 */ /* 0x000fe20001000000 */
[----:B------:R-:W-:Y:S01]  /*9dc0*/  FFMA.FTZ R4, R101, c[0x0][0x23c], -R29 ;  /* 0x00008f0065047a23 */ /* 0x000fe2000001081d */
[----:B----4-:R-:W-:-:S03]  /*9dd0*/  MOV R101, R17 ;  /* 0x0000001100657202 */ /* 0x010fc60000000f00 */
[----:B------:R2:W-:Y:S01]  /*9de0*/  MUFU.EX2 R250, R5 ;  /* 0x0000000500fa7308 */ /* 0x0005e20000000800 */
[----:B------:R-:W-:-:S05]  /*9df0*/  PRMT R100, R100, 0x7054, R100 ;  /* 0x0000705464647816 */ /* 0x000fca0000000064 */
[--C-:B------:R-:W-:Y:S01]  /*9e00*/  HSET2.LE.AND R10, R19, R100.reuse, PT ;  /* 0x00000064130a7233 */ /* 0x100fe20003803000 */
[----:B------:R-:W-:Y:S01]  /*9e10*/  IMAD.MOV.U32 R19, RZ, RZ, R37 ;  /* 0x000000ffff137224 */ /* 0x000fe200078e0025 */
[----:B-1----:R-:W1:Y:S01]  /*9e20*/  SHFL.BFLY PT, R6, R0, 0x1, 0x1f ;  /* 0x0c201f0000067f89 */ /* 0x002e6200000e0000 */
[--C-:B------:R-:W-:Y:S02]  /*9e30*/  HSET2.LE.AND R11, R22, R100.reuse, PT ;  /* 0x00000064160b7233 */ /* 0x100fe40003803000 */
[----:B------:R-:W-:Y:S01]  /*9e40*/  HSET2.LE.AND R9, R15, R100, PT ;  /* 0x000000640f097233 */ /* 0x000fe20003803000 */
[----:B--2---:R-:W-:-:S04]  /*9e50*/  LOP3.LUT R5, R2, 0xff, RZ, 0xc0, !PT ;  /* 0x000000ff02057812 */ /* 0x004fc800078ec0ff */
[----:B------:R-:W-:Y:S02]  /*9e60*/  PRMT R12, R5, 0x5410, R7 ;  /* 0x00005410050c7816 */ /* 0x000fe40000000007 */
[--C-:B------:R-:W-:Y:S02]  /*9e70*/  SHF.R.U32.HI R5, RZ, 0x10, R2.reuse ;  /* 0x00000010ff057819 */ /* 0x100fe40000011602 */
[----:B------:R-:W-:Y:S02]  /*9e80*/  SHF.R.U32.HI R2, RZ, 0x18, R2 ;  /* 0x00000018ff027819 */ /* 0x000fe40000011602 */
[----:B------:R-:W-:Y:S01]  /*9e90*/  LOP3.LUT R7, R5, 0xff, RZ, 0xc0, !PT ;  /* 0x000000ff05077812 */ /* 0x000fe200078ec0ff */
[----:B------:R-:W-:Y:S02]  /*9ea0*/  FFMA.FTZ R5, R107, c[0x0][0x23c], -R29 ;  /* 0x00008f006b057a23 */ /* 0x000fe4000001081d */
[----:B------:R-:W-:Y:S01]  /*9eb0*/  IMAD.MOV.U32 R107, RZ, RZ, R38 ;  /* 0x000000ffff6b7224 */ /* 0x000fe200078e0026 */
[----:B------:R-:W-:Y:S01]  /*9ec0*/  PRMT R18, R7, 0x5410, R2 ;  /* 0x0000541007127816 */ /* 0x000fe20000000002 */
[----:B------:R2:W-:Y:S01]  /*9ed0*/  MUFU.EX2 R48, R5 ;  /* 0x0000000500307308 */ /* 0x0005e20000000800 */
[----:B------:R-:W-:-:S02]  /*9ee0*/  LOP3.LUT R2, R3, UR17, R20, 0x96, !PT ;  /* 0x0000001103027c12 */ /* 0x000fc4000f8e9614 */
[----:B-1----:R-:W-:Y:S01]  /*9ef0*/  FMNMX.FTZ R227, R0, R6, !PT ;  /* 0x0000000600e37209 */ /* 0x002fe20007810000 */
[----:B------:R-:W-:Y:S01]  /*9f00*/  FFMA.FTZ R0, R192, c[0x0][0x23c], -R30 ;  /* 0x00008f00c0007a23 */ /* 0x000fe2000001081e */
[----:B------:R-:W-:Y:S02]  /*9f10*/  LOP3.LUT R3, R2, 0xffff, RZ, 0xc0, !PT ;  /* 0x0000ffff02037812 */ /* 0x000fe400078ec0ff */
[C---:B------:R-:W-:Y:S01]  /*9f20*/  FSETP.NEU.FTZ.AND P1, PT, R227.reuse, -INF , PT ;  /* 0xff800000e300780b */ /* 0x040fe20003f3d000 */
[----:B------:R1:W3:Y:S01]  /*9f30*/  MUFU.EX2 R7, R4 ;  /* 0x0000000400077308 */ /* 0x0002e20000000800 */
[----:B------:R-:W-:Y:S01]  /*9f40*/  FMUL.FTZ R31, R227, c[0x0][0x23c] ;  /* 0x00008f00e31f7a20 */ /* 0x000fe20000410000 */
[----:B------:R-:W-:-:S04]  /*9f50*/  MOV R192, R39 ;  /* 0x0000002700c07202 */ /* 0x000fc80000000f00 */
[----:B------:R-:W-:Y:S01]  /*9f60*/  FSEL R31, R31, RZ, P1 ;  /* 0x000000ff1f1f7208 */ /* 0x000fe20000800000 */
[--C-:B--2---:R-:W-:Y:S02]  /*9f70*/  FFMA.FTZ R5, R106, c[0x0][0x23c], -R29.reuse ;  /* 0x00008f006a057a23 */ /* 0x104fe4000001081d */
[----:B------:R2:W-:Y:S01]  /*9f80*/  MUFU.EX2 R106, R0 ;  /* 0x00000000006a7308 */ /* 0x0005e20000000800 */
[----:B-1----:R-:W-:-:S07]  /*9f90*/  FFMA.FTZ R4, R63, c[0x0][0x23c], -R29 ;  /* 0x00008f003f047a23 */ /* 0x002fce000001081d */
[----:B------:R1:W-:Y:S08]  /*9fa0*/  MUFU.EX2 R251, R5 ;  /* 0x0000000500fb7308 */ /* 0x0003f00000000800 */
[----:B------:R4:W-:Y:S01]  /*9fb0*/  MUFU.EX2 R239, R4 ;  /* 0x0000000400ef7308 */ /* 0x0009e20000000800 */
[----:B--2---:R-:W-:Y:S02]  /*9fc0*/  FSEL R0, R246, RZ, P4 ;  /* 0x000000fff6007208 */ /* 0x004fe40002000000 */
[----:B-1----:R-:W-:-:S02]  /*9fd0*/  SHF.R.U32.HI R5, RZ, 0x8, R3 ;  /* 0x00000008ff057819 */ /* 0x002fc40000011603 */
[----:B------:R-:W-:-:S04]  /*9fe0*/  LOP3.LUT R3, R2, 0xff, RZ, 0xc0, !PT ;  /* 0x000000ff02037812 */ /* 0x000fc800078ec0ff */
[----:B------:R-:W-:Y:S01]  /*9ff0*/  PRMT R17, R3, 0x5410, R5 ;  /* 0x0000541003117816 */ /* 0x000fe20000000005 */
[----:B------:R-:W-:Y:S01]  /*a000*/  FFMA.FTZ R3, R193, c[0x0][0x23c], -R30 ;  /* 0x00008f00c1037a23 */ /* 0x000fe2000001081e */
[----:B----4-:R-:W-:Y:S01]  /*a010*/  SHF.R.U32.HI R4, RZ, 0x10, R2 ;  /* 0x00000010ff047819 */ /* 0x010fe20000011602 */
[----:B------:R-:W-:Y:S01]  /*a020*/  FADD.FTZ R5, R105, -R0 ;  /* 0x8000000069057221 */ /* 0x000fe20000010000 */
[----:B------:R-:W-:Y:S01]  /*a030*/  MOV R105, R49 ;  /* 0x0000003100697202 */ /* 0x000fe20000000f00 */
[----:B------:R1:W-:Y:S01]  /*a040*/  MUFU.EX2 R252, R3 ;  /* 0x0000000300fc7308 */ /* 0x0003e20000000800 */
[----:B------:R-:W-:Y:S02]  /*a050*/  FFMA.FTZ R0, R194, c[0x0][0x23c], -R31 ;  /* 0x00008f00c2007a23 */ /* 0x000fe4000001081f */
[----:B---3--:R-:W-:Y:S02]  /*a060*/  IMAD.MOV.U32 R193, RZ, RZ, R7 ;  /* 0x000000ffffc17224 */ /* 0x008fe400078e0007 */
[----:B------:R-:W-:Y:S01]  /*a070*/  FMUL.FTZ R5, R5, c[0x0][0x23c] ;  /* 0x00008f0005057a20 */ /* 0x000fe20000410000 */
[----:B-1----:R-:W-:-:S02]  /*a080*/  SHF.R.U32.HI R3, RZ, 0x18, R2 ;  /* 0x00000018ff037819 */ /* 0x002fc40000011602 */
[----:B------:R-:W-:Y:S01]  /*a090*/  LOP3.LUT R2, R4, 0xff, RZ, 0xc0, !PT ;  /* 0x000000ff04027812 */ /* 0x000fe200078ec0ff */
[--C-:B------:R-:W-:Y:S02]  /*a0a0*/  FFMA.FTZ R4, R195, c[0x0][0x23c], -R30.reuse ;  /* 0x00008f00c3047a23 */ /* 0x100fe4000001081e */
[----:B------:R1:W-:Y:S01]  /*a0b0*/  MUFU.EX2 R195, R0 ;  /* 0x0000000000c37308 */ /* 0x0003e20000000800 */
[----:B------:R-:W-:Y:S01]  /*a0c0*/  PRMT R16, R2, 0x5410, R3 ;  /* 0x0000541002107816 */ /* 0x000fe20000000003 */
[----:B------:R-:W-:Y:S01]  /*a0d0*/  FFMA.FTZ R2, R64, c[0x0][0x23c], -R30 ;  /* 0x00008f0040027a23 */ /* 0x000fe2000001081e */
[----:B------:R-:W-:Y:S01]  /*a0e0*/  FSEL R3, R244, RZ, P2 ;  /* 0x000000fff4037208 */ /* 0x000fe20001000000 */
[----:B------:R-:W-:-:S04]  /*a0f0*/  IMAD.MOV.U32 R64, RZ, RZ, R46 ;  /* 0x000000ffff407224 */ /* 0x000fc800078e002e */
[----:B------:R2:W-:Y:S01]  /*a100*/  MUFU.EX2 R248, R2 ;  /* 0x0000000200f87308 */ /* 0x0005e20000000800 */
[----:B------:R-:W-:Y:S02]  /*a110*/  FADD.FTZ R3, R103, -R3 ;  /* 0x8000000367037221 */ /* 0x000fe40000010000 */
[----:B------:R-:W-:Y:S02]  /*a120*/  IMAD.MOV.U32 R103, RZ, RZ, R48 ;  /* 0x000000ffff677224 */ /* 0x000fe400078e0030 */
[----:B------:R-:W-:-:S03]  /*a130*/  FMUL.FTZ R3, R3, c[0x0][0x23c] ;  /* 0x00008f0003037a20 */ /* 0x000fc60000410000 */
[----:B------:R3:W4:Y:S01]  /*a140*/  MUFU.EX2 R8, R4 ;  /* 0x0000000400087308 */ /* 0x0007220000000800 */
[----:B-1----:R-:W-:Y:S01]  /*a150*/  FFMA.FTZ R0, R196, c[0x0][0x23c], -R31 ;  /* 0x00008f00c4007a23 */ /* 0x002fe2000001081f */
[----:B--2---:R-:W-:-:S06]  /*a160*/  FSEL R2, R245, RZ, P3 ;  /* 0x000000fff5027208 */ /* 0x004fcc0001800000 */
[----:B------:R-:W1:Y:S01]  /*a170*/  MUFU.EX2 R48, R5 ;  /* 0x0000000500307308 */ /* 0x000e620000000800 */
[----:B---3--:R-:W-:Y:S01]  /*a180*/  FADD.FTZ R4, R104, -R2 ;  /* 0x8000000268047221 */ /* 0x008fe20000010000 */
[----:B------:R-:W-:-:S06]  /*a190*/  FSEL R2, R227, RZ, P1 ;  /* 0x000000ffe3027208 */ /* 0x000fcc0000800000 */
[----:B------:R-:W2:Y:S01]  /*a1a0*/  MUFU.EX2 R46, R3 ;  /* 0x00000003002e7308 */ /* 0x000ea20000000800 */
[----:B------:R-:W-:Y:S02]  /*a1b0*/  FMUL.FTZ R4, R4, c[0x0][0x23c] ;  /* 0x00008f0004047a20 */ /* 0x000fe40000410000 */
[----:B------:R-:W-:Y:S02]  /*a1c0*/  FADD.FTZ R7, R102, -R2 ;  /* 0x8000000266077221 */ /* 0x000fe40000010000 */
[----:B------:R-:W-:-:S03]  /*a1d0*/  FFMA.FTZ R2, R66, c[0x0][0x23c], -R31 ;  /* 0x00008f0042027a23 */ /* 0x000fc6000001081f */
[----:B------:R3:W-:Y:S01]  /*a1e0*/  MUFU.EX2 R102, R0 ;  /* 0x0000000000667308 */ /* 0x0007e20000000800 */
[----:B----4-:R-:W-:Y:S01]  /*a1f0*/  IMAD.MOV.U32 R66, RZ, RZ, R8 ;  /* 0x000000ffff427224 */ /* 0x010fe200078e0008 */
[----:B------:R-:W-:Y:S01]  /*a200*/  HSET2.LE.AND R8, R14, R100, PT ;  /* 0x000000640e087233 */ /* 0x000fe20003803000 */
[----:B------:R-:W-:Y:S02]  /*a210*/  FMUL.FTZ R49, R7, c[0x0][0x23c] ;  /* 0x00008f0007317a20 */ /* 0x000fe40000410000 */
[-C--:B-1----:R-:W-:Y:S02]  /*a220*/  FMUL.FTZ R112, R112, R48.reuse ;  /* 0x0000003070707220 */ /* 0x082fe40000410000 */
[----:B------:R-:W-:Y:S01]  /*a230*/  FMUL.FTZ R113, R113, R48 ;  /* 0x0000003071717220 */ /* 0x000fe20000410000 */
[----:B------:R1:W-:Y:S01]  /*a240*/  MUFU.EX2 R104, R2 ;  /* 0x0000000200687308 */ /* 0x0003e20000000800 */
[-C--:B--2---:R-:W-:Y:S01]  /*a250*/  FMUL.FTZ R116, R116, R46.reuse ;  /* 0x0000002e74747220 */ /* 0x084fe20000410000 */
[----:B------:R-:W-:Y:S01]  /*a260*/  LOP3.LUT R3, R23, UR8, R34, 0x96, !PT ;  /* 0x0000000817037c12 */ /* 0x000fe2000f8e9622 */
[----:B------:R-:W-:-:S02]  /*a270*/  FMUL.FTZ R117, R117, R46 ;  /* 0x0000002e75757220 */ /* 0x000fc40000410000 */
[-C--:B------:R-:W-:Y:S02]  /*a280*/  FMUL.FTZ R120, R120, R46.reuse ;  /* 0x0000002e78787220 */ /* 0x080fe40000410000 */
[----:B------:R-:W-:Y:S01]  /*a290*/  FMUL.FTZ R121, R121, R46 ;  /* 0x0000002e79797220 */ /* 0x000fe20000410000 */
[----:B---3--:R-:W-:Y:S01]  /*a2a0*/  F2FP.BF16.PACK_AB R0, R247, R105 ;  /* 0x00000069f700723e */ /* 0x008fe200000010ff */
[----:B------:R-:W2:Y:S01]  /*a2b0*/  MUFU.EX2 R47, R4 ;  /* 0x00000004002f7308 */ /* 0x000ea20000000800 */
[----:B------:R-:W-:Y:S02]  /*a2c0*/  FMUL.FTZ R124, R124, R48 ;  /* 0x000000307c7c7220 */ /* 0x000fe40000410000 */
[----:B------:R-:W-:Y:S01]  /*a2d0*/  LOP3.LUT R10, R10, R0, RZ, 0xc0, !PT ;  /* 0x000000000a0a7212 */ /* 0x000fe200078ec0ff */
[-C--:B------:R-:W-:Y:S01]  /*a2e0*/  FMUL.FTZ R125, R125, R48.reuse ;  /* 0x000000307d7d7220 */ /* 0x080fe20000410000 */
[----:B------:R-:W-:Y:S01]  /*a2f0*/  F2FP.BF16.PACK_AB R0, R239, R193 ;  /* 0x000000c1ef00723e */ /* 0x000fe200000010ff */
[----:B------:R-:W-:-:S02]  /*a300*/  FMUL.FTZ R128, R128, R48 ;  /* 0x0000003080807220 */ /* 0x000fc40000410000 */
[----:B-1----:R-:W-:Y:S01]  /*a310*/  FFMA.FTZ R2, R65, c[0x0][0x23c], -R31 ;  /* 0x00008f0041027a23 */ /* 0x002fe2000001081f */
[----:B------:R-:W-:Y:S01]  /*a320*/  LOP3.LUT R11, R11, R0, RZ, 0xc0, !PT ;  /* 0x000000000b0b7212 */ /* 0x000fe200078ec0ff */
[----:B------:R-:W1:Y:S01]  /*a330*/  MUFU.EX2 R49, R49 ;  /* 0x0000003100317308 */ /* 0x000e620000000800 */
[----:B------:R-:W-:Y:S01]  /*a340*/  F2FP.BF16.PACK_AB R0, R250, R101 ;  /* 0x00000065fa00723e */ /* 0x000fe200000010ff */
[----:B------:R-:W-:Y:S02]  /*a350*/  FMUL.FTZ R129, R129, R48 ;  /* 0x0000003081817220 */ /* 0x000fe40000410000 */
[----:B------:R-:W-:Y:S01]  /*a360*/  FMUL.FTZ R132, R132, R46 ;  /* 0x0000002e84847220 */ /* 0x000fe20000410000 */
[----:B------:R-:W-:Y:S01]  /*a370*/  LOP3.LUT R8, R8, R0, RZ, 0xc0, !PT ;  /* 0x0000000008087212 */ /* 0x000fe200078ec0ff */
[----:B--2---:R-:W-:Y:S01]  /*a380*/  FMUL.FTZ R114, R114, R47 ;  /* 0x0000002f72727220 */ /* 0x004fe20000410000 */
[----:B------:R-:W-:Y:S01]  /*a390*/  F2FP.BF16.PACK_AB R0, R251, R103 ;  /* 0x00000067fb00723e */ /* 0x000fe200000010ff */
[----:B------:R2:W3:Y:S01]  /*a3a0*/  MUFU.EX2 R65, R2 ;  /* 0x0000000200417308 */ /* 0x0004e20000000800 */
[----:B------:R-:W-:-:S02]  /*a3b0*/  FMUL.FTZ R115, R115, R47 ;  /* 0x0000002f73737220 */ /* 0x000fc40000410000 */
[----:B------:R-:W-:Y:S01]  /*a3c0*/  LOP3.LUT R9, R9, R0, RZ, 0xc0, !PT ;  /* 0x0000000009097212 */ /* 0x000fe200078ec0ff */
[----:B------:R-:W-:Y:S01]  /*a3d0*/  HSET2.LE.AND R0, R12, R100, PT ;  /* 0x000000640c007233 */ /* 0x000fe20003803000 */
[-C--:B------:R-:W-:Y:S01]  /*a3e0*/  FMUL.FTZ R126, R126, R47.reuse ;  /* 0x0000002f7e7e7220 */ /* 0x080fe20000410000 */
[----:B------:R-:W4:Y:S01]  /*a3f0*/  LDSM.16.MT88.4 R12, [R212+0x9000] ;  /* 0x00900000d40c783b */ /* 0x000f220000004200 */
[----:B------:R-:W-:Y:S02]  /*a400*/  FMUL.FTZ R127, R127, R47 ;  /* 0x0000002f7f7f7220 */ /* 0x000fe40000410000 */
[-C--:B-1----:R-:W-:Y:S02]  /*a410*/  FMUL.FTZ R118, R118, R49.reuse ;  /* 0x0000003176767220 */ /* 0x082fe40000410000 */
[-C--:B------:R-:W-:Y:S02]  /*a420*/  FMUL.FTZ R119, R119, R49.reuse ;  /* 0x0000003177777220 */ /* 0x080fe40000410000 */
[----:B------:R-:W-:-:S02]  /*a430*/  FMUL.FTZ R122, R122, R49 ;  /* 0x000000317a7a7220 */ /* 0x000fc40000410000 */
[----:B------:R-:W-:Y:S01]  /*a440*/  FMUL.FTZ R123, R123, R49 ;  /* 0x000000317b7b7220 */ /* 0x000fe20000410000 */
[----:B--2---:R-:W-:Y:S01]  /*a450*/  F2FP.BF16.PACK_AB R2, R248, R106 ;  /* 0x0000006af802723e */ /* 0x004fe200000010ff */
[-C--:B------:R-:W-:Y:S02]  /*a460*/  FMUL.FTZ R130, R130, R47.reuse ;  /* 0x0000002f82827220 */ /* 0x080fe40000410000 */
[----:B------:R-:W-:Y:S01]  /*a470*/  FMUL.FTZ R131, R131, R47 ;  /* 0x0000002f83837220 */ /* 0x000fe20000410000 */
[----:B------:R-:W-:Y:S01]  /*a480*/  LOP3.LUT R6, R0, R2, RZ, 0xc0, !PT ;  /* 0x0000000200067212 */ /* 0x000fe200078ec0ff */
[--C-:B------:R-:W-:Y:S01]  /*a490*/  HSET2.LE.AND R0, R18, R100.reuse, PT ;  /* 0x0000006412007233 */ /* 0x100fe20003803000 */
[----:B---3--:R-:W-:Y:S01]  /*a4a0*/  F2FP.BF16.PACK_AB R2, R65, R104 ;  /* 0x000000684102723e */ /* 0x008fe200000010ff */
[----:B------:R-:W-:Y:S02]  /*a4b0*/  IMAD.MOV.U32 R18, RZ, RZ, R36 ;  /* 0x000000ffff127224 */ /* 0x000fe400078e0024 */
[----:B------:R-:W-:Y:S01]  /*a4c0*/  FMUL.FTZ R133, R133, R46 ;  /* 0x0000002e85857220 */ /* 0x000fe20000410000 */
[----:B------:R-:W-:Y:S01]  /*a4d0*/  LOP3.LUT R7, R0, R2, RZ, 0xc0, !PT ;  /* 0x0000000200077212 */ /* 0x000fe200078ec0ff */
[----:B------:R-:W-:Y:S01]  /*a4e0*/  HSET2.LE.AND R0, R17, R100, PT ;  /* 0x0000006411007233 */ /* 0x000fe20003803000 */
[----:B------:R-:W-:Y:S01]  /*a4f0*/  F2FP.BF16.PACK_AB R2, R66, R252 ;  /* 0x000000fc4202723e */ /* 0x000fe200000010ff */
[----:B------:R-:W-:-:S02]  /*a500*/  FMUL.FTZ R134, R134, R49 ;  /* 0x0000003186867220 */ /* 0x000fc40000410000 */
[----:B------:R-:W-:Y:S01]  /*a510*/  FMUL.FTZ R135, R135, R49 ;  /* 0x0000003187877220 */ /* 0x000fe20000410000 */
[----:B------:R-:W-:Y:S01]  /*a520*/  LOP3.LUT R4, R0, R2, RZ, 0xc0, !PT ;  /* 0x0000000200047212 */ /* 0x000fe200078ec0ff */
[----:B------:R-:W-:Y:S01]  /*a530*/  HSET2.LE.AND R2, R16, R100, PT ;  /* 0x0000006410027233 */ /* 0x000fe20003803000 */
[----:B------:R-:W-:Y:S01]  /*a540*/  F2FP.BF16.PACK_AB R0, R102, R195 ;  /* 0x000000c36600723e */ /* 0x000fe200000010ff */
[-C--:B------:R-:W-:Y:S02]  /*a550*/  FMUL.FTZ R136, R136, R46.reuse ;  /* 0x0000002e88887220 */ /* 0x080fe40000410000 */
[----:B------:R-:W-:Y:S01]  /*a560*/  FMUL.FTZ R137, R137, R46 ;  /* 0x0000002e89897220 */ /* 0x000fe20000410000 */
[----:B------:R-:W-:Y:S01]  /*a570*/  LOP3.LUT R5, R2, R0, RZ, 0xc0, !PT ;  /* 0x0000000002057212 */ /* 0x000fe200078ec0ff */
[-C--:B------:R-:W-:Y:S01]  /*a580*/  FMUL.FTZ R138, R138, R49.reuse ;  /* 0x000000318a8a7220 */ /* 0x080fe20000410000 */
[----:B------:R-:W-:Y:S01]  /*a590*/  LOP3.LUT R2, R21, UR8, R24, 0x96, !PT ;  /* 0x0000000815027c12 */ /* 0x000fe2000f8e9618 */
[----:B------:R-:W-:Y:S01]  /*a5a0*/  FMUL.FTZ R139, R139, R49 ;  /* 0x000000318b8b7220 */ /* 0x000fe20000410000 */
[----:B------:R-:W-:Y:S01]  /*a5b0*/  LDSM.16.MT88.4 R20, [R214+0x9400] ;  /* 0x00940000d614783b */ /* 0x000fe20000004200 */
[----:B------:R-:W-:-:S02]  /*a5c0*/  FMUL.FTZ R140, R140, R48 ;  /* 0x000000308c8c7220 */ /* 0x000fc40000410000 */
[-C--:B------:R-:W-:Y:S01]  /*a5d0*/  FMUL.FTZ R141, R141, R48.reuse ;  /* 0x000000308d8d7220 */ /* 0x080fe20000410000 */
[-C--:B----4-:R-:W-:Y:S01]  /*a5e0*/  HMMA.16816.F32.BF16 R36, R8, R12.reuse, R112 ;  /* 0x0000000c0824723c */ /* 0x090fe20000041870 */
[-C--:B------:R-:W-:Y:S02]  /*a5f0*/  FMUL.FTZ R142, R142, R47.reuse ;  /* 0x0000002f8e8e7220 */ /* 0x080fe40000410000 */
[-C--:B------:R-:W-:Y:S02]  /*a600*/  FMUL.FTZ R143, R143, R47.reuse ;  /* 0x0000002f8f8f7220 */ /* 0x080fe40000410000 */
[-C--:B------:R-:W-:Y:S02]  /*a610*/  FMUL.FTZ R144, R144, R48.reuse ;  /* 0x0000003090907220 */ /* 0x080fe40000410000 */
[----:B------:R-:W-:Y:S01]  /*a620*/  FMUL.FTZ R145, R145, R48 ;  /* 0x0000003091917220 */ /* 0x000fe20000410000 */
[----:B------:R-:W-:Y:S01]  /*a630*/  HMMA.16816.F32.BF16 R116, R4, R12, R116 ;  /* 0x0000000c0474723c */ /* 0x000fe20000041874 */
[----:B------:R-:W-:-:S02]  /*a640*/  FMUL.FTZ R146, R146, R47 ;  /* 0x0000002f92927220 */ /* 0x000fc40000410000 */
[----:B------:R-:W-:Y:S02]  /*a650*/  FMUL.FTZ R147, R147, R47 ;  /* 0x0000002f93937220 */ /* 0x000fe40000410000 */
[-C--:B------:R-:W-:Y:S02]  /*a660*/  FMUL.FTZ R148, R148, R46.reuse ;  /* 0x0000002e94947220 */ /* 0x080fe40000410000 */
[-C--:B------:R-:W-:Y:S01]  /*a670*/  FMUL.FTZ R149, R149, R46.reuse ;  /* 0x0000002e95957220 */ /* 0x080fe20000410000 */
[----:B------:R-:W-:Y:S01]  /*a680*/  HMMA.16816.F32.BF16 R120, R4, R14, R120 ;  /* 0x0000000e0478723c */ /* 0x000fe20000041878 */
[-C--:B------:R-:W-:Y:S02]  /*a690*/  FMUL.FTZ R150, R150, R49.reuse ;  /* 0x0000003196967220 */ /* 0x080fe40000410000 */
[----:B------:R-:W-:Y:S02]  /*a6a0*/  FMUL.FTZ R151, R151, R49 ;  /* 0x0000003197977220 */ /* 0x000fe40000410000 */
[----:B------:R-:W-:-:S02]  /*a6b0*/  FMUL.FTZ R152, R152, R46 ;  /* 0x0000002e98987220 */ /* 0x000fc40000410000 */
[----:B------:R-:W-:Y:S01]  /*a6c0*/  FMUL.FTZ R153, R153, R46 ;  /* 0x0000002e99997220 */ /* 0x000fe20000410000 */
[----:B------:R-:W-:Y:S01]  /*a6d0*/  HMMA.16816.F32.BF16 R52, R8, R14, R124 ;  /* 0x0000000e0834723c */ /* 0x000fe2000004187c */
[----:B------:R-:W1:Y:S01]  /*a6e0*/  LDSM.16.MT88.4 R12, [R214+0x9000] ;  /* 0x00900000d60c783b */ /* 0x000e620000004200 */
[-C--:B------:R-:W-:Y:S02]  /*a6f0*/  FMUL.FTZ R154, R154, R49.reuse ;  /* 0x000000319a9a7220 */ /* 0x080fe40000410000 */
[----:B------:R-:W-:Y:S02]  /*a700*/  FMUL.FTZ R155, R155, R49 ;  /* 0x000000319b9b7220 */ /* 0x000fe40000410000 */
[-C--:B------:R-:W-:Y:S01]  /*a710*/  FMUL.FTZ R156, R156, R48.reuse ;  /* 0x000000309c9c7220 */ /* 0x080fe20000410000 */
[----:B------:R-:W-:Y:S01]  /*a720*/  MOV R127, R195 ;  /* 0x000000c3007f7202 */ /* 0x000fe20000000f00 */
[----:B------:R-:W-:Y:S02]  /*a730*/  FMUL.FTZ R157, R157, R48 ;  /* 0x000000309d9d7220 */ /* 0x000fe40000410000 */
[----:B------:R-:W-:-:S02]  /*a740*/  FMUL.FTZ R158, R158, R47 ;  /* 0x0000002f9e9e7220 */ /* 0x000fc40000410000 */
[-C--:B------:R-:W-:Y:S02]  /*a750*/  FMUL.FTZ R159, R159, R47.reuse ;  /* 0x0000002f9f9f7220 */ /* 0x080fe40000410000 */
[-C--:B------:R-:W-:Y:S02]  /*a760*/  FMUL.FTZ R160, R160, R48.reuse ;  /* 0x00000030a0a07220 */ /* 0x080fe40000410000 */
[----:B------:R-:W-:Y:S02]  /*a770*/  FMUL.FTZ R161, R161, R48 ;  /* 0x00000030a1a17220 */ /* 0x000fe40000410000 */
        /* <DEDUP_REMOVED lines=12> */
[----:B-1----:R-:W-:Y:S01]  /*a840*/  HMMA.16816.F32.BF16 R128, R8, R12, R128 ;  /* 0x0000000c0880723c */ /* 0x002fe20000041880 */
[-C--:B------:R-:W-:Y:S02]  /*a850*/  FMUL.FTZ R174, R174, R47.reuse ;  /* 0x0000002faeae7220 */ /* 0x080fe40000410000 */
[----:B------:R-:W-:Y:S02]  /*a860*/  FMUL.FTZ R175, R175, R47 ;  /* 0x0000002fafaf7220 */ /* 0x000fe40000410000 */
[----:B------:R-:W-:-:S02]  /*a870*/  FFMA.FTZ R0, R197, c[0x0][0x23c], -R28 ;  /* 0x00008f00c5007a23 */ /* 0x000fc4000001081c */
[----:B------:R-:W-:Y:S01]  /*a880*/  IMAD.MOV.U32 R115, RZ, RZ, R248 ;  /* 0x000000ffff737224 */ /* 0x000fe200078e00f8 */
[C---:B------:R-:W-:Y:S01]  /*a890*/  HMMA.16816.F32.BF16 R132, R4.reuse, R12, R132 ;  /* 0x0000000c0484723c */ /* 0x040fe20000041884 */
[----:B------:R1:W-:Y:S01]  /*a8a0*/  MUFU.EX2 R248, R0 ;  /* 0x0000000000f87308 */ /* 0x0003e20000000800 */
[----:B------:R-:W-:Y:S02]  /*a8b0*/  IMAD.MOV.U32 R126, RZ, RZ, R249 ;  /* 0x000000ffff7e7224 */ /* 0x000fe400078e00f9 */
[----:B------:R-:W-:Y:S02]  /*a8c0*/  IMAD.MOV.U32 R125, RZ, RZ, R250 ;  /* 0x000000ffff7d7224 */ /* 0x000fe400078e00fa */
[-C--:B------:R-:W-:Y:S02]  /*a8d0*/  FMUL.FTZ R72, R72, R46.reuse ;  /* 0x0000002e48487220 */ /* 0x080fe40000410000 */
[----:B------:R-:W-:Y:S01]  /*a8e0*/  HMMA.16816.F32.BF16 R136, R4, R14, R136 ;  /* 0x0000000e0488723c */ /* 0x000fe20000041888 */
[----:B------:R-:W-:-:S02]  /*a8f0*/  FMUL.FTZ R73, R73, R46 ;  /* 0x0000002e49497220 */ /* 0x000fc40000410000 */
[-C--:B------:R-:W-:Y:S02]  /*a900*/  FMUL.FTZ R74, R74, R49.reuse ;  /* 0x000000314a4a7220 */ /* 0x080fe40000410000 */
[-C--:B------:R-:W-:Y:S02]  /*a910*/  FMUL.FTZ R75, R75, R49.reuse ;  /* 0x000000314b4b7220 */ /* 0x080fe40000410000 */
[-C--:B------:R-:W-:Y:S01]  /*a920*/  FMUL.FTZ R76, R76, R46.reuse ;  /* 0x0000002e4c4c7220 */ /* 0x080fe20000410000 */
[----:B------:R-:W-:Y:S01]  /*a930*/  HMMA.16816.F32.BF16 R56, R8, R14, R140 ;  /* 0x0000000e0838723c */ /* 0x000fe2000004188c */
[----:B------:R-:W2:Y:S01]  /*a940*/  LDSM.16.MT88.4 R12, [R212+0xa000] ;  /* 0x00a00000d40c783b */ /* 0x000ea20000004200 */
[----:B-1----:R-:W-:Y:S02]  /*a950*/  FFMA.FTZ R0, R176, c[0x0][0x23c], -R28 ;  /* 0x00008f00b0007a23 */ /* 0x002fe4000001081c */
[----:B------:R-:W-:Y:S02]  /*a960*/  FMUL.FTZ R77, R77, R46 ;  /* 0x0000002e4d4d7220 */ /* 0x000fe40000410000 */
[----:B------:R1:W-:Y:S01]  /*a970*/  MUFU.EX2 R249, R0 ;  /* 0x0000000000f97308 */ /* 0x0003e20000000800 */
[-C--:B------:R-:W-:Y:S01]  /*a980*/  FMUL.FTZ R78, R78, R49.reuse ;  /* 0x000000314e4e7220 */ /* 0x080fe20000410000 */
        /* <DEDUP_REMOVED lines=8> */
[----:B-1----:R-:W-:Y:S02]  /*aa10*/  FFMA.FTZ R0, R109, c[0x0][0x23c], -R28 ;  /* 0x00008f006d007a23 */ /* 0x002fe4000001081c */
[-C--:B------:R-:W-:Y:S02]  /*aa20*/  FMUL.FTZ R94, R94, R49.reuse ;  /* 0x000000315e5e7220 */ /* 0x080fe40000410000 */
[----:B------:R1:W-:Y:S01]  /*aa30*/  MUFU.EX2 R250, R0 ;  /* 0x0000000000fa7308 */ /* 0x0003e20000000800 */
[----:B------:R-:W-:Y:S02]  /*aa40*/  FMUL.FTZ R95, R95, R49 ;  /* 0x000000315f5f7220 */ /* 0x000fe40000410000 */
[----:B------:R-:W-:Y:S02]  /*aa50*/  IMAD.MOV.U32 R112, RZ, RZ, R251 ;  /* 0x000000ffff707224 */ /* 0x000fe400078e00fb */
[-C--:B------:R-:W-:Y:S02]  /*aa60*/  FMUL.FTZ R68, R68, R48.reuse ;  /* 0x0000003044447220 */ /* 0x080fe40000410000 */
[----:B------:R-:W-:-:S02]  /*aa70*/  FMUL.FTZ R69, R69, R48 ;  /* 0x0000003045457220 */ /* 0x000fc40000410000 */
[-C--:B------:R-:W-:Y:S02]  /*aa80*/  FMUL.FTZ R70, R70, R47.reuse ;  /* 0x0000002f46467220 */ /* 0x080fe40000410000 */
[-C--:B------:R-:W-:Y:S02]  /*aa90*/  FMUL.FTZ R71, R71, R47.reuse ;  /* 0x0000002f47477220 */ /* 0x080fe40000410000 */
[-C--:B------:R-:W-:Y:S01]  /*aaa0*/  FMUL.FTZ R80, R80, R48.reuse ;  /* 0x0000003050507220 */ /* 0x080fe20000410000 */
[----:B--2---:R-:W-:Y:S01]  /*aab0*/  HMMA.16816.F32.BF16 R144, R8, R12, R144 ;  /* 0x0000000c0890723c */ /* 0x004fe20000041890 */
[----:B------:R-:W-:Y:S02]  /*aac0*/  FMUL.FTZ R81, R81, R48 ;  /* 0x0000003051517220 */ /* 0x000fe40000410000 */
[----:B-1----:R-:W-:Y:S02]  /*aad0*/  FFMA.FTZ R0, R67, c[0x0][0x23c], -R28 ;  /* 0x00008f0043007a23 */ /* 0x002fe4000001081c */
[----:B------:R-:W-:-:S02]  /*aae0*/  FMUL.FTZ R82, R82, R47 ;  /* 0x0000002f52527220 */ /* 0x000fc40000410000 */
[----:B------:R1:W2:Y:S01]  /*aaf0*/  MUFU.EX2 R251, R0 ;  /* 0x0000000000fb7308 */ /* 0x0002a20000000800 */
[C---:B------:R-:W-:Y:S01]  /*ab00*/  HMMA.16816.F32.BF16 R148, R4.reuse, R12, R148 ;  /* 0x0000000c0494723c */ /* 0x040fe20000041894 */
[-C--:B------:R-:W-:Y:S02]  /*ab10*/  FMUL.FTZ R83, R83, R47.reuse ;  /* 0x0000002f53537220 */ /* 0x080fe40000410000 */
[-C--:B------:R-:W-:Y:S02]  /*ab20*/  FMUL.FTZ R84, R84, R48.reuse ;  /* 0x0000003054547220 */ /* 0x080fe40000410000 */
[----:B------:R-:W-:Y:S02]  /*ab30*/  FMUL.FTZ R85, R85, R48 ;  /* 0x0000003055557220 */ /* 0x000fe40000410000 */
[-C--:B------:R-:W-:Y:S01]  /*ab40*/  FMUL.FTZ R86, R86, R47.reuse ;  /* 0x0000002f56567220 */ /* 0x080fe20000410000 */
[----:B------:R-:W-:Y:S01]  /*ab50*/  HMMA.16816.F32.BF16 R152, R4, R14, R152 ;  /* 0x0000000e0498723c */ /* 0x000fe20000041898 */
[----:B------:R-:W-:-:S02]  /*ab60*/  FMUL.FTZ R87, R87, R47 ;  /* 0x0000002f57577220 */ /* 0x000fc40000410000 */
[-C--:B------:R-:W-:Y:S02]  /*ab70*/  FMUL.FTZ R96, R96, R48.reuse ;  /* 0x0000003060607220 */ /* 0x080fe40000410000 */
[----:B------:R-:W-:Y:S02]  /*ab80*/  FMUL.FTZ R97, R97, R48 ;  /* 0x0000003061617220 */ /* 0x000fe40000410000 */
[----:B-1----:R-:W-:Y:S01]  /*ab90*/  FFMA.FTZ R0, R198, c[0x0][0x23c], -R29 ;  /* 0x00008f00c6007a23 */ /* 0x002fe2000001081d */
[----:B------:R-:W-:Y:S01]  /*aba0*/  HMMA.16816.F32.BF16 R60, R8, R14, R156 ;  /* 0x0000000e083c723c */ /* 0x000fe2000004189c */
[----:B------:R-:W1:Y:S01]  /*abb0*/  LDSM.16.MT88.4 R12, [R214+0xa000] ;  /* 0x00a00000d60c783b */ /* 0x000e620000004200 */
[-C--:B------:R-:W-:Y:S02]  /*abc0*/  FMUL.FTZ R98, R98, R47.reuse ;  /* 0x0000002f62627220 */ /* 0x080fe40000410000 */
[----:B------:R-:W-:Y:S02]  /*abd0*/  FMUL.FTZ R99, R99, R47 ;  /* 0x0000002f63637220 */ /* 0x000fe40000410000 */
[----:B------:R-:W-:Y:S01]  /*abe0*/  IMAD.MOV.U32 R113, RZ, RZ, R247 ;  /* 0x000000ffff717224 */ /* 0x000fe200078e00f7 */
[----:B------:R-:W-:Y:S01]  /*abf0*/  MOV R157, R19 ;  /* 0x00000013009d7202 */ /* 0x000fe20000000f00 */
[----:B------:R-:W-:Y:S01]  /*ac00*/  IMAD.MOV.U32 R156, RZ, RZ, R18 ;  /* 0x000000ffff9c7224 */ /* 0x000fe200078e0012 */
[----:B------:R3:W-:Y:S01]  /*ac10*/  MUFU.EX2 R247, R0 ;  /* 0x0000000000f77308 */ /* 0x0007e20000000800 */
[----:B------:R-:W4:Y:S01]  /*ac20*/  LDSM.16.MT88.4 R16, [R214+0xb000] ;  /* 0x00b00000d610783b */ /* 0x000f220000004200 */
[----:B------:R-:W-:-:S02]  /*ac30*/  IMAD.MOV.U32 R142, RZ, RZ, R242 ;  /* 0x000000ffff8e7224 */ /* 0x000fc400078e00f2 */
[----:B------:R-:W-:Y:S02]  /*ac40*/  IMAD.MOV.U32 R143, RZ, RZ, R243 ;  /* 0x000000ffff8f7224 */ /* 0x000fe400078e00f3 */
[----:B------:R-:W-:Y:S02]  /*ac50*/  IMAD.MOV.U32 R141, RZ, RZ, R241 ;  /* 0x000000ffff8d7224 */ /* 0x000fe400078e00f1 */
[----:B------:R-:W-:Y:S02]  /*ac60*/  IMAD.MOV.U32 R114, RZ, RZ, R239 ;  /* 0x000000ffff727224 */ /* 0x000fe400078e00ef */
[----:B------:R-:W-:Y:S02]  /*ac70*/  IMAD.MOV.U32 R143, RZ, RZ, R66 ;  /* 0x000000ffff8f7224 */ /* 0x000fe400078e0042 */
[----:B------:R-:W-:Y:S02]  /*ac80*/  IMAD.MOV.U32 R124, RZ, RZ, R112 ;  /* 0x000000ffff7c7224 */ /* 0x000fe400078e0070 */
[----:B------:R-:W-:Y:S01]  /*ac90*/  IMAD.MOV.U32 R66, RZ, RZ, R64 ;  /* 0x000000ffff427224 */ /* 0x000fe200078e0040 */
[----:B------:R-:W-:Y:S01]  /*aca0*/  MOV R64, R107 ;  /* 0x0000006b00407202 */ /* 0x000fe20000000f00 */
[----:B---3--:R-:W-:-:S02]  /*acb0*/  FFMA.FTZ R0, R111, c[0x0][0x23c], -R29 ;  /* 0x00008f006f007a23 */ /* 0x008fc4000001081d */
[----:B------:R-:W-:Y:S02]  /*acc0*/  IMAD.MOV.U32 R141, RZ, RZ, R105 ;  /* 0x000000ffff8d7224 */ /* 0x000fe400078e0069 */
[----:B------:R3:W-:Y:S01]  /*acd0*/  MUFU.EX2 R242, R0 ;  /* 0x0000000000f27308 */ /* 0x0007e20000000800 */
[----:B------:R-:W-:Y:S02]  /*ace0*/  IMAD.MOV.U32 R159, RZ, RZ, R106 ;  /* 0x000000ffff9f7224 */ /* 0x000fe400078e006a */
[----:B------:R-:W-:-:S04]  /*acf0*/  IMAD.MOV.U32 R112, RZ, RZ, R104 ;  /* 0x000000ffff707224 */ /* 0x000fc800078e0068 */
[----:B------:R-:W-:Y:S01]  /*ad00*/  IMAD.MOV.U32 R158, RZ, RZ, R112 ;  /* 0x000000ffff9e7224 */ /* 0x000fe200078e0070 */
[----:B-1----:R-:W-:Y:S01]  /*ad10*/  HMMA.16816.F32.BF16 R160, R8, R12, R160 ;  /* 0x0000000c08a0723c */ /* 0x002fe200000418a0 */
[----:B---3--:R-:W-:-:S07]  /*ad20*/  FFMA.FTZ R0, R110, c[0x0][0x23c], -R29 ;  /* 0x00008f006e007a23 */ /* 0x008fce000001081d */
[C---:B------:R-:W-:Y:S01]  /*ad30*/  HMMA.16816.F32.BF16 R164, R4.reuse, R12, R164 ;  /* 0x0000000c04a4723c */ /* 0x040fe200000418a4 */
[----:B------:R1:W-:Y:S07]  /*ad40*/  MUFU.EX2 R243, R0 ;  /* 0x0000000000f37308 */ /* 0x0003ee0000000800 */
[-C--:B------:R-:W-:Y:S08]  /*ad50*/  HMMA.16816.F32.BF16 R168, R4, R14.reuse, R168 ;  /* 0x0000000e04a8723c */ /* 0x080ff000000418a8 */
[----:B------:R-:W-:Y:S01]  /*ad60*/  HMMA.16816.F32.BF16 R172, R8, R14, R172 ;  /* 0x0000000e08ac723c */ /* 0x000fe200000418ac */
[----:B------:R-:W3:Y:S07]  /*ad70*/  LDSM.16.MT88.4 R12, [R212+0xb000] ;  /* 0x00b00000d40c783b */ /* 0x000eee0000004200 */
[C---:B----4-:R-:W-:Y:S08]  /*ad80*/  HMMA.16816.F32.BF16 R88, R4.reuse, R16, R88 ;  /* 0x000000100458723c */ /* 0x050ff00000041858 */
[----:B------:R-:W-:Y:S08]  /*ad90*/  HMMA.16816.F32.BF16 R92, R4, R18, R92 ;  /* 0x00000012045c723c */ /* 0x000ff0000004185c */
[C---:B------:R-:W-:Y:S08]  /*ada0*/  HMMA.16816.F32.BF16 R84, R8.reuse, R16, R84 ;  /* 0x000000100854723c */ /* 0x040ff00000041854 */
[----:B------:R-:W-:Y:S08]  /*adb0*/  HMMA.16816.F32.BF16 R96, R8, R18, R96 ;  /* 0x000000120860723c */ /* 0x000ff00000041860 */
[C---:B---3--:R-:W-:Y:S08]  /*adc0*/  HMMA.16816.F32.BF16 R72, R4.reuse, R12, R72 ;  /* 0x0000000c0448723c */ /* 0x048ff00000041848 */
[----:B------:R-:W-:Y:S07]  /*add0*/  HMMA.16816.F32.BF16 R76, R4, R14, R76 ;  /* 0x0000000e044c723c */ /* 0x000fee000004184c */
[----:B------:R-:W-:Y:S01]  /*ade0*/  IMAD.WIDE.U32 R4, R3, -0x2daee0ad, RZ ;  /* 0xd2511f5303047825 */ /* 0x000fe200078e00ff */
[----:B------:R-:W-:Y:S03]  /*adf0*/  HMMA.16816.F32.BF16 R68, R8, R12, R68 ;  /* 0x0000000c0844723c */ /* 0x000fe60000041844 */
[----:B------:R-:W-:Y:S01]  /*ae00*/  IMAD.WIDE.U32 R2, R2, -0x2daee0ad, RZ ;  /* 0xd2511f5302027825 */ /* 0x000fe200078e00ff */
[----:B------:R-:W-:-:S02]  /*ae10*/  SHF.R.U32.HI R7, RZ, 0x18, R4 ;  /* 0x00000018ff077819 */ /* 0x000fc40000011604 */
[----:B------:R-:W-:Y:S02]  /*ae20*/  LOP3.LUT R6, R5, UR18, R32, 0x96, !PT ;  /* 0x0000001205067c12 */ /* 0x000fe4000f8e9620 */
[----:B------:R-:W-:Y:S01]  /*ae30*/  HMMA.16816.F32.BF16 R80, R8, R14, R80 ;  /* 0x0000000e0850723c */ /* 0x000fe20000041850 */
[C---:B------:R-:W-:Y:S01]  /*ae40*/  LOP3.LUT R13, R2.reuse, 0xff, RZ, 0xc0, !PT ;  /* 0x000000ff020d7812 */ /* 0x040fe200078ec0ff */
[----:B------:R-:W-:Y:S01]  /*ae50*/  LDSM.16.MT88.4 R32, [R214+0xb400] ;  /* 0x00b40000d620783b */ /* 0x000fe20000004200 */
[----:B------:R-:W-:Y:S02]  /*ae60*/  SHF.R.U32.HI R12, RZ, 0x18, R2 ;  /* 0x00000018ff0c7819 */ /* 0x000fe40000011602 */
[----:B-1----:R-:W-:Y:S02]  /*ae70*/  LOP3.LUT R0, R3, UR18, R26, 0x96, !PT ;  /* 0x0000001203007c12 */ /* 0x002fe4000f8e961a */
[----:B------:R-:W-:Y:S01]  /*ae80*/  SHF.R.U32.HI R8, RZ, 0x10, R4 ;  /* 0x00000010ff087819 */ /* 0x000fe20000011604 */
[----:B------:R-:W-:Y:S01]  /*ae90*/  LDSM.16.MT88.4 R24, [R212+0xb400] ;  /* 0x00b40000d418783b */ /* 0x000fe20000004200 */
[----:B------:R-:W-:Y:S01]  /*aea0*/  LOP3.LUT R9, R2, 0xffff, RZ, 0xc0, !PT ;  /* 0x0000ffff02097812 */ /* 0x000fe200078ec0ff */
[----:B------:R-:W-:Y:S01]  /*aeb0*/  FFMA.FTZ R3, R108, c[0x0][0x23c], -R29 ;  /* 0x00008f006c037a23 */ /* 0x000fe2000001081d */
[----:B------:R-:W-:-:S02]  /*aec0*/  SHF.R.U32.HI R10, RZ, 0x10, R2 ;  /* 0x00000010ff0a7819 */ /* 0x000fc40000011602 */
[----:B------:R-:W-:Y:S01]  /*aed0*/  LOP3.LUT R2, R8, 0xff, RZ, 0xc0, !PT ;  /* 0x000000ff08027812 */ /* 0x000fe200078ec0ff */
[----:B------:R1:W3:Y:S01]  /*aee0*/  MUFU.EX2 R241, R3 ;  /* 0x0000000300f17308 */ /* 0x0002e20000000800 */
[C---:B------:R-:W-:Y:S02]  /*aef0*/  LOP3.LUT R5, R4.reuse, 0xffff, RZ, 0xc0, !PT ;  /* 0x0000ffff04057812 */ /* 0x040fe400078ec0ff */
[----:B------:R-:W-:Y:S01]  /*af00*/  LOP3.LUT R11, R4, 0xff, RZ, 0xc0, !PT ;  /* 0x000000ff040b7812 */ /* 0x000fe200078ec0ff */
[----:B------:R-:W-:Y:S01]  /*af10*/  FFMA.FTZ R4, R199, c[0x0][0x23c], -R30 ;  /* 0x00008f00c7047a23 */ /* 0x000fe2000001081e */
[----:B------:R-:W-:Y:S02]  /*af20*/  PRMT R8, R2, 0x5410, R7 ;  /* 0x0000541002087816 */ /* 0x000fe40000000007 */
[----:B------:R-:W-:Y:S01]  /*af30*/  LOP3.LUT R2, R6, 0xffff, RZ, 0xc0, !PT ;  /* 0x0000ffff06027812 */ /* 0x000fe200078ec0ff */
[----:B------:R4:W-:Y:S03]  /*af40*/  MUFU.EX2 R240, R4 ;  /* 0x0000000400f07308 */ /* 0x0009e60000000800 */
[----:B------:R-:W-:-:S02]  /*af50*/  SHF.R.U32.HI R7, RZ, 0x8, R2 ;  /* 0x00000008ff077819 */ /* 0x000fc40000011602 */
[----:B------:R-:W-:Y:S02]  /*af60*/  LOP3.LUT R2, R6, 0xff, RZ, 0xc0, !PT ;  /* 0x000000ff06027812 */ /* 0x000fe400078ec0ff */
[----:B-1----:R-:W-:Y:S02]  /*af70*/  SHF.R.U32.HI R3, RZ, 0x8, R5 ;  /* 0x00000008ff037819 */ /* 0x002fe40000011605 */
[----:B------:R-:W-:Y:S02]  /*af80*/  PRMT R7, R2, 0x5410, R7 ;  /* 0x0000541002077816 */ /* 0x000fe40000000007 */
[----:B------:R-:W-:Y:S01]  /*af90*/  PRMT R11, R11, 0x5410, R3 ;  /* 0x000054100b0b7816 */ /* 0x000fe20000000003 */
[----:B------:R-:W-:Y:S01]  /*afa0*/  FFMA.FTZ R3, R177, c[0x0][0x23c], -R30 ;  /* 0x00008f00b1037a23 */ /* 0x000fe2000001081e */
[----:B------:R-:W-:Y:S02]  /*afb0*/  LOP3.LUT R2, R0, 0xffff, RZ, 0xc0, !PT ;  /* 0x0000ffff00027812 */ /* 0x000fe400078ec0ff */
[----:B----4-:R-:W-:Y:S01]  /*afc0*/  LOP3.LUT R4, R10, 0xff, RZ, 0xc0, !PT ;  /* 0x000000ff0a047812 */ /* 0x010fe200078ec0ff */
[----:B------:R1:W-:Y:S01]  /*afd0*/  MUFU.EX2 R199, R3 ;  /* 0x0000000300c77308 */ /* 0x0003e20000000800 */
[----:B------:R-:W-:-:S02]  /*afe0*/  SHF.R.U32.HI R5, RZ, 0x8, R9 ;  /* 0x00000008ff057819 */ /* 0x000fc40000011609 */
[----:B------:R-:W-:Y:S01]  /*aff0*/  PRMT R19, R4, 0x5410, R12 ;  /* 0x0000541004137816 */ /* 0x000fe2000000000c */
[----:B------:R-:W-:Y:S01]  /*b000*/  FFMA.FTZ R4, R178, c[0x0][0x23c], -R30 ;  /* 0x00008f00b2047a23 */ /* 0x000fe2000001081e */
[----:B------:R-:W-:Y:S02]  /*b010*/  PRMT R18, R13, 0x5410, R5 ;  /* 0x000054100d127816 */ /* 0x000fe40000000005 */
[----:B------:R-:W4:Y:S01]  /*b020*/  LDSM.16.MT88.4 R12, [R212+0x9400] ;  /* 0x00940000d40c783b */ /* 0x000f220000004200 */
[----:B------:R5:W-:Y:S01]  /*b030*/  MUFU.EX2 R198, R4 ;  /* 0x0000000400c67308 */ /* 0x000be20000000800 */
[--C-:B-1----:R-:W-:Y:S02]  /*b040*/  SHF.R.U32.HI R3, RZ, 0x10, R6.reuse ;  /* 0x00000010ff037819 */ /* 0x102fe40000011606 */
[----:B------:R-:W-:Y:S02]  /*b050*/  SHF.R.U32.HI R6, RZ, 0x18, R6 ;  /* 0x00000018ff067819 */ /* 0x000fe40000011606 */
[----:B------:R-:W-:-:S02]  /*b060*/  LOP3.LUT R5, R3, 0xff, RZ, 0xc0, !PT ;  /* 0x000000ff03057812 */ /* 0x000fc400078ec0ff */
[----:B------:R-:W-:Y:S02]  /*b070*/  LOP3.LUT R3, R0, 0xff, RZ, 0xc0, !PT ;  /* 0x000000ff00037812 */ /* 0x000fe400078ec0ff */
[----:B-----5:R-:W-:Y:S01]  /*b080*/  SHF.R.U32.HI R4, RZ, 0x8, R2 ;  /* 0x00000008ff047819 */ /* 0x020fe20000011602 */
[----:B------:R-:W-:Y:S01]  /*b090*/  FFMA.FTZ R2, R179, c[0x0][0x23c], -R30 ;  /* 0x00008f00b3027a23 */ /* 0x000fe2000001081e */
[----:B------:R-:W-:Y:S01]  /*b0a0*/  PRMT R6, R5, 0x5410, R6 ;  /* 0x0000541005067816 */ /* 0x000fe20000000006 */
[----:B------:R-:W-:Y:S01]  /*b0b0*/  FFMA.FTZ R5, R200, c[0x0][0x23c], -R31 ;  /* 0x00008f00c8057a23 */ /* 0x000fe2000001081f */
[----:B------:R-:W-:Y:S01]  /*b0c0*/  PRMT R17, R3, 0x5410, R4 ;  /* 0x0000541003117816 */ /* 0x000fe20000000004 */
[----:B------:R1:W5:Y:S01]  /*b0d0*/  MUFU.EX2 R239, R2 ;  /* 0x0000000200ef7308 */ /* 0x0003620000000800 */
[----:B------:R-:W-:Y:S01]  /*b0e0*/  SHF.R.U32.HI R4, RZ, 0x18, R0 ;  /* 0x00000018ff047819 */ /* 0x000fe20000011600 */
[----:B------:R-:W-:-:S06]  /*b0f0*/  IMAD.MOV.U32 R200, RZ, RZ, R65 ;  /* 0x000000ffffc87224 */ /* 0x000fcc00078e0041 */
[----:B------:R3:W-:Y:S01]  /*b100*/  MUFU.EX2 R195, R5 ;  /* 0x0000000500c37308 */ /* 0x0007e20000000800 */
[----:B-1----:R-:W-:Y:S01]  /*b110*/  SHF.R.U32.HI R2, RZ, 0x10, R0 ;  /* 0x00000010ff027819 */ /* 0x002fe20000011600 */
[----:B------:R-:W-:-:S03]  /*b120*/  HSET2.LE.AND R0, R11, R100, PT ;  /* 0x000000640b007233 */ /* 0x000fc60003803000 */
[----:B------:R-:W-:Y:S02]  /*b130*/  LOP3.LUT R3, R2, 0xff, RZ, 0xc0, !PT ;  /* 0x000000ff02037812 */ /* 0x000fe400078ec0ff */
[----:B--2---:R-:W-:Y:S02]  /*b140*/  F2FP.BF16.PACK_AB R2, R251, R250 ;  /* 0x000000fafb02723e */ /* 0x004fe400000010ff */
[----:B------:R-:W-:Y:S01]  /*b150*/  PRMT R16, R3, 0x5410, R4 ;  /* 0x0000541003107816 */ /* 0x000fe20000000004 */
[--C-:B------:R-:W-:Y:S01]  /*b160*/  FFMA.FTZ R4, R181, c[0x0][0x23c], -R31.reuse ;  /* 0x00008f00b5047a23 */ /* 0x100fe2000001081f */
[----:B------:R-:W-:Y:S01]  /*b170*/  LOP3.LUT R10, R0, R2, RZ, 0xc0, !PT ;  /* 0x00000002000a7212 */ /* 0x000fe200078ec0ff */
[----:B---3--:R-:W-:Y:S01]  /*b180*/  FFMA.FTZ R5, R180, c[0x0][0x23c], -R31 ;  /* 0x00008f00b4057a23 */ /* 0x008fe2000001081f */
[--C-:B------:R-:W-:Y:S01]  /*b190*/  HSET2.LE.AND R0, R8, R100.reuse, PT ;  /* 0x0000006408007233 */ /* 0x100fe20003803000 */
[----:B------:R-:W-:Y:S01]  /*b1a0*/  F2FP.BF16.PACK_AB R2, R241, R243 ;  /* 0x000000f3f102723e */ /* 0x000fe200000010ff */
[----:B------:R1:W-:Y:S01]  /*b1b0*/  MUFU.EX2 R196, R4 ;  /* 0x0000000400c47308 */ /* 0x0003e20000000800 */
[----:B------:R-:W-:-:S02]  /*b1c0*/  HSET2.LE.AND R3, R7, R100, PT ;  /* 0x0000006407037233 */ /* 0x000fc40003803000 */
[----:B------:R-:W-:Y:S01]  /*b1d0*/  LOP3.LUT R11, R0, R2, RZ, 0xc0, !PT ;  /* 0x00000002000b7212 */ /* 0x000fe200078ec0ff */
[----:B------:R-:W-:Y:S01]  /*b1e0*/  HSET2.LE.AND R0, R6, R100, PT ;  /* 0x0000006406007233 */ /* 0x000fe20003803000 */
[----:B------:R-:W-:-:S03]  /*b1f0*/  F2FP.BF16.PACK_AB R2, R242, R247 ;  /* 0x000000f7f202723e */ /* 0x000fc600000010ff */
[----:B------:R-:W2:Y:S01]  /*b200*/  MUFU.EX2 R197, R5 ;  /* 0x0000000500c57308 */ /* 0x000ea20000000800 */
[----:B------:R-:W-:Y:S01]  /*b210*/  LOP3.LUT R9, R0, R2, RZ, 0xc0, !PT ;  /* 0x0000000200097212 */ /* 0x000fe200078ec0ff */
[----:B------:R-:W-:Y:S01]  /*b220*/  HSET2.LE.AND R0, R18, R100, PT ;  /* 0x0000006412007233 */ /* 0x000fe20003803000 */
[----:B-----5:R-:W-:-:S04]  /*b230*/  F2FP.BF16.PACK_AB R2, R239, R198 ;  /* 0x000000c6ef02723e */ /* 0x020fc800000010ff */
[----:B------:R-:W-:Y:S01]  /*b240*/  LOP3.LUT R6, R0, R2, RZ, 0xc0, !PT ;  /* 0x0000000200067212 */ /* 0x000fe200078ec0ff */
[----:B------:R-:W-:Y:S01]  /*b250*/  HSET2.LE.AND R0, R19, R100, PT ;  /* 0x0000006413007233 */ /* 0x000fe20003803000 */
[----:B-1----:R-:W-:-:S04]  /*b260*/  F2FP.BF16.PACK_AB R4, R249, R248 ;  /* 0x000000f8f904723e */ /* 0x002fc800000010ff */
[----:B------:R-:W-:Y:S01]  /*b270*/  LOP3.LUT R8, R3, R4, RZ, 0xc0, !PT ;  /* 0x0000000403087212 */ /* 0x000fe200078ec0ff */
[----:B------:R-:W-:Y:S01]  /*b280*/  FFMA.FTZ R3, R182, c[0x0][0x23c], -R31 ;  /* 0x00008f00b6037a23 */ /* 0x000fe2000001081f */
[----:B--2---:R-:W-:-:S03]  /*b290*/  F2FP.BF16.PACK_AB R2, R197, R196 ;  /* 0x000000c4c502723e */ /* 0x004fc600000010ff */
[----:B------:R-:W1:Y:S01]  /*b2a0*/  MUFU.EX2 R194, R3 ;  /* 0x0000000300c27308 */ /* 0x000e620000000800 */
[----:B------:R-:W-:Y:S01]  /*b2b0*/  LOP3.LUT R7, R0, R2, RZ, 0xc0, !PT ;  /* 0x0000000200077212 */ /* 0x000fe200078ec0ff */
[--C-:B------:R-:W-:Y:S01]  /*b2c0*/  HSET2.LE.AND R0, R17, R100.reuse, PT ;  /* 0x0000006411007233 */ /* 0x100fe20003803000 */
[----:B------:R-:W-:Y:S01]  /*b2d0*/  F2FP.BF16.PACK_AB R2, R199, R240 ;  /* 0x000000f0c702723e */ /* 0x000fe200000010ff */
[C---:B----4-:R-:W-:Y:S03]  /*b2e0*/  HMMA.16816.F32.BF16 R36, R8.reuse, R12, R36 ;  /* 0x0000000c0824723c */ /* 0x050fe60000041824 */
[----:B------:R-:W-:Y:S01]  /*b2f0*/  LOP3.LUT R4, R0, R2, RZ, 0xc0, !PT ;  /* 0x0000000200047212 */ /* 0x000fe200078ec0ff */
[----:B------:R-:W-:Y:S02]  /*b300*/  HSET2.LE.AND R0, R16, R100, PT ;  /* 0x0000006410007233 */ /* 0x000fe40003803000 */
[----:B------:R-:W2:Y:S02]  /*b310*/  LDSM.16.MT88.4 R16, [R212+0xa400] ;  /* 0x00a40000d410783b */ /* 0x000ea40000004200 */
[----:B------:R-:W-:Y:S01]  /*b320*/  HMMA.16816.F32.BF16 R52, R8, R14, R52 ;  /* 0x0000000e0834723c */ /* 0x000fe20000041834 */
[----:B-1----:R-:W-:-:S04]  /*b330*/  F2FP.BF16.PACK_AB R2, R194, R195 ;  /* 0x000000c3c202723e */ /* 0x002fc800000010ff */
[----:B------:R-:W-:Y:S01]  /*b340*/  LOP3.LUT R5, R0, R2, RZ, 0xc0, !PT ;  /* 0x0000000200057212 */ /* 0x000fe200078ec0ff */
[----:B------:R-:W-:Y:S02]  /*b350*/  IMAD.U32 R0, RZ, RZ, UR29 ;  /* 0x0000001dff007e24 */ /* 0x000fe4000f8e00ff */
[----:B------:R-:W-:Y:S03]  /*b360*/  HMMA.16816.F32.BF16 R104, R8, R26, R80 ;  /* 0x0000001a0868723c */ /* 0x000fe60000041850 */
[----:B------:R-:W-:-:S05]  /*b370*/  LOP3.LUT R0, R51, UR4, R0, 0x96, !PT ;  /* 0x0000000433007c12 */ /* 0x000fca000f8e9600 */
[----:B------:R-:W-:Y:S01]  /*b380*/  HMMA.16816.F32.BF16 R116, R4, R12, R116 ;  /* 0x0000000c0474723c */ /* 0x000fe20000041874 */
[----:B------:R-:W-:-:S05]  /*b390*/  IMAD.WIDE.U32 R2, R0, -0x326172a9, RZ ;  /* 0xcd9e8d5700027825 */ /* 0x000fca00078e00ff */
[----:B------:R-:W-:Y:S01]  /*b3a0*/  LOP3.LUT R0, R3, UR16, R140, 0x96, !PT ;  /* 0x0000001003007c12 */ /* 0x000fe2000f8e968c */
[----:B------:R-:W-:Y:S01]  /*b3b0*/  IMAD.MOV.U32 R140, RZ, RZ, R193 ;  /* 0x000000ffff8c7224 */ /* 0x000fe200078e00c1 */
[C---:B------:R-:W-:Y:S01]  /*b3c0*/  HMMA.16816.F32.BF16 R120, R4.reuse, R14, R120 ;  /* 0x0000000e0478723c */ /* 0x040fe20000041878 */
[----:B------:R-:W1:Y:S07]  /*b3d0*/  LDSM.16.MT88.4 R12, [R214+0xa400] ;  /* 0x00a40000d60c783b */ /* 0x000e6e0000004200 */
[C---:B------:R-:W-:Y:S08]  /*b3e0*/  HMMA.16816.F32.BF16 R132, R4.reuse, R20, R132 ;  /* 0x000000140484723c */ /* 0x040ff00000041884 */
[C---:B------:R-:W-:Y:S08]  /*b3f0*/  HMMA.16816.F32.BF16 R136, R4.reuse, R22, R136 ;  /* 0x000000160488723c */ /* 0x040ff00000041888 */
[C---:B--2---:R-:W-:Y:S08]  /*b400*/  HMMA.16816.F32.BF16 R148, R4.reuse, R16, R148 ;  /* 0x000000100494723c */ /* 0x044ff00000041894 */
[C---:B------:R-:W-:Y:S08]  /*b410*/  HMMA.16816.F32.BF16 R152, R4.reuse, R18, R152 ;  /* 0x000000120498723c */ /* 0x040ff00000041898 */
[C---:B------:R-:W-:Y:S08]  /*b420*/  HMMA.16816.F32.BF16 R72, R4.reuse, R24, R72 ;  /* 0x000000180448723c */ /* 0x040ff00000041848 */
[C---:B-1----:R-:W-:Y:S08]  /*b430*/  HMMA.16816.F32.BF16 R164, R4.reuse, R12, R164 ;  /* 0x0000000c04a4723c */ /* 0x042ff000000418a4 */
[C---:B------:R-:W-:Y:S08]  /*b440*/  HMMA.16816.F32.BF16 R168, R4.reuse, R14, R168 ;  /* 0x0000000e04a8723c */ /* 0x040ff000000418a8 */
[C---:B------:R-:W-:Y:S08]  /*b450*/  HMMA.16816.F32.BF16 R76, R4.reuse, R26, R76 ;  /* 0x0000001a044c723c */ /* 0x040ff0000004184c */
[C---:B------:R-:W-:Y:S08]  /*b460*/  HMMA.16816.F32.BF16 R88, R4.reuse, R32, R88 ;  /* 0x000000200458723c */ /* 0x040ff00000041858 */
[----:B------:R-:W-:Y:S07]  /*b470*/  HMMA.16816.F32.BF16 R92, R4, R34, R92 ;  /* 0x00000022045c723c */ /* 0x000fee000004185c */
[----:B------:R-:W-:Y:S01]  /*b480*/  LOP3.LUT R4, R157, UR14, R2, 0x96, !PT ;  /* 0x0000000e9d047c12 */ /* 0x000fe2000f8e9602 */
[----:B------:R-:W-:Y:S01]  /*b490*/  HMMA.16816.F32.BF16 R160, R8, R12, R160 ;  /* 0x0000000c08a0723c */ /* 0x000fe200000418a0 */
[----:B------:R-:W-:Y:S01]  /*b4a0*/  LOP3.LUT R5, R3, UR16, R142, 0x96, !PT ;  /* 0x0000001003057c12 */ /* 0x000fe2000f8e968e */
[----:B------:R-:W-:Y:S01]  /*b4b0*/  FFMA.FTZ R7, R184, c[0x0][0x23c], -R28 ;  /* 0x00008f00b8077a23 */ /* 0x000fe2000001081c */
[----:B------:R-:W-:Y:S01]  /*b4c0*/  MOV R142, R102 ;  /* 0x00000066008e7202 */ /* 0x000fe20000000f00 */
[----:B------:R-:W-:-:S02]  /*b4d0*/  IMAD.MOV.U32 R102, RZ, RZ, R192 ;  /* 0x000000ffff667224 */ /* 0x000fc400078e00c0 */
[----:B------:R1:W-:Y:S01]  /*b4e0*/  MUFU.EX2 R192, R7 ;  /* 0x0000000700c07308 */ /* 0x0003e20000000800 */
[----:B------:R-:W-:Y:S01]  /*b4f0*/  LOP3.LUT R12, R41, UR14, R2, 0x96, !PT ;  /* 0x0000000e290c7c12 */ /* 0x000fe2000f8e9602 */
[----:B------:R-:W-:Y:S01]  /*b500*/  HMMA.16816.F32.BF16 R144, R8, R16, R144 ;  /* 0x000000100890723c */ /* 0x000fe20000041890 */
[----:B------:R-:W-:-:S04]  /*b510*/  IMAD.WIDE.U32 R2, R0, -0x2daee0ad, RZ ;  /* 0xd2511f5300027825 */ /* 0x000fc800078e00ff */
[----:B------:R-:W-:Y:S01]  /*b520*/  FFMA.FTZ R0, R185, c[0x0][0x23c], -R28 ;  /* 0x00008f00b9007a23 */ /* 0x000fe2000001081c */
[----:B------:R-:W-:Y:S01]  /*b530*/  LOP3.LUT R3, R3, UR13, R44, 0x96, !PT ;  /* 0x0000000d03037c12 */ /* 0x000fe2000f8e962c */
[----:B------:R-:W-:Y:S01]  /*b540*/  IMAD.WIDE.U32 R16, R4, -0x2daee0ad, RZ ;  /* 0xd2511f5304107825 */ /* 0x000fe200078e00ff */
[----:B------:R-:W-:Y:S01]  /*b550*/  HMMA.16816.F32.BF16 R172, R8, R14, R172 ;  /* 0x0000000e08ac723c */ /* 0x000fe200000418ac */
[----:B------:R2:W-:Y:S02]  /*b560*/  MUFU.EX2 R193, R0 ;  /* 0x0000000000c17308 */ /* 0x0005e40000000800 */
[----:B------:R-:W-:-:S04]  /*b570*/  IMAD.WIDE.U32 R4, R5, -0x2daee0ad, RZ ;  /* 0xd2511f5305047825 */ /* 0x000fc800078e00ff */
[----:B------:R-:W-:Y:S01]  /*b580*/  IMAD.WIDE.U32 R12, R12, -0x2daee0ad, RZ ;  /* 0xd2511f530c0c7825 */ /* 0x000fe200078e00ff */
[----:B------:R-:W-:Y:S01]  /*b590*/  LOP3.LUT R6, R5, UR13, R42, 0x96, !PT ;  /* 0x0000000d05067c12 */ /* 0x000fe2000f8e962a */
[C---:B------:R-:W-:Y:S02]  /*b5a0*/  HMMA.16816.F32.BF16 R128, R8.reuse, R20, R128 ;  /* 0x000000140880723c */ /* 0x040fe40000041880 */
[----:B------:R-:W-:Y:S02]  /*b5b0*/  FFMA.FTZ R5, R45, c[0x0][0x23c], -R28 ;  /* 0x00008f002d057a23 */ /* 0x000fe4000001081c */
[----:B-1----:R-:W-:Y:S02]  /*b5c0*/  IMAD.WIDE.U32 R6, R6, -0x326172a9, RZ ;  /* 0xcd9e8d5706067825 */ /* 0x002fe400078e00ff */
[----:B------:R-:W-:Y:S01]  /*b5d0*/  MUFU.EX2 R184, R5 ;  /* 0x0000000500b87308 */ /* 0x000fe20000000800 */
[----:B--2---:R-:W-:Y:S01]  /*b5e0*/  LOP3.LUT R0, R17, UR11, R2, 0x96, !PT ;  /* 0x0000000b11007c12 */ /* 0x004fe2000f8e9602 */
[----:B------:R-:W-:Y:S01]  /*b5f0*/  IMAD.WIDE.U32 R2, R3, -0x326172a9, RZ ;  /* 0xcd9e8d5703027825 */ /* 0x000fe200078e00ff */
[----:B------:R-:W-:Y:S01]  /*b600*/  HMMA.16816.F32.BF16 R56, R8, R22, R56 ;  /* 0x000000160838723c */ /* 0x000fe20000041838 */
[----:B------:R-:W1:Y:S02]  /*b610*/  LDSM.16.MT88.4 R20, [R214+0xa800] ;  /* 0x00a80000d614783b */ /* 0x000e640000004200 */
[----:B------:R-:W-:Y:S01]  /*b620*/  IMAD.WIDE.U32 R50, R0, -0x326172a9, RZ ;  /* 0xcd9e8d5700327825 */ /* 0x000fe200078e00ff */
[----:B------:R-:W-:-:S02]  /*b630*/  LOP3.LUT R3, R3, UR12, R156, 0x96, !PT ;  /* 0x0000000c03037c12 */ /* 0x000fc4000f8e969c */
[----:B------:R-:W-:Y:S01]  /*b640*/  MOV R156, R114 ;  /* 0x00000072009c7202 */ /* 0x000fe20000000f00 */
[----:B------:R-:W-:Y:S01]  /*b650*/  FFMA.FTZ R0, R183, c[0x0][0x23c], -R28 ;  /* 0x00008f00b7007a23 */ /* 0x000fe2000001081c */
[----:B------:R-:W-:Y:S01]  /*b660*/  LOP3.LUT R14, R51, UR10, R2, 0x96, !PT ;  /* 0x0000000a330e7c12 */ /* 0x000fe2000f8e9602 */
[----:B------:R-:W-:Y:S01]  /*b670*/  IMAD.WIDE.U32 R2, R3, -0x2daee0ad, RZ ;  /* 0xd2511f5303027825 */ /* 0x000fe200078e00ff */
[----:B------:R-:W-:Y:S01]  /*b680*/  HMMA.16816.F32.BF16 R60, R8, R18, R60 ;  /* 0x00000012083c723c */ /* 0x000fe2000004183c */
[----:B------:R2:W-:Y:S02]  /*b690*/  MUFU.EX2 R185, R0 ;  /* 0x0000000000b97308 */ /* 0x0005e40000000800 */
[----:B------:R-:W-:-:S04]  /*b6a0*/  IMAD.WIDE.U32 R44, R14, -0x2daee0ad, RZ ;  /* 0xd2511f530e2c7825 */ /* 0x000fc800078e00ff */
[----:B------:R-:W-:Y:S01]  /*b6b0*/  IMAD.MOV.U32 R157, RZ, RZ, R113 ;  /* 0x000000ffff9d7224 */ /* 0x000fe200078e0071 */
[----:B------:R-:W-:Y:S01]  /*b6c0*/  LOP3.LUT R2, R45, UR7, R2, 0x96, !PT ;  /* 0x000000072d027c12 */ /* 0x000fe2000f8e9602 */
[----:B------:R-:W-:Y:S01]  /*b6d0*/  HMMA.16816.F32.BF16 R68, R8, R24, R68 ;  /* 0x000000180844723c */ /* 0x000fe20000041844 */
[----:B--2---:R-:W-:-:S07]  /*b6e0*/  LOP3.LUT R0, R13, UR11, R4, 0x96, !PT ;  /* 0x0000000b0d007c12 */ /* 0x004fce000f8e9604 */
[C---:B------:R-:W-:Y:S01]  /*b6f0*/  HMMA.16816.F32.BF16 R84, R8.reuse, R32, R84 ;  /* 0x000000200854723c */ /* 0x040fe20000041854 */
[----:B------:R-:W-:Y:S01]  /*b700*/  LOP3.LUT R4, R7, UR12, R40, 0x96, !PT ;  /* 0x0000000c07047c12 */ /* 0x000fe2000f8e9628 */
[----:B------:R-:W-:Y:S01]  /*b710*/  FFMA.FTZ R7, R189, c[0x0][0x23c], -R29 ;  /* 0x00008f00bd077a23 */ /* 0x000fe2000001081d */
[----:B------:R-:W-:Y:S01]  /*b720*/  LOP3.LUT R13, R3, UR9, R16, 0x96, !PT ;  /* 0x00000009030d7c12 */ /* 0x000fe2000f8e9610 */
[----:B------:R-:W-:Y:S02]  /*b730*/  IMAD.WIDE.U32 R42, R0, -0x326172a9, RZ ;  /* 0xcd9e8d57002a7825 */ /* 0x000fe400078e00ff */
[----:B------:R2:W-:Y:S02]  /*b740*/  MUFU.EX2 R183, R7 ;  /* 0x0000000700b77308 */ /* 0x0005e40000000800 */
[----:B------:R-:W-:Y:S01]  /*b750*/  IMAD.WIDE.U32 R4, R4, -0x2daee0ad, RZ ;  /* 0xd2511f5304047825 */ /* 0x000fe200078e00ff */
[----:B------:R-:W-:Y:S01]  /*b760*/  LOP3.LUT R0, R43, UR10, R6, 0x96, !PT ;  /* 0x0000000a2b007c12 */ /* 0x000fe2000f8e9606 */
[----:B------:R-:W-:Y:S01]  /*b770*/  HMMA.16816.F32.BF16 R80, R8, R34, R96 ;  /* 0x000000220850723c */ /* 0x000fe20000041860 */
[----:B------:R-:W3:Y:S01]  /*b780*/  LDSM.16.MT88.4 R32, [R212+0xb800] ;  /* 0x00b80000d420783b */ /* 0x000ee20000004200 */
[----:B------:R-:W-:Y:S01]  /*b790*/  IMAD.WIDE.U32 R2, R2, -0x326172a9, RZ ;  /* 0xcd9e8d5702027825 */ /* 0x000fe200078e00ff */
[----:B------:R-:W-:-:S03]  /*b7a0*/  LOP3.LUT R14, R5, UR9, R12, 0x96, !PT ;  /* 0x00000009050e7c12 */ /* 0x000fc6000f8e960c */
[----:B------:R-:W-:Y:S01]  /*b7b0*/  IMAD.WIDE.U32 R40, R0, -0x2daee0ad, RZ ;  /* 0xd2511f5300287825 */ /* 0x000fe200078e00ff */
[C---:B------:R-:W-:Y:S02]  /*b7c0*/  LOP3.LUT R6, R2.reuse, 0xffff, RZ, 0xc0, !PT ;  /* 0x0000ffff02067812 */ /* 0x040fe400078ec0ff */
[----:B------:R-:W-:Y:S01]  /*b7d0*/  SHF.R.U32.HI R5, RZ, 0x10, R2 ;  /* 0x00000010ff057819 */ /* 0x000fe20000011602 */
[----:B------:R-:W-:Y:S01]  /*b7e0*/  IMAD.WIDE.U32 R26, R13, -0x326172a9, RZ ;  /* 0xcd9e8d570d1a7825 */ /* 0x000fe200078e00ff */
[----:B------:R-:W-:Y:S02]  /*b7f0*/  LOP3.LUT R9, R2, 0xff, RZ, 0xc0, !PT ;  /* 0x000000ff02097812 */ /* 0x000fe400078ec0ff */
[----:B--2---:R-:W-:Y:S01]  /*b800*/  SHF.R.U32.HI R7, RZ, 0x8, R6 ;  /* 0x00000008ff077819 */ /* 0x004fe20000011606 */
[--C-:B------:R-:W-:Y:S01]  /*b810*/  FFMA.FTZ R0, R188, c[0x0][0x23c], -R29.reuse ;  /* 0x00008f00bc007a23 */ /* 0x100fe2000001081d */
[----:B------:R-:W-:Y:S01]  /*b820*/  LOP3.LUT R6, R5, 0xff, RZ, 0xc0, !PT ;  /* 0x000000ff05067812 */ /* 0x000fe200078ec0ff */
[----:B------:R-:W-:Y:S01]  /*b830*/  FFMA.FTZ R5, R187, c[0x0][0x23c], -R29 ;  /* 0x00008f00bb057a23 */ /* 0x000fe2000001081d */
[----:B------:R-:W-:Y:S01]  /*b840*/  SHF.R.U32.HI R8, RZ, 0x18, R2 ;  /* 0x00000018ff087819 */ /* 0x000fe20000011602 */
[----:B------:R2:W-:Y:S01]  /*b850*/  MUFU.EX2 R182, R0 ;  /* 0x0000000000b67308 */ /* 0x0005e20000000800 */
[----:B------:R-:W-:Y:S01]  /*b860*/  LOP3.LUT R2, R41, UR7, R4, 0x96, !PT ;  /* 0x0000000729027c12 */ /* 0x000fe2000f8e9604 */
[----:B------:R-:W-:Y:S01]  /*b870*/  IMAD.WIDE.U32 R24, R14, -0x326172a9, RZ ;  /* 0xcd9e8d570e187825 */ /* 0x000fe200078e00ff */
[----:B------:R-:W-:-:S02]  /*b880*/  PRMT R10, R6, 0x5410, R8 ;  /* 0x00005410060a7816 */ /* 0x000fc40000000008 */
[----:B------:R-:W-:Y:S01]  /*b890*/  PRMT R11, R9, 0x5410, R7 ;  /* 0x00005410090b7816 */ /* 0x000fe20000000007 */
[----:B------:R-:W-:Y:S01]  /*b8a0*/  IMAD.MOV.U32 R189, RZ, RZ, R115 ;  /* 0x000000ffffbd7224 */ /* 0x000fe200078e0073 */
[----:B------:R-:W-:Y:S01]  /*b8b0*/  MOV R97, R103 ;  /* 0x0000006700617202 */ /* 0x000fe20000000f00 */
[----:B------:R4:W-:Y:S01]  /*b8c0*/  MUFU.EX2 R180, R5 ;  /* 0x0000000500b47308 */ /* 0x0009e20000000800 */
[----:B------:R-:W-:Y:S02]  /*b8d0*/  IMAD.MOV.U32 R99, RZ, RZ, R66 ;  /* 0x000000ffff637224 */ /* 0x000fe400078e0042 */
[----:B------:R-:W-:Y:S02]  /*b8e0*/  IMAD.MOV.U32 R96, RZ, RZ, R64 ;  /* 0x000000ffff607224 */ /* 0x000fe400078e0040 */
[----:B------:R-:W-:Y:S02]  /*b8f0*/  IMAD.MOV.U32 R98, RZ, RZ, R102 ;  /* 0x000000ffff627224 */ /* 0x000fe400078e0066 */
[----:B------:R-:W-:Y:S01]  /*b900*/  IMAD.MOV.U32 R188, RZ, RZ, R101 ;  /* 0x000000ffffbc7224 */ /* 0x000fe200078e0065 */
[----:B--2---:R-:W-:Y:S01]  /*b910*/  LOP3.LUT R0, R3, UR17, R26, 0x96, !PT ;  /* 0x0000001103007c12 */ /* 0x004fe2000f8e961a */
[----:B------:R-:W-:-:S03]  /*b920*/  IMAD.WIDE.U32 R2, R2, -0x326172a9, RZ ;  /* 0xcd9e8d5702027825 */ /* 0x000fc600078e00ff */
[----:B------:R-:W-:Y:S01]  /*b930*/  LOP3.LUT R4, R0, 0xffff, RZ, 0xc0, !PT ;  /* 0x0000ffff00047812 */ /* 0x000fe200078ec0ff */
[----:B------:R-:W-:Y:S01]  /*b940*/  IMAD.MOV.U32 R187, RZ, RZ, R157 ;  /* 0x000000ffffbb7224 */ /* 0x000fe200078e009d */
[----:B------:R-:W-:Y:S01]  /*b950*/  SHF.R.U32.HI R6, RZ, 0x10, R0 ;  /* 0x00000010ff067819 */ /* 0x000fe20000011600 */
[----:B----4-:R-:W-:Y:S01]  /*b960*/  FFMA.FTZ R5, R186, c[0x0][0x23c], -R29 ;  /* 0x00008f00ba057a23 */ /* 0x010fe2000001081d */
[----:B------:R-:W-:Y:S02]  /*b970*/  LOP3.LUT R8, R0, 0xff, RZ, 0xc0, !PT ;  /* 0x000000ff00087812 */ /* 0x000fe400078ec0ff */
[----:B------:R-:W-:Y:S01]  /*b980*/  SHF.R.U32.HI R7, RZ, 0x8, R4 ;  /* 0x00000008ff077819 */ /* 0x000fe20000011604 */
[----:B------:R2:W4:Y:S01]  /*b990*/  MUFU.EX2 R181, R5 ;  /* 0x0000000500b57308 */ /* 0x0005220000000800 */
[----:B------:R-:W-:Y:S01]  /*b9a0*/  LOP3.LUT R4, R6, 0xff, RZ, 0xc0, !PT ;  /* 0x000000ff06047812 */ /* 0x000fe200078ec0ff */
[----:B------:R-:W-:Y:S01]  /*b9b0*/  FFMA.FTZ R6, R202, c[0x0][0x23c], -R30 ;  /* 0x00008f00ca067a23 */ /* 0x000fe2000001081e */
[----:B------:R-:W-:Y:S01]  /*b9c0*/  PRMT R12, R8, 0x5410, R7 ;  /* 0x00005410080c7816 */ /* 0x000fe20000000007 */
[----:B------:R-:W-:Y:S01]  /*b9d0*/  IMAD.MOV.U32 R202, RZ, RZ, R159 ;  /* 0x000000ffffca7224 */ /* 0x000fe200078e009f */
[----:B------:R-:W-:-:S02]  /*b9e0*/  LOP3.LUT R8, R2, 0xff, RZ, 0xc0, !PT ;  /* 0x000000ff02087812 */ /* 0x000fc400078ec0ff */
[----:B------:R-:W-:Y:S01]  /*b9f0*/  MOV R186, R158 ;  /* 0x0000009e00ba7202 */ /* 0x000fe20000000f00 */
[----:B------:R-:W-:Y:S01]  /*ba00*/  MUFU.EX2 R179, R6 ;  /* 0x0000000600b37308 */ /* 0x000fe20000000800 */
[----:B--2---:R-:W-:Y:S02]  /*ba10*/  SHF.R.U32.HI R5, RZ, 0x18, R0 ;  /* 0x00000018ff057819 */ /* 0x004fe40000011600 */
[----:B------:R-:W-:Y:S02]  /*ba20*/  LOP3.LUT R0, R2, 0xffff, RZ, 0xc0, !PT ;  /* 0x0000ffff02007812 */ /* 0x000fe400078ec0ff */
[----:B------:R-:W-:Y:S01]  /*ba30*/  PRMT R9, R4, 0x5410, R5 ;  /* 0x0000541004097816 */ /* 0x000fe20000000005 */
[----:B------:R-:W-:Y:S01]  /*ba40*/  FFMA.FTZ R4, R201, c[0x0][0x23c], -R30 ;  /* 0x00008f00c9047a23 */ /* 0x000fe2000001081e */
[----:B------:R-:W-:Y:S01]  /*ba50*/  SHF.R.U32.HI R7, RZ, 0x8, R0 ;  /* 0x00000008ff077819 */ /* 0x000fe20000011600 */
[----:B------:R-:W-:Y:S01]  /*ba60*/  IMAD.MOV.U32 R201, RZ, RZ, R140 ;  /* 0x000000ffffc97224 */ /* 0x000fe200078e008c */
[----:B------:R-:W-:Y:S01]  /*ba70*/  SHF.R.U32.HI R0, RZ, 0x10, R2 ;  /* 0x00000010ff007819 */ /* 0x000fe20000011602 */
[----:B------:R2:W5:Y:S01]  /*ba80*/  MUFU.EX2 R178, R4 ;  /* 0x0000000400b27308 */ /* 0x0005620000000800 */
[----:B------:R-:W-:-:S02]  /*ba90*/  PRMT R17, R8, 0x5410, R7 ;  /* 0x0000541008117816 */ /* 0x000fc40000000007 */
[----:B------:R-:W-:Y:S01]  /*baa0*/  LOP3.LUT R5, R0, 0xff, RZ, 0xc0, !PT ;  /* 0x000000ff00057812 */ /* 0x000fe200078ec0ff */
[----:B------:R-:W-:Y:S02]  /*bab0*/  FFMA.FTZ R0, R190, c[0x0][0x23c], -R30 ;  /* 0x00008f00be007a23 */ /* 0x000fe4000001081e */
[----:B------:R-:W-:Y:S02]  /*bac0*/  IMAD.MOV.U32 R190, RZ, RZ, R141 ;  /* 0x000000ffffbe7224 */ /* 0x000fe400078e008d */
[----:B------:R1:W-:Y:S01]  /*bad0*/  MUFU.EX2 R176, R0 ;  /* 0x0000000000b07308 */ /* 0x0003e20000000800 */
[----:B--2---:R-:W-:Y:S02]  /*bae0*/  SHF.R.U32.HI R4, RZ, 0x18, R2 ;  /* 0x00000018ff047819 */ /* 0x004fe40000011602 */
[----:B------:R-:W-:Y:S02]  /*baf0*/  LOP3.LUT R2, R3, UR17, R24, 0x96, !PT ;  /* 0x0000001103027c12 */ /* 0x000fe4000f8e9618 */
[----:B------:R-:W-:-:S02]  /*bb00*/  PRMT R16, R5, 0x5410, R4 ;  /* 0x0000541005107816 */ /* 0x000fc40000000004 */
[C---:B------:R-:W-:Y:S02]  /*bb10*/  LOP3.LUT R3, R2.reuse, 0xffff, RZ, 0xc0, !PT ;  /* 0x0000ffff02037812 */ /* 0x040fe400078ec0ff */
[--C-:B-1----:R-:W-:Y:S02]  /*bb20*/  SHF.R.U32.HI R0, RZ, 0x10, R2.reuse ;  /* 0x00000010ff007819 */ /* 0x102fe40000011602 */
[----:B------:R-:W-:Y:S02]  /*bb30*/  LOP3.LUT R5, R2, 0xff, RZ, 0xc0, !PT ;  /* 0x000000ff02057812 */ /* 0x000fe400078ec0ff */
[----:B------:R-:W-:Y:S01]  /*bb40*/  SHF.R.U32.HI R4, RZ, 0x18, R2 ;  /* 0x00000018ff047819 */ /* 0x000fe20000011602 */
[----:B------:R-:W-:Y:S01]  /*bb50*/  FFMA.FTZ R2, R191, c[0x0][0x23c], -R30 ;  /* 0x00008f00bf027a23 */ /* 0x000fe2000001081e */
[----:B------:R-:W-:Y:S01]  /*bb60*/  LOP3.LUT R0, R0, 0xff, RZ, 0xc0, !PT ;  /* 0x000000ff00007812 */ /* 0x000fe200078ec0ff */
[----:B------:R-:W-:Y:S01]  /*bb70*/  IMAD.MOV.U32 R191, RZ, RZ, R142 ;  /* 0x000000ffffbf7224 */ /* 0x000fe200078e008e */
[----:B------:R-:W-:Y:S01]  /*bb80*/  SHF.R.U32.HI R3, RZ, 0x8, R3 ;  /* 0x00000008ff037819 */ /* 0x000fe20000011603 */
[----:B------:R1:W-:Y:S01]  /*bb90*/  MUFU.EX2 R177, R2 ;  /* 0x0000000200b17308 */ /* 0x0003e20000000800 */
[----:B------:R-:W-:Y:S01]  /*bba0*/  PRMT R6, R0, 0x5410, R4 ;  /* 0x0000541000067816 */ /* 0x000fe20000000004 */
[--C-:B------:R-:W-:Y:S01]  /*bbb0*/  HSET2.LE.AND R0, R11, R100.reuse, PT ;  /* 0x000000640b007233 */ /* 0x100fe20003803000 */
[----:B------:R-:W-:Y:S01]  /*bbc0*/  PRMT R7, R5, 0x5410, R3 ;  /* 0x0000541005077816 */ /* 0x000fe20000000003 */
[----:B------:R-:W-:Y:S01]  /*bbd0*/  HSET2.LE.AND R3, R10, R100, PT ;  /* 0x000000640a037233 */ /* 0x000fe20003803000 */
[----:B------:R-:W-:Y:S01]  /*bbe0*/  FFMA.FTZ R5, R205, c[0x0][0x23c], -R31 ;  /* 0x00008f00cd057a23 */ /* 0x000fe2000001081f */
[----:B----4-:R-:W-:Y:S01]  /*bbf0*/  F2FP.BF16.PACK_AB R4, R181, R180 ;  /* 0x000000b4b504723e */ /* 0x010fe200000010ff */
[----:B------:R-:W-:-:S02]  /*bc00*/  IMAD.MOV.U32 R205, RZ, RZ, R124 ;  /* 0x000000ffffcd7224 */ /* 0x000fc400078e007c */
[----:B------:R-:W-:Y:S01]  /*bc10*/  MUFU.EX2 R110, R5 ;  /* 0x00000005006e7308 */ /* 0x000fe20000000800 */
[----:B------:R-:W-:Y:S01]  /*bc20*/  LOP3.LUT R11, R3, R4, RZ, 0xc0, !PT ;  /* 0x00000004030b7212 */ /* 0x000fe200078ec0ff */
[----:B------:R-:W-:Y:S02]  /*bc30*/  FFMA.FTZ R3, R204, c[0x0][0x23c], -R31 ;  /* 0x00008f00cc037a23 */ /* 0x000fe4000001081f */
[----:B------:R-:W-:Y:S02]  /*bc40*/  IMAD.MOV.U32 R204, RZ, RZ, R125 ;  /* 0x000000ffffcc7224 */ /* 0x000fe400078e007d */
[--C-:B-1----:R-:W-:Y:S02]  /*bc50*/  FFMA.FTZ R2, R206, c[0x0][0x23c], -R31.reuse ;  /* 0x00008f00ce027a23 */ /* 0x102fe4000001081f */
[----:B------:R1:W-:Y:S01]  /*bc60*/  MUFU.EX2 R108, R3 ;  /* 0x00000003006c7308 */ /* 0x0003e20000000800 */
[----:B------:R-:W-:Y:S02]  /*bc70*/  MOV R206, R143 ;  /* 0x0000008f00ce7202 */ /* 0x000fe40000000f00 */
[----:B------:R-:W-:Y:S05]  /*bc80*/  LDSM.16.MT88.4 R140, [R214+0x9c00] ;  /* 0x009c0000d68c783b */ /* 0x000fea0000004200 */
[----:B------:R2:W4:Y:S01]  /*bc90*/  MUFU.EX2 R109, R2 ;  /* 0x00000002006d7308 */ /* 0x0005220000000800 */
[----:B-1----:R-:W-:-:S02]  /*bca0*/  FFMA.FTZ R3, R203, c[0x0][0x23c], -R31 ;  /* 0x00008f00cb037a23 */ /* 0x002fc4000001081f */
[----:B------:R-:W-:-:S05]  /*bcb0*/  IMAD.MOV.U32 R203, RZ, RZ, R126 ;  /* 0x000000ffffcb7224 */ /* 0x000fca00078e007e */
[----:B------:R-:W1:Y:S01]  /*bcc0*/  MUFU.EX2 R111, R3 ;  /* 0x00000003006f7308 */ /* 0x000e620000000800 */
[----:B--2---:R-:W-:-:S04]  /*bcd0*/  F2FP.BF16.PACK_AB R2, R184, R185 ;  /* 0x000000b9b802723e */ /* 0x004fc800000010ff */
[----:B------:R-:W-:Y:S01]  /*bce0*/  LOP3.LUT R10, R0, R2, RZ, 0xc0, !PT ;  /* 0x00000002000a7212 */ /* 0x000fe200078ec0ff */
[--C-:B------:R-:W-:Y:S01]  /*bcf0*/  HSET2.LE.AND R0, R12, R100.reuse, PT ;  /* 0x000000640c007233 */ /* 0x100fe20003803000 */
[----:B------:R-:W-:Y:S01]  /*bd00*/  F2FP.BF16.PACK_AB R2, R192, R193 ;  /* 0x000000c1c002723e */ /* 0x000fe200000010ff */
[----:B------:R-:W2:Y:S03]  /*bd10*/  LDSM.16.MT88.4 R12, [R212+0x9800] ;  /* 0x00980000d40c783b */ /* 0x000ea60000004200 */
[----:B------:R-:W-:Y:S01]  /*bd20*/  LOP3.LUT R8, R0, R2, RZ, 0xc0, !PT ;  /* 0x0000000200087212 */ /* 0x000fe200078ec0ff */
[----:B------:R-:W-:Y:S01]  /*bd30*/  HSET2.LE.AND R0, R9, R100, PT ;  /* 0x0000006409007233 */ /* 0x000fe20003803000 */
[----:B------:R-:W-:-:S04]  /*bd40*/  F2FP.BF16.PACK_AB R2, R182, R183 ;  /* 0x000000b7b602723e */ /* 0x000fc800000010ff */
[----:B------:R-:W-:Y:S01]  /*bd50*/  LOP3.LUT R9, R0, R2, RZ, 0xc0, !PT ;  /* 0x0000000200097212 */ /* 0x000fe200078ec0ff */
[----:B------:R-:W-:Y:S01]  /*bd60*/  HSET2.LE.AND R0, R7, R100, PT ;  /* 0x0000006407007233 */ /* 0x000fe20003803000 */
[----:B-----5:R-:W-:-:S04]  /*bd70*/  F2FP.BF16.PACK_AB R2, R178, R179 ;  /* 0x000000b3b202723e */ /* 0x020fc800000010ff */
[----:B------:R-:W-:Y:S01]  /*bd80*/  LOP3.LUT R4, R0, R2, RZ, 0xc0, !PT ;  /* 0x0000000200047212 */ /* 0x000fe200078ec0ff */
[--C-:B------:R-:W-:Y:S01]  /*bd90*/  HSET2.LE.AND R0, R6, R100.reuse, PT ;  /* 0x0000006406007233 */ /* 0x100fe20003803000 */
[----:B----4-:R-:W-:Y:S01]  /*bda0*/  F2FP.BF16.PACK_AB R2, R110, R109 ;  /* 0x0000006d6e02723e */ /* 0x010fe200000010ff */
[----:B------:R-:W-:Y:S03]  /*bdb0*/  HMMA.16816.F32.BF16 R160, R8, R20, R160 ;  /* 0x0000001408a0723c */ /* 0x000fe600000418a0 */
[----:B------:R-:W-:Y:S01]  /*bdc0*/  LOP3.LUT R5, R0, R2, RZ, 0xc0, !PT ;  /* 0x0000000200057212 */ /* 0x000fe200078ec0ff */
[----:B------:R-:W-:Y:S01]  /*bdd0*/  HSET2.LE.AND R0, R17, R100, PT ;  /* 0x0000006411007233 */ /* 0x000fe20003803000 */
[----:B------:R-:W-:-:S03]  /*bde0*/  F2FP.BF16.PACK_AB R2, R177, R176 ;  /* 0x000000b0b102723e */ /* 0x000fc600000010ff */
[----:B---3--:R-:W-:Y:S01]  /*bdf0*/  HMMA.16816.F32.BF16 R68, R8, R32, R68 ;  /* 0x000000200844723c */ /* 0x008fe20000041844 */
[----:B------:R-:W-:Y:S01]  /*be00*/  LOP3.LUT R6, R0, R2, RZ, 0xc0, !PT ;  /* 0x0000000200067212 */ /* 0x000fe200078ec0ff */
[----:B------:R-:W-:Y:S01]  /*be10*/  HSET2.LE.AND R0, R16, R100, PT ;  /* 0x0000006410007233 */ /* 0x000fe20003803000 */
[----:B-1----:R-:W-:Y:S01]  /*be20*/  F2FP.BF16.PACK_AB R2, R111, R108 ;  /* 0x0000006c6f02723e */ /* 0x002fe200000010ff */
[----:B------:R-:W1:Y:S03]  /*be30*/  LDSM.16.MT88.4 R16, [R214+0x9800] ;  /* 0x00980000d610783b */ /* 0x000e660000004200 */
[----:B------:R-:W-:Y:S01]  /*be40*/  LOP3.LUT R7, R0, R2, RZ, 0xc0, !PT ;  /* 0x0000000200077212 */ /* 0x000fe200078ec0ff */
[----:B------:R-:W-:Y:S01]  /*be50*/  FFMA.FTZ R0, R228, c[0x0][0x23c], -R28 ;  /* 0x00008f00e4007a23 */ /* 0x000fe2000001081c */
[----:B------:R-:W-:Y:S01]  /*be60*/  LOP3.LUT R2, R27, UR8, R50, 0x96, !PT ;  /* 0x000000081b027c12 */ /* 0x000fe2000f8e9632 */
[----:B------:R-:W-:-:S02]  /*be70*/  IMAD.MOV.U32 R228, RZ, RZ, R127 ;  /* 0x000000ffffe47224 */ /* 0x000fc400078e007f */
[----:B------:R3:W-:Y:S01]  /*be80*/  MUFU.EX2 R51, R0 ;  /* 0x0000000000337308 */ /* 0x0007e20000000800 */
[----:B------:R-:W-:Y:S01]  /*be90*/  LDSM.16.MT88.4 R124, [R212+0x9c00] ;  /* 0x009c0000d47c783b */ /* 0x000fe20000004200 */
[-C--:B--2---:R-:W-:Y:S01]  /*bea0*/  HMMA.16816.F32.BF16 R112, R8, R12.reuse, R36 ;  /* 0x0000000c0870723c */ /* 0x084fe20000041824 */
[----:B------:R-:W-:Y:S02]  /*beb0*/  IMAD.WIDE.U32 R2, R2, -0x2daee0ad, RZ ;  /* 0xd2511f5302027825 */ /* 0x000fe400078e00ff */
[----:B------:R-:W-:Y:S05]  /*bec0*/  LDSM.16.MT88.4 R36, [R214+0xb800] ;  /* 0x00b80000d624783b */ /* 0x000fea0000004200 */
[----:B------:R-:W-:Y:S01]  /*bed0*/  HMMA.16816.F32.BF16 R116, R4, R12, R116 ;  /* 0x0000000c0474723c */ /* 0x000fe20000041874 */
[----:B---3--:R-:W-:-:S07]  /*bee0*/  FFMA.FTZ R0, R209, c[0x0][0x23c], -R28 ;  /* 0x00008f00d1007a23 */ /* 0x008fce000001081c */
[-C--:B------:R-:W-:Y:S01]  /*bef0*/  HMMA.16816.F32.BF16 R120, R4, R14.reuse, R120 ;  /* 0x0000000e0478723c */ /* 0x080fe20000041878 */
[----:B------:R2:W-:Y:S07]  /*bf00*/  MUFU.EX2 R102, R0 ;  /* 0x0000000000667308 */ /* 0x0005ee0000000800 */
[----:B------:R-:W-:Y:S01]  /*bf10*/  HMMA.16816.F32.BF16 R64, R8, R14, R52 ;  /* 0x0000000e0840723c */ /* 0x000fe20000041834 */
[----:B------:R-:W3:Y:S07]  /*bf20*/  LDSM.16.MT88.4 R12, [R212+0xa800] ;  /* 0x00a80000d40c783b */ /* 0x000eee0000004200 */
[----:B-1----:R-:W-:Y:S01]  /*bf30*/  HMMA.16816.F32.BF16 R132, R4, R16, R132 ;  /* 0x000000100484723c */ /* 0x002fe20000041884 */
[----:B--2---:R-:W-:-:S04]  /*bf40*/  FFMA.FTZ R0, R208, c[0x0][0x23c], -R28 ;  /* 0x00008f00d0007a23 */ /* 0x004fc8000001081c */
[----:B------:R-:W-:Y:S03]  /*bf50*/  MUFU.EX2 R103, R0 ;  /* 0x0000000000677308 */ /* 0x000fe60000000800 */
[C---:B------:R-:W-:Y:S08]  /*bf60*/  HMMA.16816.F32.BF16 R136, R4.reuse, R18, R136 ;  /* 0x000000120488723c */ /* 0x040ff00000041888 */
[C---:B------:R-:W-:Y:S07]  /*bf70*/  HMMA.16816.F32.BF16 R164, R4.reuse, R20, R164 ;  /* 0x0000001404a4723c */ /* 0x040fee00000418a4 */
[----:B------:R-:W-:Y:S01]  /*bf80*/  FFMA.FTZ R21, R98, R47, R97 ;  /* 0x0000002f62157223 */ /* 0x000fe20000010061 */
[----:B------:R-:W-:Y:S01]  /*bf90*/  HMMA.16816.F32.BF16 R168, R4, R22, R168 ;  /* 0x0000001604a8723c */ /* 0x000fe200000418a8 */
[----:B------:R-:W-:-:S07]  /*bfa0*/  FFMA.FTZ R20, R99, R46, R252 ;  /* 0x0000002e63147223 */ /* 0x000fce00000100fc */
[C---:B------:R-:W-:Y:S08]  /*bfb0*/  HMMA.16816.F32.BF16 R72, R4.reuse, R32, R72 ;  /* 0x000000200448723c */ /* 0x040ff00000041848 */
[C---:B---3--:R-:W-:Y:S08]  /*bfc0*/  HMMA.16816.F32.BF16 R148, R4.reuse, R12, R148 ;  /* 0x0000000c0494723c */ /* 0x048ff00000041894 */
[C---:B------:R-:W-:Y:S08]  /*bfd0*/  HMMA.16816.F32.BF16 R152, R4.reuse, R14, R152 ;  /* 0x0000000e0498723c */ /* 0x040ff00000041898 */
[C---:B------:R-:W-:Y:S08]  /*bfe0*/  HMMA.16816.F32.BF16 R76, R4.reuse, R34, R76 ;  /* 0x00000022044c723c */ /* 0x040ff0000004184c */
[C---:B------:R-:W-:Y:S08]  /*bff0*/  HMMA.16816.F32.BF16 R88, R4.reuse, R36, R88 ;  /* 0x000000240458723c */ /* 0x040ff00000041858 */
[----:B------:R-:W-:Y:S07]  /*c000*/  HMMA.16816.F32.BF16 R52, R4, R38, R92 ;  /* 0x000000260434723c */ /* 0x000fee000004185c */
[----:B------:R-:W-:Y:S01]  /*c010*/  LOP3.LUT R6, R25, UR8, R42, 0x96, !PT ;  /* 0x0000000819067c12 */ /* 0x000fe2000f8e962a */
[----:B------:R-:W-:Y:S01]  /*c020*/  HMMA.16816.F32.BF16 R128, R8, R16, R128 ;  /* 0x000000100880723c */ /* 0x000fe20000041880 */
[----:B------:R-:W-:Y:S01]  /*c030*/  LOP3.LUT R4, R3, UR18, R44, 0x96, !PT ;  /* 0x0000001203047c12 */ /* 0x000fe2000f8e962c */
[----:B------:R-:W-:-:S04]  /*c040*/  FFMA.FTZ R5, R207, c[0x0][0x23c], -R28 ;  /* 0x00008f00cf057a23 */ /* 0x000fc8000001081c */
[----:B------:R1:W-:Y:S01]  /*c050*/  MUFU.EX2 R101, R5 ;  /* 0x0000000500657308 */ /* 0x0003e20000000800 */
[----:B------:R-:W-:Y:S01]  /*c060*/  LOP3.LUT R17, R2, 0xff, RZ, 0xc0, !PT ;  /* 0x000000ff02117812 */ /* 0x000fe200078ec0ff */
[----:B------:R-:W-:Y:S01]  /*c070*/  HMMA.16816.F32.BF16 R144, R8, R12, R144 ;  /* 0x0000000c0890723c */ /* 0x000fe20000041890 */
[----:B------:R-:W-:-:S06]  /*c080*/  SHF.R.U32.HI R16, RZ, 0x10, R2 ;  /* 0x00000010ff107819 */ /* 0x000fcc0000011602 */
[----:B------:R-:W-:Y:S01]  /*c090*/  LOP3.LUT R13, R2, 0xffff, RZ, 0xc0, !PT ;  /* 0x0000ffff020d7812 */ /* 0x000fe200078ec0ff */
[----:B------:R-:W-:Y:S01]  /*c0a0*/  HMMA.16816.F32.BF16 R60, R8, R14, R60 ;  /* 0x0000000e083c723c */ /* 0x000fe2000004183c */
[----:B-1----:R-:W-:-:S06]  /*c0b0*/  FFMA.FTZ R5, R210, c[0x0][0x23c], -R29 ;  /* 0x00008f00d2057a23 */ /* 0x002fcc000001081d */
[----:B------:R-:W-:Y:S01]  /*c0c0*/  SHF.R.U32.HI R15, RZ, 0x18, R2 ;  /* 0x00000018ff0f7819 */ /* 0x000fe20000011602 */
[----:B------:R-:W-:Y:S01]  /*c0d0*/  IMAD.WIDE.U32 R2, R6, -0x2daee0ad, RZ ;  /* 0xd2511f5306027825 */ /* 0x000fe200078e00ff */
[C---:B------:R-:W-:Y:S01]  /*c0e0*/  HMMA.16816.F32.BF16 R56, R8.reuse, R18, R56 ;  /* 0x000000120838723c */ /* 0x040fe20000041838 */
[----:B------:R1:W-:Y:S03]  /*c0f0*/  MUFU.EX2 R45, R5 ;  /* 0x00000005002d7308 */ /* 0x0003e60000000800 */
[----:B------:R-:W-:Y:S02]  /*c100*/  LOP3.LUT R0, R3, UR18, R40, 0x96, !PT ;  /* 0x0000001203007c12 */ /* 0x000fe4000f8e9628 */
[----:B------:R-:W-:Y:S01]  /*c110*/  LOP3.LUT R6, R2, 0xffff, RZ, 0xc0, !PT ;  /* 0x0000ffff02067812 */ /* 0x000fe200078ec0ff */
[----:B------:R-:W-:Y:S01]  /*c120*/  FFMA.FTZ R3, R230, c[0x0][0x23c], -R29 ;  /* 0x00008f00e6037a23 */ /* 0x000fe2000001081d */
[----:B------:R-:W-:Y:S01]  /*c130*/  LOP3.LUT R14, R2, 0xff, RZ, 0xc0, !PT ;  /* 0x000000ff020e7812 */ /* 0x000fe200078ec0ff */
[C---:B------:R-:W-:Y:S01]  /*c140*/  HMMA.16816.F32.BF16 R40, R8.reuse, R22, R172 ;  /* 0x000000160828723c */ /* 0x040fe200000418ac */
[--C-:B------:R-:W-:Y:S01]  /*c150*/  SHF.R.U32.HI R12, RZ, 0x10, R2.reuse ;  /* 0x00000010ff0c7819 */ /* 0x100fe20000011602 */
[----:B------:R2:W-:Y:S01]  /*c160*/  MUFU.EX2 R44, R3 ;  /* 0x00000003002c7308 */ /* 0x0005e20000000800 */
[----:B------:R-:W-:Y:S01]  /*c170*/  SHF.R.U32.HI R7, RZ, 0x18, R2 ;  /* 0x00000018ff077819 */ /* 0x000fe20000011602 */
[----:B------:R-:W-:Y:S01]  /*c180*/  FFMA.FTZ R18, R235, c[0x0][0x23c], -R31 ;  /* 0x00008f00eb127a23 */ /* 0x000fe2000001081f */
[----:B------:R-:W-:Y:S01]  /*c190*/  SHF.R.U32.HI R2, RZ, 0x8, R13 ;  /* 0x00000008ff027819 */ /* 0x000fe2000001160d */
[----:B------:R-:W-:Y:S01]  /*c1a0*/  LDSM.16.MT88.4 R172, [R214+0xac00] ;  /* 0x00ac0000d6ac783b */ /* 0x000fe20000004200 */
[----:B------:R-:W-:Y:S01]  /*c1b0*/  FFMA.FTZ R22, R96, R48, R188 ;  /* 0x0000003060167223 */ /* 0x000fe200000100bc */
[----:B-1----:R-:W-:Y:S01]  /*c1c0*/  SHF.R.U32.HI R5, RZ, 0x18, R4 ;  /* 0x00000018ff057819 */ /* 0x002fe20000011604 */
[----:B------:R-:W-:Y:S01]  /*c1d0*/  IMAD.MOV.U32 R188, RZ, RZ, R156 ;  /* 0x000000ffffbc7224 */ /* 0x000fe200078e009c */
[----:B------:R-:W-:Y:S01]  /*c1e0*/  PRMT R24, R17, 0x5410, R2 ;  /* 0x0000541011187816 */ /* 0x000fe20000000002 */
[----:B------:R-:W-:Y:S01]  /*c1f0*/  MUFU.EX2 R18, R18 ;  /* 0x0000001200127308 */ /* 0x000fe20000000800 */
[----:B------:R-:W-:Y:S01]  /*c200*/  LOP3.LUT R2, R16, 0xff, RZ, 0xc0, !PT ;  /* 0x000000ff10027812 */ /* 0x000fe200078ec0ff */
[----:B------:R-:W-:Y:S01]  /*c210*/  FFMA.FTZ R16, R236, c[0x0][0x23c], -R31 ;  /* 0x00008f00ec107a23 */ /* 0x000fe2000001081f */
[C---:B------:R-:W-:Y:S01]  /*c220*/  HMMA.16816.F32.BF16 R84, R8.reuse, R36, R84 ;  /* 0x000000240854723c */ /* 0x040fe20000041854 */
[----:B------:R-:W1:Y:S01]  /*c230*/  LDSM.16.MT88.4 R156, [R212+0xac00] ;  /* 0x00ac0000d49c783b */ /* 0x000e620000004200 */
[----:B------:R-:W-:Y:S01]  /*c240*/  PRMT R19, R2, 0x5410, R15 ;  /* 0x0000541002137816 */ /* 0x000fe2000000000f */
[----:B------:R-:W-:Y:S01]  /*c250*/  FFMA.FTZ R15, R237, c[0x0][0x23c], -R31 ;  /* 0x00008f00ed0f7a23 */ /* 0x000fe2000001081f */
[----:B------:R-:W-:Y:S01]  /*c260*/  LOP3.LUT R2, R12, 0xff, RZ, 0xc0, !PT ;  /* 0x000000ff0c027812 */ /* 0x000fe200078ec0ff */
[----:B--2---:R-:W-:Y:S01]  /*c270*/  FFMA.FTZ R3, R229, c[0x0][0x23c], -R29 ;  /* 0x00008f00e5037a23 */ /* 0x004fe2000001081d */
[----:B------:R-:W-:Y:S02]  /*c280*/  MUFU.EX2 R16, R16 ;  /* 0x0000001000107308 */ /* 0x000fe40000000800 */
[C---:B------:R-:W-:Y:S01]  /*c290*/  HMMA.16816.F32.BF16 R36, R8.reuse, R38, R80 ;  /* 0x000000260824723c */ /* 0x040fe20000041850 */
[----:B------:R-:W2:Y:S05]  /*c2a0*/  LDSM.16.MT88.4 R80, [R212+0xbc00] ;  /* 0x00bc0000d450783b */ /* 0x000eaa0000004200 */
[----:B------:R3:W-:Y:S02]  /*c2b0*/  MUFU.EX2 R50, R3 ;  /* 0x0000000300327308 */ /* 0x0007e40000000800 */
[----:B------:R-:W-:Y:S01]  /*c2c0*/  HMMA.16816.F32.BF16 R32, R8, R34, R104 ;  /* 0x000000220820723c */ /* 0x000fe20000041868 */
[----:B------:R-:W4:Y:S05]  /*c2d0*/  LDSM.16.MT88.4 R8, [R214+0xbc00] ;  /* 0x00bc0000d608783b */ /* 0x000f2a0000004200 */
[----:B------:R-:W-:Y:S01]  /*c2e0*/  MUFU.EX2 R15, R15 ;  /* 0x0000000f000f7308 */ /* 0x000fe20000000800 */
[----:B------:R-:W-:Y:S01]  /*c2f0*/  MOV R104, R245 ;  /* 0x000000f500687202 */ /* 0x000fe20000000f00 */
[----:B------:R-:W-:Y:S01]  /*c300*/  IMAD.MOV.U32 R105, RZ, RZ, R246 ;  /* 0x000000ffff697224 */ /* 0x000fe200078e00f6 */
[----:B---3--:R-:W-:-:S02]  /*c310*/  SHF.R.U32.HI R3, RZ, 0x8, R6 ;  /* 0x00000008ff037819 */ /* 0x008fc40000011606 */
[----:B------:R-:W-:Y:S02]  /*c320*/  SHF.R.U32.HI R6, RZ, 0x10, R4 ;  /* 0x00000010ff067819 */ /* 0x000fe40000011604 */
[----:B------:R-:W-:Y:S02]  /*c330*/  PRMT R13, R14, 0x5410, R3 ;  /* 0x000054100e0d7816 */ /* 0x000fe40000000003 */
[----:B------:R-:W-:Y:S01]  /*c340*/  PRMT R14, R2, 0x5410, R7 ;  /* 0x00005410020e7816 */ /* 0x000fe20000000007 */
[----:B------:R-:W-:Y:S01]  /*c350*/  FFMA.FTZ R2, R211, c[0x0][0x23c], -R29 ;  /* 0x00008f00d3027a23 */ /* 0x000fe2000001081d */
[C---:B------:R-:W-:Y:S01]  /*c360*/  LOP3.LUT R3, R4.reuse, 0xffff, RZ, 0xc0, !PT ;  /* 0x0000ffff04037812 */ /* 0x040fe200078ec0ff */
[--C-:B------:R-:W-:Y:S01]  /*c370*/  HSET2.LE.AND R13, R13, R100.reuse, PT ;  /* 0x000000640d0d7233 */ /* 0x100fe20003803000 */
[----:B------:R-:W-:Y:S01]  /*c380*/  LOP3.LUT R7, R4, 0xff, RZ, 0xc0, !PT ;  /* 0x000000ff04077812 */ /* 0x000fe200078ec0ff */
[----:B------:R3:W5:Y:S01]  /*c390*/  MUFU.EX2 R28, R2 ;  /* 0x00000002001c7308 */ /* 0x0007620000000800 */
[----:B------:R-:W-:Y:S01]  /*c3a0*/  FFMA.FTZ R4, R234, c[0x0][0x23c], -R30 ;  /* 0x00008f00ea047a23 */ /* 0x000fe2000001081e */
[----:B------:R-:W-:Y:S01]  /*c3b0*/  SHF.R.U32.HI R3, RZ, 0x8, R3 ;  /* 0x00000008ff037819 */ /* 0x000fe20000011603 */
[----:B------:R-:W-:-:S03]  /*c3c0*/  HSET2.LE.AND R14, R14, R100, PT ;  /* 0x000000640e0e7233 */ /* 0x000fc60003803000 */
[----:B------:R-:W-:Y:S01]  /*c3d0*/  PRMT R17, R7, 0x5410, R3 ;  /* 0x0000541007117816 */ /* 0x000fe20000000003 */
[----:B------:R-:W-:Y:S01]  /*c3e0*/  FFMA.FTZ R3, R231, c[0x0][0x23c], -R30 ;  /* 0x00008f00e7037a23 */ /* 0x000fe2000001081e */
[----:B------:R1:W-:Y:S01]  /*c3f0*/  MUFU.EX2 R27, R4 ;  /* 0x00000004001b7308 */ /* 0x0003e20000000800 */
[----:B---3--:R-:W-:-:S07]  /*c400*/  LOP3.LUT R2, R6, 0xff, RZ, 0xc0, !PT ;  /* 0x000000ff06027812 */ /* 0x008fce00078ec0ff */
[----:B------:R3:W2:Y:S01]  /*c410*/  MUFU.EX2 R26, R3 ;  /* 0x00000003001a7308 */ /* 0x0006a20000000800 */
[----:B------:R-:W-:Y:S02]  /*c420*/  LOP3.LUT R6, R0, 0xff, RZ, 0xc0, !PT ;  /* 0x000000ff00067812 */ /* 0x000fe400078ec0ff */
[----:B------:R-:W-:Y:S02]  /*c430*/  PRMT R12, R2, 0x5410, R5 ;  /* 0x00005410020c7816 */ /* 0x000fe40000000005 */
[----:B------:R-:W-:Y:S02]  /*c440*/  LOP3.LUT R2, R0, 0xffff, RZ, 0xc0, !PT ;  /* 0x0000ffff00027812 */ /* 0x000fe400078ec0ff */
[--C-:B-1----:R-:W-:Y:S02]  /*c450*/  SHF.R.U32.HI R4, RZ, 0x10, R0.reuse ;  /* 0x00000010ff047819 */ /* 0x102fe40000011600 */
[----:B------:R-:W-:Y:S02]  /*c460*/  SHF.R.U32.HI R5, RZ, 0x18, R0 ;  /* 0x00000018ff057819 */ /* 0x000fe40000011600 */
[----:B------:R-:W-:Y:S01]  /*c470*/  LOP3.LUT R0, R4, 0xff, RZ, 0xc0, !PT ;  /* 0x000000ff04007812 */ /* 0x000fe200078ec0ff */
[----:B------:R-:W-:Y:S01]  /*c480*/  HSET2.LE.AND R4, R17, R100, PT ;  /* 0x0000006411047233 */ /* 0x000fe20003803000 */
[----:B------:R-:W-:-:S02]  /*c490*/  SHF.R.U32.HI R2, RZ, 0x8, R2 ;  /* 0x00000008ff027819 */ /* 0x000fc40000011602 */
[----:B------:R-:W-:Y:S01]  /*c4a0*/  PRMT R5, R0, 0x5410, R5 ;  /* 0x0000541000057816 */ /* 0x000fe20000000005 */
[----:B---3--:R-:W-:Y:S01]  /*c4b0*/  FFMA.FTZ R3, R232, c[0x0][0x23c], -R30 ;  /* 0x00008f00e8037a23 */ /* 0x008fe2000001081e */
[----:B------:R-:W-:Y:S01]  /*c4c0*/  PRMT R7, R6, 0x5410, R2 ;  /* 0x0000541006077816 */ /* 0x000fe20000000002 */
[----:B------:R-:W-:Y:S01]  /*c4d0*/  FFMA.FTZ R0, R233, c[0x0][0x23c], -R30 ;  /* 0x00008f00e9007a23 */ /* 0x000fe2000001081e */
[--C-:B------:R-:W-:Y:S01]  /*c4e0*/  HSET2.LE.AND R6, R12, R100.reuse, PT ;  /* 0x000000640c067233 */ /* 0x100fe20003803000 */
[----:B------:R-:W-:Y:S01]  /*c4f0*/  FFMA.FTZ R2, R238, c[0x0][0x23c], -R31 ;  /* 0x00008f00ee027a23 */ /* 0x000fe2000001081f */
[----:B------:R1:W-:Y:S01]  /*c500*/  MUFU.EX2 R25, R3 ;  /* 0x0000000300197308 */ /* 0x0003e20000000800 */
[--C-:B------:R-:W-:Y:S02]  /*c510*/  HSET2.LE.AND R7, R7, R100.reuse, PT ;  /* 0x0000006407077233 */ /* 0x100fe40003803000 */
[----:B------:R-:W-:Y:S01]  /*c520*/  HSET2.LE.AND R12, R5, R100, PT ;  /* 0x00000064050c7233 */ /* 0x000fe20003803000 */
[----:B-----5:R-:W-:-:S04]  /*c530*/  F2FP.BF16.PACK_AB R5, R28, R45 ;  /* 0x0000002d1c05723e */ /* 0x020fc800000010ff */
[----:B------:R3:W-:Y:S01]  /*c540*/  MUFU.EX2 R23, R0 ;  /* 0x0000000000177308 */ /* 0x0007e20000000800 */
[----:B-1----:R-:W-:-:S07]  /*c550*/  HSET2.LE.AND R3, R19, R100, PT ;  /* 0x0000006413037233 */ /* 0x002fce0003803000 */
[----:B------:R1:W5:Y:S01]  /*c560*/  MUFU.EX2 R19, R2 ;  /* 0x0000000200137308 */ /* 0x0003620000000800 */
[----:B------:R-:W-:Y:S01]  /*c570*/  LOP3.LUT R99, R3, R5, RZ, 0xc0, !PT ;  /* 0x0000000503637212 */ /* 0x000fe200078ec0ff */
[----:B------:R-:W-:Y:S01]  /*c580*/  FADD.FTZ R3, R204, R22 ;  /* 0x00000016cc037221 */ /* 0x000fe20000010000 */
[----:B---3--:R-:W-:-:S03]  /*c590*/  HSET2.LE.AND R0, R24, R100, PT ;  /* 0x0000006418007233 */ /* 0x008fc60003803000 */
[----:B------:R-:W-:-:S04]  /*c5a0*/  FADD.FTZ R3, R190, R3 ;  /* 0x00000003be037221 */ /* 0x000fc80000010000 */
[----:B------:R-:W-:Y:S01]  /*c5b0*/  FADD.FTZ R3, R187, R3 ;  /* 0x00000003bb037221 */ /* 0x000fe20000010000 */
[----:B-1----:R-:W-:-:S03]  /*c5c0*/  F2FP.BF16.PACK_AB R2, R101, R103 ;  /* 0x000000676502723e */ /* 0x002fc600000010ff */
[----:B------:R-:W-:Y:S01]  /*c5d0*/  FADD.FTZ R3, R248, R3 ;  /* 0x00000003f8037221 */ /* 0x000fe20000010000 */
[----:B------:R-:W-:Y:S01]  /*c5e0*/  LOP3.LUT R98, R0, R2, RZ, 0xc0, !PT ;  /* 0x0000000200627212 */ /* 0x000fe200078ec0ff */
[----:B------:R-:W-:Y:S01]  /*c5f0*/  FADD.FTZ R2, R205, R21 ;  /* 0x00000015cd027221 */ /* 0x000fe20000010000 */
[----:B------:R-:W-:Y:S01]  /*c600*/  F2FP.BF16.PACK_AB R0, R102, R51 ;  /* 0x000000336600723e */ /* 0x000fe200000010ff */
[----:B------:R-:W-:Y:S02]  /*c610*/  FADD.FTZ R3, R249, R3 ;  /* 0x00000003f9037221 */ /* 0x000fe40000010000 */
[----:B------:R-:W-:Y:S01]  /*c620*/  FADD.FTZ R2, R201, R2 ;  /* 0x00000002c9027221 */ /* 0x000fe20000010000 */
[----:B------:R-:W-:Y:S01]  /*c630*/  LOP3.LUT R96, R4, R0, RZ, 0xc0, !PT ;  /* 0x0000000004607212 */ /* 0x000fe200078ec0ff */
[----:B------:R-:W-:Y:S01]  /*c640*/  FADD.FTZ R4, R206, R20 ;  /* 0x00000014ce047221 */ /* 0x000fe20000010000 */
[----:B------:R-:W-:Y:S01]  /*c650*/  F2FP.BF16.PACK_AB R0, R50, R44 ;  /* 0x0000002c3200723e */ /* 0x000fe200000010ff */
[----:B------:R-:W-:-:S02]  /*c660*/  FADD.FTZ R2, R188, R2 ;  /* 0x00000002bc027221 */ /* 0x000fc40000010000 */
[----:B------:R-:W-:Y:S01]  /*c670*/  FADD.FTZ R3, R250, R3 ;  /* 0x00000003fa037221 */ /* 0x000fe20000010000 */
[----:B------:R-:W-:Y:S01]  /*c680*/  LOP3.LUT R97, R6, R0, RZ, 0xc0, !PT ;  /* 0x0000000006617212 */ /* 0x000fe200078ec0ff */
[----:B------:R-:W-:Y:S01]  /*c690*/  FADD.FTZ R2, R247, R2 ;  /* 0x00000002f7027221 */ /* 0x000fe20000010000 */
[----:B--2---:R-:W-:Y:S01]  /*c6a0*/  F2FP.BF16.PACK_AB R0, R26, R27 ;  /* 0x0000001b1a00723e */ /* 0x004fe200000010ff */
[----:B------:R-:W-:Y:S02]  /*c6b0*/  FADD.FTZ R3, R251, R3 ;  /* 0x00000003fb037221 */ /* 0x000fe40000010000 */
[----:B------:R-:W-:Y:S01]  /*c6c0*/  FADD.FTZ R2, R242, R2 ;  /* 0x00000002f2027221 */ /* 0x000fe20000010000 */
[----:B------:R-:W-:Y:S01]  /*c6d0*/  LOP3.LUT R92, R7, R0, RZ, 0xc0, !PT ;  /* 0x00000000075c7212 */ /* 0x000fe200078ec0ff */
[----:B------:R-:W-:Y:S01]  /*c6e0*/  FADD.FTZ R3, R193, R3 ;  /* 0x00000003c1037221 */ /* 0x000fe20000010000 */
[----:B-----5:R-:W-:Y:S01]  /*c6f0*/  F2FP.BF16.PACK_AB R0, R15, R19 ;  /* 0x000000130f00723e */ /* 0x020fe200000010ff */
[----:B------:R-:W-:Y:S01]  /*c700*/  FADD.FTZ R2, R243, R2 ;  /* 0x00000002f3027221 */ /* 0x000fe20000010000 */
[----:B------:R-:W-:Y:S02]  /*c710*/  HMMA.16816.F32.BF16 R112, R96, R124, R112 ;  /* 0x0000007c6070723c */ /* 0x000fe40000041870 */
[----:B------:R-:W-:-:S02]  /*c720*/  LOP3.LUT R93, R12, R0, RZ, 0xc0, !PT ;  /* 0x000000000c5d7212 */ /* 0x000fc400078ec0ff */
[----:B------:R-:W-:-:S04]  /*c730*/  F2FP.BF16.PACK_AB R0, R23, R25 ;  /* 0x000000191700723e */ /* 0x000fc800000010ff */
[----:B------:R-:W-:Y:S01]  /*c740*/  LOP3.LUT R94, R13, R0, RZ, 0xc0, !PT ;  /* 0x000000000d5e7212 */ /* 0x000fe200078ec0ff */
[----:B------:R-:W-:Y:S01]  /*c750*/  HMMA.16816.F32.BF16 R128, R96, R140, R128 ;  /* 0x0000008c6080723c */ /* 0x000fe20000041880 */
[----:B------:R-:W-:-:S04]  /*c760*/  F2FP.BF16.PACK_AB R0, R18, R16 ;  /* 0x000000101200723e */ /* 0x000fc800000010ff */
[----:B------:R-:W-:Y:S01]  /*c770*/  LOP3.LUT R95, R14, R0, RZ, 0xc0, !PT ;  /* 0x000000000e5f7212 */ /* 0x000fe200078ec0ff */
[----:B------:R-:W-:Y:S02]  /*c780*/  FFMA.FTZ R0, R203, R49, R228 ;  /* 0x00000031cb007223 */ /* 0x000fe400000100e4 */
[----:B------:R-:W-:Y:S02]  /*c790*/  HMMA.16816.F32.BF16 R144, R96, R156, R144 ;  /* 0x0000009c6090723c */ /* 0x000fe40000041890 */
        /* <DEDUP_REMOVED lines=54> */
[----:B------:R1:W-:Y:S01]  /*cb00*/  STL [R1+0x20], R249 ;  /* 0x000020f901007387 */ /* 0x0003e20000100800 */
[----:B------:R-:W-:Y:S01]  /*cb10*/  FADD.FTZ R252, R18, R0 ;  /* 0x0000000012fc7221 */ /* 0x000fe20000010000 */
[----:B------:R-:W-:Y:S01]  /*cb20*/  HMMA.16816.F32.BF16 R160, R96, R172, R160 ;  /* 0x000000ac60a0723c */ /* 0x000fe200000418a0 */
[----:B------:R-:W-:Y:S01]  /*cb30*/  IMAD.MOV.U32 R102, RZ, RZ, R227 ;  /* 0x000000ffff667224 */ /* 0x000fe200078e00e3 */
[----:B------:R1:W-:Y:S01]  /*cb40*/  STL [R1+0x48], R251 ;  /* 0x000048fb01007387 */ /* 0x0003e20000100800 */
[----:B------:R-:W-:-:S03]  /*cb50*/  IMAD.MOV.U32 R103, RZ, RZ, R244 ;  /* 0x000000ffff677224 */ /* 0x000fc600078e00f4 */
[----:B------:R1:W-:Y:S02]  /*cb60*/  STL [R1+0x4c], R250 ;  /* 0x00004cfa01007387 */ /* 0x0003e40000100800 */
[----:B------:R-:W-:Y:S02]  /*cb70*/  HMMA.16816.F32.BF16 R68, R96, R80, R68 ;  /* 0x000000506044723c */ /* 0x000fe40000041844 */
[----:B------:R1:W-:Y:S06]  /*cb80*/  STL [R1+0x50], R252 ;  /* 0x000050fc01007387 */ /* 0x0003ec0000100800 */
[----:B----4-:R-:W-:Y:S08]  /*cb90*/  HMMA.16816.F32.BF16 R88, R92, R8, R88 ;  /* 0x000000085c58723c */ /* 0x010ff00000041858 */
[C---:B------:R-:W-:Y:S08]  /*cba0*/  HMMA.16816.F32.BF16 R124, R96.reuse, R126, R64 ;  /* 0x0000007e607c723c */ /* 0x040ff00000041840 */
        /* <DEDUP_REMOVED lines=8> */
[----:B-1----:R-:W2:Y:S04]  /*cc30*/  LDL.64 R186, [R1+0x58] ;  /* 0x0000580001ba7983 */ /* 0x002ea80000100a00 */
[----:B------:R-:W3:Y:S01]  /*cc40*/  LDL.64 R188, [R1+0x10] ;  /* 0x0000100001bc7983 */ /* 0x000ee20000100a00 */
[----:B------:R-:W-:Y:S01]  /*cc50*/  UIADD3 UR25, UR30, -0x3, URZ ;  /* 0xfffffffd1e197890 */ /* 0x000fe2000fffe03f */
[----:B------:R-:W-:-:S04]  /*cc60*/  DEPBAR.LE SB0, 0x0 ;  /* 0x000080000000791a */ /* 0x000fc80000000000 */
[----:B------:R-:W-:Y:S02]  /*cc70*/  USHF.R.S32.HI UR31, URZ, 0x1f, UR25 ;  /* 0x0000001f3f1f7899 */ /* 0x000fe40008011419 */
[----:B------:R-:W-:Y:S02]  /*cc80*/  ULDC.64 UR4, c[0x0][0x1a0] ;  /* 0x0000680000047ab9 */ /* 0x000fe40000000a00 */
[----:B------:R-:W-:Y:S02]  /*cc90*/  UIMAD UR31, UR31, UR4, URZ ;  /* 0x000000041f1f72a4 */ /* 0x000fe4000f8e023f */
[----:B------:R-:W-:Y:S02]  /*cca0*/  UIMAD.WIDE.U32 UR32, UR25, UR4, URZ ;  /* 0x00000004192072a5 */ /* 0x000fe4000f8e003f */
[----:B------:R-:W-:Y:S02]  /*ccb0*/  UIMAD UR5, UR25, UR5, UR31 ;  /* 0x00000005190572a4 */ /* 0x000fe4000f8e021f */
[----:B------:R-:W-:-:S02]  /*ccc0*/  UIADD3 UR4, UR30, -0x3, URZ ;  /* 0xfffffffd1e047890 */ /* 0x000fc4000fffe03f */
[----:B------:R-:W-:Y:S01]  /*ccd0*/  UIADD3 UR5, UR33, UR5, URZ ;  /* 0x0000000521057290 */ /* 0x000fe2000fffe03f */
[----:B------:R-:W-:Y:S01]  /*cce0*/  IMAD.U32 R4, RZ, RZ, UR32 ;  /* 0x00000020ff047e24 */ /* 0x000fe2000f8e00ff */
[----:B------:R-:W-:Y:S01]  /*ccf0*/  UISETP.GT.AND UP0, UPT, UR4, UR19, UPT ;  /* 0x000000130400728c */ /* 0x000fe2000bf04270 */
[----:B------:R-:W-:-:S03]  /*cd00*/  IMAD.U32 R5, RZ, RZ, UR33 ;  /* 0x00000021ff057e24 */ /* 0x000fc6000f8e00ff */
[----:B------:R-:W-:Y:S01]  /*cd10*/  IMAD.U32 R3, RZ, RZ, UR5 ;  /* 0x00000005ff037e24 */ /* 0x000fe2000f8e00ff */
[----:B------:R-:W-:Y:S01]  /*cd20*/  BAR.SYNC.DEFER_BLOCKING 0x0 ;  /* 0x0000000000007b1d */ /* 0x000fe20000010000 */
        /* <DEDUP_REMOVED lines=9> */
[----:B------:R1:W-:Y:S01]  /*cdc0*/  LDGSTS.E.BYPASS.LTC128B.128 [R226+0x9000], [R2.64] ;  /* 0x0900000002e27fae */ /* 0x0003e2000b901d5a */
[----:B------:R-:W-:-:S03]  /*cdd0*/  PLOP3.LUT P0, PT, PT, PT, UP0, 0x80, 0x0 ;  /* 0x000000000000781c */ /* 0x000fc60003f0f008 */
        /* <DEDUP_REMOVED lines=8> */
[----:B------:R-:W-:Y:S04]  /*ce60*/  LDSM.16.M88.4 R20, [R213+0x6800] ;  /* 0x00680000d514783b */ /* 0x000fe80000000200 */
[----:B------:R-:W-:Y:S04]  /*ce70*/  LDSM.16.M88.4 R16, [R213+0x6c00] ;  /* 0x006c0000d510783b */ /* 0x000fe80000000200 */
[----:B------:R-:W-:Y:S04]  /*ce80*/  LDSM.16.M88.4 R44, [R215+0x6000] ;  /* 0x00600000d72c783b */ /* 0x000fe80000000200 */
[----:B--2---:R-:W2:Y:S04]  /*ce90*/  LDSM.16.M88.4 R4, [R216+0x1000] ;  /* 0x00100000d804783b */ /* 0x004ea80000000200 */
[----:B------:R-:W5:Y:S04]  /*cea0*/  LDSM.16.M88.4 R12, [R217+0x1000] ;  /* 0x00100000d90c783b */ /* 0x000f680000000200 */
[----:B------:R-:W1:Y:S04]  /*ceb0*/  LDSM.16.M88.4 R40, [R215+0x6400] ;  /* 0x00640000d728783b */ /* 0x000e680000000200 */
[----:B------:R-:W1:Y:S04]  /*cec0*/  LDSM.16.M88.4 R36, [R215+0x6800] ;  /* 0x00680000d724783b */ /* 0x000e680000000200 */
[----:B------:R-:W1:Y:S01]  /*ced0*/  LDSM.16.M88.4 R32, [R215+0x6c00] ;  /* 0x006c0000d720783b */ /* 0x000e620000000200 */
[C---:B---3--:R-:W-:Y:S03]  /*cee0*/  HMMA.16816.F32.BF16 R228, R8.reuse, R28, RZ ;  /* 0x0000001c08e4723c */ /* 0x048fe600000418ff */
[----:B------:R-:W0:Y:S05]  /*cef0*/  LDGDEPBAR ;  /* 0x00000000000079af */ /* 0x000e2a0000000000 */
[C---:B------:R-:W-:Y:S08]  /*cf00*/  HMMA.16816.F32.BF16 R208, R8.reuse, R30, RZ ;  /* 0x0000001e08d0723c */ /* 0x040ff000000418ff */
[----:B----4-:R-:W-:Y:S08]  /*cf10*/  HMMA.16816.F32.BF16 R204, R8, R24, RZ ;  /* 0x0000001808cc723c */ /* 0x010ff000000418ff */
[C---:B--2---:R-:W-:Y:S08]  /*cf20*/  HMMA.16816.F32.BF16 R60, R4.reuse, R28, RZ ;  /* 0x0000001c043c723c */ /* 0x044ff000000418ff */
[C---:B------:R-:W-:Y:S08]  /*cf30*/  HMMA.16816.F32.BF16 R56, R4.reuse, R30, RZ ;  /* 0x0000001e0438723c */ /* 0x040ff000000418ff */
[C---:B------:R-:W-:Y:S08]  /*cf40*/  HMMA.16816.F32.BF16 R52, R4.reuse, R24, RZ ;  /* 0x000000180434723c */ /* 0x040ff000000418ff */
[C---:B------:R-:W-:Y:S08]  /*cf50*/  HMMA.16816.F32.BF16 R48, R4.reuse, R20, RZ ;  /* 0x000000140430723c */ /* 0x040ff000000418ff */
[C---:B------:R-:W-:Y:S08]  /*cf60*/  HMMA.16816.F32.BF16 R28, R4.reuse, R16, RZ ;  /* 0x00000010041c723c */ /* 0x040ff000000418ff */
[C---:B------:R-:W-:Y:S08]  /*cf70*/  HMMA.16816.F32.BF16 R64, R4.reuse, R26, RZ ;  /* 0x0000001a0440723c */ /* 0x040ff000000418ff */
[C---:B------:R-:W-:Y:S08]  /*cf80*/  HMMA.16816.F32.BF16 R100, R4.reuse, R22, RZ ;  /* 0x000000160464723c */ /* 0x040ff000000418ff */
[----:B------:R-:W-:Y:S08]  /*cf90*/  HMMA.16816.F32.BF16 R4, R4, R18, RZ ;  /* 0x000000120404723c */ /* 0x000ff000000418ff */
[C---:B------:R-:W-:Y:S01]  /*cfa0*/  HMMA.16816.F32.BF16 R200, R8.reuse, R26, RZ ;  /* 0x0000001a08c8723c */ /* 0x040fe200000418ff */
[----:B------:R-:W-:Y:S07]  /*cfb0*/  LDSM.16.M88.4 R24, [R213+0x7400] ;  /* 0x00740000d518783b */ /* 0x000fee0000000200 */
[C---:B------:R-:W-:Y:S08]  /*cfc0*/  HMMA.16816.F32.BF16 R196, R8.reuse, R20, RZ ;  /* 0x0000001408c4723c */ /* 0x040ff000000418ff */
[C---:B------:R-:W-:Y:S01]  /*cfd0*/  HMMA.16816.F32.BF16 R192, R8.reuse, R22, RZ ;  /* 0x0000001608c0723c */ /* 0x040fe200000418ff */
[----:B------:R-:W-:Y:S07]  /*cfe0*/  LDSM.16.M88.4 R20, [R213+0x7800] ;  /* 0x00780000d514783b */ /* 0x000fee0000000200 */
[C---:B------:R-:W-:Y:S08]  /*cff0*/  HMMA.16816.F32.BF16 R188, R8.reuse, R16, RZ ;  /* 0x0000001008bc723c */ /* 0x040ff000000418ff */
[----:B------:R-:W-:Y:S01]  /*d000*/  HMMA.16816.F32.BF16 R108, R8, R18, RZ ;  /* 0x00000012086c723c */ /* 0x000fe200000418ff */
[----:B------:R-:W2:Y:S07]  /*d010*/  LDSM.16.M88.4 R8, [R217] ;  /* 0x00000000d908783b */ /* 0x000eae0000000200 */
[C---:B-----5:R-:W-:Y:S08]  /*d020*/  HMMA.16816.F32.BF16 R104, R12.reuse, R44, R60 ;  /* 0x0000002c0c68723c */ /* 0x060ff0000004183c */
[C---:B-1----:R-:W-:Y:S08]  /*d030*/  HMMA.16816.F32.BF16 R180, R12.reuse, R40, R52 ;  /* 0x000000280cb4723c */ /* 0x042ff00000041834 */
[C---:B------:R-:W-:Y:S08]  /*d040*/  HMMA.16816.F32.BF16 R184, R12.reuse, R36, R48 ;  /* 0x000000240cb8723c */ /* 0x040ff00000041830 */
[C---:B------:R-:W-:Y:S01]  /*d050*/  HMMA.16816.F32.BF16 R176, R12.reuse, R32, R28 ;  /* 0x000000200cb0723c */ /* 0x040fe2000004181c */
[----:B------:R-:W-:Y:S07]  /*d060*/  LDSM.16.M88.4 R28, [R213+0x7000] ;  /* 0x00700000d51c783b */ /* 0x000fee0000000200 */
[C---:B------:R-:W-:Y:S08]  /*d070*/  HMMA.16816.F32.BF16 R48, R12.reuse, R46, R56 ;  /* 0x0000002e0c30723c */ /* 0x040ff00000041838 */
[C---:B------:R-:W-:Y:S08]  /*d080*/  HMMA.16816.F32.BF16 R16, R12.reuse, R42, R64 ;  /* 0x0000002a0c10723c */ /* 0x040ff00000041840 */
[C---:B------:R-:W-:Y:S08]  /*d090*/  HMMA.16816.F32.BF16 R60, R12.reuse, R38, R100 ;  /* 0x000000260c3c723c */ /* 0x040ff00000041864 */
[----:B------:R-:W-:Y:S01]  /*d0a0*/  HMMA.16816.F32.BF16 R52, R12, R34, R4 ;  /* 0x000000220c34723c */ /* 0x000fe20000041804 */
[----:B------:R-:W1:Y:S04]  /*d0b0*/  LDSM.16.M88.4 R4, [R216+0x3000] ;  /* 0x00300000d804783b */ /* 0x000e680000000200 */
[----:B------:R-:W3:Y:S03]  /*d0c0*/  LDSM.16.M88.4 R12, [R213+0x7c00] ;  /* 0x007c0000d50c783b */ /* 0x000ee60000000200 */
        /* <DEDUP_REMOVED lines=9> */
[----:B------:R-:W2:Y:S04]  /*d160*/  LDSM.16.M88.4 R8, [R216+0x2000] ;  /* 0x00200000d808783b */ /* 0x000ea80000000200 */
[----:B------:R-:W-:Y:S03]  /*d170*/  LDSM.16.M88.4 R32, [R215+0x7000] ;  /* 0x00700000d720783b */ /* 0x000fe60000000200 */
[C---:B-1----:R-:W-:Y:S08]  /*d180*/  HMMA.16816.F32.BF16 R104, R4.reuse, R28, R104 ;  /* 0x0000001c0468723c */ /* 0x042ff00000041868 */
[C---:B------:R-:W-:Y:S08]  /*d190*/  HMMA.16816.F32.BF16 R100, R4.reuse, R24, R180 ;  /* 0x000000180464723c */ /* 0x040ff000000418b4 */
[C---:B------:R-:W-:Y:S08]  /*d1a0*/  HMMA.16816.F32.BF16 R184, R4.reuse, R20, R184 ;  /* 0x0000001404b8723c */ /* 0x040ff000000418b8 */
[C---:B---3--:R-:W-:Y:S08]  /*d1b0*/  HMMA.16816.F32.BF16 R196, R4.reuse, R12, R176 ;  /* 0x0000000c04c4723c */ /* 0x048ff000000418b0 */
[C---:B------:R-:W-:Y:S01]  /*d1c0*/  HMMA.16816.F32.BF16 R64, R4.reuse, R30, R48 ;  /* 0x0000001e0440723c */ /* 0x040fe20000041830 */
[----:B------:R-:W-:Y:S07]  /*d1d0*/  LDSM.16.M88.4 R48, [R215+0x7800] ;  /* 0x00780000d730783b */ /* 0x000fee0000000200 */
[C---:B------:R-:W-:Y:S01]  /*d1e0*/  HMMA.16816.F32.BF16 R56, R4.reuse, R26, R16 ;  /* 0x0000001a0438723c */ /* 0x040fe20000041810 */
[----:B------:R-:W-:Y:S07]  /*d1f0*/  LDSM.16.M88.4 R16, [R217+0x2000] ;  /* 0x00200000d910783b */ /* 0x000fee0000000200 */
        /* <DEDUP_REMOVED lines=8> */
[C---:B------:R-:W-:Y:S08]  /*d280*/  HMMA.16816.F32.BF16 R204, R8.reuse, R22, R192 ;  /* 0x0000001608cc723c */ /* 0x040ff000000418c0 */
[----:B------:R-:W-:Y:S08]  /*d290*/  HMMA.16816.F32.BF16 R192, R8, R14, R108 ;  /* 0x0000000e08c0723c */ /* 0x000ff0000004186c */
[C---:B-1----:R-:W-:Y:S08]  /*d2a0*/  HMMA.16816.F32.BF16 R188, R4.reuse, R32, R104 ;  /* 0x0000002004bc723c */ /* 0x042ff00000041868 */
[C---:B------:R-:W-:Y:S08]  /*d2b0*/  HMMA.16816.F32.BF16 R176, R4.reuse, R34, R64 ;  /* 0x0000002204b0723c */ /* 0x040ff00000041840 */
[----:B---3--:R-:W-:Y:S08]  /*d2c0*/  HMMA.16816.F32.BF16 R108, R4, R52, R100 ;  /* 0x00000034046c723c */ /* 0x008ff00000041864 */
[C---:B------:R-:W-:Y:S01]  /*d2d0*/  HMMA.16816.F32.BF16 R232, R8.reuse, R20, R232 ;  /* 0x0000001408e8723c */ /* 0x040fe200000418e8 */
[----:B------:R-:W-:Y:S07]  /*d2e0*/  LDSM.16.M88.4 R20, [R213+0x8400] ;  /* 0x00840000d514783b */ /* 0x000fee0000000200 */
[----:B------:R-:W-:Y:S01]  /*d2f0*/  HMMA.16816.F32.BF16 R200, R8, R12, R240 ;  /* 0x0000000c08c8723c */ /* 0x000fe200000418f0 */
[----:B------:R-:W-:Y:S04]  /*d300*/  LDSM.16.M88.4 R8, [R213+0x8000] ;  /* 0x00800000d508783b */ /* 0x000fe80000000200 */
[----:B------:R-:W-:Y:S03]  /*d310*/  LDSM.16.M88.4 R12, [R216+0x4000] ;  /* 0x00400000d80c783b */ /* 0x000fe60000000200 */
[C---:B------:R-:W-:Y:S08]  /*d320*/  HMMA.16816.F32.BF16 R104, R4.reuse, R54, R56 ;  /* 0x000000360468723c */ /* 0x040ff00000041838 */
[C---:B------:R-:W-:Y:S08]  /*d330*/  HMMA.16816.F32.BF16 R100, R4.reuse, R48, R184 ;  /* 0x000000300464723c */ /* 0x040ff000000418b8 */
[C---:B------:R-:W-:Y:S01]  /*d340*/  HMMA.16816.F32.BF16 R64, R4.reuse, R50, R40 ;  /* 0x000000320440723c */ /* 0x040fe20000041828 */
[----:B------:R-:W-:Y:S07]  /*d350*/  LDSM.16.M88.4 R40, [R213+0x8800] ;  /* 0x00880000d528783b */ /* 0x000fee0000000200 */
[C---:B------:R-:W-:Y:S08]  /*d360*/  HMMA.16816.F32.BF16 R60, R4.reuse, R44, R196 ;  /* 0x0000002c043c723c */ /* 0x040ff000000418c4 */
[----:B------:R-:W-:Y:S01]  /*d370*/  HMMA.16816.F32.BF16 R28, R4, R46, R36 ;  /* 0x0000002e041c723c */ /* 0x000fe20000041824 */
[----:B------:R-:W1:Y:S04]  /*d380*/  LDSM.16.M88.4 R4, [R216+0x5000] ;  /* 0x00500000d804783b */ /* 0x000e680000000200 */
[----:B------:R-:W2:Y:S03]  /*d390*/  LDSM.16.M88.4 R36, [R213+0x8c00] ;  /* 0x008c0000d524783b */ /* 0x000ea60000000200 */
        /* <DEDUP_REMOVED lines=15> */
[C---:B--2---:R-:W-:Y:S08]  /*d490*/  HMMA.16816.F32.BF16 R104, R4.reuse, R36, R60 ;  /* 0x000000240468723c */ /* 0x044ff0000004183c */
[----:B------:R-:W-:Y:S01]  /*d4a0*/  HMMA.16816.F32.BF16 R100, R4, R38, R28 ;  /* 0x000000260464723c */ /* 0x000fe2000004181c */
[----:B------:R-:W-:Y:S04]  /*d4b0*/  LDSM.16.M88.4 R4, [R217+0x5000] ;  /* 0x00500000d904783b */ /* 0x000fe80000000200 */
[----:B------:R-:W-:Y:S03]  /*d4c0*/  LDSM.16.M88.4 R28, [R215+0x8000] ;  /* 0x00800000d71c783b */ /* 0x000fe60000000200 */
[C---:B------:R-:W-:Y:S08]  /*d4d0*/  HMMA.16816.F32.BF16 R52, R12.reuse, R20, R56 ;  /* 0x000000140c34723c */ /* 0x040ff00000041838 */
[C---:B------:R-:W-:Y:S01]  /*d4e0*/  HMMA.16816.F32.BF16 R48, R12.reuse, R22, R180 ;  /* 0x000000160c30723c */ /* 0x040fe200000418b4 */
[----:B------:R-:W1:Y:S07]  /*d4f0*/  LDSM.16.M88.4 R20, [R215+0x8800] ;  /* 0x00880000d714783b */ /* 0x000e6e0000000200 */
[C---:B------:R-:W-:Y:S01]  /*d500*/  HMMA.16816.F32.BF16 R64, R12.reuse, R8, R24 ;  /* 0x000000080c40723c */ /* 0x040fe20000041818 */
[----:B------:R-:W2:Y:S07]  /*d510*/  LDSM.16.M88.4 R24, [R215+0x8400] ;  /* 0x00840000d718783b */ /* 0x000eae0000000200 */
[----:B------:R-:W-:Y:S01]  /*d520*/  HMMA.16816.F32.BF16 R60, R12, R10, R32 ;  /* 0x0000000a0c3c723c */ /* 0x000fe20000041820 */
[----:B------:R-:W3:Y:S01]  /*d530*/  LDSM.16.M88.4 R8, [R217+0x4000] ;  /* 0x00400000d908783b */ /* 0x000ee20000000200 */
[----:B------:R-:W-:-:S06]  /*d540*/  DEPBAR.LE SB0, 0x0 ;  /* 0x000080000000791a */ /* 0x000fcc0000000000 */
        /* <DEDUP_REMOVED lines=8> */
[C---:B--2---:R-:W-:Y:S08]  /*d5d0*/  HMMA.16816.F32.BF16 R188, R4.reuse, R24, R188 ;  /* 0x0000001804bc723c */ /* 0x044ff000000418bc */
[C---:B------:R-:W-:Y:S08]  /*d5e0*/  HMMA.16816.F32.BF16 R184, R4.reuse, R26, R184 ;  /* 0x0000001a04b8723c */ /* 0x040ff000000418b8 */
[C---:B------:R-:W-:Y:S08]  /*d5f0*/  HMMA.16816.F32.BF16 R176, R4.reuse, R20, R176 ;  /* 0x0000001404b0723c */ /* 0x040ff000000418b0 */
[----:B------:R-:W-:Y:S08]  /*d600*/  HMMA.16816.F32.BF16 R104, R4, R18, R100 ;  /* 0x000000120468723c */ /* 0x000ff00000041864 */
        /* <DEDUP_REMOVED lines=12> */
[----:B------:R-:W-:-:S02]  /*d6d0*/  UIADD3 UR31, UR30, -0x4, URZ ;  /* 0xfffffffc1e1f7890 */ /* 0x000fc4000fffe03f */
[----:B------:R-:W-:Y:S02]  /*d6e0*/  ULDC.64 UR4, c[0x0][0x198] ;  /* 0x0000660000047ab9 */ /* 0x000fe40000000a00 */
[----:B------:R-:W-:Y:S02]  /*d6f0*/  USHF.R.S32.HI UR30, URZ, 0x1f, UR31 ;  /* 0x0000001f3f1e7899 */ /* 0x000fe4000801141f */
[----:B------:R-:W-:Y:S02]  /*d700*/  UIMAD.WIDE.U32 UR32, UR31, UR4, URZ ;  /* 0x000000041f2072a5 */ /* 0x000fe4000f8e003f */
[----:B------:R-:W-:-:S04]  /*d710*/  UIMAD UR30, UR30, UR4, URZ ;  /* 0x000000041e1e72a4 */ /* 0x000fc8000f8e023f */
[----:B------:R-:W-:Y:S01]  /*d720*/  UIMAD UR5, UR31, UR5, UR30 ;  /* 0x000000051f0572a4 */ /* 0x000fe2000f8e021e */
[----:B------:R-:W-:Y:S02]  /*d730*/  IMAD.U32 R0, RZ, RZ, UR32 ;  /* 0x00000020ff007e24 */ /* 0x000fe4000f8e00ff */
[----:B------:R-:W-:Y:S01]  /*d740*/  IMAD.U32 R4, RZ, RZ, UR32 ;  /* 0x00000020ff047e24 */ /* 0x000fe2000f8e00ff */
[----:B------:R-:W-:-:S06]  /*d750*/  UIADD3 UR5, UR33, UR5, URZ ;  /* 0x0000000521057290 */ /* 0x000fcc000fffe03f */
[----:B--2---:R-:W-:Y:S01]  /*d760*/  IMAD.U32 R3, RZ, RZ, UR5 ;  /* 0x00000005ff037e24 */ /* 0x004fe2000f8e00ff */
[----:B------:R-:W-:-:S04]  /*d770*/  LEA R0, P0, R0, R2, 0x6 ;  /* 0x0000000200007211 */ /* 0x000fc800078030ff */
        /* <DEDUP_REMOVED lines=15> */
.L_x_667:
[----:B-1----:R-:W2:Y:S04]  /*d870*/  LDL R2, [R1+0xc] ;  /* 0x00000c0001027983 */ /* 0x002ea80000100800 */
[----:B------:R-:W3:Y:S04]  /*d880*/  LDL R0, [R1+0x28] ;  /* 0x0000280001007983 */ /* 0x000ee80000100800 */
[----:B------:R-:W4:Y:S04]  /*d890*/  LDL.LU.64 R6, [R1] ;  /* 0x0000000001067983 */ /* 0x000f280000300a00 */
[----:B------:R-:W5:Y:S04]  /*d8a0*/  LDL R4, [R1+0x2c] ;  /* 0x00002c0001047983 */ /* 0x000f680000100800 */
[----:B------:R-:W4:Y:S04]  /*d8b0*/  LDL R5, [R1+0x8] ;  /* 0x0000080001057983 */ /* 0x000f280000100800 */
[----:B------:R-:W1:Y:S02]  /*d8c0*/  S2R R8, SR_TID.X ;  /* 0x0000000000087919 */ /* 0x000e640000002100 */
[----:B-1----:R-:W-:-:S05]  /*d8d0*/  IMAD.SHL.U32 R8, R8, 0x2, RZ ;  /* 0x0000000208087824 */ /* 0x002fca00078e00ff */
[----:B------:R-:W-:Y:S01]  /*d8e0*/  LOP3.LUT R8, R8, 0x6, RZ, 0xc0, !PT ;  /* 0x0000000608087812 */ /* 0x000fe200078ec0ff */
[----:B------:R-:W-:Y:S01]  /*d8f0*/  USHF.L.U32 UR4, UR25, 0x1, URZ ;  /* 0x0000000119047899 */ /* 0x000fe2000800063f */
[----:B--2---:R-:W-:Y:S02]  /*d900*/  IMAD.MOV.U32 R3, RZ, RZ, R2 ;  /* 0x000000ffff037224 */ /* 0x004fe400078e0002 */
[----:B---3--:R-:W-:Y:S02]  /*d910*/  IMAD.MOV.U32 R2, RZ, RZ, R0 ;  /* 0x000000ffff027224 */ /* 0x008fe400078e0000 */
[----:B------:R-:W-:-:S04]  /*d920*/  IMAD.U32 R0, RZ, RZ, UR25 ;  /* 0x00000019ff007e24 */ /* 0x000fc8000f8e00ff */
[----:B------:R-:W-:-:S05]  /*d930*/  IMAD R0, R0, 0x40, R8 ;  /* 0x0000004000007824 */ /* 0x000fca00078e0208 */
[C---:B------:R-:W-:Y:S01]  /*d940*/  ISETP.GE.AND P1, PT, R0.reuse, R225, PT ;  /* 0x000000e10000720c */ /* 0x040fe20003f26270 */
[----:B------:R-:W-:Y:S01]  /*d950*/  IMAD.MOV.U32 R8, RZ, RZ, R2 ;  /* 0x000000ffff087224 */ /* 0x000fe200078e0002 */
[C---:B------:R-:W-:Y:S02]  /*d960*/  IADD3 R2, R0.reuse, 0x1, RZ ;  /* 0x0000000100027810 */ /* 0x040fe40007ffe0ff */
[----:B------:R-:W-:Y:S02]  /*d970*/  ISETP.LT.OR P1, PT, R0, R221, P1 ;  /* 0x000000dd0000720c */ /* 0x000fe40000f21670 */
[----:B------:R-:W-:Y:S02]  /*d980*/  ISETP.GE.AND P6, PT, R2, R225, PT ;  /* 0x000000e10200720c */ /* 0x000fe40003fc6270 */
[----:B------:R-:W-:Y:S02]  /*d990*/  FSEL R16, R64, -INF , !P1 ;  /* 0xff80000040107808 */ /* 0x000fe40004800000 */
[----:B------:R-:W-:-:S02]  /*d9a0*/  ISETP.GE.AND P5, PT, R2, R224, PT ;  /* 0x000000e00200720c */ /* 0x000fc40003fa6270 */
[CC--:B------:R-:W-:Y:S02]  /*d9b0*/  ISETP.GE.AND P4, PT, R2.reuse, R223.reuse, PT ;  /* 0x000000df0200720c */ /* 0x0c0fe40003f86270 */
[----:B------:R-:W-:Y:S02]  /*d9c0*/  ISETP.GE.AND P2, PT, R2, R222, PT ;  /* 0x000000de0200720c */ /* 0x000fe40003f46270 */
[C---:B------:R-:W-:Y:S02]  /*d9d0*/  ISETP.GE.AND P3, PT, R0.reuse, R224, PT ;  /* 0x000000e00000720c */ /* 0x040fe40003f66270 */
[C---:B------:R-:W-:Y:S02]  /*d9e0*/  ISETP.GE.AND P0, PT, R0.reuse, R223, PT ;  /* 0x000000df0000720c */ /* 0x040fe40003f06270 */
[----:B------:R-:W-:Y:S01]  /*d9f0*/  ISETP.GE.AND P1, PT, R0, R222, PT ;  /* 0x000000de0000720c */ /* 0x000fe20003f26270 */
[----:B----4-:R-:W-:Y:S01]  /*da00*/  IMAD.MOV.U32 R201, RZ, RZ, R7 ;  /* 0x000000ffffc97224 */ /* 0x010fe200078e0007 */
[C---:B------:R-:W-:Y:S01]  /*da10*/  ISETP.LT.OR P6, PT, R2.reuse, R221, P6 ;  /* 0x000000dd0200720c */ /* 0x040fe200037c1670 */
[----:B------:R-:W-:Y:S01]  /*da20*/  IMAD.MOV.U32 R7, RZ, RZ, R3 ;  /* 0x000000ffff077224 */ /* 0x000fe200078e0003 */
[----:B------:R-:W-:-:S02]  /*da30*/  ISETP.LT.OR P5, PT, R2, R220, P5 ;  /* 0x000000dc0200720c */ /* 0x000fc40002fa1670 */
[CC--:B------:R-:W-:Y:S02]  /*da40*/  ISETP.LT.OR P4, PT, R2.reuse, R219.reuse, P4 ;  /* 0x000000db0200720c */ /* 0x0c0fe40002781670 */
[----:B------:R-:W-:Y:S02]  /*da50*/  ISETP.LT.OR P2, PT, R2, R218, P2 ;  /* 0x000000da0200720c */ /* 0x000fe40001741670 */
[C---:B------:R-:W-:Y:S02]  /*da60*/  ISETP.LT.OR P3, PT, R0.reuse, R220, P3 ;  /* 0x000000dc0000720c */ /* 0x040fe40001f61670 */
[C---:B------:R-:W-:Y:S02]  /*da70*/  ISETP.LT.OR P0, PT, R0.reuse, R219, P0 ;  /* 0x000000db0000720c */ /* 0x040fe40000701670 */
[C---:B------:R-:W-:Y:S02]  /*da80*/  ISETP.LT.OR P1, PT, R0.reuse, R218, P1 ;  /* 0x000000da0000720c */ /* 0x040fe40000f21670 */
        /* <DEDUP_REMOVED lines=70> */
[----:B------:R-:W-:Y:S01]  /*def0*/  ISETP.GE.AND P1, PT, R3, R222, PT ;  /* 0x000000de0300720c */ /* 0x000fe20003f26270 */
[----:B------:R-:W-:Y:S01]  /*df00*/  IMAD.MOV.U32 R200, RZ, RZ, R6 ;  /* 0x000000ffffc87224 */ /* 0x000fe200078e0006 */
[C---:B------:R-:W-:Y:S01]  /*df10*/  ISETP.LT.OR P6, PT, R2.reuse, R220, P6 ;  /* 0x000000dc0200720c */ /* 0x040fe200037c1670 */
[----:B-----5:R-:W-:Y:S01]  /*df20*/  IMAD.MOV.U32 R6, RZ, RZ, R4 ;  /* 0x000000ffff067224 */ /* 0x020fe200078e0004 */
[----:B------:R-:W-:-:S02]  /*df30*/  ISETP.LT.OR P2, PT, R2, R219, P2 ;  /* 0x000000db0200720c */ /* 0x000fc40001741670 */
[----:B------:R-:W-:Y:S02]  /*df40*/  ISETP.LT.OR P3, PT, R2, R218, P3 ;  /* 0x000000da0200720c */ /* 0x000fe40001f61670 */
[C---:B------:R-:W-:Y:S02]  /*df50*/  ISETP.LT.OR P4, PT, R3.reuse, R221, P4 ;  /* 0x000000dd0300720c */ /* 0x040fe40002781670 */
[C---:B------:R-:W-:Y:S02]  /*df60*/  ISETP.LT.OR P5, PT, R3.reuse, R220, P5 ;  /* 0x000000dc0300720c */ /* 0x040fe40002fa1670 */
[C---:B------:R-:W-:Y:S02]  /*df70*/  ISETP.LT.OR P0, PT, R3.reuse, R219, P0 ;  /* 0x000000db0300720c */ /* 0x040fe40000701670 */
[----:B------:R-:W-:Y:S02]  /*df80*/  ISETP.LT.OR P1, PT, R3, R218, P1 ;  /* 0x000000da0300720c */ /* 0x000fe40000f21670 */
[----:B------:R-:W-:-:S02]  /*df90*/  IADD3 R2, R0, 0x20, RZ ;  /* 0x0000002000027810 */ /* 0x000fc40007ffe0ff */
[C---:B------:R-:W-:Y:S02]  /*dfa0*/  IADD3 R4, R0.reuse, 0x21, RZ ;  /* 0x0000002100047810 */ /* 0x040fe40007ffe0ff */
[----:B------:R-:W-:Y:S02]  /*dfb0*/  IADD3 R3, R0, 0x28, RZ ;  /* 0x0000002800037810 */ /* 0x000fe40007ffe0ff */
[----:B------:R-:W-:Y:S02]  /*dfc0*/  FSEL R189, R50, -INF , !P6 ;  /* 0xff80000032bd7808 */ /* 0x000fe40007000000 */
        /* <DEDUP_REMOVED lines=9> */
[----:B------:R-:W-:Y:S02]  /*e060*/  ISETP.GE.AND P0, PT, R4, R224, PT ;  /* 0x000000e00400720c */ /* 0x000fe40003f06270 */
[----:B------:R-:W-:Y:S02]  /*e070*/  ISETP.GE.AND P1, PT, R3, R225, PT ;  /* 0x000000e10300720c */ /* 0x000fe40003f26270 */
[C---:B------:R-:W-:Y:S02]  /*e080*/  ISETP.LT.OR P6, PT, R2.reuse, R221, P6 ;  /* 0x000000dd0200720c */ /* 0x040fe400037c1670 */
        /* <DEDUP_REMOVED lines=10> */
[C---:B------:R-:W-:Y:S02]  /*e130*/  ISETP.GE.AND P5, PT, R4.reuse, R225, PT ;  /* 0x000000e10400720c */ /* 0x040fe40003fa6270 */
[C---:B------:R-:W-:Y:S02]  /*e140*/  ISETP.GE.AND P0, PT, R4.reuse, R223, PT ;  /* 0x000000df0400720c */ /* 0x040fe40003f06270 */
[----:B------:R-:W-:Y:S02]  /*e150*/  ISETP.GE.AND P6, PT, R4, R222, PT ;  /* 0x000000de0400720c */ /* 0x000fe40003fc6270 */
[----:B------:R-:W-:Y:S01]  /*e160*/  ISETP.GE.AND P1, PT, R2, R224, PT ;  /* 0x000000e00200720c */ /* 0x000fe20003f26270 */
[----:B------:R-:W-:Y:S01]  /*e170*/  IMAD.MOV.U32 R30, RZ, RZ, R5 ;  /* 0x000000ffff1e7224 */ /* 0x000fe200078e0005 */
[----:B------:R-:W-:-:S02]  /*e180*/  ISETP.LT.OR P5, PT, R4, R221, P5 ;  /* 0x000000dd0400720c */ /* 0x000fc40002fa1670 */
[C---:B------:R-:W-:Y:S02]  /*e190*/  ISETP.LT.OR P0, PT, R4.reuse, R219, P0 ;  /* 0x000000db0400720c */ /* 0x040fe40000701670 */
[----:B------:R-:W-:Y:S02]  /*e1a0*/  ISETP.LT.OR P6, PT, R4, R218, P6 ;  /* 0x000000da0400720c */ /* 0x000fe400037c1670 */
[----:B------:R-:W-:Y:S02]  /*e1b0*/  ISETP.LT.OR P1, PT, R2, R220, P1 ;  /* 0x000000dc0200720c */ /* 0x000fe40000f21670 */
[C---:B------:R-:W-:Y:S02]  /*e1c0*/  IADD3 R5, R0.reuse, 0x30, RZ ;  /* 0x0000003000057810 */ /* 0x040fe40007ffe0ff */
[----:B------:R-:W-:Y:S02]  /*e1d0*/  IADD3 R4, R0, 0x31, RZ ;  /* 0x0000003100047810 */ /* 0x000fe40007ffe0ff */
[----:B------:R-:W-:-:S02]  /*e1e0*/  FSEL R238, R43, -INF , !P1 ;  /* 0xff8000002bee7808 */ /* 0x000fc40004800000 */
[----:B------:R-:W-:Y:S02]  /*e1f0*/  FSEL R248, R178, -INF , !P4 ;  /* 0xff800000b2f87808 */ /* 0x000fe40006000000 */
[CC--:B------:R-:W-:Y:S02]  /*e200*/  ISETP.GE.AND P1, PT, R5.reuse, R225.reuse, PT ;  /* 0x000000e10500720c */ /* 0x0c0fe40003f26270 */
[----:B------:R-:W-:Y:S02]  /*e210*/  ISETP.GE.AND P4, PT, R4, R225, PT ;  /* 0x000000e10400720c */ /* 0x000fe40003f86270 */
[----:B------:R-:W-:Y:S02]  /*e220*/  FSEL R239, R176, -INF , !P3 ;  /* 0xff800000b0ef7808 */ /* 0x000fe40005800000 */
[C---:B------:R-:W-:Y:S02]  /*e230*/  ISETP.GE.AND P3, PT, R5.reuse, R224, PT ;  /* 0x000000e00500720c */ /* 0x040fe40003f66270 */
[----:B------:R-:W-:-:S02]  /*e240*/  ISETP.LT.OR P1, PT, R5, R221, P1 ;  /* 0x000000dd0500720c */ /* 0x000fc40000f21670 */
[----:B------:R-:W-:Y:S02]  /*e250*/  ISETP.LT.OR P4, PT, R4, R221, P4 ;  /* 0x000000dd0400720c */ /* 0x000fe40002781670 */
[----:B------:R-:W-:Y:S02]  /*e260*/  FSEL R235, R46, -INF , !P2 ;  /* 0xff8000002eeb7808 */ /* 0x000fe40005000000 */
[----:B------:R-:W-:Y:S02]  /*e270*/  FSEL R232, R45, -INF , !P5 ;  /* 0xff8000002de87808 */ /* 0x000fe40006800000 */
[----:B------:R-:W-:Y:S02]  /*e280*/  ISETP.LT.OR P3, PT, R5, R220, P3 ;  /* 0x000000dc0500720c */ /* 0x000fe40001f61670 */
[----:B------:R-:W-:Y:S02]  /*e290*/  ISETP.GE.AND P2, PT, R3, R224, PT ;  /* 0x000000e00300720c */ /* 0x000fe40003f46270 */
[----:B------:R-:W-:-:S02]  /*e2a0*/  ISETP.GE.AND P5, PT, R2, R225, PT ;  /* 0x000000e10200720c */ /* 0x000fc40003fa6270 */
[----:B------:R-:W-:Y:S02]  /*e2b0*/  FSEL R229, R32, -INF , !P1 ;  /* 0xff80000020e57808 */ /* 0x000fe40004800000 */
[----:B------:R-:W-:Y:S02]  /*e2c0*/  FSEL R228, R33, -INF , !P4 ;  /* 0xff80000021e47808 */ /* 0x000fe40006000000 */
[C---:B------:R-:W-:Y:S02]  /*e2d0*/  ISETP.GE.AND P1, PT, R2.reuse, R223, PT ;  /* 0x000000df0200720c */ /* 0x040fe40003f26270 */
[----:B------:R-:W-:Y:S02]  /*e2e0*/  ISETP.GE.AND P4, PT, R2, R222, PT ;  /* 0x000000de0200720c */ /* 0x000fe40003f86270 */
[----:B------:R-:W-:Y:S02]  /*e2f0*/  FSEL R206, R34, -INF , !P3 ;  /* 0xff80000022ce7808 */ /* 0x000fe40005800000 */
[----:B------:R-:W-:-:S02]  /*e300*/  ISETP.LT.OR P2, PT, R3, R220, P2 ;  /* 0x000000dc0300720c */ /* 0x000fc40001741670 */
[----:B------:R-:W-:Y:S02]  /*e310*/  ISETP.LT.OR P5, PT, R2, R221, P5 ;  /* 0x000000dd0200720c */ /* 0x000fe40002fa1670 */
[----:B------:R-:W-:Y:S02]  /*e320*/  ISETP.GE.AND P3, PT, R4, R224, PT ;  /* 0x000000e00400720c */ /* 0x000fe40003f66270 */
[C---:B------:R-:W-:Y:S02]  /*e330*/  ISETP.LT.OR P1, PT, R2.reuse, R219, P1 ;  /* 0x000000db0200720c */ /* 0x040fe40000f21670 */
[----:B------:R-:W-:Y:S02]  /*e340*/  ISETP.LT.OR P4, PT, R2, R218, P4 ;  /* 0x000000da0200720c */ /* 0x000fe40002781670 */
[----:B------:R-:W-:Y:S02]  /*e350*/  IADD3 R2, R0, 0x38, RZ ;  /* 0x0000003800027810 */ /* 0x000fe40007ffe0ff */
[----:B------:R-:W-:-:S02]  /*e360*/  FSEL R237, R42, -INF , !P2 ;  /* 0xff8000002aed7808 */ /* 0x000fc40005000000 */
[----:B------:R-:W-:Y:S02]  /*e370*/  FSEL R234, R41, -INF , !P5 ;  /* 0xff80000029ea7808 */ /* 0x000fe40006800000 */
[----:B------:R-:W-:Y:S02]  /*e380*/  ISETP.LT.OR P3, PT, R4, R220, P3 ;  /* 0x000000dc0400720c */ /* 0x000fe40001f61670 */
[C---:B------:R-:W-:Y:S02]  /*e390*/  ISETP.GE.AND P2, PT, R3.reuse, R223, PT ;  /* 0x000000df0300720c */ /* 0x040fe40003f46270 */
[----:B------:R-:W-:Y:S02]  /*e3a0*/  ISETP.GE.AND P5, PT, R3, R222, PT ;  /* 0x000000de0300720c */ /* 0x000fe40003fa6270 */
[----:B------:R-:W-:Y:S02]  /*e3b0*/  IADD3 R0, R0, 0x39, RZ ;  /* 0x0000003900007810 */ /* 0x000fe40007ffe0ff */
[----:B------:R-:W-:-:S02]  /*e3c0*/  FSEL R240, R177, -INF , !P0 ;  /* 0xff800000b1f07808 */ /* 0x000fc40004000000 */
[----:B------:R-:W-:Y:S02]  /*e3d0*/  ISETP.GE.AND P0, PT, R2, R225, PT ;  /* 0x000000e10200720c */ /* 0x000fe40003f06270 */
[----:B------:R-:W-:Y:S01]  /*e3e0*/  FSEL R204, R35, -INF , !P3 ;  /* 0xff80000023cc7808 */ /* 0x000fe20005800000 */
[----:B------:R-:W-:Y:S01]  /*e3f0*/  IMAD.WIDE.U32 R242, R8, -0x2daee0ad, RZ ;  /* 0xd2511f5308f27825 */ /* 0x000fe200078e00ff */
[C---:B------:R-:W-:Y:S02]  /*e400*/  ISETP.LT.OR P2, PT, R3.reuse, R219, P2 ;  /* 0x000000db0300720c */ /* 0x040fe40001741670 */
[----:B------:R-:W-:Y:S01]  /*e410*/  ISETP.LT.OR P5, PT, R3, R218, P5 ;  /* 0x000000da0300720c */ /* 0x000fe20002fa1670 */
[----:B------:R-:W-:Y:S01]  /*e420*/  IMAD.U32 R3, RZ, RZ, UR29 ;  /* 0x0000001dff037e24 */ /* 0x000fe2000f8e00ff */
[----:B------:R-:W-:Y:S02]  /*e430*/  ISETP.GE.AND P3, PT, R0, R225, PT ;  /* 0x000000e10000720c */ /* 0x000fe40003f66270 */
[----:B------:R-:W-:-:S02]  /*e440*/  ISETP.LT.OR P0, PT, R2, R221, P0 ;  /* 0x000000dd0200720c */ /* 0x000fc40000701670 */
[----:B------:R-:W-:Y:S02]  /*e450*/  ISETP.LT.OR P3, PT, R0, R221, P3 ;  /* 0x000000dd0000720c */ /* 0x000fe40001f61670 */
[----:B------:R-:W-:Y:S02]  /*e460*/  FSEL R56, R12, -INF , !P0 ;  /* 0xff8000000c387808 */ /* 0x000fe40004000000 */
[----:B------:R-:W-:Y:S02]  /*e470*/  LOP3.LUT R3, R243, UR4, R3, 0x96, !PT ;  /* 0x00000004f3037c12 */ /* 0x000fe4000f8e9603 */
[----:B------:R-:W-:Y:S01]  /*e480*/  ISETP.GE.AND P0, PT, R5, R223, PT ;  /* 0x000000df0500720c */ /* 0x000fe20003f06270 */
[----:B------:R-:W-:Y:S01]  /*e490*/  IMAD.WIDE.U32 R50, R7, -0x326172a9, RZ ;  /* 0xcd9e8d5707327825 */ /* 0x000fe200078e00ff */
[----:B------:R-:W-:Y:S02]  /*e4a0*/  FSEL R33, R13, -INF , !P3 ;  /* 0xff8000000d217808 */ /* 0x000fe40005800000 */
[----:B------:R-:W-:Y:S01]  /*e4b0*/  ISETP.GE.AND P3, PT, R5, R222, PT ;  /* 0x000000de0500720c */ /* 0x000fe20003f66270 */
[----:B------:R-:W-:Y:S01]  /*e4c0*/  IMAD.MOV.U32 R31, RZ, RZ, R6 ;  /* 0x000000ffff1f7224 */ /* 0x000fe200078e0006 */
[----:B------:R-:W-:Y:S01]  /*e4d0*/  FSEL R241, R180, -INF , !P2 ;  /* 0xff800000b4f17808 */ /* 0x000fe20005000000 */
[----:B------:R-:W-:Y:S01]  /*e4e0*/  IMAD.WIDE.U32 R6, R3, -0x326172a9, RZ ;  /* 0xcd9e8d5703067825 */ /* 0x000fe200078e00ff */
[----:B------:R-:W-:-:S02]  /*e4f0*/  ISETP.LT.OR P0, PT, R5, R219, P0 ;  /* 0x000000db0500720c */ /* 0x000fc40000701670 */
[----:B------:R-:W-:Y:S02]  /*e500*/  ISETP.GE.AND P2, PT, R2, R224, PT ;  /* 0x000000e00200720c */ /* 0x000fe40003f46270 */
[----:B------:R-:W-:Y:S02]  /*e510*/  ISETP.LT.OR P3, PT, R5, R218, P3 ;  /* 0x000000da0500720c */ /* 0x000fe40001f61670 */
[----:B------:R-:W-:Y:S02]  /*e520*/  LOP3.LUT R5, R51, R30, RZ, 0x3c, !PT ;  /* 0x0000001e33057212 */ /* 0x000fe400078e3cff */
[----:B------:R-:W-:Y:S02]  /*e530*/  FSEL R199, R108, -INF , !P0 ;  /* 0xff8000006cc77808 */ /* 0x000fe40004000000 */
[----:B------:R-:W-:Y:S02]  /*e540*/  ISETP.LT.OR P2, PT, R2, R220, P2 ;  /* 0x000000dc0200720c */ /* 0x000fe40001741670 */
[----:B------:R-:W-:-:S02]  /*e550*/  FSEL R247, R181, -INF , !P1 ;  /* 0xff800000b5f77808 */ /* 0x000fc40004800000 */
[-C--:B------:R-:W-:Y:S02]  /*e560*/  ISETP.GE.AND P0, PT, R2, R223.reuse, PT ;  /* 0x000000df0200720c */ /* 0x080fe40003f06270 */
[----:B------:R-:W-:Y:S02]  /*e570*/  LOP3.LUT R3, R7, UR16, R50, 0x96, !PT ;  /* 0x0000001007037c12 */ /* 0x000fe4000f8e9632 */
[----:B------:R-:W-:Y:S01]  /*e580*/  ISETP.GE.AND P1, PT, R4, R223, PT ;  /* 0x000000df0400720c */ /* 0x000fe20003f26270 */
[----:B------:R-:W-:Y:S01]  /*e590*/  IMAD R205, R5, -0x2daee0ad, RZ ;  /* 0xd2511f5305cd7824 */ /* 0x000fe200078e02ff */
[----:B------:R-:W-:Y:S01]  /*e5a0*/  FSEL R49, R14, -INF , !P2 ;  /* 0xff8000000e317808 */ /* 0x000fe20005000000 */
[----:B------:R-:W-:Y:S01]  /*e5b0*/  IMAD.WIDE.U32 R8, R3, -0x2daee0ad, RZ ;  /* 0xd2511f5303087825 */ /* 0x000fe200078e00ff */
[----:B------:R-:W-:Y:S02]  /*e5c0*/  ISETP.LT.OR P0, PT, R2, R219, P0 ;  /* 0x000000db0200720c */ /* 0x000fe40000701670 */
[----:B------:R-:W-:-:S02]  /*e5d0*/  LOP3.LUT R5, R201, UR14, R6, 0x96, !PT ;  /* 0x0000000ec9057c12 */ /* 0x000fc4000f8e9606 */
[----:B------:R-:W-:Y:S02]  /*e5e0*/  ISETP.GE.AND P2, PT, R0, R224, PT ;  /* 0x000000e00000720c */ /* 0x000fe40003f46270 */
[----:B------:R-:W-:Y:S01]  /*e5f0*/  ISETP.LT.OR P1, PT, R4, R219, P1 ;  /* 0x000000db0400720c */ /* 0x000fe20000f21670 */
[----:B------:R-:W-:Y:S01]  /*e600*/  IMAD.WIDE.U32 R10, R5, -0x2daee0ad, RZ ;  /* 0xd2511f53050a7825 */ /* 0x000fe200078e00ff */
[----:B------:R-:W-:Y:S02]  /*e610*/  FSEL R53, R104, -INF , !P0 ;  /* 0xff80000068357808 */ /* 0x000fe40004000000 */
[C---:B------:R-:W-:Y:S02]  /*e620*/  ISETP.LT.OR P2, PT, R0.reuse, R220, P2 ;  /* 0x000000dc0000720c */ /* 0x040fe40001741670 */
[----:B------:R-:W-:Y:S02]  /*e630*/  FSEL R54, R109, -INF , !P1 ;  /* 0xff8000006d367808 */ /* 0x000fe40004800000 */
[----:B------:R-:W-:-:S02]  /*e640*/  ISETP.GE.AND P0, PT, R0, R223, PT ;  /* 0x000000df0000720c */ /* 0x000fc40003f06270 */
[-C--:B------:R-:W-:Y:S02]  /*e650*/  ISETP.GE.AND P1, PT, R2, R222.reuse, PT ;  /* 0x000000de0200720c */ /* 0x080fe40003f26270 */
[----:B------:R-:W-:Y:S02]  /*e660*/  LOP3.LUT R3, R9, UR13, R205, 0x96, !PT ;  /* 0x0000000d09037c12 */ /* 0x000fe4000f8e96cd */
[----:B------:R-:W-:Y:S02]  /*e670*/  FSEL R48, R15, -INF , !P2 ;  /* 0xff8000000f307808 */ /* 0x000fe40005000000 */
[----:B------:R-:W-:Y:S02]  /*e680*/  ISETP.LT.OR P0, PT, R0, R219, P0 ;  /* 0x000000db0000720c */ /* 0x000fe40000701670 */
[----:B------:R-:W-:Y:S02]  /*e690*/  ISETP.GE.AND P2, PT, R4, R222, PT ;  /* 0x000000de0400720c */ /* 0x000fe40003f46270 */
[----:B------:R-:W-:Y:S01]  /*e6a0*/  ISETP.LT.OR P1, PT, R2, R218, P1 ;  /* 0x000000da0200720c */ /* 0x000fe20000f21670 */
[----:B------:R-:W-:Y:S01]  /*e6b0*/  IMAD.WIDE.U32 R2, R3, -0x326172a9, RZ ;  /* 0xcd9e8d5703027825 */ /* 0x000fe200078e00ff */
[----:B------:R-:W-:-:S02]  /*e6c0*/  LOP3.LUT R8, R11, UR11, R8, 0x96, !PT ;  /* 0x0000000b0b087c12 */ /* 0x000fc4000f8e9608 */
[----:B------:R-:W-:Y:S01]  /*e6d0*/  FSEL R12, R105, -INF , !P0 ;  /* 0xff800000690c7808 */ /* 0x000fe20004000000 */
[----:B------:R-:W-:Y:S01]  /*e6e0*/  IMAD.WIDE.U32 R108, R31, -0x326172a9, RZ ;  /* 0xcd9e8d571f6c7825 */ /* 0x000fe200078e00ff */
[----:B------:R-:W-:Y:S02]  /*e6f0*/  ISETP.LT.OR P2, PT, R4, R218, P2 ;  /* 0x000000da0400720c */ /* 0x000fe40001741670 */
[----:B------:R-:W-:Y:S01]  /*e700*/  ISETP.GE.AND P0, PT, R0, R222, PT ;  /* 0x000000de0000720c */ /* 0x000fe20003f06270 */
[----:B------:R-:W-:Y:S01]  /*e710*/  IMAD.WIDE.U32 R64, R8, -0x326172a9, RZ ;  /* 0xcd9e8d5708407825 */ /* 0x000fe200078e00ff */
[----:B------:R-:W-:Y:S02]  /*e720*/  FMNMX.FTZ R4, R246, R16, !PT ;  /* 0x00000010f6047209 */ /* 0x000fe40007810000 */
[----:B------:R-:W-:Y:S02]  /*e730*/  LOP3.LUT R3, R3, UR12, R200, 0x96, !PT ;  /* 0x0000000c03037c12 */ /* 0x000fe4000f8e96c8 */
[----:B------:R-:W-:-:S02]  /*e740*/  ISETP.LT.OR P0, PT, R0, R218, P0 ;  /* 0x000000da0000720c */ /* 0x000fc40000701670 */
[----:B------:R-:W-:Y:S02]  /*e750*/  FMNMX.FTZ R0, R245, R20, !PT ;  /* 0x00000014f5007209 */ /* 0x000fe40007810000 */
[----:B------:R-:W-:Y:S02]  /*e760*/  FMNMX.FTZ R4, R17, R4, !PT ;  /* 0x0000000411047209 */ /* 0x000fe40007810000 */
[----:B------:R-:W-:Y:S02]  /*e770*/  LOP3.LUT R5, R109, R30, RZ, 0x3c, !PT ;  /* 0x0000001e6d057212 */ /* 0x000fe400078e3cff */
[----:B------:R-:W-:Y:S01]  /*e780*/  LOP3.LUT R8, R65, UR10, R2, 0x96, !PT ;  /* 0x0000000a41087c12 */ /* 0x000fe2000f8e9602 */
[----:B------:R-:W-:Y:S01]  /*e790*/  IMAD.WIDE.U32 R2, R3, -0x2daee0ad, RZ ;  /* 0xd2511f5303027825 */ /* 0x000fe200078e00ff */
[----:B------:R-:W-:Y:S02]  /*e7a0*/  FMNMX.FTZ R0, R22, R0, !PT ;  /* 0x0000000016007209 */ /* 0x000fe40007810000 */
[----:B------:R-:W-:Y:S01]  /*e7b0*/  FMNMX.FTZ R4, R18, R4, !PT ;  /* 0x0000000412047209 */ /* 0x000fe20007810000 */
[----:B------:R-:W-:Y:S01]  /*e7c0*/  IMAD.WIDE.U32 R46, R5, -0x2daee0ad, RZ ;  /* 0xd2511f53052e7825 */ /* 0x000fe200078e00ff */
[----:B------:R-:W-:-:S02]  /*e7d0*/  LOP3.LUT R10, R3, UR9, R10, 0x96, !PT ;  /* 0x00000009030a7c12 */ /* 0x000fc4000f8e960a */
[----:B------:R-:W-:Y:S01]  /*e7e0*/  FMNMX.FTZ R0, R21, R0, !PT ;  /* 0x0000000015007209 */ /* 0x000fe20007810000 */
[----:B------:R-:W-:Y:S01]  /*e7f0*/  IMAD.WIDE.U32 R66, R8, -0x2daee0ad, RZ ;  /* 0xd2511f5308427825 */ /* 0x000fe200078e00ff */
[----:B------:R-:W-:Y:S02]  /*e800*/  FMNMX.FTZ R3, R19, R4, !PT ;  /* 0x0000000413037209 */ /* 0x000fe40007810000 */
[----:B------:R-:W-:Y:S02]  /*e810*/  LOP3.LUT R5, R47, UR15, R242, 0x96, !PT ;  /* 0x0000000f2f057c12 */ /* 0x000fe4000f8e96f2 */
[----:B------:R-:W-:Y:S02]  /*e820*/  LOP3.LUT R2, R67, UR7, R2, 0x96, !PT ;  /* 0x0000000743027c12 */ /* 0x000fe4000f8e9602 */
[----:B------:R-:W-:Y:S02]  /*e830*/  FMNMX.FTZ R0, R23, R0, !PT ;  /* 0x0000000017007209 */ /* 0x000fe40007810000 */
[----:B------:R-:W-:Y:S01]  /*e840*/  FMNMX.FTZ R3, R192, R3, !PT ;  /* 0x00000003c0037209 */ /* 0x000fe20007810000 */
[----:B------:R-:W-:Y:S01]  /*e850*/  IMAD.WIDE.U32 R40, R5, -0x326172a9, RZ ;  /* 0xcd9e8d5705287825 */ /* 0x000fe200078e00ff */
[----:B------:R-:W-:-:S02]  /*e860*/  FMNMX.FTZ R4, R244, R24, !PT ;  /* 0x00000018f4047209 */ /* 0x000fc40007810000 */
[----:B------:R-:W-:Y:S02]  /*e870*/  FMNMX.FTZ R0, R193, R0, !PT ;  /* 0x00000000c1007209 */ /* 0x000fe40007810000 */
[----:B------:R-:W-:Y:S01]  /*e880*/  FMNMX.FTZ R105, R188, R3, !PT ;  /* 0x00000003bc697209 */ /* 0x000fe20007810000 */
[----:B------:R-:W-:Y:S01]  /*e890*/  IMAD.WIDE.U32 R2, R2, -0x326172a9, RZ ;  /* 0xcd9e8d5702027825 */ /* 0x000fe200078e00ff */
[----:B------:R-:W-:-:S03]  /*e8a0*/  FMNMX.FTZ R4, R27, R4, !PT ;  /* 0x000000041b047209 */ /* 0x000fc60007810000 */
[----:B------:R-:W-:Y:S01]  /*e8b0*/  IMAD.WIDE.U32 R38, R10, -0x326172a9, RZ ;  /* 0xcd9e8d570a267825 */ /* 0x000fe200078e00ff */
[----:B------:R-:W-:Y:S02]  /*e8c0*/  FMNMX.FTZ R5, R190, R0, !PT ;  /* 0x00000000be057209 */ /* 0x000fe40007810000 */
[----:B------:R-:W-:Y:S02]  /*e8d0*/  FMNMX.FTZ R105, R101, R105, !PT ;  /* 0x0000006965697209 */ /* 0x000fe40007810000 */
[----:B------:R-:W-:Y:S02]  /*e8e0*/  LOP3.LUT R11, R7, UR16, R108, 0x96, !PT ;  /* 0x00000010070b7c12 */ /* 0x000fe4000f8e966c */
[----:B------:R-:W-:Y:S02]  /*e8f0*/  LOP3.LUT R10, R41, UR14, R6, 0x96, !PT ;  /* 0x0000000e290a7c12 */ /* 0x000fe4000f8e9606 */
[C---:B------:R-:W-:Y:S02]  /*e900*/  LOP3.LUT R6, R2.reuse, 0xffff, RZ, 0xc0, !PT ;  /* 0x0000ffff02067812 */ /* 0x040fe400078ec0ff */
[----:B------:R-:W-:-:S02]  /*e910*/  LOP3.LUT R8, R2, 0xff, RZ, 0xc0, !PT ;  /* 0x000000ff02087812 */ /* 0x000fc400078ec0ff */
[--C-:B------:R-:W-:Y:S02]  /*e920*/  SHF.R.U32.HI R7, RZ, 0x10, R2.reuse ;  /* 0x00000010ff077819 */ /* 0x100fe40000011602 */
[----:B------:R-:W-:Y:S02]  /*e930*/  SHF.R.U32.HI R9, RZ, 0x18, R2 ;  /* 0x00000018ff097819 */ /* 0x000fe40000011602 */
[----:B------:R-:W-:Y:S02]  /*e940*/  LOP3.LUT R0, R3, UR17, R38, 0x96, !PT ;  /* 0x0000001103007c12 */ /* 0x000fe4000f8e9626 */
        /* <DEDUP_REMOVED lines=9> */
[----:B------:R-:W-:Y:S02]  /*e9e0*/  LOP3.LUT R5, R7, 0xff, RZ, 0xc0, !PT ;  /* 0x000000ff07057812 */ /* 0x000fe400078ec0ff */
[----:B------:R-:W-:Y:S02]  /*e9f0*/  FMNMX.FTZ R7, R194, R2, !PT ;  /* 0x00000002c2077209 */ /* 0x000fe40007810000 */
[----:B------:R-:W-:Y:S02]  /*ea00*/  FMNMX.FTZ R2, R236, R3, !PT ;  /* 0x00000003ec027209 */ /* 0x000fe40007810000 */
[----:B------:R-:W-:Y:S02]  /*ea10*/  FMNMX.FTZ R105, R233, R105, !PT ;  /* 0x00000069e9697209 */ /* 0x000fe40007810000 */
[----:B------:R-:W-:Y:S02]  /*ea20*/  SHF.R.U32.HI R4, RZ, 0x8, R6 ;  /* 0x00000008ff047819 */ /* 0x000fe40000011606 */
[----:B------:R-:W-:-:S02]  /*ea30*/  FMNMX.FTZ R2, R237, R2, !PT ;  /* 0x00000002ed027209 */ /* 0x000fc40007810000 */
[----:B------:R-:W-:Y:S02]  /*ea40*/  FMNMX.FTZ R105, R234, R105, !PT ;  /* 0x00000069ea697209 */ /* 0x000fe40007810000 */
[----:B------:R-:W-:Y:S02]  /*ea50*/  PRMT R38, R8, 0x5410, R4 ;  /* 0x0000541008267816 */ /* 0x000fe40000000004 */
[----:B------:R-:W-:Y:S02]  /*ea60*/  LOP3.LUT R4, R0, 0xffff, RZ, 0xc0, !PT ;  /* 0x0000ffff00047812 */ /* 0x000fe400078ec0ff */
[----:B------:R-:W-:Y:S02]  /*ea70*/  FMNMX.FTZ R2, R238, R2, !PT ;  /* 0x00000002ee027209 */ /* 0x000fe40007810000 */
[----:B------:R-:W-:Y:S02]  /*ea80*/  FMNMX.FTZ R105, R229, R105, !PT ;  /* 0x00000069e5697209 */ /* 0x000fe40007810000 */
[----:B------:R-:W-:-:S02]  /*ea90*/  PRMT R15, R5, 0x5410, R9 ;  /* 0x00005410050f7816 */ /* 0x000fc40000000009 */
[----:B------:R-:W-:Y:S02]  /*eaa0*/  SHF.R.U32.HI R5, RZ, 0x8, R4 ;  /* 0x00000008ff057819 */ /* 0x000fe40000011604 */
[----:B------:R-:W-:Y:S02]  /*eab0*/  LOP3.LUT R6, R0, 0xff, RZ, 0xc0, !PT ;  /* 0x000000ff00067812 */ /* 0x000fe400078ec0ff */
[--C-:B------:R-:W-:Y:S02]  /*eac0*/  SHF.R.U32.HI R3, RZ, 0x10, R0.reuse ;  /* 0x00000010ff037819 */ /* 0x100fe40000011600 */
[----:B------:R-:W-:Y:S02]  /*ead0*/  SHF.R.U32.HI R4, RZ, 0x18, R0 ;  /* 0x00000018ff047819 */ /* 0x000fe40000011600 */
[----:B------:R-:W-:Y:S02]  /*eae0*/  FMNMX.FTZ R0, R206, R2, !PT ;  /* 0x00000002ce007209 */ /* 0x000fe40007810000 */
[----:B------:R-:W-:-:S02]  /*eaf0*/  FMNMX.FTZ R105, R228, R105, !PT ;  /* 0x00000069e4697209 */ /* 0x000fc40007810000 */
[----:B------:R-:W-:Y:S02]  /*eb00*/  FMNMX.FTZ R2, R191, R7, !PT ;  /* 0x00000007bf027209 */ /* 0x000fe40007810000 */
[----:B------:R-:W-:Y:S02]  /*eb10*/  FMNMX.FTZ R0, R204, R0, !PT ;  /* 0x00000000cc007209 */ /* 0x000fe40007810000 */
[----:B------:R-:W-:Y:S02]  /*eb20*/  FMNMX.FTZ R105, R56, R105, !PT ;  /* 0x0000006938697209 */ /* 0x000fe40007810000 */
[----:B------:R-:W-:Y:S02]  /*eb30*/  LOP3.LUT R3, R3, 0xff, RZ, 0xc0, !PT ;  /* 0x000000ff03037812 */ /* 0x000fe400078ec0ff */
[----:B------:R-:W-:Y:S02]  /*eb40*/  PRMT R14, R6, 0x5410, R5 ;  /* 0x00005410060e7816 */ /* 0x000fe40000000005 */
[----:B------:R-:W-:-:S02]  /*eb50*/  FMNMX.FTZ R6, R185, R2, !PT ;  /* 0x00000002b9067209 */ /* 0x000fc40007810000 */
[----:B------:R-:W-:Y:S02]  /*eb60*/  FMNMX.FTZ R0, R49, R0, !PT ;  /* 0x0000000031007209 */ /* 0x000fe40007810000 */
[----:B------:R-:W-:Y:S02]  /*eb70*/  FMNMX.FTZ R105, R33, R105, !PT ;  /* 0x0000006921697209 */ /* 0x000fe40007810000 */
[----:B------:R-:W-:Y:S01]  /*eb80*/  PRMT R13, R3, 0x5410, R4 ;  /* 0x00005410030d7816 */ /* 0x000fe20000000004 */
[----:B------:R-:W-:Y:S01]  /*eb90*/  IMAD.WIDE.U32 R2, R11, -0x2daee0ad, RZ ;  /* 0xd2511f530b027825 */ /* 0x000fe200078e00ff */
[----:B------:R-:W-:-:S03]  /*eba0*/  FMNMX.FTZ R6, R239, R6, !PT ;  /* 0x00000006ef067209 */ /* 0x000fc60007810000 */
[----:B------:R-:W-:Y:S01]  /*ebb0*/  IMAD.WIDE.U32 R4, R10, -0x2daee0ad, RZ ;  /* 0xd2511f530a047825 */ /* 0x000fe200078e00ff */
[----:B------:R-:W-:Y:S01]  /*ebc0*/  FMNMX.FTZ R0, R48, R0, !PT ;  /* 0x0000000030007209 */ /* 0x000fe20007810000 */
[----:B------:R-:W1:Y:S03]  /*ebd0*/  SHFL.BFLY PT, R8, R105, 0x2, 0x1f ;  /* 0x0c401f0069087f89 */ /* 0x000e6600000e0000 */
[----:B------:R-:W-:Y:S02]  /*ebe0*/  LOP3.LUT R7, R5, UR11, R2, 0x96, !PT ;  /* 0x0000000b05077c12 */ /* 0x000fe4000f8e9602 */
[----:B------:R-:W-:Y:S02]  /*ebf0*/  FMNMX.FTZ R2, R240, R6, !PT ;  /* 0x00000006f0027209 */ /* 0x000fe40007810000 */
[----:B------:R-:W2:Y:S01]  /*ec00*/  SHFL.BFLY PT, R6, R0, 0x2, 0x1f ;  /* 0x0c401f0000067f89 */ /* 0x000ea200000e0000 */
[----:B------:R-:W-:Y:S01]  /*ec10*/  LOP3.LUT R3, R3, UR13, R46, 0x96, !PT ;  /* 0x0000000d03037c12 */ /* 0x000fe2000f8e962e */
[----:B------:R-:W-:Y:S01]  /*ec20*/  IMAD.WIDE.U32 R44, R7, -0x326172a9, RZ ;  /* 0xcd9e8d57072c7825 */ /* 0x000fe200078e00ff */
[----:B------:R-:W-:-:S03]  /*ec30*/  FMNMX.FTZ R5, R241, R2, !PT ;  /* 0x00000002f1057209 */ /* 0x000fc60007810000 */
[----:B------:R-:W-:-:S05]  /*ec40*/  IMAD.WIDE.U32 R2, R3, -0x326172a9, RZ ;  /* 0xcd9e8d5703027825 */ /* 0x000fca00078e00ff */
[----:B------:R-:W-:Y:S02]  /*ec50*/  LOP3.LUT R10, R45, UR10, R2, 0x96, !PT ;  /* 0x0000000a2d0a7c12 */ /* 0x000fe4000f8e9602 */
[----:B------:R-:W-:Y:S02]  /*ec60*/  FMNMX.FTZ R2, R227, R28, !PT ;  /* 0x0000001ce3027209 */ /* 0x000fe40007810000 */
[----:B------:R-:W-:Y:S02]  /*ec70*/  FMNMX.FTZ R5, R247, R5, !PT ;  /* 0x00000005f7057209 */ /* 0x000fe40007810000 */
[----:B------:R-:W-:Y:S02]  /*ec80*/  FMNMX.FTZ R2, R29, R2, !PT ;  /* 0x000000021d027209 */ /* 0x000fe40007810000 */
[----:B-1----:R-:W-:Y:S02]  /*ec90*/  FMNMX.FTZ R105, R105, R8, !PT ;  /* 0x0000000869697209 */ /* 0x002fe40007810000 */
[----:B------:R-:W-:-:S02]  /*eca0*/  LOP3.LUT R9, R3, UR12, R40, 0x96, !PT ;  /* 0x0000000c03097c12 */ /* 0x000fc4000f8e9628 */
[----:B------:R-:W-:Y:S02]  /*ecb0*/  FMNMX.FTZ R2, R36, R2, !PT ;  /* 0x0000000224027209 */ /* 0x000fe40007810000 */
[----:B------:R-:W-:Y:S02]  /*ecc0*/  FMNMX.FTZ R3, R199, R5, !PT ;  /* 0x00000005c7037209 */ /* 0x000fe40007810000 */
[----:B--2---:R-:W-:Y:S02]  /*ecd0*/  FMNMX.FTZ R0, R0, R6, !PT ;  /* 0x0000000600007209 */ /* 0x004fe40007810000 */
[----:B------:R-:W1:Y:S01]  /*ece0*/  SHFL.BFLY PT, R6, R105, 0x1, 0x1f ;  /* 0x0c201f0069067f89 */ /* 0x000e6200000e0000 */
[----:B------:R-:W-:Y:S02]  /*ecf0*/  FMNMX.FTZ R2, R37, R2, !PT ;  /* 0x0000000225027209 */ /* 0x000fe40007810000 */
[----:B------:R-:W-:Y:S02]  /*ed00*/  FMNMX.FTZ R3, R54, R3, !PT ;  /* 0x0000000336037209 */ /* 0x000fe40007810000 */
[----:B------:R-:W-:-:S02]  /*ed10*/  FMNMX.FTZ R5, R196, R2, !PT ;  /* 0x00000002c4057209 */ /* 0x000fc40007810000 */
[----:B------:R-:W-:Y:S01]  /*ed20*/  FMNMX.FTZ R103, R53, R3, !PT ;  /* 0x0000000335677209 */ /* 0x000fe20007810000 */
[----:B------:R-:W-:Y:S01]  /*ed30*/  IMAD.WIDE.U32 R2, R9, -0x2daee0ad, RZ ;  /* 0xd2511f5309027825 */ /* 0x000fe200078e00ff */
[----:B------:R-:W-:Y:S01]  /*ed40*/  FMNMX.FTZ R5, R198, R5, !PT ;  /* 0x00000005c6057209 */ /* 0x000fe20007810000 */
[----:B------:R-:W2:Y:S03]  /*ed50*/  SHFL.BFLY PT, R104, R0, 0x1, 0x1f ;  /* 0x0c201f0000687f89 */ /* 0x000ea600000e0000 */
[----:B------:R-:W-:Y:S02]  /*ed60*/  LOP3.LUT R8, R3, UR9, R4, 0x96, !PT ;  /* 0x0000000903087c12 */ /* 0x000fe4000f8e9604 */
[----:B------:R-:W-:Y:S01]  /*ed70*/  FMNMX.FTZ R3, R186, R5, !PT ;  /* 0x00000005ba037209 */ /* 0x000fe20007810000 */
[----:B------:R-:W-:-:S03]  /*ed80*/  IMAD.WIDE.U32 R42, R10, -0x2daee0ad, RZ ;  /* 0xd2511f530a2a7825 */ /* 0x000fc600078e00ff */
[----:B------:R-:W-:Y:S02]  /*ed90*/  FMNMX.FTZ R3, R187, R3, !PT ;  /* 0x00000003bb037209 */ /* 0x000fe40007810000 */
[----:B------:R-:W-:Y:S02]  /*eda0*/  LOP3.LUT R4, R43, UR7, R2, 0x96, !PT ;  /* 0x000000072b047c12 */ /* 0x000fe4000f8e9602 */
[----:B------:R-:W-:Y:S02]  /*edb0*/  FSEL R65, R179, -INF , !P6 ;  /* 0xff800000b3417808 */ /* 0x000fe40007000000 */
[----:B------:R-:W-:Y:S02]  /*edc0*/  FMNMX.FTZ R2, R248, R3, !PT ;  /* 0x00000003f8027209 */ /* 0x000fe40007810000 */
[----:B-1----:R-:W-:Y:S02]  /*edd0*/  FMNMX.FTZ R105, R105, R6, !PT ;  /* 0x0000000669697209 */ /* 0x002fe40007810000 */
[----:B------:R-:W-:-:S02]  /*ede0*/  FSEL R210, R182, -INF , !P5 ;  /* 0xff800000b6d27808 */ /* 0x000fc40006800000 */
[----:B------:R-:W-:Y:S01]  /*edf0*/  FMNMX.FTZ R2, R65, R2, !PT ;  /* 0x0000000241027209 */ /* 0x000fe20007810000 */
[----:B------:R-:W-:Y:S01]  /*ee00*/  FMUL.FTZ R34, R105, c[0x0][0x23c] ;  /* 0x00008f0069227a20 */ /* 0x000fe20000410000 */
[----:B------:R-:W-:Y:S02]  /*ee10*/  FSEL R211, R183, -INF , !P4 ;  /* 0xff800000b7d37808 */ /* 0x000fe40006000000 */
[----:B------:R-:W-:Y:S02]  /*ee20*/  FMNMX.FTZ R2, R210, R2, !PT ;  /* 0x00000002d2027209 */ /* 0x000fe40007810000 */
[----:B------:R-:W-:Y:S02]  /*ee30*/  FSETP.NEU.FTZ.AND P4, PT, R105, -INF , PT ;  /* 0xff8000006900780b */ /* 0x000fe40003f9d000 */
[----:B------:R-:W-:Y:S02]  /*ee40*/  FMNMX.FTZ R103, R12, R103, !PT ;  /* 0x000000670c677209 */ /* 0x000fe40007810000 */
[----:B------:R-:W-:-:S02]  /*ee50*/  FSEL R242, R110, -INF , !P3 ;  /* 0xff8000006ef27808 */ /* 0x000fc40005800000 */
[----:B------:R-:W-:Y:S02]  /*ee60*/  FMNMX.FTZ R2, R211, R2, !PT ;  /* 0x00000002d3027209 */ /* 0x000fe40007810000 */
[----:B------:R-:W-:Y:S01]  /*ee70*/  FSEL R34, R34, RZ, P4 ;  /* 0x000000ff22227208 */ /* 0x000fe20002000000 */
[----:B------:R-:W1:Y:S01]  /*ee80*/  SHFL.BFLY PT, R7, R103, 0x2, 0x1f ;  /* 0x0c401f0067077f89 */ /* 0x000e6200000e0000 */
[----:B--2---:R-:W-:Y:S02]  /*ee90*/  FMNMX.FTZ R104, R0, R104, !PT ;  /* 0x0000006800687209 */ /* 0x004fe40007810000 */
[----:B------:R-:W-:Y:S01]  /*eea0*/  FMNMX.FTZ R102, R242, R2, !PT ;  /* 0x00000002f2667209 */ /* 0x000fe20007810000 */
[----:B------:R-:W-:Y:S02]  /*eeb0*/  FFMA.FTZ R0, R16, c[0x0][0x23c], -R34 ;  /* 0x00008f0010007a23 */ /* 0x000fe40000010822 */
[----:B------:R-:W-:-:S04]  /*eec0*/  IMAD.WIDE.U32 R2, R4, -0x326172a9, RZ ;  /* 0xcd9e8d5704027825 */ /* 0x000fc800078e00ff */
[----:B------:R-:W-:Y:S01]  /*eed0*/  IMAD.MOV.U32 R207, RZ, RZ, R249 ;  /* 0x000000ffffcf7224 */ /* 0x000fe200078e00f9 */
[----:B------:R-:W-:Y:S01]  /*eee0*/  FSEL R249, R111, -INF , !P2 ;  /* 0xff8000006ff97808 */ /* 0x000fe20005000000 */
[----:B------:R2:W-:Y:S01]  /*eef0*/  MUFU.EX2 R55, R0 ;  /* 0x0000000000377308 */ /* 0x0005e20000000800 */
[----:B------:R-:W-:Y:S01]  /*ef00*/  IMAD.MOV.U32 R197, RZ, RZ, R251 ;  /* 0x000000ffffc57224 */ /* 0x000fe200078e00fb */
[----:B------:R-:W-:Y:S02]  /*ef10*/  FSEL R251, R106, -INF , !P1 ;  /* 0xff8000006afb7808 */ /* 0x000fe40004800000 */
[----:B------:R-:W-:Y:S01]  /*ef20*/  FMNMX.FTZ R102, R249, R102, !PT ;  /* 0x00000066f9667209 */ /* 0x000fe20007810000 */
[----:B------:R-:W-:Y:S01]  /*ef30*/  IMAD.MOV.U32 R202, RZ, RZ, R250 ;  /* 0x000000ffffca7224 */ /* 0x000fe200078e00fa */
[----:B------:R-:W-:Y:S01]  /*ef40*/  FSEL R250, R107, -INF , !P0 ;  /* 0xff8000006bfa7808 */ /* 0x000fe20004000000 */
[----:B------:R-:W-:Y:S01]  /*ef50*/  FFMA.FTZ R4, R17, c[0x0][0x23c], -R34 ;  /* 0x00008f0011047a23 */ /* 0x000fe20000010822 */
[----:B------:R-:W-:Y:S01]  /*ef60*/  FMNMX.FTZ R102, R251, R102, !PT ;  /* 0x00000066fb667209 */ /* 0x000fe20007810000 */
[----:B------:R-:W-:Y:S01]  /*ef70*/  FMUL.FTZ R35, R104, c[0x0][0x23c] ;  /* 0x00008f0068237a20 */ /* 0x000fe20000410000 */
[----:B--2---:R-:W-:-:S04]  /*ef80*/  LOP3.LUT R0, R2, 0xffff, RZ, 0xc0, !PT ;  /* 0x0000ffff02007812 */ /* 0x004fc800078ec0ff */
[----:B------:R-:W-:Y:S01]  /*ef90*/  SHF.R.U32.HI R5, RZ, 0x8, R0 ;  /* 0x00000008ff057819 */ /* 0x000fe20000011600 */
[----:B------:R-:W-:Y:S01]  /*efa0*/  FFMA.FTZ R0, R18, c[0x0][0x23c], -R34 ;  /* 0x00008f0012007a23 */ /* 0x000fe20000010822 */
[----:B------:R-:W-:Y:S01]  /*efb0*/  FSETP.NEU.FTZ.AND P2, PT, R104, -INF , PT ;  /* 0xff8000006800780b */ /* 0x000fe20003f5d000 */
[----:B------:R2:W-:Y:S01]  /*efc0*/  MUFU.EX2 R203, R4 ;  /* 0x0000000400cb7308 */ /* 0x0005e20000000800 */
[----:B------:R-:W-:Y:S01]  /*efd0*/  FMNMX.FTZ R102, R250, R102, !PT ;  /* 0x00000066fa667209 */ /* 0x000fe20007810000 */
[----:B------:R-:W-:Y:S01]  /*efe0*/  IMAD.MOV.U32 R110, RZ, RZ, R12 ;  /* 0x000000ffff6e7224 */ /* 0x000fe200078e000c */
[----:B------:R-:W-:-:S05]  /*eff0*/  FSEL R35, R35, RZ, P2 ;  /* 0x000000ff23237208 */ /* 0x000fca0001000000 */
[----:B------:R3:W-:Y:S01]  /*f000*/  MUFU.EX2 R10, R0 ;  /* 0x00000000000a7308 */ /* 0x0007e20000000800 */
[----:B------:R-:W4:Y:S01]  /*f010*/  SHFL.BFLY PT, R6, R102, 0x2, 0x1f ;  /* 0x0c401f0066067f89 */ /* 0x000f2200000e0000 */
[----:B--2---:R-:W-:Y:S01]  /*f020*/  LOP3.LUT R4, R2, 0xff, RZ, 0xc0, !PT ;  /* 0x000000ff02047812 */ /* 0x004fe200078ec0ff */
[----:B------:R-:W-:-:S03]  /*f030*/  IMAD.WIDE.U32 R30, R8, -0x326172a9, RZ ;  /* 0xcd9e8d57081e7825 */ /* 0x000fc600078e00ff */
[----:B------:R-:W-:Y:S02]  /*f040*/  PRMT R12, R4, 0x5410, R5 ;  /* 0x00005410040c7816 */ /* 0x000fe40000000005 */
[----:B---3--:R-:W-:-:S04]  /*f050*/  SHF.R.U32.HI R0, RZ, 0x10, R2 ;  /* 0x00000010ff007819 */ /* 0x008fc80000011602 */
[----:B------:R-:W-:Y:S02]  /*f060*/  LOP3.LUT R5, R0, 0xff, RZ, 0xc0, !PT ;  /* 0x000000ff00057812 */ /* 0x000fe400078ec0ff */
[----:B------:R-:W-:Y:S01]  /*f070*/  SHF.R.U32.HI R0, RZ, 0x18, R2 ;  /* 0x00000018ff007819 */ /* 0x000fe20000011602 */
[----:B------:R-:W-:Y:S01]  /*f080*/  FFMA.FTZ R2, R20, c[0x0][0x23c], -R35 ;  /* 0x00008f0014027a23 */ /* 0x000fe20000010823 */
[----:B-1----:R-:W-:-:S03]  /*f090*/  FMNMX.FTZ R103, R103, R7, !PT ;  /* 0x0000000767677209 */ /* 0x002fc60007810000 */
[----:B------:R1:W-:Y:S02]  /*f0a0*/  MUFU.EX2 R52, R2 ;  /* 0x0000000200347308 */ /* 0x0003e40000000800 */
[----:B------:R-:W2:Y:S01]  /*f0b0*/  SHFL.BFLY PT, R7, R103, 0x1, 0x1f ;  /* 0x0c201f0067077f89 */ /* 0x000ea200000e0000 */
[----:B------:R-:W-:Y:S02]  /*f0c0*/  PRMT R18, R5, 0x5410, R0 ;  /* 0x0000541005127816 */ /* 0x000fe40000000000 */
[----:B-1----:R-:W-:Y:S01]  /*f0d0*/  LOP3.LUT R2, R3, UR17, R30, 0x96, !PT ;  /* 0x0000001103027c12 */ /* 0x002fe2000f8e961e */
[----:B------:R-:W-:-:S04]  /*f0e0*/  FFMA.FTZ R3, R21, c[0x0][0x23c], -R35 ;  /* 0x00008f0015037a23 */ /* 0x000fc80000010823 */
[----:B------:R1:W3:Y:S01]  /*f0f0*/  MUFU.EX2 R5, R3 ;  /* 0x0000000300057308 */ /* 0x0002e20000000800 */
[----:B----4-:R-:W-:Y:S01]  /*f100*/  FMNMX.FTZ R102, R102, R6, !PT ;  /* 0x0000000666667209 */ /* 0x010fe20007810000 */
[--C-:B------:R-:W-:Y:S01]  /*f110*/  FFMA.FTZ R0, R22, c[0x0][0x23c], -R35.reuse ;  /* 0x00008f0016007a23 */ /* 0x100fe20000010823 */
[----:B--2---:R-:W-:Y:S01]  /*f120*/  FMNMX.FTZ R103, R103, R7, !PT ;  /* 0x0000000767677209 */ /* 0x004fe20007810000 */
[----:B------:R-:W-:Y:S02]  /*f130*/  FFMA.FTZ R4, R19, c[0x0][0x23c], -R34 ;  /* 0x00008f0013047a23 */ /* 0x000fe40000010822 */
[----:B-1----:R-:W-:Y:S02]  /*f140*/  FFMA.FTZ R3, R23, c[0x0][0x23c], -R35 ;  /* 0x00008f0017037a23 */ /* 0x002fe40000010823 */
[----:B---3--:R-:W-:Y:S02]  /*f150*/  IMAD.MOV.U32 R23, RZ, RZ, R5 ;  /* 0x000000ffff177224 */ /* 0x008fe400078e0005 */
[----:B------:R-:W1:Y:S01]  /*f160*/  SHFL.BFLY PT, R5, R102, 0x1, 0x1f ;  /* 0x0c201f0066057f89 */ /* 0x000e6200000e0000 */
[----:B------:R2:W-:Y:S01]  /*f170*/  MUFU.EX2 R19, R0 ;  /* 0x0000000000137308 */ /* 0x0005e20000000800 */
[C---:B------:R-:W-:Y:S01]  /*f180*/  FMUL.FTZ R32, R103.reuse, c[0x0][0x23c] ;  /* 0x00008f0067207a20 */ /* 0x040fe20000410000 */
[----:B------:R-:W-:-:S04]  /*f190*/  FSETP.NEU.FTZ.AND P1, PT, R103, -INF , PT ;  /* 0xff8000006700780b */ /* 0x000fc80003f3d000 */
[----:B------:R-:W-:Y:S02]  /*f1a0*/  FSEL R32, R32, RZ, P1 ;  /* 0x000000ff20207208 */ /* 0x000fe40000800000 */
[----:B------:R3:W4:Y:S01]  /*f1b0*/  MUFU.EX2 R9, R4 ;  /* 0x0000000400097308 */ /* 0x0007220000000800 */
[----:B--2---:R-:W-:Y:S01]  /*f1c0*/  LOP3.LUT R0, R2, 0xffff, RZ, 0xc0, !PT ;  /* 0x0000ffff02007812 */ /* 0x004fe200078ec0ff */
[----:B------:R-:W-:-:S06]  /*f1d0*/  IMAD.MOV.U32 R209, RZ, RZ, R207 ;  /* 0x000000ffffd17224 */ /* 0x000fcc00078e00cf */
[----:B------:R2:W5:Y:S01]  /*f1e0*/  MUFU.EX2 R6, R3 ;  /* 0x0000000300067308 */ /* 0x0005620000000800 */
[----:B---3--:R-:W-:Y:S02]  /*f1f0*/  SHF.R.U32.HI R4, RZ, 0x8, R0 ;  /* 0x00000008ff047819 */ /* 0x008fe40000011600 */
[----:B------:R-:W-:Y:S01]  /*f200*/  LOP3.LUT R0, R2, 0xff, RZ, 0xc0, !PT ;  /* 0x000000ff02007812 */ /* 0x000fe200078ec0ff */
[----:B------:R-:W-:-:S03]  /*f210*/  IMAD.MOV.U32 R207, RZ, RZ, R197 ;  /* 0x000000ffffcf7224 */ /* 0x000fc600078e00c5 */
[----:B------:R-:W-:Y:S01]  /*f220*/  PRMT R17, R0, 0x5410, R4 ;  /* 0x0000541000117816 */ /* 0x000fe20000000004 */
[----:B------:R-:W-:Y:S01]  /*f230*/  FFMA.FTZ R0, R24, c[0x0][0x23c], -R32 ;  /* 0x00008f0018007a23 */ /* 0x000fe20000010820 */
[----:B------:R-:W3:Y:S01]  /*f240*/  LDC.U8 R197, c[0x0][0x2d8] ;  /* 0x0000b600ffc57b82 */ /* 0x000ee20000000000 */
[----:B------:R-:W-:Y:S01]  /*f250*/  IMAD.MOV.U32 R208, RZ, RZ, R202 ;  /* 0x000000ffffd07224 */ /* 0x000fe200078e00ca */
[----:B--2---:R-:W-:Y:S01]  /*f260*/  SHF.R.U32.HI R3, RZ, 0x10, R2 ;  /* 0x00000010ff037819 */ /* 0x004fe20000011602 */
[----:B------:R-:W-:Y:S01]  /*f270*/  IMAD.MOV.U32 R202, RZ, RZ, R252 ;  /* 0x000000ffffca7224 */ /* 0x000fe200078e00fc */
[----:B------:R-:W-:Y:S01]  /*f280*/  SHF.R.U32.HI R2, RZ, 0x18, R2 ;  /* 0x00000018ff027819 */ /* 0x000fe20000011602 */
[----:B------:R2:W-:Y:S01]  /*f290*/  MUFU.EX2 R252, R0 ;  /* 0x0000000000fc7308 */ /* 0x0005e20000000800 */
[----:B-1----:R-:W-:Y:S01]  /*f2a0*/  FMNMX.FTZ R102, R102, R5, !PT ;  /* 0x0000000566667209 */ /* 0x002fe20007810000 */
[----:B------:R-:W-:-:S03]  /*f2b0*/  IMAD.MOV.U32 R24, RZ, RZ, R33 ;  /* 0x000000ffff187224 */ /* 0x000fc600078e0021 */
[C---:B------:R-:W-:Y:S01]  /*f2c0*/  FSETP.NEU.FTZ.AND P0, PT, R102.reuse, -INF , PT ;  /* 0xff8000006600780b */ /* 0x040fe20003f1d000 */
[----:B------:R-:W-:Y:S01]  /*f2d0*/  FMUL.FTZ R33, R102, c[0x0][0x23c] ;  /* 0x00008f0066217a20 */ /* 0x000fe20000410000 */
[----:B--2---:R-:W-:-:S04]  /*f2e0*/  LOP3.LUT R0, R3, 0xff, RZ, 0xc0, !PT ;  /* 0x000000ff03007812 */ /* 0x004fc800078ec0ff */
[----:B------:R-:W-:Y:S01]  /*f2f0*/  PRMT R16, R0, 0x5410, R2 ;  /* 0x0000541000107816 */ /* 0x000fe20000000002 */
[--C-:B------:R-:W-:Y:S02]  /*f300*/  FFMA.FTZ R0, R26, c[0x0][0x23c], -R32.reuse ;  /* 0x00008f001a007a23 */ /* 0x100fe40000010820 */
[----:B------:R-:W-:Y:S02]  /*f310*/  FFMA.FTZ R3, R27, c[0x0][0x23c], -R32 ;  /* 0x00008f001b037a23 */ /* 0x000fe40000010820 */
[----:B------:R1:W-:Y:S01]  /*f320*/  MUFU.EX2 R27, R0 ;  /* 0x00000000001b7308 */ /* 0x0003e20000000800 */
[----:B------:R-:W-:Y:S01]  /*f330*/  FSEL R33, R33, RZ, P0 ;  /* 0x000000ff21217208 */ /* 0x000fe20000000000 */
[----:B------:R-:W-:Y:S01]  /*f340*/  IMAD.MOV.U32 R22, RZ, RZ, R10 ;  /* 0x000000ffff167224 */ /* 0x000fe200078e000a */
[----:B---3--:R-:W-:Y:S01]  /*f350*/  PRMT R197, R197, 0x7054, R197 ;  /* 0x00007054c5c57816 */ /* 0x008fe200000000c5 */
[----:B----4-:R-:W-:Y:S01]  /*f360*/  IMAD.MOV.U32 R26, RZ, RZ, R9 ;  /* 0x000000ffff1a7224 */ /* 0x010fe200078e0009 */
[----:B-1----:R-:W-:-:S05]  /*f370*/  FSEL R0, R105, RZ, P4 ;  /* 0x000000ff69007208 */ /* 0x002fca0002000000 */
[----:B------:R-:W-:Y:S02]  /*f380*/  FADD.FTZ R4, R246, -R0 ;  /* 0x80000000f6047221 */ /* 0x000fe40000010000 */
[----:B------:R-:W-:Y:S02]  /*f390*/  FFMA.FTZ R0, R28, c[0x0][0x23c], -R33 ;  /* 0x00008f001c007a23 */ /* 0x000fe40000010821 */
[----:B------:R-:W-:Y:S02]  /*f3a0*/  FFMA.FTZ R2, R25, c[0x0][0x23c], -R32 ;  /* 0x00008f0019027a23 */ /* 0x000fe40000010820 */
[----:B------:R1:W-:Y:S01]  /*f3b0*/  MUFU.EX2 R20, R0 ;  /* 0x0000000000147308 */ /* 0x0003e20000000800 */
[----:B------:R-:W-:Y:S01]  /*f3c0*/  HSET2.LE.AND R10, R38, R197, PT ;  /* 0x000000c5260a7233 */ /* 0x000fe20003803000 */
[----:B-----5:R-:W-:-:S06]  /*f3d0*/  IMAD.MOV.U32 R25, RZ, RZ, R6 ;  /* 0x000000ffff197224 */ /* 0x020fcc00078e0006 */
[----:B------:R-:W-:Y:S01]  /*f3e0*/  MUFU.EX2 R111, R3 ;  /* 0x00000003006f7308 */ /* 0x000fe20000000800 */
[----:B-1----:R-:W-:-:S07]  /*f3f0*/  FFMA.FTZ R0, R29, c[0x0][0x23c], -R33 ;  /* 0x00008f001d007a23 */ /* 0x002fce0000010821 */
[----:B------:R1:W2:Y:S01]  /*f400*/  MUFU.EX2 R3, R2 ;  /* 0x0000000200037308 */ /* 0x0002a20000000800 */
[----:B------:R-:W-:-:S07]  /*f410*/  HSET2.LE.AND R11, R15, R197, PT ;  /* 0x000000c50f0b7233 */ /* 0x000fce0003803000 */
[----:B------:R3:W-:Y:S01]  /*f420*/  MUFU.EX2 R246, R0 ;  /* 0x0000000000f67308 */ /* 0x0007e20000000800 */
[----:B-1----:R-:W-:Y:S02]  /*f430*/  FSEL R2, R104, RZ, P2 ;  /* 0x000000ff68027208 */ /* 0x002fe40001000000 */
[----:B---3--:R-:W-:-:S03]  /*f440*/  F2FP.BF16.PACK_AB R0, R26, R22 ;  /* 0x000000161a00723e */ /* 0x008fc600000010ff */
[----:B------:R-:W-:Y:S01]  /*f450*/  FADD.FTZ R5, R245, -R2 ;  /* 0x80000002f5057221 */ /* 0x000fe20000010000 */
[----:B------:R-:W-:Y:S02]  /*f460*/  LOP3.LUT R10, R10, R0, RZ, 0xc0, !PT ;  /* 0x000000000a0a7212 */ /* 0x000fe400078ec0ff */
[----:B------:R-:W-:Y:S02]  /*f470*/  F2FP.BF16.PACK_AB R0, R25, R23 ;  /* 0x000000171900723e */ /* 0x000fe400000010ff */
[----:B------:R-:W-:Y:S01]  /*f480*/  FSEL R2, R102, RZ, P0 ;  /* 0x000000ff66027208 */ /* 0x000fe20000000000 */
[--C-:B------:R-:W-:Y:S01]  /*f490*/  HSET2.LE.AND R8, R14, R197.reuse, PT ;  /* 0x000000c50e087233 */ /* 0x100fe20003803000 */
[----:B------:R-:W-:Y:S02]  /*f4a0*/  LOP3.LUT R11, R11, R0, RZ, 0xc0, !PT ;  /* 0x000000000b0b7212 */ /* 0x000fe400078ec0ff */
[----:B------:R-:W-:Y:S01]  /*f4b0*/  F2FP.BF16.PACK_AB R0, R203, R55 ;  /* 0x00000037cb00723e */ /* 0x000fe200000010ff */
[----:B------:R-:W-:Y:S01]  /*f4c0*/  FADD.FTZ R7, R227, -R2 ;  /* 0x80000002e3077221 */ /* 0x000fe20000010000 */
[----:B------:R-:W-:Y:S01]  /*f4d0*/  HSET2.LE.AND R9, R13, R197, PT ;  /* 0x000000c50d097233 */ /* 0x000fe20003803000 */
[----:B------:R-:W-:Y:S01]  /*f4e0*/  FFMA.FTZ R2, R36, c[0x0][0x23c], -R33 ;  /* 0x00008f0024027a23 */ /* 0x000fe20000010821 */
[----:B------:R-:W-:Y:S01]  /*f4f0*/  LOP3.LUT R8, R8, R0, RZ, 0xc0, !PT ;  /* 0x0000000008087212 */ /* 0x000fe200078ec0ff */
[----:B--2---:R-:W-:Y:S01]  /*f500*/  IMAD.MOV.U32 R28, RZ, RZ, R3 ;  /* 0x000000ffff1c7224 */ /* 0x004fe200078e0003 */
[----:B------:R-:W-:Y:S01]  /*f510*/  F2FP.BF16.PACK_AB R0, R19, R52 ;  /* 0x000000341300723e */ /* 0x000fe200000010ff */
[----:B------:R1:W-:Y:S01]  /*f520*/  MUFU.EX2 R245, R2 ;  /* 0x0000000200f57308 */ /* 0x0003e20000000800 */
[----:B------:R-:W-:-:S02]  /*f530*/  FSEL R3, R103, RZ, P1 ;  /* 0x000000ff67037208 */ /* 0x000fc40000800000 */
[----:B------:R-:W-:Y:S01]  /*f540*/  LOP3.LUT R9, R9, R0, RZ, 0xc0, !PT ;  /* 0x0000000009097212 */ /* 0x000fe200078ec0ff */
[----:B------:R-:W-:Y:S02]  /*f550*/  HSET2.LE.AND R0, R12, R197, PT ;  /* 0x000000c50c007233 */ /* 0x000fe40003803000 */
[----:B------:R-:W-:Y:S01]  /*f560*/  FADD.FTZ R3, R244, -R3 ;  /* 0x80000003f4037221 */ /* 0x000fe20000010000 */
[----:B------:R-:W2:Y:S01]  /*f570*/  LDSM.16.MT88.4 R12, [R212+0x9000] ;  /* 0x00900000d40c783b */ /* 0x000ea20000004200 */
[----:B-1----:R-:W-:-:S04]  /*f580*/  FFMA.FTZ R2, R37, c[0x0][0x23c], -R33 ;  /* 0x00008f0025027a23 */ /* 0x002fc80000010821 */
[----:B------:R1:W3:Y:S01]  /*f590*/  MUFU.EX2 R244, R2 ;  /* 0x0000000200f47308 */ /* 0x0002e20000000800 */
[----:B------:R-:W-:Y:S02]  /*f5a0*/  FMUL.FTZ R63, R7, c[0x0][0x23c] ;  /* 0x00008f00073f7a20 */ /* 0x000fe40000410000 */
[----:B------:R-:W-:Y:S02]  /*f5b0*/  FMUL.FTZ R4, R4, c[0x0][0x23c] ;  /* 0x00008f0004047a20 */ /* 0x000fe40000410000 */
[----:B------:R-:W-:Y:S02]  /*f5c0*/  FMUL.FTZ R5, R5, c[0x0][0x23c] ;  /* 0x00008f0005057a20 */ /* 0x000fe40000410000 */
[----:B------:R-:W-:Y:S01]  /*f5d0*/  FMUL.FTZ R3, R3, c[0x0][0x23c] ;  /* 0x00008f0003037a20 */ /* 0x000fe20000410000 */
[----:B------:R4:W5:Y:S01]  /*f5e0*/  MUFU.EX2 R61, R4 ;  /* 0x00000004003d7308 */ /* 0x0009620000000800 */
[----:B-1----:R-:W-:-:S07]  /*f5f0*/  F2FP.BF16.PACK_AB R2, R28, R27 ;  /* 0x0000001b1c02723e */ /* 0x002fce00000010ff */
[----:B------:R1:W1:Y:S01]  /*f600*/  MUFU.EX2 R60, R5 ;  /* 0x00000005003c7308 */ /* 0x0002620000000800 */
[----:B------:R-:W-:Y:S01]  /*f610*/  LOP3.LUT R6, R0, R2, RZ, 0xc0, !PT ;  /* 0x0000000200067212 */ /* 0x000fe200078ec0ff */
[----:B------:R-:W-:Y:S01]  /*f620*/  HSET2.LE.AND R0, R18, R197, PT ;  /* 0x000000c512007233 */ /* 0x000fe20003803000 */
[----:B---3--:R-:W-:-:S05]  /*f630*/  F2FP.BF16.PACK_AB R2, R244, R245 ;  /* 0x000000f5f402723e */ /* 0x008fca00000010ff */
[----:B------:R-:W3:Y:S01]  /*f640*/  MUFU.EX2 R62, R3 ;  /* 0x00000003003e7308 */ /* 0x000ee20000000800 */
[----:B------:R-:W-:Y:S01]  /*f650*/  LOP3.LUT R7, R0, R2, RZ, 0xc0, !PT ;  /* 0x0000000200077212 */ /* 0x000fe200078ec0ff */
[----:B------:R-:W-:-:S06]  /*f660*/  HSET2.LE.AND R0, R17, R197, PT ;  /* 0x000000c511007233 */ /* 0x000fcc0003803000 */
[----:B------:R-:W2:Y:S01]  /*f670*/  MUFU.EX2 R63, R63 ;  /* 0x0000003f003f7308 */ /* 0x000ea20000000800 */
[----:B------:R-:W-:-:S04]  /*f680*/  F2FP.BF16.PACK_AB R2, R111, R252 ;  /* 0x000000fc6f02723e */ /* 0x000fc800000010ff */
[----:B----4-:R-:W-:Y:S01]  /*f690*/  LOP3.LUT R4, R0, R2, RZ, 0xc0, !PT ;  /* 0x0000000200047212 */ /* 0x010fe200078ec0ff */
[----:B------:R-:W-:Y:S01]  /*f6a0*/  HSET2.LE.AND R2, R16, R197, PT ;  /* 0x000000c510027233 */ /* 0x000fe20003803000 */
[----:B------:R-:W-:Y:S01]  /*f6b0*/  F2FP.BF16.PACK_AB R0, R246, R20 ;  /* 0x00000014f600723e */ /* 0x000fe200000010ff */
[-C--:B-----5:R-:W-:Y:S02]  /*f6c0*/  FMUL.FTZ R112, R112, R61.reuse ;  /* 0x0000003d70707220 */ /* 0x0a0fe40000410000 */
[----:B------:R-:W-:Y:S01]  /*f6d0*/  FMUL.FTZ R113, R113, R61 ;  /* 0x0000003d71717220 */ /* 0x000fe20000410000 */
[----:B-1----:R-:W-:Y:S01]  /*f6e0*/  LOP3.LUT R5, R2, R0, RZ, 0xc0, !PT ;  /* 0x0000000002057212 */ /* 0x002fe200078ec0ff */
[-C--:B------:R-:W-:Y:S02]  /*f6f0*/  FMUL.FTZ R114, R114, R60.reuse ;  /* 0x0000003c72727220 */ /* 0x080fe40000410000 */
[----:B------:R-:W-:Y:S02]  /*f700*/  FMUL.FTZ R115, R115, R60 ;  /* 0x0000003c73737220 */ /* 0x000fe40000410000 */
[----:B---3--:R-:W-:-:S02]  /*f710*/  FMUL.FTZ R116, R116, R62 ;  /* 0x0000003e74747220 */ /* 0x008fc40000410000 */
[-C--:B------:R-:W-:Y:S02]  /*f720*/  FMUL.FTZ R117, R117, R62.reuse ;  /* 0x0000003e75757220 */ /* 0x080fe40000410000 */
[-C--:B--2---:R-:W-:Y:S02]  /*f730*/  FMUL.FTZ R118, R118, R63.reuse ;  /* 0x0000003f76767220 */ /* 0x084fe40000410000 */
[-C--:B------:R-:W-:Y:S02]  /*f740*/  FMUL.FTZ R119, R119, R63.reuse ;  /* 0x0000003f77777220 */ /* 0x080fe40000410000 */
[-C--:B------:R-:W-:Y:S02]  /*f750*/  FMUL.FTZ R120, R120, R62.reuse ;  /* 0x0000003e78787220 */ /* 0x080fe40000410000 */
[----:B------:R-:W-:Y:S02]  /*f760*/  FMUL.FTZ R121, R121, R62 ;  /* 0x0000003e79797220 */ /* 0x000fe40000410000 */
[----:B------:R-:W-:-:S02]  /*f770*/  FMUL.FTZ R122, R122, R63 ;  /* 0x0000003f7a7a7220 */ /* 0x000fc40000410000 */
[----:B------:R-:W-:Y:S02]  /*f780*/  FMUL.FTZ R123, R123, R63 ;  /* 0x0000003f7b7b7220 */ /* 0x000fe40000410000 */
[-C--:B------:R-:W-:Y:S02]  /*f790*/  FMUL.FTZ R124, R124, R61.reuse ;  /* 0x0000003d7c7c7220 */ /* 0x080fe40000410000 */
[-C--:B------:R-:W-:Y:S02]  /*f7a0*/  FMUL.FTZ R125, R125, R61.reuse ;  /* 0x0000003d7d7d7220 */ /* 0x080fe40000410000 */
[-C--:B------:R-:W-:Y:S02]  /*f7b0*/  FMUL.FTZ R126, R126, R60.reuse ;  /* 0x0000003c7e7e7220 */ /* 0x080fe40000410000 */
[----:B------:R-:W-:Y:S01]  /*f7c0*/  FMUL.FTZ R127, R127, R60 ;  /* 0x0000003c7f7f7220 */ /* 0x000fe20000410000 */
[-C--:B------:R-:W-:Y:S08]  /*f7d0*/  HMMA.16816.F32.BF16 R112, R8, R12.reuse, R112 ;  /* 0x0000000c0870723c */ /* 0x080ff00000041870 */
[C---:B------:R-:W-:Y:S08]  /*f7e0*/  HMMA.16816.F32.BF16 R116, R4.reuse, R12, R116 ;  /* 0x0000000c0474723c */ /* 0x040ff00000041874 */
[-C--:B------:R-:W-:Y:S08]  /*f7f0*/  HMMA.16816.F32.BF16 R120, R4, R14.reuse, R120 ;  /* 0x0000000e0478723c */ /* 0x080ff00000041878 */
[----:B------:R-:W-:Y:S01]  /*f800*/  HMMA.16816.F32.BF16 R124, R8, R14, R124 ;  /* 0x0000000e087c723c */ /* 0x000fe2000004187c */
[----:B------:R-:W1:Y:S01]  /*f810*/  LDSM.16.MT88.4 R12, [R214+0x9000] ;  /* 0x00900000d60c783b */ /* 0x000e620000004200 */
[----:B------:R-:W-:-:S02]  /*f820*/  FMUL.FTZ R128, R128, R61 ;  /* 0x0000003d80807220 */ /* 0x000fc40000410000 */
[----:B------:R-:W-:Y:S02]  /*f830*/  FMUL.FTZ R129, R129, R61 ;  /* 0x0000003d81817220 */ /* 0x000fe40000410000 */
[-C--:B------:R-:W-:Y:S02]  /*f840*/  FMUL.FTZ R130, R130, R60.reuse ;  /* 0x0000003c82827220 */ /* 0x080fe40000410000 */
[----:B------:R-:W-:Y:S02]  /*f850*/  FMUL.FTZ R131, R131, R60 ;  /* 0x0000003c83837220 */ /* 0x000fe40000410000 */
        /* <DEDUP_REMOVED lines=11> */
[----:B------:R-:W-:Y:S01]  /*f910*/  FMUL.FTZ R143, R143, R60 ;  /* 0x0000003c8f8f7220 */ /* 0x000fe20000410000 */
[-C--:B-1----:R-:W-:Y:S08]  /*f920*/  HMMA.16816.F32.BF16 R128, R8, R12.reuse, R128 ;  /* 0x0000000c0880723c */ /* 0x082ff00000041880 */
        /* <DEDUP_REMOVED lines=38> */
[----:B------:R-:W-:Y:S02]  /*fb90*/  FMUL.FTZ R173, R173, R61 ;  /* 0x0000003dadad7220 */ /* 0x000fe40000410000 */
[-C--:B------:R-:W-:Y:S02]  /*fba0*/  FMUL.FTZ R174, R174, R60.reuse ;  /* 0x0000003caeae7220 */ /* 0x080fe40000410000 */
[----:B------:R-:W-:Y:S01]  /*fbb0*/  FMUL.FTZ R175, R175, R60 ;  /* 0x0000003cafaf7220 */ /* 0x000fe20000410000 */
[-C--:B-1----:R-:W-:Y:S07]  /*fbc0*/  HMMA.16816.F32.BF16 R180, R8, R12.reuse, R160 ;  /* 0x0000000c08b4723c */ /* 0x082fee00000418a0 */
[----:B------:R-:W-:Y:S01]  /*fbd0*/  IMAD.MOV.U32 R163, RZ, RZ, R19 ;  /* 0x000000ffffa37224 */ /* 0x000fe200078e0013 */
[C---:B------:R-:W-:Y:S01]  /*fbe0*/  HMMA.16816.F32.BF16 R164, R4.reuse, R12, R164 ;  /* 0x0000000c04a4723c */ /* 0x040fe200000418a4 */
[----:B------:R-:W-:Y:S07]  /*fbf0*/  LDSM.16.MT88.4 R16, [R214+0xb000] ;  /* 0x00b00000d610783b */ /* 0x000fee0000004200 */
[-C--:B------:R-:W-:Y:S08]  /*fc00*/  HMMA.16816.F32.BF16 R168, R4, R14.reuse, R168 ;  /* 0x0000000e04a8723c */ /* 0x080ff000000418a8 */
[----:B------:R-:W-:Y:S01]  /*fc10*/  HMMA.16816.F32.BF16 R172, R8, R14, R172 ;  /* 0x0000000e08ac723c */ /* 0x000fe200000418ac */
[----:B------:R-:W1:Y:S01]  /*fc20*/  LDSM.16.MT88.4 R12, [R212+0xb000] ;  /* 0x00b00000d40c783b */ /* 0x000e620000004200 */
[----:B------:R-:W-:-:S04]  /*fc30*/  FFMA.FTZ R0, R192, c[0x0][0x23c], -R34 ;  /* 0x00008f00c0007a23 */ /* 0x000fc80000010822 */
[----:B------:R2:W-:Y:S01]  /*fc40*/  MUFU.EX2 R227, R0 ;  /* 0x0000000000e37308 */ /* 0x0005e20000000800 */
[----:B------:R-:W-:Y:S02]  /*fc50*/  IMAD.MOV.U32 R147, RZ, RZ, R228 ;  /* 0x000000ffff937224 */ /* 0x000fe400078e00e4 */
[----:B------:R-:W-:Y:S02]  /*fc60*/  IMAD.MOV.U32 R29, RZ, RZ, R229 ;  /* 0x000000ffff1d7224 */ /* 0x000fe400078e00e5 */
[----:B------:R-:W-:Y:S02]  /*fc70*/  FMUL.FTZ R72, R72, R62 ;  /* 0x0000003e48487220 */ /* 0x000fe40000410000 */
[----:B--2---:R-:W-:-:S04]  /*fc80*/  FFMA.FTZ R0, R188, c[0x0][0x23c], -R34 ;  /* 0x00008f00bc007a23 */ /* 0x004fc80000010822 */
[----:B------:R2:W-:Y:S01]  /*fc90*/  MUFU.EX2 R228, R0 ;  /* 0x0000000000e47308 */ /* 0x0005e20000000800 */
[-C--:B------:R-:W-:Y:S02]  /*fca0*/  FMUL.FTZ R73, R73, R62.reuse ;  /* 0x0000003e49497220 */ /* 0x080fe40000410000 */
[-C--:B------:R-:W-:Y:S02]  /*fcb0*/  FMUL.FTZ R74, R74, R63.reuse ;  /* 0x0000003f4a4a7220 */ /* 0x080fe40000410000 */
[----:B------:R-:W-:Y:S02]  /*fcc0*/  FMUL.FTZ R75, R75, R63 ;  /* 0x0000003f4b4b7220 */ /* 0x000fe40000410000 */
[-C--:B------:R-:W-:Y:S02]  /*fcd0*/  FMUL.FTZ R76, R76, R62.reuse ;  /* 0x0000003e4c4c7220 */ /* 0x080fe40000410000 */
[----:B------:R-:W-:Y:S02]  /*fce0*/  FMUL.FTZ R77, R77, R62 ;  /* 0x0000003e4d4d7220 */ /* 0x000fe40000410000 */
[----:B--2---:R-:W-:-:S02]  /*fcf0*/  FFMA.FTZ R0, R101, c[0x0][0x23c], -R34 ;  /* 0x00008f0065007a23 */ /* 0x004fc40000010822 */
[-C--:B------:R-:W-:Y:S02]  /*fd00*/  FMUL.FTZ R78, R78, R63.reuse ;  /* 0x0000003f4e4e7220 */ /* 0x080fe40000410000 */
[----:B------:R2:W-:Y:S01]  /*fd10*/  MUFU.EX2 R229, R0 ;  /* 0x0000000000e57308 */ /* 0x0005e20000000800 */
[-C--:B------:R-:W-:Y:S02]  /*fd20*/  FMUL.FTZ R79, R79, R63.reuse ;  /* 0x0000003f4f4f7220 */ /* 0x080fe40000410000 */
[-C--:B------:R-:W-:Y:S02]  /*fd30*/  FMUL.FTZ R88, R88, R62.reuse ;  /* 0x0000003e58587220 */ /* 0x080fe40000410000 */
[----:B------:R-:W-:Y:S02]  /*fd40*/  FMUL.FTZ R89, R89, R62 ;  /* 0x0000003e59597220 */ /* 0x000fe40000410000 */
[-C--:B------:R-:W-:Y:S02]  /*fd50*/  FMUL.FTZ R90, R90, R63.reuse ;  /* 0x0000003f5a5a7220 */ /* 0x080fe40000410000 */
[----:B------:R-:W-:-:S02]  /*fd60*/  FMUL.FTZ R91, R91, R63 ;  /* 0x0000003f5b5b7220 */ /* 0x000fc40000410000 */
[-C--:B------:R-:W-:Y:S02]  /*fd70*/  FMUL.FTZ R92, R92, R62.reuse ;  /* 0x0000003e5c5c7220 */ /* 0x080fe40000410000 */
[----:B------:R-:W-:Y:S02]  /*fd80*/  FMUL.FTZ R93, R93, R62 ;  /* 0x0000003e5d5d7220 */ /* 0x000fe40000410000 */
[-C--:B------:R-:W-:Y:S02]  /*fd90*/  FMUL.FTZ R94, R94, R63.reuse ;  /* 0x0000003f5e5e7220 */ /* 0x080fe40000410000 */
[----:B--2---:R-:W-:Y:S02]  /*fda0*/  FFMA.FTZ R0, R100, c[0x0][0x23c], -R34 ;  /* 0x00008f0064007a23 */ /* 0x004fe40000010822 */
[----:B------:R-:W-:Y:S02]  /*fdb0*/  FMUL.FTZ R95, R95, R63 ;  /* 0x0000003f5f5f7220 */ /* 0x000fe40000410000 */
[----:B------:R-:W-:-:S02]  /*fdc0*/  FMUL.FTZ R80, R80, R61 ;  /* 0x0000003d50507220 */ /* 0x000fc40000410000 */
[-C--:B------:R-:W-:Y:S02]  /*fdd0*/  FMUL.FTZ R81, R81, R61.reuse ;  /* 0x0000003d51517220 */ /* 0x080fe40000410000 */
[-C--:B------:R-:W-:Y:S02]  /*fde0*/  FMUL.FTZ R82, R82, R60.reuse ;  /* 0x0000003c52527220 */ /* 0x080fe40000410000 */
[-C--:B------:R-:W-:Y:S01]  /*fdf0*/  FMUL.FTZ R83, R83, R60.reuse ;  /* 0x0000003c53537220 */ /* 0x080fe20000410000 */
[----:B------:R-:W-:Y:S01]  /*fe00*/  LOP3.LUT R3, R39, UR8, R64, 0x96, !PT ;  /* 0x0000000827037c12 */ /* 0x000fe2000f8e9640 */
[-C--:B------:R-:W-:Y:S01]  /*fe10*/  FMUL.FTZ R84, R84, R61.reuse ;  /* 0x0000003d54547220 */ /* 0x080fe20000410000 */
[----:B------:R2:W3:Y:S01]  /*fe20*/  MUFU.EX2 R230, R0 ;  /* 0x0000000000e67308 */ /* 0x0004e20000000800 */
[----:B------:R-:W-:Y:S02]  /*fe30*/  FMUL.FTZ R85, R85, R61 ;  /* 0x0000003d55557220 */ /* 0x000fe40000410000 */
[----:B------:R-:W-:-:S02]  /*fe40*/  FMUL.FTZ R86, R86, R60 ;  /* 0x0000003c56567220 */ /* 0x000fc40000410000 */
[-C--:B------:R-:W-:Y:S01]  /*fe50*/  FMUL.FTZ R87, R87, R60.reuse ;  /* 0x0000003c57577220 */ /* 0x080fe20000410000 */
[----:B------:R-:W-:Y:S01]  /*fe60*/  LOP3.LUT R2, R31, UR8, R44, 0x96, !PT ;  /* 0x000000081f027c12 */ /* 0x000fe2000f8e962c */
[-C--:B------:R-:W-:Y:S02]  /*fe70*/  FMUL.FTZ R68, R68, R61.reuse ;  /* 0x0000003d44447220 */ /* 0x080fe40000410000 */
[-C--:B------:R-:W-:Y:S02]  /*fe80*/  FMUL.FTZ R69, R69, R61.reuse ;  /* 0x0000003d45457220 */ /* 0x080fe40000410000 */
[-C--:B------:R-:W-:Y:S02]  /*fe90*/  FMUL.FTZ R70, R70, R60.reuse ;  /* 0x0000003c46467220 */ /* 0x080fe40000410000 */
[----:B------:R-:W-:Y:S02]  /*fea0*/  FMUL.FTZ R71, R71, R60 ;  /* 0x0000003c47477220 */ /* 0x000fe40000410000 */
[----:B------:R-:W-:-:S02]  /*feb0*/  FMUL.FTZ R96, R96, R61 ;  /* 0x0000003d60607220 */ /* 0x000fc40000410000 */
[----:B--2---:R-:W-:Y:S02]  /*fec0*/  FFMA.FTZ R0, R193, c[0x0][0x23c], -R35 ;  /* 0x00008f00c1007a23 */ /* 0x004fe40000010823 */
[----:B------:R-:W-:Y:S02]  /*fed0*/  FMUL.FTZ R97, R97, R61 ;  /* 0x0000003d61617220 */ /* 0x000fe40000410000 */
[-C--:B------:R-:W-:Y:S02]  /*fee0*/  FMUL.FTZ R98, R98, R60.reuse ;  /* 0x0000003c62627220 */ /* 0x080fe40000410000 */
[----:B------:R-:W-:Y:S01]  /*fef0*/  FMUL.FTZ R99, R99, R60 ;  /* 0x0000003c63637220 */ /* 0x000fe20000410000 */
[----:B-1----:R-:W-:Y:S01]  /*ff00*/  HMMA.16816.F32.BF16 R72, R4, R12, R72 ;  /* 0x0000000c0448723c */ /* 0x002fe20000041848 */
[----:B------:R-:W-:Y:S02]  /*ff10*/  IMAD.MOV.U32 R146, RZ, RZ, R55 ;  /* 0x000000ffff927224 */ /* 0x000fe400078e0037 */
[----:B------:R-:W-:-:S02]  /*ff20*/  IMAD.MOV.U32 R144, RZ, RZ, R208 ;  /* 0x000000ffff907224 */ /* 0x000fc400078e00d0 */
[----:B------:R-:W-:Y:S01]  /*ff30*/  IMAD.MOV.U32 R106, RZ, RZ, R54 ;  /* 0x000000ffff6a7224 */ /* 0x000fe200078e0036 */
[----:B------:R1:W-:Y:S01]  /*ff40*/  MUFU.EX2 R208, R0 ;  /* 0x0000000000d07308 */ /* 0x0003e20000000800 */
[----:B------:R-:W-:Y:S01]  /*ff50*/  IMAD.MOV.U32 R162, RZ, RZ, R53 ;  /* 0x000000ffffa27224 */ /* 0x000fe200078e0035 */
[----:B------:R-:W-:Y:S01]  /*ff60*/  HMMA.16816.F32.BF16 R76, R4, R14, R76 ;  /* 0x0000000e044c723c */ /* 0x000fe2000004184c */
[----:B------:R-:W-:Y:S02]  /*ff70*/  IMAD.MOV.U32 R161, RZ, RZ, R52 ;  /* 0x000000ffffa17224 */ /* 0x000fe400078e0034 */
[----:B------:R-:W-:-:S05]  /*ff80*/  IMAD.MOV.U32 R21, RZ, RZ, R51 ;  /* 0x000000ffff157224 */ /* 0x000fca00078e0033 */
[----:B------:R-:W-:Y:S01]  /*ff90*/  HMMA.16816.F32.BF16 R88, R4, R16, R88 ;  /* 0x000000100458723c */ /* 0x000fe20000041858 */
[----:B------:R-:W-:Y:S02]  /*ffa0*/  IMAD.MOV.U32 R145, RZ, RZ, R209 ;  /* 0x000000ffff917224 */ /* 0x000fe400078e00d1 */
[----:B-1----:R-:W-:-:S05]  /*ffb0*/  FFMA.FTZ R0, R190, c[0x0][0x23c], -R35 ;  /* 0x00008f00be007a23 */ /* 0x002fca0000010823 */
[----:B------:R-:W-:Y:S01]  /*ffc0*/  HMMA.16816.F32.BF16 R92, R4, R18, R92 ;  /* 0x00000012045c723c */ /* 0x000fe2000004185c */
[----:B------:R1:W-:Y:S06]  /*ffd0*/  MUFU.EX2 R209, R0 ;  /* 0x0000000000d17308 */ /* 0x0003ec0000000800 */
[----:B------:R-:W-:Y:S01]  /*ffe0*/  IMAD.WIDE.U32 R4, R3, -0x2daee0ad, RZ ;  /* 0xd2511f5303047825 */ /* 0x000fe200078e00ff */
[----:B------:R-:W-:Y:S03]  /*fff0*/  HMMA.16816.F32.BF16 R52, R8, R14, R80 ;  /* 0x0000000e0834723c */ /* 0x000fe60000041850 */
[----:B------:R-:W-:-:S04]  /*10000*/  IMAD.WIDE.U32 R2, R2, -0x2daee0ad, RZ ;  /* 0xd2511f5302027825 */ /* 0x000fc800078e00ff */
[----:B------:R-:W-:Y:S02]  /*10010*/  IMAD.MOV.U32 R82, RZ, RZ, R56 ;  /* 0x000000ffff527224 */ /* 0x000fe400078e0038 */
[----:B------:R-:W-:Y:S01]  /*10020*/  IMAD.MOV.U32 R81, RZ, RZ, R20 ;  /* 0x000000ffff517224 */ /* 0x000fe200078e0014 */
[----:B------:R-:W-:Y:S01]  /*10030*/  HMMA.16816.F32.BF16 R56, R8, R16, R84 ;  /* 0x000000100838723c */ /* 0x000fe20000041854 */
[----:B------:R-:W-:Y:S02]  /*10040*/  IMAD.MOV.U32 R20, RZ, RZ, R50 ;  /* 0x000000ffff147224 */ /* 0x000fe400078e0032 */
[----:B-1----:R-:W-:-:S04]  /*10050*/  FFMA.FTZ R0, R189, c[0x0][0x23c], -R35 ;  /* 0x00008f00bd007a23 */ /* 0x002fc80000010823 */
[----:B------:R-:W-:Y:S01]  /*10060*/  IMAD.MOV.U32 R85, RZ, RZ, R49 ;  /* 0x000000ffff557224 */ /* 0x000fe200078e0031 */
[----:B------:R-:W-:Y:S01]  /*10070*/  HMMA.16816.F32.BF16 R68, R8, R12, R68 ;  /* 0x0000000c0844723c */ /* 0x000fe20000041844 */
[----:B------:R-:W-:Y:S01]  /*10080*/  IMAD.MOV.U32 R84, RZ, RZ, R48 ;  /* 0x000000ffff547224 */ /* 0x000fe200078e0030 */
[----:B------:R-:W-:Y:S01]  /*10090*/  SHF.R.U32.HI R7, RZ, 0x18, R4 ;  /* 0x00000018ff077819 */ /* 0x000fe20000011604 */
[----:B------:R-:W-:-:S05]  /*100a0*/  IMAD.MOV.U32 R83, RZ, RZ, R206 ;  /* 0x000000ffff537224 */ /* 0x000fca00078e00ce */
[----:B------:R-:W-:Y:S01]  /*100b0*/  HMMA.16816.F32.BF16 R48, R8, R18, R96 ;  /* 0x000000120830723c */ /* 0x000fe20000041860 */
[----:B------:R-:W-:Y:S02]  /*100c0*/  LOP3.LUT R13, R2, 0xff, RZ, 0xc0, !PT ;  /* 0x000000ff020d7812 */ /* 0x000fe400078ec0ff */
[----:B------:R-:W-:-:S04]  /*100d0*/  SHF.R.U32.HI R12, RZ, 0x18, R2 ;  /* 0x00000018ff0c7819 */ /* 0x000fc80000011602 */
[----:B------:R-:W-:Y:S02]  /*100e0*/  SHF.R.U32.HI R8, RZ, 0x10, R4 ;  /* 0x00000010ff087819 */ /* 0x000fe40000011604 */
[----:B------:R-:W-:Y:S02]  /*100f0*/  LOP3.LUT R9, R2, 0xffff, RZ, 0xc0, !PT ;  /* 0x0000ffff02097812 */ /* 0x000fe400078ec0ff */
[----:B------:R-:W-:Y:S01]  /*10100*/  SHF.R.U32.HI R10, RZ, 0x10, R2 ;  /* 0x00000010ff0a7819 */ /* 0x000fe20000011602 */
[----:B------:R1:W-:Y:S01]  /*10110*/  MUFU.EX2 R206, R0 ;  /* 0x0000000000ce7308 */ /* 0x0003e20000000800 */
[----:B------:R-:W-:Y:S02]  /*10120*/  LOP3.LUT R2, R8, 0xff, RZ, 0xc0, !PT ;  /* 0x000000ff08027812 */ /* 0x000fe400078ec0ff */
[----:B------:R-:W-:Y:S02]  /*10130*/  LOP3.LUT R6, R5, UR18, R66, 0x96, !PT ;  /* 0x0000001205067c12 */ /* 0x000fe4000f8e9642 */
[----:B------:R-:W-:-:S02]  /*10140*/  LOP3.LUT R5, R4, 0xffff, RZ, 0xc0, !PT ;  /* 0x0000ffff04057812 */ /* 0x000fc400078ec0ff */
[----:B------:R-:W-:Y:S01]  /*10150*/  LOP3.LUT R11, R4, 0xff, RZ, 0xc0, !PT ;  /* 0x000000ff040b7812 */ /* 0x000fe200078ec0ff */
[----:B------:R-:W-:Y:S01]  /*10160*/  FFMA.FTZ R4, R195, c[0x0][0x23c], -R32 ;  /* 0x00008f00c3047a23 */ /* 0x000fe20000010820 */
[----:B------:R-:W-:Y:S01]  /*10170*/  PRMT R8, R2, 0x5410, R7 ;  /* 0x0000541002087816 */ /* 0x000fe20000000007 */
[----:B------:R-:W-:Y:S01]  /*10180*/  IMAD.MOV.U32 R160, RZ, RZ, R207 ;  /* 0x000000ffffa07224 */ /* 0x000fe200078e00cf */
[----:B------:R-:W-:Y:S02]  /*10190*/  LOP3.LUT R2, R6, 0xffff, RZ, 0xc0, !PT ;  /* 0x0000ffff06027812 */ /* 0x000fe400078ec0ff */
[----:B-1----:R-:W-:Y:S01]  /*101a0*/  LOP3.LUT R0, R3, UR18, R42, 0x96, !PT ;  /* 0x0000001203007c12 */ /* 0x002fe2000f8e962a */
[----:B------:R-:W-:Y:S02]  /*101b0*/  FFMA.FTZ R3, R184, c[0x0][0x23c], -R35 ;  /* 0x00008f00b8037a23 */ /* 0x000fe40000010823 */
[----:B------:R-:W-:Y:S02]  /*101c0*/  IMAD.MOV.U32 R86, RZ, RZ, R202 ;  /* 0x000000ffff567224 */ /* 0x000fe400078e00ca */
[----:B------:R1:W2:Y:S01]  /*101d0*/  MUFU.EX2 R207, R3 ;  /* 0x0000000300cf7308 */ /* 0x0002a20000000800 */
[----:B------:R-:W-:-:S02]  /*101e0*/  SHF.R.U32.HI R7, RZ, 0x8, R2 ;  /* 0x00000008ff077819 */ /* 0x000fc40000011602 */
[----:B------:R-:W-:-:S05]  /*101f0*/  LOP3.LUT R2, R6, 0xff, RZ, 0xc0, !PT ;  /* 0x000000ff06027812 */ /* 0x000fca00078ec0ff */
[----:B------:R4:W-:Y:S01]  /*10200*/  MUFU.EX2 R202, R4 ;  /* 0x0000000400ca7308 */ /* 0x0009e20000000800 */
[----:B------:R-:W-:Y:S02]  /*10210*/  PRMT R7, R2, 0x5410, R7 ;  /* 0x0000541002077816 */ /* 0x000fe40000000007 */
[----:B-1----:R-:W-:-:S04]  /*10220*/  SHF.R.U32.HI R3, RZ, 0x8, R5 ;  /* 0x00000008ff037819 */ /* 0x002fc80000011605 */
[----:B------:R-:W-:Y:S02]  /*10230*/  PRMT R11, R11, 0x5410, R3 ;  /* 0x000054100b0b7816 */ /* 0x000fe40000000003 */
[----:B----4-:R-:W-:Y:S01]  /*10240*/  LOP3.LUT R4, R10, 0xff, RZ, 0xc0, !PT ;  /* 0x000000ff0a047812 */ /* 0x010fe200078ec0ff */
[----:B------:R-:W-:Y:S01]  /*10250*/  FFMA.FTZ R3, R194, c[0x0][0x23c], -R32 ;  /* 0x00008f00c2037a23 */ /* 0x000fe20000010820 */
[----:B------:R-:W-:Y:S02]  /*10260*/  LOP3.LUT R2, R0, 0xffff, RZ, 0xc0, !PT ;  /* 0x0000ffff00027812 */ /* 0x000fe400078ec0ff */
[----:B------:R-:W-:Y:S01]  /*10270*/  PRMT R19, R4, 0x5410, R12 ;  /* 0x0000541004137816 */ /* 0x000fe2000000000c */
[----:B------:R-:W-:Y:S01]  /*10280*/  FFMA.FTZ R4, R191, c[0x0][0x23c], -R32 ;  /* 0x00008f00bf047a23 */ /* 0x000fe20000010820 */
[----:B------:R-:W-:Y:S01]  /*10290*/  SHF.R.U32.HI R5, RZ, 0x8, R9 ;  /* 0x00000008ff057819 */ /* 0x000fe20000011609 */
[----:B------:R-:W-:Y:S02]  /*102a0*/  IMAD.MOV.U32 R80, RZ, RZ, R204 ;  /* 0x000000ffff507224 */ /* 0x000fe400078e00cc */
[----:B------:R-:W-:Y:S01]  /*102b0*/  IMAD.MOV.U32 R87, RZ, RZ, R203 ;  /* 0x000000ffff577224 */ /* 0x000fe200078e00cb */
[----:B------:R1:W-:Y:S01]  /*102c0*/  MUFU.EX2 R204, R3 ;  /* 0x0000000300cc7308 */ /* 0x0003e20000000800 */
[----:B------:R-:W-:Y:S01]  /*102d0*/  PRMT R18, R13, 0x5410, R5 ;  /* 0x000054100d127816 */ /* 0x000fe20000000005 */
[----:B------:R-:W-:Y:S01]  /*102e0*/  IMAD.MOV.U32 R99, RZ, RZ, R201 ;  /* 0x000000ffff637224 */ /* 0x000fe200078e00c9 */
[----:B------:R-:W4:Y:S05]  /*102f0*/  LDSM.16.MT88.4 R12, [R212+0x9400] ;  /* 0x00940000d40c783b */ /* 0x000f2a0000004200 */
[----:B------:R5:W-:Y:S01]  /*10300*/  MUFU.EX2 R203, R4 ;  /* 0x0000000400cb7308 */ /* 0x000be20000000800 */
[----:B-1----:R-:W-:-:S02]  /*10310*/  SHF.R.U32.HI R3, RZ, 0x10, R6 ;  /* 0x00000010ff037819 */ /* 0x002fc40000011606 */
[----:B------:R-:W-:Y:S02]  /*10320*/  SHF.R.U32.HI R6, RZ, 0x18, R6 ;  /* 0x00000018ff067819 */ /* 0x000fe40000011606 */
[----:B------:R-:W-:Y:S02]  /*10330*/  LOP3.LUT R5, R3, 0xff, RZ, 0xc0, !PT ;  /* 0x000000ff03057812 */ /* 0x000fe400078ec0ff */
[----:B-----5:R-:W-:Y:S01]  /*10340*/  SHF.R.U32.HI R4, RZ, 0x8, R2 ;  /* 0x00000008ff047819 */ /* 0x020fe20000011602 */
[----:B------:R-:W-:Y:S01]  /*10350*/  FFMA.FTZ R2, R185, c[0x0][0x23c], -R32 ;  /* 0x00008f00b9027a23 */ /* 0x000fe20000010820 */
[----:B------:R-:W-:-:S03]  /*10360*/  LOP3.LUT R3, R0, 0xff, RZ, 0xc0, !PT ;  /* 0x000000ff00037812 */ /* 0x000fc600078ec0ff */
[----:B------:R1:W5:Y:S01]  /*10370*/  MUFU.EX2 R201, R2 ;  /* 0x0000000200c97308 */ /* 0x0003620000000800 */
[----:B------:R-:W-:Y:S02]  /*10380*/  PRMT R17, R3, 0x5410, R4 ;  /* 0x0000541003117816 */ /* 0x000fe40000000004 */
[----:B------:R-:W-:Y:S01]  /*10390*/  PRMT R6, R5, 0x5410, R6 ;  /* 0x0000541005067816 */ /* 0x000fe20000000006 */
[----:B------:R-:W-:Y:S01]  /*103a0*/  FFMA.FTZ R5, R196, c[0x0][0x23c], -R33 ;  /* 0x00008f00c4057a23 */ /* 0x000fe20000010821 */
[----:B------:R-:W-:-:S03]  /*103b0*/  SHF.R.U32.HI R4, RZ, 0x18, R0 ;  /* 0x00000018ff047819 */ /* 0x000fc60000011600 */
[----:B------:R2:W-:Y:S01]  /*103c0*/  MUFU.EX2 R196, R5 ;  /* 0x0000000500c47308 */ /* 0x0005e20000000800 */
[----:B-1----:R-:W-:Y:S01]  /*103d0*/  SHF.R.U32.HI R2, RZ, 0x10, R0 ;  /* 0x00000010ff027819 */ /* 0x002fe20000011600 */
[----:B------:R-:W-:-:S03]  /*103e0*/  HSET2.LE.AND R0, R11, R197, PT ;  /* 0x000000c50b007233 */ /* 0x000fc60003803000 */
[----:B------:R-:W-:Y:S02]  /*103f0*/  LOP3.LUT R3, R2, 0xff, RZ, 0xc0, !PT ;  /* 0x000000ff02037812 */ /* 0x000fe400078ec0ff */
[----:B---3--:R-:W-:Y:S02]  /*10400*/  F2FP.BF16.PACK_AB R2, R230, R229 ;  /* 0x000000e5e602723e */ /* 0x008fe400000010ff */
[----:B------:R-:W-:Y:S01]  /*10410*/  PRMT R16, R3, 0x5410, R4 ;  /* 0x0000541003107816 */ /* 0x000fe20000000004 */
[--C-:B------:R-:W-:Y:S01]  /*10420*/  FFMA.FTZ R4, R186, c[0x0][0x23c], -R33.reuse ;  /* 0x00008f00ba047a23 */ /* 0x100fe20000010821 */
[----:B------:R-:W-:Y:S01]  /*10430*/  LOP3.LUT R10, R0, R2, RZ, 0xc0, !PT ;  /* 0x00000002000a7212 */ /* 0x000fe200078ec0ff */
[----:B--2---:R-:W-:Y:S01]  /*10440*/  FFMA.FTZ R5, R187, c[0x0][0x23c], -R33 ;  /* 0x00008f00bb057a23 */ /* 0x004fe20000010821 */
[----:B------:R-:W-:Y:S01]  /*10450*/  HSET2.LE.AND R0, R8, R197, PT ;  /* 0x000000c508007233 */ /* 0x000fe20003803000 */
[----:B------:R-:W-:Y:S01]  /*10460*/  F2FP.BF16.PACK_AB R2, R207, R206 ;  /* 0x000000cecf02723e */ /* 0x000fe200000010ff */
[----:B------:R-:W-:-:S02]  /*10470*/  IMAD.MOV.U32 R107, RZ, RZ, R199 ;  /* 0x000000ffff6b7224 */ /* 0x000fc400078e00c7 */
[----:B------:R-:W-:Y:S01]  /*10480*/  IMAD.MOV.U32 R98, RZ, RZ, R200 ;  /* 0x000000ffff627224 */ /* 0x000fe200078e00c8 */
[----:B------:R-:W-:Y:S01]  /*10490*/  MUFU.EX2 R199, R5 ;  /* 0x0000000500c77308 */ /* 0x000fe20000000800 */
[--C-:B------:R-:W-:Y:S01]  /*104a0*/  HSET2.LE.AND R3, R7, R197.reuse, PT ;  /* 0x000000c507037233 */ /* 0x100fe20003803000 */
[----:B------:R-:W-:Y:S01]  /*104b0*/  LOP3.LUT R11, R0, R2, RZ, 0xc0, !PT ;  /* 0x00000002000b7212 */ /* 0x000fe200078ec0ff */
[----:B------:R-:W-:Y:S01]  /*104c0*/  HSET2.LE.AND R0, R6, R197, PT ;  /* 0x000000c506007233 */ /* 0x000fe20003803000 */
[----:B------:R-:W-:-:S04]  /*104d0*/  F2FP.BF16.PACK_AB R2, R209, R208 ;  /* 0x000000d0d102723e */ /* 0x000fc800000010ff */
[----:B------:R1:W2:Y:S01]  /*104e0*/  MUFU.EX2 R200, R4 ;  /* 0x0000000400c87308 */ /* 0x0002a20000000800 */
[----:B------:R-:W-:Y:S01]  /*104f0*/  LOP3.LUT R9, R0, R2, RZ, 0xc0, !PT ;  /* 0x0000000200097212 */ /* 0x000fe200078ec0ff */
[----:B------:R-:W-:Y:S01]  /*10500*/  HSET2.LE.AND R0, R18, R197, PT ;  /* 0x000000c512007233 */ /* 0x000fe20003803000 */
[----:B-----5:R-:W-:Y:S02]  /*10510*/  F2FP.BF16.PACK_AB R2, R201, R203 ;  /* 0x000000cbc902723e */ /* 0x020fe400000010ff */
[----:B-1----:R-:W-:-:S04]  /*10520*/  F2FP.BF16.PACK_AB R4, R228, R227 ;  /* 0x000000e3e404723e */ /* 0x002fc800000010ff */
[----:B------:R-:W-:Y:S01]  /*10530*/  LOP3.LUT R8, R3, R4, RZ, 0xc0, !PT ;  /* 0x0000000403087212 */ /* 0x000fe200078ec0ff */
[----:B------:R-:W-:Y:S01]  /*10540*/  FFMA.FTZ R3, R198, c[0x0][0x23c], -R33 ;  /* 0x00008f00c6037a23 */ /* 0x000fe20000010821 */
[----:B------:R-:W-:-:S03]  /*10550*/  LOP3.LUT R6, R0, R2, RZ, 0xc0, !PT ;  /* 0x0000000200067212 */ /* 0x000fc600078ec0ff */
[----:B------:R-:W1:Y:S01]  /*10560*/  MUFU.EX2 R195, R3 ;  /* 0x0000000300c37308 */ /* 0x000e620000000800 */
[----:B------:R-:W-:Y:S01]  /*10570*/  HSET2.LE.AND R0, R19, R197, PT ;  /* 0x000000c513007233 */ /* 0x000fe20003803000 */
[----:B--2---:R-:W-:-:S04]  /*10580*/  F2FP.BF16.PACK_AB R2, R199, R200 ;  /* 0x000000c8c702723e */ /* 0x004fc800000010ff */
[----:B------:R-:W-:Y:S01]  /*10590*/  LOP3.LUT R7, R0, R2, RZ, 0xc0, !PT ;  /* 0x0000000200077212 */ /* 0x000fe200078ec0ff */
[----:B------:R-:W-:Y:S01]  /*105a0*/  HSET2.LE.AND R0, R17, R197, PT ;  /* 0x000000c511007233 */ /* 0x000fe20003803000 */
[----:B------:R-:W-:-:S04]  /*105b0*/  F2FP.BF16.PACK_AB R2, R204, R202 ;  /* 0x000000cacc02723e */ /* 0x000fc800000010ff */
[----:B------:R-:W-:Y:S01]  /*105c0*/  LOP3.LUT R4, R0, R2, RZ, 0xc0, !PT ;  /* 0x0000000200047212 */ /* 0x000fe200078ec0ff */
[----:B------:R-:W-:Y:S01]  /*105d0*/  HSET2.LE.AND R0, R16, R197, PT ;  /* 0x000000c510007233 */ /* 0x000fe20003803000 */
[----:B----4-:R-:W-:Y:S01]  /*105e0*/  HMMA.16816.F32.BF16 R36, R8, R12, R112 ;  /* 0x0000000c0824723c */ /* 0x010fe20000041870 */
[----:B------:R-:W-:Y:S01]  /*105f0*/  IMAD.MOV.U32 R193, RZ, RZ, R85 ;  /* 0x000000ffffc17224 */ /* 0x000fe200078e0055 */
[----:B-1----:R-:W-:Y:S01]  /*10600*/  F2FP.BF16.PACK_AB R2, R195, R196 ;  /* 0x000000c4c302723e */ /* 0x002fe200000010ff */
[----:B------:R-:W-:Y:S01]  /*10610*/  IMAD.MOV.U32 R96, RZ, RZ, R111 ;  /* 0x000000ffff607224 */ /* 0x000fe200078e006f */
[----:B------:R-:W1:Y:S02]  /*10620*/  LDSM.16.MT88.4 R16, [R212+0xa400] ;  /* 0x00a40000d410783b */ /* 0x000e640000004200 */
[----:B------:R-:W-:Y:S01]  /*10630*/  LOP3.LUT R5, R0, R2, RZ, 0xc0, !PT ;  /* 0x0000000200057212 */ /* 0x000fe200078ec0ff */
[----:B------:R-:W-:Y:S02]  /*10640*/  IMAD.MOV.U32 R114, RZ, RZ, R98 ;  /* 0x000000ffff727224 */ /* 0x000fe400078e0062 */
[----:B------:R-:W-:-:S02]  /*10650*/  IMAD.MOV.U32 R98, RZ, RZ, R87 ;  /* 0x000000ffff627224 */ /* 0x000fc400078e0057 */
[----:B------:R-:W-:Y:S02]  /*10660*/  IMAD.MOV.U32 R115, RZ, RZ, R99 ;  /* 0x000000ffff737224 */ /* 0x000fe400078e0063 */
[----:B------:R-:W-:Y:S02]  /*10670*/  IMAD.MOV.U32 R87, RZ, RZ, R110 ;  /* 0x000000ffff577224 */ /* 0x000fe400078e006e */
[----:B------:R-:W-:Y:S02]  /*10680*/  IMAD.MOV.U32 R112, RZ, RZ, R108 ;  /* 0x000000ffff707224 */ /* 0x000fe400078e006c */
[----:B------:R-:W-:Y:S01]  /*10690*/  IMAD.MOV.U32 R113, RZ, RZ, R109 ;  /* 0x000000ffff717224 */ /* 0x000fe200078e006d */
[----:B------:R-:W-:Y:S01]  /*106a0*/  HMMA.16816.F32.BF16 R116, R4, R12, R116 ;  /* 0x0000000c0474723c */ /* 0x000fe20000041874 */
[----:B------:R-:W-:Y:S02]  /*106b0*/  IMAD.MOV.U32 R85, RZ, RZ, R86 ;  /* 0x000000ffff557224 */ /* 0x000fe400078e0056 */
[----:B------:R-:W-:-:S02]  /*106c0*/  IMAD.MOV.U32 R45, RZ, RZ, R80 ;  /* 0x000000ffff2d7224 */ /* 0x000fc400078e0050 */
[----:B------:R-:W-:Y:S02]  /*106d0*/  IMAD.MOV.U32 R99, RZ, RZ, R81 ;  /* 0x000000ffff637224 */ /* 0x000fe400078e0051 */
[----:B------:R-:W-:Y:S01]  /*106e0*/  IMAD.MOV.U32 R42, RZ, RZ, R29 ;  /* 0x000000ffff2a7224 */ /* 0x000fe200078e001d */
[-C--:B------:R-:W-:Y:S01]  /*106f0*/  HMMA.16816.F32.BF16 R108, R8, R14.reuse, R124 ;  /* 0x0000000e086c723c */ /* 0x080fe2000004187c */
[----:B------:R-:W-:Y:S02]  /*10700*/  IMAD.MOV.U32 R100, RZ, RZ, R28 ;  /* 0x000000ffff647224 */ /* 0x000fe400078e001c */
[----:B------:R-:W-:Y:S01]  /*10710*/  IMAD.MOV.U32 R101, RZ, RZ, R25 ;  /* 0x000000ffff657224 */ /* 0x000fe200078e0019 */
[----:B------:R-:W2:Y:S01]  /*10720*/  LDSM.16.MT88.4 R28, [R214+0xb400] ;  /* 0x00b40000d61c783b */ /* 0x000ea20000004200 */
[----:B------:R-:W-:Y:S02]  /*10730*/  IMAD.MOV.U32 R188, RZ, RZ, R26 ;  /* 0x000000ffffbc7224 */ /* 0x000fe400078e001a */
[----:B------:R-:W-:Y:S01]  /*10740*/  IMAD.MOV.U32 R64, RZ, RZ, R27 ;  /* 0x000000ffff407224 */ /* 0x000fe200078e001b */
[----:B------:R-:W-:Y:S01]  /*10750*/  HMMA.16816.F32.BF16 R120, R4, R14, R120 ;  /* 0x0000000e0478723c */ /* 0x000fe20000041878 */
[----:B------:R-:W-:Y:S01]  /*10760*/  IMAD.MOV.U32 R86, RZ, RZ, R24 ;  /* 0x000000ffff567224 */ /* 0x000fe200078e0018 */
[----:B------:R-:W3:Y:S01]  /*10770*/  LDSM.16.MT88.4 R12, [R214+0xa400] ;  /* 0x00a40000d60c783b */ /* 0x000ee20000004200 */
[----:B------:R-:W-:-:S02]  /*10780*/  IMAD.MOV.U32 R80, RZ, RZ, R23 ;  /* 0x000000ffff507224 */ /* 0x000fc400078e0017 */
[----:B------:R-:W-:Y:S01]  /*10790*/  IMAD.MOV.U32 R81, RZ, RZ, R22 ;  /* 0x000000ffff517224 */ /* 0x000fe200078e0016 */
[----:B------:R-:W-:Y:S01]  /*107a0*/  LDSM.16.MT88.4 R24, [R212+0xb400] ;  /* 0x00b40000d418783b */ /* 0x000fe20000004200 */
[----:B------:R-:W-:Y:S02]  /*107b0*/  IMAD.MOV.U32 R126, RZ, RZ, R20 ;  /* 0x000000ffff7e7224 */ /* 0x000fe400078e0014 */
[----:B------:R-:W-:Y:S02]  /*107c0*/  IMAD.MOV.U32 R127, RZ, RZ, R21 ;  /* 0x000000ffff7f7224 */ /* 0x000fe400078e0015 */
[----:B------:R-:W4:Y:S01]  /*107d0*/  LDSM.16.MT88.4 R20, [R214+0x9400] ;  /* 0x00940000d614783b */ /* 0x000f220000004200 */
[----:B------:R-:W-:Y:S01]  /*107e0*/  UIADD3 UR4, UR4, 0x1, URZ ;  /* 0x0000000104047890 */ /* 0x000fe2000fffe03f */
[----:B------:R-:W-:-:S05]  /*107f0*/  IMAD.U32 R0, RZ, RZ, UR29 ;  /* 0x0000001dff007e24 */ /* 0x000fca000f8e00ff */
[----:B------:R-:W-:Y:S01]  /*10800*/  LOP3.LUT R0, R243, UR4, R0, 0x96, !PT ;  /* 0x00000004f3007c12 */ /* 0x000fe2000f8e9600 */
[----:B-1----:R-:W-:Y:S04]  /*10810*/  HMMA.16816.F32.BF16 R148, R4, R16, R148 ;  /* 0x000000100494723c */ /* 0x002fe80000041894 */
[----:B------:R-:W-:-:S04]  /*10820*/  IMAD.WIDE.U32 R2, R0, -0x326172a9, RZ ;  /* 0xcd9e8d5700027825 */ /* 0x000fc800078e00ff */
[----:B------:R-:W-:Y:S01]  /*10830*/  HMMA.16816.F32.BF16 R152, R4, R18, R152 ;  /* 0x000000120498723c */ /* 0x000fe20000041898 */
[----:B------:R-:W-:Y:S01]  /*10840*/  LOP3.LUT R0, R3, UR16, R126, 0x96, !PT ;  /* 0x0000001003007c12 */ /* 0x000fe2000f8e967e */
[----:B------:R-:W-:-:S06]  /*10850*/  IMAD.MOV.U32 R43, RZ, RZ, R147 ;  /* 0x000000ffff2b7224 */ /* 0x000fcc00078e0093 */
[----:B--2---:R-:W-:Y:S01]  /*10860*/  HMMA.16816.F32.BF16 R88, R4, R28, R88 ;  /* 0x0000001c0458723c */ /* 0x004fe20000041858 */
[----:B------:R-:W-:-:S07]  /*10870*/  IMAD.MOV.U32 R189, RZ, RZ, R146 ;  /* 0x000000ffffbd7224 */ /* 0x000fce00078e0092 */
[----:B---3--:R-:W-:Y:S01]  /*10880*/  HMMA.16816.F32.BF16 R164, R4, R12, R164 ;  /* 0x0000000c04a4723c */ /* 0x008fe200000418a4 */
[----:B------:R-:W-:-:S07]  /*10890*/  IMAD.MOV.U32 R66, RZ, RZ, R145 ;  /* 0x000000ffff427224 */ /* 0x000fce00078e0091 */
[C---:B----4-:R-:W-:Y:S08]  /*108a0*/  HMMA.16816.F32.BF16 R132, R4.reuse, R20, R132 ;  /* 0x000000140484723c */ /* 0x050ff00000041884 */
[C---:B------:R-:W-:Y:S08]  /*108b0*/  HMMA.16816.F32.BF16 R136, R4.reuse, R22, R136 ;  /* 0x000000160488723c */ /* 0x040ff00000041888 */
[C---:B------:R-:W-:Y:S08]  /*108c0*/  HMMA.16816.F32.BF16 R168, R4.reuse, R14, R168 ;  /* 0x0000000e04a8723c */ /* 0x040ff000000418a8 */
[C---:B------:R-:W-:Y:S08]  /*108d0*/  HMMA.16816.F32.BF16 R72, R4.reuse, R24, R72 ;  /* 0x000000180448723c */ /* 0x040ff00000041848 */
[C---:B------:R-:W-:Y:S08]  /*108e0*/  HMMA.16816.F32.BF16 R76, R4.reuse, R26, R76 ;  /* 0x0000001a044c723c */ /* 0x040ff0000004184c */
[----:B------:R-:W-:Y:S07]  /*108f0*/  HMMA.16816.F32.BF16 R92, R4, R30, R92 ;  /* 0x0000001e045c723c */ /* 0x000fee000004185c */
[----:B------:R-:W-:Y:S01]  /*10900*/  LOP3.LUT R4, R115, UR14, R2, 0x96, !PT ;  /* 0x0000000e73047c12 */ /* 0x000fe2000f8e9602 */
[----:B------:R-:W-:Y:S01]  /*10910*/  HMMA.16816.F32.BF16 R172, R8, R14, R172 ;  /* 0x0000000e08ac723c */ /* 0x000fe200000418ac */
[----:B------:R-:W-:-:S02]  /*10920*/  LOP3.LUT R5, R3, UR16, R112, 0x96, !PT ;  /* 0x0000001003057c12 */ /* 0x000fc4000f8e9670 */
[----:B------:R-:W-:Y:S01]  /*10930*/  LOP3.LUT R7, R41, UR14, R2, 0x96, !PT ;  /* 0x0000000e29077c12 */ /* 0x000fe2000f8e9602 */
[----:B------:R-:W-:-:S04]  /*10940*/  IMAD.WIDE.U32 R2, R0, -0x2daee0ad, RZ ;  /* 0xd2511f5300027825 */ /* 0x000fc800078e00ff */
[----:B------:R-:W-:Y:S01]  /*10950*/  IMAD.WIDE.U32 R14, R4, -0x2daee0ad, RZ ;  /* 0xd2511f53040e7825 */ /* 0x000fe200078e00ff */
[----:B------:R-:W-:-:S03]  /*10960*/  LOP3.LUT R4, R3, UR13, R205, 0x96, !PT ;  /* 0x0000000d03047c12 */ /* 0x000fc6000f8e96cd */
[----:B------:R-:W-:Y:S02]  /*10970*/  IMAD.MOV.U32 R67, RZ, RZ, R144 ;  /* 0x000000ffff437224 */ /* 0x000fe400078e0090 */
[----:B------:R-:W-:Y:S02]  /*10980*/  IMAD.MOV.U32 R194, RZ, RZ, R42 ;  /* 0x000000ffffc27224 */ /* 0x000fe400078e002a */
[----:B------:R-:W-:Y:S02]  /*10990*/  IMAD.MOV.U32 R190, RZ, RZ, R161 ;  /* 0x000000ffffbe7224 */ /* 0x000fe400078e00a1 */
[----:B------:R-:W-:Y:S01]  /*109a0*/  IMAD.MOV.U32 R42, RZ, RZ, R43 ;  /* 0x000000ffff2a7224 */ /* 0x000fe200078e002b */
[----:B------:R-:W-:Y:S01]  /*109b0*/  LOP3.LUT R0, R15, UR11, R2, 0x96, !PT ;  /* 0x0000000b0f007c12 */ /* 0x000fe2000f8e9602 */
[----:B------:R-:W-:Y:S02]  /*109c0*/  IMAD.MOV.U32 R44, RZ, RZ, R82 ;  /* 0x000000ffff2c7224 */ /* 0x000fe400078e0052 */
[----:B------:R-:W-:-:S02]  /*109d0*/  IMAD.MOV.U32 R43, RZ, RZ, R189 ;  /* 0x000000ffff2b7224 */ /* 0x000fc400078e00bd */
[----:B------:R-:W-:Y:S02]  /*109e0*/  IMAD.MOV.U32 R189, RZ, RZ, R66 ;  /* 0x000000ffffbd7224 */ /* 0x000fe400078e0042 */
[----:B------:R-:W-:Y:S02]  /*109f0*/  IMAD.MOV.U32 R66, RZ, RZ, R67 ;  /* 0x000000ffff427224 */ /* 0x000fe400078e0043 */
[----:B------:R-:W-:Y:S02]  /*10a00*/  IMAD.MOV.U32 R192, RZ, RZ, R84 ;  /* 0x000000ffffc07224 */ /* 0x000fe400078e0054 */
[----:B------:R-:W-:Y:S02]  /*10a10*/  IMAD.MOV.U32 R67, RZ, RZ, R190 ;  /* 0x000000ffff437224 */ /* 0x000fe400078e00be */
[----:B------:R-:W-:Y:S02]  /*10a20*/  IMAD.MOV.U32 R190, RZ, RZ, R44 ;  /* 0x000000ffffbe7224 */ /* 0x000fe400078e002c */
[----:B------:R-:W-:-:S02]  /*10a30*/  FFMA.FTZ R6, R231, c[0x0][0x23c], -R34 ;  /* 0x00008f00e7067a23 */ /* 0x000fc40000010822 */
[----:B------:R-:W-:Y:S02]  /*10a40*/  IMAD.MOV.U32 R44, RZ, RZ, R45 ;  /* 0x000000ffff2c7224 */ /* 0x000fe400078e002d */
[----:B------:R-:W-:-:S04]  /*10a50*/  IMAD.WIDE.U32 R2, R5, -0x2daee0ad, RZ ;  /* 0xd2511f5305027825 */ /* 0x000fc800078e00ff */
[----:B------:R-:W-:Y:S02]  /*10a60*/  IMAD.MOV.U32 R205, RZ, RZ, R80 ;  /* 0x000000ffffcd7224 */ /* 0x000fe400078e0050 */
[----:B------:R-:W-:Y:S02]  /*10a70*/  IMAD.MOV.U32 R231, RZ, RZ, R81 ;  /* 0x000000ffffe77224 */ /* 0x000fe400078e0051 */
[----:B------:R-:W-:Y:S02]  /*10a80*/  IMAD.MOV.U32 R45, RZ, RZ, R193 ;  /* 0x000000ffff2d7224 */ /* 0x000fe400078e00c1 */
[----:B------:R-:W-:Y:S01]  /*10a90*/  IMAD.WIDE.U32 R4, R4, -0x326172a9, RZ ;  /* 0xcd9e8d5704047825 */ /* 0x000fe200078e00ff */
[----:B------:R-:W-:Y:S03]  /*10aa0*/  HMMA.16816.F32.BF16 R180, R8, R12, R180 ;  /* 0x0000000c08b4723c */ /* 0x000fe600000418b4 */
[----:B------:R-:W-:-:S04]  /*10ab0*/  IMAD.WIDE.U32 R80, R0, -0x326172a9, RZ ;  /* 0xcd9e8d5700507825 */ /* 0x000fc800078e00ff */
[----:B------:R-:W-:Y:S01]  /*10ac0*/  IMAD.MOV.U32 R193, RZ, RZ, R192 ;  /* 0x000000ffffc17224 */ /* 0x000fe200078e00c0 */
[C---:B------:R-:W-:Y:S01]  /*10ad0*/  HMMA.16816.F32.BF16 R144, R8.reuse, R22, R176 ;  /* 0x000000160890723c */ /* 0x040fe200000418b0 */
[----:B------:R1:W-:Y:S01]  /*10ae0*/  MUFU.EX2 R192, R6 ;  /* 0x0000000600c07308 */ /* 0x0003e20000000800 */
[----:B------:R-:W-:Y:S01]  /*10af0*/  FFMA.FTZ R0, R232, c[0x0][0x23c], -R34 ;  /* 0x00008f00e8007a23 */ /* 0x000fe20000010822 */
[----:B------:R-:W-:Y:S01]  /*10b00*/  LOP3.LUT R12, R3, UR13, R46, 0x96, !PT ;  /* 0x0000000d030c7c12 */ /* 0x000fe2000f8e962e */
[----:B------:R-:W-:Y:S01]  /*10b10*/  IMAD.MOV.U32 R97, RZ, RZ, R163 ;  /* 0x000000ffff617224 */ /* 0x000fe200078e00a3 */
[----:B------:R-:W-:Y:S02]  /*10b20*/  LOP3.LUT R3, R5, UR12, R114, 0x96, !PT ;  /* 0x0000000c05037c12 */ /* 0x000fe4000f8e9672 */
[----:B------:R-:W-:Y:S01]  /*10b30*/  LOP3.LUT R4, R81, UR10, R4, 0x96, !PT ;  /* 0x0000000a51047c12 */ /* 0x000fe2000f8e9604 */
[----:B------:R-:W-:Y:S01]  /*10b40*/  HMMA.16816.F32.BF16 R176, R8, R18, R156 ;  /* 0x0000001208b0723c */ /* 0x000fe2000004189c */
[----:B------:R-:W-:-:S06]  /*10b50*/  IMAD.MOV.U32 R232, RZ, RZ, R96 ;  /* 0x000000ffffe87224 */ /* 0x000fcc00078e0060 */
[----:B------:R-:W-:Y:S02]  /*10b60*/  IMAD.MOV.U32 R158, RZ, RZ, R193 ;  /* 0x000000ffff9e7224 */ /* 0x000fe400078e00c1 */
[----:B-1----:R-:W-:Y:S01]  /*10b70*/  IMAD.WIDE.U32 R6, R7, -0x2daee0ad, RZ ;  /* 0xd2511f5307067825 */ /* 0x002fe200078e00ff */
[----:B------:R1:W-:Y:S04]  /*10b80*/  MUFU.EX2 R193, R0 ;  /* 0x0000000000c17308 */ /* 0x0003e80000000800 */
[----:B------:R-:W-:Y:S01]  /*10b90*/  LOP3.LUT R7, R7, UR11, R2, 0x96, !PT ;  /* 0x0000000b07077c12 */ /* 0x000fe2000f8e9602 */
[----:B------:R-:W-:-:S04]  /*10ba0*/  IMAD.WIDE.U32 R2, R3, -0x2daee0ad, RZ ;  /* 0xd2511f5303027825 */ /* 0x000fc800078e00ff */
[----:B-1----:R-:W-:Y:S02]  /*10bb0*/  FFMA.FTZ R0, R233, c[0x0][0x23c], -R34 ;  /* 0x00008f00e9007a23 */ /* 0x002fe40000010822 */
[----:B------:R-:W-:Y:S02]  /*10bc0*/  IMAD.MOV.U32 R233, RZ, RZ, R97 ;  /* 0x000000ffffe97224 */ /* 0x000fe400078e0061 */
[----:B------:R-:W-:Y:S01]  /*10bd0*/  IMAD.WIDE.U32 R96, R4, -0x2daee0ad, RZ ;  /* 0xd2511f5304607825 */ /* 0x000fe200078e00ff */
[----:B------:R-:W-:-:S03]  /*10be0*/  LOP3.LUT R15, R3, UR9, R14, 0x96, !PT ;  /* 0x00000009030f7c12 */ /* 0x000fc6000f8e960e */
[----:B------:R-:W-:Y:S01]  /*10bf0*/  IMAD.MOV.U32 R127, RZ, RZ, R194 ;  /* 0x000000ffff7f7224 */ /* 0x000fe200078e00c2 */
[----:B------:R-:W-:Y:S01]  /*10c00*/  LOP3.LUT R2, R97, UR7, R2, 0x96, !PT ;  /* 0x0000000761027c12 */ /* 0x000fe2000f8e9602 */
[----:B------:R1:W-:Y:S01]  /*10c10*/  MUFU.EX2 R194, R0 ;  /* 0x0000000000c27308 */ /* 0x0003e20000000800 */
[----:B------:R-:W-:-:S04]  /*10c20*/  IMAD.WIDE.U32 R4, R12, -0x326172a9, RZ ;  /* 0xcd9e8d570c047825 */ /* 0x000fc800078e00ff */
[----:B------:R-:W-:-:S04]  /*10c30*/  IMAD.WIDE.U32 R46, R7, -0x326172a9, RZ ;  /* 0xcd9e8d57072e7825 */ /* 0x000fc800078e00ff */
[----:B------:R-:W-:Y:S01]  /*10c40*/  IMAD.WIDE.U32 R2, R2, -0x326172a9, RZ ;  /* 0xcd9e8d5702027825 */ /* 0x000fe200078e00ff */
[----:B------:R-:W-:-:S03]  /*10c50*/  LOP3.LUT R7, R47, UR10, R4, 0x96, !PT ;  /* 0x0000000a2f077c12 */ /* 0x000fc6000f8e9604 */
[----:B-1----:R-:W-:Y:S02]  /*10c60*/  FFMA.FTZ R0, R234, c[0x0][0x23c], -R34 ;  /* 0x00008f00ea007a23 */ /* 0x002fe40000010822 */
[----:B------:R-:W-:Y:S02]  /*10c70*/  IMAD.MOV.U32 R234, RZ, RZ, R98 ;  /* 0x000000ffffea7224 */ /* 0x000fe400078e0062 */
[----:B------:R-:W-:Y:S02]  /*10c80*/  IMAD.MOV.U32 R98, RZ, RZ, R85 ;  /* 0x000000ffff627224 */ /* 0x000fe400078e0055 */
[----:B------:R-:W-:Y:S02]  /*10c90*/  IMAD.MOV.U32 R85, RZ, RZ, R107 ;  /* 0x000000ffff557224 */ /* 0x000fe400078e006b */
[----:B------:R1:W2:Y:S01]  /*10ca0*/  MUFU.EX2 R107, R0 ;  /* 0x00000000006b7308 */ /* 0x0002a20000000800 */
[----:B------:R-:W-:Y:S01]  /*10cb0*/  IMAD.MOV.U32 R82, RZ, RZ, R160 ;  /* 0x000000ffff527224 */ /* 0x000fe200078e00a0 */
[C---:B------:R-:W-:Y:S01]  /*10cc0*/  LOP3.LUT R4, R2.reuse, 0xffff, RZ, 0xc0, !PT ;  /* 0x0000ffff02047812 */ /* 0x040fe200078ec0ff */
[----:B------:R-:W-:Y:S01]  /*10cd0*/  IMAD.MOV.U32 R84, RZ, RZ, R162 ;  /* 0x000000ffff547224 */ /* 0x000fe200078e00a2 */
[----:B------:R-:W-:Y:S01]  /*10ce0*/  SHF.R.U32.HI R13, RZ, 0x10, R2 ;  /* 0x00000010ff0d7819 */ /* 0x000fe20000011602 */
[----:B------:R-:W-:Y:S01]  /*10cf0*/  HMMA.16816.F32.BF16 R160, R8, R16, R140 ;  /* 0x0000001008a0723c */ /* 0x000fe2000004188c */
[----:B------:R-:W-:Y:S01]  /*10d00*/  IMAD.MOV.U32 R159, RZ, RZ, R45 ;  /* 0x000000ffff9f7224 */ /* 0x000fe200078e002d */
[----:B------:R-:W-:-:S02]  /*10d10*/  LOP3.LUT R14, R2, 0xff, RZ, 0xc0, !PT ;  /* 0x000000ff020e7812 */ /* 0x000fc400078ec0ff */
[----:B------:R-:W-:-:S03]  /*10d20*/  SHF.R.U32.HI R12, RZ, 0x8, R4 ;  /* 0x00000008ff0c7819 */ /* 0x000fc60000011604 */
[----:B------:R-:W-:Y:S02]  /*10d30*/  IMAD.MOV.U32 R140, RZ, RZ, R44 ;  /* 0x000000ffff8c7224 */ /* 0x000fe400078e002c */
[----:B-1----:R-:W-:Y:S02]  /*10d40*/  FFMA.FTZ R0, R235, c[0x0][0x23c], -R35 ;  /* 0x00008f00eb007a23 */ /* 0x002fe40000010823 */
[----:B------:R-:W-:Y:S02]  /*10d50*/  IMAD.MOV.U32 R235, RZ, RZ, R86 ;  /* 0x000000ffffeb7224 */ /* 0x000fe400078e0056 */
[----:B------:R1:W-:Y:S01]  /*10d60*/  MUFU.EX2 R86, R0 ;  /* 0x0000000000567308 */ /* 0x0003e20000000800 */
[----:B------:R-:W-:Y:S01]  /*10d70*/  IMAD.WIDE.U32 R44, R15, -0x326172a9, RZ ;  /* 0xcd9e8d570f2c7825 */ /* 0x000fe200078e00ff */
[----:B------:R-:W-:Y:S02]  /*10d80*/  LOP3.LUT R5, R5, UR12, R40, 0x96, !PT ;  /* 0x0000000c05057c12 */ /* 0x000fe4000f8e9628 */
[----:B------:R-:W-:-:S02]  /*10d90*/  LOP3.LUT R4, R13, 0xff, RZ, 0xc0, !PT ;  /* 0x000000ff0d047812 */ /* 0x000fc400078ec0ff */
[----:B------:R-:W-:Y:S01]  /*10da0*/  SHF.R.U32.HI R2, RZ, 0x18, R2 ;  /* 0x00000018ff027819 */ /* 0x000fe20000011602 */
[----:B------:R-:W-:Y:S02]  /*10db0*/  IMAD.MOV.U32 R126, RZ, RZ, R42 ;  /* 0x000000ffff7e7224 */ /* 0x000fe400078e002a */
[----:B------:R-:W-:Y:S01]  /*10dc0*/  IMAD.MOV.U32 R125, RZ, RZ, R43 ;  /* 0x000000ffff7d7224 */ /* 0x000fe200078e002b */
[----:B------:R-:W-:Y:S01]  /*10dd0*/  PRMT R18, R4, 0x5410, R2 ;  /* 0x0000541004127816 */ /* 0x000fe20000000002 */
[----:B-1----:R-:W-:Y:S02]  /*10de0*/  FFMA.FTZ R0, R236, c[0x0][0x23c], -R35 ;  /* 0x00008f00ec007a23 */ /* 0x002fe40000010823 */
[----:B------:R-:W-:Y:S02]  /*10df0*/  IMAD.MOV.U32 R236, RZ, RZ, R87 ;  /* 0x000000ffffec7224 */ /* 0x000fe400078e0057 */
[----:B------:R1:W-:Y:S01]  /*10e00*/  MUFU.EX2 R87, R0 ;  /* 0x0000000000577308 */ /* 0x0003e20000000800 */
[----:B------:R-:W-:-:S02]  /*10e10*/  FFMA.FTZ R2, R237, c[0x0][0x23c], -R35 ;  /* 0x00008f00ed027a23 */ /* 0x000fc40000010823 */
[----:B------:R-:W-:-:S04]  /*10e20*/  IMAD.WIDE.U32 R4, R5, -0x2daee0ad, RZ ;  /* 0xd2511f5305047825 */ /* 0x000fc800078e00ff */
[----:B------:R-:W-:Y:S01]  /*10e30*/  IMAD.WIDE.U32 R42, R7, -0x2daee0ad, RZ ;  /* 0xd2511f53072a7825 */ /* 0x000fe200078e00ff */
[----:B------:R-:W-:Y:S02]  /*10e40*/  LOP3.LUT R6, R5, UR9, R6, 0x96, !PT ;  /* 0x0000000905067c12 */ /* 0x000fe4000f8e9606 */
[----:B-1----:R-:W-:Y:S01]  /*10e50*/  LOP3.LUT R0, R3, UR17, R44, 0x96, !PT ;  /* 0x0000001103007c12 */ /* 0x002fe2000f8e962c */
[----:B------:R-:W-:-:S03]  /*10e60*/  IMAD.MOV.U32 R44, RZ, RZ, R106 ;  /* 0x000000ffff2c7224 */ /* 0x000fc600078e006a */
[----:B------:R-:W-:Y:S01]  /*10e70*/  LOP3.LUT R3, R0, 0xffff, RZ, 0xc0, !PT ;  /* 0x0000ffff00037812 */ /* 0x000fe200078ec0ff */
[----:B------:R1:W-:Y:S01]  /*10e80*/  MUFU.EX2 R106, R2 ;  /* 0x00000002006a7308 */ /* 0x0003e20000000800 */
[----:B------:R-:W-:Y:S02]  /*10e90*/  FFMA.FTZ R5, R238, c[0x0][0x23c], -R35 ;  /* 0x00008f00ee057a23 */ /* 0x000fe40000010823 */
[----:B------:R-:W-:-:S05]  /*10ea0*/  IMAD.MOV.U32 R157, RZ, RZ, R101 ;  /* 0x000000ffff9d7224 */ /* 0x000fca00078e0065 */
[----:B------:R3:W4:Y:S01]  /*10eb0*/  MUFU.EX2 R101, R5 ;  /* 0x0000000500657308 */ /* 0x0007220000000800 */
[----:B-1----:R-:W-:Y:S02]  /*10ec0*/  LOP3.LUT R2, R43, UR7, R4, 0x96, !PT ;  /* 0x000000072b027c12 */ /* 0x002fe4000f8e9604 */
[----:B------:R-:W-:Y:S02]  /*10ed0*/  SHF.R.U32.HI R4, RZ, 0x8, R3 ;  /* 0x00000008ff047819 */ /* 0x000fe40000011603 */
[----:B------:R-:W-:Y:S01]  /*10ee0*/  LOP3.LUT R3, R0, 0xff, RZ, 0xc0, !PT ;  /* 0x000000ff00037812 */ /* 0x000fe200078ec0ff */
[----:B------:R-:W-:Y:S02]  /*10ef0*/  IMAD.MOV.U32 R237, RZ, RZ, R84 ;  /* 0x000000ffffed7224 */ /* 0x000fe400078e0054 */
[----:B---3--:R-:W-:Y:S01]  /*10f00*/  FFMA.FTZ R5, R239, c[0x0][0x23c], -R32 ;  /* 0x00008f00ef057a23 */ /* 0x008fe20000010820 */
[----:B------:R-:W-:Y:S01]  /*10f10*/  PRMT R15, R3, 0x5410, R4 ;  /* 0x00005410030f7816 */ /* 0x000fe20000000004 */
[----:B------:R-:W-:Y:S01]  /*10f20*/  IMAD.WIDE.U32 R2, R2, -0x326172a9, RZ ;  /* 0xcd9e8d5702027825 */ /* 0x000fe200078e00ff */
[----:B------:R-:W-:Y:S01]  /*10f30*/  SHF.R.U32.HI R7, RZ, 0x18, R0 ;  /* 0x00000018ff077819 */ /* 0x000fe20000011600 */
[----:B------:R1:W-:Y:S02]  /*10f40*/  MUFU.EX2 R84, R5 ;  /* 0x0000000500547308 */ /* 0x0003e40000000800 */
[----:B------:R-:W-:Y:S01]  /*10f50*/  IMAD.WIDE.U32 R40, R6, -0x326172a9, RZ ;  /* 0xcd9e8d5706287825 */ /* 0x000fe200078e00ff */
[----:B------:R-:W-:Y:S03]  /*10f60*/  HMMA.16816.F32.BF16 R128, R8, R20, R128 ;  /* 0x000000140880723c */ /* 0x000fe60000041880 */
[----:B------:R-:W-:Y:S01]  /*10f70*/  FFMA.FTZ R4, R240, c[0x0][0x23c], -R32 ;  /* 0x00008f00f0047a23 */ /* 0x000fe20000010820 */
[----:B------:R-:W-:Y:S01]  /*10f80*/  LOP3.LUT R6, R2, 0xff, RZ, 0xc0, !PT ;  /* 0x000000ff02067812 */ /* 0x000fe200078ec0ff */
[----:B------:R-:W-:-:S03]  /*10f90*/  IMAD.MOV.U32 R238, RZ, RZ, R85 ;  /* 0x000000ffffee7224 */ /* 0x000fc600078e0055 */
[----:B------:R-:W-:Y:S01]  /*10fa0*/  HMMA.16816.F32.BF16 R184, R8, R24, R68 ;  /* 0x0000001808b8723c */ /* 0x000fe20000041844 */
[----:B------:R3:W5:Y:S01]  /*10fb0*/  MUFU.EX2 R85, R4 ;  /* 0x0000000400557308 */ /* 0x0007620000000800 */
[----:B------:R-:W-:-:S06]  /*10fc0*/  IMAD.MOV.U32 R198, RZ, RZ, R100 ;  /* 0x000000ffffc67224 */ /* 0x000fcc00078e0064 */
[----:B------:R-:W-:Y:S01]  /*10fd0*/  HMMA.16816.F32.BF16 R52, R8, R26, R52 ;  /* 0x0000001a0834723c */ /* 0x000fe20000041834 */
[----:B-1----:R-:W-:Y:S01]  /*10fe0*/  SHF.R.U32.HI R5, RZ, 0x10, R0 ;  /* 0x00000010ff057819 */ /* 0x002fe20000011600 */
[----:B------:R-:W1:Y:S01]  /*10ff0*/  LDSM.16.MT88.4 R24, [R212+0x9800] ;  /* 0x00980000d418783b */ /* 0x000e620000004200 */
[----:B------:R-:W-:-:S05]  /*11000*/  LOP3.LUT R0, R2, 0xffff, RZ, 0xc0, !PT ;  /* 0x0000ffff02007812 */ /* 0x000fca00078ec0ff */
[----:B------:R-:W-:Y:S01]  /*11010*/  HMMA.16816.F32.BF16 R56, R8, R28, R56 ;  /* 0x0000001c0838723c */ /* 0x000fe20000041838 */
[----:B---3--:R-:W-:Y:S01]  /*11020*/  FFMA.FTZ R4, R241, c[0x0][0x23c], -R32 ;  /* 0x00008f00f1047a23 */ /* 0x008fe20000010820 */
[----:B------:R-:W-:-:S06]  /*11030*/  LOP3.LUT R5, R5, 0xff, RZ, 0xc0, !PT ;  /* 0x000000ff05057812 */ /* 0x000fcc00078ec0ff */
[----:B------:R-:W-:Y:S01]  /*11040*/  HMMA.16816.F32.BF16 R48, R8, R30, R48 ;  /* 0x0000001e0830723c */ /* 0x000fe20000041830 */
[----:B------:R-:W-:Y:S01]  /*11050*/  SHF.R.U32.HI R0, RZ, 0x8, R0 ;  /* 0x00000008ff007819 */ /* 0x000fe20000011600 */
[----:B------:R3:W-:Y:S01]  /*11060*/  MUFU.EX2 R100, R4 ;  /* 0x0000000400647308 */ /* 0x0007e20000000800 */
[----:B------:R-:W-:Y:S01]  /*11070*/  PRMT R19, R14, 0x5410, R12 ;  /* 0x000054100e137816 */ /* 0x000fe2000000000c */
[----:B------:R-:W-:Y:S01]  /*11080*/  IMAD.MOV.U32 R243, RZ, RZ, R64 ;  /* 0x000000fffff37224 */ /* 0x000fe200078e0040 */
[----:B------:R-:W1:Y:S02]  /*11090*/  LDSM.16.MT88.4 R20, [R214+0x9800] ;  /* 0x00980000d614783b */ /* 0x000e640000004200 */
[--C-:B------:R-:W-:Y:S02]  /*110a0*/  SHF.R.U32.HI R9, RZ, 0x10, R2.reuse ;  /* 0x00000010ff097819 */ /* 0x100fe40000011602 */
[----:B------:R-:W-:Y:S01]  /*110b0*/  SHF.R.U32.HI R8, RZ, 0x18, R2 ;  /* 0x00000018ff087819 */ /* 0x000fe20000011602 */
[----:B------:R-:W-:Y:S01]  /*110c0*/  IMAD.MOV.U32 R142, RZ, RZ, R67 ;  /* 0x000000ffff8e7224 */ /* 0x000fe200078e0043 */
[----:B------:R-:W-:Y:S01]  /*110d0*/  LOP3.LUT R2, R3, UR17, R40, 0x96, !PT ;  /* 0x0000001103027c12 */ /* 0x000fe2000f8e9628 */
[----:B------:R-:W-:Y:S01]  /*110e0*/  IMAD.MOV.U32 R143, RZ, RZ, R66 ;  /* 0x000000ffff8f7224 */ /* 0x000fe200078e0042 */
[----:B------:R-:W-:Y:S01]  /*110f0*/  PRMT R14, R5, 0x5410, R7 ;  /* 0x00005410050e7816 */ /* 0x000fe20000000007 */
[----:B------:R-:W-:Y:S01]  /*11100*/  LDSM.16.MT88.4 R28, [R212+0xb800] ;  /* 0x00b80000d41c783b */ /* 0x000fe20000004200 */
[----:B------:R-:W-:-:S02]  /*11110*/  SHF.R.U32.HI R3, RZ, 0x10, R2 ;  /* 0x00000010ff037819 */ /* 0x000fc40000011602 */
[----:B------:R-:W-:Y:S02]  /*11120*/  PRMT R17, R6, 0x5410, R0 ;  /* 0x0000541006117816 */ /* 0x000fe40000000000 */
[C---:B---3--:R-:W-:Y:S02]  /*11130*/  LOP3.LUT R4, R2.reuse, 0xffff, RZ, 0xc0, !PT ;  /* 0x0000ffff02047812 */ /* 0x048fe400078ec0ff */
[----:B------:R-:W-:Y:S02]  /*11140*/  LOP3.LUT R7, R2, 0xff, RZ, 0xc0, !PT ;  /* 0x000000ff02077812 */ /* 0x000fe400078ec0ff */
[----:B------:R-:W-:Y:S02]  /*11150*/  SHF.R.U32.HI R6, RZ, 0x18, R2 ;  /* 0x00000018ff067819 */ /* 0x000fe40000011602 */
[----:B------:R-:W-:Y:S02]  /*11160*/  LOP3.LUT R0, R9, 0xff, RZ, 0xc0, !PT ;  /* 0x000000ff09007812 */ /* 0x000fe400078ec0ff */
[----:B------:R-:W-:-:S02]  /*11170*/  LOP3.LUT R2, R3, 0xff, RZ, 0xc0, !PT ;  /* 0x000000ff03027812 */ /* 0x000fc400078ec0ff */
[----:B------:R-:W-:Y:S02]  /*11180*/  SHF.R.U32.HI R4, RZ, 0x8, R4 ;  /* 0x00000008ff047819 */ /* 0x000fe40000011604 */
[----:B------:R-:W-:Y:S01]  /*11190*/  PRMT R16, R0, 0x5410, R8 ;  /* 0x0000541000107816 */ /* 0x000fe20000000008 */
[--C-:B------:R-:W-:Y:S01]  /*111a0*/  HSET2.LE.AND R0, R19, R197.reuse, PT ;  /* 0x000000c513007233 */ /* 0x100fe20003803000 */
[----:B------:R-:W-:Y:S02]  /*111b0*/  PRMT R13, R2, 0x5410, R6 ;  /* 0x00005410020d7816 */ /* 0x000fe40000000006 */
[----:B--2---:R-:W-:Y:S01]  /*111c0*/  F2FP.BF16.PACK_AB R2, R107, R194 ;  /* 0x000000c26b02723e */ /* 0x004fe200000010ff */
[--C-:B------:R-:W-:Y:S01]  /*111d0*/  FFMA.FTZ R3, R248, c[0x0][0x23c], -R33.reuse ;  /* 0x00008f00f8037a23 */ /* 0x100fe20000010821 */
[----:B------:R-:W-:Y:S01]  /*111e0*/  PRMT R12, R7, 0x5410, R4 ;  /* 0x00005410070c7816 */ /* 0x000fe20000000004 */
[--C-:B------:R-:W-:Y:S01]  /*111f0*/  FFMA.FTZ R7, R65, c[0x0][0x23c], -R33.reuse ;  /* 0x00008f0041077a23 */ /* 0x100fe20000010821 */
[----:B------:R-:W-:Y:S01]  /*11200*/  LOP3.LUT R10, R0, R2, RZ, 0xc0, !PT ;  /* 0x00000002000a7212 */ /* 0x000fe200078ec0ff */
[----:B------:R-:W-:Y:S01]  /*11210*/  FFMA.FTZ R2, R210, c[0x0][0x23c], -R33 ;  /* 0x00008f00d2027a23 */ /* 0x000fe20000010821 */
[----:B------:R2:W-:Y:S01]  /*11220*/  MUFU.EX2 R64, R3 ;  /* 0x0000000300407308 */ /* 0x0005e20000000800 */
[----:B------:R-:W-:Y:S01]  /*11230*/  FFMA.FTZ R5, R247, c[0x0][0x23c], -R32 ;  /* 0x00008f00f7057a23 */ /* 0x000fe20000010820 */
[----:B------:R-:W-:-:S06]  /*11240*/  HSET2.LE.AND R0, R14, R197, PT ;  /* 0x000000c50e007233 */ /* 0x000fcc0003803000 */
[----:B------:R-:W3:Y:S01]  /*11250*/  MUFU.EX2 R47, R7 ;  /* 0x00000007002f7308 */ /* 0x000ee20000000800 */
[----:B----4-:R-:W-:-:S07]  /*11260*/  F2FP.BF16.PACK_AB R4, R101, R106 ;  /* 0x0000006a6504723e */ /* 0x010fce00000010ff */
[----:B------:R4:W-:Y:S01]  /*11270*/  MUFU.EX2 R65, R2 ;  /* 0x0000000200417308 */ /* 0x0009e20000000800 */
[----:B--2---:R-:W-:-:S07]  /*11280*/  HSET2.LE.AND R3, R18, R197, PT ;  /* 0x000000c512037233 */ /* 0x004fce0003803000 */
[----:B------:R2:W1:Y:S01]  /*11290*/  MUFU.EX2 R67, R5 ;  /* 0x0000000500437308 */ /* 0x0004620000000800 */
[----:B----4-:R-:W-:-:S04]  /*112a0*/  F2FP.BF16.PACK_AB R2, R87, R86 ;  /* 0x000000565702723e */ /* 0x010fc800000010ff */
[----:B------:R-:W-:Y:S01]  /*112b0*/  LOP3.LUT R9, R0, R2, RZ, 0xc0, !PT ;  /* 0x0000000200097212 */ /* 0x000fe200078ec0ff */
[--C-:B------:R-:W-:Y:S01]  /*112c0*/  HSET2.LE.AND R0, R12, R197.reuse, PT ;  /* 0x000000c50c007233 */ /* 0x100fe20003803000 */
[----:B-----5:R-:W-:Y:S02]  /*112d0*/  F2FP.BF16.PACK_AB R2, R85, R84 ;  /* 0x000000545502723e */ /* 0x020fe400000010ff */
[----:B------:R-:W-:Y:S01]  /*112e0*/  LOP3.LUT R11, R3, R4, RZ, 0xc0, !PT ;  /* 0x00000004030b7212 */ /* 0x000fe200078ec0ff */
[--C-:B--2---:R-:W-:Y:S01]  /*112f0*/  HSET2.LE.AND R5, R15, R197.reuse, PT ;  /* 0x000000c50f057233 */ /* 0x104fe20003803000 */
[----:B------:R-:W-:Y:S01]  /*11300*/  LOP3.LUT R4, R0, R2, RZ, 0xc0, !PT ;  /* 0x0000000200047212 */ /* 0x000fe200078ec0ff */
[----:B------:R-:W-:Y:S01]  /*11310*/  HSET2.LE.AND R0, R13, R197, PT ;  /* 0x000000c50d007233 */ /* 0x000fe20003803000 */
[----:B------:R-:W-:Y:S01]  /*11320*/  F2FP.BF16.PACK_AB R6, R193, R192 ;  /* 0x000000c0c106723e */ /* 0x000fe200000010ff */
[----:B------:R-:W-:Y:S01]  /*11330*/  FFMA.FTZ R3, R211, c[0x0][0x23c], -R33 ;  /* 0x00008f00d3037a23 */ /* 0x000fe20000010821 */
[----:B---3--:R-:W-:Y:S01]  /*11340*/  F2FP.BF16.PACK_AB R2, R47, R64 ;  /* 0x000000402f02723e */ /* 0x008fe200000010ff */
[----:B------:R-:W-:Y:S01]  /*11350*/  LDSM.16.MT88.4 R12, [R214+0xa800] ;  /* 0x00a80000d60c783b */ /* 0x000fe20000004200 */
[----:B------:R-:W-:-:S02]  /*11360*/  LOP3.LUT R8, R5, R6, RZ, 0xc0, !PT ;  /* 0x0000000605087212 */ /* 0x000fc400078ec0ff */
[----:B------:R-:W-:Y:S01]  /*11370*/  LOP3.LUT R5, R0, R2, RZ, 0xc0, !PT ;  /* 0x0000000200057212 */ /* 0x000fe200078ec0ff */
[--C-:B------:R-:W-:Y:S01]  /*11380*/  HSET2.LE.AND R0, R17, R197.reuse, PT ;  /* 0x000000c511007233 */ /* 0x100fe20003803000 */
[----:B-1----:R-:W-:Y:S01]  /*11390*/  F2FP.BF16.PACK_AB R2, R67, R100 ;  /* 0x000000644302723e */ /* 0x002fe200000010ff */
[----:B------:R-:W1:Y:S02]  /*113a0*/  MUFU.EX2 R66, R3 ;  /* 0x0000000300427308 */ /* 0x000e640000000800 */
[----:B------:R-:W-:Y:S01]  /*113b0*/  HMMA.16816.F32.BF16 R112, R8, R24, R36 ;  /* 0x000000180870723c */ /* 0x000fe20000041824 */
[----:B------:R-:W-:Y:S01]  /*113c0*/  LOP3.LUT R6, R0, R2, RZ, 0xc0, !PT ;  /* 0x0000000200067212 */ /* 0x000fe200078ec0ff */
[----:B------:R-:W-:Y:S01]  /*113d0*/  HSET2.LE.AND R0, R16, R197, PT ;  /* 0x000000c510007233 */ /* 0x000fe20003803000 */
[----:B------:R-:W-:Y:S04]  /*113e0*/  LDSM.16.MT88.4 R36, [R214+0xb800] ;  /* 0x00b80000d624783b */ /* 0x000fe80000004200 */
[----:B------:R-:W2:Y:S01]  /*113f0*/  LDSM.16.MT88.4 R16, [R212+0xa800] ;  /* 0x00a80000d410783b */ /* 0x000ea20000004200 */
[----:B-1----:R-:W-:-:S04]  /*11400*/  F2FP.BF16.PACK_AB R2, R66, R65 ;  /* 0x000000414202723e */ /* 0x002fc800000010ff */
[----:B------:R-:W-:Y:S01]  /*11410*/  LOP3.LUT R7, R0, R2, RZ, 0xc0, !PT ;  /* 0x0000000200077212 */ /* 0x000fe200078ec0ff */
[----:B------:R-:W-:-:S04]  /*11420*/  FFMA.FTZ R0, R238, c[0x0][0x23c], -R32 ;  /* 0x00008f00ee007a23 */ /* 0x000fc80000010820 */
[----:B------:R1:W-:Y:S01]  /*11430*/  MUFU.EX2 R40, R0 ;  /* 0x0000000000287308 */ /* 0x0003e20000000800 */
[----:B------:R-:W-:Y:S01]  /*11440*/  LOP3.LUT R2, R41, UR8, R46, 0x96, !PT ;  /* 0x0000000829027c12 */ /* 0x000fe2000f8e962e */
[----:B-1----:R-:W-:-:S06]  /*11450*/  FFMA.FTZ R0, R44, c[0x0][0x23c], -R32 ;  /* 0x00008f002c007a23 */ /* 0x002fcc0000010820 */
[----:B------:R1:W-:Y:S01]  /*11460*/  MUFU.EX2 R43, R0 ;  /* 0x00000000002b7308 */ /* 0x0003e20000000800 */
[----:B------:R-:W-:Y:S01]  /*11470*/  IMAD.WIDE.U32 R2, R2, -0x2daee0ad, RZ ;  /* 0xd2511f5302027825 */ /* 0x000fe200078e00ff */
[----:B------:R-:W-:Y:S03]  /*11480*/  HMMA.16816.F32.BF16 R116, R4, R24, R116 ;  /* 0x000000180474723c */ /* 0x000fe60000041874 */
[----:B-1----:R-:W-:-:S04]  /*11490*/  FFMA.FTZ R0, R237, c[0x0][0x23c], -R32 ;  /* 0x00008f00ed007a23 */ /* 0x002fc80000010820 */
[----:B------:R1:W-:Y:S01]  /*114a0*/  MUFU.EX2 R44, R0 ;  /* 0x00000000002c7308 */ /* 0x0003e20000000800 */
[----:B------:R-:W-:Y:S01]  /*114b0*/  HMMA.16816.F32.BF16 R120, R4, R26, R120 ;  /* 0x0000001a0478723c */ /* 0x000fe20000041878 */
[----:B------:R-:W-:Y:S02]  /*114c0*/  IMAD.MOV.U32 R124, RZ, RZ, R189 ;  /* 0x000000ffff7c7224 */ /* 0x000fe400078e00bd */
[----:B------:R-:W-:Y:S02]  /*114d0*/  IMAD.MOV.U32 R141, RZ, RZ, R190 ;  /* 0x000000ffff8d7224 */ /* 0x000fe400078e00be */
[----:B------:R-:W-:Y:S02]  /*114e0*/  IMAD.MOV.U32 R156, RZ, RZ, R188 ;  /* 0x000000ffff9c7224 */ /* 0x000fe400078e00bc */
[----:B-1----:R-:W-:-:S04]  /*114f0*/  FFMA.FTZ R0, R236, c[0x0][0x23c], -R32 ;  /* 0x00008f00ec007a23 */ /* 0x002fc80000010820 */
[----:B------:R1:W-:Y:S01]  /*11500*/  MUFU.EX2 R32, R0 ;  /* 0x0000000000207308 */ /* 0x0003e20000000800 */
[C---:B------:R-:W-:Y:S08]  /*11510*/  HMMA.16816.F32.BF16 R132, R4.reuse, R20, R132 ;  /* 0x000000140484723c */ /* 0x040ff00000041884 */
[----:B------:R-:W-:Y:S01]  /*11520*/  HMMA.16816.F32.BF16 R136, R4, R22, R136 ;  /* 0x000000160488723c */ /* 0x000fe20000041888 */
[----:B-1----:R-:W-:-:S07]  /*11530*/  FFMA.FTZ R0, R242, c[0x0][0x23c], -R33 ;  /* 0x00008f00f2007a23 */ /* 0x002fce0000010821 */
[C---:B--2---:R-:W-:Y:S08]  /*11540*/  HMMA.16816.F32.BF16 R148, R4.reuse, R16, R148 ;  /* 0x000000100494723c */ /* 0x044ff00000041894 */
[C---:B------:R-:W-:Y:S08]  /*11550*/  HMMA.16816.F32.BF16 R152, R4.reuse, R18, R152 ;  /* 0x000000120498723c */ /* 0x040ff00000041898 */
[C---:B------:R-:W-:Y:S08]  /*11560*/  HMMA.16816.F32.BF16 R164, R4.reuse, R12, R164 ;  /* 0x0000000c04a4723c */ /* 0x040ff000000418a4 */
[C---:B------:R-:W-:Y:S08]  /*11570*/  HMMA.16816.F32.BF16 R168, R4.reuse, R14, R168 ;  /* 0x0000000e04a8723c */ /* 0x040ff000000418a8 */
[C---:B------:R-:W-:Y:S08]  /*11580*/  HMMA.16816.F32.BF16 R72, R4.reuse, R28, R72 ;  /* 0x0000001c0448723c */ /* 0x040ff00000041848 */
[C---:B------:R-:W-:Y:S08]  /*11590*/  HMMA.16816.F32.BF16 R76, R4.reuse, R30, R76 ;  /* 0x0000001e044c723c */ /* 0x040ff0000004184c */
[C---:B------:R-:W-:Y:S08]  /*115a0*/  HMMA.16816.F32.BF16 R88, R4.reuse, R36, R88 ;  /* 0x000000240458723c */ /* 0x040ff00000041858 */
[----:B------:R-:W-:Y:S07]  /*115b0*/  HMMA.16816.F32.BF16 R68, R4, R38, R92 ;  /* 0x000000260444723c */ /* 0x000fee000004185c */
[----:B------:R-:W-:Y:S01]  /*115c0*/  FFMA.FTZ R4, R249, c[0x0][0x23c], -R33 ;  /* 0x00008f00f9047a23 */ /* 0x000fe20000010821 */
[----:B------:R-:W-:Y:S01]  /*115d0*/  HMMA.16816.F32.BF16 R108, R8, R26, R108 ;  /* 0x0000001a086c723c */ /* 0x000fe2000004186c */
[----:B------:R1:W-:Y:S01]  /*115e0*/  MUFU.EX2 R27, R0 ;  /* 0x00000000001b7308 */ /* 0x0003e20000000800 */
[----:B------:R-:W-:-:S02]  /*115f0*/  LOP3.LUT R6, R2, 0xffff, RZ, 0xc0, !PT ;  /* 0x0000ffff02067812 */ /* 0x000fc400078ec0ff */
[----:B------:R-:W-:-:S04]  /*11600*/  SHF.R.U32.HI R5, RZ, 0x10, R2 ;  /* 0x00000010ff057819 */ /* 0x000fc80000011602 */
[C---:B------:R-:W-:Y:S01]  /*11610*/  HMMA.16816.F32.BF16 R180, R8.reuse, R12, R180 ;  /* 0x0000000c08b4723c */ /* 0x040fe200000418b4 */
[----:B------:R2:W3:Y:S06]  /*11620*/  MUFU.EX2 R26, R4 ;  /* 0x00000004001a7308 */ /* 0x0004ec0000000800 */
[----:B------:R-:W-:Y:S01]  /*11630*/  SHF.R.U32.HI R12, RZ, 0x18, R2 ;  /* 0x00000018ff0c7819 */ /* 0x000fe20000011602 */
[----:B------:R-:W-:Y:S01]  /*11640*/  HMMA.16816.F32.BF16 R188, R8, R14, R172 ;  /* 0x0000000e08bc723c */ /* 0x000fe200000418ac */
[----:B-1----:R-:W-:Y:S01]  /*11650*/  LOP3.LUT R0, R3, UR18, R42, 0x96, !PT ;  /* 0x0000001203007c12 */ /* 0x002fe2000f8e962a */
[--C-:B------:R-:W-:Y:S01]  /*11660*/  FFMA.FTZ R7, R250, c[0x0][0x23c], -R33.reuse ;  /* 0x00008f00fa077a23 */ /* 0x100fe20000010821 */
[----:B------:R-:W-:Y:S04]  /*11670*/  LDSM.16.MT88.4 R172, [R214+0xac00] ;  /* 0x00ac0000d6ac783b */ /* 0x000fe80000004200 */
[----:B------:R-:W-:Y:S01]  /*11680*/  LOP3.LUT R15, R2, 0xff, RZ, 0xc0, !PT ;  /* 0x000000ff020f7812 */ /* 0x000fe200078ec0ff */
[----:B------:R-:W-:Y:S01]  /*11690*/  FFMA.FTZ R2, R251, c[0x0][0x23c], -R33 ;  /* 0x00008f00fb027a23 */ /* 0x000fe20000010821 */
[----:B--2---:R-:W-:-:S02]  /*116a0*/  LOP3.LUT R4, R0, 0xffff, RZ, 0xc0, !PT ;  /* 0x0000ffff00047812 */ /* 0x004fc400078ec0ff */
[----:B------:R-:W-:Y:S01]  /*116b0*/  LOP3.LUT R14, R0, 0xff, RZ, 0xc0, !PT ;  /* 0x000000ff000e7812 */ /* 0x000fe200078ec0ff */
[----:B------:R1:W-:Y:S01]  /*116c0*/  MUFU.EX2 R25, R2 ;  /* 0x0000000200197308 */ /* 0x0003e20000000800 */
[--C-:B------:R-:W-:Y:S02]  /*116d0*/  SHF.R.U32.HI R3, RZ, 0x10, R0.reuse ;  /* 0x00000010ff037819 */ /* 0x100fe40000011600 */
[----:B------:R-:W-:Y:S02]  /*116e0*/  SHF.R.U32.HI R13, RZ, 0x18, R0 ;  /* 0x00000018ff0d7819 */ /* 0x000fe40000011600 */
[----:B------:R-:W-:Y:S02]  /*116f0*/  SHF.R.U32.HI R0, RZ, 0x8, R6 ;  /* 0x00000008ff007819 */ /* 0x000fe40000011606 */
[----:B------:R-:W-:Y:S02]  /*11700*/  SHF.R.U32.HI R4, RZ, 0x8, R4 ;  /* 0x00000008ff047819 */ /* 0x000fe40000011604 */
[----:B------:R-:W-:-:S02]  /*11710*/  PRMT R0, R15, 0x5410, R0 ;  /* 0x000054100f007816 */ /* 0x000fc40000000000 */
[----:B------:R-:W-:Y:S02]  /*11720*/  PRMT R4, R14, 0x5410, R4 ;  /* 0x000054100e047816 */ /* 0x000fe40000000004 */
[----:B-1----:R-:W-:Y:S02]  /*11730*/  LOP3.LUT R2, R5, 0xff, RZ, 0xc0, !PT ;  /* 0x000000ff05027812 */ /* 0x002fe400078ec0ff */
[----:B------:R-:W-:Y:S02]  /*11740*/  LOP3.LUT R3, R3, 0xff, RZ, 0xc0, !PT ;  /* 0x000000ff03037812 */ /* 0x000fe400078ec0ff */
[----:B------:R-:W-:Y:S01]  /*11750*/  PRMT R2, R2, 0x5410, R12 ;  /* 0x0000541002027816 */ /* 0x000fe2000000000c */
[----:B------:R1:W2:Y:S01]  /*11760*/  MUFU.EX2 R24, R7 ;  /* 0x0000000700187308 */ /* 0x0002a20000000800 */
[--C-:B------:R-:W-:Y:S01]  /*11770*/  HSET2.LE.AND R5, R0, R197.reuse, PT ;  /* 0x000000c500057233 */ /* 0x100fe20003803000 */
[----:B------:R-:W-:Y:S01]  /*11780*/  PRMT R3, R3, 0x5410, R13 ;  /* 0x0000541003037816 */ /* 0x000fe2000000000d */
[----:B------:R-:W-:Y:S01]  /*11790*/  HSET2.LE.AND R0, R4, R197, PT ;  /* 0x000000c504007233 */ /* 0x000fe20003803000 */
[----:B------:R-:W-:Y:S01]  /*117a0*/  HMMA.16816.F32.BF16 R128, R8, R20, R128 ;  /* 0x000000140880723c */ /* 0x000fe20000041880 */
[----:B---3--:R-:W-:-:S07]  /*117b0*/  F2FP.BF16.PACK_AB R4, R26, R27 ;  /* 0x0000001b1a04723e */ /* 0x008fce00000010ff */
[----:B------:R-:W-:Y:S01]  /*117c0*/  HMMA.16816.F32.BF16 R160, R8, R16, R160 ;  /* 0x0000001008a0723c */ /* 0x000fe200000418a0 */
[----:B------:R-:W-:Y:S01]  /*117d0*/  IMAD.MOV.U32 R21, RZ, RZ, R127 ;  /* 0x000000ffff157224 */ /* 0x000fe200078e007f */
[--C-:B-1----:R-:W-:Y:S01]  /*117e0*/  HSET2.LE.AND R7, R2, R197.reuse, PT ;  /* 0x000000c502077233 */ /* 0x102fe20003803000 */
[----:B------:R-:W-:Y:S01]  /*117f0*/  F2FP.BF16.PACK_AB R2, R43, R40 ;  /* 0x000000282b02723e */ /* 0x000fe200000010ff */
[----:B------:R-:W-:-:S03]  /*11800*/  HSET2.LE.AND R3, R3, R197, PT ;  /* 0x000000c503037233 */ /* 0x000fc60003803000 */
[----:B------:R-:W-:Y:S01]  /*11810*/  LOP3.LUT R16, R45, UR8, R80, 0x96, !PT ;  /* 0x000000082d107c12 */ /* 0x000fe2000f8e9650 */
[C---:B------:R-:W-:Y:S01]  /*11820*/  HMMA.16816.F32.BF16 R144, R8.reuse, R22, R144 ;  /* 0x000000160890723c */ /* 0x040fe20000041890 */
[----:B------:R-:W-:Y:S01]  /*11830*/  LOP3.LUT R92, R0, R2, RZ, 0xc0, !PT ;  /* 0x00000002005c7212 */ /* 0x000fe200078ec0ff */
[----:B------:R-:W-:Y:S01]  /*11840*/  FFMA.FTZ R0, R21, c[0x0][0x23c], -R34 ;  /* 0x00008f0015007a23 */ /* 0x000fe20000010822 */
[----:B------:R-:W-:Y:S01]  /*11850*/  F2FP.BF16.PACK_AB R6, R32, R44 ;  /* 0x0000002c2006723e */ /* 0x000fe200000010ff */
[----:B------:R-:W-:Y:S01]  /*11860*/  IMAD.MOV.U32 R20, RZ, RZ, R126 ;  /* 0x000000ffff147224 */ /* 0x000fe200078e007e */
[----:B------:R-:W-:Y:S01]  /*11870*/  LOP3.LUT R93, R3, R4, RZ, 0xc0, !PT ;  /* 0x00000004035d7212 */ /* 0x000fe200078ec0ff */
[----:B------:R1:W-:Y:S01]  /*11880*/  MUFU.EX2 R21, R0 ;  /* 0x0000000000157308 */ /* 0x0003e20000000800 */
[----:B------:R-:W-:Y:S01]  /*11890*/  IMAD.WIDE.U32 R2, R16, -0x2daee0ad, RZ ;  /* 0xd2511f5310027825 */ /* 0x000fe200078e00ff */
[----:B------:R-:W-:Y:S03]  /*118a0*/  HMMA.16816.F32.BF16 R176, R8, R18, R176 ;  /* 0x0000001208b0723c */ /* 0x000fe600000418b0 */
[----:B------:R-:W-:-:S02]  /*118b0*/  IMAD.MOV.U32 R248, RZ, RZ, R141 ;  /* 0x000000fffff87224 */ /* 0x000fc400078e008d */
[----:B------:R-:W-:Y:S01]  /*118c0*/  IMAD.MOV.U32 R240, RZ, RZ, R142 ;  /* 0x000000fffff07224 */ /* 0x000fe200078e008e */
[----:B------:R-:W-:Y:S02]  /*118d0*/  LDSM.16.MT88.4 R12, [R214+0xbc00] ;  /* 0x00bc0000d60c783b */ /* 0x000fe40000004200 */
[----:B------:R-:W-:Y:S01]  /*118e0*/  HMMA.16816.F32.BF16 R184, R8, R28, R184 ;  /* 0x0000001c08b8723c */ /* 0x000fe200000418b8 */
[----:B-1----:R-:W-:-:S07]  /*118f0*/  FFMA.FTZ R0, R20, c[0x0][0x23c], -R34 ;  /* 0x00008f0014007a23 */ /* 0x002fce0000010822 */
[----:B------:R-:W-:Y:S01]  /*11900*/  HMMA.16816.F32.BF16 R52, R8, R30, R52 ;  /* 0x0000001e0834723c */ /* 0x000fe20000041834 */
[----:B------:R1:W3:Y:S01]  /*11910*/  MUFU.EX2 R20, R0 ;  /* 0x0000000000147308 */ /* 0x0002e20000000800 */
[----:B------:R-:W-:-:S06]  /*11920*/  FFMA.FTZ R4, R248, c[0x0][0x23c], -R34 ;  /* 0x00008f00f8047a23 */ /* 0x000fcc0000010822 */
[----:B------:R-:W-:Y:S01]  /*11930*/  HMMA.16816.F32.BF16 R56, R8, R36, R56 ;  /* 0x000000240838723c */ /* 0x000fe20000041838 */
[----:B------:R-:W-:Y:S01]  /*11940*/  IMAD.MOV.U32 R247, RZ, RZ, R235 ;  /* 0x000000fffff77224 */ /* 0x000fe200078e00eb */
[----:B------:R-:W-:-:S06]  /*11950*/  LOP3.LUT R94, R5, R6, RZ, 0xc0, !PT ;  /* 0x00000006055e7212 */ /* 0x000fcc00078ec0ff */
[----:B------:R-:W-:Y:S01]  /*11960*/  HMMA.16816.F32.BF16 R48, R8, R38, R48 ;  /* 0x000000260830723c */ /* 0x000fe20000041830 */
[----:B-1----:R-:W-:Y:S02]  /*11970*/  LOP3.LUT R0, R3, UR18, R96, 0x96, !PT ;  /* 0x0000001203007c12 */ /* 0x002fe4000f8e9660 */
[----:B------:R-:W-:-:S04]  /*11980*/  LOP3.LUT R3, R2, 0xffff, RZ, 0xc0, !PT ;  /* 0x0000ffff02037812 */ /* 0x000fc800078ec0ff */
[----:B--2---:R-:W-:Y:S01]  /*11990*/  F2FP.BF16.PACK_AB R8, R24, R25 ;  /* 0x000000191808723e */ /* 0x004fe200000010ff */
[----:B------:R-:W-:Y:S01]  /*119a0*/  FFMA.FTZ R23, R82, R60, R240 ;  /* 0x0000003c52177223 */ /* 0x000fe200000100f0 */
[----:B------:R-:W-:Y:S02]  /*119b0*/  LOP3.LUT R5, R2, 0xff, RZ, 0xc0, !PT ;  /* 0x000000ff02057812 */ /* 0x000fe400078ec0ff */
[----:B------:R-:W-:Y:S01]  /*119c0*/  LOP3.LUT R95, R7, R8, RZ, 0xc0, !PT ;  /* 0x00000008075f7212 */ /* 0x000fe200078ec0ff */
[----:B------:R-:W-:Y:S01]  /*119d0*/  IMAD.MOV.U32 R240, RZ, RZ, R83 ;  /* 0x000000fffff07224 */ /* 0x000fe200078e0053 */
[----:B------:R-:W-:Y:S01]  /*119e0*/  SHF.R.U32.HI R3, RZ, 0x8, R3 ;  /* 0x00000008ff037819 */ /* 0x000fe20000011603 */
[----:B------:R1:W-:Y:S01]  /*119f0*/  MUFU.EX2 R18, R4 ;  /* 0x0000000400127308 */ /* 0x0003e20000000800 */
[----:B------:R-:W-:Y:S01]  /*11a00*/  SHF.R.U32.HI R7, RZ, 0x10, R2 ;  /* 0x00000010ff077819 */ /* 0x000fe20000011602 */
[----:B------:R-:W-:Y:S01]  /*11a10*/  FFMA.FTZ R6, R247, c[0x0][0x23c], -R34 ;  /* 0x00008f00f7067a23 */ /* 0x000fe20000010822 */
[----:B------:R-:W-:Y:S01]  /*11a20*/  PRMT R8, R5, 0x5410, R3 ;  /* 0x0000541005087816 */ /* 0x000fe20000000003 */
[----:B------:R-:W-:Y:S01]  /*11a30*/  IMAD.MOV.U32 R239, RZ, RZ, R140 ;  /* 0x000000ffffef7224 */ /* 0x000fe200078e008c */
[----:B------:R-:W-:Y:S01]  /*11a40*/  LDSM.16.MT88.4 R80, [R212+0xbc00] ;  /* 0x00bc0000d450783b */ /* 0x000fe20000004200 */
[----:B------:R-:W-:-:S02]  /*11a50*/  FFMA.FTZ R3, R240, c[0x0][0x23c], -R35 ;  /* 0x00008f00f0037a23 */ /* 0x000fc40000010823 */
[----:B------:R2:W4:Y:S01]  /*11a60*/  MUFU.EX2 R17, R6 ;  /* 0x0000000600117308 */ /* 0x0005220000000800 */
[----:B-1----:R-:W-:Y:S02]  /*11a70*/  SHF.R.U32.HI R4, RZ, 0x18, R2 ;  /* 0x00000018ff047819 */ /* 0x002fe40000011602 */
[----:B------:R-:W-:-:S05]  /*11a80*/  LOP3.LUT R2, R7, 0xff, RZ, 0xc0, !PT ;  /* 0x000000ff07027812 */ /* 0x000fca00078ec0ff */
[----:B------:R1:W-:Y:S01]  /*11a90*/  MUFU.EX2 R9, R3 ;  /* 0x0000000300097308 */ /* 0x0003e20000000800 */
[----:B--2---:R-:W-:Y:S01]  /*11aa0*/  PRMT R6, R2, 0x5410, R4 ;  /* 0x0000541002067816 */ /* 0x004fe20000000004 */
[----:B------:R-:W-:-:S06]  /*11ab0*/  FFMA.FTZ R2, R239, c[0x0][0x23c], -R35 ;  /* 0x00008f00ef027a23 */ /* 0x000fcc0000010823 */
[----:B------:R2:W5:Y:S01]  /*11ac0*/  MUFU.EX2 R11, R2 ;  /* 0x00000002000b7308 */ /* 0x0005620000000800 */
[----:B-1----:R-:W-:Y:S01]  /*11ad0*/  LOP3.LUT R3, R0, 0xffff, RZ, 0xc0, !PT ;  /* 0x0000ffff00037812 */ /* 0x002fe200078ec0ff */
[----:B------:R-:W-:-:S03]  /*11ae0*/  IMAD.MOV.U32 R237, RZ, RZ, R158 ;  /* 0x000000ffffed7224 */ /* 0x000fc600078e009e */
[----:B------:R-:W-:Y:S01]  /*11af0*/  SHF.R.U32.HI R3, RZ, 0x8, R3 ;  /* 0x00000008ff037819 */ /* 0x000fe20000011603 */
[----:B------:R-:W-:Y:S01]  /*11b00*/  IMAD.MOV.U32 R238, RZ, RZ, R159 ;  /* 0x000000ffffee7224 */ /* 0x000fe200078e009f */
[----:B--2---:R-:W-:-:S03]  /*11b10*/  LOP3.LUT R2, R0, 0xff, RZ, 0xc0, !PT ;  /* 0x000000ff00027812 */ /* 0x004fc600078ec0ff */
[----:B------:R-:W-:Y:S01]  /*11b20*/  FFMA.FTZ R4, R238, c[0x0][0x23c], -R35 ;  /* 0x00008f00ee047a23 */ /* 0x000fe20000010823 */
[----:B------:R-:W-:Y:S02]  /*11b30*/  PRMT R3, R2, 0x5410, R3 ;  /* 0x0000541002037816 */ /* 0x000fe40000000003 */
[--C-:B------:R-:W-:Y:S01]  /*11b40*/  SHF.R.U32.HI R2, RZ, 0x10, R0.reuse ;  /* 0x00000010ff027819 */ /* 0x100fe20000011600 */
[----:B------:R-:W-:Y:S01]  /*11b50*/  FFMA.FTZ R5, R237, c[0x0][0x23c], -R35 ;  /* 0x00008f00ed057a23 */ /* 0x000fe20000010823 */
[----:B------:R-:W-:Y:S02]  /*11b60*/  SHF.R.U32.HI R0, RZ, 0x18, R0 ;  /* 0x00000018ff007819 */ /* 0x000fe40000011600 */
[----:B------:R-:W-:Y:S01]  /*11b70*/  LOP3.LUT R2, R2, 0xff, RZ, 0xc0, !PT ;  /* 0x000000ff02027812 */ /* 0x000fe200078ec0ff */
[----:B------:R5:W-:Y:S03]  /*11b80*/  MUFU.EX2 R16, R4 ;  /* 0x0000000400107308 */ /* 0x000be60000000800 */
[----:B------:R-:W-:-:S05]  /*11b90*/  PRMT R2, R2, 0x5410, R0 ;  /* 0x0000541002027816 */ /* 0x000fca0000000000 */
[----:B------:R1:W2:Y:S01]  /*11ba0*/  MUFU.EX2 R10, R5 ;  /* 0x00000005000a7308 */ /* 0x0002a20000000800 */
[--C-:B------:R-:W-:Y:S02]  /*11bb0*/  HSET2.LE.AND R0, R3, R197.reuse, PT ;  /* 0x000000c503007233 */ /* 0x100fe40003803000 */
[--C-:B------:R-:W-:Y:S01]  /*11bc0*/  HSET2.LE.AND R3, R2, R197.reuse, PT ;  /* 0x000000c502037233 */ /* 0x100fe20003803000 */
[----:B---3--:R-:W-:Y:S01]  /*11bd0*/  F2FP.BF16.PACK_AB R2, R20, R21 ;  /* 0x000000151402723e */ /* 0x008fe200000010ff */
[----:B------:R-:W-:Y:S02]  /*11be0*/  IMAD.MOV.U32 R210, RZ, RZ, R124 ;  /* 0x000000ffffd27224 */ /* 0x000fe400078e007c */
[----:B------:R-:W-:Y:S01]  /*11bf0*/  IMAD.MOV.U32 R211, RZ, RZ, R125 ;  /* 0x000000ffffd37224 */ /* 0x000fe200078e007d */
[----:B------:R-:W-:Y:S01]  /*11c00*/  LOP3.LUT R96, R0, R2, RZ, 0xc0, !PT ;  /* 0x0000000200607212 */ /* 0x000fe200078ec0ff */
[----:B------:R-:W-:Y:S01]  /*11c10*/  IMAD.MOV.U32 R241, RZ, RZ, R143 ;  /* 0x000000fffff17224 */ /* 0x000fe200078e008f */
[----:B----4-:R-:W-:Y:S01]  /*11c20*/  F2FP.BF16.PACK_AB R0, R17, R18 ;  /* 0x000000121100723e */ /* 0x010fe200000010ff */
[----:B------:R-:W-:Y:S01]  /*11c30*/  IMAD.MOV.U32 R237, RZ, RZ, R98 ;  /* 0x000000ffffed7224 */ /* 0x000fe200078e0062 */
[----:B-----5:R-:W-:Y:S01]  /*11c40*/  F2FP.BF16.PACK_AB R4, R11, R9 ;  /* 0x000000090b04723e */ /* 0x020fe200000010ff */
[----:B------:R-:W-:Y:S01]  /*11c50*/  IMAD.MOV.U32 R238, RZ, RZ, R99 ;  /* 0x000000ffffee7224 */ /* 0x000fe200078e0063 */
[----:B------:R-:W-:-:S02]  /*11c60*/  HSET2.LE.AND R6, R6, R197, PT ;  /* 0x000000c506067233 */ /* 0x000fc40003803000 */
[----:B-1----:R-:W-:Y:S01]  /*11c70*/  HSET2.LE.AND R5, R8, R197, PT ;  /* 0x000000c508057233 */ /* 0x002fe20003803000 */
[----:B------:R-:W-:Y:S01]  /*11c80*/  IMAD.MOV.U32 R236, RZ, RZ, R234 ;  /* 0x000000ffffec7224 */ /* 0x000fe200078e00ea */
[----:B--2---:R-:W-:Y:S01]  /*11c90*/  F2FP.BF16.PACK_AB R2, R10, R16 ;  /* 0x000000100a02723e */ /* 0x004fe200000010ff */
[----:B------:R-:W-:Y:S02]  /*11ca0*/  FFMA.FTZ R22, R210, R61, R211 ;  /* 0x0000003dd2167223 */ /* 0x000fe400000100d3 */
[----:B------:R-:W-:Y:S01]  /*11cb0*/  IMAD.MOV.U32 R235, RZ, RZ, R233 ;  /* 0x000000ffffeb7224 */ /* 0x000fe200078e00e9 */
[----:B------:R-:W-:Y:S01]  /*11cc0*/  LOP3.LUT R98, R5, R0, RZ, 0xc0, !PT ;  /* 0x0000000005627212 */ /* 0x000fe200078ec0ff */
[----:B------:R-:W-:Y:S01]  /*11cd0*/  IMAD.MOV.U32 R234, RZ, RZ, R232 ;  /* 0x000000ffffea7224 */ /* 0x000fe200078e00e8 */
[----:B------:R-:W-:Y:S01]  /*11ce0*/  LOP3.LUT R97, R3, R4, RZ, 0xc0, !PT ;  /* 0x0000000403617212 */ /* 0x000fe200078ec0ff */
[----:B------:R-:W-:Y:S01]  /*11cf0*/  FFMA.FTZ R19, R241, R62, R252 ;  /* 0x0000003ef1137223 */ /* 0x000fe200000100fc */
[----:B------:R-:W1:Y:S01]  /*11d00*/  LDSM.16.MT88.4 R140, [R214+0x9c00] ;  /* 0x009c0000d68c783b */ /* 0x000e620000004200 */
[----:B------:R-:W-:Y:S01]  /*11d10*/  FFMA.FTZ R0, R237, R63, R238 ;  /* 0x0000003fed007223 */ /* 0x000fe200000100ee */
[----:B------:R-:W-:Y:S01]  /*11d20*/  LOP3.LUT R99, R6, R2, RZ, 0xc0, !PT ;  /* 0x0000000206637212 */ /* 0x000fe200078ec0ff */
[----:B------:R-:W-:Y:S01]  /*11d30*/  IMAD.MOV.U32 R233, RZ, RZ, R231 ;  /* 0x000000ffffe97224 */ /* 0x000fe200078e00e7 */
[----:B------:R-:W2:Y:S01]  /*11d40*/  LDSM.16.MT88.4 R124, [R212+0x9c00] ;  /* 0x009c0000d47c783b */ /* 0x000ea20000004200 */
[----:B------:R-:W-:-:S02]  /*11d50*/  FADD.FTZ R4, R236, R22 ;  /* 0x00000016ec047221 */ /* 0x000fc40000010000 */
[----:B------:R-:W-:Y:S02]  /*11d60*/  IMAD.MOV.U32 R232, RZ, RZ, R205 ;  /* 0x000000ffffe87224 */ /* 0x000fe400078e00cd */
[----:B------:R-:W-:Y:S02]  /*11d70*/  FADD.FTZ R3, R235, R23 ;  /* 0x00000017eb037221 */ /* 0x000fe40000010000 */
[----:B------:R-:W-:Y:S02]  /*11d80*/  IMAD.MOV.U32 R231, RZ, RZ, R243 ;  /* 0x000000ffffe77224 */ /* 0x000fe400078e00f3 */
[----:B------:R-:W-:Y:S02]  /*11d90*/  FADD.FTZ R2, R234, R19 ;  /* 0x00000013ea027221 */ /* 0x000fe40000010000 */
[----:B------:R-:W-:Y:S02]  /*11da0*/  FADD.FTZ R0, R246, R0 ;  /* 0x00000000f6007221 */ /* 0x000fe40000010000 */
[----:B------:R-:W-:-:S02]  /*11db0*/  IMAD.MOV.U32 R205, RZ, RZ, R156 ;  /* 0x000000ffffcd7224 */ /* 0x000fc400078e009c */
[----:B------:R-:W-:Y:S02]  /*11dc0*/  FADD.FTZ R7, R233, R4 ;  /* 0x00000004e9077221 */ /* 0x000fe40000010000 */
[----:B------:R-:W-:Y:S02]  /*11dd0*/  IMAD.MOV.U32 R243, RZ, RZ, R157 ;  /* 0x000000fffff37224 */ /* 0x000fe400078e009d */
[----:B------:R-:W-:Y:S01]  /*11de0*/  FADD.FTZ R6, R232, R3 ;  /* 0x00000003e8067221 */ /* 0x000fe20000010000 */
[----:B------:R-:W3:Y:S01]  /*11df0*/  LDSM.16.MT88.4 R156, [R212+0xac00] ;  /* 0x00ac0000d49c783b */ /* 0x000ee20000004200 */
        /* <DEDUP_REMOVED lines=54> */
[C---:B-1----:R-:W-:Y:S01]  /*12160*/  HMMA.16816.F32.BF16 R132, R92.reuse, R140, R132 ;  /* 0x0000008c5c84723c */ /* 0x042fe20000041884 */
[----:B------:R1:W-:Y:S04]  /*12170*/  STL [R1+0x20], R5 ;  /* 0x0000200501007387 */ /* 0x0003e80000100800 */
[----:B------:R1:W-:Y:S03]  /*12180*/  STL [R1+0x48], R3 ;  /* 0x0000480301007387 */ /* 0x0003e60000100800 */
[----:B------:R-:W-:Y:S01]  /*12190*/  HMMA.16816.F32.BF16 R136, R92, R142, R136 ;  /* 0x0000008e5c88723c */ /* 0x000fe20000041888 */
[----:B------:R1:W-:Y:S04]  /*121a0*/  STL [R1+0x50], R0 ;  /* 0x0000500001007387 */ /* 0x0003e80000100800 */
[----:B------:R1:W-:Y:S03]  /*121b0*/  STL [R1+0x4c], R2 ;  /* 0x00004c0201007387 */ /* 0x0003e60000100800 */
[----:B------:R-:W-:Y:S08]  /*121c0*/  HMMA.16816.F32.BF16 R128, R96, R140, R128 ;  /* 0x0000008c6080723c */ /* 0x000ff00000041880 */
[C---:B--2---:R-:W-:Y:S08]  /*121d0*/  HMMA.16816.F32.BF16 R116, R92.reuse, R124, R116 ;  /* 0x0000007c5c74723c */ /* 0x044ff00000041874 */
[C---:B------:R-:W-:Y:S08]  /*121e0*/  HMMA.16816.F32.BF16 R120, R92.reuse, R126, R120 ;  /* 0x0000007e5c78723c */ /* 0x040ff00000041878 */
[C---:B---3--:R-:W-:Y:S08]  /*121f0*/  HMMA.16816.F32.BF16 R148, R92.reuse, R156, R148 ;  /* 0x0000009c5c94723c */ /* 0x048ff00000041894 */
[C---:B------:R-:W-:Y:S08]  /*12200*/  HMMA.16816.F32.BF16 R152, R92.reuse, R158, R152 ;  /* 0x0000009e5c98723c */ /* 0x040ff00000041898 */
[C---:B------:R-:W-:Y:S08]  /*12210*/  HMMA.16816.F32.BF16 R164, R92.reuse, R172, R164 ;  /* 0x000000ac5ca4723c */ /* 0x040ff000000418a4 */
[C---:B------:R-:W-:Y:S08]  /*12220*/  HMMA.16816.F32.BF16 R168, R92.reuse, R174, R168 ;  /* 0x000000ae5ca8723c */ /* 0x040ff000000418a8 */
[C---:B------:R-:W-:Y:S08]  /*12230*/  HMMA.16816.F32.BF16 R72, R92.reuse, R80, R72 ;  /* 0x000000505c48723c */ /* 0x040ff00000041848 */
[C---:B------:R-:W-:Y:S08]  /*12240*/  HMMA.16816.F32.BF16 R76, R92.reuse, R82, R76 ;  /* 0x000000525c4c723c */ /* 0x040ff0000004184c */
[----:B------:R-:W-:Y:S08]  /*12250*/  HMMA.16816.F32.BF16 R88, R92, R12, R88 ;  /* 0x0000000c5c58723c */ /* 0x000ff00000041858 */
[----:B------:R-:W-:Y:S08]  /*12260*/  HMMA.16816.F32.BF16 R140, R96, R142, R144 ;  /* 0x0000008e608c723c */ /* 0x000ff00000041890 */
        /* <DEDUP_REMOVED lines=11> */
.L_x_665:
[----:B-1----:R-:W-:-:S06]  /*12320*/  UISETP.GT.AND UP0, UPT, UR25, UR19, UPT ;  /* 0x000000131900728c */ /* 0x002fcc000bf04270 */
[----:B------:R-:W-:-:S13]  /*12330*/  PLOP3.LUT P0, PT, PT, PT, UP0, 0x80, 0x0 ;  /* 0x000000000000781c */ /* 0x000fda0003f0f008 */
[----:B------:R-:W-:Y:S05]  /*12340*/  @!P0 BRA `(.L_x_668) ;  /* 0x00005d1000008947 */ /* 0x000fea0003800000 */
[----:B------:R-:W2:Y:S01]  /*12350*/  LDL.LU R9, [R1+0x2c] ;  /* 0x00002c0001097983 */ /* 0x000ea20000300800 */
[----:B------:R-:W1:Y:S01]  /*12360*/  LDC.U8 R0, c[0x0][0x2d8] ;  /* 0x0000b600ff007b82 */ /* 0x000e620000000000 */
[----:B------:R-:W-:Y:S01]  /*12370*/  UMOV UR30, 0x5 ;  /* 0x00000005001e7882 */ /* 0x000fe20000000000 */
[----:B------:R-:W-:Y:S01]  /*12380*/  MOV R100, R104 ;  /* 0x0000006800647202 */ /* 0x000fe20000000f00 */
[----:B------:R-:W3:Y:S01]  /*12390*/  LDL.LU R2, [R1+0x8] ;  /* 0x0000080001027983 */ /* 0x000ee20000300800 */
[----:B------:R-:W-:Y:S01]  /*123a0*/  ULDC.64 UR4, c[0x0][0x1a0] ;  /* 0x0000680000047ab9 */ /* 0x000fe20000000a00 */
[----:B------:R-:W-:Y:S01]  /*123b0*/  MOV R3, R105 ;  /* 0x0000006900037202 */ /* 0x000fe20000000f00 */
[----:B------:R-:W-:Y:S01]  /*123c0*/  USHF.L.U32 UR32, UR4, 0x5, URZ ;  /* 0x0000000504207899 */ /* 0x000fe2000800063f */
[----:B------:R-:W4:Y:S01]  /*123d0*/  LDL.LU R8, [R1+0x28] ;  /* 0x0000280001087983 */ /* 0x000f220000300800 */
[----:B------:R-:W-:Y:S01]  /*123e0*/  USHF.L.U64.HI UR5, UR4, UR30, UR5 ;  /* 0x0000001e04057299 */ /* 0x000fe20008010205 */
[----:B------:R-:W-:-:S02]  /*123f0*/  MOV R107, R102 ;  /* 0x00000066006b7202 */ /* 0x000fc40000000f00 */
[----:B------:R-:W5:Y:S01]  /*12400*/  LDL.LU.64 R6, [R1+0x10] ;  /* 0x0000100001067983 */ /* 0x000f620000300a00 */
[----:B------:R-:W-:Y:S01]  /*12410*/  MOV R106, R103 ;  /* 0x00000067006a7202 */ /* 0x000fe20000000f00 */
[----:B------:R-:W-:Y:S02]  /*12420*/  USHF.L.U64.HI UR31, UR32, 0x1, UR5 ;  /* 0x00000001201f7899 */ /* 0x000fe40008010205 */
[----:B------:R-:W5:Y:S01]  /*12430*/  LDL.LU.64 R4, [R1+0x58] ;  /* 0x0000580001047983 */ /* 0x000f620000300a00 */
[----:B------:R-:W-:-:S03]  /*12440*/  USHF.L.U32 UR32, UR32, 0x1, URZ ;  /* 0x0000000120207899 */ /* 0x000fc6000800063f */
[----:B------:R-:W2:Y:S01]  /*12450*/  LDL.LU R10, [R1+0xc] ;  /* 0x00000c00010a7983 */ /* 0x000ea20000300800 */
[----:B-1----:R-:W-:Y:S01]  /*12460*/  PRMT R0, R0, 0x7054, R0 ;  /* 0x0000705400007816 */ /* 0x002fe20000000000 */
[----:B--2---:R-:W-:-:S04]  /*12470*/  IMAD.WIDE.U32 R12, R10, -0x326172a9, RZ ;  /* 0xcd9e8d570a0c7825 */ /* 0x004fc800078e00ff */
[----:B------:R-:W-:Y:S01]  /*12480*/  IMAD.WIDE.U32 R10, R9, -0x326172a9, RZ ;  /* 0xcd9e8d57090a7825 */ /* 0x000fe200078e00ff */
[-C--:B---3--:R-:W-:Y:S01]  /*12490*/  LOP3.LUT R0, R13, R2.reuse, RZ, 0x3c, !PT ;  /* 0x000000020d007212 */ /* 0x088fe200078e3cff */
[----:B------:R4:W-:Y:S03]  /*124a0*/  STL.64 [R1+0x40], R12 ;  /* 0x0000400c01007387 */ /* 0x0009e60000100a00 */
[----:B------:R-:W-:Y:S01]  /*124b0*/  LOP3.LUT R2, R11, R2, RZ, 0x3c, !PT ;  /* 0x000000020b027212 */ /* 0x000fe200078e3cff */
[----:B------:R1:W-:Y:S01]  /*124c0*/  STL.64 [R1+0x38], R10 ;  /* 0x0000380a01007387 */ /* 0x0003e20000100a00 */
[----:B-----5:R-:W-:Y:S01]  /*124d0*/  MOV R5, R7 ;  /* 0x0000000700057202 */ /* 0x020fe20000000f00 */
[----:B----4-:R-:W-:-:S04]  /*124e0*/  IMAD.WIDE.U32 R12, R8, -0x2daee0ad, RZ ;  /* 0xd2511f53080c7825 */ /* 0x010fc800078e00ff */
[----:B-1----:R-:W-:Y:S01]  /*124f0*/  IMAD.WIDE.U32 R10, R0, -0x2daee0ad, RZ ;  /* 0xd2511f53000a7825 */ /* 0x002fe200078e00ff */
[----:B------:R1:W-:Y:S03]  /*12500*/  STL.64 [R1+0x18], R12 ;  /* 0x0000180c01007387 */ /* 0x0003e60000100a00 */
[----:B------:R-:W-:Y:S01]  /*12510*/  IMAD.WIDE.U32 R8, R2, -0x2daee0ad, RZ ;  /* 0xd2511f5302087825 */ /* 0x000fe200078e00ff */
[----:B------:R1:W-:Y:S04]  /*12520*/  STL.64 [R1+0x30], R10 ;  /* 0x0000300a01007387 */ /* 0x0003e80000100a00 */
[----:B------:R1:W-:Y:S04]  /*12530*/  STL.64 [R1+0x58], R4 ;  /* 0x0000580401007387 */ /* 0x0003e80000100a00 */
[----:B------:R1:W-:Y:S01]  /*12540*/  STL.64 [R1+0x28], R8 ;  /* 0x0000280801007387 */ /* 0x0003e20000100a00 */
[----:B------:R-:W-:Y:S05]  /*12550*/  BRA `(.L_x_669) ;  /* 0x000001d000007947 */ /* 0x000fea0003800000 */
.L_x_671:
[----:B------:R-:W2:Y:S01]  /*12560*/  LDL.64 R228, [R1+0x68] ;  /* 0x0000680001e47983 */ /* 0x000ea20000100a00 */
[----:B------:R-:W-:Y:S02]  /*12570*/  ULDC.64 UR4, c[0x0][0x198] ;  /* 0x0000660000047ab9 */ /* 0x000fe40000000a00 */
[----:B------:R-:W-:Y:S01]  /*12580*/  UIADD3 UR33, UR25, -0x2, URZ ;  /* 0xfffffffe19217890 */ /* 0x000fe2000fffe03f */
[----:B------:R-:W3:Y:S03]  /*12590*/  LDL.64 R104, [R1+0x60] ;  /* 0x0000600001687983 */ /* 0x000ee60000100a00 */
[----:B------:R-:W-:Y:S02]  /*125a0*/  USHF.R.S32.HI UR25, URZ, 0x1f, UR33 ;  /* 0x0000001f3f197899 */ /* 0x000fe40008011421 */
[----:B------:R-:W-:Y:S02]  /*125b0*/  UIMAD.WIDE.U32 UR34, UR33, UR4, URZ ;  /* 0x00000004212272a5 */ /* 0x000fe4000f8e003f */
[----:B------:R-:W-:Y:S04]  /*125c0*/  UIMAD UR25, UR25, UR4, URZ ;  /* 0x00000004191972a4 */ /* 0x000fe8000f8e023f */
[----:B------:R-:W-:Y:S01]  /*125d0*/  UIMAD UR25, UR33, UR5, UR25 ;  /* 0x00000005211972a4 */ /* 0x000fe2000f8e0219 */
[----:B------:R-:W-:Y:S02]  /*125e0*/  IMAD.U32 R0, RZ, RZ, UR34 ;  /* 0x00000022ff007e24 */ /* 0x000fe4000f8e00ff */
[----:B------:R-:W-:Y:S01]  /*125f0*/  IMAD.U32 R101, RZ, RZ, UR34 ;  /* 0x00000022ff657e24 */ /* 0x000fe2000f8e00ff */
[----:B------:R-:W-:Y:S06]  /*12600*/  UIADD3 UR25, UR35, UR25, URZ ;  /* 0x0000001923197290 */ /* 0x000fec000fffe03f */
[----:B------:R-:W-:Y:S01]  /*12610*/  IMAD.U32 R2, RZ, RZ, UR25 ;  /* 0x00000019ff027e24 */ /* 0x000fe2000f8e00ff */
        /* <DEDUP_REMOVED lines=17> */
.L_x_669:
[----:B-1----:R-:W2:Y:S01]  /*12730*/  LDL.64 R4, [R1+0x58] ;  /* 0x0000580001047983 */ /* 0x002ea20000100a00 */
[----:B------:R-:W-:Y:S04]  /*12740*/  DEPBAR.LE SB0, 0x0 ;  /* 0x000080000000791a */ /* 0x000fe80000000000 */
[----:B------:R-:W-:Y:S01]  /*12750*/  UIADD3 UR30, UR25, -0x1, URZ ;  /* 0xffffffff191e7890 */ /* 0x000fe2000fffe03f */
[----:B------:R-:W-:Y:S03]  /*12760*/  BAR.SYNC.DEFER_BLOCKING 0x0 ;  /* 0x0000000000007b1d */ /* 0x000fe60000010000 */
[----:B------:R-:W-:Y:S02]  /*12770*/  USHF.R.S32.HI UR5, URZ, 0x1f, UR30 ;  /* 0x0000001f3f057899 */ /* 0x000fe4000801141e */
[----:B------:R-:W-:Y:S01]  /*12780*/  UIMAD UR4, UR22, UR30, URZ ;  /* 0x0000001e160472a4 */ /* 0x000fe2000f8e023f */
[----:B------:R-:W-:Y:S01]  /*12790*/  IMAD.U32 R6, RZ, RZ, UR30 ;  /* 0x0000001eff067e24 */ /* 0x000fe2000f8e00ff */
[----:B------:R-:W-:Y:S02]  /*127a0*/  UISETP.GT.AND UP0, UPT, UR30, UR19, UPT ;  /* 0x000000131e00728c */ /* 0x000fe4000bf04270 */
[----:B------:R-:W-:Y:S01]  /*127b0*/  UIMAD UR4, UR5, UR23, UR4 ;  /* 0x00000017050472a4 */ /* 0x000fe2000f8e0204 */
[----:B--2---:R-:W-:Y:S05]  /*127c0*/  IMAD.WIDE.U32 R6, R6, UR23, R4 ;  /* 0x0000001706067c25 */ /* 0x004fea000f8e0004 */
[C---:B------:R-:W-:Y:S02]  /*127d0*/  LEA R4, P0, R6.reuse, c[0x0][0x170], 0x1 ;  /* 0x00005c0006047a11 */ /* 0x040fe400078008ff */
[----:B------:R-:W-:Y:S04]  /*127e0*/  IADD3 R0, R7, UR4, RZ ;  /* 0x0000000407007c10 */ /* 0x000fe8000fffe0ff */
[----:B------:R-:W-:Y:S02]  /*127f0*/  LEA.HI.X R5, R6, c[0x0][0x174], R0, 0x1, P0 ;  /* 0x00005d0006057a11 */ /* 0x000fe400000f0c00 */
[----:B------:R-:W-:Y:S03]  /*12800*/  IADD3 R6, P0, R4, UR32, RZ ;  /* 0x0000002004067c10 */ /* 0x000fe6000ff1e0ff */
[----:B------:R-:W-:Y:S01]  /*12810*/  @!PT LDS RZ, [RZ] ;  /* 0x00000000fffff984 */ /* 0x000fe20000000800 */
[----:B------:R-:W-:Y:S01]  /*12820*/  @!PT LDS RZ, [RZ] ;  /* 0x00000000fffff984 */ /* 0x000fe20000000800 */
[----:B------:R-:W-:Y:S01]  /*12830*/  @!PT LDS RZ, [RZ] ;  /* 0x00000000fffff984 */ /* 0x000fe20000000800 */
[----:B------:R1:W-:Y:S01]  /*12840*/  LDGSTS.E.BYPASS.LTC128B.128 [R226+0x9000], [R4.64] ;  /* 0x0900000004e27fae */ /* 0x0003e2000b901d5a */
[----:B------:R-:W-:Y:S02]  /*12850*/  IADD3.X R7, R5, UR31, RZ, P0, !PT ;  /* 0x0000001f05077c10 */ /* 0x000fe400087fe4ff */
[----:B------:R-:W-:Y:S03]  /*12860*/  PLOP3.LUT P0, PT, PT, PT, UP0, 0x80, 0x0 ;  /* 0x000000000000781c */ /* 0x000fe60003f0f008 */
[----:B------:R1:W-:Y:S06]  /*12870*/  LDGSTS.E.BYPASS.LTC128B.128 [R226+0xa000], [R4.64+0x40] ;  /* 0x0a00004004e27fae */ /* 0x0003ec000b901d5a */
[----:B------:R1:W-:Y:S06]  /*12880*/  LDGSTS.E.BYPASS.LTC128B.128 [R226+0xb000], [R4.64+0x80] ;  /* 0x0b00008004e27fae */ /* 0x0003ec000b901d5a */
[----:B------:R1:W-:Y:S06]  /*12890*/  LDGSTS.E.BYPASS.LTC128B.128 [R226+0x9800], [R6.64] ;  /* 0x0980000006e27fae */ /* 0x0003ec000b901d5a */
[----:B------:R1:W-:Y:S06]  /*128a0*/  LDGSTS.E.BYPASS.LTC128B.128 [R226+0xa800], [R6.64+0x40] ;  /* 0x0a80004006e27fae */ /* 0x0003ec000b901d5a */
[----:B------:R1:W-:Y:S06]  /*128b0*/  LDGSTS.E.BYPASS.LTC128B.128 [R226+0xb800], [R6.64+0x80] ;  /* 0x0b80008006e27fae */ /* 0x0003ec000b901d5a */
[----:B------:R-:W-:Y:S06]  /*128c0*/  LDSM.16.M88.4 R64, [R216] ;  /* 0x00000000d840783b */ /* 0x000fec0000000200 */
[----:B------:R-:W1:Y:S06]  /*128d0*/  LDSM.16.M88.4 R16, [R213+0x6000] ;  /* 0x00600000d510783b */ /* 0x000e6c0000000200 */
[----:B------:R-:W2:Y:S06]  /*128e0*/  LDSM.16.M88.4 R60, [R216+0x1000] ;  /* 0x00100000d83c783b */ /* 0x000eac0000000200 */
[----:B------:R-:W3:Y:S06]  /*128f0*/  LDSM.16.M88.4 R32, [R213+0x6400] ;  /* 0x00640000d520783b */ /* 0x000eec0000000200 */
[----:B------:R-:W0:Y:S06]  /*12900*/  LDGDEPBAR ;  /* 0x00000000000079af */ /* 0x000e2c0000000000 */
[----:B------:R-:W4:Y:S06]  /*12910*/  LDSM.16.M88.4 R48, [R213+0x6800] ;  /* 0x00680000d530783b */ /* 0x000f2c0000000200 */
[----:B------:R-:W5:Y:S06]  /*12920*/  LDSM.16.M88.4 R108, [R213+0x6c00] ;  /* 0x006c0000d56c783b */ /* 0x000f6c0000000200 */
        /* <DEDUP_REMOVED lines=9> */
[----:B------:R-:W-:Y:S05]  /*129c0*/  LDSM.16.M88.4 R196, [R216+0x2000] ;  /* 0x00200000d8c4783b */ /* 0x000fea0000000200 */
[-C--:B---3--:R-:W-:Y:S01]  /*129d0*/  HMMA.16816.F32.BF16 R20, R64, R32.reuse, RZ ;  /* 0x000000204014723c */ /* 0x088fe200000418ff */
[----:B------:R-:W-:Y:S06]  /*129e0*/  LDSM.16.M88.4 R200, [R213+0x7000] ;  /* 0x00700000d5c8783b */ /* 0x000fec0000000200 */
[----:B------:R-:W-:Y:S01]  /*129f0*/  LDSM.16.M88.4 R204, [R216+0x3000] ;  /* 0x00300000d8cc783b */ /* 0x000fe20000000200 */
[C---:B------:R-:W-:Y:S05]  /*12a00*/  HMMA.16816.F32.BF16 R24, R60.reuse, R32, RZ ;  /* 0x000000203c18723c */ /* 0x040fea00000418ff */
[----:B------:R-:W-:Y:S03]  /*12a10*/  LDSM.16.M88.4 R208, [R213+0x7400] ;  /* 0x00740000d5d0783b */ /* 0x000fe60000000200 */
[-C--:B------:R-:W-:Y:S08]  /*12a20*/  HMMA.16816.F32.BF16 R28, R60, R34.reuse, RZ ;  /* 0x000000223c1c723c */ /* 0x080ff000000418ff */
[C---:B------:R-:W-:Y:S08]  /*12a30*/  HMMA.16816.F32.BF16 R32, R64.reuse, R34, RZ ;  /* 0x000000224020723c */ /* 0x040ff000000418ff */
[-C--:B----4-:R-:W-:Y:S08]  /*12a40*/  HMMA.16816.F32.BF16 R36, R64, R48.reuse, RZ ;  /* 0x000000304024723c */ /* 0x090ff000000418ff */
[C---:B------:R-:W-:Y:S08]  /*12a50*/  HMMA.16816.F32.BF16 R40, R60.reuse, R48, RZ ;  /* 0x000000303c28723c */ /* 0x040ff000000418ff */
[-C--:B------:R-:W-:Y:S08]  /*12a60*/  HMMA.16816.F32.BF16 R44, R60, R50.reuse, RZ ;  /* 0x000000323c2c723c */ /* 0x080ff000000418ff */
[C---:B------:R-:W-:Y:S08]  /*12a70*/  HMMA.16816.F32.BF16 R48, R64.reuse, R50, RZ ;  /* 0x000000324030723c */ /* 0x040ff000000418ff */
[-C--:B-----5:R-:W-:Y:S08]  /*12a80*/  HMMA.16816.F32.BF16 R52, R64, R108.reuse, RZ ;  /* 0x0000006c4034723c */ /* 0x0a0ff000000418ff */
        /* <DEDUP_REMOVED lines=19> */
[-C--:B---3--:R-:W-:Y:S08]  /*12bc0*/  HMMA.16816.F32.BF16 R52, R176, R108.reuse, R52 ;  /* 0x0000006cb034723c */ /* 0x088ff00000041834 */
[C---:B------:R-:W-:Y:S08]  /*12bd0*/  HMMA.16816.F32.BF16 R56, R184.reuse, R108, R56 ;  /* 0x0000006cb838723c */ /* 0x040ff00000041838 */
[-C--:B------:R-:W-:Y:S01]  /*12be0*/  HMMA.16816.F32.BF16 R60, R184, R110.reuse, R60 ;  /* 0x0000006eb83c723c */ /* 0x080fe2000004183c */
[----:B------:R-:W-:Y:S07]  /*12bf0*/  LDSM.16.M88.4 R184, [R217+0x3000] ;  /* 0x00300000d9b8783b */ /* 0x000fee0000000200 */
[----:B------:R-:W-:Y:S01]  /*12c00*/  HMMA.16816.F32.BF16 R64, R176, R110, R64 ;  /* 0x0000006eb040723c */ /* 0x000fe20000041840 */
[----:B------:R-:W-:Y:S06]  /*12c10*/  LDSM.16.M88.4 R108, [R217+0x2000] ;  /* 0x00200000d96c783b */ /* 0x000fec0000000200 */
[----:B------:R-:W3:Y:S01]  /*12c20*/  LDSM.16.M88.4 R176, [R215+0x7000] ;  /* 0x00700000d7b0783b */ /* 0x000ee20000000200 */
        /* <DEDUP_REMOVED lines=15> */
[-C--:B--2---:R-:W-:Y:S08]  /*12d20*/  HMMA.16816.F32.BF16 R52, R196, R188.reuse, R52 ;  /* 0x000000bcc434723c */ /* 0x084ff00000041834 */
[C---:B------:R-:W-:Y:S08]  /*12d30*/  HMMA.16816.F32.BF16 R56, R204.reuse, R188, R56 ;  /* 0x000000bccc38723c */ /* 0x040ff00000041838 */
[-C--:B------:R-:W-:Y:S01]  /*12d40*/  HMMA.16816.F32.BF16 R60, R204, R190.reuse, R60 ;  /* 0x000000becc3c723c */ /* 0x080fe2000004183c */
[----:B------:R-:W-:Y:S07]  /*12d50*/  LDSM.16.M88.4 R204, [R216+0x5000] ;  /* 0x00500000d8cc783b */ /* 0x000fee0000000200 */
[----:B------:R-:W-:Y:S01]  /*12d60*/  HMMA.16816.F32.BF16 R64, R196, R190, R64 ;  /* 0x000000bec440723c */ /* 0x000fe20000041840 */
[----:B------:R-:W-:Y:S06]  /*12d70*/  LDSM.16.M88.4 R188, [R216+0x4000] ;  /* 0x00400000d8bc783b */ /* 0x000fec0000000200 */
        /* <DEDUP_REMOVED lines=22> */
[----:B------:R-:W-:Y:S01]  /*12ee0*/  LDSM.16.M88.4 R200, [R215+0x8400] ;  /* 0x00840000d7c8783b */ /* 0x000fe20000000200 */
[-C--:B--2---:R-:W-:Y:S08]  /*12ef0*/  HMMA.16816.F32.BF16 R4, R188, R196.reuse, R4 ;  /* 0x000000c4bc04723c */ /* 0x084ff00000041804 */
[C---:B------:R-:W-:Y:S08]  /*12f00*/  HMMA.16816.F32.BF16 R8, R204.reuse, R196, R8 ;  /* 0x000000c4cc08723c */ /* 0x040ff00000041808 */
[-C--:B------:R-:W-:Y:S08]  /*12f10*/  HMMA.16816.F32.BF16 R12, R204, R198.reuse, R12 ;  /* 0x000000c6cc0c723c */ /* 0x080ff0000004180c */
[C---:B------:R-:W-:Y:S01]  /*12f20*/  HMMA.16816.F32.BF16 R16, R188.reuse, R198, R16 ;  /* 0x000000c6bc10723c */ /* 0x040fe20000041810 */
[----:B------:R-:W2:Y:S07]  /*12f30*/  LDSM.16.M88.4 R196, [R217+0x5000] ;  /* 0x00500000d9c4783b */ /* 0x000eae0000000200 */
[-C--:B---3--:R-:W-:Y:S08]  /*12f40*/  HMMA.16816.F32.BF16 R20, R188, R176.reuse, R20 ;  /* 0x000000b0bc14723c */ /* 0x088ff00000041814 */
[C---:B------:R-:W-:Y:S08]  /*12f50*/  HMMA.16816.F32.BF16 R24, R204.reuse, R176, R24 ;  /* 0x000000b0cc18723c */ /* 0x040ff00000041818 */
[-C--:B------:R-:W-:Y:S08]  /*12f60*/  HMMA.16816.F32.BF16 R28, R204, R178.reuse, R28 ;  /* 0x000000b2cc1c723c */ /* 0x080ff0000004181c */
[C---:B------:R-:W-:Y:S01]  /*12f70*/  HMMA.16816.F32.BF16 R32, R188.reuse, R178, R32 ;  /* 0x000000b2bc20723c */ /* 0x040fe20000041820 */
[----:B------:R-:W3:Y:S01]  /*12f80*/  LDSM.16.M88.4 R176, [R215+0x8c00] ;  /* 0x008c0000d7b0783b */ /* 0x000ee20000000200 */
[----:B------:R-:W-:Y:S05]  /*12f90*/  DEPBAR.LE SB0, 0x0 ;  /* 0x000080000000791a */ /* 0x000fea0000000000 */
[----:B------:R-:W-:Y:S01]  /*12fa0*/  BAR.SYNC.DEFER_BLOCKING 0x0 ;  /* 0x0000000000007b1d */ /* 0x000fe20000010000 */
[-C--:B-1----:R-:W-:Y:S08]  /*12fb0*/  HMMA.16816.F32.BF16 R36, R188, R108.reuse, R36 ;  /* 0x0000006cbc24723c */ /* 0x082ff00000041824 */
[C---:B------:R-:W-:Y:S08]  /*12fc0*/  HMMA.16816.F32.BF16 R40, R204.reuse, R108, R40 ;  /* 0x0000006ccc28723c */ /* 0x040ff00000041828 */
[-C--:B------:R-:W-:Y:S08]  /*12fd0*/  HMMA.16816.F32.BF16 R44, R204, R110.reuse, R44 ;  /* 0x0000006ecc2c723c */ /* 0x080ff0000004182c */
[C---:B------:R-:W-:Y:S08]  /*12fe0*/  HMMA.16816.F32.BF16 R48, R188.reuse, R110, R48 ;  /* 0x0000006ebc30723c */ /* 0x040ff00000041830 */
[-C--:B------:R-:W-:Y:S08]  /*12ff0*/  HMMA.16816.F32.BF16 R52, R188, R180.reuse, R52 ;  /* 0x000000b4bc34723c */ /* 0x080ff00000041834 */
[C---:B------:R-:W-:Y:S08]  /*13000*/  HMMA.16816.F32.BF16 R56, R204.reuse, R180, R56 ;  /* 0x000000b4cc38723c */ /* 0x040ff00000041838 */
[-C--:B------:R-:W-:Y:S08]  /*13010*/  HMMA.16816.F32.BF16 R60, R204, R182.reuse, R60 ;  /* 0x000000b6cc3c723c */ /* 0x080ff0000004183c */
[----:B------:R-:W-:Y:S08]  /*13020*/  HMMA.16816.F32.BF16 R64, R188, R182, R64 ;  /* 0x000000b6bc40723c */ /* 0x000ff00000041840 */
[-C--:B------:R-:W-:Y:S08]  /*13030*/  HMMA.16816.F32.BF16 R4, R184, R192.reuse, R4 ;  /* 0x000000c0b804723c */ /* 0x080ff00000041804 */
[C---:B--2---:R-:W-:Y:S08]  /*13040*/  HMMA.16816.F32.BF16 R8, R196.reuse, R192, R8 ;  /* 0x000000c0c408723c */ /* 0x044ff00000041808 */
        /* <DEDUP_REMOVED lines=13> */
[----:B------:R-:W-:Y:S01]  /*13120*/  HMMA.16816.F32.BF16 R64, R184, R178, R64 ;  /* 0x000000b2b840723c */ /* 0x000fe20000041840 */
[----:B------:R-:W-:-:S07]  /*13130*/  @P0 BRA `(.L_x_671) ;  /* 0xfffff42000000947 */ /* 0x000fce000383ffff */
.L_x_670:
[----:B------:R-:W2:Y:S01]  /*13140*/  S2R R2, SR_TID.X ;  /* 0x0000000000027919 */ /* 0x000ea20000002100 */
[----:B------:R-:W-:Y:S01]  /*13150*/  IMAD.U32 R0, RZ, RZ, UR30 ;  /* 0x0000001eff007e24 */ /* 0x000fe2000f8e00ff */
[----:B------:R-:W-:Y:S02]  /*13160*/  USHF.L.U32 UR4, UR30, 0x1, URZ ;  /* 0x000000011e047899 */ /* 0x000fe4000800063f */
[----:B------:R-:W-:Y:S02]  /*13170*/  UISETP.GT.AND UP0, UPT, UR30, UR19, UPT ;  /* 0x000000131e00728c */ /* 0x000fe4000bf04270 */
[----:B------:R-:W-:Y:S02]  /*13180*/  UMOV UR25, UR30 ;  /* 0x0000001e00197c82 */ /* 0x000fe40008000000 */
[----:B------:R-:W-:Y:S04]  /*13190*/  STL [R1+0x9c], R226 ;  /* 0x00009ce201007387 */ /* 0x000fe80000100800 */
[----:B------:R-:W-:Y:S04]  /*131a0*/  STL [R1+0x98], R217 ;  /* 0x000098d901007387 */ /* 0x000fe80000100800 */
[----:B------:R-:W-:Y:S04]  /*131b0*/  STL [R1+0x94], R216 ;  /* 0x000094d801007387 */ /* 0x000fe80000100800 */
[----:B------:R3:W-:Y:S01]  /*131c0*/  STL [R1+0x90], R215 ;  /* 0x000090d701007387 */ /* 0x0007e20000100800 */
[----:B--2---:R-:W-:Y:S03]  /*131d0*/  IMAD.SHL.U32 R2, R2, 0x2, RZ ;  /* 0x0000000202027824 */ /* 0x004fe600078e00ff */
[----:B------:R2:W-:Y:S02]  /*131e0*/  STL [R1+0x8c], R213 ;  /* 0x00008cd501007387 */ /* 0x0005e40000100800 */
[----:B------:R-:W-:Y:S02]  /*131f0*/  LOP3.LUT R2, R2, 0x6, RZ, 0xc0, !PT ;  /* 0x0000000602027812 */ /* 0x000fe400078ec0ff */
[----:B------:R-:W4:Y:S03]  /*13200*/  LDL.64 R232, [R1+0x18] ;  /* 0x0000180001e87983 */ /* 0x000f260000100a00 */
[----:B------:R-:W-:Y:S03]  /*13210*/  IMAD R0, R0, 0x40, R2 ;  /* 0x0000004000007824 */ /* 0x000fe600078e0202 */
[----:B------:R-:W-:Y:S02]  /*13220*/  STL [R1+0xa0], R221 ;  /* 0x0000a0dd01007387 */ /* 0x000fe40000100800 */
[C---:B-1----:R-:W-:Y:S02]  /*13230*/  IADD3 R105, R0.reuse, 0x1, RZ ;  /* 0x0000000100697810 */ /* 0x042fe40007ffe0ff */
[CC--:B------:R-:W-:Y:S02]  /*13240*/  ISETP.GE.AND P3, PT, R0.reuse, R221.reuse, PT ;  /* 0x000000dd0000720c */ /* 0x0c0fe40003f66270 */
[C---:B------:R-:W-:Y:S02]  /*13250*/  ISETP.GE.AND P2, PT, R105.reuse, R221, PT ;  /* 0x000000dd6900720c */ /* 0x040fe40003f46270 */
[CC--:B------:R-:W-:Y:S02]  /*13260*/  ISETP.GE.AND P0, PT, R105.reuse, R220.reuse, PT ;  /* 0x000000dc6900720c */ /* 0x0c0fe40003f06270 */
[C---:B------:R-:W-:Y:S02]  /*13270*/  ISETP.GE.AND P1, PT, R0.reuse, R220, PT ;  /* 0x000000dc0000720c */ /* 0x040fe40003f26270 */
[C---:B------:R-:W-:Y:S02]  /*13280*/  IADD3 R104, R0.reuse, 0x8, RZ ;  /* 0x0000000800687810 */ /* 0x040fe40007ffe0ff */
[C---:B------:R-:W-:Y:S02]  /*13290*/  IADD3 R103, R0.reuse, 0x9, RZ ;  /* 0x0000000900677810 */ /* 0x040fe40007ffe0ff */
[CC--:B------:R-:W-:Y:S02]  /*132a0*/  ISETP.GE.OR P3, PT, R0.reuse, R225.reuse, !P3 ;  /* 0x000000e10000720c */ /* 0x0c0fe40005f66670 */
[C---:B------:R-:W-:Y:S02]  /*132b0*/  ISETP.GE.OR P2, PT, R105.reuse, R225, !P2 ;  /* 0x000000e16900720c */ /* 0x040fe40005746670 */
[-C--:B------:R-:W-:Y:S02]  /*132c0*/  ISETP.GE.OR P0, PT, R105, R224.reuse, !P0 ;  /* 0x000000e06900720c */ /* 0x080fe40004706670 */
[----:B------:R-:W-:Y:S02]  /*132d0*/  ISETP.GE.OR P1, PT, R0, R224, !P1 ;  /* 0x000000e00000720c */ /* 0x000fe40004f26670 */
[----:B------:R-:W-:Y:S02]  /*132e0*/  FSEL R177, R4, -INF , !P3 ;  /* 0xff80000004b17808 */ /* 0x000fe40005800000 */
[----:B------:R-:W-:Y:S02]  /*132f0*/  FSEL R179, R5, -INF , !P2 ;  /* 0xff80000005b37808 */ /* 0x000fe40005000000 */
[----:B------:R-:W-:Y:S02]  /*13300*/  FSEL R180, R7, -INF , !P0 ;  /* 0xff80000007b47808 */ /* 0x000fe40004000000 */
[-C--:B------:R-:W-:Y:S02]  /*13310*/  ISETP.GE.AND P3, PT, R104, R221.reuse, PT ;  /* 0x000000dd6800720c */ /* 0x080fe40003f66270 */
[C---:B------:R-:W-:Y:S02]  /*13320*/  ISETP.GE.AND P2, PT, R103.reuse, R221, PT ;  /* 0x000000dd6700720c */ /* 0x040fe40003f46270 */
[CC--:B------:R-:W-:Y:S02]  /*13330*/  ISETP.GE.AND P0, PT, R103.reuse, R220.reuse, PT ;  /* 0x000000dc6700720c */ /* 0x0c0fe40003f06270 */
[----:B------:R-:W-:Y:S02]  /*13340*/  FSEL R178, R6, -INF , !P1 ;  /* 0xff80000006b27808 */ /* 0x000fe40004800000 */
[C---:B------:R-:W-:Y:S02]  /*13350*/  ISETP.GE.AND P1, PT, R104.reuse, R220, PT ;  /* 0x000000dc6800720c */ /* 0x040fe40003f26270 */
[-C--:B------:R-:W-:Y:S02]  /*13360*/  ISETP.GE.OR P3, PT, R104, R225.reuse, !P3 ;  /* 0x000000e16800720c */ /* 0x080fe40005f66670 */
[C---:B------:R-:W-:Y:S02]  /*13370*/  ISETP.GE.OR P2, PT, R103.reuse, R225, !P2 ;  /* 0x000000e16700720c */ /* 0x040fe40005746670 */
[-C--:B------:R-:W-:Y:S02]  /*13380*/  ISETP.GE.OR P0, PT, R103, R224.reuse, !P0 ;  /* 0x000000e06700720c */ /* 0x080fe40004706670 */
[C---:B------:R-:W-:Y:S02]  /*13390*/  IADD3 R102, R0.reuse, 0x10, RZ ;  /* 0x0000001000667810 */ /* 0x040fe40007ffe0ff */
[----:B------:R-:W-:Y:S02]  /*133a0*/  IADD3 R101, R0, 0x11, RZ ;  /* 0x0000001100657810 */ /* 0x000fe40007ffe0ff */
[----:B------:R-:W-:Y:S02]  /*133b0*/  ISETP.GE.OR P1, PT, R104, R224, !P1 ;  /* 0x000000e06800720c */ /* 0x000fe40004f26670 */
[----:B------:R-:W-:Y:S02]  /*133c0*/  FSEL R109, R16, -INF , !P3 ;  /* 0xff800000106d7808 */ /* 0x000fe40005800000 */
[----:B------:R-:W-:Y:S02]  /*133d0*/  FSEL R110, R17, -INF , !P2 ;  /* 0xff800000116e7808 */ /* 0x000fe40005000000 */
[-C--:B------:R-:W-:Y:S02]  /*133e0*/  ISETP.GE.AND P3, PT, R102, R221.reuse, PT ;  /* 0x000000dd6600720c */ /* 0x080fe40003f66270 */
[----:B------:R-:W-:Y:S02]  /*133f0*/  ISETP.GE.AND P2, PT, R101, R221, PT ;  /* 0x000000dd6500720c */ /* 0x000fe40003f46270 */
[----:B------:R-:W-:Y:S02]  /*13400*/  FSEL R111, R19, -INF , !P0 ;  /* 0xff800000136f7808 */ /* 0x000fe40004000000 */
[C---:B------:R-:W-:Y:S02]  /*13410*/  ISETP.GE.AND P0, PT, R101.reuse, R220, PT ;  /* 0x000000dc6500720c */ /* 0x040fe40003f06270 */
[----:B------:R-:W-:Y:S02]  /*13420*/  FSEL R176, R18, -INF , !P1 ;  /* 0xff80000012b07808 */ /* 0x000fe40004800000 */
[C---:B------:R-:W-:Y:S02]  /*13430*/  IADD3 R19, R0.reuse, 0x18, RZ ;  /* 0x0000001800137810 */ /* 0x040fe40007ffe0ff */
[----:B------:R-:W-:Y:S02]  /*13440*/  IADD3 R18, R0, 0x19, RZ ;  /* 0x0000001900127810 */ /* 0x000fe40007ffe0ff */
[-C--:B------:R-:W-:Y:S02]  /*13450*/  ISETP.GE.OR P3, PT, R102, R225.reuse, !P3 ;  /* 0x000000e16600720c */ /* 0x080fe40005f66670 */
[C---:B------:R-:W-:Y:S02]  /*13460*/  ISETP.GE.OR P2, PT, R101.reuse, R225, !P2 ;  /* 0x000000e16500720c */ /* 0x040fe40005746670 */
[----:B------:R-:W-:Y:S02]  /*13470*/  ISETP.GE.OR P0, PT, R101, R224, !P0 ;  /* 0x000000e06500720c */ /* 0x000fe40004706670 */
[----:B------:R-:W-:Y:S02]  /*13480*/  FSEL R203, R20, -INF , !P3 ;  /* 0xff80000014cb7808 */ /* 0x000fe40005800000 */
[----:B------:R-:W-:Y:S02]  /*13490*/  FSEL R205, R21, -INF , !P2 ;  /* 0xff80000015cd7808 */ /* 0x000fe40005000000 */
[----:B------:R-:W-:Y:S02]  /*134a0*/  FSEL R209, R23, -INF , !P0 ;  /* 0xff80000017d17808 */ /* 0x000fe40004000000 */
[CC--:B------:R-:W-:Y:S02]  /*134b0*/  ISETP.GE.AND P3, PT, R19.reuse, R221.reuse, PT ;  /* 0x000000dd1300720c */ /* 0x0c0fe40003f66270 */
[C---:B------:R-:W-:Y:S02]  /*134c0*/  ISETP.GE.AND P2, PT, R18.reuse, R221, PT ;  /* 0x000000dd1200720c */ /* 0x040fe40003f46270 */
[----:B------:R-:W-:Y:S02]  /*134d0*/  ISETP.GE.AND P0, PT, R18, R220, PT ;  /* 0x000000dc1200720c */ /* 0x000fe40003f06270 */
[C---:B------:R-:W-:Y:S02]  /*134e0*/  IADD3 R17, R0.reuse, 0x20, RZ ;  /* 0x0000002000117810 */ /* 0x040fe40007ffe0ff */
[----:B------:R-:W-:Y:S02]  /*134f0*/  IADD3 R16, R0, 0x21, RZ ;  /* 0x0000002100107810 */ /* 0x000fe40007ffe0ff */
[-C--:B------:R-:W-:Y:S02]  /*13500*/  ISETP.GE.OR P3, PT, R19, R225.reuse, !P3 ;  /* 0x000000e11300720c */ /* 0x080fe40005f66670 */
[C---:B------:R-:W-:Y:S02]  /*13510*/  ISETP.GE.OR P2, PT, R18.reuse, R225, !P2 ;  /* 0x000000e11200720c */ /* 0x040fe40005746670 */
        /* <DEDUP_REMOVED lines=18> */
[CC--:B------:R-:W-:Y:S02]  /*13640*/  ISETP.GE.OR P2, PT, R6.reuse, R225.reuse, !P2 ;  /* 0x000000e10600720c */ /* 0x0c0fe40005746670 */
[----:B------:R-:W-:Y:S02]  /*13650*/  ISETP.GE.OR P0, PT, R6, R224, !P0 ;  /* 0x000000e00600720c */ /* 0x000fe40004706670 */
[----:B------:R-:W-:Y:S02]  /*13660*/  ISETP.GE.OR P3, PT, R7, R225, !P3 ;  /* 0x000000e10700720c */ /* 0x000fe40005f66670 */
[C---:B------:R-:W-:Y:S02]  /*13670*/  IADD3 R5, R0.reuse, 0x30, RZ ;  /* 0x0000003000057810 */ /* 0x040fe40007ffe0ff */
[----:B------:R-:W-:Y:S02]  /*13680*/  IADD3 R4, R0, 0x31, RZ ;  /* 0x0000003100047810 */ /* 0x000fe40007ffe0ff */
[----:B------:R-:W-:Y:S02]  /*13690*/  FSEL R229, R48, -INF , !P3 ;  /* 0xff80000030e57808 */ /* 0x000fe40005800000 */
[----:B------:R-:W-:Y:S02]  /*136a0*/  FSEL R230, R49, -INF , !P2 ;  /* 0xff80000031e67808 */ /* 0x000fe40005000000 */
[----:B------:R-:W-:Y:S02]  /*136b0*/  FSEL R237, R51, -INF , !P0 ;  /* 0xff80000033ed7808 */ /* 0x000fe40004000000 */
[C---:B------:R-:W-:Y:S02]  /*136c0*/  ISETP.GE.AND P0, PT, R0.reuse, R219, PT ;  /* 0x000000db0000720c */ /* 0x040fe40003f06270 */
[----:B------:R-:W-:Y:S02]  /*136d0*/  ISETP.GE.AND P3, PT, R0, R218, PT ;  /* 0x000000da0000720c */ /* 0x000fe40003f66270 */
[CC--:B------:R-:W-:Y:S02]  /*136e0*/  ISETP.GE.AND P4, PT, R5.reuse, R220.reuse, PT ;  /* 0x000000dc0500720c */ /* 0x0c0fe40003f86270 */
        /* <DEDUP_REMOVED lines=9> */
[-C--:B------:R-:W-:Y:S02]  /*13780*/  ISETP.GE.AND P1, PT, R102, R220.reuse, PT ;  /* 0x000000dc6600720c */ /* 0x080fe40003f26270 */
[----:B------:R-:W-:Y:S02]  /*13790*/  ISETP.GE.AND P2, PT, R0, R220, PT ;  /* 0x000000dc0000720c */ /* 0x000fe40003f46270 */
[C---:B------:R-:W-:Y:S02]  /*137a0*/  ISETP.GE.AND P4, PT, R105.reuse, R219, PT ;  /* 0x000000db6900720c */ /* 0x040fe40003f86270 */
[-C--:B------:R-:W-:Y:S02]  /*137b0*/  ISETP.GE.OR P1, PT, R102, R224.reuse, !P1 ;  /* 0x000000e06600720c */ /* 0x080fe40004f26670 */
[----:B------:R-:W-:Y:S02]  /*137c0*/  ISETP.GE.OR P4, PT, R105, R223, !P4 ;  /* 0x000000df6900720c */ /* 0x000fe40006786670 */
[----:B------:R-:W-:Y:S02]  /*137d0*/  ISETP.GE.OR P2, PT, R0, R224, !P2 ;  /* 0x000000e00000720c */ /* 0x000fe40005746670 */
[----:B------:R-:W-:Y:S02]  /*137e0*/  FSEL R21, R9, -INF , !P4 ;  /* 0xff80000009157808 */ /* 0x000fe40006000000 */
[----:B------:R-:W-:Y:S02]  /*137f0*/  FSEL R207, R22, -INF , !P1 ;  /* 0xff80000016cf7808 */ /* 0x000fe40004800000 */
[----:B------:R-:W-:Y:S02]  /*13800*/  ISETP.GE.AND P1, PT, R19, R220, PT ;  /* 0x000000dc1300720c */ /* 0x000fe40003f26270 */
[----:B------:R-:W-:Y:S02]  /*13810*/  FSEL R249, R67, -INF , !P2 ;  /* 0xff80000043f97808 */ /* 0x000fe40005000000 */
[----:B------:R-:W-:Y:S02]  /*13820*/  ISETP.GE.AND P4, PT, R101, R219, PT ;  /* 0x000000db6500720c */ /* 0x000fe40003f86270 */
[C---:B------:R-:W-:Y:S02]  /*13830*/  ISETP.GE.AND P2, PT, R104.reuse, R218, PT ;  /* 0x000000da6800720c */ /* 0x040fe40003f46270 */
[----:B------:R-:W-:Y:S02]  /*13840*/  ISETP.GE.OR P1, PT, R19, R224, !P1 ;  /* 0x000000e01300720c */ /* 0x000fe40004f26670 */
[----:B------:R-:W-:Y:S02]  /*13850*/  ISETP.GE.OR P4, PT, R101, R223, !P4 ;  /* 0x000000df6500720c */ /* 0x000fe40006786670 */
[----:B------:R-:W-:Y:S02]  /*13860*/  ISETP.GE.OR P2, PT, R104, R222, !P2 ;  /* 0x000000de6800720c */ /* 0x000fe40005746670 */
[----:B------:R-:W-:Y:S02]  /*13870*/  ISETP.GE.AND P5, PT, R4, R221, PT ;  /* 0x000000dd0400720c */ /* 0x000fe40003fa6270 */
[----:B------:R-:W-:Y:S02]  /*13880*/  FSEL R22, R10, -INF , !P3 ;  /* 0xff8000000a167808 */ /* 0x000fe40005800000 */
[----:B------:R-:W-:Y:S02]  /*13890*/  FSEL R200, R34, -INF , !P1 ;  /* 0xff80000022c87808 */ /* 0x000fe40004800000 */
[----:B------:R-:W-:Y:S02]  /*138a0*/  FSEL R211, R25, -INF , !P4 ;  /* 0xff80000019d37808 */ /* 0x000fe40006000000 */
[CC--:B------:R-:W-:Y:S02]  /*138b0*/  ISETP.GE.AND P4, PT, R17.reuse, R219.reuse, PT ;  /* 0x000000db1100720c */ /* 0x0c0fe40003f86270 */
[----:B------:R-:W-:Y:S02]  /*138c0*/  ISETP.GE.AND P3, PT, R102, R218, PT ;  /* 0x000000da6600720c */ /* 0x000fe40003f66270 */
[----:B------:R-:W-:Y:S02]  /*138d0*/  FSEL R34, R14, -INF , !P2 ;  /* 0xff8000000e227808 */ /* 0x000fe40005000000 */
[----:B------:R-:W-:Y:S02]  /*138e0*/  ISETP.GE.AND P2, PT, R18, R219, PT ;  /* 0x000000db1200720c */ /* 0x000fe40003f46270 */
[----:B------:R-:W-:Y:S02]  /*138f0*/  ISETP.GE.OR P5, PT, R4, R225, !P5 ;  /* 0x000000e10400720c */ /* 0x000fe40006fa6670 */
[-C--:B------:R-:W-:Y:S02]  /*13900*/  ISETP.GE.OR P4, PT, R17, R223.reuse, !P4 ;  /* 0x000000df1100720c */ /* 0x080fe40006786670 */
[----:B------:R-:W-:Y:S02]  /*13910*/  ISETP.GE.OR P3, PT, R102, R222, !P3 ;  /* 0x000000de6600720c */ /* 0x000fe40005f66670 */
[----:B------:R-:W-:Y:S02]  /*13920*/  ISETP.GE.OR P2, PT, R18, R223, !P2 ;  /* 0x000000df1200720c */ /* 0x000fe40005746670 */
[----:B------:R-:W-:Y:S02]  /*13930*/  FSEL R35, R53, -INF , !P5 ;  /* 0xff80000035237808 */ /* 0x000fe40006800000 */
[----:B------:R-:W-:Y:S02]  /*13940*/  ISETP.GE.AND P5, PT, R2, R220, PT ;  /* 0x000000dc0200720c */ /* 0x000fe40003fa6270 */
[----:B------:R-:W-:Y:S02]  /*13950*/  FSEL R204, R29, -INF , !P2 ;  /* 0xff8000001dcc7808 */ /* 0x000fe40005000000 */
[----:B------:R-:W-:Y:S02]  /*13960*/  FSEL R227, R26, -INF , !P3 ;  /* 0xff8000001ae37808 */ /* 0x000fe40005800000 */
[-C--:B------:R-:W-:Y:S02]  /*13970*/  ISETP.GE.AND P3, PT, R17, R218.reuse, PT ;  /* 0x000000da1100720c */ /* 0x080fe40003f66270 */
[----:B------:R-:W-:Y:S02]  /*13980*/  FSEL R238, R40, -INF , !P4 ;  /* 0xff80000028ee7808 */ /* 0x000fe40006000000 */
[----:B------:R-:W-:Y:S01]  /*13990*/  ISETP.GE.AND P4, PT, R6, R218, PT ;  /* 0x000000da0600720c */ /* 0x000fe20003f86270 */
[----:B------:R-:W1:Y:S01]  /*139a0*/  LDC.U8 R40, c[0x0][0x2d8] ;  /* 0x0000b600ff287b82 */ /* 0x000e620000000000 */
[----:B------:R-:W-:Y:S02]  /*139b0*/  ISETP.GE.AND P2, PT, R7, R219, PT ;  /* 0x000000db0700720c */ /* 0x000fe40003f46270 */
[----:B------:R-:W-:Y:S02]  /*139c0*/  ISETP.GE.OR P5, PT, R2, R224, !P5 ;  /* 0x000000e00200720c */ /* 0x000fe40006fa6670 */
[----:B------:R-:W-:Y:S02]  /*139d0*/  ISETP.GE.AND P1, PT, R17, R220, PT ;  /* 0x000000dc1100720c */ /* 0x000fe40003f26270 */
[----:B------:R-:W-:Y:S02]  /*139e0*/  ISETP.GE.AND P6, PT, R5, R221, PT ;  /* 0x000000dd0500720c */ /* 0x000fe40003fc6270 */
[-C--:B------:R-:W-:Y:S02]  /*139f0*/  ISETP.GE.OR P3, PT, R17, R222.reuse, !P3 ;  /* 0x000000de1100720c */ /* 0x080fe40005f66670 */
[----:B------:R-:W-:Y:S02]  /*13a00*/  ISETP.GE.OR P4, PT, R6, R222, !P4 ;  /* 0x000000de0600720c */ /* 0x000fe40006786670 */
[----:B------:R-:W-:Y:S02]  /*13a10*/  ISETP.GE.OR P2, PT, R7, R223, !P2 ;  /* 0x000000df0700720c */ /* 0x000fe40005746670 */
[----:B------:R-:W-:Y:S02]  /*13a20*/  FSEL R49, R66, -INF , !P5 ;  /* 0xff80000042317808 */ /* 0x000fe40006800000 */
[----:B------:R-:W-:Y:S02]  /*13a30*/  ISETP.GE.AND P5, PT, R103, R219, PT ;  /* 0x000000db6700720c */ /* 0x000fe40003fa6270 */
[----:B------:R-:W-:Y:S02]  /*13a40*/  ISETP.GE.OR P1, PT, R17, R224, !P1 ;  /* 0x000000e01100720c */ /* 0x000fe40004f26670 */
[----:B------:R-:W-:Y:S02]  /*13a50*/  ISETP.GE.OR P6, PT, R5, R225, !P6 ;  /* 0x000000e10500720c */ /* 0x000fe400077c6670 */
[----:B------:R-:W-:Y:S02]  /*13a60*/  FSEL R243, R42, -INF , !P3 ;  /* 0xff8000002af37808 */ /* 0x000fe40005800000 */
[----:B---3--:R-:W-:Y:S02]  /*13a70*/  FSEL R215, R47, -INF , !P4 ;  /* 0xff8000002fd77808 */ /* 0x008fe40006000000 */
[-C--:B------:R-:W-:Y:S02]  /*13a80*/  ISETP.GE.AND P3, PT, R5, R218.reuse, PT ;  /* 0x000000da0500720c */ /* 0x080fe40003f66270 */
[----:B------:R-:W-:Y:S02]  /*13a90*/  FSEL R247, R44, -INF , !P2 ;  /* 0xff8000002cf77808 */ /* 0x000fe40005000000 */
[----:B------:R-:W-:Y:S02]  /*13aa0*/  ISETP.GE.AND P2, PT, R4, R218, PT ;  /* 0x000000da0400720c */ /* 0x000fe40003f46270 */
[----:B------:R-:W-:Y:S02]  /*13ab0*/  ISETP.GE.AND P4, PT, R0, R219, PT ;  /* 0x000000db0000720c */ /* 0x000fe40003f86270 */
[----:B------:R-:W-:Y:S02]  /*13ac0*/  ISETP.GE.OR P5, PT, R103, R223, !P5 ;  /* 0x000000df6700720c */ /* 0x000fe40006fa6670 */
[----:B------:R-:W-:Y:S02]  /*13ad0*/  FSEL R244, R38, -INF , !P1 ;  /* 0xff80000026f47808 */ /* 0x000fe40004800000 */
[----:B------:R-:W-:Y:S01]  /*13ae0*/  FSEL R52, R52, -INF , !P6 ;  /* 0xff80000034347808 */ /* 0x000fe20007000000 */
[----:B------:R-:W-:Y:S01]  /*13af0*/  LDSM.16.MT88.4 R36, [R214+0x9000] ;  /* 0x00900000d624783b */ /* 0x000fe20000004200 */
[----:B------:R-:W-:Y:S02]  /*13b00*/  ISETP.GE.AND P6, PT, R0, R221, PT ;  /* 0x000000dd0000720c */ /* 0x000fe40003fc6270 */
[----:B------:R-:W-:Y:S02]  /*13b10*/  ISETP.GE.AND P1, PT, R7, R220, PT ;  /* 0x000000dc0700720c */ /* 0x000fe40003f26270 */
[-C--:B------:R-:W-:Y:S02]  /*13b20*/  ISETP.GE.OR P3, PT, R5, R222.reuse, !P3 ;  /* 0x000000de0500720c */ /* 0x080fe40005f66670 */
[----:B------:R-:W-:Y:S02]  /*13b30*/  ISETP.GE.OR P2, PT, R4, R222, !P2 ;  /* 0x000000de0400720c */ /* 0x000fe40005746670 */
[C---:B------:R-:W-:Y:S02]  /*13b40*/  ISETP.GE.OR P4, PT, R0.reuse, R223, !P4 ;  /* 0x000000df0000720c */ /* 0x040fe40006786670 */
[----:B------:R-:W-:Y:S02]  /*13b50*/  FSEL R33, R13, -INF , !P5 ;  /* 0xff8000000d217808 */ /* 0x000fe40006800000 */
[----:B------:R-:W-:Y:S02]  /*13b60*/  ISETP.GE.AND P5, PT, R19, R219, PT ;  /* 0x000000db1300720c */ /* 0x000fe40003fa6270 */
[----:B------:R-:W-:Y:S02]  /*13b70*/  ISETP.GE.OR P1, PT, R7, R224, !P1 ;  /* 0x000000e00700720c */ /* 0x000fe40004f26670 */
[----:B------:R-:W-:Y:S02]  /*13b80*/  ISETP.GE.OR P6, PT, R0, R225, !P6 ;  /* 0x000000e10000720c */ /* 0x000fe400077c6670 */
[----:B------:R-:W-:Y:S02]  /*13b90*/  FSEL R216, R61, -INF , !P4 ;  /* 0xff8000003dd87808 */ /* 0x000fe40006000000 */
[----:B------:R-:W-:Y:S02]  /*13ba0*/  FSEL R61, R58, -INF , !P3 ;  /* 0xff8000003a3d7808 */ /* 0x000fe40005800000 */
[----:B------:R-:W-:Y:S02]  /*13bb0*/  FSEL R242, R59, -INF , !P2 ;  /* 0xff8000003bf27808 */ /* 0x000fe40005000000 */
[----:B------:R-:W-:Y:S01]  /*13bc0*/  ISETP.GE.OR P5, PT, R19, R223, !P5 ;  /* 0x000000df1300720c */ /* 0x000fe20006fa6670 */
[----:B------:R-:W3:Y:S01]  /*13bd0*/  LDL.64 R58, [R1+0x40] ;  /* 0x00004000013a7983 */ /* 0x000ee20000100a00 */
[----:B------:R-:W-:Y:S02]  /*13be0*/  FSEL R235, R50, -INF , !P1 ;  /* 0xff80000032eb7808 */ /* 0x000fe40004800000 */
[----:B------:R-:W-:Y:S02]  /*13bf0*/  FSEL R50, R65, -INF , !P6 ;  /* 0xff80000041327808 */ /* 0x000fe40007000000 */
[----:B------:R-:W-:Y:S02]  /*13c00*/  ISETP.GE.AND P6, PT, R104, R219, PT ;  /* 0x000000db6800720c */ /* 0x000fe40003fc6270 */
[----:B------:R-:W-:Y:S02]  /*13c10*/  FSEL R202, R28, -INF , !P5 ;  /* 0xff8000001cca7808 */ /* 0x000fe40006800000 */
[----:B------:R-:W-:Y:S01]  /*13c20*/  ISETP.GE.AND P5, PT, R16, R218, PT ;  /* 0x000000da1000720c */ /* 0x000fe20003fa6270 */
[----:B------:R-:W3:Y:S01]  /*13c30*/  LDL.64 R28, [R1+0x30] ;  /* 0x00003000011c7983 */ /* 0x000ee20000100a00 */
[----:B------:R-:W-:Y:S02]  /*13c40*/  ISETP.GE.OR P6, PT, R104, R223, !P6 ;  /* 0x000000df6800720c */ /* 0x000fe400077c6670 */
[----:B------:R-:W-:Y:S02]  /*13c50*/  ISETP.GE.OR P5, PT, R16, R222, !P5 ;  /* 0x000000de1000720c */ /* 0x000fe40006fa6670 */
[----:B------:R-:W-:Y:S02]  /*13c60*/  FSEL R32, R12, -INF , !P6 ;  /* 0xff8000000c207808 */ /* 0x000fe40007000000 */
[----:B------:R-:W-:Y:S02]  /*13c70*/  ISETP.GE.AND P6, PT, R101, R218, PT ;  /* 0x000000da6500720c */ /* 0x000fe40003fc6270 */
[----:B------:R-:W-:Y:S02]  /*13c80*/  FSEL R245, R43, -INF , !P5 ;  /* 0xff8000002bf57808 */ /* 0x000fe40006800000 */
[----:B------:R-:W4:Y:S01]  /*13c90*/  LDL.64 R42, [R1+0x28] ;  /* 0x00002800012a7983 */ /* 0x000f220000100a00 */
[----:B------:R-:W-:Y:S02]  /*13ca0*/  ISETP.GE.OR P6, PT, R101, R222, !P6 ;  /* 0x000000de6500720c */ /* 0x000fe400077c6670 */
[----:B------:R-:W-:Y:S02]  /*13cb0*/  ISETP.GE.AND P1, PT, R2, R221, PT ;  /* 0x000000dd0200720c */ /* 0x000fe40003f26270 */
[----:B------:R-:W-:Y:S02]  /*13cc0*/  FSEL R228, R27, -INF , !P6 ;  /* 0xff8000001be47808 */ /* 0x000fe40007000000 */
[----:B------:R-:W-:Y:S02]  /*13cd0*/  ISETP.GE.AND P6, PT, R16, R219, PT ;  /* 0x000000db1000720c */ /* 0x000fe40003fc6270 */
[----:B------:R-:W-:Y:S02]  /*13ce0*/  ISETP.GE.OR P1, PT, R2, R225, !P1 ;  /* 0x000000e10200720c */ /* 0x000fe40004f26670 */
[----:B------:R-:W-:Y:S02]  /*13cf0*/  ISETP.GE.OR P6, PT, R16, R223, !P6 ;  /* 0x000000df1000720c */ /* 0x000fe400077c6670 */
[----:B------:R-:W3:Y:S01]  /*13d00*/  LDL.64 R16, [R1+0x38] ;  /* 0x0000380001107983 */ /* 0x000ee20000100a00 */
[----:B--2---:R-:W-:Y:S02]  /*13d10*/  FSEL R213, R64, -INF , !P1 ;  /* 0xff80000040d57808 */ /* 0x004fe40004800000 */
[C---:B------:R-:W-:Y:S02]  /*13d20*/  ISETP.GE.AND P1, PT, R105.reuse, R218, PT ;  /* 0x000000da6900720c */ /* 0x040fe40003f26270 */
[----:B------:R-:W-:Y:S02]  /*13d30*/  FSEL R20, R8, -INF , !P0 ;  /* 0xff80000008147808 */ /* 0x000fe40004000000 */
        /* <DEDUP_REMOVED lines=16> */
[----:B------:R-:W-:Y:S02]  /*13e40*/  FSEL R15, R15, -INF , !P0 ;  /* 0xff8000000f0f7808 */ /* 0x000fe40004000000 */
[----:B------:R-:W-:Y:S02]  /*13e50*/  FMNMX.FTZ R105, R240, R105, !PT ;  /* 0x00000069f0697209 */ /* 0x000fe40007810000 */
[----:B------:R-:W-:Y:S02]  /*13e60*/  ISETP.GE.AND P0, PT, R19, R218, PT ;  /* 0x000000da1300720c */ /* 0x000fe40003f06270 */
[----:B------:R-:W-:Y:S02]  /*13e70*/  FMNMX.FTZ R8, R209, R8, !PT ;  /* 0x00000008d1087209 */ /* 0x000fe40007810000 */
[----:B------:R-:W-:Y:S02]  /*13e80*/  FMNMX.FTZ R105, R241, R105, !PT ;  /* 0x00000069f1697209 */ /* 0x000fe40007810000 */
[----:B------:R-:W-:Y:S02]  /*13e90*/  ISETP.GE.OR P0, PT, R19, R222, !P0 ;  /* 0x000000de1300720c */ /* 0x000fe40004706670 */
[----:B------:R-:W-:Y:S02]  /*13ea0*/  FMNMX.FTZ R8, R200, R8, !PT ;  /* 0x00000008c8087209 */ /* 0x000fe40007810000 */
[----:B------:R-:W-:Y:S02]  /*13eb0*/  FMNMX.FTZ R105, R229, R105, !PT ;  /* 0x00000069e5697209 */ /* 0x000fe40007810000 */
[----:B------:R-:W-:Y:S02]  /*13ec0*/  FSEL R206, R30, -INF , !P0 ;  /* 0xff8000001ece7808 */ /* 0x000fe40004000000 */
[----:B------:R-:W-:Y:S02]  /*13ed0*/  FMNMX.FTZ R8, R201, R8, !PT ;  /* 0x00000008c9087209 */ /* 0x000fe40007810000 */
[C---:B------:R-:W-:Y:S02]  /*13ee0*/  ISETP.GE.AND P0, PT, R7.reuse, R218, PT ;  /* 0x000000da0700720c */ /* 0x040fe40003f06270 */
[----:B------:R-:W-:Y:S02]  /*13ef0*/  FMNMX.FTZ R105, R230, R105, !PT ;  /* 0x00000069e6697209 */ /* 0x000fe40007810000 */
[----:B------:R-:W-:Y:S02]  /*13f00*/  ISETP.GE.OR P0, PT, R7, R222, !P0 ;  /* 0x000000de0700720c */ /* 0x000fe40004706670 */
[----:B------:R-:W-:Y:S02]  /*13f10*/  FMNMX.FTZ R7, R244, R8, !PT ;  /* 0x00000008f4077209 */ /* 0x000fe40007810000 */
[----:B------:R-:W-:Y:S02]  /*13f20*/  FMNMX.FTZ R105, R52, R105, !PT ;  /* 0x0000006934697209 */ /* 0x000fe40007810000 */
[----:B------:R-:W-:Y:S02]  /*13f30*/  FSEL R23, R11, -INF , !P1 ;  /* 0xff8000000b177808 */ /* 0x000fe40004800000 */
[----:B------:R-:W-:Y:S02]  /*13f40*/  ISETP.GE.AND P1, PT, R102, R219, PT ;  /* 0x000000db6600720c */ /* 0x000fe40003f26270 */
[----:B------:R-:W-:Y:S02]  /*13f50*/  FMNMX.FTZ R7, R248, R7, !PT ;  /* 0x00000007f8077209 */ /* 0x000fe40007810000 */
        /* <DEDUP_REMOVED lines=9> */
[----:B------:R-:W-:Y:S01]  /*13ff0*/  FMNMX.FTZ R7, R48, R7, !PT ;  /* 0x0000000730077209 */ /* 0x000fe20007810000 */
[----:B------:R-:W2:Y:S01]  /*14000*/  SHFL.BFLY PT, R8, R105, 0x2, 0x1f ;  /* 0x0c401f0069087f89 */ /* 0x000ea200000e0000 */
[----:B------:R-:W-:Y:S02]  /*14010*/  FSEL R208, R31, -INF , !P1 ;  /* 0xff8000001fd07808 */ /* 0x000fe40004800000 */
[----:B------:R-:W-:Y:S02]  /*14020*/  ISETP.GE.AND P1, PT, R6, R219, PT ;  /* 0x000000db0600720c */ /* 0x000fe40003f26270 */
[----:B------:R-:W-:Y:S02]  /*14030*/  FMNMX.FTZ R104, R246, R7, !PT ;  /* 0x00000007f6687209 */ /* 0x000fe40007810000 */
[----:B------:R-:W-:Y:S02]  /*14040*/  ISETP.GE.OR P1, PT, R6, R223, !P1 ;  /* 0x000000df0600720c */ /* 0x000fe40004f26670 */
[----:B------:R-:W-:Y:S02]  /*14050*/  FMNMX.FTZ R6, R20, R106, !PT ;  /* 0x0000006a14067209 */ /* 0x000fe40007810000 */
[----:B------:R-:W-:Y:S02]  /*14060*/  FMNMX.FTZ R104, R49, R104, !PT ;  /* 0x0000006831687209 */ /* 0x000fe40007810000 */
[----:B------:R-:W-:Y:S02]  /*14070*/  FMNMX.FTZ R6, R21, R6, !PT ;  /* 0x0000000615067209 */ /* 0x000fe40007810000 */
[----:B------:R-:W-:Y:S02]  /*14080*/  FMNMX.FTZ R104, R249, R104, !PT ;  /* 0x00000068f9687209 */ /* 0x000fe40007810000 */
[----:B------:R-:W-:Y:S02]  /*14090*/  FSEL R239, R41, -INF , !P6 ;  /* 0xff80000029ef7808 */ /* 0x000fe40007000000 */
[CC--:B------:R-:W-:Y:S01]  /*140a0*/  ISETP.GE.AND P6, PT, R5.reuse, R219.reuse, PT ;  /* 0x000000db0500720c */ /* 0x0c0fe20003fc6270 */
[----:B------:R-:W1:Y:S01]  /*140b0*/  SHFL.BFLY PT, R7, R104, 0x2, 0x1f ;  /* 0x0c401f0068077f89 */ /* 0x000e6200000e0000 */
[----:B------:R-:W-:Y:S01]  /*140c0*/  ISETP.GE.AND P5, PT, R4, R219, PT ;  /* 0x000000db0400720c */ /* 0x000fe20003fa6270 */
[----:B------:R-:W1:Y:S01]  /*140d0*/  LDC.U8 R41, c[0x0][0x2d8] ;  /* 0x0000b600ff297b82 */ /* 0x000e620000000000 */
[----:B------:R-:W-:Y:S02]  /*140e0*/  ISETP.GE.OR P6, PT, R5, R223, !P6 ;  /* 0x000000df0500720c */ /* 0x000fe400077c6670 */
[----:B------:R-:W-:Y:S02]  /*140f0*/  FMNMX.FTZ R5, R32, R6, !PT ;  /* 0x0000000620057209 */ /* 0x000fe40007810000 */
[----:B--2---:R-:W-:Y:S02]  /*14100*/  FMNMX.FTZ R105, R105, R8, !PT ;  /* 0x0000000869697209 */ /* 0x004fe40007810000 */
[----:B------:R-:W-:Y:S02]  /*14110*/  FMNMX.FTZ R6, R33, R5, !PT ;  /* 0x0000000521067209 */ /* 0x000fe40007810000 */
[----:B------:R-:W-:Y:S02]  /*14120*/  FMNMX.FTZ R5, R22, R107, !PT ;  /* 0x0000006b16057209 */ /* 0x000fe40007810000 */
[----:B------:R-:W-:Y:S02]  /*14130*/  ISETP.GE.OR P5, PT, R4, R223, !P5 ;  /* 0x000000df0400720c */ /* 0x000fe40006fa6670 */
[----:B------:R-:W-:Y:S02]  /*14140*/  FMNMX.FTZ R5, R23, R5, !PT ;  /* 0x0000000517057209 */ /* 0x000fe40007810000 */
[----:B------:R-:W-:Y:S02]  /*14150*/  FSEL R250, R45, -INF , !P1 ;  /* 0xff8000002dfa7808 */ /* 0x000fe40004800000 */
[----:B------:R-:W-:Y:S02]  /*14160*/  FMNMX.FTZ R4, R34, R5, !PT ;  /* 0x0000000522047209 */ /* 0x000fe40007810000 */
[----:B------:R-:W2:Y:S01]  /*14170*/  SHFL.BFLY PT, R5, R105, 0x1, 0x1f ;  /* 0x0c201f0069057f89 */ /* 0x000ea200000e0000 */
[----:B------:R-:W-:Y:S02]  /*14180*/  FSEL R251, R46, -INF , !P0 ;  /* 0xff8000002efb7808 */ /* 0x000fe40004000000 */
[----:B------:R-:W-:Y:S02]  /*14190*/  FMNMX.FTZ R4, R15, R4, !PT ;  /* 0x000000040f047209 */ /* 0x000fe40007810000 */
[C---:B------:R-:W-:Y:S02]  /*141a0*/  ISETP.GE.AND P0, PT, R2.reuse, R218, PT ;  /* 0x000000da0200720c */ /* 0x040fe40003f06270 */
[----:B------:R-:W-:Y:S02]  /*141b0*/  FMNMX.FTZ R4, R227, R4, !PT ;  /* 0x00000004e3047209 */ /* 0x000fe40007810000 */
[C---:B------:R-:W-:Y:S02]  /*141c0*/  ISETP.GE.AND P1, PT, R2.reuse, R219, PT ;  /* 0x000000db0200720c */ /* 0x040fe40003f26270 */
[C---:B------:R-:W-:Y:S02]  /*141d0*/  ISETP.GE.OR P0, PT, R2.reuse, R222, !P0 ;  /* 0x000000de0200720c */ /* 0x040fe40004706670 */
[----:B------:R-:W-:Y:S02]  /*141e0*/  ISETP.GE.OR P1, PT, R2, R223, !P1 ;  /* 0x000000df0200720c */ /* 0x000fe40004f26670 */
[----:B------:R-:W-:Y:S02]  /*141f0*/  FMNMX.FTZ R2, R228, R4, !PT ;  /* 0x00000004e4027209 */ /* 0x000fe40007810000 */
[----:B-1----:R-:W-:Y:S02]  /*14200*/  FMNMX.FTZ R104, R104, R7, !PT ;  /* 0x0000000768687209 */ /* 0x002fe40007810000 */
[----:B------:R-:W-:Y:S02]  /*14210*/  FMNMX.FTZ R2, R206, R2, !PT ;  /* 0x00000002ce027209 */ /* 0x000fe40007810000 */
[----:B------:R-:W-:Y:S01]  /*14220*/  FSEL R31, R60, -INF , !P1 ;  /* 0xff8000003c1f7808 */ /* 0x000fe20004800000 */
[----:B------:R-:W1:Y:S01]  /*14230*/  SHFL.BFLY PT, R4, R104, 0x1, 0x1f ;  /* 0x0c201f0068047f89 */ /* 0x000e6200000e0000 */
[----:B------:R-:W-:Y:S02]  /*14240*/  FMNMX.FTZ R2, R208, R2, !PT ;  /* 0x00000002d0027209 */ /* 0x000fe40007810000 */
[----:B--2---:R-:W-:Y:S02]  /*14250*/  FMNMX.FTZ R105, R105, R5, !PT ;  /* 0x0000000569697209 */ /* 0x004fe40007810000 */
[----:B------:R-:W-:Y:S02]  /*14260*/  FMNMX.FTZ R2, R243, R2, !PT ;  /* 0x00000002f3027209 */ /* 0x000fe40007810000 */
[----:B------:R-:W-:Y:S01]  /*14270*/  FSEL R217, R62, -INF , !P0 ;  /* 0xff8000003ed97808 */ /* 0x000fe20004000000 */
[----:B------:R-:W-:Y:S01]  /*14280*/  FMUL.FTZ R184, R105, c[0x0][0x23c] ;  /* 0x00008f0069b87a20 */ /* 0x000fe20000410000 */
[----:B------:R-:W-:Y:S02]  /*14290*/  FMNMX.FTZ R2, R245, R2, !PT ;  /* 0x00000002f5027209 */ /* 0x000fe40007810000 */
[----:B------:R-:W-:Y:S02]  /*142a0*/  FSETP.NEU.FTZ.AND P3, PT, R105, -INF , PT ;  /* 0xff8000006900780b */ /* 0x000fe40003f7d000 */
[----:B------:R-:W-:Y:S02]  /*142b0*/  FMNMX.FTZ R2, R251, R2, !PT ;  /* 0x00000002fb027209 */ /* 0x000fe40007810000 */
[----:B------:R-:W-:Y:S02]  /*142c0*/  FSEL R184, R184, RZ, P3 ;  /* 0x000000ffb8b87208 */ /* 0x000fe40001800000 */
[----:B------:R-:W-:Y:S02]  /*142d0*/  FMNMX.FTZ R2, R215, R2, !PT ;  /* 0x00000002d7027209 */ /* 0x000fe40007810000 */
[C---:B------:R-:W-:Y:S02]  /*142e0*/  ISETP.GE.AND P1, PT, R0.reuse, R218, PT ;  /* 0x000000da0000720c */ /* 0x040fe40003f26270 */
[----:B------:R-:W-:Y:S02]  /*142f0*/  FMNMX.FTZ R2, R61, R2, !PT ;  /* 0x000000023d027209 */ /* 0x000fe40007810000 */
[----:B------:R-:W-:Y:S02]  /*14300*/  ISETP.GE.OR P1, PT, R0, R222, !P1 ;  /* 0x000000de0000720c */ /* 0x000fe40004f26670 */
[----:B-1----:R-:W-:Y:S01]  /*14310*/  FMNMX.FTZ R104, R104, R4, !PT ;  /* 0x0000000468687209 */ /* 0x002fe20007810000 */
[--C-:B------:R-:W-:Y:S01]  /*14320*/  FFMA.FTZ R4, R110, c[0x0][0x23c], -R184.reuse ;  /* 0x00008f006e047a23 */ /* 0x100fe200000108b8 */
[----:B------:R-:W-:Y:S01]  /*14330*/  FMNMX.FTZ R0, R242, R2, !PT ;  /* 0x00000002f2007209 */ /* 0x000fe20007810000 */
[----:B------:R-:W-:Y:S01]  /*14340*/  FFMA.FTZ R2, R109, c[0x0][0x23c], -R184 ;  /* 0x00008f006d027a23 */ /* 0x000fe200000108b8 */
[----:B------:R-:W-:Y:S01]  /*14350*/  FMNMX.FTZ R6, R210, R6, !PT ;  /* 0x00000006d2067209 */ /* 0x000fe20007810000 */
[C---:B------:R-:W-:Y:S01]  /*14360*/  FMUL.FTZ R185, R104.reuse, c[0x0][0x23c] ;  /* 0x00008f0068b97a20 */ /* 0x040fe20000410000 */
[----:B------:R1:W-:Y:S01]  /*14370*/  MUFU.EX2 R109, R4 ;  /* 0x00000004006d7308 */ /* 0x0003e20000000800 */
[----:B------:R-:W-:Y:S02]  /*14380*/  FSETP.NEU.FTZ.AND P2, PT, R104, -INF , PT ;  /* 0xff8000006800780b */ /* 0x000fe40003f5d000 */
[----:B------:R-:W-:Y:S02]  /*14390*/  FMNMX.FTZ R6, R211, R6, !PT ;  /* 0x00000006d3067209 */ /* 0x000fe40007810000 */
[----:B------:R-:W-:Y:S02]  /*143a0*/  FSEL R185, R185, RZ, P2 ;  /* 0x000000ffb9b97208 */ /* 0x000fe40001000000 */
[----:B------:R-:W-:Y:S02]  /*143b0*/  FMNMX.FTZ R103, R202, R6, !PT ;  /* 0x00000006ca677209 */ /* 0x000fe40007810000 */
[----:B------:R-:W-:Y:S01]  /*143c0*/  FSEL R56, R56, -INF , !P6 ;  /* 0xff80000038387808 */ /* 0x000fe20007000000 */
[----:B------:R2:W2:Y:S01]  /*143d0*/  MUFU.EX2 R221, R2 ;  /* 0x0000000200dd7308 */ /* 0x0004a20000000800 */
[----:B------:R-:W-:Y:S02]  /*143e0*/  FMNMX.FTZ R103, R204, R103, !PT ;  /* 0x00000067cc677209 */ /* 0x000fe40007810000 */
[----:B------:R-:W-:Y:S02]  /*143f0*/  FMNMX.FTZ R0, R217, R0, !PT ;  /* 0x00000000d9007209 */ /* 0x000fe40007810000 */
[----:B------:R-:W-:Y:S02]  /*14400*/  FMNMX.FTZ R103, R238, R103, !PT ;  /* 0x00000067ee677209 */ /* 0x000fe40007810000 */
[----:B------:R-:W-:Y:S02]  /*14410*/  PRMT R40, R40, 0x7054, R41 ;  /* 0x0000705428287816 */ /* 0x000fe40000000029 */
[----:B------:R-:W-:Y:S02]  /*14420*/  FMNMX.FTZ R103, R239, R103, !PT ;  /* 0x00000067ef677209 */ /* 0x000fe40007810000 */
[----:B------:R-:W-:Y:S01]  /*14430*/  FSEL R234, R57, -INF , !P5 ;  /* 0xff80000039ea7808 */ /* 0x000fe20006800000 */
[----:B------:R-:W-:Y:S01]  /*14440*/  IMAD.MOV.U32 R57, RZ, RZ, R56 ;  /* 0x000000ffff397224 */ /* 0x000fe200078e0038 */
[----:B------:R-:W-:Y:S01]  /*14450*/  FSEL R108, R63, -INF , !P1 ;  /* 0xff8000003f6c7808 */ /* 0x000fe20004800000 */
[--C-:B-1----:R-:W-:Y:S01]  /*14460*/  FFMA.FTZ R4, R176, c[0x0][0x23c], -R185.reuse ;  /* 0x00008f00b0047a23 */ /* 0x102fe200000108b9 */
[----:B------:R-:W-:Y:S02]  /*14470*/  FMNMX.FTZ R103, R247, R103, !PT ;  /* 0x00000067f7677209 */ /* 0x000fe40007810000 */
[----:B------:R-:W-:Y:S01]  /*14480*/  FMNMX.FTZ R0, R108, R0, !PT ;  /* 0x000000006c007209 */ /* 0x000fe20007810000 */
[----:B------:R1:W-:Y:S01]  /*14490*/  MUFU.EX2 R25, R4 ;  /* 0x0000000400197308 */ /* 0x0003e20000000800 */
[----:B------:R-:W-:Y:S04]  /*144a0*/  FMNMX.FTZ R103, R250, R103, !PT ;  /* 0x00000067fa677209 */ /* 0x000fe80007810000 */
[----:B------:R-:W-:Y:S01]  /*144b0*/  FMNMX.FTZ R103, R57, R103, !PT ;  /* 0x0000006739677209 */ /* 0x000fe20007810000 */
[----:B--2---:R-:W2:Y:S03]  /*144c0*/  SHFL.BFLY PT, R2, R0, 0x2, 0x1f ;  /* 0x0c401f0000027f89 */ /* 0x004ea600000e0000 */
[----:B------:R-:W-:Y:S04]  /*144d0*/  FMNMX.FTZ R103, R234, R103, !PT ;  /* 0x00000067ea677209 */ /* 0x000fe80007810000 */
[----:B------:R-:W-:Y:S04]  /*144e0*/  FMNMX.FTZ R103, R31, R103, !PT ;  /* 0x000000671f677209 */ /* 0x000fe80007810000 */
[----:B------:R-:W-:Y:S05]  /*144f0*/  FMNMX.FTZ R103, R216, R103, !PT ;  /* 0x00000067d8677209 */ /* 0x000fea0007810000 */
[----:B------:R-:W2:Y:S01]  /*14500*/  SHFL.BFLY PT, R5, R103, 0x2, 0x1f ;  /* 0x0c401f0067057f89 */ /* 0x000ea200000e0000 */
[--C-:B-1----:R-:W-:Y:S04]  /*14510*/  FFMA.FTZ R4, R111, c[0x0][0x23c], -R185.reuse ;  /* 0x00008f006f047a23 */ /* 0x102fe800000108b9 */
[----:B------:R1:W-:Y:S01]  /*14520*/  MUFU.EX2 R27, R4 ;  /* 0x00000004001b7308 */ /* 0x0003e20000000800 */
[----:B--2---:R-:W-:Y:S01]  /*14530*/  FMNMX.FTZ R0, R0, R2, !PT ;  /* 0x0000000200007209 */ /* 0x004fe20007810000 */
[--C-:B------:R-:W-:Y:S08]  /*14540*/  FFMA.FTZ R2, R177, c[0x0][0x23c], -R184.reuse ;  /* 0x00008f00b1027a23 */ /* 0x100ff000000108b8 */
[----:B------:R2:W-:Y:S01]  /*14550*/  MUFU.EX2 R226, R2 ;  /* 0x0000000200e27308 */ /* 0x0005e20000000800 */
[----:B------:R-:W-:Y:S05]  /*14560*/  FMNMX.FTZ R103, R103, R5, !PT ;  /* 0x0000000567677209 */ /* 0x000fea0007810000 */
[----:B------:R-:W4:Y:S01]  /*14570*/  SHFL.BFLY PT, R5, R103, 0x1, 0x1f ;  /* 0x0c201f0067057f89 */ /* 0x000f2200000e0000 */
[----:B-1----:R-:W-:Y:S04]  /*14580*/  FFMA.FTZ R4, R179, c[0x0][0x23c], -R184 ;  /* 0x00008f00b3047a23 */ /* 0x002fe800000108b8 */
[----:B------:R-:W1:Y:S03]  /*14590*/  MUFU.EX2 R26, R4 ;  /* 0x00000004001a7308 */ /* 0x000e660000000800 */
[----:B--2---:R-:W2:Y:S01]  /*145a0*/  SHFL.BFLY PT, R2, R0, 0x1, 0x1f ;  /* 0x0c201f0000027f89 */ /* 0x004ea200000e0000 */
[----:B----4-:R-:W-:Y:S02]  /*145b0*/  LOP3.LUT R7, R43, UR15, R232, 0x96, !PT ;  /* 0x0000000f2b077c12 */ /* 0x010fe4000f8e96e8 */
[----:B------:R-:W-:Y:S01]  /*145c0*/  FMNMX.FTZ R103, R103, R5, !PT ;  /* 0x0000000567677209 */ /* 0x000fe20007810000 */
[--C-:B------:R-:W-:Y:S01]  /*145d0*/  FFMA.FTZ R5, R178, c[0x0][0x23c], -R185.reuse ;  /* 0x00008f00b2057a23 */ /* 0x100fe200000108b9 */
[----:B------:R-:W-:Y:S01]  /*145e0*/  F2FP.BF16.PACK_AB R178, R109, R221 ;  /* 0x000000dd6db2723e */ /* 0x000fe200000010ff */
[----:B------:R-:W-:Y:S01]  /*145f0*/  IMAD.WIDE.U32 R192, R7, -0x326172a9, RZ ;  /* 0xcd9e8d5707c07825 */ /* 0x000fe200078e00ff */
[C---:B------:R-:W-:Y:S01]  /*14600*/  FSETP.NEU.FTZ.AND P1, PT, R103.reuse, -INF , PT ;  /* 0xff8000006700780b */ /* 0x040fe20003f3d000 */
[----:B------:R4:W-:Y:S01]  /*14610*/  MUFU.EX2 R60, R5 ;  /* 0x00000005003c7308 */ /* 0x0009e20000000800 */
[----:B-1----:R-:W-:Y:S01]  /*14620*/  F2FP.BF16.PACK_AB R176, R26, R226 ;  /* 0x000000e21ab0723e */ /* 0x002fe200000010ff */
[----:B------:R-:W-:Y:S02]  /*14630*/  IMAD.U32 R4, RZ, RZ, UR29 ;  /* 0x0000001dff047e24 */ /* 0x000fe4000f8e00ff */
[----:B------:R-:W-:Y:S01]  /*14640*/  FMUL.FTZ R186, R103, c[0x0][0x23c] ;  /* 0x00008f0067ba7a20 */ /* 0x000fe20000410000 */
[----:B--2---:R-:W-:Y:S02]  /*14650*/  FMNMX.FTZ R102, R0, R2, !PT ;  /* 0x0000000200667209 */ /* 0x004fe40007810000 */
[----:B------:R-:W-:Y:S01]  /*14660*/  LOP3.LUT R6, R233, UR4, R4, 0x96, !PT ;  /* 0x00000004e9067c12 */ /* 0x000fe2000f8e9604 */
[----:B------:R-:W-:Y:S01]  /*14670*/  FFMA.FTZ R4, R180, c[0x0][0x23c], -R185 ;  /* 0x00008f00b4047a23 */ /* 0x000fe200000108b9 */
[----:B------:R-:W-:Y:S01]  /*14680*/  FSEL R186, R186, RZ, P1 ;  /* 0x000000ffbaba7208 */ /* 0x000fe20000800000 */
[----:B------:R-:W-:Y:S01]  /*14690*/  FMUL.FTZ R187, R102, c[0x0][0x23c] ;  /* 0x00008f0066bb7a20 */ /* 0x000fe20000410000 */
[----:B------:R-:W-:Y:S01]  /*146a0*/  UIADD3 UR4, UR4, 0x1, URZ ;  /* 0x0000000104047890 */ /* 0x000fe2000fffe03f */
[----:B------:R-:W-:Y:S01]  /*146b0*/  IMAD.WIDE.U32 R8, R6, -0x326172a9, RZ ;  /* 0xcd9e8d5706087825 */ /* 0x000fe200078e00ff */
[----:B------:R1:W2:Y:S01]  /*146c0*/  MUFU.EX2 R24, R4 ;  /* 0x0000000400187308 */ /* 0x0002a20000000800 */
[----:B------:R-:W-:Y:S02]  /*146d0*/  FSETP.NEU.FTZ.AND P0, PT, R102, -INF , PT ;  /* 0xff8000006600780b */ /* 0x000fe40003f1d000 */
[----:B------:R-:W-:Y:S01]  /*146e0*/  FFMA.FTZ R2, R20, c[0x0][0x23c], -R186 ;  /* 0x00008f0014027a23 */ /* 0x000fe200000108ba */
[----:B---3--:R-:W-:Y:S02]  /*146f0*/  LOP3.LUT R0, R9, UR16, R58, 0x96, !PT ;  /* 0x0000001009007c12 */ /* 0x008fe4000f8e963a */
[----:B------:R-:W-:Y:S02]  /*14700*/  FSEL R187, R187, RZ, P0 ;  /* 0x000000ffbbbb7208 */ /* 0x000fe40000000000 */
[----:B------:R-:W-:Y:S01]  /*14710*/  LOP3.LUT R6, R9, UR16, R16, 0x96, !PT ;  /* 0x0000001009067c12 */ /* 0x000fe2000f8e9610 */
[----:B------:R-:W-:Y:S01]  /*14720*/  IMAD.WIDE.U32 R12, R0, -0x2daee0ad, RZ ;  /* 0xd2511f53000c7825 */ /* 0x000fe200078e00ff */
[----:B----4-:R-:W-:Y:S01]  /*14730*/  LOP3.LUT R5, R29, UR15, R232, 0x96, !PT ;  /* 0x0000000f1d057c12 */ /* 0x010fe2000f8e96e8 */
[----:B------:R3:W-:Y:S01]  /*14740*/  MUFU.EX2 R18, R2 ;  /* 0x0000000200127308 */ /* 0x0007e20000000800 */
[----:B------:R-:W-:Y:S01]  /*14750*/  LOP3.LUT R7, R193, UR14, R8, 0x96, !PT ;  /* 0x0000000ec1077c12 */ /* 0x000fe2000f8e9608 */
[----:B------:R-:W-:Y:S02]  /*14760*/  FFMA.FTZ R0, R21, c[0x0][0x23c], -R186 ;  /* 0x00008f0015007a23 */ /* 0x000fe400000108ba */
[----:B------:R-:W-:Y:S04]  /*14770*/  IMAD.WIDE.U32 R194, R5, -0x326172a9, RZ ;  /* 0xcd9e8d5705c27825 */ /* 0x000fe800078e00ff */
[----:B------:R-:W-:Y:S02]  /*14780*/  IMAD.WIDE.U32 R10, R6, -0x2daee0ad, RZ ;  /* 0xd2511f53060a7825 */ /* 0x000fe400078e00ff */
[----:B------:R4:W4:Y:S02]  /*14790*/  MUFU.EX2 R236, R0 ;  /* 0x0000000000ec7308 */ /* 0x0009240000000800 */
[----:B------:R-:W-:Y:S01]  /*147a0*/  IMAD.WIDE.U32 R6, R7, -0x2daee0ad, RZ ;  /* 0xd2511f5307067825 */ /* 0x000fe200078e00ff */
[----:B-1----:R-:W-:Y:S02]  /*147b0*/  LOP3.LUT R4, R195, UR14, R8, 0x96, !PT ;  /* 0x0000000ec3047c12 */ /* 0x002fe4000f8e9608 */
[----:B------:R-:W-:Y:S02]  /*147c0*/  LOP3.LUT R8, R13, UR13, R28, 0x96, !PT ;  /* 0x0000000d0d087c12 */ /* 0x000fe4000f8e961c */
[----:B--2---:R-:W-:Y:S01]  /*147d0*/  F2FP.BF16.PACK_AB R177, R24, R60 ;  /* 0x0000003c18b1723e */ /* 0x004fe200000010ff */
[----:B------:R-:W-:Y:S05]  /*147e0*/  IMAD.WIDE.U32 R4, R4, -0x2daee0ad, RZ ;  /* 0xd2511f5304047825 */ /* 0x000fea00078e00ff */
[----:B------:R-:W-:Y:S02]  /*147f0*/  LOP3.LUT R5, R5, UR11, R12, 0x96, !PT ;  /* 0x0000000b05057c12 */ /* 0x000fe4000f8e960c */
[----:B---3--:R-:W-:Y:S03]  /*14800*/  LOP3.LUT R2, R11, UR13, R42, 0x96, !PT ;  /* 0x0000000d0b027c12 */ /* 0x008fe6000f8e962a */
        /* <DEDUP_REMOVED lines=29> */
[----:B------:R-:W-:Y:S02]  /*149e0*/  LOP3.LUT R4, R5, UR17, R66, 0x96, !PT ;  /* 0x0000001105047c12 */ /* 0x000fe4000f8e9642 */
[----:B------:R-:W-:Y:S01]  /*149f0*/  SHF.R.U32.HI R5, RZ, 0x8, R2 ;  /* 0x00000008ff057819 */ /* 0x000fe20000011602 */
[----:B------:R-:W-:Y:S01]  /*14a00*/  MUFU.EX2 R62, R8 ;  /* 0x00000008003e7308 */ /* 0x000fe20000000800 */
[----:B------:R-:W-:Y:S02]  /*14a10*/  LOP3.LUT R2, R9, 0xff, RZ, 0xc0, !PT ;  /* 0x000000ff09027812 */ /* 0x000fe400078ec0ff */
[----:B------:R-:W-:Y:S01]  /*14a20*/  PRMT R13, R13, 0x5410, R5 ;  /* 0x000054100d0d7816 */ /* 0x000fe20000000005 */
[----:B--2---:R-:W-:Y:S01]  /*14a30*/  FFMA.FTZ R0, R33, c[0x0][0x23c], -R186 ;  /* 0x00008f0021007a23 */ /* 0x004fe200000108ba */
[----:B------:R-:W-:Y:S05]  /*14a40*/  PRMT R12, R2, 0x5410, R12 ;  /* 0x00005410020c7816 */ /* 0x000fea000000000c */
[----:B------:R1:W-:Y:S01]  /*14a50*/  MUFU.EX2 R30, R0 ;  /* 0x00000000001e7308 */ /* 0x0003e20000000800 */
[--C-:B------:R-:W-:Y:S01]  /*14a60*/  HSET2.LE.AND R179, R12, R40.reuse, PT ;  /* 0x000000280cb37233 */ /* 0x100fe20003803000 */
[----:B----4-:R-:W-:Y:S01]  /*14a70*/  LOP3.LUT R7, R191, UR7, R10, 0x96, !PT ;  /* 0x00000007bf077c12 */ /* 0x010fe2000f8e960a */
[----:B------:R-:W-:Y:S01]  /*14a80*/  IMAD.MOV.U32 R191, RZ, RZ, R213 ;  /* 0x000000ffffbf7224 */ /* 0x000fe200078e00d5 */
[----:B------:R-:W-:Y:S03]  /*14a90*/  LOP3.LUT R10, R11, UR9, R6, 0x96, !PT ;  /* 0x000000090b0a7c12 */ /* 0x000fe6000f8e9606 */
[----:B------:R-:W-:Y:S04]  /*14aa0*/  IMAD.WIDE.U32 R6, R7, -0x326172a9, RZ ;  /* 0xcd9e8d5707067825 */ /* 0x000fe800078e00ff */
[----:B------:R-:W-:Y:S01]  /*14ab0*/  IMAD.WIDE.U32 R196, R10, -0x326172a9, RZ ;  /* 0xcd9e8d570ac47825 */ /* 0x000fe200078e00ff */
[--C-:B------:R-:W-:Y:S02]  /*14ac0*/  SHF.R.U32.HI R11, RZ, 0x10, R6.reuse ;  /* 0x00000010ff0b7819 */ /* 0x100fe40000011606 */
[C---:B------:R-:W-:Y:S02]  /*14ad0*/  LOP3.LUT R10, R6.reuse, 0xffff, RZ, 0xc0, !PT ;  /* 0x0000ffff060a7812 */ /* 0x040fe400078ec0ff */
[----:B------:R-:W-:Y:S02]  /*14ae0*/  LOP3.LUT R14, R6, 0xff, RZ, 0xc0, !PT ;  /* 0x000000ff060e7812 */ /* 0x000fe400078ec0ff */
[----:B------:R-:W-:Y:S02]  /*14af0*/  SHF.R.U32.HI R9, RZ, 0x18, R6 ;  /* 0x00000018ff097819 */ /* 0x000fe40000011606 */
[----:B------:R-:W-:Y:S02]  /*14b00*/  LOP3.LUT R6, R7, UR17, R196, 0x96, !PT ;  /* 0x0000001107067c12 */ /* 0x000fe4000f8e96c4 */
[----:B-1----:R-:W-:Y:S02]  /*14b10*/  FSEL R0, R105, RZ, P3 ;  /* 0x000000ff69007208 */ /* 0x002fe40001800000 */
[----:B------:R-:W-:Y:S02]  /*14b20*/  LOP3.LUT R5, R11, 0xff, RZ, 0xc0, !PT ;  /* 0x000000ff0b057812 */ /* 0x000fe400078ec0ff */
[----:B------:R-:W-:Y:S01]  /*14b30*/  LOP3.LUT R110, R197, UR8, R110, 0x96, !PT ;  /* 0x00000008c56e7c12 */ /* 0x000fe2000f8e966e */
[----:B------:R-:W-:Y:S01]  /*14b40*/  FADD.FTZ R2, -R0, R3 ;  /* 0x0000000300027221 */ /* 0x000fe20000010100 */
[----:B------:R-:W-:Y:S01]  /*14b50*/  PRMT R183, R5, 0x5410, R9 ;  /* 0x0000541005b77816 */ /* 0x000fe20000000009 */
[----:B------:R-:W-:Y:S01]  /*14b60*/  FFMA.FTZ R3, R15, c[0x0][0x23c], -R187 ;  /* 0x00008f000f037a23 */ /* 0x000fe200000108bb */
[----:B------:R-:W-:Y:S01]  /*14b70*/  LOP3.LUT R0, R4, 0xffff, RZ, 0xc0, !PT ;  /* 0x0000ffff04007812 */ /* 0x000fe200078ec0ff */
[----:B------:R-:W-:Y:S01]  /*14b80*/  FMUL.FTZ R2, R2, c[0x0][0x23c] ;  /* 0x00008f0002027a20 */ /* 0x000fe20000410000 */
[----:B------:R-:W-:Y:S01]  /*14b90*/  SHF.R.U32.HI R7, RZ, 0x8, R10 ;  /* 0x00000008ff077819 */ /* 0x000fe2000001160a */
[----:B------:R1:W-:Y:S01]  /*14ba0*/  MUFU.EX2 R63, R3 ;  /* 0x00000003003f7308 */ /* 0x0003e20000000800 */
[----:B------:R-:W-:Y:S01]  /*14bb0*/  LOP3.LUT R8, R4, 0xff, RZ, 0xc0, !PT ;  /* 0x000000ff04087812 */ /* 0x000fe200078ec0ff */
[--C-:B------:R-:W-:Y:S01]  /*14bc0*/  HSET2.LE.AND R183, R183, R40.reuse, PT ;  /* 0x00000028b7b77233 */ /* 0x100fe20003803000 */
[----:B------:R-:W-:Y:S02]  /*14bd0*/  PRMT R14, R14, 0x5410, R7 ;  /* 0x000054100e0e7816 */ /* 0x000fe40000000007 */
[----:B------:R-:W-:Y:S03]  /*14be0*/  SHF.R.U32.HI R7, RZ, 0x18, R4 ;  /* 0x00000018ff077819 */ /* 0x000fe60000011604 */
[--C-:B------:R-:W-:Y:S01]  /*14bf0*/  HSET2.LE.AND R182, R14, R40.reuse, PT ;  /* 0x000000280eb67233 */ /* 0x100fe20003803000 */
[----:B-1----:R-:W-:Y:S02]  /*14c00*/  SHF.R.U32.HI R3, RZ, 0x8, R0 ;  /* 0x00000008ff037819 */ /* 0x002fe40000011600 */
[----:B------:R-:W-:Y:S02]  /*14c10*/  FSEL R0, R104, RZ, P2 ;  /* 0x000000ff68007208 */ /* 0x000fe40001000000 */
[----:B------:R-:W-:Y:S02]  /*14c20*/  PRMT R10, R8, 0x5410, R3 ;  /* 0x00005410080a7816 */ /* 0x000fe40000000003 */
[----:B------:R-:W-:Y:S01]  /*14c30*/  LOP3.LUT R8, R6, 0xff, RZ, 0xc0, !PT ;  /* 0x000000ff06087812 */ /* 0x000fe200078ec0ff */
[----:B------:R-:W-:Y:S01]  /*14c40*/  FADD.FTZ R0, -R0, R100 ;  /* 0x0000006400007221 */ /* 0x000fe20000010100 */
[----:B------:R-:W-:Y:S01]  /*14c50*/  SHF.R.U32.HI R3, RZ, 0x10, R4 ;  /* 0x00000010ff037819 */ /* 0x000fe20000011604 */
[----:B------:R-:W1:Y:S03]  /*14c60*/  MUFU.EX2 R100, R2 ;  /* 0x0000000200647308 */ /* 0x000e660000000800 */
[----:B------:R-:W-:Y:S02]  /*14c70*/  LOP3.LUT R5, R3, 0xff, RZ, 0xc0, !PT ;  /* 0x000000ff03057812 */ /* 0x000fe400078ec0ff */
[----:B------:R-:W-:Y:S02]  /*14c80*/  FSEL R3, R102, RZ, P0 ;  /* 0x000000ff66037208 */ /* 0x000fe40000000000 */
[----:B------:R-:W-:Y:S02]  /*14c90*/  PRMT R9, R5, 0x5410, R7 ;  /* 0x0000541005097816 */ /* 0x000fe40000000007 */
[----:B------:R-:W-:Y:S02]  /*14ca0*/  SHF.R.U32.HI R7, RZ, 0x18, R6 ;  /* 0x00000018ff077819 */ /* 0x000fe40000011606 */
[----:B------:R-:W-:Y:S02]  /*14cb0*/  F2FP.BF16.PACK_AB R5, R27, R25 ;  /* 0x000000191b05723e */ /* 0x000fe400000010ff */
[----:B------:R-:W-:Y:S02]  /*14cc0*/  PLOP3.LUT P0, PT, PT, PT, UP0, 0x80, 0x0 ;  /* 0x000000000000781c */ /* 0x000fe40003f0f008 */
[----:B------:R-:W-:Y:S02]  /*14cd0*/  LOP3.LUT R179, R179, R5, RZ, 0xc0, !PT ;  /* 0x00000005b3b37212 */ /* 0x000fe400078ec0ff */
[----:B------:R-:W-:Y:S01]  /*14ce0*/  F2FP.BF16.PACK_AB R5, R236, R18 ;  /* 0x00000012ec05723e */ /* 0x000fe200000010ff */
[----:B-1----:R-:W-:Y:S01]  /*14cf0*/  FMUL.FTZ R32, R100, R140 ;  /* 0x0000008c64207220 */ /* 0x002fe20000410000 */
[----:B------:R-:W-:Y:S01]  /*14d00*/  LOP3.LUT R2, R6, 0xffff, RZ, 0xc0, !PT ;  /* 0x0000ffff06027812 */ /* 0x000fe200078ec0ff */
[----:B------:R-:W-:Y:S02]  /*14d10*/  FMUL.FTZ R33, R100, R141 ;  /* 0x0000008d64217220 */ /* 0x000fe40000410000 */
[----:B------:R-:W-:Y:S01]  /*14d20*/  IMAD.MOV.U32 R140, RZ, RZ, R63 ;  /* 0x000000ffff8c7224 */ /* 0x000fe200078e003f */
[----:B------:R-:W-:Y:S01]  /*14d30*/  SHF.R.U32.HI R4, RZ, 0x8, R2 ;  /* 0x00000008ff047819 */ /* 0x000fe20000011602 */
[----:B------:R-:W-:Y:S01]  /*14d40*/  FMUL.FTZ R2, R0, c[0x0][0x23c] ;  /* 0x00008f0000027a20 */ /* 0x000fe20000410000 */
[----:B------:R-:W-:Y:S01]  /*14d50*/  FSEL R0, R103, RZ, P1 ;  /* 0x000000ff67007208 */ /* 0x000fe20000800000 */
[----:B------:R-:W-:Y:S01]  /*14d60*/  IMAD.MOV.U32 R141, RZ, RZ, R109 ;  /* 0x000000ffff8d7224 */ /* 0x000fe200078e006d */
[----:B------:R-:W-:Y:S01]  /*14d70*/  PRMT R8, R8, 0x5410, R4 ;  /* 0x0000541008087816 */ /* 0x000fe20000000004 */
[----:B------:R-:W-:Y:S01]  /*14d80*/  FMUL.FTZ R65, R100, R173 ;  /* 0x000000ad64417220 */ /* 0x000fe20000410000 */
[----:B------:R1:W2:Y:S01]  /*14d90*/  MUFU.EX2 R101, R2 ;  /* 0x0000000200657308 */ /* 0x0002a20000000800 */
[----:B------:R-:W-:Y:S01]  /*14da0*/  FADD.FTZ R0, -R0, R106 ;  /* 0x0000006a00007221 */ /* 0x000fe20000010100 */
[--C-:B------:R-:W-:Y:S01]  /*14db0*/  HSET2.LE.AND R4, R13, R40.reuse, PT ;  /* 0x000000280d047233 */ /* 0x100fe20003803000 */
[----:B------:R-:W-:Y:S01]  /*14dc0*/  IMAD.MOV.U32 R106, RZ, RZ, R16 ;  /* 0x000000ffff6a7224 */ /* 0x000fe200078e0010 */
[--C-:B------:R-:W-:Y:S01]  /*14dd0*/  HSET2.LE.AND R180, R8, R40.reuse, PT ;  /* 0x0000002808b47233 */ /* 0x100fe20003803000 */
[----:B------:R-:W-:Y:S01]  /*14de0*/  FMUL.FTZ R0, R0, c[0x0][0x23c] ;  /* 0x00008f0000007a20 */ /* 0x000fe20000410000 */
[----:B------:R-:W-:Y:S01]  /*14df0*/  F2FP.BF16.PACK_AB R8, R63, R62 ;  /* 0x0000003e3f08723e */ /* 0x000fe200000010ff */
[----:B------:R-:W-:Y:S01]  /*14e00*/  FMUL.FTZ R16, R100, R124 ;  /* 0x0000007c64107220 */ /* 0x000fe20000410000 */
[----:B------:R-:W-:Y:S01]  /*14e10*/  LOP3.LUT R178, R4, R178, RZ, 0xc0, !PT ;  /* 0x000000b204b27212 */ /* 0x000fe200078ec0ff */
[----:B------:R-:W-:Y:S01]  /*14e20*/  IMAD.MOV.U32 R124, RZ, RZ, R30 ;  /* 0x000000ffff7c7224 */ /* 0x000fe200078e001e */
[----:B------:R-:W-:Y:S01]  /*14e30*/  LOP3.LUT R180, R180, R5, RZ, 0xc0, !PT ;  /* 0x00000005b4b47212 */ /* 0x000fe200078ec0ff */
[C---:B------:R-:W-:Y:S01]  /*14e40*/  FMUL.FTZ R5, R100.reuse, R113 ;  /* 0x0000007164057220 */ /* 0x040fe20000410000 */
[----:B------:R-:W-:Y:S01]  /*14e50*/  LOP3.LUT R183, R183, R8, RZ, 0xc0, !PT ;  /* 0x00000008b7b77212 */ /* 0x000fe200078ec0ff */
[C---:B------:R-:W-:Y:S01]  /*14e60*/  FMUL.FTZ R68, R100.reuse, R68 ;  /* 0x0000004464447220 */ /* 0x040fe20000410000 */
[--C-:B------:R-:W-:Y:S01]  /*14e70*/  HSET2.LE.AND R4, R9, R40.reuse, PT ;  /* 0x0000002809047233 */ /* 0x100fe20003803000 */
[C---:B------:R-:W-:Y:S02]  /*14e80*/  FMUL.FTZ R69, R100.reuse, R69 ;  /* 0x0000004564457220 */ /* 0x040fe40000410000 */
[C---:B------:R-:W-:Y:S02]  /*14e90*/  FMUL.FTZ R80, R100.reuse, R80 ;  /* 0x0000005064507220 */ /* 0x040fe40000410000 */
[----:B------:R-:W-:Y:S01]  /*14ea0*/  FMUL.FTZ R81, R100, R81 ;  /* 0x0000005164517220 */ /* 0x000fe20000410000 */
[----:B------:R-:W-:Y:S01]  /*14eb0*/  LOP3.LUT R177, R4, R177, RZ, 0xc0, !PT ;  /* 0x000000b104b17212 */ /* 0x000fe200078ec0ff */
[C---:B------:R-:W-:Y:S02]  /*14ec0*/  FMUL.FTZ R4, R100.reuse, R112 ;  /* 0x0000007064047220 */ /* 0x040fe40000410000 */
[C---:B------:R-:W-:Y:S02]  /*14ed0*/  FMUL.FTZ R84, R100.reuse, R84 ;  /* 0x0000005464547220 */ /* 0x040fe40000410000 */
[----:B-1----:R-:W-:Y:S01]  /*14ee0*/  FADD.FTZ R2, -R3, R107 ;  /* 0x0000006b03027221 */ /* 0x002fe20000010100 */
[----:B------:R-:W-:Y:S01]  /*14ef0*/  SHF.R.U32.HI R3, RZ, 0x10, R6 ;  /* 0x00000010ff037819 */ /* 0x000fe20000011606 */
[----:B------:R-:W-:Y:S02]  /*14f00*/  IMAD.MOV.U32 R107, RZ, RZ, R17 ;  /* 0x000000ffff6b7224 */ /* 0x000fe400078e0011 */
[----:B------:R-:W-:Y:S01]  /*14f10*/  FMUL.FTZ R17, R100, R125 ;  /* 0x0000007d64117220 */ /* 0x000fe20000410000 */
[----:B------:R-:W-:Y:S01]  /*14f20*/  LOP3.LUT R6, R3, 0xff, RZ, 0xc0, !PT ;  /* 0x000000ff03067812 */ /* 0x000fe200078ec0ff */
[----:B------:R-:W-:Y:S01]  /*14f30*/  IMAD.MOV.U32 R125, RZ, RZ, R35 ;  /* 0x000000ffff7d7224 */ /* 0x000fe200078e0023 */
[----:B------:R1:W4:Y:S01]  /*14f40*/  MUFU.EX2 R3, R0 ;  /* 0x0000000000037308 */ /* 0x0003220000000800 */
[C---:B--2---:R-:W-:Y:S01]  /*14f50*/  FMUL.FTZ R34, R101.reuse, R142 ;  /* 0x0000008e65227220 */ /* 0x044fe20000410000 */
[----:B------:R-:W-:Y:S01]  /*14f60*/  PRMT R6, R6, 0x5410, R7 ;  /* 0x0000541006067816 */ /* 0x000fe20000000007 */
[C---:B------:R-:W-:Y:S02]  /*14f70*/  FMUL.FTZ R7, R101.reuse, R115 ;  /* 0x0000007365077220 */ /* 0x040fe40000410000 */
[C---:B------:R-:W-:Y:S02]  /*14f80*/  FMUL.FTZ R35, R101.reuse, R143 ;  /* 0x0000008f65237220 */ /* 0x040fe40000410000 */
[C---:B------:R-:W-:Y:S01]  /*14f90*/  FMUL.FTZ R51, R101.reuse, R159 ;  /* 0x0000009f65337220 */ /* 0x040fe20000410000 */
[--C-:B------:R-:W-:Y:S01]  /*14fa0*/  HSET2.LE.AND R181, R6, R40.reuse, PT ;  /* 0x0000002806b57233 */ /* 0x100fe20003803000 */
[----:B------:R-:W-:Y:S01]  /*14fb0*/  FMUL.FTZ R66, R101, R174 ;  /* 0x000000ae65427220 */ /* 0x000fe20000410000 */
[----:B------:R-:W-:Y:S01]  /*14fc0*/  F2FP.BF16.PACK_AB R6, R231, R19 ;  /* 0x00000013e706723e */ /* 0x000fe200000010ff */
[C---:B------:R-:W-:Y:S02]  /*14fd0*/  FMUL.FTZ R70, R101.reuse, R70 ;  /* 0x0000004665467220 */ /* 0x040fe40000410000 */
[----:B------:R-:W-:Y:S01]  /*14fe0*/  FMUL.FTZ R71, R101, R71 ;  /* 0x0000004765477220 */ /* 0x000fe20000410000 */
[----:B------:R-:W-:Y:S01]  /*14ff0*/  LOP3.LUT R181, R181, R6, RZ, 0xc0, !PT ;  /* 0x00000006b5b57212 */ /* 0x000fe200078ec0ff */
[C---:B------:R-:W-:Y:S02]  /*15000*/  FMUL.FTZ R6, R101.reuse, R114 ;  /* 0x0000007265067220 */ /* 0x040fe40000410000 */
[C---:B------:R-:W-:Y:S01]  /*15010*/  FMUL.FTZ R82, R101.reuse, R82 ;  /* 0x0000005265527220 */ /* 0x040fe20000410000 */
[----:B------:R-:W-:Y:S01]  /*15020*/  LDSM.16.MT88.4 R112, [R214+0xa000] ;  /* 0x00a00000d670783b */ /* 0x000fe20000004200 */
[C---:B------:R-:W-:Y:S02]  /*15030*/  FMUL.FTZ R83, R101.reuse, R83 ;  /* 0x0000005365537220 */ /* 0x040fe40000410000 */
[----:B------:R-:W-:Y:S02]  /*15040*/  FMUL.FTZ R85, R100, R85 ;  /* 0x0000005564557220 */ /* 0x000fe40000410000 */
[----:B------:R-:W-:Y:S02]  /*15050*/  FMUL.FTZ R86, R101, R86 ;  /* 0x0000005665567220 */ /* 0x000fe40000410000 */
[----:B-1----:R-:W-:Y:S01]  /*15060*/  FMUL.FTZ R0, R2, c[0x0][0x23c] ;  /* 0x00008f0002007a20 */ /* 0x002fe20000410000 */
[----:B------:R-:W-:Y:S01]  /*15070*/  HSET2.LE.AND R2, R10, R40, PT ;  /* 0x000000280a027233 */ /* 0x000fe20003803000 */
[C---:B----4-:R-:W-:Y:S02]  /*15080*/  FMUL.FTZ R8, R3.reuse, R116 ;  /* 0x0000007403087220 */ /* 0x050fe40000410000 */
[C---:B------:R-:W-:Y:S02]  /*15090*/  FMUL.FTZ R9, R3.reuse, R117 ;  /* 0x0000007503097220 */ /* 0x040fe40000410000 */
[----:B------:R-:W-:Y:S01]  /*150a0*/  FMUL.FTZ R12, R3, R120 ;  /* 0x00000078030c7220 */ /* 0x000fe20000410000 */
[----:B------:R-:W1:Y:S01]  /*150b0*/  MUFU.EX2 R0, R0 ;  /* 0x0000000000007308 */ /* 0x000e620000000800 */
[----:B------:R-:W-:Y:S01]  /*150c0*/  IMAD.MOV.U32 R120, RZ, RZ, R18 ;  /* 0x000000ffff787224 */ /* 0x000fe200078e0012 */
[----:B------:R-:W-:Y:S01]  /*150d0*/  LOP3.LUT R176, R2, R176, RZ, 0xc0, !PT ;  /* 0x000000b002b07212 */ /* 0x000fe200078ec0ff */
[----:B------:R-:W-:Y:S01]  /*150e0*/  FMUL.FTZ R18, R101, R126 ;  /* 0x0000007e65127220 */ /* 0x000fe20000410000 */
[----:B------:R-:W-:Y:S01]  /*150f0*/  F2FP.BF16.PACK_AB R2, R30, R252 ;  /* 0x000000fc1e02723e */ /* 0x000fe200000010ff */
[C---:B------:R-:W-:Y:S02]  /*15100*/  FMUL.FTZ R45, R3.reuse, R153 ;  /* 0x00000099032d7220 */ /* 0x040fe40000410000 */
[C---:B------:R-:W-:Y:S01]  /*15110*/  FMUL.FTZ R13, R3.reuse, R121 ;  /* 0x00000079030d7220 */ /* 0x040fe20000410000 */
[----:B------:R-:W-:Y:S01]  /*15120*/  LOP3.LUT R182, R182, R2, RZ, 0xc0, !PT ;  /* 0x00000002b6b67212 */ /* 0x000fe200078ec0ff */
[----:B------:R-:W-:Y:S01]  /*15130*/  FFMA.FTZ R2, R198, c[0x0][0x23c], -R184 ;  /* 0x00008f00c6027a23 */ /* 0x000fe200000108b8 */
[-C--:B---3--:R-:W-:Y:S01]  /*15140*/  HMMA.16816.F32.BF16 R4, R176, R20.reuse, R4 ;  /* 0x00000014b004723c */ /* 0x088fe20000041804 */
[----:B------:R-:W-:Y:S02]  /*15150*/  IMAD.MOV.U32 R116, RZ, RZ, R42 ;  /* 0x000000ffff747224 */ /* 0x000fe400078e002a */
[----:B------:R-:W-:Y:S02]  /*15160*/  IMAD.MOV.U32 R117, RZ, RZ, R43 ;  /* 0x000000ffff757224 */ /* 0x000fe400078e002b */
[C---:B------:R-:W-:Y:S02]  /*15170*/  FMUL.FTZ R41, R3.reuse, R149 ;  /* 0x0000009503297220 */ /* 0x040fe40000410000 */
[----:B------:R-:W-:Y:S02]  /*15180*/  FMUL.FTZ R44, R3, R152 ;  /* 0x00000098032c7220 */ /* 0x000fe40000410000 */
[----:B------:R-:W-:Y:S03]  /*15190*/  IMAD.MOV.U32 R121, RZ, RZ, R50 ;  /* 0x000000ffff797224 */ /* 0x000fe600078e0032 */
[C---:B------:R-:W-:Y:S02]  /*151a0*/  FMUL.FTZ R50, R101.reuse, R158 ;  /* 0x0000009e65327220 */ /* 0x040fe40000410000 */
[C---:B-1----:R-:W-:Y:S02]  /*151b0*/  FMUL.FTZ R10, R0.reuse, R118 ;  /* 0x00000076000a7220 */ /* 0x042fe40000410000 */
[C---:B------:R-:W-:Y:S02]  /*151c0*/  FMUL.FTZ R11, R0.reuse, R119 ;  /* 0x00000077000b7220 */ /* 0x040fe40000410000 */
[C---:B------:R-:W-:Y:S02]  /*151d0*/  FMUL.FTZ R14, R0.reuse, R122 ;  /* 0x0000007a000e7220 */ /* 0x040fe40000410000 */
[----:B------:R-:W-:Y:S02]  /*151e0*/  IMAD.MOV.U32 R122, RZ, RZ, R27 ;  /* 0x000000ffff7a7224 */ /* 0x000fe400078e001b */
[C---:B------:R-:W-:Y:S01]  /*151f0*/  FMUL.FTZ R27, R0.reuse, R135 ;  /* 0x00000087001b7220 */ /* 0x040fe20000410000 */
[C---:B------:R-:W-:Y:S01]  /*15200*/  HMMA.16816.F32.BF16 R8, R180.reuse, R20, R8 ;  /* 0x00000014b408723c */ /* 0x040fe20000041808 */
[----:B------:R-:W-:Y:S02]  /*15210*/  FMUL.FTZ R15, R0, R123 ;  /* 0x0000007b000f7220 */ /* 0x000fe40000410000 */
[----:B------:R-:W-:Y:S02]  /*15220*/  IMAD.MOV.U32 R119, RZ, RZ, R19 ;  /* 0x000000ffff777224 */ /* 0x000fe400078e0013 */
[----:B------:R-:W-:Y:S02]  /*15230*/  FMUL.FTZ R19, R101, R127 ;  /* 0x0000007f65137220 */ /* 0x000fe40000410000 */
[C---:B------:R-:W-:Y:S01]  /*15240*/  FMUL.FTZ R20, R100.reuse, R128 ;  /* 0x0000008064147220 */ /* 0x040fe20000410000 */
[-C--:B------:R-:W-:Y:S01]  /*15250*/  HMMA.16816.F32.BF16 R12, R180, R22.reuse, R12 ;  /* 0x00000016b40c723c */ /* 0x080fe2000004180c */
[----:B------:R-:W-:Y:S03]  /*15260*/  IMAD.MOV.U32 R128, RZ, RZ, R28 ;  /* 0x000000ffff807224 */ /* 0x000fe600078e001c */
[C---:B------:R-:W-:Y:S02]  /*15270*/  FMUL.FTZ R28, R3.reuse, R136 ;  /* 0x00000088031c7220 */ /* 0x040fe40000410000 */
[----:B------:R-:W-:Y:S01]  /*15280*/  FMUL.FTZ R21, R100, R129 ;  /* 0x0000008164157220 */ /* 0x000fe20000410000 */
[----:B------:R1:W-:Y:S01]  /*15290*/  MUFU.EX2 R136, R2 ;  /* 0x0000000200887308 */ /* 0x0003e20000000800 */
[C---:B------:R-:W-:Y:S01]  /*152a0*/  FMUL.FTZ R47, R0.reuse, R155 ;  /* 0x0000009b002f7220 */ /* 0x040fe20000410000 */
[C---:B------:R-:W-:Y:S03]  /*152b0*/  HMMA.16816.F32.BF16 R16, R176.reuse, R22, R16 ;  /* 0x00000016b010723c */ /* 0x040fe60000041810 */
[----:B------:R-:W-:Y:S02]  /*152c0*/  IMAD.MOV.U32 R118, RZ, RZ, R25 ;  /* 0x000000ffff767224 */ /* 0x000fe400078e0019 */
[----:B------:R-:W-:Y:S02]  /*152d0*/  FMUL.FTZ R25, R3, R133 ;  /* 0x0000008503197220 */ /* 0x000fe40000410000 */
[C---:B------:R-:W-:Y:S02]  /*152e0*/  FMUL.FTZ R22, R101.reuse, R130 ;  /* 0x0000008265167220 */ /* 0x040fe40000410000 */
[----:B------:R-:W-:Y:S03]  /*152f0*/  FMUL.FTZ R23, R101, R131 ;  /* 0x0000008365177220 */ /* 0x000fe60000410000 */
[----:B------:R-:W-:Y:S02]  /*15300*/  IMAD.MOV.U32 R131, RZ, RZ, R52 ;  /* 0x000000ffff837224 */ /* 0x000fe400078e0034 */
[----:B------:R-:W-:Y:S01]  /*15310*/  IMAD.MOV.U32 R130, RZ, RZ, R24 ;  /* 0x000000ffff827224 */ /* 0x000fe200078e0018 */
[----:B------:R-:W2:Y:S01]  /*15320*/  LDSM.16.MT88.4 R52, [R212+0xa000] ;  /* 0x00a00000d434783b */ /* 0x000ea20000004200 */
[----:B------:R-:W-:Y:S01]  /*15330*/  FMUL.FTZ R24, R3, R132 ;  /* 0x0000008403187220 */ /* 0x000fe20000410000 */
[-C--:B------:R-:W-:Y:S01]  /*15340*/  HMMA.16816.F32.BF16 R20, R176, R36.reuse, R20 ;  /* 0x00000024b014723c */ /* 0x080fe20000041814 */
[----:B------:R-:W-:Y:S02]  /*15350*/  IMAD.MOV.U32 R133, RZ, RZ, R26 ;  /* 0x000000ffff857224 */ /* 0x000fe400078e001a */
[C---:B------:R-:W-:Y:S02]  /*15360*/  FMUL.FTZ R26, R0.reuse, R134 ;  /* 0x00000086001a7220 */ /* 0x040fe40000410000 */
[----:B-1----:R-:W-:Y:S02]  /*15370*/  FFMA.FTZ R2, R199, c[0x0][0x23c], -R184 ;  /* 0x00008f00c7027a23 */ /* 0x002fe400000108b8 */
[----:B------:R-:W-:Y:S02]  /*15380*/  IMAD.MOV.U32 R123, RZ, RZ, R31 ;  /* 0x000000ffff7b7224 */ /* 0x000fe400078e001f */
[----:B------:R-:W-:Y:S01]  /*15390*/  IMAD.MOV.U32 R129, RZ, RZ, R29 ;  /* 0x000000ffff817224 */ /* 0x000fe200078e001d */
[----:B------:R1:W-:Y:S01]  /*153a0*/  MUFU.EX2 R56, R2 ;  /* 0x0000000200387308 */ /* 0x0003e20000000800 */
[C---:B------:R-:W-:Y:S01]  /*153b0*/  HMMA.16816.F32.BF16 R24, R180.reuse, R36, R24 ;  /* 0x00000024b418723c */ /* 0x040fe20000041818 */
[C---:B------:R-:W-:Y:S02]  /*153c0*/  FMUL.FTZ R29, R3.reuse, R137 ;  /* 0x00000089031d7220 */ /* 0x040fe40000410000 */
[C---:B------:R-:W-:Y:S02]  /*153d0*/  FMUL.FTZ R30, R0.reuse, R138 ;  /* 0x0000008a001e7220 */ /* 0x040fe40000410000 */
[C---:B------:R-:W-:Y:S02]  /*153e0*/  FMUL.FTZ R31, R0.reuse, R139 ;  /* 0x0000008b001f7220 */ /* 0x040fe40000410000 */
[----:B------:R-:W-:Y:S02]  /*153f0*/  FMUL.FTZ R46, R0, R154 ;  /* 0x0000009a002e7220 */ /* 0x000fe40000410000 */
[C---:B------:R-:W-:Y:S03]  /*15400*/  FMUL.FTZ R36, R100.reuse, R144 ;  /* 0x0000009064247220 */ /* 0x040fe60000410000 */
[----:B------:R-:W-:Y:S01]  /*15410*/  FMUL.FTZ R37, R100, R145 ;  /* 0x0000009164257220 */ /* 0x000fe20000410000 */
[-C--:B------:R-:W-:Y:S01]  /*15420*/  HMMA.16816.F32.BF16 R28, R180, R38.reuse, R28 ;  /* 0x00000026b41c723c */ /* 0x080fe2000004181c */
[----:B------:R-:W-:Y:S02]  /*15430*/  IMAD.MOV.U32 R134, RZ, RZ, R40 ;  /* 0x000000ffff867224 */ /* 0x000fe400078e0028 */
[----:B------:R-:W-:Y:S02]  /*15440*/  FMUL.FTZ R40, R3, R148 ;  /* 0x0000009403287220 */ /* 0x000fe40000410000 */
[C---:B------:R-:W-:Y:S02]  /*15450*/  FMUL.FTZ R42, R0.reuse, R150 ;  /* 0x00000096002a7220 */ /* 0x040fe40000410000 */
[----:B------:R-:W-:Y:S01]  /*15460*/  FMUL.FTZ R43, R0, R151 ;  /* 0x00000097002b7220 */ /* 0x000fe20000410000 */
[C---:B------:R-:W-:Y:S01]  /*15470*/  HMMA.16816.F32.BF16 R32, R176.reuse, R38, R32 ;  /* 0x00000026b020723c */ /* 0x040fe20000041820 */
[----:B------:R-:W-:Y:S03]  /*15480*/  IMAD.MOV.U32 R127, RZ, RZ, R49 ;  /* 0x000000ffff7f7224 */ /* 0x000fe600078e0031 */
[----:B-1----:R-:W-:Y:S02]  /*15490*/  FFMA.FTZ R2, R200, c[0x0][0x23c], -R185 ;  /* 0x00008f00c8027a23 */ /* 0x002fe400000108b9 */
[----:B------:R-:W-:Y:S02]  /*154a0*/  IMAD.MOV.U32 R132, RZ, RZ, R48 ;  /* 0x000000ffff847224 */ /* 0x000fe400078e0030 */
[C---:B------:R-:W-:Y:S01]  /*154b0*/  FMUL.FTZ R38, R101.reuse, R146 ;  /* 0x0000009265267220 */ /* 0x040fe20000410000 */
[----:B------:R1:W3:Y:S03]  /*154c0*/  MUFU.EX2 R135, R2 ;  /* 0x0000000200877308 */ /* 0x0002e60000000800 */
[----:B------:R-:W-:Y:S02]  /*154d0*/  FMUL.FTZ R39, R101, R147 ;  /* 0x0000009365277220 */ /* 0x000fe40000410000 */
[C---:B------:R-:W-:Y:S02]  /*154e0*/  FMUL.FTZ R48, R100.reuse, R156 ;  /* 0x0000009c64307220 */ /* 0x040fe40000410000 */
[----:B------:R-:W-:Y:S02]  /*154f0*/  FMUL.FTZ R49, R100, R157 ;  /* 0x0000009d64317220 */ /* 0x000fe40000410000 */
[----:B------:R-:W-:Y:S01]  /*15500*/  IMAD.MOV.U32 R156, RZ, RZ, R120 ;  /* 0x000000ffff9c7224 */ /* 0x000fe200078e0078 */
[-C--:B--2---:R-:W-:Y:S01]  /*15510*/  HMMA.16816.F32.BF16 R36, R176, R52.reuse, R36 ;  /* 0x00000034b024723c */ /* 0x084fe20000041824 */
[----:B------:R-:W-:Y:S02]  /*15520*/  IMAD.MOV.U32 R199, RZ, RZ, R119 ;  /* 0x000000ffffc77224 */ /* 0x000fe400078e0077 */
[----:B------:R-:W-:Y:S02]  /*15530*/  IMAD.MOV.U32 R145, RZ, RZ, R118 ;  /* 0x000000ffff917224 */ /* 0x000fe400078e0076 */
[----:B------:R-:W-:Y:S02]  /*15540*/  IMAD.MOV.U32 R120, RZ, RZ, R58 ;  /* 0x000000ffff787224 */ /* 0x000fe400078e003a */
[----:B------:R-:W-:Y:S01]  /*15550*/  FMUL.FTZ R58, R0, R166 ;  /* 0x000000a6003a7220 */ /* 0x000fe20000410000 */
[C---:B------:R-:W-:Y:S01]  /*15560*/  HMMA.16816.F32.BF16 R40, R180.reuse, R52, R40 ;  /* 0x00000034b428723c */ /* 0x040fe20000041828 */
[----:B------:R-:W-:Y:S03]  /*15570*/  IMAD.MOV.U32 R166, RZ, RZ, R116 ;  /* 0x000000ffffa67224 */ /* 0x000fe600078e0074 */
[----:B------:R-:W-:Y:S02]  /*15580*/  IMAD.MOV.U32 R139, RZ, RZ, R62 ;  /* 0x000000ffff8b7224 */ /* 0x000fe400078e003e */
[----:B-1----:R-:W-:Y:S02]  /*15590*/  FFMA.FTZ R2, R201, c[0x0][0x23c], -R185 ;  /* 0x00008f00c9027a23 */ /* 0x002fe400000108b9 */
[C---:B------:R-:W-:Y:S01]  /*155a0*/  FMUL.FTZ R52, R100.reuse, R160 ;  /* 0x000000a064347220 */ /* 0x040fe20000410000 */
[-C--:B------:R-:W-:Y:S01]  /*155b0*/  HMMA.16816.F32.BF16 R44, R180, R54.reuse, R44 ;  /* 0x00000036b42c723c */ /* 0x080fe2000004182c */
[----:B------:R1:W2:Y:S02]  /*155c0*/  MUFU.EX2 R126, R2 ;  /* 0x00000002007e7308 */ /* 0x0002a40000000800 */
[----:B------:R-:W-:Y:S02]  /*155d0*/  FMUL.FTZ R53, R100, R161 ;  /* 0x000000a164357220 */ /* 0x000fe40000410000 */
[C---:B------:R-:W-:Y:S02]  /*155e0*/  FMUL.FTZ R62, R0.reuse, R170 ;  /* 0x000000aa003e7220 */ /* 0x040fe40000410000 */
[----:B------:R-:W-:Y:S01]  /*155f0*/  IMAD.MOV.U32 R170, RZ, RZ, R106 ;  /* 0x000000ffffaa7224 */ /* 0x000fe200078e006a */
[C---:B------:R-:W-:Y:S01]  /*15600*/  HMMA.16816.F32.BF16 R48, R176.reuse, R54, R48 ;  /* 0x00000036b030723c */ /* 0x040fe20000041830 */
[C---:B------:R-:W-:Y:S03]  /*15610*/  FMUL.FTZ R63, R0.reuse, R171 ;  /* 0x000000ab003f7220 */ /* 0x040fe60000410000 */
[----:B------:R-:W-:Y:S01]  /*15620*/  IMAD.MOV.U32 R171, RZ, RZ, R107 ;  /* 0x000000ffffab7224 */ /* 0x000fe200078e006b */
[----:B------:R-:W-:Y:S01]  /*15630*/  LOP3.LUT R106, R67, UR8, R64, 0x96, !PT ;  /* 0x00000008436a7c12 */ /* 0x000fe2000f8e9640 */
[----:B------:R-:W-:Y:S02]  /*15640*/  IMAD.MOV.U32 R138, RZ, RZ, R252 ;  /* 0x000000ffff8a7224 */ /* 0x000fe400078e00fc */
[C---:B------:R-:W-:Y:S04]  /*15650*/  FMUL.FTZ R54, R101.reuse, R162 ;  /* 0x000000a265367220 */ /* 0x040fe80000410000 */
[----:B------:R-:W-:Y:S02]  /*15660*/  FMUL.FTZ R55, R101, R163 ;  /* 0x000000a365377220 */ /* 0x000fe40000410000 */
[----:B---3--:R-:W-:Y:S02]  /*15670*/  IMAD.MOV.U32 R162, RZ, RZ, R135 ;  /* 0x000000ffffa27224 */ /* 0x008fe400078e0087 */
[----:B------:R-:W-:Y:S02]  /*15680*/  IMAD.MOV.U32 R159, RZ, RZ, R131 ;  /* 0x000000ffff9f7224 */ /* 0x000fe400078e0083 */
[----:B-1----:R-:W-:Y:S01]  /*15690*/  FFMA.FTZ R2, R203, c[0x0][0x23c], -R184 ;  /* 0x00008f00cb027a23 */ /* 0x002fe200000108b8 */
[-C--:B------:R-:W-:Y:S01]  /*156a0*/  HMMA.16816.F32.BF16 R52, R176, R112.reuse, R52 ;  /* 0x00000070b034723c */ /* 0x080fe20000041834 */
[----:B------:R-:W-:Y:S02]  /*156b0*/  IMAD.MOV.U32 R203, RZ, RZ, R121 ;  /* 0x000000ffffcb7224 */ /* 0x000fe400078e0079 */
[----:B------:R1:W-:Y:S01]  /*156c0*/  MUFU.EX2 R153, R2 ;  /* 0x0000000200997308 */ /* 0x0003e20000000800 */
[----:B------:R-:W-:Y:S02]  /*156d0*/  IMAD.MOV.U32 R121, RZ, RZ, R59 ;  /* 0x000000ffff797224 */ /* 0x000fe400078e003b */
[----:B------:R-:W-:Y:S02]  /*156e0*/  FMUL.FTZ R59, R0, R167 ;  /* 0x000000a7003b7220 */ /* 0x000fe40000410000 */
[----:B------:R-:W-:Y:S02]  /*156f0*/  IMAD.MOV.U32 R167, RZ, RZ, R117 ;  /* 0x000000ffffa77224 */ /* 0x000fe400078e0075 */
[----:B------:R-:W3:Y:S02]  /*15700*/  LDSM.16.MT88.4 R116, [R212+0xb000] ;  /* 0x00b00000d474783b */ /* 0x000ee40000004200 */
[----:B------:R-:W-:Y:S02]  /*15710*/  IMAD.MOV.U32 R163, RZ, RZ, R56 ;  /* 0x000000ffffa37224 */ /* 0x000fe400078e0038 */
[C---:B------:R-:W-:Y:S02]  /*15720*/  FMUL.FTZ R56, R3.reuse, R164 ;  /* 0x000000a403387220 */ /* 0x040fe40000410000 */
[----:B--2---:R-:W-:Y:S02]  /*15730*/  IMAD.MOV.U32 R164, RZ, RZ, R126 ;  /* 0x000000ffffa47224 */ /* 0x004fe400078e007e */
[----:B------:R-:W-:Y:S02]  /*15740*/  IMAD.MOV.U32 R126, RZ, RZ, R125 ;  /* 0x000000ffff7e7224 */ /* 0x000fe400078e007d */
[----:B------:R-:W-:Y:S02]  /*15750*/  IMAD.MOV.U32 R125, RZ, RZ, R124 ;  /* 0x000000ffff7d7224 */ /* 0x000fe400078e007c */
[----:B------:R-:W-:Y:S02]  /*15760*/  IMAD.MOV.U32 R124, RZ, RZ, R123 ;  /* 0x000000ffff7c7224 */ /* 0x000fe400078e007b */
[----:B------:R-:W-:Y:S02]  /*15770*/  IMAD.MOV.U32 R123, RZ, RZ, R57 ;  /* 0x000000ffff7b7224 */ /* 0x000fe400078e0039 */
[----:B------:R-:W-:Y:S02]  /*15780*/  FMUL.FTZ R57, R3, R165 ;  /* 0x000000a503397220 */ /* 0x000fe40000410000 */
[----:B-1----:R-:W-:Y:S02]  /*15790*/  FFMA.FTZ R2, R205, c[0x0][0x23c], -R184 ;  /* 0x00008f00cd027a23 */ /* 0x002fe400000108b8 */
[----:B------:R-:W-:Y:S02]  /*157a0*/  IMAD.WIDE.U32 R106, R106, -0x2daee0ad, RZ ;  /* 0xd2511f536a6a7825 */ /* 0x000fe400078e00ff */
[----:B------:R1:W-:Y:S01]  /*157b0*/  MUFU.EX2 R155, R2 ;  /* 0x00000002009b7308 */ /* 0x0003e20000000800 */
[C---:B------:R-:W-:Y:S01]  /*157c0*/  HMMA.16816.F32.BF16 R56, R180.reuse, R112, R56 ;  /* 0x00000070b438723c */ /* 0x040fe20000041838 */
[----:B------:R-:W-:Y:S01]  /*157d0*/  IMAD.MOV.U32 R149, RZ, RZ, R126 ;  /* 0x000000ffff957224 */ /* 0x000fe200078e007e */
[----:B------:R-:W-:Y:S01]  /*157e0*/  SHF.R.U32.HI R126, RZ, 0x18, R106 ;  /* 0x00000018ff7e7819 */ /* 0x000fe2000001166a */
[----:B------:R-:W-:Y:S01]  /*157f0*/  IMAD.MOV.U32 R147, RZ, RZ, R125 ;  /* 0x000000ffff937224 */ /* 0x000fe200078e007d */
[----:B------:R-:W-:Y:S01]  /*15800*/  LOP3.LUT R109, R107, UR18, R188, 0x96, !PT ;  /* 0x000000126b6d7c12 */ /* 0x000fe2000f8e96bc */
[----:B------:R-:W-:Y:S01]  /*15810*/  IMAD.MOV.U32 R148, RZ, RZ, R124 ;  /* 0x000000ffff947224 */ /* 0x000fe200078e007c */
[C---:B------:R-:W-:Y:S01]  /*15820*/  LOP3.LUT R111, R106.reuse, 0xffff, RZ, 0xc0, !PT ;  /* 0x0000ffff6a6f7812 */ /* 0x040fe200078ec0ff */
[----:B------:R-:W-:Y:S01]  /*15830*/  IMAD.MOV.U32 R137, RZ, RZ, R61 ;  /* 0x000000ffff897224 */ /* 0x000fe200078e003d */
[----:B------:R-:W-:Y:S01]  /*15840*/  SHF.R.U32.HI R124, RZ, 0x10, R106 ;  /* 0x00000010ff7c7819 */ /* 0x000fe2000001166a */
[----:B------:R-:W-:Y:S03]  /*15850*/  FMUL.FTZ R61, R3, R169 ;  /* 0x000000a9033d7220 */ /* 0x000fe60000410000 */
[----:B------:R-:W-:Y:S01]  /*15860*/  LOP3.LUT R125, R106, 0xff, RZ, 0xc0, !PT ;  /* 0x000000ff6a7d7812 */ /* 0x000fe200078ec0ff */
[----:B------:R-:W-:Y:S01]  /*15870*/  IMAD.WIDE.U32 R106, R110, -0x2daee0ad, RZ ;  /* 0xd2511f536e6a7825 */ /* 0x000fe200078e00ff */
[----:B------:R-:W-:Y:S02]  /*15880*/  LOP3.LUT R110, R124, 0xff, RZ, 0xc0, !PT ;  /* 0x000000ff7c6e7812 */ /* 0x000fe400078ec0ff */
[----:B------:R-:W-:Y:S01]  /*15890*/  SHF.R.U32.HI R111, RZ, 0x8, R111 ;  /* 0x00000008ff6f7819 */ /* 0x000fe2000001166f */
[----:B------:R-:W-:Y:S01]  /*158a0*/  IMAD.MOV.U32 R161, RZ, RZ, R136 ;  /* 0x000000ffffa17224 */ /* 0x000fe200078e0088 */
[----:B------:R-:W-:Y:S01]  /*158b0*/  PRMT R124, R110, 0x5410, R126 ;  /* 0x000054106e7c7816 */ /* 0x000fe2000000007e */
[----:B------:R-:W-:Y:S01]  /*158c0*/  IMAD.MOV.U32 R136, RZ, RZ, R60 ;  /* 0x000000ffff887224 */ /* 0x000fe200078e003c */
[----:B------:R-:W-:Y:S01]  /*158d0*/  PRMT R125, R125, 0x5410, R111 ;  /* 0x000054107d7d7816 */ /* 0x000fe2000000006f */
[----:B------:R-:W-:Y:S02]  /*158e0*/  FMUL.FTZ R60, R3, R168 ;  /* 0x000000a8033c7220 */ /* 0x000fe40000410000 */
[----:B-1----:R-:W-:Y:S02]  /*158f0*/  FFMA.FTZ R2, R207, c[0x0][0x23c], -R185 ;  /* 0x00008f00cf027a23 */ /* 0x002fe400000108b9 */
[----:B------:R-:W-:Y:S01]  /*15900*/  IMAD.MOV.U32 R143, RZ, RZ, R123 ;  /* 0x000000ffff8f7224 */ /* 0x000fe200078e007b */
[----:B------:R-:W-:Y:S01]  /*15910*/  LOP3.LUT R123, R106, 0xff, RZ, 0xc0, !PT ;  /* 0x000000ff6a7b7812 */ /* 0x000fe200078ec0ff */
[----:B------:R1:W-:Y:S01]  /*15920*/  MUFU.EX2 R154, R2 ;  /* 0x00000002009a7308 */ /* 0x0003e20000000800 */
[-C--:B------:R-:W-:Y:S01]  /*15930*/  HMMA.16816.F32.BF16 R60, R180, R114.reuse, R60 ;  /* 0x00000072b43c723c */ /* 0x080fe2000004183c */
[----:B------:R-:W-:Y:S01]  /*15940*/  IMAD.MOV.U32 R142, RZ, RZ, R122 ;  /* 0x000000ffff8e7224 */ /* 0x000fe200078e007a */
[----:B------:R-:W-:Y:S01]  /*15950*/  SHF.R.U32.HI R122, RZ, 0x10, R106 ;  /* 0x00000010ff7a7819 */ /* 0x000fe2000001166a */
[----:B------:R-:W-:Y:S02]  /*15960*/  FMUL.FTZ R64, R100, R172 ;  /* 0x000000ac64407220 */ /* 0x000fe40000410000 */
[----:B------:R-:W-:Y:S01]  /*15970*/  IMAD.MOV.U32 R172, RZ, RZ, R120 ;  /* 0x000000ffffac7224 */ /* 0x000fe200078e0078 */
[----:B------:R-:W-:Y:S01]  /*15980*/  LOP3.LUT R120, R106, 0xffff, RZ, 0xc0, !PT ;  /* 0x0000ffff6a787812 */ /* 0x000fe200078ec0ff */
[----:B------:R-:W-:Y:S01]  /*15990*/  IMAD.MOV.U32 R173, RZ, RZ, R121 ;  /* 0x000000ffffad7224 */ /* 0x000fe200078e0079 */
[----:B------:R-:W-:Y:S01]  /*159a0*/  SHF.R.U32.HI R121, RZ, 0x18, R106 ;  /* 0x00000018ff797819 */ /* 0x000fe2000001166a */
[----:B------:R-:W-:Y:S03]  /*159b0*/  FFMA.FTZ R106, R206, c[0x0][0x23c], -R187 ;  /* 0x00008f00ce6a7a23 */ /* 0x000fe600000108bb */
[----:B------:R-:W-:Y:S02]  /*159c0*/  IMAD.MOV.U32 R152, RZ, RZ, R246 ;  /* 0x000000ffff987224 */ /* 0x000fe400078e00f6 */
[----:B------:R-:W-:Y:S01]  /*159d0*/  FMUL.FTZ R67, R101, R175 ;  /* 0x000000af65437220 */ /* 0x000fe20000410000 */
[----:B------:R2:W-:Y:S01]  /*159e0*/  MUFU.EX2 R246, R106 ;  /* 0x0000006a00f67308 */ /* 0x0005e20000000800 */
[----:B------:R-:W-:Y:S02]  /*159f0*/  IMAD.MOV.U32 R165, RZ, RZ, R134 ;  /* 0x000000ffffa57224 */ /* 0x000fe400078e0086 */
[----:B------:R-:W-:Y:S02]  /*15a00*/  IMAD.MOV.U32 R158, RZ, RZ, R130 ;  /* 0x000000ffff9e7224 */ /* 0x000fe400078e0082 */
[----:B------:R-:W-:Y:S01]  /*15a10*/  IMAD.MOV.U32 R168, RZ, RZ, R128 ;  /* 0x000000ffffa87224 */ /* 0x000fe200078e0080 */
[C---:B------:R-:W-:Y:S01]  /*15a20*/  HMMA.16816.F32.BF16 R64, R176.reuse, R114, R64 ;  /* 0x00000072b040723c */ /* 0x040fe20000041840 */
[----:B------:R-:W4:Y:S01]  /*15a30*/  LDSM.16.MT88.4 R112, [R214+0xb000] ;  /* 0x00b00000d670783b */ /* 0x000f220000004200 */
[----:B-1----:R-:W-:Y:S02]  /*15a40*/  FFMA.FTZ R2, R209, c[0x0][0x23c], -R185 ;  /* 0x00008f00d1027a23 */ /* 0x002fe400000108b9 */
[----:B------:R-:W-:Y:S02]  /*15a50*/  IMAD.MOV.U32 R169, RZ, RZ, R129 ;  /* 0x000000ffffa97224 */ /* 0x000fe400078e0081 */
[----:B------:R1:W1:Y:S01]  /*15a60*/  MUFU.EX2 R160, R2 ;  /* 0x0000000200a07308 */ /* 0x0002620000000800 */
[----:B------:R-:W-:Y:S01]  /*15a70*/  IMAD.MOV.U32 R144, RZ, RZ, R133 ;  /* 0x000000ffff907224 */ /* 0x000fe200078e0085 */
[-C--:B---3--:R-:W-:Y:S01]  /*15a80*/  HMMA.16816.F32.BF16 R68, R176, R116.reuse, R68 ;  /* 0x00000074b044723c */ /* 0x088fe20000041844 */
[----:B------:R-:W-:Y:S01]  /*15a90*/  IMAD.MOV.U32 R150, RZ, RZ, R249 ;  /* 0x000000ffff967224 */ /* 0x000fe200078e00f9 */
[----:B------:R-:W-:Y:S02]  /*15aa0*/  LDSM.16.MT88.4 R128, [R214+0x9400] ;  /* 0x00940000d680783b */ /* 0x000fe40000004200 */
[C---:B------:R-:W-:Y:S02]  /*15ab0*/  FMUL.FTZ R72, R3.reuse, R72 ;  /* 0x0000004803487220 */ /* 0x040fe40000410000 */
[C---:B------:R-:W-:Y:S02]  /*15ac0*/  FMUL.FTZ R73, R3.reuse, R73 ;  /* 0x0000004903497220 */ /* 0x040fe40000410000 */
[C---:B------:R-:W-:Y:S04]  /*15ad0*/  FMUL.FTZ R74, R0.reuse, R74 ;  /* 0x0000004a004a7220 */ /* 0x040fe80000410000 */
[----:B------:R-:W-:Y:S01]  /*15ae0*/  FMUL.FTZ R75, R0, R75 ;  /* 0x0000004b004b7220 */ /* 0x000fe20000410000 */
[----:B--2---:R-:W-:Y:S01]  /*15af0*/  LOP3.LUT R106, R122, 0xff, RZ, 0xc0, !PT ;  /* 0x000000ff7a6a7812 */ /* 0x004fe200078ec0ff */
[----:B------:R-:W-:Y:S02]  /*15b00*/  FFMA.FTZ R110, R208, c[0x0][0x23c], -R187 ;  /* 0x00008f00d06e7a23 */ /* 0x000fe400000108bb */
[----:B------:R-:W-:Y:S02]  /*15b10*/  IMAD.MOV.U32 R200, RZ, RZ, R242 ;  /* 0x000000ffffc87224 */ /* 0x000fe400078e00f2 */
[----:B------:R2:W-:Y:S01]  /*15b20*/  MUFU.EX2 R242, R110 ;  /* 0x0000006e00f27308 */ /* 0x0005e20000000800 */
[C---:B------:R-:W-:Y:S01]  /*15b30*/  HMMA.16816.F32.BF16 R72, R180.reuse, R116, R72 ;  /* 0x00000074b448723c */ /* 0x040fe20000041848 */
[C---:B------:R-:W-:Y:S02]  /*15b40*/  FMUL.FTZ R76, R3.reuse, R76 ;  /* 0x0000004c034c7220 */ /* 0x040fe40000410000 */
[--C-:B-1----:R-:W-:Y:S02]  /*15b50*/  FFMA.FTZ R2, R202, c[0x0][0x23c], -R186.reuse ;  /* 0x00008f00ca027a23 */ /* 0x102fe400000108ba */
[----:B------:R-:W-:Y:S02]  /*15b60*/  FMUL.FTZ R77, R3, R77 ;  /* 0x0000004d034d7220 */ /* 0x000fe40000410000 */
[C---:B------:R-:W-:Y:S02]  /*15b70*/  FMUL.FTZ R78, R0.reuse, R78 ;  /* 0x0000004e004e7220 */ /* 0x040fe40000410000 */
[----:B------:R1:W-:Y:S03]  /*15b80*/  MUFU.EX2 R252, R2 ;  /* 0x0000000200fc7308 */ /* 0x0003e60000000800 */
[----:B------:R-:W-:Y:S02]  /*15b90*/  FMUL.FTZ R79, R0, R79 ;  /* 0x0000004f004f7220 */ /* 0x000fe40000410000 */
[----:B------:R-:W-:Y:S01]  /*15ba0*/  IMAD.MOV.U32 R201, RZ, RZ, R127 ;  /* 0x000000ffffc97224 */ /* 0x000fe200078e007f */
[----:B------:R-:W-:Y:S01]  /*15bb0*/  PRMT R127, R106, 0x5410, R121 ;  /* 0x000054106a7f7816 */ /* 0x000fe20000000079 */
[----:B------:R-:W-:Y:S02]  /*15bc0*/  FFMA.FTZ R106, R210, c[0x0][0x23c], -R186 ;  /* 0x00008f00d26a7a23 */ /* 0x000fe400000108ba */
[----:B------:R-:W-:Y:S01]  /*15bd0*/  IMAD.MOV.U32 R151, RZ, RZ, R236 ;  /* 0x000000ffff977224 */ /* 0x000fe200078e00ec */
[-C--:B------:R-:W-:Y:S01]  /*15be0*/  HMMA.16816.F32.BF16 R76, R180, R118.reuse, R76 ;  /* 0x00000076b44c723c */ /* 0x080fe2000004184c */
[----:B------:R3:W-:Y:S01]  /*15bf0*/  MUFU.EX2 R236, R106 ;  /* 0x0000006a00ec7308 */ /* 0x0007e20000000800 */
[----:B------:R-:W-:Y:S01]  /*15c00*/  IMAD.MOV.U32 R157, RZ, RZ, R132 ;  /* 0x000000ffff9d7224 */ /* 0x000fe200078e0084 */
[--C-:B------:R-:W-:Y:S01]  /*15c10*/  HSET2.LE.AND R127, R127, R165.reuse, PT ;  /* 0x000000a57f7f7233 */ /* 0x100fe20003803000 */
[----:B------:R-:W-:Y:S01]  /*15c20*/  LDSM.16.MT88.4 R132, [R212+0xa400] ;  /* 0x00a40000d484783b */ /* 0x000fe20000004200 */
[----:B------:R-:W-:Y:S01]  /*15c30*/  IMAD.MOV.U32 R202, RZ, RZ, R215 ;  /* 0x000000ffffca7224 */ /* 0x000fe200078e00d7 */
[----:B--2---:R-:W-:Y:S01]  /*15c40*/  SHF.R.U32.HI R110, RZ, 0x10, R109 ;  /* 0x00000010ff6e7819 */ /* 0x004fe2000001166d */
[----:B------:R-:W-:Y:S01]  /*15c50*/  IMAD.MOV.U32 R198, RZ, RZ, R234 ;  /* 0x000000ffffc67224 */ /* 0x000fe200078e00ea */
[C---:B------:R-:W-:Y:S01]  /*15c60*/  HMMA.16816.F32.BF16 R80, R176.reuse, R118, R80 ;  /* 0x00000076b050723c */ /* 0x040fe20000041850 */
[----:B------:R-:W-:Y:S03]  /*15c70*/  IMAD.MOV.U32 R175, RZ, RZ, R233 ;  /* 0x000000ffffaf7224 */ /* 0x000fe600078e00e9 */
[----:B------:R-:W-:Y:S01]  /*15c80*/  FMUL.FTZ R87, R101, R87 ;  /* 0x0000005765577220 */ /* 0x000fe20000410000 */
[----:B------:R-:W-:Y:S01]  /*15c90*/  LOP3.LUT R110, R110, 0xff, RZ, 0xc0, !PT ;  /* 0x000000ff6e6e7812 */ /* 0x000fe200078ec0ff */
[----:B------:R-:W-:Y:S01]  /*15ca0*/  IMAD.MOV.U32 R174, RZ, RZ, R232 ;  /* 0x000000ffffae7224 */ /* 0x000fe200078e00e8 */
[----:B-1----:R-:W-:Y:S01]  /*15cb0*/  LOP3.LUT R2, R107, UR18, R190, 0x96, !PT ;  /* 0x000000126b027c12 */ /* 0x002fe2000f8e96be */
[----:B------:R-:W-:Y:S01]  /*15cc0*/  FFMA.FTZ R107, R204, c[0x0][0x23c], -R186 ;  /* 0x00008f00cc6b7a23 */ /* 0x000fe200000108ba */
[----:B------:R-:W-:Y:S02]  /*15cd0*/  LOP3.LUT R119, R109, 0xff, RZ, 0xc0, !PT ;  /* 0x000000ff6d777812 */ /* 0x000fe400078ec0ff */
[-C--:B----4-:R-:W-:Y:S01]  /*15ce0*/  HMMA.16816.F32.BF16 R84, R176, R112.reuse, R84 ;  /* 0x00000070b054723c */ /* 0x090fe20000041854 */
[----:B------:R1:W-:Y:S01]  /*15cf0*/  MUFU.EX2 R249, R107 ;  /* 0x0000006b00f97308 */ /* 0x0003e20000000800 */
[----:B------:R-:W-:Y:S01]  /*15d00*/  SHF.R.U32.HI R116, RZ, 0x10, R2 ;  /* 0x00000010ff747819 */ /* 0x000fe20000011602 */
[C---:B------:R-:W-:Y:S01]  /*15d10*/  FMUL.FTZ R88, R3.reuse, R88 ;  /* 0x0000005803587220 */ /* 0x040fe20000410000 */
[----:B------:R-:W-:Y:S01]  /*15d20*/  SHF.R.U32.HI R118, RZ, 0x18, R109 ;  /* 0x00000018ff767819 */ /* 0x000fe2000001166d */
[----:B------:R-:W-:Y:S01]  /*15d30*/  FMUL.FTZ R89, R3, R89 ;  /* 0x0000005903597220 */ /* 0x000fe20000410000 */
[----:B------:R-:W-:Y:S01]  /*15d40*/  LOP3.LUT R117, R2, 0xff, RZ, 0xc0, !PT ;  /* 0x000000ff02757812 */ /* 0x000fe200078ec0ff */
[----:B---3--:R-:W-:Y:S01]  /*15d50*/  FFMA.FTZ R106, R211, c[0x0][0x23c], -R186 ;  /* 0x00008f00d36a7a23 */ /* 0x008fe200000108ba */
[----:B------:R-:W-:Y:S01]  /*15d60*/  SHF.R.U32.HI R111, RZ, 0x18, R2 ;  /* 0x00000018ff6f7819 */ /* 0x000fe20000011602 */
[C---:B------:R-:W-:Y:S02]  /*15d70*/  FMUL.FTZ R90, R0.reuse, R90 ;  /* 0x0000005a005a7220 */ /* 0x040fe40000410000 */
[----:B------:R2:W3:Y:S01]  /*15d80*/  MUFU.EX2 R234, R106 ;  /* 0x0000006a00ea7308 */ /* 0x0004e20000000800 */
[----:B------:R-:W-:Y:S01]  /*15d90*/  FMUL.FTZ R91, R0, R91 ;  /* 0x0000005b005b7220 */ /* 0x000fe20000410000 */
[----:B------:R-:W-:Y:S01]  /*15da0*/  PRMT R110, R110, 0x5410, R118 ;  /* 0x000054106e6e7816 */ /* 0x000fe20000000076 */
[--C-:B------:R-:W-:Y:S01]  /*15db0*/  HSET2.LE.AND R118, R125, R165.reuse, PT ;  /* 0x000000a57d767233 */ /* 0x100fe20003803000 */
[C---:B------:R-:W-:Y:S02]  /*15dc0*/  FMUL.FTZ R92, R3.reuse, R92 ;  /* 0x0000005c035c7220 */ /* 0x040fe40000410000 */
[----:B------:R-:W-:Y:S02]  /*15dd0*/  FMUL.FTZ R93, R3, R93 ;  /* 0x0000005d035d7220 */ /* 0x000fe40000410000 */
[C---:B------:R-:W-:Y:S01]  /*15de0*/  HMMA.16816.F32.BF16 R88, R180.reuse, R112, R88 ;  /* 0x00000070b458723c */ /* 0x040fe20000041858 */
[C---:B------:R-:W-:Y:S02]  /*15df0*/  FMUL.FTZ R94, R0.reuse, R94 ;  /* 0x0000005e005e7220 */ /* 0x040fe40000410000 */
[----:B------:R-:W-:Y:S02]  /*15e00*/  FMUL.FTZ R95, R0, R95 ;  /* 0x0000005f005f7220 */ /* 0x000fe40000410000 */
[C---:B------:R-:W-:Y:S01]  /*15e10*/  FMUL.FTZ R96, R100.reuse, R96 ;  /* 0x0000006064607220 */ /* 0x040fe20000410000 */
[----:B-1----:R-:W-:Y:S01]  /*15e20*/  SHF.R.U32.HI R107, RZ, 0x8, R120 ;  /* 0x00000008ff6b7819 */ /* 0x002fe20000011678 */
[----:B------:R-:W-:Y:S02]  /*15e30*/  FMUL.FTZ R97, R100, R97 ;  /* 0x0000006164617220 */ /* 0x000fe40000410000 */
[----:B------:R-:W-:Y:S01]  /*15e40*/  FMUL.FTZ R98, R101, R98 ;  /* 0x0000006265627220 */ /* 0x000fe20000410000 */
[-C--:B------:R-:W-:Y:S01]  /*15e50*/  HMMA.16816.F32.BF16 R92, R180, R114.reuse, R92 ;  /* 0x00000072b45c723c */ /* 0x080fe2000004185c */
[----:B------:R-:W-:Y:S01]  /*15e60*/  LDSM.16.MT88.4 R180, [R212+0xbc00] ;  /* 0x00bc0000d4b4783b */ /* 0x000fe20000004200 */
[----:B------:R-:W-:Y:S01]  /*15e70*/  PRMT R126, R123, 0x5410, R107 ;  /* 0x000054107b7e7816 */ /* 0x000fe2000000006b */
[----:B------:R-:W-:Y:S01]  /*15e80*/  FMUL.FTZ R99, R101, R99 ;  /* 0x0000006365637220 */ /* 0x000fe20000410000 */
[----:B------:R-:W-:Y:S01]  /*15e90*/  LOP3.LUT R107, R109, 0xffff, RZ, 0xc0, !PT ;  /* 0x0000ffff6d6b7812 */ /* 0x000fe200078ec0ff */
[----:B------:R-:W-:Y:S01]  /*15ea0*/  IMAD.MOV.U32 R146, RZ, RZ, R231 ;  /* 0x000000ffff927224 */ /* 0x000fe200078e00e7 */
[----:B------:R-:W-:Y:S01]  /*15eb0*/  LOP3.LUT R109, R2, 0xffff, RZ, 0xc0, !PT ;  /* 0x0000ffff026d7812 */ /* 0x000fe200078ec0ff */
[--C-:B--2---:R-:W-:Y:S01]  /*15ec0*/  HSET2.LE.AND R106, R124, R165.reuse, PT ;  /* 0x000000a57c6a7233 */ /* 0x104fe20003803000 */
[----:B------:R-:W-:Y:S01]  /*15ed0*/  LOP3.LUT R2, R116, 0xff, RZ, 0xc0, !PT ;  /* 0x000000ff74027812 */ /* 0x000fe200078ec0ff */
[----:B------:R-:W1:Y:S01]  /*15ee0*/  LDSM.16.MT88.4 R120, [R212+0x9400] ;  /* 0x00940000d478783b */ /* 0x000e620000004200 */
[----:B------:R-:W-:Y:S02]  /*15ef0*/  HMMA.16816.F32.BF16 R96, R176, R114, R96 ;  /* 0x00000072b060723c */ /* 0x000fe40000041860 */
[----:B------:R-:W-:Y:S01]  /*15f00*/  PRMT R111, R2, 0x5410, R111 ;  /* 0x00005410026f7816 */ /* 0x000fe2000000006f */
[----:B------:R-:W-:Y:S01]  /*15f10*/  FFMA.FTZ R2, R227, c[0x0][0x23c], -R187 ;  /* 0x00008f00e3027a23 */ /* 0x000fe200000108bb */
[----:B------:R-:W-:Y:S01]  /*15f20*/  SHF.R.U32.HI R107, RZ, 0x8, R107 ;  /* 0x00000008ff6b7819 */ /* 0x000fe2000001166b */
[----:B------:R-:W-:Y:S01]  /*15f30*/  IMAD.MOV.U32 R174, RZ, RZ, R172 ;  /* 0x000000ffffae7224 */ /* 0x000fe200078e00ac */
[----:B------:R-:W-:Y:S01]  /*15f40*/  SHF.R.U32.HI R109, RZ, 0x8, R109 ;  /* 0x00000008ff6d7819 */ /* 0x000fe2000001166d */
[----:B------:R2:W-:Y:S01]  /*15f50*/  MUFU.EX2 R233, R2 ;  /* 0x0000000200e97308 */ /* 0x0005e20000000800 */
[----:B------:R-:W-:Y:S01]  /*15f60*/  PRMT R116, R119, 0x5410, R107 ;  /* 0x0000541077747816 */ /* 0x000fe2000000006b */
[----:B------:R-:W-:Y:S01]  /*15f70*/  FFMA.FTZ R107, R228, c[0x0][0x23c], -R187 ;  /* 0x00008f00e46b7a23 */ /* 0x000fe200000108bb */
[----:B------:R-:W4:Y:S02]  /*15f80*/  LDSM.16.MT88.4 R112, [R214+0xa400] ;  /* 0x00a40000d670783b */ /* 0x000f240000004200 */
[----:B------:R-:W-:Y:S01]  /*15f90*/  F2FP.BF16.PACK_AB R119, R164, R162 ;  /* 0x000000a2a477723e */ /* 0x000fe200000010ff */
[--C-:B------:R-:W-:Y:S01]  /*15fa0*/  HSET2.LE.AND R116, R116, R165.reuse, PT ;  /* 0x000000a574747233 */ /* 0x100fe20003803000 */
[----:B------:R-:W-:Y:S01]  /*15fb0*/  PRMT R109, R117, 0x5410, R109 ;  /* 0x00005410756d7816 */ /* 0x000fe2000000006d */
[--C-:B------:R-:W-:Y:S01]  /*15fc0*/  HSET2.LE.AND R125, R111, R165.reuse, PT ;  /* 0x000000a56f7d7233 */ /* 0x100fe20003803000 */
[----:B------:R-:W-:Y:S01]  /*15fd0*/  LOP3.LUT R119, R106, R119, RZ, 0xc0, !PT ;  /* 0x000000776a777212 */ /* 0x000fe200078ec0ff */
[----:B------:R1:W1:Y:S01]  /*15fe0*/  MUFU.EX2 R232, R107 ;  /* 0x0000006b00e87308 */ /* 0x0002620000000800 */
[--C-:B------:R-:W-:Y:S01]  /*15ff0*/  HSET2.LE.AND R106, R110, R165.reuse, PT ;  /* 0x000000a56e6a7233 */ /* 0x100fe20003803000 */
[----:B------:R-:W-:Y:S01]  /*16000*/  F2FP.BF16.PACK_AB R117, R160, R154 ;  /* 0x0000009aa075723e */ /* 0x000fe200000010ff */
[--C-:B------:R-:W-:Y:S01]  /*16010*/  HSET2.LE.AND R124, R109, R165.reuse, PT ;  /* 0x000000a56d7c7233 */ /* 0x100fe20003803000 */
[----:B------:R-:W-:Y:S02]  /*16020*/  IMAD.MOV.U32 R172, RZ, RZ, R170 ;  /* 0x000000ffffac7224 */ /* 0x000fe400078e00aa */
[----:B------:R-:W-:Y:S01]  /*16030*/  LOP3.LUT R117, R106, R117, RZ, 0xc0, !PT ;  /* 0x000000756a757212 */ /* 0x000fe200078ec0ff */
[----:B------:R-:W-:Y:S01]  /*16040*/  IMAD.MOV.U32 R170, RZ, RZ, R168 ;  /* 0x000000ffffaa7224 */ /* 0x000fe200078e00a8 */
[----:B---3--:R-:W-:Y:S01]  /*16050*/  F2FP.BF16.PACK_AB R106, R234, R236 ;  /* 0x000000ecea6a723e */ /* 0x008fe200000010ff */
[----:B------:R-:W-:Y:S02]  /*16060*/  IMAD.MOV.U32 R168, RZ, RZ, R166 ;  /* 0x000000ffffa87224 */ /* 0x000fe400078e00a6 */
[----:B------:R-:W-:Y:S01]  /*16070*/  IMAD.MOV.U32 R166, RZ, RZ, R203 ;  /* 0x000000ffffa67224 */ /* 0x000fe200078e00cb */
[----:B------:R-:W-:Y:S01]  /*16080*/  LOP3.LUT R124, R124, R106, RZ, 0xc0, !PT ;  /* 0x0000006a7c7c7212 */ /* 0x000fe200078ec0ff */
[----:B------:R-:W-:Y:S01]  /*16090*/  FFMA.FTZ R106, R240, c[0x0][0x23c], -R184 ;  /* 0x00008f00f06a7a23 */ /* 0x000fe200000108b8 */
[----:B--2---:R-:W-:Y:S01]  /*160a0*/  F2FP.BF16.PACK_AB R2, R163, R161 ;  /* 0x000000a1a302723e */ /* 0x004fe200000010ff */
[----:B------:R-:W-:Y:S02]  /*160b0*/  IMAD.MOV.U32 R203, RZ, RZ, R201 ;  /* 0x000000ffffcb7224 */ /* 0x000fe400078e00c9 */
[----:B------:R-:W-:Y:S01]  /*160c0*/  MUFU.EX2 R211, R106 ;  /* 0x0000006a00d37308 */ /* 0x000fe20000000800 */
[----:B------:R-:W-:Y:S01]  /*160d0*/  LOP3.LUT R118, R118, R2, RZ, 0xc0, !PT ;  /* 0x0000000276767212 */ /* 0x000fe200078ec0ff */
[----:B------:R-:W-:Y:S01]  /*160e0*/  IMAD.MOV.U32 R201, RZ, RZ, R159 ;  /* 0x000000ffffc97224 */ /* 0x000fe200078e009f */
[----:B------:R-:W-:Y:S01]  /*160f0*/  F2FP.BF16.PACK_AB R2, R155, R153 ;  /* 0x000000999b02723e */ /* 0x000fe200000010ff */
[----:B------:R-:W-:Y:S02]  /*16100*/  IMAD.MOV.U32 R159, RZ, RZ, R157 ;  /* 0x000000ffff9f7224 */ /* 0x000fe400078e009d */
[----:B------:R-:W-:Y:S01]  /*16110*/  IMAD.MOV.U32 R157, RZ, RZ, R144 ;  /* 0x000000ffff9d7224 */ /* 0x000fe200078e0090 */
[----:B------:R-:W-:Y:S01]  /*16120*/  LOP3.LUT R116, R116, R2, RZ, 0xc0, !PT ;  /* 0x0000000274747212 */ /* 0x000fe200078ec0ff */
[--C-:B-1----:R-:W-:Y:S01]  /*16130*/  HSET2.LE.AND R107, R126, R165.reuse, PT ;  /* 0x000000a57e6b7233 */ /* 0x102fe20003803000 */
[----:B------:R-:W-:Y:S01]  /*16140*/  F2FP.BF16.PACK_AB R2, R242, R246 ;  /* 0x000000f6f202723e */ /* 0x000fe200000010ff */
[----:B------:R-:W-:Y:S01]  /*16150*/  IMAD.MOV.U32 R144, RZ, RZ, R221 ;  /* 0x000000ffff907224 */ /* 0x000fe200078e00dd */
[----:B------:R-:W-:Y:S01]  /*16160*/  F2FP.BF16.PACK_AB R126, R249, R252 ;  /* 0x000000fcf97e723e */ /* 0x000fe200000010ff */
[----:B------:R1:W5:Y:S01]  /*16170*/  LDL.LU R221, [R1+0xa0] ;  /* 0x0000a00001dd7983 */ /* 0x0003620000300800 */
[----:B------:R-:W-:Y:S01]  /*16180*/  LOP3.LUT R127, R127, R2, RZ, 0xc0, !PT ;  /* 0x000000027f7f7212 */ /* 0x000fe200078ec0ff */
[-C--:B------:R-:W-:Y:S01]  /*16190*/  HMMA.16816.F32.BF16 R4, R116, R120.reuse, R4 ;  /* 0x000000787404723c */ /* 0x080fe20000041804 */
[----:B------:R-:W-:Y:S01]  /*161a0*/  FFMA.FTZ R2, R229, c[0x0][0x23c], -R184 ;  /* 0x00008f00e5027a23 */ /* 0x000fe200000108b8 */
[----:B------:R-:W-:Y:S01]  /*161b0*/  LOP3.LUT R126, R107, R126, RZ, 0xc0, !PT ;  /* 0x0000007e6b7e7212 */ /* 0x000fe200078ec0ff */
[----:B------:R-:W-:Y:S01]  /*161c0*/  IMAD.MOV.U32 R240, RZ, RZ, R162 ;  /* 0x000000fffff07224 */ /* 0x000fe200078e00a2 */
[----:B------:R-:W-:Y:S01]  /*161d0*/  F2FP.BF16.PACK_AB R107, R232, R233 ;  /* 0x000000e9e86b723e */ /* 0x000fe200000010ff */
[----:B------:R2:W-:Y:S03]  /*161e0*/  MUFU.EX2 R231, R2 ;  /* 0x0000000200e77308 */ /* 0x0005e60000000800 */
[----:B------:R-:W-:Y:S07]  /*161f0*/  LOP3.LUT R125, R125, R107, RZ, 0xc0, !PT ;  /* 0x0000006b7d7d7212 */ /* 0x000fee00078ec0ff */
[C---:B------:R-:W-:Y:S08]  /*16200*/  HMMA.16816.F32.BF16 R8, R124.reuse, R120, R8 ;  /* 0x000000787c08723c */ /* 0x040ff00000041808 */
[-C--:B------:R-:W-:Y:S01]  /*16210*/  HMMA.16816.F32.BF16 R12, R124, R122.reuse, R12 ;  /* 0x0000007a7c0c723c */ /* 0x080fe2000004180c */
[----:B--2---:R-:W-:Y:S07]  /*16220*/  FFMA.FTZ R2, R230, c[0x0][0x23c], -R184 ;  /* 0x00008f00e6027a23 */ /* 0x004fee00000108b8 */
[C---:B------:R-:W-:Y:S01]  /*16230*/  HMMA.16816.F32.BF16 R16, R116.reuse, R122, R16 ;  /* 0x0000007a7410723c */ /* 0x040fe20000041810 */
[----:B------:R-:W2:Y:S01]  /*16240*/  LDSM.16.MT88.4 R120, [R212+0xb400] ;  /* 0x00b40000d478783b */ /* 0x000ea20000004200 */
[----:B------:R3:W-:Y:S06]  /*16250*/  MUFU.EX2 R230, R2 ;  /* 0x0000000200e67308 */ /* 0x0007ec0000000800 */
[-C--:B------:R-:W-:Y:S08]  /*16260*/  HMMA.16816.F32.BF16 R20, R116, R128.reuse, R20 ;  /* 0x000000807414723c */ /* 0x080ff00000041814 */
[C---:B------:R-:W-:Y:S08]  /*16270*/  HMMA.16816.F32.BF16 R24, R124.reuse, R128, R24 ;  /* 0x000000807c18723c */ /* 0x040ff00000041818 */
[-C--:B------:R-:W-:Y:S01]  /*16280*/  HMMA.16816.F32.BF16 R28, R124, R130.reuse, R28 ;  /* 0x000000827c1c723c */ /* 0x080fe2000004181c */
[--C-:B---3--:R-:W-:Y:S03]  /*16290*/  FFMA.FTZ R2, R235, c[0x0][0x23c], -R185.reuse ;  /* 0x00008f00eb027a23 */ /* 0x108fe600000108b9 */
[----:B------:R-:W-:Y:S04]  /*162a0*/  IMAD.MOV.U32 R235, RZ, RZ, R164 ;  /* 0x000000ffffeb7224 */ /* 0x000fe800078e00a4 */
[C---:B------:R-:W-:Y:S01]  /*162b0*/  HMMA.16816.F32.BF16 R32, R116.reuse, R130, R32 ;  /* 0x000000827420723c */ /* 0x040fe20000041820 */
[----:B------:R3:W-:Y:S07]  /*162c0*/  MUFU.EX2 R229, R2 ;  /* 0x0000000200e57308 */ /* 0x0007ee0000000800 */
[-C--:B------:R-:W-:Y:S08]  /*162d0*/  HMMA.16816.F32.BF16 R36, R116, R132.reuse, R36 ;  /* 0x000000847424723c */ /* 0x080ff00000041824 */
[C---:B------:R-:W-:Y:S08]  /*162e0*/  HMMA.16816.F32.BF16 R40, R124.reuse, R132, R40 ;  /* 0x000000847c28723c */ /* 0x040ff00000041828 */
[-C--:B------:R-:W-:Y:S01]  /*162f0*/  HMMA.16816.F32.BF16 R44, R124, R134.reuse, R44 ;  /* 0x000000867c2c723c */ /* 0x080fe2000004182c */
[----:B---3--:R-:W-:Y:S03]  /*16300*/  FFMA.FTZ R2, R237, c[0x0][0x23c], -R185 ;  /* 0x00008f00ed027a23 */ /* 0x008fe600000108b9 */
[----:B------:R-:W-:Y:S01]  /*16310*/  IMAD.MOV.U32 R237, RZ, RZ, R163 ;  /* 0x000000ffffed7224 */ /* 0x000fe200078e00a3 */
[----:B------:R3:W1:Y:S03]  /*16320*/  MUFU.EX2 R228, R2 ;  /* 0x0000000200e47308 */ /* 0x0006660000000800 */
[C---:B------:R-:W-:Y:S08]  /*16330*/  HMMA.16816.F32.BF16 R48, R116.reuse, R134, R48 ;  /* 0x000000867430723c */ /* 0x040ff00000041830 */
[-C--:B----4-:R-:W-:Y:S08]  /*16340*/  HMMA.16816.F32.BF16 R52, R116, R112.reuse, R52 ;  /* 0x000000707434723c */ /* 0x090ff00000041834 */
[C---:B------:R-:W-:Y:S01]  /*16350*/  HMMA.16816.F32.BF16 R56, R124.reuse, R112, R56 ;  /* 0x000000707c38723c */ /* 0x040fe20000041838 */
[----:B---3--:R-:W-:Y:S07]  /*16360*/  IMAD.U32 R2, RZ, RZ, UR29 ;  /* 0x0000001dff027e24 */ /* 0x008fee000f8e00ff */
[-C--:B------:R-:W-:Y:S01]  /*16370*/  HMMA.16816.F32.BF16 R60, R124, R114.reuse, R60 ;  /* 0x000000727c3c723c */ /* 0x080fe2000004183c */
[----:B------:R-:W-:Y:S03]  /*16380*/  LOP3.LUT R106, R175, UR4, R2, 0x96, !PT ;  /* 0x00000004af6a7c12 */ /* 0x000fe6000f8e9602 */
[----:B------:R-:W-:Y:S02]  /*16390*/  FFMA.FTZ R2, R241, c[0x0][0x23c], -R184 ;  /* 0x00008f00f1027a23 */ /* 0x000fe400000108b8 */
[----:B------:R-:W-:Y:S02]  /*163a0*/  IMAD.MOV.U32 R175, RZ, RZ, R173 ;  /* 0x000000ffffaf7224 */ /* 0x000fe400078e00ad */
[C---:B------:R-:W-:Y:S01]  /*163b0*/  HMMA.16816.F32.BF16 R64, R116.reuse, R114, R64 ;  /* 0x000000727440723c */ /* 0x040fe20000041840 */
[----:B------:R-:W-:Y:S01]  /*163c0*/  IMAD.WIDE.U32 R112, R106, -0x326172a9, RZ ;  /* 0xcd9e8d576a707825 */ /* 0x000fe200078e00ff */
[----:B------:R3:W-:Y:S03]  /*163d0*/  MUFU.EX2 R227, R2 ;  /* 0x0000000200e37308 */ /* 0x0007e60000000800 */
[----:B------:R-:W-:Y:S01]  /*163e0*/  FFMA.FTZ R106, R244, c[0x0][0x23c], -R185 ;  /* 0x00008f00f46a7a23 */ /* 0x000fe200000108b9 */
[----:B------:R-:W-:Y:S01]  /*163f0*/  LOP3.LUT R107, R113, UR16, R172, 0x96, !PT ;  /* 0x00000010716b7c12 */ /* 0x000fe2000f8e96ac */
[----:B------:R-:W-:Y:S01]  /*16400*/  IMAD.MOV.U32 R173, RZ, RZ, R171 ;  /* 0x000000ffffad7224 */ /* 0x000fe200078e00ab */
[----:B------:R-:W-:Y:S01]  /*16410*/  LOP3.LUT R109, R193, UR14, R112, 0x96, !PT ;  /* 0x0000000ec16d7c12 */ /* 0x000fe2000f8e9670 */
[----:B------:R-:W-:Y:S01]  /*16420*/  IMAD.MOV.U32 R171, RZ, RZ, R169 ;  /* 0x000000ffffab7224 */ /* 0x000fe200078e00a9 */
[-C--:B--2---:R-:W-:Y:S02]  /*16430*/  HMMA.16816.F32.BF16 R68, R116, R120.reuse, R68 ;  /* 0x000000787444723c */ /* 0x084fe40000041844 */
[----:B------:R-:W-:Y:S01]  /*16440*/  IMAD.MOV.U32 R169, RZ, RZ, R167 ;  /* 0x000000ffffa97224 */ /* 0x000fe200078e00a7 */
[----:B------:R2:W-:Y:S01]  /*16450*/  MUFU.EX2 R210, R106 ;  /* 0x0000006a00d27308 */ /* 0x0005e20000000800 */
[----:B------:R-:W-:Y:S01]  /*16460*/  IMAD.MOV.U32 R167, RZ, RZ, R166 ;  /* 0x000000ffffa77224 */ /* 0x000fe200078e00a6 */
[----:B------:R-:W-:Y:S01]  /*16470*/  LOP3.LUT R110, R195, UR14, R112, 0x96, !PT ;  /* 0x0000000ec36e7c12 */ /* 0x000fe2000f8e9670 */
[----:B------:R-:W-:Y:S02]  /*16480*/  IMAD.MOV.U32 R166, RZ, RZ, R203 ;  /* 0x000000ffffa67224 */ /* 0x000fe400078e00cb */
[----:B------:R-:W-:Y:S01]  /*16490*/  IMAD.MOV.U32 R203, RZ, RZ, R201 ;  /* 0x000000ffffcb7224 */ /* 0x000fe200078e00c9 */
[C---:B------:R-:W-:Y:S03]  /*164a0*/  HMMA.16816.F32.BF16 R72, R124.reuse, R120, R72 ;  /* 0x000000787c48723c */ /* 0x040fe60000041848 */
[----:B------:R-:W-:Y:S02]  /*164b0*/  IMAD.MOV.U32 R201, RZ, RZ, R159 ;  /* 0x000000ffffc97224 */ /* 0x000fe400078e009f */
[----:B------:R-:W-:Y:S02]  /*164c0*/  IMAD.MOV.U32 R159, RZ, RZ, R157 ;  /* 0x000000ffff9f7224 */ /* 0x000fe400078e009d */
[----:B------:R-:W-:Y:S01]  /*164d0*/  IMAD.MOV.U32 R157, RZ, RZ, R152 ;  /* 0x000000ffff9d7224 */ /* 0x000fe200078e0098 */
[----:B---3--:R-:W-:Y:S01]  /*164e0*/  LOP3.LUT R2, R113, UR16, R174, 0x96, !PT ;  /* 0x0000001071027c12 */ /* 0x008fe2000f8e96ae */
[----:B------:R-:W-:Y:S01]  /*164f0*/  IMAD.MOV.U32 R152, RZ, RZ, R200 ;  /* 0x000000ffff987224 */ /* 0x000fe200078e00c8 */
[----:B------:R-:W3:Y:S01]  /*16500*/  LDSM.16.MT88.4 R112, [R214+0xb400] ;  /* 0x00b40000d670783b */ /* 0x000ee20000004200 */
[-C--:B------:R-:W-:Y:S01]  /*16510*/  HMMA.16816.F32.BF16 R76, R124, R122.reuse, R76 ;  /* 0x0000007a7c4c723c */ /* 0x080fe2000004184c */
[----:B------:R-:W-:Y:S02]  /*16520*/  IMAD.MOV.U32 R200, RZ, RZ, R151 ;  /* 0x000000ffffc87224 */ /* 0x000fe400078e0097 */
[----:B------:R-:W-:Y:S02]  /*16530*/  IMAD.MOV.U32 R151, RZ, RZ, R226 ;  /* 0x000000ffff977224 */ /* 0x000fe400078e00e2 */
[----:B------:R-:W-:Y:S02]  /*16540*/  IMAD.WIDE.U32 R130, R107, -0x2daee0ad, RZ ;  /* 0xd2511f536b827825 */ /* 0x000fe400078e00ff */
[----:B------:R4:W5:Y:S01]  /*16550*/  LDL.LU R226, [R1+0x9c] ;  /* 0x00009c0001e27983 */ /* 0x0009620000300800 */
[C---:B------:R-:W-:Y:S01]  /*16560*/  HMMA.16816.F32.BF16 R80, R116.reuse, R122, R80 ;  /* 0x0000007a7450723c */ /* 0x040fe20000041850 */
[----:B--2---:R-:W-:Y:S03]  /*16570*/  IMAD.WIDE.U32 R106, R109, -0x2daee0ad, RZ ;  /* 0xd2511f536d6a7825 */ /* 0x004fe600078e00ff */
[----:B------:R-:W-:Y:S01]  /*16580*/  LOP3.LUT R109, R131, UR13, R168, 0x96, !PT ;  /* 0x0000000d836d7c12 */ /* 0x000fe2000f8e96a8 */
[----:B------:R-:W-:Y:S01]  /*16590*/  IMAD.MOV.U32 R205, RZ, RZ, R167 ;  /* 0x000000ffffcd7224 */ /* 0x000fe200078e00a7 */
[----:B------:R-:W-:Y:S01]  /*165a0*/  LOP3.LUT R107, R107, UR11, R130, 0x96, !PT ;  /* 0x0000000b6b6b7c12 */ /* 0x000fe2000f8e9682 */
[----:B------:R-:W-:Y:S02]  /*165b0*/  IMAD.MOV.U32 R167, RZ, RZ, R166 ;  /* 0x000000ffffa77224 */ /* 0x000fe400078e00a6 */
[----:B------:R-:W-:Y:S03]  /*165c0*/  IMAD.MOV.U32 R166, RZ, RZ, R203 ;  /* 0x000000ffffa67224 */ /* 0x000fe600078e00cb */
[----:B------:R-:W-:Y:S02]  /*165d0*/  IMAD.MOV.U32 R203, RZ, RZ, R201 ;  /* 0x000000ffffcb7224 */ /* 0x000fe400078e00c9 */
[----:B------:R-:W-:Y:S02]  /*165e0*/  IMAD.MOV.U32 R201, RZ, RZ, R157 ;  /* 0x000000ffffc97224 */ /* 0x000fe400078e009d */
[----:B------:R-:W-:Y:S02]  /*165f0*/  IMAD.MOV.U32 R157, RZ, RZ, R152 ;  /* 0x000000ffff9d7224 */ /* 0x000fe400078e0098 */
[----:B------:R-:W-:Y:S02]  /*16600*/  IMAD.MOV.U32 R152, RZ, RZ, R200 ;  /* 0x000000ffff987224 */ /* 0x000fe400078e00c8 */
[----:B------:R-:W-:Y:S02]  /*16610*/  IMAD.MOV.U32 R200, RZ, RZ, R151 ;  /* 0x000000ffffc87224 */ /* 0x000fe400078e0097 */
[----:B------:R-:W-:Y:S02]  /*16620*/  IMAD.MOV.U32 R151, RZ, RZ, R150 ;  /* 0x000000ffff977224 */ /* 0x000fe400078e0096 */
[----:B------:R-:W-:Y:S02]  /*16630*/  IMAD.MOV.U32 R150, RZ, RZ, R217 ;  /* 0x000000ffff967224 */ /* 0x000fe400078e00d9 */
[----:B------:R-:W-:Y:S01]  /*16640*/  IMAD.WIDE.U32 R132, R2, -0x2daee0ad, RZ ;  /* 0xd2511f5302847825 */ /* 0x000fe200078e00ff */
[----:B------:R4:W5:Y:S03]  /*16650*/  LDL.LU R217, [R1+0x98] ;  /* 0x0000980001d97983 */ /* 0x0009660000300800 */
[----:B------:R-:W-:Y:S01]  /*16660*/  FFMA.FTZ R2, R248, c[0x0][0x23c], -R185 ;  /* 0x00008f00f8027a23 */ /* 0x000fe200000108b9 */
[-C--:B---3--:R-:W-:Y:S01]  /*16670*/  HMMA.16816.F32.BF16 R84, R116, R112.reuse, R84 ;  /* 0x000000707454723c */ /* 0x088fe20000041854 */
[----:B------:R-:W-:Y:S01]  /*16680*/  IMAD.MOV.U32 R207, RZ, RZ, R205 ;  /* 0x000000ffffcf7224 */ /* 0x000fe200078e00cd */
[----:B------:R-:W-:Y:S01]  /*16690*/  LOP3.LUT R128, R133, UR13, R170, 0x96, !PT ;  /* 0x0000000d85807c12 */ /* 0x000fe2000f8e96aa */
[----:B------:R-:W-:Y:S01]  /*166a0*/  IMAD.MOV.U32 R205, RZ, RZ, R167 ;  /* 0x000000ffffcd7224 */ /* 0x000fe200078e00a7 */
[----:B------:R2:W3:Y:S01]  /*166b0*/  MUFU.EX2 R209, R2 ;  /* 0x0000000200d17308 */ /* 0x0004e20000000800 */
[----:B------:R-:W-:Y:S02]  /*166c0*/  IMAD.MOV.U32 R167, RZ, RZ, R166 ;  /* 0x000000ffffa77224 */ /* 0x000fe400078e00a6 */
[----:B------:R-:W-:Y:S01]  /*166d0*/  IMAD.MOV.U32 R166, RZ, RZ, R203 ;  /* 0x000000ffffa67224 */ /* 0x000fe200078e00cb */
[C---:B------:R-:W-:Y:S01]  /*166e0*/  HMMA.16816.F32.BF16 R88, R124.reuse, R112, R88 ;  /* 0x000000707c58723c */ /* 0x040fe20000041858 */
[----:B------:R-:W-:Y:S03]  /*166f0*/  IMAD.MOV.U32 R203, RZ, RZ, R201 ;  /* 0x000000ffffcb7224 */ /* 0x000fe600078e00c9 */
[----:B------:R-:W-:Y:S02]  /*16700*/  IMAD.MOV.U32 R201, RZ, RZ, R157 ;  /* 0x000000ffffc97224 */ /* 0x000fe400078e009d */
[----:B------:R-:W-:Y:S02]  /*16710*/  IMAD.MOV.U32 R157, RZ, RZ, R152 ;  /* 0x000000ffff9d7224 */ /* 0x000fe400078e0098 */
[-C--:B------:R-:W-:Y:S01]  /*16720*/  HMMA.16816.F32.BF16 R92, R124, R114.reuse, R92 ;  /* 0x000000727c5c723c */ /* 0x080fe2000004185c */
[----:B------:R-:W-:Y:S01]  /*16730*/  IMAD.MOV.U32 R152, RZ, RZ, R200 ;  /* 0x000000ffff987224 */ /* 0x000fe200078e00c8 */
[----:B------:R-:W-:Y:S02]  /*16740*/  LDSM.16.MT88.4 R124, [R214+0x9800] ;  /* 0x00980000d67c783b */ /* 0x000fe40000004200 */
[----:B------:R-:W-:Y:S02]  /*16750*/  IMAD.MOV.U32 R200, RZ, RZ, R151 ;  /* 0x000000ffffc87224 */ /* 0x000fe400078e0097 */
[----:B------:R-:W-:Y:S02]  /*16760*/  IMAD.MOV.U32 R151, RZ, RZ, R150 ;  /* 0x000000ffff977224 */ /* 0x000fe400078e0096 */
[----:B------:R-:W-:Y:S01]  /*16770*/  HMMA.16816.F32.BF16 R96, R116, R114, R96 ;  /* 0x000000727460723c */ /* 0x000fe20000041860 */
[----:B------:R-:W-:Y:S01]  /*16780*/  IMAD.MOV.U32 R150, RZ, RZ, R149 ;  /* 0x000000ffff967224 */ /* 0x000fe200078e0095 */
[----:B------:R-:W1:Y:S02]  /*16790*/  LDSM.16.MT88.4 R116, [R212+0x9800] ;  /* 0x00980000d474783b */ /* 0x000e640000004200 */
[----:B------:R-:W-:Y:S02]  /*167a0*/  IMAD.MOV.U32 R149, RZ, RZ, R148 ;  /* 0x000000ffff957224 */ /* 0x000fe400078e0094 */
[----:B------:R-:W-:Y:S02]  /*167b0*/  IMAD.MOV.U32 R148, RZ, RZ, R143 ;  /* 0x000000ffff947224 */ /* 0x000fe400078e008f */
[----:B------:R-:W-:Y:S04]  /*167c0*/  IMAD.MOV.U32 R143, RZ, RZ, R142 ;  /* 0x000000ffff8f7224 */ /* 0x000fe800078e008e */
[----:B------:R-:W-:Y:S02]  /*167d0*/  IMAD.MOV.U32 R142, RZ, RZ, R141 ;  /* 0x000000ffff8e7224 */ /* 0x000fe400078e008d */
[----:B------:R-:W-:Y:S02]  /*167e0*/  IMAD.MOV.U32 R141, RZ, RZ, R140 ;  /* 0x000000ffff8d7224 */ /* 0x000fe400078e008c */
[----:B------:R-:W-:Y:S02]  /*167f0*/  IMAD.MOV.U32 R140, RZ, RZ, R139 ;  /* 0x000000ffff8c7224 */ /* 0x000fe400078e008b */
[----:B------:R-:W-:Y:S02]  /*16800*/  IMAD.MOV.U32 R139, RZ, RZ, R138 ;  /* 0x000000ffff8b7224 */ /* 0x000fe400078e008a */
[----:B------:R-:W-:Y:S02]  /*16810*/  IMAD.MOV.U32 R138, RZ, RZ, R216 ;  /* 0x000000ffff8a7224 */ /* 0x000fe400078e00d8 */
[----:B------:R-:W-:Y:S01]  /*16820*/  IMAD.MOV.U32 R168, RZ, RZ, R152 ;  /* 0x000000ffffa87224 */ /* 0x000fe200078e0098 */
[----:B------:R4:W5:Y:S01]  /*16830*/  LDL.LU R216, [R1+0x94] ;  /* 0x0000940001d87983 */ /* 0x0009620000300800 */
[----:B------:R-:W-:Y:S02]  /*16840*/  IMAD.MOV.U32 R196, RZ, RZ, R167 ;  /* 0x000000ffffc47224 */ /* 0x000fe400078e00a7 */
[----:B------:R-:W-:Y:S01]  /*16850*/  IMAD.MOV.U32 R167, RZ, RZ, R138 ;  /* 0x000000ffffa77224 */ /* 0x000fe200078e008a */
[----:B------:R4:W5:Y:S01]  /*16860*/  LDL.LU R215, [R1+0x90] ;  /* 0x0000900001d77983 */ /* 0x0009620000300800 */
[----:B------:R-:W-:Y:S02]  /*16870*/  IMAD.MOV.U32 R152, RZ, RZ, R139 ;  /* 0x000000ffff987224 */ /* 0x000fe400078e008b */
[----:B------:R-:W-:Y:S01]  /*16880*/  IMAD.WIDE.U32 R138, R107, -0x326172a9, RZ ;  /* 0xcd9e8d576b8a7825 */ /* 0x000fe200078e00ff */
[----:B------:R4:W5:Y:S03]  /*16890*/  LDL.LU R213, [R1+0x8c] ;  /* 0x00008c0001d57983 */ /* 0x0009660000300800 */
[----:B------:R-:W-:Y:S02]  /*168a0*/  FFMA.FTZ R107, R238, c[0x0][0x23c], -R186 ;  /* 0x00008f00ee6b7a23 */ /* 0x000fe400000108ba */
[----:B------:R-:W-:Y:S02]  /*168b0*/  IMAD.WIDE.U32 R110, R110, -0x2daee0ad, RZ ;  /* 0xd2511f536e6e7825 */ /* 0x000fe400078e00ff */
[----:B------:R1:W-:Y:S02]  /*168c0*/  MUFU.EX2 R208, R107 ;  /* 0x0000006b00d07308 */ /* 0x0003e40000000800 */
[----:B------:R-:W-:Y:S01]  /*168d0*/  IMAD.WIDE.U32 R120, R128, -0x326172a9, RZ ;  /* 0xcd9e8d5780787825 */ /* 0x000fe200078e00ff */
[----:B------:R-:W-:Y:S03]  /*168e0*/  LOP3.LUT R111, R111, UR11, R132, 0x96, !PT ;  /* 0x0000000b6f6f7c12 */ /* 0x000fe6000f8e9684 */
[----:B------:R-:W-:Y:S01]  /*168f0*/  IMAD.WIDE.U32 R128, R109, -0x326172a9, RZ ;  /* 0xcd9e8d576d807825 */ /* 0x000fe200078e00ff */
[----:B--2---:R-:W-:Y:S03]  /*16900*/  LOP3.LUT R2, R121, UR12, R194, 0x96, !PT ;  /* 0x0000000c79027c12 */ /* 0x004fe6000f8e96c2 */
[----:B------:R-:W-:Y:S02]  /*16910*/  IMAD.MOV.U32 R197, RZ, RZ, R166 ;  /* 0x000000ffffc57224 */ /* 0x000fe400078e00a6 */
[----:B------:R-:W-:Y:S02]  /*16920*/  IMAD.MOV.U32 R166, RZ, RZ, R137 ;  /* 0x000000ffffa67224 */ /* 0x000fe400078e0089 */
[----:B------:R-:W-:Y:S02]  /*16930*/  IMAD.MOV.U32 R175, RZ, RZ, R200 ;  /* 0x000000ffffaf7224 */ /* 0x000fe400078e00c8 */
[----:B------:R-:W-:Y:S02]  /*16940*/  IMAD.MOV.U32 R200, RZ, RZ, R136 ;  /* 0x000000ffffc87224 */ /* 0x000fe400078e0088 */
[----:B------:R-:W-:Y:S04]  /*16950*/  IMAD.WIDE.U32 R136, R111, -0x326172a9, RZ ;  /* 0xcd9e8d576f887825 */ /* 0x000fe800078e00ff */
[----:B------:R-:W-:Y:S01]  /*16960*/  IMAD.MOV.U32 R188, RZ, RZ, R207 ;  /* 0x000000ffffbc7224 */ /* 0x000fe200078e00cf */
[----:B------:R-:W-:Y:S01]  /*16970*/  LOP3.LUT R109, R137, UR10, R120, 0x96, !PT ;  /* 0x0000000a896d7c12 */ /* 0x000fe2000f8e9678 */
[----:B------:R-:W-:Y:S01]  /*16980*/  IMAD.MOV.U32 R169, RZ, RZ, R151 ;  /* 0x000000ffffa97224 */ /* 0x000fe200078e0097 */
[----:B-1----:R-:W-:Y:S01]  /*16990*/  LOP3.LUT R107, R139, UR10, R128, 0x96, !PT ;  /* 0x0000000a8b6b7c12 */ /* 0x002fe2000f8e9680 */
[----:B------:R-:W-:Y:S01]  /*169a0*/  IMAD.MOV.U32 R151, RZ, RZ, R140 ;  /* 0x000000ffff977224 */ /* 0x000fe200078e008c */
[----:B------:R-:W-:Y:S01]  /*169b0*/  LOP3.LUT R120, R129, UR12, R192, 0x96, !PT ;  /* 0x0000000c81787c12 */ /* 0x000fe2000f8e96c0 */
[----:B------:R-:W-:Y:S01]  /*169c0*/  IMAD.WIDE.U32 R128, R2, -0x2daee0ad, RZ ;  /* 0xd2511f5302807825 */ /* 0x000fe200078e00ff */
[----:B------:R-:W2:Y:S03]  /*169d0*/  LDL.LU R137, [R1+0x20] ;  /* 0x0000200001897983 */ /* 0x000ea60000300800 */
[----:B------:R-:W-:Y:S01]  /*169e0*/  FFMA.FTZ R2, R239, c[0x0][0x23c], -R186 ;  /* 0x00008f00ef027a23 */ /* 0x000fe200000108ba */
[----:B------:R-:W-:Y:S01]  /*169f0*/  LOP3.LUT R111, R129, UR9, R110, 0x96, !PT ;  /* 0x00000009816f7c12 */ /* 0x000fe2000f8e966e */
[----:B------:R-:W-:Y:S02]  /*16a00*/  IMAD.WIDE.U32 R134, R109, -0x2daee0ad, RZ ;  /* 0xd2511f536d867825 */ /* 0x000fe400078e00ff */
[----:B------:R1:W1:Y:S02]  /*16a10*/  MUFU.EX2 R207, R2 ;  /* 0x0000000200cf7308 */ /* 0x0002640000000800 */
[----:B------:R-:W-:Y:S04]  /*16a20*/  IMAD.WIDE.U32 R120, R120, -0x2daee0ad, RZ ;  /* 0xd2511f5378787825 */ /* 0x000fe800078e00ff */
[----:B------:R-:W-:Y:S02]  /*16a30*/  IMAD.MOV.U32 R173, RZ, RZ, R150 ;  /* 0x000000ffffad7224 */ /* 0x000fe400078e0096 */
[----:B------:R-:W-:Y:S02]  /*16a40*/  IMAD.MOV.U32 R150, RZ, RZ, R141 ;  /* 0x000000ffff967224 */ /* 0x000fe400078e008d */
[----:B------:R-:W-:Y:S01]  /*16a50*/  IMAD.WIDE.U32 R140, R107, -0x2daee0ad, RZ ;  /* 0xd2511f536b8c7825 */ /* 0x000fe200078e00ff */
[----:B------:R-:W-:Y:S03]  /*16a60*/  LOP3.LUT R107, R135, UR7, R128, 0x96, !PT ;  /* 0x00000007876b7c12 */ /* 0x000fe6000f8e9680 */
[----:B------:R-:W-:Y:S01]  /*16a70*/  IMAD.MOV.U32 R189, RZ, RZ, R205 ;  /* 0x000000ffffbd7224 */ /* 0x000fe200078e00cd */
[----:B------:R-:W-:Y:S01]  /*16a80*/  LOP3.LUT R110, R141, UR7, R120, 0x96, !PT ;  /* 0x000000078d6e7c12 */ /* 0x000fe2000f8e9678 */
[----:B------:R-:W-:Y:S01]  /*16a90*/  IMAD.MOV.U32 R171, RZ, RZ, R149 ;  /* 0x000000ffffab7224 */ /* 0x000fe200078e0095 */
[----:B------:R-:W-:Y:S01]  /*16aa0*/  LOP3.LUT R120, R121, UR9, R106, 0x96, !PT ;  /* 0x0000000979787c12 */ /* 0x000fe2000f8e966a */
[----:B------:R-:W-:Y:S04]  /*16ab0*/  IMAD.WIDE.U32 R106, R107, -0x326172a9, RZ ;  /* 0xcd9e8d576b6a7825 */ /* 0x000fe800078e00ff */
[----:B------:R-:W-:Y:S01]  /*16ac0*/  IMAD.MOV.U32 R149, RZ, RZ, R142 ;  /* 0x000000ffff957224 */ /* 0x000fe200078e008e */
[--C-:B------:R-:W-:Y:S01]  /*16ad0*/  SHF.R.U32.HI R128, RZ, 0x10, R106.reuse ;  /* 0x00000010ff807819 */ /* 0x100fe2000001166a */
[--C-:B-1----:R-:W-:Y:S01]  /*16ae0*/  FFMA.FTZ R2, R243, c[0x0][0x23c], -R187.reuse ;  /* 0x00008f00f3027a23 */ /* 0x102fe200000108bb */
[----:B------:R-:W-:Y:S01]  /*16af0*/  SHF.R.U32.HI R129, RZ, 0x18, R106 ;  /* 0x00000018ff817819 */ /* 0x000fe2000001166a */
[----:B------:R-:W-:Y:S01]  /*16b00*/  IMAD.MOV.U32 R170, RZ, RZ, R148 ;  /* 0x000000ffffaa7224 */ /* 0x000fe200078e0094 */
[C---:B------:R-:W-:Y:S01]  /*16b10*/  LOP3.LUT R121, R106.reuse, 0xff, RZ, 0xc0, !PT ;  /* 0x000000ff6a797812 */ /* 0x040fe200078ec0ff */
[----:B------:R1:W-:Y:S01]  /*16b20*/  MUFU.EX2 R206, R2 ;  /* 0x0000000200ce7308 */ /* 0x0003e20000000800 */
[----:B------:R-:W-:Y:S01]  /*16b30*/  LOP3.LUT R109, R106, 0xffff, RZ, 0xc0, !PT ;  /* 0x0000ffff6a6d7812 */ /* 0x000fe200078ec0ff */
[----:B------:R-:W-:Y:S01]  /*16b40*/  FFMA.FTZ R106, R245, c[0x0][0x23c], -R187 ;  /* 0x00008f00f56a7a23 */ /* 0x000fe200000108bb */
[----:B------:R-:W-:Y:S01]  /*16b50*/  LOP3.LUT R113, R128, 0xff, RZ, 0xc0, !PT ;  /* 0x000000ff80717812 */ /* 0x000fe200078ec0ff */
[----:B------:R-:W-:Y:S02]  /*16b60*/  IMAD.MOV.U32 R148, RZ, RZ, R143 ;  /* 0x000000ffff947224 */ /* 0x000fe400078e008f */
[----:B------:R-:W-:Y:S01]  /*16b70*/  IMAD.WIDE.U32 R142, R111, -0x326172a9, RZ ;  /* 0xcd9e8d576f8e7825 */ /* 0x000fe200078e00ff */
[----:B------:R-:W-:Y:S03]  /*16b80*/  PRMT R113, R113, 0x5410, R129 ;  /* 0x0000541071717816 */ /* 0x000fe60000000081 */
[----:B------:R3:W3:Y:S01]  /*16b90*/  MUFU.EX2 R205, R106 ;  /* 0x0000006a00cd7308 */ /* 0x0006e20000000800 */
[----:B------:R-:W-:Y:S01]  /*16ba0*/  IMAD.WIDE.U32 R110, R110, -0x326172a9, RZ ;  /* 0xcd9e8d576e6e7825 */ /* 0x000fe200078e00ff */
[--C-:B------:R-:W-:Y:S03]  /*16bb0*/  HSET2.LE.AND R115, R113, R165.reuse, PT ;  /* 0x000000a571737233 */ /* 0x100fe60003803000 */
[----:B------:R-:W-:Y:S01]  /*16bc0*/  IMAD.WIDE.U32 R132, R120, -0x326172a9, RZ ;  /* 0xcd9e8d5778847825 */ /* 0x000fe200078e00ff */
[C---:B------:R-:W-:Y:S02]  /*16bd0*/  LOP3.LUT R112, R110.reuse, 0xffff, RZ, 0xc0, !PT ;  /* 0x0000ffff6e707812 */ /* 0x040fe400078ec0ff */
[--C-:B------:R-:W-:Y:S01]  /*16be0*/  SHF.R.U32.HI R120, RZ, 0x10, R110.reuse ;  /* 0x00000010ff787819 */ /* 0x100fe2000001166e */
[----:B------:R-:W-:Y:S01]  /*16bf0*/  IMAD.MOV.U32 R172, RZ, RZ, R201 ;  /* 0x000000ffffac7224 */ /* 0x000fe200078e00c9 */
[----:B------:R-:W-:Y:S01]  /*16c00*/  LOP3.LUT R123, R110, 0xff, RZ, 0xc0, !PT ;  /* 0x000000ff6e7b7812 */ /* 0x000fe200078ec0ff */
[----:B------:R-:W-:Y:S01]  /*16c10*/  IMAD.MOV.U32 R174, RZ, RZ, R203 ;  /* 0x000000ffffae7224 */ /* 0x000fe200078e00cb */
[----:B------:R-:W-:Y:S01]  /*16c20*/  SHF.R.U32.HI R122, RZ, 0x18, R110 ;  /* 0x00000018ff7a7819 */ /* 0x000fe2000001166e */
[----:B------:R-:W-:Y:S01]  /*16c30*/  IMAD.MOV.U32 R243, RZ, RZ, R150 ;  /* 0x000000fffff37224 */ /* 0x000fe200078e0096 */
[----:B-1----:R-:W-:Y:S01]  /*16c40*/  LOP3.LUT R2, R107, UR17, R142, 0x96, !PT ;  /* 0x000000116b027c12 */ /* 0x002fe2000f8e968e */
[----:B------:R-:W-:Y:S01]  /*16c50*/  FFMA.FTZ R107, R247, c[0x0][0x23c], -R186 ;  /* 0x00008f00f76b7a23 */ /* 0x000fe200000108ba */
[----:B------:R-:W-:Y:S01]  /*16c60*/  LOP3.LUT R110, R111, UR17, R132, 0x96, !PT ;  /* 0x000000116f6e7c12 */ /* 0x000fe2000f8e9684 */
[----:B------:R-:W-:Y:S01]  /*16c70*/  IMAD.MOV.U32 R241, RZ, RZ, R161 ;  /* 0x000000fffff17224 */ /* 0x000fe200078e00a1 */
[----:B------:R-:W-:Y:S01]  /*16c80*/  LOP3.LUT R111, R120, 0xff, RZ, 0xc0, !PT ;  /* 0x000000ff786f7812 */ /* 0x000fe200078ec0ff */
[----:B------:R1:W-:Y:S01]  /*16c90*/  MUFU.EX2 R204, R107 ;  /* 0x0000006b00cc7308 */ /* 0x0003e20000000800 */
[----:B------:R-:W-:Y:S01]  /*16ca0*/  SHF.R.U32.HI R112, RZ, 0x8, R112 ;  /* 0x00000008ff707819 */ /* 0x000fe20000011670 */
[----:B------:R-:W-:Y:S01]  /*16cb0*/  IMAD.MOV.U32 R244, RZ, RZ, R160 ;  /* 0x000000fffff47224 */ /* 0x000fe200078e00a0 */
[----:B------:R-:W-:Y:S01]  /*16cc0*/  LOP3.LUT R120, R2, 0xff, RZ, 0xc0, !PT ;  /* 0x000000ff02787812 */ /* 0x000fe200078ec0ff */
[----:B------:R-:W-:Y:S01]  /*16cd0*/  IMAD.MOV.U32 R245, RZ, RZ, R147 ;  /* 0x000000fffff57224 */ /* 0x000fe200078e0093 */
[----:B---3--:R-:W-:Y:S01]  /*16ce0*/  SHF.R.U32.HI R106, RZ, 0x8, R109 ;  /* 0x00000008ff6a7819 */ /* 0x008fe2000001166d */
[----:B------:R-:W-:Y:S01]  /*16cf0*/  IMAD.MOV.U32 R248, RZ, RZ, R155 ;  /* 0x000000fffff87224 */ /* 0x000fe200078e009b */
[----:B------:R-:W-:Y:S01]  /*16d00*/  SHF.R.U32.HI R109, RZ, 0x10, R2 ;  /* 0x00000010ff6d7819 */ /* 0x000fe20000011602 */
[----:B------:R-:W-:Y:S01]  /*16d10*/  IMAD.MOV.U32 R238, RZ, RZ, R154 ;  /* 0x000000ffffee7224 */ /* 0x000fe200078e009a */
[----:B------:R-:W-:Y:S01]  /*16d20*/  PRMT R130, R121, 0x5410, R106 ;  /* 0x0000541079827816 */ /* 0x000fe2000000006a */
[----:B------:R-:W-:Y:S01]  /*16d30*/  FFMA.FTZ R121, R250, c[0x0][0x23c], -R186 ;  /* 0x00008f00fa797a23 */ /* 0x000fe200000108ba */
[----:B------:R-:W-:Y:S01]  /*16d40*/  LOP3.LUT R106, R2, 0xffff, RZ, 0xc0, !PT ;  /* 0x0000ffff026a7812 */ /* 0x000fe200078ec0ff */
[----:B------:R-:W-:Y:S01]  /*16d50*/  IMAD.MOV.U32 R247, RZ, RZ, R148 ;  /* 0x000000fffff77224 */ /* 0x000fe200078e0094 */
[----:B------:R-:W-:Y:S01]  /*16d60*/  PRMT R123, R123, 0x5410, R112 ;  /* 0x000054107b7b7816 */ /* 0x000fe20000000070 */
[----:B------:R-:W3:Y:S01]  /*16d70*/  MUFU.EX2 R203, R121 ;  /* 0x0000007900cb7308 */ /* 0x000ee20000000800 */
[----:B------:R-:W-:Y:S01]  /*16d80*/  SHF.R.U32.HI R106, RZ, 0x8, R106 ;  /* 0x00000008ff6a7819 */ /* 0x000fe2000001166a */
[--C-:B------:R-:W-:Y:S01]  /*16d90*/  HSET2.LE.AND R114, R130, R165.reuse, PT ;  /* 0x000000a582727233 */ /* 0x100fe20003803000 */
[----:B------:R-:W-:Y:S01]  /*16da0*/  PRMT R132, R111, 0x5410, R122 ;  /* 0x000054106f847816 */ /* 0x000fe2000000007a */
[--C-:B------:R-:W-:Y:S01]  /*16db0*/  HSET2.LE.AND R122, R123, R165.reuse, PT ;  /* 0x000000a57b7a7233 */ /* 0x100fe20003803000 */
[----:B------:R-:W-:Y:S01]  /*16dc0*/  PRMT R112, R120, 0x5410, R106 ;  /* 0x0000541078707816 */ /* 0x000fe2000000006a */
[----:B------:R-:W3:Y:S01]  /*16dd0*/  LDSM.16.MT88.4 R128, [R212+0xa800] ;  /* 0x00a80000d480783b */ /* 0x000ee20000004200 */
[----:B------:R-:W-:Y:S01]  /*16de0*/  SHF.R.U32.HI R106, RZ, 0x10, R110 ;  /* 0x00000010ff6a7819 */ /* 0x000fe2000001166e */
[--C-:B------:R-:W-:Y:S01]  /*16df0*/  HSET2.LE.AND R123, R132, R165.reuse, PT ;  /* 0x000000a5847b7233 */ /* 0x100fe20003803000 */
[----:B------:R-:W-:Y:S01]  /*16e00*/  LOP3.LUT R111, R110, 0xff, RZ, 0xc0, !PT ;  /* 0x000000ff6e6f7812 */ /* 0x000fe200078ec0ff */
[--C-:B------:R-:W-:Y:S01]  /*16e10*/  HSET2.LE.AND R112, R112, R165.reuse, PT ;  /* 0x000000a570707233 */ /* 0x100fe20003803000 */
[----:B-1----:R-:W-:Y:S01]  /*16e20*/  SHF.R.U32.HI R107, RZ, 0x18, R2 ;  /* 0x00000018ff6b7819 */ /* 0x002fe20000011602 */
[----:B------:R-:W-:Y:S01]  /*16e30*/  IMAD.MOV.U32 R239, RZ, RZ, R153 ;  /* 0x000000ffffef7224 */ /* 0x000fe200078e0099 */
[----:B------:R-:W-:Y:S01]  /*16e40*/  LOP3.LUT R2, R109, 0xff, RZ, 0xc0, !PT ;  /* 0x000000ff6d027812 */ /* 0x000fe200078ec0ff */
[----:B------:R-:W-:Y:S03]  /*16e50*/  IMAD.MOV.U32 R250, RZ, RZ, R149 ;  /* 0x000000fffffa7224 */ /* 0x000fe600078e0095 */
[----:B------:R-:W-:Y:S01]  /*16e60*/  PRMT R120, R2, 0x5410, R107 ;  /* 0x0000541002787816 */ /* 0x000fe2000000006b */
[----:B------:R-:W-:Y:S01]  /*16e70*/  FFMA.FTZ R2, R251, c[0x0][0x23c], -R187 ;  /* 0x00008f00fb027a23 */ /* 0x000fe200000108bb */
[----:B------:R-:W-:Y:S01]  /*16e80*/  LOP3.LUT R107, R106, 0xff, RZ, 0xc0, !PT ;  /* 0x000000ff6a6b7812 */ /* 0x000fe200078ec0ff */
[----:B------:R-:W-:Y:S01]  /*16e90*/  IMAD.MOV.U32 R251, RZ, RZ, R151 ;  /* 0x000000fffffb7224 */ /* 0x000fe200078e0097 */
[----:B------:R-:W-:Y:S01]  /*16ea0*/  F2FP.BF16.PACK_AB R106, R228, R229 ;  /* 0x000000e5e46a723e */ /* 0x000fe200000010ff */
[----:B------:R1:W-:Y:S01]  /*16eb0*/  MUFU.EX2 R201, R2 ;  /* 0x0000000200c97308 */ /* 0x0003e20000000800 */
[--C-:B------:R-:W-:Y:S02]  /*16ec0*/  HSET2.LE.AND R113, R120, R165.reuse, PT ;  /* 0x000000a578717233 */ /* 0x100fe40003803000 */
[----:B------:R-:W-:Y:S02]  /*16ed0*/  LOP3.LUT R115, R115, R106, RZ, 0xc0, !PT ;  /* 0x0000006a73737212 */ /* 0x000fe400078ec0ff */
[----:B------:R-:W-:Y:S04]  /*16ee0*/  F2FP.BF16.PACK_AB R106, R209, R210 ;  /* 0x000000d2d16a723e */ /* 0x000fe800000010ff */
[----:B------:R-:W-:Y:S02]  /*16ef0*/  LOP3.LUT R113, R113, R106, RZ, 0xc0, !PT ;  /* 0x0000006a71717212 */ /* 0x000fe400078ec0ff */
[----:B------:R-:W-:Y:S02]  /*16f00*/  LOP3.LUT R106, R133, UR8, R138, 0x96, !PT ;  /* 0x00000008856a7c12 */ /* 0x000fe4000f8e968a */
[----:B-1----:R-:W-:Y:S02]  /*16f10*/  LOP3.LUT R2, R110, 0xffff, RZ, 0xc0, !PT ;  /* 0x0000ffff6e027812 */ /* 0x002fe400078ec0ff */
[----:B------:R-:W-:Y:S02]  /*16f20*/  SHF.R.U32.HI R110, RZ, 0x18, R110 ;  /* 0x00000018ff6e7819 */ /* 0x000fe4000001166e */
[----:B------:R-:W-:Y:S01]  /*16f30*/  SHF.R.U32.HI R109, RZ, 0x8, R2 ;  /* 0x00000008ff6d7819 */ /* 0x000fe20000011602 */
[----:B------:R-:W-:Y:S01]  /*16f40*/  FFMA.FTZ R2, R202, c[0x0][0x23c], -R187 ;  /* 0x00008f00ca027a23 */ /* 0x000fe200000108bb */
[----:B------:R-:W-:Y:S02]  /*16f50*/  PRMT R107, R107, 0x5410, R110 ;  /* 0x000054106b6b7816 */ /* 0x000fe4000000006e */
[----:B------:R-:W-:Y:S01]  /*16f60*/  PRMT R109, R111, 0x5410, R109 ;  /* 0x000054106f6d7816 */ /* 0x000fe2000000006d */
[----:B------:R1:W1:Y:S01]  /*16f70*/  MUFU.EX2 R202, R2 ;  /* 0x0000000200ca7308 */ /* 0x0002620000000800 */
[----:B------:R-:W-:Y:S01]  /*16f80*/  LOP3.LUT R110, R143, UR8, R136, 0x96, !PT ;  /* 0x000000088f6e7c12 */ /* 0x000fe2000f8e9688 */
[--C-:B------:R-:W-:Y:S01]  /*16f90*/  HSET2.LE.AND R121, R107, R165.reuse, PT ;  /* 0x000000a56b797233 */ /* 0x100fe20003803000 */
[----:B------:R-:W-:Y:S01]  /*16fa0*/  F2FP.BF16.PACK_AB R107, R207, R208 ;  /* 0x000000d0cf6b723e */ /* 0x000fe200000010ff */
[--C-:B------:R-:W-:Y:S01]  /*16fb0*/  HSET2.LE.AND R120, R109, R165.reuse, PT ;  /* 0x000000a56d787233 */ /* 0x100fe20003803000 */
[----:B------:R-:W-:Y:S01]  /*16fc0*/  F2FP.BF16.PACK_AB R109, R205, R206 ;  /* 0x000000cecd6d723e */ /* 0x000fe200000010ff */
[----:B------:R-:W-:Y:S01]  /*16fd0*/  IMAD.WIDE.U32 R110, R110, -0x2daee0ad, RZ ;  /* 0xd2511f536e6e7825 */ /* 0x000fe200078e00ff */
[----:B------:R-:W2:Y:S02]  /*16fe0*/  LDL.LU R136, [R1+0x48] ;  /* 0x0000480001887983 */ /* 0x000ea40000300800 */
[----:B------:R-:W-:Y:S01]  /*16ff0*/  LOP3.LUT R120, R120, R107, RZ, 0xc0, !PT ;  /* 0x0000006b78787212 */ /* 0x000fe200078ec0ff */
[----:B------:R-:W-:Y:S01]  /*17000*/  IMAD.WIDE.U32 R106, R106, -0x2daee0ad, RZ ;  /* 0xd2511f536a6a7825 */ /* 0x000fe200078e00ff */
[----:B------:R-:W-:Y:S01]  /*17010*/  LOP3.LUT R121, R121, R109, RZ, 0xc0, !PT ;  /* 0x0000006d79797212 */ /* 0x000fe200078ec0ff */
[----:B------:R-:W2:Y:S01]  /*17020*/  LDL.LU R135, [R1+0x4c] ;  /* 0x00004c0001877983 */ /* 0x000ea20000300800 */
[----:B------:R-:W-:Y:S02]  /*17030*/  SHF.R.U32.HI R133, RZ, 0x18, R110 ;  /* 0x00000018ff857819 */ /* 0x000fe4000001166e */
[----:B------:R-:W-:Y:S02]  /*17040*/  LOP3.LUT R132, R106, 0xff, RZ, 0xc0, !PT ;  /* 0x000000ff6a847812 */ /* 0x000fe400078ec0ff */
[----:B------:R-:W-:Y:S02]  /*17050*/  LOP3.LUT R109, R111, UR18, R134, 0x96, !PT ;  /* 0x000000126f6d7c12 */ /* 0x000fe4000f8e9686 */
[----:B------:R-:W-:Y:S02]  /*17060*/  LOP3.LUT R111, R110, 0xffff, RZ, 0xc0, !PT ;  /* 0x0000ffff6e6f7812 */ /* 0x000fe400078ec0ff */
[----:B-1----:R-:W-:Y:S04]  /*17070*/  F2FP.BF16.PACK_AB R2, R230, R231 ;  /* 0x000000e7e602723e */ /* 0x002fe800000010ff */
[----:B------:R-:W-:Y:S02]  /*17080*/  LOP3.LUT R114, R114, R2, RZ, 0xc0, !PT ;  /* 0x0000000272727212 */ /* 0x000fe400078ec0ff */
[----:B------:R-:W-:Y:S04]  /*17090*/  F2FP.BF16.PACK_AB R2, R227, R211 ;  /* 0x000000d3e302723e */ /* 0x000fe800000010ff */
[----:B------:R-:W-:Y:S02]  /*170a0*/  LOP3.LUT R112, R112, R2, RZ, 0xc0, !PT ;  /* 0x0000000270707212 */ /* 0x000fe400078ec0ff */
[----:B---3--:R-:W-:Y:S04]  /*170b0*/  F2FP.BF16.PACK_AB R2, R203, R204 ;  /* 0x000000cccb02723e */ /* 0x008fe800000010ff */
[----:B------:R-:W-:Y:S01]  /*170c0*/  LOP3.LUT R122, R122, R2, RZ, 0xc0, !PT ;  /* 0x000000027a7a7212 */ /* 0x000fe200078ec0ff */
[-C--:B------:R-:W-:Y:S01]  /*170d0*/  HMMA.16816.F32.BF16 R4, R112, R116.reuse, R4 ;  /* 0x000000747004723c */ /* 0x080fe20000041804 */
[----:B------:R-:W-:Y:S04]  /*170e0*/  F2FP.BF16.PACK_AB R2, R202, R201 ;  /* 0x000000c9ca02723e */ /* 0x000fe800000010ff */
[----:B------:R-:W-:Y:S01]  /*170f0*/  LOP3.LUT R123, R123, R2, RZ, 0xc0, !PT ;  /* 0x000000027b7b7212 */ /* 0x000fe200078ec0ff */
[----:B------:R-:W-:Y:S02]  /*17100*/  FFMA.FTZ R2, R191, c[0x0][0x23c], -R184 ;  /* 0x00008f00bf027a23 */ /* 0x000fe400000108b8 */
[----:B------:R-:W-:Y:S04]  /*17110*/  IMAD.MOV.U32 R191, RZ, RZ, R188 ;  /* 0x000000ffffbf7224 */ /* 0x000fe800078e00bc */
        /* <DEDUP_REMOVED lines=10> */
[----:B------:R-:W1:Y:S03]  /*171c0*/  LDSM.16.MT88.4 R116, [R214+0xa800] ;  /* 0x00a80000d674783b */ /* 0x000e660000004200 */
[----:B------:R-:W-:Y:S02]  /*171d0*/  IMAD.MOV.U32 R167, RZ, RZ, R166 ;  /* 0x000000ffffa77224 */ /* 0x000fe400078e00a6 */
[----:B------:R-:W-:Y:S02]  /*171e0*/  IMAD.MOV.U32 R166, RZ, RZ, R200 ;  /* 0x000000ffffa67224 */ /* 0x000fe400078e00c8 */
[-C--:B------:R-:W-:Y:S01]  /*171f0*/  HMMA.16816.F32.BF16 R20, R112, R124.reuse, R20 ;  /* 0x0000007c7014723c */ /* 0x080fe20000041814 */
[----:B------:R3:W-:Y:S07]  /*17200*/  MUFU.EX2 R200, R2 ;  /* 0x0000000200c87308 */ /* 0x0007ee0000000800 */
[C---:B------:R-:W-:Y:S08]  /*17210*/  HMMA.16816.F32.BF16 R24, R120.reuse, R124, R24 ;  /* 0x0000007c7818723c */ /* 0x040ff00000041818 */
[-C--:B------:R-:W-:Y:S08]  /*17220*/  HMMA.16816.F32.BF16 R28, R120, R126.reuse, R28 ;  /* 0x0000007e781c723c */ /* 0x080ff0000004181c */
[C---:B------:R-:W-:Y:S01]  /*17230*/  HMMA.16816.F32.BF16 R32, R112.reuse, R126, R32 ;  /* 0x0000007e7020723c */ /* 0x040fe20000041820 */
[----:B------:R-:W4:Y:S03]  /*17240*/  LDSM.16.MT88.4 R124, [R212+0xb800] ;  /* 0x00b80000d47c783b */ /* 0x000f260000004200 */
[----:B---3--:R-:W-:Y:S02]  /*17250*/  FFMA.FTZ R2, R191, c[0x0][0x23c], -R184 ;  /* 0x00008f00bf027a23 */ /* 0x008fe400000108b8 */
        /* <DEDUP_REMOVED lines=8> */
[----:B------:R-:W-:Y:S01]  /*172e0*/  IMAD.MOV.U32 R156, RZ, RZ, R199 ;  /* 0x000000ffff9c7224 */ /* 0x000fe200078e00c7 */
[----:B------:R-:W-:Y:S01]  /*172f0*/  LOP3.LUT R129, R106, 0xffff, RZ, 0xc0, !PT ;  /* 0x0000ffff6a817812 */ /* 0x000fe200078ec0ff */
[-C--:B------:R-:W-:Y:S01]  /*17300*/  HMMA.16816.F32.BF16 R44, R120, R130.reuse, R44 ;  /* 0x00000082782c723c */ /* 0x080fe2000004182c */
[----:B------:R3:W-:Y:S03]  /*17310*/  MUFU.EX2 R199, R2 ;  /* 0x0000000200c77308 */ /* 0x0007e60000000800 */
[----:B------:R-:W-:Y:S04]  /*17320*/  LOP3.LUT R128, R110, 0xff, RZ, 0xc0, !PT ;  /* 0x000000ff6e807812 */ /* 0x000fe800078ec0ff */
[C---:B------:R-:W-:Y:S07]  /*17330*/  HMMA.16816.F32.BF16 R48, R112.reuse, R130, R48 ;  /* 0x000000827030723c */ /* 0x040fee0000041830 */
[----:B------:R-:W-:Y:S01]  /*17340*/  SHF.R.U32.HI R130, RZ, 0x10, R110 ;  /* 0x00000010ff827819 */ /* 0x000fe2000001166e */
[-C--:B-1----:R-:W-:Y:S01]  /*17350*/  HMMA.16816.F32.BF16 R52, R112, R116.reuse, R52 ;  /* 0x000000747034723c */ /* 0x082fe20000041834 */
[--C-:B------:R-:W-:Y:S03]  /*17360*/  SHF.R.U32.HI R131, RZ, 0x18, R106.reuse ;  /* 0x00000018ff837819 */ /* 0x100fe6000001166a */
[----:B------:R-:W-:Y:S02]  /*17370*/  SHF.R.U32.HI R110, RZ, 0x8, R111 ;  /* 0x00000008ff6e7819 */ /* 0x000fe4000001166f */
[----:B------:R-:W-:Y:S01]  /*17380*/  SHF.R.U32.HI R111, RZ, 0x10, R106 ;  /* 0x00000010ff6f7819 */ /* 0x000fe2000001166a */
[----:B------:R-:W-:Y:S01]  /*17390*/  FFMA.FTZ R106, R172, c[0x0][0x23c], -R187 ;  /* 0x00008f00ac6a7a23 */ /* 0x000fe200000108bb */
[C---:B------:R-:W-:Y:S01]  /*173a0*/  HMMA.16816.F32.BF16 R56, R120.reuse, R116, R56 ;  /* 0x000000747838723c */ /* 0x040fe20000041838 */
[----:B---3--:R-:W-:Y:S03]  /*173b0*/  FFMA.FTZ R2, R188, c[0x0][0x23c], -R185 ;  /* 0x00008f00bc027a23 */ /* 0x008fe600000108b9 */
[----:B------:R-:W-:Y:S01]  /*173c0*/  IMAD.MOV.U32 R188, RZ, RZ, R189 ;  /* 0x000000ffffbc7224 */ /* 0x000fe200078e00bd */
[----:B------:R-:W-:Y:S01]  /*173d0*/  PRMT R134, R128, 0x5410, R110 ;  /* 0x0000541080867816 */ /* 0x000fe2000000006e */
[----:B------:R-:W-:Y:S01]  /*173e0*/  IMAD.MOV.U32 R189, RZ, RZ, R196 ;  /* 0x000000ffffbd7224 */ /* 0x000fe200078e00c4 */
[----:B------:R-:W-:Y:S01]  /*173f0*/  LOP3.LUT R111, R111, 0xff, RZ, 0xc0, !PT ;  /* 0x000000ff6f6f7812 */ /* 0x000fe200078ec0ff */
[-C--:B------:R-:W-:Y:S01]  /*17400*/  HMMA.16816.F32.BF16 R60, R120, R118.reuse, R60 ;  /* 0x00000076783c723c */ /* 0x080fe2000004183c */
[----:B------:R-:W-:Y:S03]  /*17410*/  IMAD.MOV.U32 R196, RZ, RZ, R174 ;  /* 0x000000ffffc47224 */ /* 0x000fe600078e00ae */
[----:B------:R-:W-:Y:S01]  /*17420*/  IMAD.MOV.U32 R174, RZ, RZ, R198 ;  /* 0x000000ffffae7224 */ /* 0x000fe200078e00c6 */
[----:B------:R-:W-:Y:S01]  /*17430*/  LOP3.LUT R110, R109, 0xff, RZ, 0xc0, !PT ;  /* 0x000000ff6d6e7812 */ /* 0x000fe200078ec0ff */
[----:B------:R1:W-:Y:S01]  /*17440*/  MUFU.EX2 R198, R2 ;  /* 0x0000000200c67308 */ /* 0x0003e20000000800 */
[----:B------:R-:W-:Y:S01]  /*17450*/  PRMT R131, R111, 0x5410, R131 ;  /* 0x000054106f837816 */ /* 0x000fe20000000083 */
[C---:B------:R-:W-:Y:S01]  /*17460*/  HMMA.16816.F32.BF16 R64, R112.reuse, R118, R64 ;  /* 0x000000767040723c */ /* 0x040fe20000041840 */
[----:B------:R-:W3:Y:S03]  /*17470*/  LDSM.16.MT88.4 R116, [R214+0xb800] ;  /* 0x00b80000d674783b */ /* 0x000ee60000004200 */
[----:B------:R-:W-:Y:S01]  /*17480*/  SHF.R.U32.HI R111, RZ, 0x18, R109 ;  /* 0x00000018ff6f7819 */ /* 0x000fe2000001166d */
[--C-:B------:R-:W-:Y:S03]  /*17490*/  HSET2.LE.AND R179, R131, R165.reuse, PT ;  /* 0x000000a583b37233 */ /* 0x100fe60003803000 */
[-C--:B----4-:R-:W-:Y:S08]  /*174a0*/  HMMA.16816.F32.BF16 R68, R112, R124.reuse, R68 ;  /* 0x0000007c7044723c */ /* 0x090ff00000041844 */
[C---:B------:R-:W-:Y:S01]  /*174b0*/  HMMA.16816.F32.BF16 R72, R120.reuse, R124, R72 ;  /* 0x0000007c7848723c */ /* 0x040fe20000041848 */
[----:B-1----:R-:W-:Y:S06]  /*174c0*/  FFMA.FTZ R2, R191, c[0x0][0x23c], -R185 ;  /* 0x00008f00bf027a23 */ /* 0x002fec00000108b9 */
[----:B------:R-:W-:Y:S01]  /*174d0*/  LOP3.LUT R125, R130, 0xff, RZ, 0xc0, !PT ;  /* 0x000000ff827d7812 */ /* 0x000fe200078ec0ff */
[-C--:B------:R-:W-:Y:S01]  /*174e0*/  HMMA.16816.F32.BF16 R76, R120, R126.reuse, R76 ;  /* 0x0000007e784c723c */ /* 0x080fe2000004184c */
[----:B------:R-:W4:Y:S03]  /*174f0*/  LDL.LU R130, [R1+0x50] ;  /* 0x0000500001827983 */ /* 0x000f260000300800 */
[----:B------:R-:W-:Y:S01]  /*17500*/  IMAD.MOV.U32 R191, RZ, RZ, R197 ;  /* 0x000000ffffbf7224 */ /* 0x000fe200078e00c5 */
[----:B------:R-:W-:Y:S01]  /*17510*/  SHF.R.U32.HI R124, RZ, 0x8, R129 ;  /* 0x00000008ff7c7819 */ /* 0x000fe20000011681 */
[----:B------:R1:W-:Y:S01]  /*17520*/  MUFU.EX2 R197, R2 ;  /* 0x0000000200c57308 */ /* 0x0003e20000000800 */
[----:B------:R-:W-:Y:S01]  /*17530*/  PRMT R133, R125, 0x5410, R133 ;  /* 0x000054107d857816 */ /* 0x000fe20000000085 */
[C---:B------:R-:W-:Y:S01]  /*17540*/  HMMA.16816.F32.BF16 R80, R112.reuse, R126, R80 ;  /* 0x0000007e7050723c */ /* 0x040fe20000041850 */
[----:B------:R-:W-:Y:S02]  /*17550*/  PRMT R132, R132, 0x5410, R124 ;  /* 0x0000541084847816 */ /* 0x000fe4000000007c */
[----:B------:R-:W2:Y:S03]  /*17560*/  LDSM.16.MT88.4 R124, [R212+0x9c00] ;  /* 0x009c0000d47c783b */ /* 0x000ea60000004200 */
[--C-:B------:R-:W-:Y:S02]  /*17570*/  HSET2.LE.AND R178, R132, R165.reuse, PT ;  /* 0x000000a584b27233 */ /* 0x100fe40003803000 */
[-C--:B---3--:R-:W-:Y:S08]  /*17580*/  HMMA.16816.F32.BF16 R84, R112, R116.reuse, R84 ;  /* 0x000000747054723c */ /* 0x088ff00000041854 */
[C---:B------:R-:W-:Y:S01]  /*17590*/  HMMA.16816.F32.BF16 R88, R120.reuse, R116, R88 ;  /* 0x000000747858723c */ /* 0x040fe20000041858 */
[----:B-1----:R-:W-:Y:S03]  /*175a0*/  FFMA.FTZ R2, R188, c[0x0][0x23c], -R184 ;  /* 0x00008f00bc027a23 */ /* 0x002fe600000108b8 */
[----:B------:R-:W-:Y:S04]  /*175b0*/  IMAD.MOV.U32 R188, RZ, RZ, R189 ;  /* 0x000000ffffbc7224 */ /* 0x000fe800078e00bd */
[-C--:B------:R-:W-:Y:S01]  /*175c0*/  HMMA.16816.F32.BF16 R92, R120, R118.reuse, R92 ;  /* 0x00000076785c723c */ /* 0x080fe2000004185c */
[----:B------:R-:W-:Y:S02]  /*175d0*/  IMAD.MOV.U32 R189, RZ, RZ, R196 ;  /* 0x000000ffffbd7224 */ /* 0x000fe400078e00c4 */
[----:B------:R1:W-:Y:S01]  /*175e0*/  MUFU.EX2 R196, R2 ;  /* 0x0000000200c47308 */ /* 0x0003e20000000800 */
[----:B------:R-:W-:Y:S04]  /*175f0*/  FFMA.FTZ R184, R191, c[0x0][0x23c], -R184 ;  /* 0x00008f00bfb87a23 */ /* 0x000fe800000108b8 */
[----:B------:R-:W-:Y:S05]  /*17600*/  HMMA.16816.F32.BF16 R96, R112, R118, R96 ;  /* 0x000000767060723c */ /* 0x000fea0000041860 */
[----:B------:R-:W-:Y:S01]  /*17610*/  MUFU.EX2 R195, R184 ;  /* 0x000000b800c37308 */ /* 0x000fe20000000800 */
[--C-:B-1----:R-:W-:Y:S02]  /*17620*/  FFMA.FTZ R2, R188, c[0x0][0x23c], -R185.reuse ;  /* 0x00008f00bc027a23 */ /* 0x102fe400000108b9 */
[----:B------:R-:W-:Y:S07]  /*17630*/  FFMA.FTZ R185, R189, c[0x0][0x23c], -R185 ;  /* 0x00008f00bdb97a23 */ /* 0x000fee00000108b9 */
[----:B------:R-:W-:Y:S10]  /*17640*/  MUFU.EX2 R188, R106 ;  /* 0x0000006a00bc7308 */ /* 0x000ff40000000800 */
[----:B------:R1:W-:Y:S10]  /*17650*/  MUFU.EX2 R194, R2 ;  /* 0x0000000200c27308 */ /* 0x0003f40000000800 */
[----:B------:R-:W3:Y:S01]  /*17660*/  MUFU.EX2 R193, R185 ;  /* 0x000000b900c17308 */ /* 0x000ee20000000800 */
[--C-:B-1----:R-:W-:Y:S09]  /*17670*/  FFMA.FTZ R2, R175, c[0x0][0x23c], -R186.reuse ;  /* 0x00008f00af027a23 */ /* 0x102ff200000108ba */
[----:B------:R1:W-:Y:S02]  /*17680*/  MUFU.EX2 R192, R2 ;  /* 0x0000000200c07308 */ /* 0x0003e40000000800 */
[----:B-1----:R-:W-:Y:S08]  /*17690*/  FFMA.FTZ R2, R174, c[0x0][0x23c], -R186 ;  /* 0x00008f00ae027a23 */ /* 0x002ff000000108ba */
[----:B------:R1:W1:Y:S02]  /*176a0*/  MUFU.EX2 R191, R2 ;  /* 0x0000000200bf7308 */ /* 0x0002640000000800 */
[----:B-1----:R-:W-:Y:S01]  /*176b0*/  LOP3.LUT R2, R107, UR18, R140, 0x96, !PT ;  /* 0x000000126b027c12 */ /* 0x002fe2000f8e968c */
[----:B------:R-:W-:Y:S01]  /*176c0*/  FFMA.FTZ R107, R173, c[0x0][0x23c], -R187 ;  /* 0x00008f00ad6b7a23 */ /* 0x000fe200000108bb */
[----:B------:R-:W1:Y:S06]  /*176d0*/  LDSM.16.MT88.4 R140, [R214+0x9c00] ;  /* 0x009c0000d68c783b */ /* 0x000e6c0000004200 */
[----:B------:R2:W-:Y:S02]  /*176e0*/  MUFU.EX2 R189, R107 ;  /* 0x0000006b00bd7308 */ /* 0x0005e40000000800 */
[----:B------:R-:W-:Y:S01]  /*176f0*/  LDSM.16.MT88.4 R172, [R214+0xac00] ;  /* 0x00ac0000d6ac783b */ /* 0x000fe20000004200 */
[----:B--2---:R-:W-:Y:S04]  /*17700*/  LOP3.LUT R107, R109, 0xffff, RZ, 0xc0, !PT ;  /* 0x0000ffff6d6b7812 */ /* 0x004fe800078ec0ff */
[----:B------:R-:W-:Y:S01]  /*17710*/  SHF.R.U32.HI R106, RZ, 0x8, R107 ;  /* 0x00000008ff6a7819 */ /* 0x000fe2000001166b */
[--C-:B------:R-:W-:Y:S02]  /*17720*/  FFMA.FTZ R107, R171, c[0x0][0x23c], -R186.reuse ;  /* 0x00008f00ab6b7a23 */ /* 0x100fe400000108ba */
[----:B------:R-:W-:Y:S01]  /*17730*/  FFMA.FTZ R186, R170, c[0x0][0x23c], -R186 ;  /* 0x00008f00aaba7a23 */ /* 0x000fe200000108ba */
[----:B------:R-:W-:Y:S01]  /*17740*/  PRMT R129, R110, 0x5410, R106 ;  /* 0x000054106e817816 */ /* 0x000fe2000000006a */
[----:B------:R2:W-:Y:S01]  /*17750*/  MUFU.EX2 R185, R107 ;  /* 0x0000006b00b97308 */ /* 0x0005e20000000800 */
[C---:B------:R-:W-:Y:S02]  /*17760*/  LOP3.LUT R106, R2.reuse, 0xffff, RZ, 0xc0, !PT ;  /* 0x0000ffff026a7812 */ /* 0x040fe400078ec0ff */
[----:B------:R-:W-:Y:S02]  /*17770*/  SHF.R.U32.HI R110, RZ, 0x10, R109 ;  /* 0x00000010ff6e7819 */ /* 0x000fe4000001166d */
[----:B------:R-:W-:Y:S02]  /*17780*/  LOP3.LUT R109, R2, 0xff, RZ, 0xc0, !PT ;  /* 0x000000ff026d7812 */ /* 0x000fe400078ec0ff */
[----:B------:R-:W-:Y:S02]  /*17790*/  LOP3.LUT R110, R110, 0xff, RZ, 0xc0, !PT ;  /* 0x000000ff6e6e7812 */ /* 0x000fe400078ec0ff */
[----:B------:R-:W-:Y:S01]  /*177a0*/  SHF.R.U32.HI R106, RZ, 0x8, R106 ;  /* 0x00000008ff6a7819 */ /* 0x000fe2000001166a */
[----:B------:R-:W1:Y:S01]  /*177b0*/  MUFU.EX2 R186, R186 ;  /* 0x000000ba00ba7308 */ /* 0x000e620000000800 */
[----:B------:R-:W-:Y:S01]  /*177c0*/  PRMT R128, R110, 0x5410, R111 ;  /* 0x000054106e807816 */ /* 0x000fe2000000006f */
[--C-:B------:R-:W-:Y:S01]  /*177d0*/  HSET2.LE.AND R110, R134, R165.reuse, PT ;  /* 0x000000a5866e7233 */ /* 0x100fe20003803000 */
[----:B------:R-:W-:Y:S01]  /*177e0*/  PRMT R176, R109, 0x5410, R106 ;  /* 0x000054106db07816 */ /* 0x000fe2000000006a */
[--C-:B------:R-:W-:Y:S01]  /*177f0*/  HSET2.LE.AND R111, R133, R165.reuse, PT ;  /* 0x000000a5856f7233 */ /* 0x100fe20003803000 */
[----:B------:R-:W-:Y:S01]  /*17800*/  FFMA.FTZ R106, R101, R136, R167 ;  /* 0x00000088656a7223 */ /* 0x000fe200000100a7 */
[--C-:B------:R-:W-:Y:S01]  /*17810*/  HSET2.LE.AND R109, R128, R165.reuse, PT ;  /* 0x000000a5806d7233 */ /* 0x100fe20003803000 */
[----:B------:R-:W-:Y:S01]  /*17820*/  FFMA.FTZ R101, R3, R135, R166 ;  /* 0x0000008703657223 */ /* 0x000fe200000100a6 */
[----:B---3--:R-:W-:Y:S01]  /*17830*/  F2FP.BF16.PACK_AB R3, R193, R194 ;  /* 0x000000c2c103723e */ /* 0x008fe200000010ff */
[--C-:B------:R-:W-:Y:S01]  /*17840*/  HSET2.LE.AND R176, R176, R165.reuse, PT ;  /* 0x000000a5b0b07233 */ /* 0x100fe20003803000 */
[----:B------:R-:W-:Y:S02]  /*17850*/  IMAD.MOV.U32 R167, RZ, RZ, R158 ;  /* 0x000000ffffa77224 */ /* 0x000fe400078e009e */
[----:B------:R-:W-:Y:S01]  /*17860*/  LOP3.LUT R109, R109, R3, RZ, 0xc0, !PT ;  /* 0x000000036d6d7212 */ /* 0x000fe200078ec0ff */
[----:B------:R-:W-:Y:S01]  /*17870*/  IMAD.MOV.U32 R166, RZ, RZ, R157 ;  /* 0x000000ffffa67224 */ /* 0x000fe200078e009d */
[----:B--2---:R-:W-:Y:S01]  /*17880*/  SHF.R.U32.HI R107, RZ, 0x10, R2 ;  /* 0x00000010ff6b7819 */ /* 0x004fe20000011602 */
[----:B------:R-:W-:Y:S01]  /*17890*/  FADD.FTZ R106, R167, R106 ;  /* 0x0000006aa76a7221 */ /* 0x000fe20000010000 */
[----:B------:R-:W-:Y:S01]  /*178a0*/  SHF.R.U32.HI R2, RZ, 0x18, R2 ;  /* 0x00000018ff027819 */ /* 0x000fe20000011602 */
[----:B------:R-:W-:Y:S01]  /*178b0*/  FADD.FTZ R101, R166, R101 ;  /* 0x00000065a6657221 */ /* 0x000fe20000010000 */
[----:B------:R-:W-:Y:S04]  /*178c0*/  LOP3.LUT R107, R107, 0xff, RZ, 0xc0, !PT ;  /* 0x000000ff6b6b7812 */ /* 0x000fe800078ec0ff */
[----:B------:R-:W-:Y:S01]  /*178d0*/  PRMT R177, R107, 0x5410, R2 ;  /* 0x000054106bb17816 */ /* 0x000fe20000000002 */
[--C-:B------:R-:W-:Y:S02]  /*178e0*/  FFMA.FTZ R2, R169, c[0x0][0x23c], -R187.reuse ;  /* 0x00008f00a9027a23 */ /* 0x100fe400000108bb */
[----:B------:R-:W-:Y:S01]  /*178f0*/  FFMA.FTZ R187, R108, c[0x0][0x23c], -R187 ;  /* 0x00008f006cbb7a23 */ /* 0x000fe200000108bb */
[--C-:B------:R-:W-:Y:S01]  /*17900*/  HSET2.LE.AND R108, R129, R165.reuse, PT ;  /* 0x000000a5816c7233 */ /* 0x100fe20003803000 */
[----:B------:R2:W-:Y:S01]  /*17910*/  MUFU.EX2 R184, R2 ;  /* 0x0000000200b87308 */ /* 0x0005e20000000800 */
[----:B------:R-:W-:Y:S01]  /*17920*/  HSET2.LE.AND R177, R177, R165, PT ;  /* 0x000000a5b1b17233 */ /* 0x000fe20003803000 */
[----:B------:R-:W-:Y:S01]  /*17930*/  FFMA.FTZ R107, R100, R137, R168 ;  /* 0x00000089646b7223 */ /* 0x000fe200000100a8 */
[----:B------:R-:W-:Y:S01]  /*17940*/  F2FP.BF16.PACK_AB R100, R191, R192 ;  /* 0x000000c0bf64723e */ /* 0x000fe200000010ff */
[----:B------:R-:W-:Y:S03]  /*17950*/  IMAD.MOV.U32 R168, RZ, RZ, R159 ;  /* 0x000000ffffa87224 */ /* 0x000fe600078e009f */
[----:B------:R-:W-:Y:S01]  /*17960*/  LOP3.LUT R176, R176, R100, RZ, 0xc0, !PT ;  /* 0x00000064b0b07212 */ /* 0x000fe200078ec0ff */
[----:B------:R-:W-:Y:S02]  /*17970*/  IMAD.MOV.U32 R100, RZ, RZ, R152 ;  /* 0x000000ffff647224 */ /* 0x000fe400078e0098 */
[----:B------:R-:W3:Y:S01]  /*17980*/  MUFU.EX2 R187, R187 ;  /* 0x000000bb00bb7308 */ /* 0x000ee20000000800 */
[----:B------:R-:W-:Y:S01]  /*17990*/  FADD.FTZ R107, R168, R107 ;  /* 0x0000006ba86b7221 */ /* 0x000fe20000010000 */
[----:B--2---:R-:W-:Y:S04]  /*179a0*/  F2FP.BF16.PACK_AB R2, R199, R200 ;  /* 0x000000c8c702723e */ /* 0x004fe800000010ff */
[----:B------:R-:W-:Y:S02]  /*179b0*/  LOP3.LUT R110, R110, R2, RZ, 0xc0, !PT ;  /* 0x000000026e6e7212 */ /* 0x000fe400078ec0ff */
[----:B------:R-:W-:Y:S04]  /*179c0*/  F2FP.BF16.PACK_AB R2, R195, R196 ;  /* 0x000000c4c302723e */ /* 0x000fe800000010ff */
[----:B------:R-:W-:Y:S02]  /*179d0*/  LOP3.LUT R108, R108, R2, RZ, 0xc0, !PT ;  /* 0x000000026c6c7212 */ /* 0x000fe400078ec0ff */
[----:B-1----:R-:W-:Y:S02]  /*179e0*/  F2FP.BF16.PACK_AB R2, R186, R185 ;  /* 0x000000b9ba02723e */ /* 0x002fe400000010ff */
[----:B---3--:R-:W-:Y:S02]  /*179f0*/  F2FP.BF16.PACK_AB R3, R187, R184 ;  /* 0x000000b8bb03723e */ /* 0x008fe400000010ff */
[----:B------:R-:W-:Y:S01]  /*17a00*/  LOP3.LUT R178, R178, R2, RZ, 0xc0, !PT ;  /* 0x00000002b2b27212 */ /* 0x000fe200078ec0ff */
[----:B------:R-:W-:Y:S01]  /*17a10*/  IMAD.MOV.U32 R2, RZ, RZ, R145 ;  /* 0x000000ffff027224 */ /* 0x000fe200078e0091 */
[----:B------:R-:W-:Y:S01]  /*17a20*/  LOP3.LUT R179, R179, R3, RZ, 0xc0, !PT ;  /* 0x00000003b3b37212 */ /* 0x000fe200078ec0ff */
[----:B------:R-:W-:Y:S02]  /*17a30*/  IMAD.MOV.U32 R3, RZ, RZ, R144 ;  /* 0x000000ffff037224 */ /* 0x000fe400078e0090 */
        /* <DEDUP_REMOVED lines=8> */
[----:B------:R-:W-:Y:S02]  /*17ac0*/  IMAD.MOV.U32 R107, RZ, RZ, R102 ;  /* 0x000000ffff6b7224 */ /* 0x000fe400078e0066 */
[----:B------:R-:W-:Y:S02]  /*17ad0*/  FADD.FTZ R3, R241, R3 ;  /* 0x00000003f1037221 */ /* 0x000fe40000010000 */
[----:B------:R-:W-:Y:S02]  /*17ae0*/  IMAD.MOV.U32 R106, RZ, RZ, R103 ;  /* 0x000000ffff6a7224 */ /* 0x000fe400078e0067 */
[----:B------:R-:W-:Y:S02]  /*17af0*/  FADD.FTZ R3, R237, R3 ;  /* 0x00000003ed037221 */ /* 0x000fe40000010000 */
[----:B----4-:R-:W-:Y:S01]  /*17b00*/  FFMA.FTZ R190, R0, R130, R156 ;  /* 0x0000008200be7223 */ /* 0x010fe2000001009c */
[----:B------:R-:W-:Y:S01]  /*17b10*/  F2FP.BF16.PACK_AB R0, R197, R198 ;  /* 0x000000c6c500723e */ /* 0x000fe200000010ff */
[----:B------:R-:W1:Y:S03]  /*17b20*/  LDSM.16.MT88.4 R156, [R212+0xac00] ;  /* 0x00ac0000d49c783b */ /* 0x000e660000004200 */
[----:B------:R-:W-:Y:S02]  /*17b30*/  LOP3.LUT R111, R111, R0, RZ, 0xc0, !PT ;  /* 0x000000006f6f7212 */ /* 0x000fe400078ec0ff */
[----:B------:R-:W-:Y:S04]  /*17b40*/  F2FP.BF16.PACK_AB R0, R188, R189 ;  /* 0x000000bdbc00723e */ /* 0x000fe800000010ff */
[----:B------:R-:W-:Y:S01]  /*17b50*/  LOP3.LUT R177, R177, R0, RZ, 0xc0, !PT ;  /* 0x00000000b1b17212 */ /* 0x000fe200078ec0ff */
[-C--:B------:R-:W-:Y:S01]  /*17b60*/  HMMA.16816.F32.BF16 R112, R108, R124.reuse, R4 ;  /* 0x0000007c6c70723c */ /* 0x080fe20000041804 */
[----:B------:R-:W2:Y:S01]  /*17b70*/  LDSM.16.MT88.4 R4, [R214+0xbc00] ;  /* 0x00bc0000d604783b */ /* 0x000ea20000004200 */
[----:B------:R-:W-:Y:S04]  /*17b80*/  IMAD.MOV.U32 R0, RZ, RZ, R146 ;  /* 0x000000ffff007224 */ /* 0x000fe800078e0092 */
[----:B------:R-:W-:Y:S02]  /*17b90*/  FADD.FTZ R0, R0, R190 ;  /* 0x000000be00007221 */ /* 0x000fe40000010000 */
        /* <DEDUP_REMOVED lines=33> */
[----:B------:R-:W-:Y:S02]  /*17db0*/  IMAD.MOV.U32 R100, RZ, RZ, R104 ;  /* 0x000000ffff647224 */ /* 0x000fe400078e0068 */
[-C--:B------:R-:W-:Y:S01]  /*17dc0*/  HMMA.16816.F32.BF16 R152, R176, R158.reuse, R44 ;  /* 0x0000009eb098723c */ /* 0x080fe2000004182c */
[----:B------:R-:W-:Y:S04]  /*17dd0*/  FADD.FTZ R0, R246, R0 ;  /* 0x00000000f6007221 */ /* 0x000fe80000010000 */
[----:B------:R-:W-:Y:S03]  /*17de0*/  FADD.FTZ R0, R242, R0 ;  /* 0x00000000f2007221 */ /* 0x000fe60000010000 */
[C---:B------:R-:W-:Y:S01]  /*17df0*/  HMMA.16816.F32.BF16 R156, R108.reuse, R158, R48 ;  /* 0x0000009e6c9c723c */ /* 0x040fe20000041830 */
[----:B------:R-:W-:Y:S04]  /*17e00*/  FADD.FTZ R0, R206, R0 ;  /* 0x00000000ce007221 */ /* 0x000fe80000010000 */
[----:B------:R-:W-:Y:S02]  /*17e10*/  FADD.FTZ R8, R205, R0 ;  /* 0x00000000cd087221 */ /* 0x000fe40000010000 */
[----:B------:R-:W-:Y:S01]  /*17e20*/  FADD.FTZ R0, R204, R9 ;  /* 0x00000009cc007221 */ /* 0x000fe20000010000 */
        /* <DEDUP_REMOVED lines=35> */
.L_x_668:
[----:B------:R-:W2:Y:S01]  /*18060*/  LDL.LU R5, [R1+0x20] ;  /* 0x0000200001057983 */ /* 0x000ea20000300800 */
[----:B------:R-:W1:Y:S01]  /*18070*/  S2UR UR7, SR_CTAID.Y ;  /* 0x00000000000779c3 */ /* 0x000e620000002600 */
[----:B------:R-:W-:-:S02]  /*18080*/  UISETP.NE.AND UP4, UPT, UR24, -0x1, UPT ;  /* 0xffffffff1800788c */ /* 0x000fc4000bf85270 */
[----:B------:R-:W3:Y:S01]  /*18090*/  LDL.LU R4, [R1+0x48] ;  /* 0x0000480001047983 */ /* 0x000ee20000300800 */
[----:B------:R-:W-:-:S03]  /*180a0*/  ULDC.64 UR4, c[0x0][0x1e8] ;  /* 0x00007a0000047ab9 */ /* 0x000fc60000000a00 */
[----:B------:R-:W4:Y:S04]  /*180b0*/  LDL.LU R8, [R1+0x4c] ;  /* 0x00004c0001087983 */ /* 0x000f280000300800 */
[----:B------:R-:W5:Y:S01]  /*180c0*/  LDL.LU R7, [R1+0x50] ;  /* 0x0000500001077983 */ /* 0x000f620000300800 */
[----:B------:R-:W-:Y:S01]  /*180d0*/  ULDC.U8 UR11, c[0x0][0x329] ;  /* 0x0000ca40000b7ab9 */ /* 0x000fe20000000000 */
[----:B------:R-:W-:Y:S01]  /*180e0*/  BSSY B0, `(.L_x_672) ;  /* 0x0000170000007945 */ /* 0x000fe20003800000 */
[----:B------:R-:W-:Y:S02]  /*180f0*/  UISETP.NE.AND UP3, UPT, UR11, URZ, UPT ;  /* 0x0000003f0b00728c */ /* 0x000fe4000bf65270 */
[----:B------:R-:W-:Y:S02]  /*18100*/  ULDC.U8 UR10, c[0x0][0x328] ;  /* 0x0000ca00000a7ab9 */ /* 0x000fe40000000000 */
[----:B------:R-:W-:-:S02]  /*18110*/  @UP4 UIMAD.WIDE.U32 UR14, UR24, UR4, URZ ;  /* 0x00000004180e42a5 */ /* 0x000fc4000f8e003f */
[----:B------:R-:W-:Y:S02]  /*18120*/  UISETP.NE.AND UP2, UPT, UR10, URZ, UPT ;  /* 0x0000003f0a00728c */ /* 0x000fe4000bf45270 */
[----:B------:R-:W-:Y:S02]  /*18130*/  @UP4 UIMAD UR8, UR24, UR5, UR15 ;  /* 0x00000005180842a4 */ /* 0x000fe4000f8e020f */
[----:B-1----:R-:W-:Y:S02]  /*18140*/  @!UP4 USHF.R.S32.HI UR12, URZ, 0x1f, UR7 ;  /* 0x0000001f3f0cc899 */ /* 0x002fe40008011407 */
[----:B------:R-:W-:Y:S01]  /*18150*/  @!UP3 UISETP.NE.AND UP1, UPT, UR10, URZ, UPT ;  /* 0x0000003f0a00b28c */ /* 0x000fe2000bf25270 */
[----:B------:R-:W1:Y:S01]  /*18160*/  S2UR UR10, SR_CTAID.X ;  /* 0x00000000000a79c3 */ /* 0x000e620000002500 */
[----:B------:R-:W-:Y:S02]  /*18170*/  ULDC.64 UR4, c[0x0][0x1e0] ;  /* 0x0000780000047ab9 */ /* 0x000fe40000000a00 */
[----:B------:R-:W-:-:S02]  /*18180*/  UISETP.EQ.AND UP2, UPT, UR11, URZ, UP2 ;  /* 0x0000003f0b00728c */ /* 0x000fc40009742270 */
[----:B------:R-:W-:Y:S02]  /*18190*/  @!UP4 UIMAD UR12, UR12, UR4, URZ ;  /* 0x000000040c0cc2a4 */ /* 0x000fe4000f8e023f */
[----:B------:R-:W-:Y:S01]  /*181a0*/  ULDC UR9, c[0x0][0x214] ;  /* 0x0000850000097ab9 */ /* 0x000fe20000000800 */
[----:B------:R-:W1:Y:S01]  /*181b0*/  S2UR UR11, SR_CTAID.Z ;  /* 0x00000000000b79c3 */ /* 0x000e620000002700 */
        /* <DEDUP_REMOVED lines=17> */
[----:B------:R-:W-:Y:S02]  /*182d0*/  UIMAD UR15, UR11, UR15, UR4 ;  /* 0x0000000f0b0f72a4 */ /* 0x000fe4000f8e0204 */
        /* <DEDUP_REMOVED lines=11> */
[----:B---3--:R-:W2:Y:S01]  /*18390*/  SHFL.BFLY PT, R0, R4, 0x2, 0x1f ;  /* 0x0c401f0004007f89 */ /* 0x008ea200000e0000 */
[----:B-1----:R-:W-:-:S03]  /*183a0*/  FADD.FTZ R2, R2, R5 ;  /* 0x0000000502027221 */ /* 0x002fc60000010000 */
[----:B-----5:R-:W-:Y:S01]  /*183b0*/  SHFL.BFLY PT, R5, R7, 0x2, 0x1f ;  /* 0x0c401f0007057f89 */ /* 0x020fe200000e0000 */
[----:B--2---:R-:W-:-:S03]  /*183c0*/  FADD.FTZ R0, R0, R4 ;  /* 0x0000000400007221 */ /* 0x004fc60000010000 */
[----:B------:R-:W1:Y:S04]  /*183d0*/  SHFL.BFLY PT, R3, R2, 0x1, 0x1f ;  /* 0x0c201f0002037f89 */ /* 0x000e6800000e0000 */
[----:B----4-:R-:W2:Y:S04]  /*183e0*/  SHFL.BFLY PT, R4, R8, 0x2, 0x1f ;  /* 0x0c401f0008047f89 */ /* 0x010ea800000e0000 */
[----:B------:R-:W3:Y:S01]  /*183f0*/  SHFL.BFLY PT, R6, R0, 0x1, 0x1f ;  /* 0x0c201f0000067f89 */ /* 0x000ee200000e0000 */
[----:B-1----:R-:W-:Y:S01]  /*18400*/  FADD.FTZ R50, R2, R3 ;  /* 0x0000000302327221 */ /* 0x002fe20000010000 */
[----:B------:R-:W-:Y:S01]  /*18410*/  MOV R3, 0x3f800000 ;  /* 0x3f80000000037802 */ /* 0x000fe20000000f00 */
[----:B------:R-:W-:-:S02]  /*18420*/  FADD.FTZ R2, R5, R7 ;  /* 0x0000000705027221 */ /* 0x000fc40000010000 */
[----:B--2---:R-:W-:Y:S01]  /*18430*/  FADD.FTZ R4, R4, R8 ;  /* 0x0000000804047221 */ /* 0x004fe20000010000 */
[----:B------:R-:W-:Y:S01]  /*18440*/  FSETP.NE.FTZ.AND P5, PT, R50, RZ, PT ;  /* 0x000000ff3200720b */ /* 0x000fe20003fb5000 */
[----:B---3--:R-:W-:-:S03]  /*18450*/  FADD.FTZ R49, R0, R6 ;  /* 0x0000000600317221 */ /* 0x008fc60000010000 */
[----:B------:R-:W1:Y:S01]  /*18460*/  SHFL.BFLY PT, R5, R4, 0x1, 0x1f ;  /* 0x0c201f0004057f89 */ /* 0x000e6200000e0000 */
[----:B------:R-:W-:-:S03]  /*18470*/  MOV R0, 0x3f800000 ;  /* 0x3f80000000007802 */ /* 0x000fc60000000f00 */
[----:B------:R-:W2:Y:S01]  /*18480*/  SHFL.BFLY PT, R6, R2, 0x1, 0x1f ;  /* 0x0c201f0002067f89 */ /* 0x000ea200000e0000 */
[----:B------:R-:W-:-:S04]  /*18490*/  FSETP.NE.FTZ.AND P4, PT, R49, RZ, PT ;  /* 0x000000ff3100720b */ /* 0x000fc80003f95000 */
[----:B------:R-:W3:Y:S09]  /*184a0*/  @P5 MUFU.RCP R0, R50 ;  /* 0x0000003200005308 */ /* 0x000ef20000001000 */
[----:B------:R-:W4:Y:S01]  /*184b0*/  @P4 MUFU.RCP R3, R49 ;  /* 0x0000003100034308 */ /* 0x000f220000001000 */
[----:B-1----:R-:W-:-:S02]  /*184c0*/  FADD.FTZ R101, R4, R5 ;  /* 0x0000000504657221 */ /* 0x002fc40000010000 */
[----:B---3--:R-:W-:Y:S02]  /*184d0*/  FMUL.FTZ R0, R0, c[0x0][0x2dc] ;  /* 0x0000b70000007a20 */ /* 0x008fe40000410000 */
[----:B--2---:R-:W-:Y:S01]  /*184e0*/  FADD.FTZ R100, R2, R6 ;  /* 0x0000000602647221 */ /* 0x004fe20000010000 */
[----:B------:R-:W-:Y:S01]  /*184f0*/  FSETP.NE.FTZ.AND P3, PT, R101, RZ, PT ;  /* 0x000000ff6500720b */ /* 0x000fe20003f75000 */
[----:B------:R-:W-:Y:S01]  /*18500*/  FMUL.FTZ R21, R0, R69 ;  /* 0x0000004500157220 */ /* 0x000fe20000410000 */
[----:B------:R-:W-:Y:S01]  /*18510*/  MOV R2, 0x3f800000 ;  /* 0x3f80000000027802 */ /* 0x000fe20000000f00 */
[----:B------:R-:W1:Y:S01]  /*18520*/  S2R R69, SR_TID.X ;  /* 0x0000000000457919 */ /* 0x000e620000002100 */
[----:B------:R-:W-:Y:S01]  /*18530*/  FSETP.NE.FTZ.AND P2, PT, R100, RZ, PT ;  /* 0x000000ff6400720b */ /* 0x000fe20003f55000 */
[C---:B------:R-:W-:Y:S02]  /*18540*/  FMUL.FTZ R112, R0.reuse, R112 ;  /* 0x0000007000707220 */ /* 0x040fe40000410000 */
[----:B------:R-:W-:-:S02]  /*18550*/  FMUL.FTZ R46, R0, R113 ;  /* 0x00000071002e7220 */ /* 0x000fc40000410000 */
[C---:B------:R-:W-:Y:S02]  /*18560*/  FMUL.FTZ R124, R0.reuse, R124 ;  /* 0x0000007c007c7220 */ /* 0x040fe40000410000 */
[----:B------:R-:W-:Y:S01]  /*18570*/  FMUL.FTZ R44, R0, R125 ;  /* 0x0000007d002c7220 */ /* 0x000fe20000410000 */
[----:B------:R-:W-:Y:S01]  /*18580*/  F2FP.BF16.PACK_AB R46, R46, R112 ;  /* 0x000000702e2e723e */ /* 0x000fe200000010ff */
[----:B------:R-:W2:Y:S01]  /*18590*/  @P3 MUFU.RCP R2, R101 ;  /* 0x0000006500023308 */ /* 0x000ea20000001000 */
[C---:B------:R-:W-:Y:S02]  /*185a0*/  FMUL.FTZ R128, R0.reuse, R128 ;  /* 0x0000008000807220 */ /* 0x040fe40000410000 */
[----:B------:R-:W-:Y:S01]  /*185b0*/  FMUL.FTZ R42, R0, R129 ;  /* 0x00000081002a7220 */ /* 0x000fe20000410000 */
        /* <DEDUP_REMOVED lines=8> */
[----:B-1----:R-:W-:Y:S01]  /*18640*/  SHF.R.S32.HI R5, RZ, 0x1f, R69 ;  /* 0x0000001fff057819 */ /* 0x002fe20000011445 */
[----:B------:R-:W-:Y:S01]  /*18650*/  FMUL.FTZ R33, R0, R157 ;  /* 0x0000009d00217220 */ /* 0x000fe20000410000 */
[----:B------:R-:W-:Y:S01]  /*18660*/  F2FP.BF16.PACK_AB R36, R36, R144 ;  /* 0x000000902424723e */ /* 0x000fe200000010ff */
[C---:B------:R-:W-:Y:S01]  /*18670*/  FMUL.FTZ R160, R0.reuse, R160 ;  /* 0x000000a000a07220 */ /* 0x040fe20000410000 */
[----:B------:R-:W-:Y:S01]  /*18680*/  LEA.HI R4, R5, R69, RZ, 0x2 ;  /* 0x0000004505047211 */ /* 0x000fe200078f10ff */
        /* <DEDUP_REMOVED lines=10> */
[C---:B------:R-:W-:Y:S01]  /*18730*/  FMUL.FTZ R84, R0.reuse, R84 ;  /* 0x0000005400547220 */ /* 0x040fe20000410000 */
[----:B------:R-:W-:Y:S01]  /*18740*/  LEA.HI R68, R5, R69, RZ, 0x5 ;  /* 0x0000004505447211 */ /* 0x000fe200078f28ff */
[----:B------:R-:W-:Y:S01]  /*18750*/  FMUL.FTZ R12, R0, R85 ;  /* 0x00000055000c7220 */ /* 0x000fe20000410000 */
[----:B------:R-:W-:Y:S01]  /*18760*/  F2FP.BF16.PACK_AB R16, R16, R80 ;  /* 0x000000501010723e */ /* 0x000fe200000010ff */
[C---:B------:R-:W-:Y:S01]  /*18770*/  FMUL.FTZ R96, R0.reuse, R96 ;  /* 0x0000006000607220 */ /* 0x040fe20000410000 */
[----:B------:R-:W-:Y:S01]  /*18780*/  SHF.R.S32.HI R17, RZ, 0x5, R68 ;  /* 0x00000005ff117819 */ /* 0x000fe20000011444 */
[----:B------:R-:W-:Y:S01]  /*18790*/  FMUL.FTZ R8, R0, R97 ;  /* 0x0000006100087220 */ /* 0x000fe20000410000 */
[----:B------:R-:W-:Y:S01]  /*187a0*/  MOV R0, 0x3f800000 ;  /* 0x3f80000000007802 */ /* 0x000fe20000000f00 */
[----:B----4-:R-:W-:Y:S01]  /*187b0*/  FMUL.FTZ R3, R3, c[0x0][0x2dc] ;  /* 0x0000b70003037a20 */ /* 0x010fe20000410000 */
[----:B------:R-:W-:Y:S01]  /*187c0*/  F2FP.BF16.PACK_AB R12, R12, R84 ;  /* 0x000000540c0c723e */ /* 0x000fe200000010ff */
[----:B--2---:R-:W-:Y:S01]  /*187d0*/  FMUL.FTZ R2, R2, c[0x0][0x2dc] ;  /* 0x0000b70002027a20 */ /* 0x004fe20000410000 */
[----:B------:R-:W-:Y:S01]  /*187e0*/  F2FP.BF16.PACK_AB R8, R8, R96 ;  /* 0x000000600808723e */ /* 0x000fe200000010ff */
[C---:B------:R-:W-:Y:S01]  /*187f0*/  FMUL.FTZ R114, R3.reuse, R114 ;  /* 0x0000007203727220 */ /* 0x040fe20000410000 */
[----:B------:R-:W1:Y:S01]  /*18800*/  @P2 MUFU.RCP R0, R100 ;  /* 0x0000006400002308 */ /* 0x000e620000001000 */
[----:B------:R-:W-:-:S02]  /*18810*/  FMUL.FTZ R45, R3, R115 ;  /* 0x00000073032d7220 */ /* 0x000fc40000410000 */
[C---:B------:R-:W-:Y:S02]  /*18820*/  FMUL.FTZ R126, R3.reuse, R126 ;  /* 0x0000007e037e7220 */ /* 0x040fe40000410000 */
        /* <DEDUP_REMOVED lines=69> */
[----:B-1----:R-:W-:Y:S01]  /*18c80*/  FMUL.FTZ R0, R0, c[0x0][0x2dc] ;  /* 0x0000b70000007a20 */ /* 0x002fe20000410000 */
[----:B------:R-:W-:Y:S02]  /*18c90*/  F2FP.BF16.PACK_AB R10, R10, R88 ;  /* 0x000000580a0a723e */ /* 0x000fe400000010ff */
[----:B------:R-:W-:Y:S01]  /*18ca0*/  LEA.HI R2, R2, R3, RZ, 0x3 ;  /* 0x0000000302027211 */ /* 0x000fe200078f18ff */
[----:B------:R-:W-:Y:S01]  /*18cb0*/  FMUL.FTZ R118, R0, R118 ;  /* 0x0000007600767220 */ /* 0x000fe20000410000 */
[----:B------:R-:W-:Y:S01]  /*18cc0*/  F2FP.BF16.PACK_AB R6, R6, R92 ;  /* 0x0000005c0606723e */ /* 0x000fe200000010ff */
[----:B------:R-:W-:Y:S01]  /*18cd0*/  FMUL.FTZ R119, R0, R119 ;  /* 0x0000007700777220 */ /* 0x000fe20000410000 */
[----:B------:R-:W-:Y:S01]  /*18ce0*/  LOP3.LUT R2, R2, 0xfffffff8, RZ, 0xc0, !PT ;  /* 0xfffffff802027812 */ /* 0x000fe200078ec0ff */
[----:B------:R-:W-:-:S02]  /*18cf0*/  FMUL.FTZ R122, R0, R122 ;  /* 0x0000007a007a7220 */ /* 0x000fc40000410000 */
[C---:B------:R-:W-:Y:S01]  /*18d00*/  FMUL.FTZ R123, R0.reuse, R123 ;  /* 0x0000007b007b7220 */ /* 0x040fe20000410000 */
[----:B------:R-:W-:Y:S01]  /*18d10*/  IADD3 R2, R3, -R2, RZ ;  /* 0x8000000203027210 */ /* 0x000fe20007ffe0ff */
[----:B------:R-:W-:Y:S01]  /*18d20*/  FMUL.FTZ R134, R0, R134 ;  /* 0x0000008600867220 */ /* 0x000fe20000410000 */
[----:B------:R-:W-:Y:S01]  /*18d30*/  LOP3.LUT R3, R4, 0xfffffffc, RZ, 0xc0, !PT ;  /* 0xfffffffc04037812 */ /* 0x000fe200078ec0ff */
        /* <DEDUP_REMOVED lines=116> */
[----:B------:R3:W4:Y:S04]  /*19480*/  LDS.128 R28, [R226] ;  /* 0x00000000e21c7984 */ /* 0x0007280000000c00 */
        /* <DEDUP_REMOVED lines=16> */
[----:B---34-:R-:W3:Y:S01]  /*19590*/  LDL.LU R106, [R1+0x88] ;  /* 0x00008800016a7983 */ /* 0x018ee20000300800 */
[----:B------:R-:W-:-:S04]  /*195a0*/  SHF.R.S32.HI R0, RZ, 0x1f, R17 ;  /* 0x0000001fff007819 */ /* 0x000fc80000011411 */
[----:B------:R-:W-:-:S04]  /*195b0*/  LEA.HI R0, R0, R17, RZ, 0x2 ;  /* 0x0000001100007211 */ /* 0x000fc800078f10ff */
[----:B------:R-:W-:-:S05]  /*195c0*/  LOP3.LUT R0, R0, 0xffffffc, RZ, 0xc0, !PT ;  /* 0x0ffffffc00007812 */ /* 0x000fca00078ec0ff */
[----:B------:R-:W-:-:S04]  /*195d0*/  IMAD.IADD R0, R17, 0x1, -R0 ;  /* 0x0000000111007824 */ /* 0x000fc800078e0a00 */
[----:B---3--:R-:W-:-:S05]  /*195e0*/  IMAD R0, R0, 0x10, R106 ;  /* 0x0000001000007824 */ /* 0x008fca00078e026a */
        /* <DEDUP_REMOVED lines=31> */
.L_x_673:
[----:B---34-:R-:W-:Y:S05]  /*197e0*/  BSYNC B0 ;  /* 0x0000000000007941 */ /* 0x018fea0003800000 */
.L_x_672:
[----:B------:R-:W3:Y:S04]  /*197f0*/  LDL.LU.64 R4, [R1+0x78] ;  /* 0x0000780001047983 */ /* 0x000ee80000300a00 */
[----:B------:R-:W4:Y:S04]  /*19800*/  S2R R3, SR_TID.X ;  /* 0x0000000000037919 */ /* 0x000f280000002100 */
[----:B------:R-:W2:Y:S01]  /*19810*/  S2R R8, SR_CTAID.Z ;  /* 0x0000000000087919 */ /* 0x000ea20000002700 */
[----:B------:R-:W-:-:S02]  /*19820*/  USHF.R.S32.HI UR7, URZ, 0x1f, UR11 ;  /* 0x0000001f3f077899 */ /* 0x000fc4000801140b */
[----:B------:R-:W-:Y:S01]  /*19830*/  ULDC.64 UR4, c[0x0][0x1f0] ;  /* 0x00007c0000047ab9 */ /* 0x000fe20000000a00 */
[----:B------:R1:W5:Y:S01]  /*19840*/  LDL.64 R12, [R1+0x70] ;  /* 0x00007000010c7983 */ /* 0x0003620000100a00 */
[----:B------:R-:W-:Y:S01]  /*19850*/  UIMAD UR4, UR7, UR4, URZ ;  /* 0x00000004070472a4 */ /* 0x000fe2000f8e023f */
[----:B------:R-:W-:Y:S03]  /*19860*/  BSSY B0, `(.L_x_674) ;  /* 0x0000015000007945 */ /* 0x000fe60003800000 */
[----:B------:R-:W-:Y:S01]  /*19870*/  UIMAD UR4, UR11, UR5, UR4 ;  /* 0x000000050b0472a4 */ /* 0x000fe2000f8e0204 */
[----:B----4-:R-:W-:-:S04]  /*19880*/  SHF.R.S32.HI R0, RZ, 0x1f, R3 ;  /* 0x0000001fff007819 */ /* 0x010fc80000011403 */
[----:B------:R-:W-:-:S04]  /*19890*/  LEA.HI R0, R0, R3, RZ, 0x2 ;  /* 0x0000000300007211 */ /* 0x000fc800078f10ff */
[----:B------:R-:W-:Y:S02]  /*198a0*/  SHF.R.S32.HI R0, RZ, 0x2, R0 ;  /* 0x00000002ff007819 */ /* 0x000fe40000011400 */
[----:B---3--:R-:W-:-:S04]  /*198b0*/  IADD3 R2, P0, R4, UR14, RZ ;  /* 0x0000000e04027c10 */ /* 0x008fc8000ff1e0ff */
[----:B------:R-:W-:Y:S02]  /*198c0*/  IADD3.X R3, R5, UR8, RZ, P0, !PT ;  /* 0x0000000805037c10 */ /* 0x000fe400087fe4ff */
[----:B------:R-:W-:-:S03]  /*198d0*/  ISETP.GE.AND P0, PT, R0, UR6, PT ;  /* 0x0000000600007c0c */ /* 0x000fc6000bf06270 */
[----:B--2---:R-:W-:-:S05]  /*198e0*/  IMAD.WIDE.U32 R8, R8, c[0x0][0x1f0], R2 ;  /* 0x00007c0008087a25 */ /* 0x004fca00078e0002 */
[----:B------:R-:W-:-:S05]  /*198f0*/  IADD3 R7, R9, UR4, RZ ;  /* 0x0000000409077c10 */ /* 0x000fca000fffe0ff */
[----:B------:R-:W-:Y:S05]  /*19900*/  @P0 BRA `(.L_x_675) ;  /* 0x000000a000000947 */ /* 0x000fea0003800000 */
[----:B-1----:R-:W-:Y:S01]  /*19910*/  MOV R6, R8 ;  /* 0x0000000800067202 */ /* 0x002fe20000000f00 */
[----:B-----5:R-:W-:-:S04]  /*19920*/  IMAD R0, R13, c[0x0][0x1e8], RZ ;  /* 0x00007a000d007a24 */ /* 0x020fc800078e02ff */
        /* <DEDUP_REMOVED lines=8> */
.L_x_675:
[----:B-1----:R-:W-:Y:S05]  /*199b0*/  BSYNC B0 ;  /* 0x0000000000007941 */ /* 0x002fea0003800000 */
.L_x_674:
[----:B------:R-:W2:Y:S01]  /*199c0*/  LDL.LU R0, [R1+0x54] ;  /* 0x0000540001007983 */ /* 0x000ea20000300800 */
[----:B------:R-:W-:Y:S01]  /*199d0*/  BSSY B0, `(.L_x_676) ;  /* 0x0000010000007945 */ /* 0x000fe20003800000 */
[----:B--2---:R-:W-:-:S13]  /*199e0*/  ISETP.GE.AND P0, PT, R0, UR6, PT ;  /* 0x0000000600007c0c */ /* 0x004fda000bf06270 */
[----:B------:R-:W-:Y:S05]  /*199f0*/  @P0 BRA `(.L_x_677) ;  /* 0x000000d000000947 */ /* 0x000fea0003800000 */
[----:B-----5:R-:W-:Y:S01]  /*19a00*/  IADD3 R10, P0, R12, 0x20, RZ ;  /* 0x000000200c0a7810 */ /* 0x020fe20007f1e0ff */
        /* <DEDUP_REMOVED lines=12> */
.L_x_677:
[----:B------:R-:W-:Y:S05]  /*19ad0*/  BSYNC B0 ;  /* 0x0000000000007941 */ /* 0x000fea0003800000 */
.L_x_676:
[----:B------:R-:W2:Y:S01]  /*19ae0*/  LDL.LU R0, [R1+0x80] ;  /* 0x0000800001007983 */ /* 0x000ea20000300800 */
[----:B------:R-:W-:Y:S01]  /*19af0*/  BSSY B0, `(.L_x_678) ;  /* 0x0000010000007945 */ /* 0x000fe20003800000 */
[----:B--2---:R-:W-:-:S13]  /*19b00*/  ISETP.GE.AND P0, PT, R0, UR6, PT ;  /* 0x0000000600007c0c */ /* 0x004fda000bf06270 */
[----:B------:R-:W-:Y:S05]  /*19b10*/  @P0 BRA `(.L_x_679) ;  /* 0x000000d000000947 */ /* 0x000fea0003800000 */
[----:B-----5:R-:W-:Y:S01]  /*19b20*/  IADD3 R10, P0, R12, 0x40, RZ ;  /* 0x000000400c0a7810 */ /* 0x020fe20007f1e0ff */
        /* <DEDUP_REMOVED lines=12> */
.L_x_679:
[----:B------:R-:W-:Y:S05]  /*19bf0*/  BSYNC B0 ;  /* 0x0000000000007941 */ /* 0x000fea0003800000 */
.L_x_678:
[----:B------:R-:W2:Y:S02]  /*19c00*/  LDL.LU R0, [R1+0x84] ;  /* 0x0000840001007983 */ /* 0x000ea40000300800 */
[----:B--2---:R-:W-:-:S13]  /*19c10*/  ISETP.GE.AND P0, PT, R0, UR6, PT ;  /* 0x0000000600007c0c */ /* 0x004fda000bf06270 */
[----:B------:R-:W-:Y:S05]  /*19c20*/  @P0 EXIT ;  /* 0x000000000000094d */ /* 0x000fea0003800000 */
        /* <DEDUP_REMOVED lines=14> */
.L_x_680:
        /* <DEDUP_REMOVED lines=15> */
.L_x_1043:


//--------------------- .text._ZN5flash16flash_fwd_kernelI23Flash_fwd_kernel_traitsILi96ELi128ELi64ELi4ELb0ELb0EN7cutlass10bfloat16_tE19Flash_kernel_traitsILi96ELi128ELi64ELi4ES3_EELb0ELb0ELb1ELb0ELb0ELb1ELb1ELb0EEEvNS_16Flash_fwd_paramsE --------------------------
	.section	.text._ZN5flash16flash_fwd_kernelI23Flash_fwd_kernel_traitsILi96ELi128ELi64ELi4ELb0ELb0EN7cutlass10bfloat16_tE19Flash_kernel_traitsILi96ELi128ELi64ELi4ES3_EELb0ELb0ELb1ELb0ELb0ELb1ELb1ELb0EEEvNS_16Flash_fwd_paramsE,"ax",@progbits
	.sectioninfo	@"SHI_REGISTERS=255"
	.align	128
        .global         _ZN5flash16flash_fwd_kernelI23Flash_fwd_kernel_traitsILi96ELi128ELi64ELi4ELb0ELb0EN7cutlass10bfloat16_tE19Flash_kernel_traitsILi96ELi128ELi64ELi4ES3_EELb0ELb0ELb1ELb0ELb0ELb1ELb1ELb0EEEvNS_16Flash_fwd_paramsE
        .type           _ZN5flash16flash_fwd_kernelI23Flash_fwd_kernel_traitsILi96ELi128ELi64ELi4ELb0ELb0EN7cutlass10bfloat16_tE19Flash_kernel_traitsILi96ELi128ELi64ELi4ES3_EELb0ELb0ELb1ELb0ELb0ELb1ELb1ELb0EEEvNS_16Flash_fwd_paramsE,@function
        .size           _ZN5flash16flash_fwd_kernelI23Flash_fwd_kernel_traitsILi96ELi128ELi64ELi4ELb0ELb0EN7cutlass10bfloat16_tE19Flash_kernel_traitsILi96ELi128ELi64ELi4ES3_EELb0ELb0ELb1ELb0ELb0ELb1ELb1ELb0EEEvNS_16Flash_fwd_paramsE,(.L_x_1044 - _ZN5flash16flash_fwd_kernelI23Flash_fwd_kernel_traitsILi96ELi128ELi64ELi4ELb0ELb0EN7cutlass10bfloat16_tE19Flash_kernel_traitsILi96ELi128ELi64ELi4ES3_EELb0ELb0ELb1ELb0ELb0ELb1ELb1ELb0EEEvNS_16Flash_fwd_paramsE)
        .other          _ZN5flash16flash_fwd_kernelI23Flash_fwd_kernel_traitsILi96ELi128ELi64ELi4ELb0ELb0EN7cutlass10bfloat16_tE19Flash_kernel_traitsILi96ELi128ELi64ELi4ES3_EELb0ELb0ELb1ELb0ELb0ELb1ELb1ELb0EEEvNS_16Flash_fwd_paramsE,@"STO_CUDA_ENTRY STV_DEFAULT"
_ZN5flash16flash_fwd_kernelI23Flash_fwd_kernel_traitsILi96ELi128ELi64ELi4ELb0ELb0EN7cutlass10bfloat16_tE19Flash_kernel_traitsILi96ELi128ELi64ELi4ES3_EELb0ELb0ELb1ELb0ELb0ELb1ELb1ELb0EEEvNS_16Flash_fwd_paramsE:
.text._ZN5flash16flash_fwd_kernelI23Flash_fwd_kernel_traitsILi96ELi128ELi64ELi4ELb0ELb0EN7cutlass10bfloat16_tE19Flash_kernel_traitsILi96ELi128ELi64ELi4ES3_EELb0ELb0ELb1ELb0ELb0ELb1ELb1ELb0EEEvNS_16Flash_fwd_paramsE:
        /* <DEDUP_REMOVED lines=35> */
.L_x_681:
[----:B------:R-:W-:Y:S02]  /*0230*/  MOV R0, c[0x0][0x218] ;  /* 0x0000860000007a02 */ /* 0x000fe40000000f00 */
.L_x_682:
        /* <DEDUP_REMOVED lines=32> */
[----:B------:R1:W-:-:S12]  /*0440*/  STL [R1], R199 ;  /* 0x000000c701007387 */ /* 0x0003d80000100800 */
        /* <DEDUP_REMOVED lines=65> */
.L_x_685:
[----:B------:R-:W-:Y:S05]  /*0860*/  BSYNC B0 ;  /* 0x0000000000007941 */ /* 0x000fea0003800000 */
.L_x_684:
        /* <DEDUP_REMOVED lines=17> */
.L_x_687:
[----:B------:R-:W-:Y:S05]  /*0980*/  BSYNC B0 ;  /* 0x0000000000007941 */ /* 0x000fea0003800000 */
.L_x_686:
        /* <DEDUP_REMOVED lines=17> */
.L_x_689:
[----:B------:R-:W-:Y:S05]  /*0aa0*/  BSYNC B0 ;  /* 0x0000000000007941 */ /* 0x000fea0003800000 */
.L_x_688:
        /* <DEDUP_REMOVED lines=17> */
.L_x_691:
[----:B------:R-:W-:Y:S05]  /*0bc0*/  BSYNC B0 ;  /* 0x0000000000007941 */ /* 0x000fea0003800000 */
.L_x_690:
        /* <DEDUP_REMOVED lines=35> */
.L_x_683:
        /* <DEDUP_REMOVED lines=27> */
.L_x_692:
        /* <DEDUP_REMOVED lines=42> */
.L_x_693:
        /* <DEDUP_REMOVED lines=30> */
[-C--:B------:R-:W-:Y:S01]  /*1430*/  ISETP.GE.AND P4, PT, R14, R32.reuse, PT ;  /* 0x000000200e00720c */ /* 0x080fe20003f86270 */
        /* <DEDUP_REMOVED lines=9> */
[----:B------:R-:W-:Y:S01]  /*14d0*/  ISETP.GE.AND P0, PT, R2, R32, PT ;  /* 0x000000200200720c */ /* 0x000fe20003f06270 */
        /* <DEDUP_REMOVED lines=99> */
[----:B------:R3:W-:Y:S02]  /*1b10*/  @!P2 LDGSTS.E.BYPASS.LTC128B.128 [R234+0x1800], [R8.64] ;  /* 0x0180000008eaafae */ /* 0x0007e4000b901d4e */
[----:B------:R-:W-:Y:S01]  /*1b20*/  IMAD.IADD R19, R7, 0x1, -R14 ;  /* 0x0000000107137824 */ /* 0x000fe200078e0a0e */
[----:B------:R-:W-:Y:S01]  /*1b30*/  IADD3.X R7, R21, R3, R15, P4, !PT ;  /* 0x0000000315077210 */ /* 0x000fe200027fe40f */
[----:B------:R-:W-:Y:S01]  /*1b40*/  IMAD.IADD R171, R29, 0x1, R0 ;  /* 0x000000011dab7824 */ /* 0x000fe200078e0200 */
[----:B------:R-:W-:Y:S01]  /*1b50*/  SHF.R.S32.HI R21, RZ, 0x1, R13 ;  /* 0x00000001ff157819 */ /* 0x000fe2000001140d */
[----:B------:R-:W-:Y:S01]  /*1b60*/  IMAD.MOV.U32 R170, RZ, RZ, R28 ;  /* 0x000000ffffaa7224 */ /* 0x000fe200078e001c */
[--C-:B------:R-:W-:Y:S01]  /*1b70*/  SHF.R.S32.HI R13, RZ, 0x1, R12.reuse ;  /* 0x00000001ff0d7819 */ /* 0x100fe2000001140c */
[----:B------:R3:W-:Y:S01]  /*1b80*/  @!P2 LDGSTS.E.BYPASS.LTC128B.128 [R234+0x3800], [R8.64+0x40] ;  /* 0x0380004008eaafae */ /* 0x0007e2000b901d4e */
[----:B------:R-:W-:Y:S01]  /*1b90*/  SHF.R.S32.HI R12, RZ, 0x1f, R12 ;  /* 0x0000001fff0c7819 */ /* 0x000fe2000001140c */
[----:B------:R-:W-:-:S02]  /*1ba0*/  IMAD.WIDE.U32 R2, R236, UR10, R170 ;  /* 0x0000000aec027c25 */ /* 0x000fc4000f8e00aa */
[----:B------:R3:W-:Y:S01]  /*1bb0*/  @!P2 LDGSTS.E.BYPASS.LTC128B.128 [R234+0x5800], [R8.64+0x80] ;  /* 0x0580008008eaafae */ /* 0x0007e2000b901d4e */
[----:B------:R-:W-:Y:S01]  /*1bc0*/  LEA.HI R5, R12, R13, RZ, 0x2 ;  /* 0x0000000d0c057211 */ /* 0x000fe200078f10ff */
[----:B------:R-:W-:Y:S01]  /*1bd0*/  IMAD.IADD R12, R3, 0x1, R24 ;  /* 0x00000001030c7824 */ /* 0x000fe200078e0218 */
[C---:B------:R-:W-:Y:S01]  /*1be0*/  @!P6 LEA R4, P4, R2.reuse, c[0x0][0x168], 0x1 ;  /* 0x00005a000204ea11 */ /* 0x040fe200078808ff */
[----:B------:R-:W-:Y:S01]  /*1bf0*/  IMAD.SHL.U32 R0, R21, 0x40, RZ ;  /* 0x0000004015007824 */ /* 0x000fe200078e00ff */
[----:B------:R-:W-:Y:S01]  /*1c00*/  LOP3.LUT R16, R5, 0xfffffffc, RZ, 0xc0, !PT ;  /* 0xfffffffc05107812 */ /* 0x000fe200078ec0ff */
[----:B------:R-:W-:Y:S01]  /*1c10*/  IMAD.SHL.U32 R15, R23, 0x8, RZ ;  /* 0x00000008170f7824 */ /* 0x000fe200078e00ff */
[C---:B------:R-:W-:Y:S01]  /*1c20*/  @!P6 LEA.HI.X R5, R2.reuse, c[0x0][0x16c], R12, 0x1, P4 ;  /* 0x00005b000205ea11 */ /* 0x040fe200020f0c0c */
[----:B------:R4:W-:Y:S01]  /*1c30*/  STL.64 [R1+0x28], R28 ;  /* 0x0000281c01007387 */ /* 0x0009e20000100a00 */
        /* <DEDUP_REMOVED lines=18> */
[----:B------:R-:W-:Y:S01]  /*1d60*/  LOP3.LUT R0, R0, 0xc0, RZ, 0xc0, !PT ;  /* 0x000000c000007812 */ /* 0x000fe200078ec0ff */
[----:B----4-:R-:W-:Y:S01]  /*1d70*/  IMAD.WIDE.U32 R28, R18, c[0x0][0x1b8], R6 ;  /* 0x00006e00121c7a25 */ /* 0x010fe200078e0006 */
[----:B------:R-:W0:Y:S03]  /*1d80*/  LDGDEPBAR ;  /* 0x00000000000079af */ /* 0x000e260000000000 */
[----:B------:R-:W-:Y:S01]  /*1d90*/  IMAD.IADD R27, R29, 0x1, R12 ;  /* 0x000000011d1b7824 */ /* 0x000fe200078e020c */
[----:B------:R-:W-:Y:S01]  /*1da0*/  STL.64 [R1+0x20], R170 ;  /* 0x000020aa01007387 */ /* 0x000fe20000100a00 */
[----:B------:R-:W-:Y:S02]  /*1db0*/  IMAD.MOV.U32 R26, RZ, RZ, R28 ;  /* 0x000000ffff1a7224 */ /* 0x000fe400078e001c */
[----:B------:R-:W-:Y:S01]  /*1dc0*/  IMAD R7, R22, 0x8, R19 ;  /* 0x0000000816077824 */ /* 0x000fe200078e0213 */
[----:B------:R-:W-:Y:S01]  /*1dd0*/  STL.64 [R1+0x48], R28 ;  /* 0x0000481c01007387 */ /* 0x000fe20000100a00 */
[----:B-----5:R-:W-:-:S03]  /*1de0*/  IMAD.SHL.U32 R5, R20, 0x20, RZ ;  /* 0x0000002014057824 */ /* 0x020fc600078e00ff */
[----:B------:R-:W-:Y:S01]  /*1df0*/  STL.64 [R1+0x18], R26 ;  /* 0x0000181a01007387 */ /* 0x000fe20000100a00 */
[----:B------:R-:W-:Y:S01]  /*1e00*/  IMAD.SHL.U32 R4, R22, 0x8, RZ ;  /* 0x0000000816047824 */ /* 0x000fe200078e00ff */
[----:B------:R-:W-:-:S04]  /*1e10*/  LOP3.LUT R74, R5, 0xffffff00, RZ, 0xc0, !PT ;  /* 0xffffff00054a7812 */ /* 0x000fc800078ec0ff */
[----:B------:R-:W-:Y:S02]  /*1e20*/  LOP3.LUT R6, R0, 0x8, R4, 0xf8, !PT ;  /* 0x0000000800067812 */ /* 0x000fe400078ef804 */
[----:B------:R-:W-:Y:S01]  /*1e30*/  SHF.R.U32.HI R5, RZ, 0x3, R0 ;  /* 0x00000003ff057819 */ /* 0x000fe20000011600 */
[----:B---3--:R-:W-:Y:S02]  /*1e40*/  IMAD R8, R164, 0x200, R74 ;  /* 0x00000200a4087824 */ /* 0x008fe400078e024a */
[----:B-1----:R-:W-:Y:S01]  /*1e50*/  IMAD.WIDE.U32 R2, R236, UR12, R26 ;  /* 0x0000000cec027c25 */ /* 0x002fe2000f8e001a */
[----:B------:R-:W-:-:S04]  /*1e60*/  DEPBAR.LE SB0, 0x0 ;  /* 0x000080000000791a */ /* 0x000fc80000000000 */
[----:B------:R-:W-:Y:S01]  /*1e70*/  BAR.SYNC.DEFER_BLOCKING 0x0 ;  /* 0x0000000000007b1d */ /* 0x000fe20000010000 */
[----:B------:R-:W-:Y:S01]  /*1e80*/  IMAD.IADD R0, R3, 0x1, R25 ;  /* 0x0000000103007824 */ /* 0x000fe200078e0219 */
[C---:B------:R-:W-:Y:S01]  /*1e90*/  @!P5 LEA R4, P2, R2.reuse, c[0x0][0x170], 0x1 ;  /* 0x00005c000204da11 */ /* 0x040fe200078408ff */
[----:B------:R-:W-:Y:S01]  /*1ea0*/  IMAD R8, R75, 0x20, R8 ;  /* 0x000000204b087824 */ /* 0x000fe200078e0208 */
[----:B------:R-:W-:Y:S02]  /*1eb0*/  @!P0 IADD3 R3, P1, R2, UR4, RZ ;  /* 0x0000000402038c10 */ /* 0x000fe4000ff3e0ff */
[----:B------:R-:W-:Y:S02]  /*1ec0*/  LOP3.LUT R169, R6, R5, RZ, 0x3c, !PT ;  /* 0x0000000506a97212 */ /* 0x000fe400078e3cff */
[----:B------:R-:W-:Y:S02]  /*1ed0*/  @!P5 LEA.HI.X R5, R2, c[0x0][0x174], R0, 0x1, P2 ;  /* 0x00005d000205da11 */ /* 0x000fe400010f0c00 */
[----:B------:R-:W-:Y:S01]  /*1ee0*/  @!P0 IADD3.X R2, R0, UR5, RZ, P1, !PT ;  /* 0x0000000500028c10 */ /* 0x000fe20008ffe4ff */
[----:B------:R-:W-:Y:S01]  /*1ef0*/  IMAD.U32 R0, R7, 0x20, R14 ;  /* 0x0000002007007824 */ /* 0x000fe200078e000e */
[----:B------:R-:W-:-:S03]  /*1f00*/  @!P0 LEA R6, P1, R3, c[0x0][0x170], 0x1 ;  /* 0x00005c0003068a11 */ /* 0x000fc600078208ff */
[----:B------:R-:W-:Y:S01]  /*1f10*/  IMAD.SHL.U32 R221, R0, 0x2, RZ ;  /* 0x0000000200dd7824 */ /* 0x000fe200078e00ff */
[----:B------:R-:W-:Y:S01]  /*1f20*/  @!P0 LEA.HI.X R7, R3, c[0x0][0x174], R2, 0x1, P1 ;  /* 0x00005d0003078a11 */ /* 0x000fe200008f0c02 */
[----:B------:R-:W-:Y:S01]  /*1f30*/  IMAD.IADD R2, R169, 0x1, R8 ;  /* 0x00000001a9027824 */ /* 0x000fe200078e0208 */
[----:B------:R-:W-:-:S03]  /*1f40*/  LOP3.LUT P1, RZ, R16, 0x2, RZ, 0xc0, !PT ;  /* 0x0000000210ff7812 */ /* 0x000fc6000782c0ff */
[----:B------:R-:W-:Y:S02]  /*1f50*/  IMAD.SHL.U32 R224, R2, 0x2, RZ ;  /* 0x0000000202e07824 */ /* 0x000fe400078e00ff */
[----:B------:R-:W-:Y:S01]  /*1f60*/  IMAD.MOV.U32 R2, RZ, RZ, 0x10 ;  /* 0x00000010ff027424 */ /* 0x000fe200078e00ff */
[----:B------:R-:W-:Y:S04]  /*1f70*/  @P5 STS [R234+0x9000], RZ ;  /* 0x009000ffea005388 */ /* 0x000fe80000000800 */
[----:B------:R-:W-:Y:S04]  /*1f80*/  @P5 STS [R234+0x9004], RZ ;  /* 0x009004ffea005388 */ /* 0x000fe80000000800 */
[----:B------:R-:W-:Y:S04]  /*1f90*/  @P5 STS.64 [R234+0x9008], RZ ;  /* 0x009008ffea005388 */ /* 0x000fe80000000a00 */
        /* <DEDUP_REMOVED lines=18> */
[----:B--2---:R-:W-:Y:S01]  /*20c0*/  LDSM.16.M88.4 R8, [R224] ;  /* 0x00000000e008783b */ /* 0x004fe20000000200 */
[C---:B------:R-:W-:Y:S02]  /*20d0*/  SEL R0, R2.reuse, 0xfffffff0, !P0 ;  /* 0xfffffff002007807 */ /* 0x040fe40004000000 */
[----:B------:R-:W-:Y:S01]  /*20e0*/  SEL R2, R2, 0xfffffff0, !P1 ;  /* 0xfffffff002027807 */ /* 0x000fe20004800000 */
[----:B------:R-:W2:Y:S02]  /*20f0*/  LDSM.16.M88.4 R12, [R221+0x6000] ;  /* 0x00600000dd0c783b */ /* 0x000ea40000000200 */
[----:B------:R-:W-:Y:S02]  /*2100*/  IMAD R223, R0, 0x2, R221 ;  /* 0x0000000200df7824 */ /* 0x000fe400078e02dd */
[----:B------:R-:W-:Y:S01]  /*2110*/  IMAD R225, R2, 0x2, R224 ;  /* 0x0000000202e17824 */ /* 0x000fe200078e02e0 */
[----:B------:R-:W3:Y:S04]  /*2120*/  LDSM.16.M88.4 R32, [R221+0x6400] ;  /* 0x00640000dd20783b */ /* 0x000ee80000000200 */
[----:B------:R-:W-:Y:S04]  /*2130*/  LDSM.16.M88.4 R28, [R221+0x6800] ;  /* 0x00680000dd1c783b */ /* 0x000fe80000000200 */
[----:B------:R-:W-:Y:S04]  /*2140*/  LDSM.16.M88.4 R36, [R221+0x6c00] ;  /* 0x006c0000dd24783b */ /* 0x000fe80000000200 */
[----:B------:R-:W-:Y:S04]  /*2150*/  LDSM.16.M88.4 R20, [R225] ;  /* 0x00000000e114783b */ /* 0x000fe80000000200 */
[----:B-1----:R-:W1:Y:S04]  /*2160*/  LDSM.16.M88.4 R4, [R224+0x1000] ;  /* 0x00100000e004783b */ /* 0x002e680000000200 */
[----:B------:R-:W4:Y:S04]  /*2170*/  LDSM.16.M88.4 R40, [R223+0x6000] ;  /* 0x00600000df28783b */ /* 0x000f280000000200 */
[----:B------:R-:W5:Y:S04]  /*2180*/  LDSM.16.M88.4 R16, [R225+0x1000] ;  /* 0x00100000e110783b */ /* 0x000f680000000200 */
[----:B------:R-:W4:Y:S04]  /*2190*/  LDSM.16.M88.4 R52, [R223+0x6400] ;  /* 0x00640000df34783b */ /* 0x000f280000000200 */
[----:B------:R-:W4:Y:S01]  /*21a0*/  LDSM.16.M88.4 R68, [R223+0x6800] ;  /* 0x00680000df44783b */ /* 0x000f220000000200 */
[C---:B--2---:R-:W-:Y:S03]  /*21b0*/  HMMA.16816.F32.BF16 R44, R8.reuse, R12, RZ ;  /* 0x0000000c082c723c */ /* 0x044fe600000418ff */
[----:B------:R-:W2:Y:S04]  /*21c0*/  LDSM.16.M88.4 R92, [R223+0x6c00] ;  /* 0x006c0000df5c783b */ /* 0x000ea80000000200 */
[----:B------:R-:W-:Y:S01]  /*21d0*/  LDSM.16.M88.4 R76, [R221+0x7000] ;  /* 0x00700000dd4c783b */ /* 0x000fe20000000200 */
[C---:B------:R-:W-:Y:S03]  /*21e0*/  HMMA.16816.F32.BF16 R112, R8.reuse, R14, RZ ;  /* 0x0000000e0870723c */ /* 0x040fe600000418ff */
[----:B------:R-:W2:Y:S04]  /*21f0*/  LDSM.16.M88.4 R24, [R224+0x2000] ;  /* 0x00200000e018783b */ /* 0x000ea80000000200 */
[----:B------:R-:W-:Y:S01]  /*2200*/  LDSM.16.M88.4 R64, [R223+0x7000] ;  /* 0x00700000df40783b */ /* 0x000fe20000000200 */
[----:B---3--:R-:W-:Y:S03]  /*2210*/  HMMA.16816.F32.BF16 R100, R8, R32, RZ ;  /* 0x000000200864723c */ /* 0x008fe600000418ff */
[----:B------:R-:W0:Y:S05]  /*2220*/  LDGDEPBAR ;  /* 0x00000000000079af */ /* 0x000e2a0000000000 */
[C---:B-1----:R-:W-:Y:S08]  /*2230*/  HMMA.16816.F32.BF16 R56, R4.reuse, R12, RZ ;  /* 0x0000000c0438723c */ /* 0x042ff000000418ff */
[C---:B------:R-:W-:Y:S01]  /*2240*/  HMMA.16816.F32.BF16 R104, R4.reuse, R14, RZ ;  /* 0x0000000e0468723c */ /* 0x040fe200000418ff */
[----:B------:R-:W1:Y:S07]  /*2250*/  LDSM.16.M88.4 R12, [R224+0x3000] ;  /* 0x00300000e00c783b */ /* 0x000e6e0000000200 */
[C---:B------:R-:W-:Y:S08]  /*2260*/  HMMA.16816.F32.BF16 R96, R4.reuse, R32, RZ ;  /* 0x000000200460723c */ /* 0x040ff000000418ff */
[C---:B------:R-:W-:Y:S08]  /*2270*/  HMMA.16816.F32.BF16 R84, R4.reuse, R28, RZ ;  /* 0x0000001c0454723c */ /* 0x040ff000000418ff */
[C---:B------:R-:W-:Y:S08]  /*2280*/  HMMA.16816.F32.BF16 R60, R4.reuse, R36, RZ ;  /* 0x00000024043c723c */ /* 0x040ff000000418ff */
[C---:B------:R-:W-:Y:S08]  /*2290*/  HMMA.16816.F32.BF16 R88, R4.reuse, R34, RZ ;  /* 0x000000220458723c */ /* 0x040ff000000418ff */
[C---:B------:R-:W-:Y:S08]  /*22a0*/  HMMA.16816.F32.BF16 R80, R4.reuse, R30, RZ ;  /* 0x0000001e0450723c */ /* 0x040ff000000418ff */
[----:B------:R-:W-:Y:S08]  /*22b0*/  HMMA.16816.F32.BF16 R48, R4, R38, RZ ;  /* 0x000000260430723c */ /* 0x000ff000000418ff */
[----:B----4-:R-:W-:Y:S01]  /*22c0*/  HMMA.16816.F32.BF16 R4, R20, R40, R44 ;  /* 0x000000281404723c */ /* 0x010fe2000004182c */
[----:B------:R-:W-:Y:S07]  /*22d0*/  LDSM.16.M88.4 R44, [R221+0x7400] ;  /* 0x00740000dd2c783b */ /* 0x000fee0000000200 */
[C---:B------:R-:W-:Y:S08]  /*22e0*/  HMMA.16816.F32.BF16 R136, R8.reuse, R34, RZ ;  /* 0x000000220888723c */ /* 0x040ff000000418ff */
[C---:B------:R-:W-:Y:S08]  /*22f0*/  HMMA.16816.F32.BF16 R108, R8.reuse, R28, RZ ;  /* 0x0000001c086c723c */ /* 0x040ff000000418ff */
[C---:B------:R-:W-:Y:S01]  /*2300*/  HMMA.16816.F32.BF16 R132, R8.reuse, R30, RZ ;  /* 0x0000001e0884723c */ /* 0x040fe200000418ff */
[----:B------:R-:W-:Y:S07]  /*2310*/  LDSM.16.M88.4 R28, [R224+0x4000] ;  /* 0x00400000e01c783b */ /* 0x000fee0000000200 */
[C---:B------:R-:W-:Y:S08]  /*2320*/  HMMA.16816.F32.BF16 R116, R8.reuse, R36, RZ ;  /* 0x000000240874723c */ /* 0x040ff000000418ff */
[----:B------:R-:W-:Y:S01]  /*2330*/  HMMA.16816.F32.BF16 R144, R8, R38, RZ ;  /* 0x000000260890723c */ /* 0x000fe200000418ff */
[----:B------:R-:W3:Y:S04]  /*2340*/  LDSM.16.M88.4 R8, [R225+0x2000] ;  /* 0x00200000e108783b */ /* 0x000ee80000000200 */
[----:B------:R-:W-:Y:S03]  /*2350*/  LDSM.16.M88.4 R36, [R224+0x5000] ;  /* 0x00500000e024783b */ /* 0x000fe60000000200 */
[C---:B-----5:R-:W-:Y:S01]  /*2360*/  HMMA.16816.F32.BF16 R32, R16.reuse, R40, R56 ;  /* 0x000000281020723c */ /* 0x060fe20000041838 */
[----:B------:R-:W-:Y:S07]  /*2370*/  LDSM.16.M88.4 R56, [R221+0x7c00] ;  /* 0x007c0000dd38783b */ /* 0x000fee0000000200 */
[C---:B------:R-:W-:Y:S08]  /*2380*/  HMMA.16816.F32.BF16 R160, R16.reuse, R52, R96 ;  /* 0x0000003410a0723c */ /* 0x040ff00000041860 */
[C---:B------:R-:W-:Y:S08]  /*2390*/  HMMA.16816.F32.BF16 R156, R16.reuse, R68, R84 ;  /* 0x00000044109c723c */ /* 0x040ff00000041854 */
[C---:B--2---:R-:W-:Y:S01]  /*23a0*/  HMMA.16816.F32.BF16 R148, R16.reuse, R92, R60 ;  /* 0x0000005c1094723c */ /* 0x044fe2000004183c */
[----:B------:R-:W-:Y:S07]  /*23b0*/  LDSM.16.M88.4 R60, [R221+0x8000] ;  /* 0x00800000dd3c783b */ /* 0x000fee0000000200 */
[C---:B------:R-:W-:Y:S08]  /*23c0*/  HMMA.16816.F32.BF16 R124, R16.reuse, R42, R104 ;  /* 0x0000002a107c723c */ /* 0x040ff00000041868 */
[C---:B------:R-:W-:Y:S08]  /*23d0*/  HMMA.16816.F32.BF16 R128, R16.reuse, R54, R88 ;  /* 0x000000361080723c */ /* 0x040ff00000041858 */
[C---:B------:R-:W-:Y:S08]  /*23e0*/  HMMA.16816.F32.BF16 R152, R16.reuse, R70, R80 ;  /* 0x000000461098723c */ /* 0x040ff00000041850 */
[----:B------:R-:W-:Y:S01]  /*23f0*/  HMMA.16816.F32.BF16 R140, R16, R94, R48 ;  /* 0x0000005e108c723c */ /* 0x000fe20000041830 */
[----:B------:R-:W-:Y:S07]  /*2400*/  LDSM.16.M88.4 R48, [R223+0x8000] ;  /* 0x00800000df30783b */ /* 0x000fee0000000200 */
[-C--:B------:R-:W-:Y:S01]  /*2410*/  HMMA.16816.F32.BF16 R16, R24, R76.reuse, R4 ;  /* 0x0000004c1810723c */ /* 0x080fe20000041804 */
[----:B------:R-:W2:Y:S07]  /*2420*/  LDSM.16.M88.4 R4, [R225+0x3000] ;  /* 0x00300000e104783b */ /* 0x000eae0000000200 */
[----:B-1----:R-:W-:Y:S01]  /*2430*/  HMMA.16816.F32.BF16 R80, R12, R76, R32 ;  /* 0x0000004c0c50723c */ /* 0x002fe20000041820 */
[----:B------:R-:W1:Y:S07]  /*2440*/  LDSM.16.M88.4 R32, [R225+0x4000] ;  /* 0x00400000e120783b */ /* 0x000e6e0000000200 */
[----:B------:R-:W-:Y:S01]  /*2450*/  HMMA.16816.F32.BF16 R84, R20, R42, R112 ;  /* 0x0000002a1454723c */ /* 0x000fe20000041870 */
[----:B------:R-:W4:Y:S07]  /*2460*/  LDSM.16.M88.4 R40, [R221+0x7800] ;  /* 0x00780000dd28783b */ /* 0x000f2e0000000200 */
[----:B---3--:R-:W-:Y:S08]  /*2470*/  HMMA.16816.F32.BF16 R16, R8, R64, R16 ;  /* 0x000000400810723c */ /* 0x008ff00000041810 */
[C---:B------:R-:W-:Y:S08]  /*2480*/  HMMA.16816.F32.BF16 R108, R20.reuse, R68, R108 ;  /* 0x00000044146c723c */ /* 0x040ff0000004186c */
[----:B------:R-:W-:Y:S08]  /*2490*/  HMMA.16816.F32.BF16 R88, R20, R70, R132 ;  /* 0x000000461458723c */ /* 0x000ff00000041884 */
[----:B--2---:R-:W-:Y:S08]  /*24a0*/  HMMA.16816.F32.BF16 R68, R4, R64, R80 ;  /* 0x000000400444723c */ /* 0x004ff00000041850 */
[C---:B------:R-:W-:Y:S08]  /*24b0*/  HMMA.16816.F32.BF16 R120, R20.reuse, R52, R100 ;  /* 0x000000341478723c */ /* 0x040ff00000041864 */
[----:B------:R-:W-:Y:S08]  /*24c0*/  HMMA.16816.F32.BF16 R96, R20, R54, R136 ;  /* 0x000000361460723c */ /* 0x000ff00000041888 */
[----:B------:R-:W-:Y:S08]  /*24d0*/  HMMA.16816.F32.BF16 R80, R24, R78, R84 ;  /* 0x0000004e1850723c */ /* 0x000ff00000041854 */
[----:B------:R-:W-:Y:S01]  /*24e0*/  HMMA.16816.F32.BF16 R52, R28, R60, R16 ;  /* 0x0000003c1c34723c */ /* 0x000fe20000041810 */
[----:B------:R-:W2:Y:S07]  /*24f0*/  LDSM.16.M88.4 R16, [R225+0x5000] ;  /* 0x00500000e110783b */ /* 0x000eae0000000200 */
[C---:B------:R-:W-:Y:S08]  /*2500*/  HMMA.16816.F32.BF16 R100, R20.reuse, R92, R116 ;  /* 0x0000005c1464723c */ /* 0x040ff00000041874 */
[----:B------:R-:W-:Y:S08]  /*2510*/  HMMA.16816.F32.BF16 R104, R20, R94, R144 ;  /* 0x0000005e1468723c */ /* 0x000ff00000041890 */
[----:B------:R-:W-:Y:S08]  /*2520*/  HMMA.16816.F32.BF16 R84, R12, R78, R124 ;  /* 0x0000004e0c54723c */ /* 0x000ff0000004187c */
[----:B------:R-:W-:Y:S08]  /*2530*/  HMMA.16816.F32.BF16 R20, R36, R60, R68 ;  /* 0x0000003c2414723c */ /* 0x000ff00000041844 */
[----:B------:R-:W-:Y:S08]  /*2540*/  HMMA.16816.F32.BF16 R68, R8, R66, R80 ;  /* 0x000000420844723c */ /* 0x000ff00000041850 */
[----:B-1----:R-:W-:Y:S01]  /*2550*/  HMMA.16816.F32.BF16 R80, R32, R48, R52 ;  /* 0x000000302050723c */ /* 0x002fe20000041834 */
[----:B------:R-:W1:Y:S07]  /*2560*/  LDSM.16.M88.4 R52, [R223+0x7400] ;  /* 0x00740000df34783b */ /* 0x000e6e0000000200 */
[----:B------:R-:W-:Y:S08]  /*2570*/  HMMA.16816.F32.BF16 R76, R24, R44, R120 ;  /* 0x0000002c184c723c */ /* 0x000ff00000041878 */
[----:B------:R-:W-:Y:S08]  /*2580*/  HMMA.16816.F32.BF16 R64, R4, R66, R84 ;  /* 0x000000420440723c */ /* 0x000ff00000041854 */
[----:B------:R-:W-:Y:S01]  /*2590*/  HMMA.16816.F32.BF16 R92, R12, R44, R160 ;  /* 0x0000002c0c5c723c */ /* 0x000fe200000418a0 */
[----:B------:R-:W-:-:S07]  /*25a0*/  FMUL.FTZ R0, R80, c[0x0][0x2ec] ;  /* 0x0000bb0050007a20 */ /* 0x000fce0000410000 */
[-C--:B------:R-:W-:Y:S01]  /*25b0*/  HMMA.16816.F32.BF16 R112, R12, R46.reuse, R128 ;  /* 0x0000002e0c70723c */ /* 0x080fe20000041880 */
[----:B------:R3:W5:Y:S07]  /*25c0*/  MUFU.TANH R129, R0 ;  /* 0x0000000000817308 */ /* 0x00076e0000002400 */
[----:B------:R-:W-:Y:S08]  /*25d0*/  HMMA.16816.F32.BF16 R96, R24, R46, R96 ;  /* 0x0000002e1860723c */ /* 0x000ff00000041860 */
[----:B----4-:R-:W-:Y:S01]  /*25e0*/  HMMA.16816.F32.BF16 R156, R12, R40, R156 ;  /* 0x000000280c9c723c */ /* 0x010fe2000004189c */
[----:B---3--:R-:W-:-:S04]  /*25f0*/  FMUL.FTZ R0, R81, c[0x0][0x2ec] ;  /* 0x0000bb0051007a20 */ /* 0x008fc80000410000 */
[----:B------:R3:W-:Y:S03]  /*2600*/  MUFU.TANH R130, R0 ;  /* 0x0000000000827308 */ /* 0x0007e60000002400 */
[C---:B------:R-:W-:Y:S08]  /*2610*/  HMMA.16816.F32.BF16 R148, R12.reuse, R56, R148 ;  /* 0x000000380c94723c */ /* 0x040ff00000041894 */
[----:B------:R-:W-:Y:S01]  /*2620*/  HMMA.16816.F32.BF16 R116, R12, R42, R152 ;  /* 0x0000002a0c74723c */ /* 0x000fe20000041898 */
[----:B---3--:R-:W-:-:S07]  /*2630*/  FMUL.FTZ R0, R82, c[0x0][0x2ec] ;  /* 0x0000bb0052007a20 */ /* 0x008fce0000410000 */
[----:B------:R-:W-:Y:S01]  /*2640*/  HMMA.16816.F32.BF16 R140, R12, R58, R140 ;  /* 0x0000003a0c8c723c */ /* 0x000fe2000004188c */
[----:B------:R3:W4:Y:S07]  /*2650*/  MUFU.TANH R128, R0 ;  /* 0x0000000000807308 */ /* 0x00072e0000002400 */
[----:B--2---:R-:W-:Y:S01]  /*2660*/  HMMA.16816.F32.BF16 R44, R16, R48, R20 ;  /* 0x00000030102c723c */ /* 0x004fe20000041814 */
[----:B------:R-:W2:Y:S07]  /*2670*/  LDSM.16.M88.4 R20, [R221+0x8400] ;  /* 0x00840000dd14783b */ /* 0x000eae0000000200 */
[----:B------:R-:W-:Y:S01]  /*2680*/  HMMA.16816.F32.BF16 R12, R28, R62, R68 ;  /* 0x0000003e1c0c723c */ /* 0x000fe20000041844 */
[----:B---3--:R-:W-:-:S02]  /*2690*/  FMUL.FTZ R0, R83, c[0x0][0x2ec] ;  /* 0x0000bb0053007a20 */ /* 0x008fc40000410000 */
[----:B------:R-:W-:Y:S02]  /*26a0*/  LDSM.16.M88.4 R80, [R223+0x7c00] ;  /* 0x007c0000df50783b */ /* 0x000fe40000000200 */
[----:B------:R3:W-:Y:S03]  /*26b0*/  MUFU.TANH R127, R0 ;  /* 0x00000000007f7308 */ /* 0x0007e60000002400 */
[----:B-1----:R-:W-:Y:S08]  /*26c0*/  HMMA.16816.F32.BF16 R68, R8, R52, R76 ;  /* 0x000000340844723c */ /* 0x002ff0000004184c */
[----:B------:R-:W-:Y:S01]  /*26d0*/  HMMA.16816.F32.BF16 R60, R36, R62, R64 ;  /* 0x0000003e243c723c */ /* 0x000fe20000041840 */
[----:B---3--:R-:W-:-:S07]  /*26e0*/  FMUL.FTZ R0, R44, c[0x0][0x2ec] ;  /* 0x0000bb002c007a20 */ /* 0x008fce0000410000 */
[C---:B------:R-:W-:Y:S01]  /*26f0*/  HMMA.16816.F32.BF16 R108, R24.reuse, R40, R108 ;  /* 0x00000028186c723c */ /* 0x040fe2000004186c */
[----:B------:R1:W-:Y:S07]  /*2700*/  MUFU.TANH R125, R0 ;  /* 0x00000000007d7308 */ /* 0x0003ee0000002400 */
[----:B------:R-:W-:Y:S01]  /*2710*/  HMMA.16816.F32.BF16 R88, R24, R42, R88 ;  /* 0x0000002a1858723c */ /* 0x000fe20000041858 */
[----:B------:R-:W3:Y:S07]  /*2720*/  LDSM.16.M88.4 R40, [R223+0x8400] ;  /* 0x00840000df28783b */ /* 0x000eee0000000200 */
[----:B------:R-:W-:Y:S01]  /*2730*/  HMMA.16816.F32.BF16 R76, R32, R50, R12 ;  /* 0x00000032204c723c */ /* 0x000fe2000004180c */
[----:B-1----:R-:W-:Y:S01]  /*2740*/  FMUL.FTZ R0, R45, c[0x0][0x2ec] ;  /* 0x0000bb002d007a20 */ /* 0x002fe20000410000 */
[----:B------:R-:W1:Y:S03]  /*2750*/  LDSM.16.M88.4 R12, [R223+0x7800] ;  /* 0x00780000df0c783b */ /* 0x000e660000000200 */
[----:B------:R2:W-:Y:S03]  /*2760*/  MUFU.TANH R126, R0 ;  /* 0x00000000007e7308 */ /* 0x0005e60000002400 */
[----:B------:R-:W-:Y:S08]  /*2770*/  HMMA.16816.F32.BF16 R64, R4, R52, R92 ;  /* 0x000000340440723c */ /* 0x000ff0000004185c */
[----:B------:R-:W-:Y:S01]  /*2780*/  HMMA.16816.F32.BF16 R60, R16, R50, R60 ;  /* 0x00000032103c723c */ /* 0x000fe2000004183c */
[----:B--2---:R-:W-:-:S07]  /*2790*/  FMUL.FTZ R0, R46, c[0x0][0x2ec] ;  /* 0x0000bb002e007a20 */ /* 0x004fce0000410000 */
[C---:B------:R-:W-:Y:S01]  /*27a0*/  HMMA.16816.F32.BF16 R100, R24.reuse, R56, R100 ;  /* 0x000000381864723c */ /* 0x040fe20000041864 */
[----:B------:R2:W1:Y:S07]  /*27b0*/  MUFU.TANH R120, R0 ;  /* 0x0000000000787308 */ /* 0x00046e0000002400 */
[----:B------:R-:W-:Y:S08]  /*27c0*/  HMMA.16816.F32.BF16 R104, R24, R58, R104 ;  /* 0x0000003a1868723c */ /* 0x000ff00000041868 */
[----:B------:R-:W-:Y:S01]  /*27d0*/  HMMA.16816.F32.BF16 R24, R36, R20, R64 ;  /* 0x000000142418723c */ /* 0x000fe20000041840 */
[----:B--2---:R-:W-:-:S04]  /*27e0*/  FMUL.FTZ R0, R47, c[0x0][0x2ec] ;  /* 0x0000bb002f007a20 */ /* 0x004fc80000410000 */
[----:B------:R2:W1:Y:S03]  /*27f0*/  MUFU.TANH R122, R0 ;  /* 0x00000000007a7308 */ /* 0x0004660000002400 */
[----:B------:R-:W-:Y:S08]  /*2800*/  HMMA.16816.F32.BF16 R44, R28, R20, R68 ;  /* 0x000000141c2c723c */ /* 0x000ff00000041844 */
[----:B------:R-:W-:Y:S01]  /*2810*/  HMMA.16816.F32.BF16 R48, R8, R54, R96 ;  /* 0x000000360830723c */ /* 0x000fe20000041860 */
[----:B--2---:R-:W-:-:S07]  /*2820*/  FMUL.FTZ R0, R76, c[0x0][0x2ec] ;  /* 0x0000bb004c007a20 */ /* 0x004fce0000410000 */
[----:B------:R-:W-:Y:S01]  /*2830*/  HMMA.16816.F32.BF16 R68, R4, R54, R112 ;  /* 0x000000360444723c */ /* 0x000fe20000041870 */
[----:B------:R2:W1:Y:S01]  /*2840*/  MUFU.TANH R121, R0 ;  /* 0x0000000000797308 */ /* 0x0004620000002400 */
[----:B------:R-:W4:Y:S06]  /*2850*/  LDSM.16.M88.4 R52, [R221+0x8800] ;  /* 0x00880000dd34783b */ /* 0x000f2c0000000200 */
[-C--:B---3--:R-:W-:Y:S08]  /*2860*/  HMMA.16816.F32.BF16 R44, R32, R40.reuse, R44 ;  /* 0x00000028202c723c */ /* 0x088ff0000004182c */
[----:B------:R-:W-:Y:S01]  /*2870*/  HMMA.16816.F32.BF16 R56, R16, R40, R24 ;  /* 0x000000281038723c */ /* 0x000fe20000041818 */
[----:B--2---:R-:W-:-:S04]  /*2880*/  FMUL.FTZ R0, R77, c[0x0][0x2ec] ;  /* 0x0000bb004d007a20 */ /* 0x004fc80000410000 */
[----:B------:R2:W-:Y:S03]  /*2890*/  MUFU.TANH R124, R0 ;  /* 0x00000000007c7308 */ /* 0x0005e60000002400 */
[----:B------:R-:W-:Y:S08]  /*28a0*/  HMMA.16816.F32.BF16 R24, R28, R22, R48 ;  /* 0x000000161c18723c */ /* 0x000ff00000041830 */
[----:B------:R-:W-:Y:S01]  /*28b0*/  HMMA.16816.F32.BF16 R92, R4, R80, R148 ;  /* 0x00000050045c723c */ /* 0x000fe20000041894 */
[----:B--2---:R-:W-:-:S07]  /*28c0*/  FMUL.FTZ R0, R78, c[0x0][0x2ec] ;  /* 0x0000bb004e007a20 */ /* 0x004fce0000410000 */
[----:B-1----:R-:W-:Y:S01]  /*28d0*/  HMMA.16816.F32.BF16 R48, R8, R12, R108 ;  /* 0x0000000c0830723c */ /* 0x002fe2000004186c */
[----:B------:R1:W2:Y:S01]  /*28e0*/  MUFU.TANH R123, R0 ;  /* 0x00000000007b7308 */ /* 0x0002a20000002400 */
[----:B------:R-:W-:-:S06]  /*28f0*/  FMUL.FTZ R3, R58, c[0x0][0x2ec] ;  /* 0x0000bb003a037a20 */ /* 0x000fcc0000410000 */
[C---:B------:R-:W-:Y:S01]  /*2900*/  HMMA.16816.F32.BF16 R64, R4.reuse, R12, R156 ;  /* 0x0000000c0440723c */ /* 0x040fe2000004189c */
[----:B------:R3:W-:Y:S07]  /*2910*/  MUFU.TANH R136, R3 ;  /* 0x0000000300887308 */ /* 0x0007ee0000002400 */
[----:B------:R-:W-:Y:S01]  /*2920*/  HMMA.16816.F32.BF16 R84, R4, R14, R116 ;  /* 0x0000000e0454723c */ /* 0x000fe20000041874 */
[----:B-1----:R-:W-:-:S04]  /*2930*/  FMUL.FTZ R0, R79, c[0x0][0x2ec] ;  /* 0x0000bb004f007a20 */ /* 0x002fc80000410000 */
[----:B------:R1:W-:Y:S03]  /*2940*/  MUFU.TANH R115, R0 ;  /* 0x0000000000737308 */ /* 0x0003e60000002400 */
[----:B------:R-:W-:Y:S01]  /*2950*/  HMMA.16816.F32.BF16 R140, R4, R82, R140 ;  /* 0x00000052048c723c */ /* 0x000fe2000004188c */
[----:B---3--:R-:W-:-:S04]  /*2960*/  FMUL.FTZ R3, R59, c[0x0][0x2ec] ;  /* 0x0000bb003b037a20 */ /* 0x008fc80000410000 */
[----:B------:R3:W-:Y:S03]  /*2970*/  MUFU.TANH R96, R3 ;  /* 0x0000000300607308 */ /* 0x0007e60000002400 */
[----:B------:R-:W-:Y:S01]  /*2980*/  HMMA.16816.F32.BF16 R4, R32, R42, R24 ;  /* 0x0000002a2004723c */ /* 0x000fe20000041818 */
[----:B-1----:R-:W-:-:S07]  /*2990*/  FMUL.FTZ R0, R60, c[0x0][0x2ec] ;  /* 0x0000bb003c007a20 */ /* 0x002fce0000410000 */
[----:B------:R-:W-:Y:S01]  /*29a0*/  HMMA.16816.F32.BF16 R20, R36, R22, R68 ;  /* 0x000000162414723c */ /* 0x000fe20000041844 */
[----:B------:R1:W1:Y:S01]  /*29b0*/  MUFU.TANH R113, R0 ;  /* 0x0000000000717308 */ /* 0x0002620000002400 */
[----:B---3--:R-:W-:-:S06]  /*29c0*/  IMAD R3, R164, 0x10, R168 ;  /* 0x00000010a4037824 */ /* 0x008fcc00078e02a8 */
[----:B----4-:R-:W-:Y:S08]  /*29d0*/  HMMA.16816.F32.BF16 R48, R28, R52, R48 ;  /* 0x000000341c30723c */ /* 0x010ff00000041830 */
[----:B------:R-:W-:Y:S01]  /*29e0*/  FMUL.FTZ R4, R4, c[0x0][0x2ec] ;  /* 0x0000bb0004047a20 */ /* 0x000fe20000410000 */
[----:B------:R-:W-:Y:S01]  /*29f0*/  HMMA.16816.F32.BF16 R76, R8, R14, R88 ;  /* 0x0000000e084c723c */ /* 0x000fe20000041858 */
[----:B-1----:R-:W-:-:S02]  /*2a00*/  FMUL.FTZ R0, R61, c[0x0][0x2ec] ;  /* 0x0000bb003d007a20 */ /* 0x002fc40000410000 */
[----:B------:R1:W-:Y:S01]  /*2a10*/  MUFU.TANH R139, R4 ;  /* 0x00000004008b7308 */ /* 0x0003e20000002400 */
[----:B------:R-:W-:Y:S02]  /*2a20*/  FMUL.FTZ R5, R5, c[0x0][0x2ec] ;  /* 0x0000bb0005057a20 */ /* 0x000fe40000410000 */
[----:B------:R-:W-:Y:S02]  /*2a30*/  FMUL.FTZ R13, R7, c[0x0][0x2ec] ;  /* 0x0000bb00070d7a20 */ /* 0x000fe40000410000 */
[----:B------:R-:W-:Y:S01]  /*2a40*/  HMMA.16816.F32.BF16 R40, R16, R42, R20 ;  /* 0x0000002a1028723c */ /* 0x000fe20000041814 */
[----:B------:R-:W-:Y:S02]  /*2a50*/  FMUL.FTZ R6, R6, c[0x0][0x2ec] ;  /* 0x0000bb0006067a20 */ /* 0x000fe40000410000 */
[----:B------:R3:W-:Y:S01]  /*2a60*/  MUFU.TANH R114, R0 ;  /* 0x0000000000727308 */ /* 0x0007e20000002400 */
[----:B------:R-:W-:-:S04]  /*2a70*/  IMAD R88, R75, 0x20, R74 ;  /* 0x000000204b587824 */ /* 0x000fc800078e024a */
[----:B------:R-:W-:Y:S01]  /*2a80*/  HMMA.16816.F32.BF16 R24, R36, R52, R64 ;  /* 0x000000342418723c */ /* 0x000fe20000041840 */
[----:B-1----:R-:W-:Y:S02]  /*2a90*/  IADD3 R4, R72, 0x1, -R73 ;  /* 0x0000000148047810 */ /* 0x002fe40007ffe849 */
[----:B------:R-:W-:Y:S01]  /*2aa0*/  MUFU.TANH R137, R5 ;  /* 0x0000000500897308 */ /* 0x000fe20000002400 */
[----:B---3--:R-:W-:-:S07]  /*2ab0*/  FMUL.FTZ R0, R62, c[0x0][0x2ec] ;  /* 0x0000bb003e007a20 */ /* 0x008fce0000410000 */
[----:B------:R-:W-:Y:S08]  /*2ac0*/  MUFU.TANH R164, R6 ;  /* 0x0000000600a47308 */ /* 0x000ff00000002400 */
[----:B------:R1:W3:Y:S08]  /*2ad0*/  MUFU.TANH R99, R0 ;  /* 0x0000000000637308 */ /* 0x0002f00000002400 */
[----:B------:R-:W-:Y:S01]  /*2ae0*/  MUFU.TANH R138, R13 ;  /* 0x0000000d008a7308 */ /* 0x000fe20000002400 */
[----:B-1----:R-:W-:-:S02]  /*2af0*/  FMUL.FTZ R0, R63, c[0x0][0x2ec] ;  /* 0x0000bb003f007a20 */ /* 0x002fc40000410000 */
[----:B------:R-:W-:Y:S05]  /*2b00*/  HMMA.16816.F32.BF16 R60, R8, R80, R100 ;  /* 0x00000050083c723c */ /* 0x000fea0000041864 */
[----:B------:R1:W4:Y:S02]  /*2b10*/  MUFU.TANH R112, R0 ;  /* 0x0000000000707308 */ /* 0x0003240000002400 */
[----:B-1----:R-:W-:-:S06]  /*2b20*/  FMUL.FTZ R0, R44, c[0x0][0x2ec] ;  /* 0x0000bb002c007a20 */ /* 0x002fcc0000410000 */
[----:B------:R1:W1:Y:S02]  /*2b30*/  MUFU.TANH R149, R0 ;  /* 0x0000000000957308 */ /* 0x0002640000002400 */
[----:B-1----:R-:W-:-:S06]  /*2b40*/  FMUL.FTZ R0, R45, c[0x0][0x2ec] ;  /* 0x0000bb002d007a20 */ /* 0x002fcc0000410000 */
[----:B------:R1:W-:Y:S02]  /*2b50*/  MUFU.TANH R148, R0 ;  /* 0x0000000000947308 */ /* 0x0003e40000002400 */
[----:B-1----:R-:W-:-:S06]  /*2b60*/  FMUL.FTZ R0, R46, c[0x0][0x2ec] ;  /* 0x0000bb002e007a20 */ /* 0x002fcc0000410000 */
[----:B------:R1:W1:Y:S02]  /*2b70*/  MUFU.TANH R152, R0 ;  /* 0x0000000000987308 */ /* 0x0002640000002400 */
[----:B-1----:R-:W-:Y:S02]  /*2b80*/  FMUL.FTZ R0, R47, c[0x0][0x2ec] ;  /* 0x0000bb002f007a20 */ /* 0x002fe40000410000 */
[----:B------:R-:W1:Y:S04]  /*2b90*/  LDSM.16.M88.4 R44, [R223+0x8800] ;  /* 0x00880000df2c783b */ /* 0x000e680000000200 */
[----:B------:R2:W-:Y:S02]  /*2ba0*/  MUFU.TANH R166, R0 ;  /* 0x0000000000a67308 */ /* 0x0005e40000002400 */
[----:B--2---:R-:W-:-:S06]  /*2bb0*/  FMUL.FTZ R0, R56, c[0x0][0x2ec] ;  /* 0x0000bb0038007a20 */ /* 0x004fcc0000410000 */
[----:B------:R2:W1:Y:S02]  /*2bc0*/  MUFU.TANH R97, R0 ;  /* 0x0000000000617308 */ /* 0x0004640000002400 */
[----:B--2---:R-:W-:Y:S01]  /*2bd0*/  FMUL.FTZ R0, R57, c[0x0][0x2ec] ;  /* 0x0000bb0039007a20 */ /* 0x004fe20000410000 */
[----:B-1----:R-:W-:Y:S05]  /*2be0*/  HMMA.16816.F32.BF16 R24, R16, R44, R24 ;  /* 0x0000002c1018723c */ /* 0x002fea0000041818 */
[----:B------:R1:W2:Y:S03]  /*2bf0*/  MUFU.TANH R98, R0 ;  /* 0x0000000000627308 */ /* 0x0002a60000002400 */
[----:B------:R-:W-:Y:S01]  /*2c00*/  HMMA.16816.F32.BF16 R56, R8, R82, R104 ;  /* 0x000000520838723c */ /* 0x000fe20000041868 */
[----:B------:R-:W-:Y:S01]  /*2c10*/  LDSM.16.M88.4 R8, [R223+0x8c00] ;  /* 0x008c0000df08783b */ /* 0x000fe20000000200 */
[----:B-1----:R-:W-:-:S05]  /*2c20*/  LOP3.LUT R0, R167, 0xffffffe0, RZ, 0xc0, !PT ;  /* 0xffffffe0a7007812 */ /* 0x002fca00078ec0ff */
[C---:B------:R-:W-:Y:S02]  /*2c30*/  IMAD.IADD R0, R165.reuse, 0x1, -R0 ;  /* 0x00000001a5007824 */ /* 0x040fe400078e0a00 */
[----:B------:R-:W-:-:S03]  /*2c40*/  IMAD.SHL.U32 R165, R165, 0x2, RZ ;  /* 0x00000002a5a57824 */ /* 0x000fc600078e00ff */
[----:B------:R-:W-:Y:S02]  /*2c50*/  SHF.R.S32.HI R12, RZ, 0x1f, R0 ;  /* 0x0000001fff0c7819 */ /* 0x000fe40000011400 */
[----:B------:R-:W-:Y:S02]  /*2c60*/  LOP3.LUT R23, R165, 0x6, RZ, 0xc0, !PT ;  /* 0x00000006a5177812 */ /* 0x000fe400078ec0ff */
[----:B------:R-:W-:Y:S02]  /*2c70*/  LEA.HI R0, R12, R0, RZ, 0x2 ;  /* 0x000000000c007211 */ /* 0x000fe400078f10ff */
[----:B------:R-:W-:Y:S02]  /*2c80*/  IADD3 R12, R4, c[0x0][0x2e8], RZ ;  /* 0x0000ba00040c7a10 */ /* 0x000fe40007ffe0ff */
[----:B------:R-:W-:-:S05]  /*2c90*/  SHF.R.S32.HI R172, RZ, 0x2, R0 ;  /* 0x00000002ffac7819 */ /* 0x000fca0000011400 */
[----:B------:R-:W-:Y:S01]  /*2ca0*/  IMAD.IADD R0, R3, 0x1, R172 ;  /* 0x0000000103007824 */ /* 0x000fe200078e02ac */
[----:B------:R-:W-:Y:S01]  /*2cb0*/  IADD3 R3, R72, -c[0x0][0x2e4], -R73 ;  /* 0x8000b90048037a10 */ /* 0x000fe20007ffe849 */
[----:B------:R-:W-:Y:S02]  /*2cc0*/  STL [R1+0x54], R172 ;  /* 0x000054ac01007387 */ /* 0x000fe40000100800 */
[C---:B------:R-:W-:Y:S01]  /*2cd0*/  IMAD.IADD R7, R0.reuse, 0x1, R12 ;  /* 0x0000000100077824 */ /* 0x040fe200078e020c */
[C---:B------:R-:W-:Y:S01]  /*2ce0*/  IADD3 R5, R0.reuse, 0x8, RZ ;  /* 0x0000000800057810 */ /* 0x040fe20007ffe0ff */
[C---:B------:R-:W-:Y:S01]  /*2cf0*/  IMAD.IADD R22, R0.reuse, 0x1, R3 ;  /* 0x0000000100167824 */ /* 0x040fe200078e0203 */
[C---:B------:R-:W-:Y:S02]  /*2d00*/  IADD3 R4, R0.reuse, 0x40, RZ ;  /* 0x0000004000047810 */ /* 0x040fe40007ffe0ff */
[----:B------:R-:W-:Y:S01]  /*2d10*/  IADD3 R0, R0, 0x48, RZ ;  /* 0x0000004800007810 */ /* 0x000fe20007ffe0ff */
[--C-:B------:R-:W-:Y:S01]  /*2d20*/  IMAD.IADD R21, R3, 0x1, R5.reuse ;  /* 0x0000000103157824 */ /* 0x100fe200078e0205 */
[----:B------:R-:W-:Y:S01]  /*2d30*/  IMNMX R233, R7, R72, PT ;  /* 0x0000004807e97217 */ /* 0x000fe20003800200 */
[C---:B------:R-:W-:Y:S01]  /*2d40*/  IMAD.IADD R20, R3.reuse, 0x1, R4 ;  /* 0x0000000103147824 */ /* 0x040fe200078e0204 */
[----:B------:R-:W-:Y:S01]  /*2d50*/  IMNMX R229, RZ, R22, !PT ;  /* 0x00000016ffe57217 */ /* 0x000fe20007800200 */
[C---:B------:R-:W-:Y:S01]  /*2d60*/  IMAD.IADD R6, R12.reuse, 0x1, R5 ;  /* 0x000000010c067824 */ /* 0x040fe200078e0205 */
[----:B------:R-:W-:Y:S01]  /*2d70*/  IMNMX R228, RZ, R21, !PT ;  /* 0x00000015ffe47217 */ /* 0x000fe20007800200 */
[----:B------:R-:W-:Y:S01]  /*2d80*/  IMAD.IADD R3, R3, 0x1, R0 ;  /* 0x0000000103037824 */ /* 0x000fe200078e0200 */
[----:B------:R-:W-:Y:S01]  /*2d90*/  IMNMX R227, RZ, R20, !PT ;  /* 0x00000014ffe37217 */ /* 0x000fe20007800200 */
[----:B------:R-:W-:Y:S01]  /*2da0*/  IMAD.IADD R5, R12, 0x1, R4 ;  /* 0x000000010c057824 */ /* 0x000fe200078e0204 */
[-C--:B------:R-:W-:Y:S01]  /*2db0*/  IMNMX R232, R6, R72.reuse, PT ;  /* 0x0000004806e87217 */ /* 0x080fe20003800200 */
[----:B------:R-:W-:Y:S01]  /*2dc0*/  IMAD.IADD R0, R12, 0x1, R0 ;  /* 0x000000010c007824 */ /* 0x000fe200078e0200 */
[----:B------:R-:W-:Y:S01]  /*2dd0*/  IMNMX R226, RZ, R3, !PT ;  /* 0x00000003ffe27217 */ /* 0x000fe20007800200 */
[----:B------:R-:W-:Y:S01]  /*2de0*/  HMMA.16816.F32.BF16 R12, R32, R44, R48 ;  /* 0x0000002c200c723c */ /* 0x000fe20000041830 */
[----:B------:R-:W-:Y:S01]  /*2df0*/  IMAD R4, R236, 0x40, R23 ;  /* 0x00000040ec047824 */ /* 0x000fe200078e0217 */
[-C--:B------:R-:W-:Y:S01]  /*2e00*/  IMNMX R231, R5, R72.reuse, PT ;  /* 0x0000004805e77217 */ /* 0x080fe20003800200 */
[----:B------:R-:W-:Y:S01]  /*2e10*/  FMUL.FTZ R5, R41, c[0x0][0x2ec] ;  /* 0x0000bb0029057a20 */ /* 0x000fe20000410000 */
[----:B------:R-:W-:Y:S01]  /*2e20*/  IMNMX R230, R0, R72, PT ;  /* 0x0000004800e67217 */ /* 0x000fe20003800200 */
[----:B------:R-:W-:Y:S01]  /*2e30*/  FMUL.FTZ R23, R40, c[0x0][0x2ec] ;  /* 0x0000bb0028177a20 */ /* 0x000fe20000410000 */
[C---:B------:R-:W-:Y:S01]  /*2e40*/  IADD3 R0, R4.reuse, 0x1, RZ ;  /* 0x0000000104007810 */ /* 0x040fe20007ffe0ff */
[----:B------:R1:W-:Y:S01]  /*2e50*/  MUFU.TANH R91, R5 ;  /* 0x00000005005b7308 */ /* 0x0003e20000002400 */
[-C--:B------:R-:W-:Y:S01]  /*2e60*/  ISETP.GE.AND P0, PT, R4, R233.reuse, PT ;  /* 0x000000e90400720c */ /* 0x080fe20003f06270 */
[----:B------:R-:W-:Y:S01]  /*2e70*/  FMUL.FTZ R3, R42, c[0x0][0x2ec] ;  /* 0x0000bb002a037a20 */ /* 0x000fe20000410000 */
[----:B------:R-:W-:-:S02]  /*2e80*/  ISETP.GE.AND P1, PT, R0, R233, PT ;  /* 0x000000e90000720c */ /* 0x000fc40003f26270 */
[C---:B------:R-:W-:Y:S02]  /*2e90*/  ISETP.GE.AND P4, PT, R0.reuse, R232, PT ;  /* 0x000000e80000720c */ /* 0x040fe40003f86270 */
[C---:B------:R-:W-:Y:S01]  /*2ea0*/  ISETP.GE.AND P6, PT, R0.reuse, R231, PT ;  /* 0x000000e70000720c */ /* 0x040fe20003fc6270 */
[----:B------:R2:W2:Y:S01]  /*2eb0*/  MUFU.TANH R90, R23 ;  /* 0x00000017005a7308 */ /* 0x0004a20000002400 */
[C---:B------:R-:W-:Y:S02]  /*2ec0*/  ISETP.GE.AND P3, PT, R0.reuse, R230, PT ;  /* 0x000000e60000720c */ /* 0x040fe40003f66270 */
[C---:B------:R-:W-:Y:S02]  /*2ed0*/  ISETP.LT.OR P1, PT, R0.reuse, R229, P1 ;  /* 0x000000e50000720c */ /* 0x040fe40000f21670 */
[C---:B------:R-:W-:Y:S02]  /*2ee0*/  ISETP.LT.OR P4, PT, R0.reuse, R228, P4 ;  /* 0x000000e40000720c */ /* 0x040fe40002781670 */
[C---:B------:R-:W-:Y:S01]  /*2ef0*/  ISETP.LT.OR P6, PT, R0.reuse, R227, P6 ;  /* 0x000000e30000720c */ /* 0x040fe200037c1670 */
[----:B------:R3:W3:Y:S01]  /*2f00*/  MUFU.TANH R80, R3 ;  /* 0x0000000300507308 */ /* 0x0006e20000002400 */
[----:B------:R-:W-:Y:S01]  /*2f10*/  ISETP.LT.OR P3, PT, R0, R226, P3 ;  /* 0x000000e20000720c */ /* 0x000fe20001f61670 */
[----:B------:R-:W-:Y:S01]  /*2f20*/  FMUL.FTZ R0, R12, c[0x0][0x2ec] ;  /* 0x0000bb000c007a20 */ /* 0x000fe20000410000 */
[C---:B------:R-:W-:Y:S01]  /*2f30*/  ISETP.LT.OR P0, PT, R4.reuse, R229, P0 ;  /* 0x000000e50400720c */ /* 0x040fe20000701670 */
[----:B------:R-:W-:Y:S01]  /*2f40*/  FMUL.FTZ R6, R13, c[0x0][0x2ec] ;  /* 0x0000bb000d067a20 */ /* 0x000fe20000410000 */
[----:B------:R-:W-:Y:S01]  /*2f50*/  ISETP.GE.AND P5, PT, R4, R232, PT ;  /* 0x000000e80400720c */ /* 0x000fe20003fa6270 */
[----:B-1----:R-:W-:Y:S01]  /*2f60*/  FMUL.FTZ R5, R14, c[0x0][0x2ec] ;  /* 0x0000bb000e057a20 */ /* 0x002fe20000410000 */
[----:B-----5:R-:W-:Y:S01]  /*2f70*/  FSEL R67, R129, -INF , !P0 ;  /* 0xff80000081437808 */ /* 0x020fe20004000000 */
[----:B------:R-:W-:Y:S01]  /*2f80*/  FMUL.FTZ R7, R15, c[0x0][0x2ec] ;  /* 0x0000bb000f077a20 */ /* 0x000fe20000410000 */
[----:B--2---:R-:W-:Y:S01]  /*2f90*/  HMMA.16816.F32.BF16 R20, R36, R54, R84 ;  /* 0x000000362414723c */ /* 0x004fe20000041854 */
[C---:B------:R-:W-:Y:S01]  /*2fa0*/  ISETP.GE.AND P0, PT, R4.reuse, R230, PT ;  /* 0x000000e60400720c */ /* 0x040fe20003f06270 */
[----:B------:R1:W-:Y:S01]  /*2fb0*/  MUFU.TANH R81, R0 ;  /* 0x0000000000517308 */ /* 0x0003e20000002400 */
[----:B------:R-:W-:-:S02]  /*2fc0*/  ISETP.LT.OR P5, PT, R4, R228, P5 ;  /* 0x000000e40400720c */ /* 0x000fc40002fa1670 */
[----:B------:R-:W-:Y:S01]  /*2fd0*/  ISETP.LT.OR P0, PT, R4, R226, P0 ;  /* 0x000000e20400720c */ /* 0x000fe20000701670 */
[----:B---3--:R-:W-:Y:S02]  /*2fe0*/  FMUL.FTZ R3, R43, c[0x0][0x2ec] ;  /* 0x0000bb002b037a20 */ /* 0x008fe40000410000 */
[----:B------:R-:W-:Y:S01]  /*2ff0*/  HMMA.16816.F32.BF16 R12, R28, R54, R76 ;  /* 0x000000361c0c723c */ /* 0x000fe2000004184c */
[----:B------:R-:W-:Y:S01]  /*3000*/  FSEL R72, R128, -INF , !P5 ;  /* 0xff80000080487808 */ /* 0x000fe20006800000 */
[----:B------:R2:W-:Y:S01]  /*3010*/  MUFU.TANH R89, R6 ;  /* 0x0000000600597308 */ /* 0x0005e20000002400 */
[----:B------:R-:W-:Y:S02]  /*3020*/  FSEL R65, R120, -INF , !P0 ;  /* 0xff80000078417808 */ /* 0x000fe40004000000 */
[----:B------:R-:W-:Y:S02]  /*3030*/  FSEL R66, R130, -INF , !P1 ;  /* 0xff80000082427808 */ /* 0x000fe40004800000 */
[----:B------:R-:W-:-:S02]  /*3040*/  FSEL R73, R127, -INF , !P4 ;  /* 0xff8000007f497808 */ /* 0x000fc40006000000 */
[C---:B------:R-:W-:Y:S01]  /*3050*/  ISETP.GE.AND P2, PT, R4.reuse, R231, PT ;  /* 0x000000e70400720c */ /* 0x040fe20003f46270 */
[----:B------:R3:W5:Y:S01]  /*3060*/  MUFU.TANH R101, R3 ;  /* 0x0000000300657308 */ /* 0x0007620000002400 */
[C---:B-1----:R-:W-:Y:S02]  /*3070*/  IADD3 R0, R4.reuse, 0x9, RZ ;  /* 0x0000000904007810 */ /* 0x042fe40007ffe0ff */
[----:B------:R-:W-:Y:S02]  /*3080*/  ISETP.LT.OR P2, PT, R4, R227, P2 ;  /* 0x000000e30400720c */ /* 0x000fe40001741670 */
[----:B------:R-:W-:Y:S02]  /*3090*/  FSEL R52, R126, -INF , !P6 ;  /* 0xff8000007e347808 */ /* 0x000fe40007000000 */
[----:B------:R-:W-:Y:S01]  /*30a0*/  FSEL R53, R125, -INF , !P2 ;  /* 0xff8000007d357808 */ /* 0x000fe20005000000 */
[----:B------:R1:W1:Y:S01]  /*30b0*/  MUFU.TANH R79, R5 ;  /* 0x00000005004f7308 */ /* 0x0002620000002400 */
[----:B--2---:R-:W-:Y:S01]  /*30c0*/  FMUL.FTZ R6, R26, c[0x0][0x2ec] ;  /* 0x0000bb001a067a20 */ /* 0x004fe20000410000 */
[----:B------:R-:W-:-:S02]  /*30d0*/  FSEL R64, R122, -INF , !P3 ;  /* 0xff8000007a407808 */ /* 0x000fc40005800000 */
[----:B------:R-:W-:Y:S02]  /*30e0*/  ISETP.GE.AND P2, PT, R0, R233, PT ;  /* 0x000000e90000720c */ /* 0x000fe40003f46270 */
[----:B------:R-:W-:Y:S01]  /*30f0*/  HMMA.16816.F32.BF16 R48, R32, R46, R12 ;  /* 0x0000002e2030723c */ /* 0x000fe2000004180c */
[----:B------:R-:W2:Y:S01]  /*3100*/  LDSM.16.M88.4 R12, [R221+0x8c00] ;  /* 0x008c0000dd0c783b */ /* 0x000ea20000000200 */
[----:B---3--:R-:W-:Y:S01]  /*3110*/  IADD3 R3, R4, 0x8, RZ ;  /* 0x0000000804037810 */ /* 0x008fe20007ffe0ff */
[----:B------:R-:W-:Y:S01]  /*3120*/  MUFU.TANH R69, R6 ;  /* 0x0000000600457308 */ /* 0x000fe20000002400 */
[----:B------:R-:W-:Y:S01]  /*3130*/  ISETP.GE.AND P6, PT, R0, R232, PT ;  /* 0x000000e80000720c */ /* 0x000fe20003fc6270 */
[----:B------:R-:W-:-:S04]  /*3140*/  DEPBAR.LE SB0, 0x0 ;  /* 0x000080000000791a */ /* 0x000fc80000000000 */
[----:B------:R-:W-:Y:S01]  /*3150*/  ISETP.GE.AND P5, PT, R3, R233, PT ;  /* 0x000000e90300720c */ /* 0x000fe20003fa6270 */
[----:B-1----:R-:W-:Y:S01]  /*3160*/  FMUL.FTZ R5, R27, c[0x0][0x2ec] ;  /* 0x0000bb001b057a20 */ /* 0x002fe20000410000 */
[C---:B------:R-:W-:Y:S01]  /*3170*/  ISETP.GE.AND P0, PT, R3.reuse, R232, PT ;  /* 0x000000e80300720c */ /* 0x040fe20003f06270 */
[----:B------:R-:W-:Y:S01]  /*3180*/  MUFU.TANH R82, R7 ;  /* 0x0000000700527308 */ /* 0x000fe20000002400 */
[C---:B------:R-:W-:Y:S02]  /*3190*/  ISETP.GE.AND P1, PT, R3.reuse, R231, PT ;  /* 0x000000e70300720c */ /* 0x040fe40003f26270 */
[C---:B------:R-:W-:Y:S02]  /*31a0*/  ISETP.GE.AND P4, PT, R3.reuse, R230, PT ;  /* 0x000000e60300720c */ /* 0x040fe40003f86270 */
[C---:B------:R-:W-:Y:S02]  /*31b0*/  ISETP.LT.OR P5, PT, R3.reuse, R229, P5 ;  /* 0x000000e50300720c */ /* 0x040fe40002fa1670 */
[C---:B------:R-:W-:Y:S01]  /*31c0*/  ISETP.LT.OR P0, PT, R3.reuse, R228, P0 ;  /* 0x000000e40300720c */ /* 0x040fe20000701670 */
[----:B------:R1:W-:Y:S01]  /*31d0*/  MUFU.TANH R76, R5 ;  /* 0x00000005004c7308 */ /* 0x0003e20000002400 */
[----:B------:R-:W-:-:S02]  /*31e0*/  ISETP.LT.OR P1, PT, R3, R227, P1 ;  /* 0x000000e30300720c */ /* 0x000fc40000f21670 */
[----:B------:R-:W-:Y:S01]  /*31f0*/  ISETP.LT.OR P4, PT, R3, R226, P4 ;  /* 0x000000e20300720c */ /* 0x000fe20002781670 */
[----:B------:R-:W-:Y:S01]  /*3200*/  FMUL.FTZ R3, R24, c[0x0][0x2ec] ;  /* 0x0000bb0018037a20 */ /* 0x000fe20000410000 */
[----:B------:R-:W-:Y:S02]  /*3210*/  FSEL R68, R121, -INF , !P5 ;  /* 0xff80000079447808 */ /* 0x000fe40006800000 */
[C---:B------:R-:W-:Y:S01]  /*3220*/  ISETP.GE.AND P3, PT, R0.reuse, R231, PT ;  /* 0x000000e70000720c */ /* 0x040fe20003f66270 */
[----:B------:R3:W3:Y:S01]  /*3230*/  MUFU.TANH R77, R3 ;  /* 0x00000003004d7308 */ /* 0x0006e20000002400 */
[C---:B------:R-:W-:Y:S02]  /*3240*/  ISETP.GE.AND P5, PT, R0.reuse, R230, PT ;  /* 0x000000e60000720c */ /* 0x040fe40003fa6270 */
[C---:B------:R-:W-:Y:S02]  /*3250*/  ISETP.LT.OR P2, PT, R0.reuse, R229, P2 ;  /* 0x000000e50000720c */ /* 0x040fe40001741670 */
[----:B------:R-:W-:-:S02]  /*3260*/  ISETP.LT.OR P6, PT, R0, R228, P6 ;  /* 0x000000e40000720c */ /* 0x000fc400037c1670 */
[----:B------:R-:W-:Y:S01]  /*3270*/  ISETP.LT.OR P3, PT, R0, R227, P3 ;  /* 0x000000e30000720c */ /* 0x000fe20001f61670 */
[----:B-1----:R-:W-:Y:S01]  /*3280*/  FMUL.FTZ R5, R48, c[0x0][0x2ec] ;  /* 0x0000bb0030057a20 */ /* 0x002fe20000410000 */
[----:B------:R-:W-:Y:S02]  /*3290*/  ISETP.LT.OR P5, PT, R0, R226, P5 ;  /* 0x000000e20000720c */ /* 0x000fe40002fa1670 */
[----:B------:R-:W-:Y:S01]  /*32a0*/  IADD3 R0, R4, 0x10, RZ ;  /* 0x0000001004007810 */ /* 0x000fe20007ffe0ff */
[----:B------:R1:W-:Y:S01]  /*32b0*/  MUFU.TANH R74, R5 ;  /* 0x00000005004a7308 */ /* 0x0003e20000002400 */
[----:B------:R-:W-:Y:S01]  /*32c0*/  FSEL R70, R123, -INF , !P0 ;  /* 0xff8000007b467808 */ /* 0x000fe20004000000 */
[----:B--2---:R-:W-:Y:S01]  /*32d0*/  HMMA.16816.F32.BF16 R40, R36, R12, R92 ;  /* 0x0000000c2428723c */ /* 0x004fe2000004185c */
[----:B------:R-:W-:Y:S01]  /*32e0*/  ISETP.GE.AND P0, PT, R0, R233, PT ;  /* 0x000000e90000720c */ /* 0x000fe20003f06270 */
[----:B---3--:R-:W-:Y:S01]  /*32f0*/  FMUL.FTZ R3, R25, c[0x0][0x2ec] ;  /* 0x0000bb0019037a20 */ /* 0x008fe20000410000 */
[----:B------:R-:W-:-:S02]  /*3300*/  FSEL R45, R113, -INF , !P1 ;  /* 0xff800000712d7808 */ /* 0x000fc40004800000 */
[----:B------:R-:W-:Y:S01]  /*3310*/  FSEL R54, R99, -INF , !P4 ;  /* 0xff80000063367808 */ /* 0x000fe20006000000 */
[----:B------:R2:W3:Y:S01]  /*3320*/  MUFU.TANH R78, R3 ;  /* 0x00000003004e7308 */ /* 0x0004e20000002400 */
[----:B------:R-:W-:Y:S01]  /*3330*/  FSEL R55, R124, -INF , !P2 ;  /* 0xff8000007c377808 */ /* 0x000fe20005000000 */
[----:B------:R-:W-:Y:S01]  /*3340*/  HMMA.16816.F32.BF16 R24, R16, R46, R20 ;  /* 0x0000002e1018723c */ /* 0x000fe20000041814 */
[C---:B------:R-:W-:Y:S02]  /*3350*/  ISETP.LT.OR P0, PT, R0.reuse, R229, P0 ;  /* 0x000000e50000720c */ /* 0x040fe40000701670 */
[C---:B------:R-:W-:Y:S02]  /*3360*/  ISETP.GE.AND P1, PT, R0.reuse, R232, PT ;  /* 0x000000e80000720c */ /* 0x040fe40003f26270 */
[C---:B------:R-:W-:Y:S01]  /*3370*/  ISETP.GE.AND P4, PT, R0.reuse, R231, PT ;  /* 0x000000e70000720c */ /* 0x040fe20003f86270 */
[----:B-1----:R-:W-:Y:S01]  /*3380*/  FMUL.FTZ R5, R49, c[0x0][0x2ec] ;  /* 0x0000bb0031057a20 */ /* 0x002fe20000410000 */
[----:B------:R-:W-:Y:S01]  /*3390*/  ISETP.GE.AND P2, PT, R0, R230, PT ;  /* 0x000000e60000720c */ /* 0x000fe20003f46270 */
[----:B------:R-:W-:Y:S01]  /*33a0*/  HMMA.16816.F32.BF16 R20, R28, R12, R60 ;  /* 0x0000000c1c14723c */ /* 0x000fe2000004183c */
[----:B------:R-:W-:Y:S01]  /*33b0*/  FSEL R71, R115, -INF , !P6 ;  /* 0xff80000073477808 */ /* 0x000fe20007000000 */
[----:B------:R1:W-:Y:S01]  /*33c0*/  MUFU.TANH R75, R5 ;  /* 0x00000005004b7308 */ /* 0x0003e20000002400 */
[----:B------:R-:W-:-:S02]  /*33d0*/  FSEL R44, R114, -INF , !P3 ;  /* 0xff800000722c7808 */ /* 0x000fc40005800000 */
[----:B----4-:R-:W-:Y:S02]  /*33e0*/  FSEL R47, R112, -INF , !P5 ;  /* 0xff800000702f7808 */ /* 0x010fe40006800000 */
[----:B--2---:R-:W-:Y:S01]  /*33f0*/  IADD3 R3, R4, 0x11, RZ ;  /* 0x0000001104037810 */ /* 0x004fe20007ffe0ff */
[-C--:B------:R-:W-:Y:S01]  /*3400*/  HMMA.16816.F32.BF16 R28, R28, R14.reuse, R56 ;  /* 0x0000000e1c1c723c */ /* 0x080fe20000041838 */
[----:B------:R-:W-:Y:S02]  /*3410*/  FSEL R149, R149, -INF , !P0 ;  /* 0xff80000095957808 */ /* 0x000fe40004000000 */
[C---:B------:R-:W-:Y:S02]  /*3420*/  ISETP.LT.OR P1, PT, R0.reuse, R228, P1 ;  /* 0x000000e40000720c */ /* 0x040fe40000f21670 */
[C---:B------:R-:W-:Y:S02]  /*3430*/  ISETP.LT.OR P4, PT, R0.reuse, R227, P4 ;  /* 0x000000e30000720c */ /* 0x040fe40002781670 */
[----:B------:R-:W-:Y:S01]  /*3440*/  ISETP.LT.OR P2, PT, R0, R226, P2 ;  /* 0x000000e20000720c */ /* 0x000fe20001741670 */
[----:B------:R-:W-:Y:S01]  /*3450*/  HMMA.16816.F32.BF16 R36, R36, R14, R140 ;  /* 0x0000000e2424723c */ /* 0x000fe2000004188c */
[C---:B------:R-:W-:Y:S01]  /*3460*/  ISETP.GE.AND P6, PT, R3.reuse, R233, PT ;  /* 0x000000e90300720c */ /* 0x040fe20003fc6270 */
[----:B-1----:R-:W-:Y:S01]  /*3470*/  FMUL.FTZ R5, R50, c[0x0][0x2ec] ;  /* 0x0000bb0032057a20 */ /* 0x002fe20000410000 */
[----:B------:R-:W-:-:S02]  /*3480*/  ISETP.GE.AND P3, PT, R3, R232, PT ;  /* 0x000000e80300720c */ /* 0x000fc40003f66270 */
[C---:B------:R-:W-:Y:S01]  /*3490*/  ISETP.GE.AND P5, PT, R3.reuse, R231, PT ;  /* 0x000000e70300720c */ /* 0x040fe20003fa6270 */
[----:B------:R1:W2:Y:S01]  /*34a0*/  MUFU.TANH R50, R5 ;  /* 0x0000000500327308 */ /* 0x0002a20000002400 */
[C---:B------:R-:W-:Y:S01]  /*34b0*/  ISETP.GE.AND P0, PT, R3.reuse, R230, PT ;  /* 0x000000e60300720c */ /* 0x040fe20003f06270 */
[C---:B------:R-:W-:Y:S01]  /*34c0*/  HMMA.16816.F32.BF16 R20, R32.reuse, R8, R20 ;  /* 0x000000082014723c */ /* 0x040fe20000041814 */
[----:B------:R-:W-:Y:S02]  /*34d0*/  IADD3 R0, R4, 0x18, RZ ;  /* 0x0000001804007810 */ /* 0x000fe40007ffe0ff */
[C---:B------:R-:W-:Y:S02]  /*34e0*/  ISETP.LT.OR P6, PT, R3.reuse, R229, P6 ;  /* 0x000000e50300720c */ /* 0x040fe400037c1670 */
[C---:B------:R-:W-:Y:S02]  /*34f0*/  ISETP.LT.OR P3, PT, R3.reuse, R228, P3 ;  /* 0x000000e40300720c */ /* 0x040fe40001f61670 */
[C---:B------:R-:W-:Y:S01]  /*3500*/  ISETP.LT.OR P5, PT, R3.reuse, R227, P5 ;  /* 0x000000e30300720c */ /* 0x040fe20002fa1670 */
[----:B------:R-:W-:Y:S01]  /*3510*/  HMMA.16816.F32.BF16 R32, R32, R10, R28 ;  /* 0x0000000a2020723c */ /* 0x000fe2000004181c */
[----:B------:R-:W-:Y:S01]  /*3520*/  ISETP.LT.OR P0, PT, R3, R226, P0 ;  /* 0x000000e20300720c */ /* 0x000fe20000701670 */
[----:B------:R-:W-:Y:S01]  /*3530*/  FMUL.FTZ R3, R51, c[0x0][0x2ec] ;  /* 0x0000bb0033037a20 */ /* 0x000fe20000410000 */
[----:B------:R-:W-:-:S02]  /*3540*/  FSEL R152, R152, -INF , !P1 ;  /* 0xff80000098987808 */ /* 0x000fc40004800000 */
[----:B------:R-:W-:Y:S01]  /*3550*/  FSEL R61, R97, -INF , !P4 ;  /* 0xff800000613d7808 */ /* 0x000fe20006000000 */
[----:B------:R4:W-:Y:S01]  /*3560*/  MUFU.TANH R60, R3 ;  /* 0x00000003003c7308 */ /* 0x0009e20000002400 */
[----:B------:R-:W-:Y:S01]  /*3570*/  ISETP.GE.AND P1, PT, R0, R233, PT ;  /* 0x000000e90000720c */ /* 0x000fe20003f26270 */
[----:B-1----:R-:W-:Y:S01]  /*3580*/  FMUL.FTZ R5, R24, c[0x0][0x2ec] ;  /* 0x0000bb0018057a20 */ /* 0x002fe20000410000 */
[C---:B------:R-:W-:Y:S02]  /*3590*/  ISETP.GE.AND P4, PT, R0.reuse, R232, PT ;  /* 0x000000e80000720c */ /* 0x040fe40003f86270 */
[C---:B------:R-:W-:Y:S02]  /*35a0*/  ISETP.LT.OR P1, PT, R0.reuse, R229, P1 ;  /* 0x000000e50000720c */ /* 0x040fe40000f21670 */
[----:B------:R-:W-:Y:S01]  /*35b0*/  ISETP.LT.OR P4, PT, R0, R228, P4 ;  /* 0x000000e40000720c */ /* 0x000fe20002781670 */
[----:B------:R1:W1:Y:S01]  /*35c0*/  MUFU.TANH R48, R5 ;  /* 0x0000000500307308 */ /* 0x0002620000002400 */
[----:B------:R-:W-:Y:S01]  /*35d0*/  FSEL R166, R166, -INF , !P3 ;  /* 0xff800000a6a67808 */ /* 0x000fe20005800000 */
[----:B------:R-:W-:Y:S01]  /*35e0*/  FMUL.FTZ R6, R21, c[0x0][0x2ec] ;  /* 0x0000bb0015067a20 */ /* 0x000fe20000410000 */
[----:B------:R-:W-:Y:S01]  /*35f0*/  FSEL R107, R96, -INF , !P0 ;  /* 0xff800000606b7808 */ /* 0x000fe20004000000 */
[----:B------:R-:W-:Y:S01]  /*3600*/  FMUL.FTZ R7, R23, c[0x0][0x2ec] ;  /* 0x0000bb0017077a20 */ /* 0x000fe20000410000 */
[----:B------:R-:W-:-:S02]  /*3610*/  FSEL R139, R139, -INF , !P1 ;  /* 0xff8000008b8b7808 */ /* 0x000fc40004800000 */
[----:B------:R-:W-:Y:S01]  /*3620*/  FSEL R164, R164, -INF , !P4 ;  /* 0xff800000a4a47808 */ /* 0x000fe20006000000 */
[----:B------:R-:W-:Y:S01]  /*3630*/  MUFU.TANH R6, R6 ;  /* 0x0000000600067308 */ /* 0x000fe20000002400 */
[----:B----4-:R-:W-:Y:S01]  /*3640*/  IADD3 R3, R4, 0x19, RZ ;  /* 0x0000001904037810 */ /* 0x010fe20007ffe0ff */
[----:B------:R-:W-:Y:S01]  /*3650*/  FMUL.FTZ R34, R34, c[0x0][0x2ec] ;  /* 0x0000bb0022227a20 */ /* 0x000fe20000410000 */
[----:B------:R-:W-:Y:S01]  /*3660*/  FSEL R136, R136, -INF , !P2 ;  /* 0xff80000088887808 */ /* 0x000fe20005000000 */
[----:B------:R-:W-:Y:S01]  /*3670*/  FMUL.FTZ R32, R32, c[0x0][0x2ec] ;  /* 0x0000bb0020207a20 */ /* 0x000fe20000410000 */
[----:B------:R-:W-:Y:S01]  /*3680*/  ISETP.GE.AND P3, PT, R3, R233, PT ;  /* 0x000000e90300720c */ /* 0x000fe20003f66270 */
[----:B------:R-:W-:Y:S01]  /*3690*/  FMUL.FTZ R33, R33, c[0x0][0x2ec] ;  /* 0x0000bb0021217a20 */ /* 0x000fe20000410000 */
[----:B------:R-:W-:Y:S01]  /*36a0*/  ISETP.GE.AND P0, PT, R3, R232, PT ;  /* 0x000000e80300720c */ /* 0x000fe20003f06270 */
[----:B-1----:R-:W-:Y:S01]  /*36b0*/  FMUL.FTZ R5, R25, c[0x0][0x2ec] ;  /* 0x0000bb0019057a20 */ /* 0x002fe20000410000 */
[C---:B------:R-:W-:Y:S01]  /*36c0*/  ISETP.GE.AND P1, PT, R3.reuse, R231, PT ;  /* 0x000000e70300720c */ /* 0x040fe20003f26270 */
[----:B------:R-:W-:Y:S01]  /*36d0*/  MUFU.TANH R34, R34 ;  /* 0x0000002200227308 */ /* 0x000fe20000002400 */
[----:B------:R-:W-:Y:S01]  /*36e0*/  ISETP.GE.AND P4, PT, R3, R230, PT ;  /* 0x000000e60300720c */ /* 0x000fe20003f86270 */
[----:B------:R-:W-:Y:S01]  /*36f0*/  FMUL.FTZ R35, R35, c[0x0][0x2ec] ;  /* 0x0000bb0023237a20 */ /* 0x000fe20000410000 */
[----:B------:R-:W-:-:S02]  /*3700*/  ISETP.LT.OR P3, PT, R3, R229, P3 ;  /* 0x000000e50300720c */ /* 0x000fc40001f61670 */
[C---:B------:R-:W-:Y:S02]  /*3710*/  ISETP.LT.OR P0, PT, R3.reuse, R228, P0 ;  /* 0x000000e40300720c */ /* 0x040fe40000701670 */
[C---:B------:R-:W-:Y:S01]  /*3720*/  ISETP.LT.OR P1, PT, R3.reuse, R227, P1 ;  /* 0x000000e30300720c */ /* 0x040fe20000f21670 */
[----:B------:R1:W-:Y:S01]  /*3730*/  MUFU.TANH R49, R5 ;  /* 0x0000000500317308 */ /* 0x0003e20000002400 */
[----:B------:R-:W-:Y:S01]  /*3740*/  ISETP.LT.OR P4, PT, R3, R226, P4 ;  /* 0x000000e20300720c */ /* 0x000fe20002781670 */
[----:B------:R-:W-:Y:S01]  /*3750*/  FMUL.FTZ R3, R27, c[0x0][0x2ec] ;  /* 0x0000bb001b037a20 */ /* 0x000fe20000410000 */
[----:B------:R-:W-:Y:S02]  /*3760*/  FSEL R148, R148, -INF , !P6 ;  /* 0xff80000094947808 */ /* 0x000fe40007000000 */
[C---:B------:R-:W-:Y:S02]  /*3770*/  ISETP.GE.AND P2, PT, R0.reuse, R231, PT ;  /* 0x000000e70000720c */ /* 0x040fe40003f46270 */
[C---:B------:R-:W-:Y:S01]  /*3780*/  ISETP.GE.AND P6, PT, R0.reuse, R230, PT ;  /* 0x000000e60000720c */ /* 0x040fe20003fc6270 */
[----:B------:R4:W-:Y:S01]  /*3790*/  MUFU.TANH R13, R3 ;  /* 0x00000003000d7308 */ /* 0x0009e20000002400 */
[----:B------:R-:W-:-:S02]  /*37a0*/  ISETP.LT.OR P2, PT, R0, R227, P2 ;  /* 0x000000e30000720c */ /* 0x000fc40001741670 */
[----:B------:R-:W-:Y:S02]  /*37b0*/  ISETP.LT.OR P6, PT, R0, R226, P6 ;  /* 0x000000e20000720c */ /* 0x000fe400037c1670 */
[----:B------:R-:W-:Y:S02]  /*37c0*/  IADD3 R0, R4, 0x20, RZ ;  /* 0x0000002004007810 */ /* 0x000fe40007ffe0ff */
[----:B------:R-:W-:Y:S01]  /*37d0*/  FSEL R100, R98, -INF , !P5 ;  /* 0xff80000062647808 */ /* 0x000fe20006800000 */
[----:B-1----:R-:W-:Y:S01]  /*37e0*/  FMUL.FTZ R5, R26, c[0x0][0x2ec] ;  /* 0x0000bb001a057a20 */ /* 0x002fe20000410000 */
[----:B------:R-:W-:Y:S01]  /*37f0*/  FSEL R56, R90, -INF , !P2 ;  /* 0xff8000005a387808 */ /* 0x000fe20005000000 */
[----:B------:R-:W-:Y:S01]  /*3800*/  HMMA.16816.F32.BF16 R24, R16, R8, R40 ;  /* 0x000000081018723c */ /* 0x000fe20000041828 */
[C---:B------:R-:W-:Y:S01]  /*3810*/  ISETP.GE.AND P5, PT, R0.reuse, R233, PT ;  /* 0x000000e90000720c */ /* 0x040fe20003fa6270 */
[----:B------:R1:W1:Y:S01]  /*3820*/  MUFU.TANH R46, R5 ;  /* 0x00000005002e7308 */ /* 0x0002620000002400 */
[----:B------:R-:W-:-:S02]  /*3830*/  ISETP.GE.AND P2, PT, R0, R232, PT ;  /* 0x000000e80000720c */ /* 0x000fc40003f46270 */
[----:B------:R-:W-:Y:S01]  /*3840*/  ISETP.LT.OR P5, PT, R0, R229, P5 ;  /* 0x000000e50000720c */ /* 0x000fe20002fa1670 */
[----:B----4-:R-:W-:Y:S01]  /*3850*/  FMUL.FTZ R3, R20, c[0x0][0x2ec] ;  /* 0x0000bb0014037a20 */ /* 0x010fe20000410000 */
[----:B------:R-:W-:Y:S01]  /*3860*/  ISETP.LT.OR P2, PT, R0, R228, P2 ;  /* 0x000000e40000720c */ /* 0x000fe20001741670 */
[----:B------:R-:W-:Y:S01]  /*3870*/  HMMA.16816.F32.BF16 R16, R16, R10, R36 ;  /* 0x0000000a1010723c */ /* 0x000fe20000041824 */
[----:B------:R-:W-:Y:S01]  /*3880*/  FSEL R106, R80, -INF , !P6 ;  /* 0xff800000506a7808 */ /* 0x000fe20007000000 */
[----:B------:R4:W2:Y:S01]  /*3890*/  MUFU.TANH R12, R3 ;  /* 0x00000003000c7308 */ /* 0x0008a20000002400 */
[----:B------:R-:W-:Y:S02]  /*38a0*/  FSEL R137, R137, -INF , !P3 ;  /* 0xff80000089897808 */ /* 0x000fe40005800000 */
[----:B------:R-:W-:Y:S02]  /*38b0*/  FSEL R138, R138, -INF , !P0 ;  /* 0xff8000008a8a7808 */ /* 0x000fe40004000000 */
[----:B------:R-:W-:-:S02]  /*38c0*/  ISETP.GE.AND P6, PT, R0, R231, PT ;  /* 0x000000e70000720c */ /* 0x000fc40003fc6270 */
[----:B------:R-:W-:Y:S01]  /*38d0*/  ISETP.GE.AND P3, PT, R0, R230, PT ;  /* 0x000000e60000720c */ /* 0x000fe20003f66270 */
[----:B-1----:R-:W-:Y:S01]  /*38e0*/  FMUL.FTZ R5, R22, c[0x0][0x2ec] ;  /* 0x0000bb0016057a20 */ /* 0x002fe20000410000 */
[----:B-----5:R-:W-:Y:S01]  /*38f0*/  FSEL R101, R101, -INF , !P4 ;  /* 0xff80000065657808 */ /* 0x020fe20006000000 */
[----:B------:R-:W-:Y:S01]  /*3900*/  MUFU.TANH R7, R7 ;  /* 0x0000000700077308 */ /* 0x000fe20000002400 */
[----:B------:R-:W-:Y:S02]  /*3910*/  FSEL R181, R81, -INF , !P5 ;  /* 0xff80000051b57808 */ /* 0x000fe40006800000 */
[----:B------:R-:W-:Y:S01]  /*3920*/  FSEL R186, R79, -INF , !P2 ;  /* 0xff8000004fba7808 */ /* 0x000fe20005000000 */
[----:B------:R-:W-:Y:S01]  /*3930*/  FMUL.FTZ R24, R24, c[0x0][0x2ec] ;  /* 0x0000bb0018187a20 */ /* 0x000fe20000410000 */
[----:B------:R-:W-:Y:S01]  /*3940*/  ISETP.LT.OR P6, PT, R0, R227, P6 ;  /* 0x000000e30000720c */ /* 0x000fe200037c1670 */
[----:B------:R-:W-:Y:S01]  /*3950*/  FMUL.FTZ R26, R26, c[0x0][0x2ec] ;  /* 0x0000bb001a1a7a20 */ /* 0x000fe20000410000 */
[----:B----4-:R-:W-:Y:S01]  /*3960*/  IADD3 R3, R4, 0x21, RZ ;  /* 0x0000002104037810 */ /* 0x010fe20007ffe0ff */
[----:B------:R-:W1:Y:S01]  /*3970*/  MUFU.TANH R5, R5 ;  /* 0x0000000500057308 */ /* 0x000e620000002400 */
[----:B------:R-:W-:Y:S01]  /*3980*/  ISETP.LT.OR P3, PT, R0, R226, P3 ;  /* 0x000000e20000720c */ /* 0x000fe20001f61670 */
[----:B------:R-:W-:Y:S01]  /*3990*/  FMUL.FTZ R25, R25, c[0x0][0x2ec] ;  /* 0x0000bb0019197a20 */ /* 0x000fe20000410000 */
[----:B------:R-:W-:Y:S01]  /*39a0*/  ISETP.GE.AND P0, PT, R3, R233, PT ;  /* 0x000000e90300720c */ /* 0x000fe20003f06270 */
[----:B------:R-:W-:Y:S01]  /*39b0*/  FMUL.FTZ R27, R27, c[0x0][0x2ec] ;  /* 0x0000bb001b1b7a20 */ /* 0x000fe20000410000 */
[C---:B------:R-:W-:Y:S01]  /*39c0*/  ISETP.GE.AND P4, PT, R3.reuse, R232, PT ;  /* 0x000000e80300720c */ /* 0x040fe20003f86270 */
[----:B------:R-:W-:Y:S01]  /*39d0*/  FMUL.FTZ R16, R16, c[0x0][0x2ec] ;  /* 0x0000bb0010107a20 */ /* 0x000fe20000410000 */
[C---:B------:R-:W-:Y:S01]  /*39e0*/  ISETP.GE.AND P5, PT, R3.reuse, R231, PT ;  /* 0x000000e70300720c */ /* 0x040fe20003fa6270 */
[----:B------:R-:W4:Y:S01]  /*39f0*/  MUFU.TANH R24, R24 ;  /* 0x0000001800187308 */ /* 0x000f220000002400 */
[----:B------:R-:W-:Y:S01]  /*3a00*/  ISETP.GE.AND P2, PT, R3, R230, PT ;  /* 0x000000e60300720c */ /* 0x000fe20003f46270 */
[----:B------:R-:W-:Y:S01]  /*3a10*/  FMUL.FTZ R17, R17, c[0x0][0x2ec] ;  /* 0x0000bb0011117a20 */ /* 0x000fe20000410000 */
[----:B------:R-:W-:Y:S01]  /*3a20*/  ISETP.LT.OR P0, PT, R3, R229, P0 ;  /* 0x000000e50300720c */ /* 0x000fe20000701670 */
[----:B------:R-:W-:Y:S01]  /*3a30*/  FMUL.FTZ R19, R19, c[0x0][0x2ec] ;  /* 0x0000bb0013137a20 */ /* 0x000fe20000410000 */
[----:B------:R-:W-:-:S02]  /*3a40*/  IADD3 R0, R4, 0x28, RZ ;  /* 0x0000002804007810 */ /* 0x000fc40007ffe0ff */
[C---:B------:R-:W-:Y:S01]  /*3a50*/  ISETP.LT.OR P4, PT, R3.reuse, R228, P4 ;  /* 0x000000e40300720c */ /* 0x040fe20002781670 */
[----:B------:R-:W5:Y:S01]  /*3a60*/  MUFU.TANH R26, R26 ;  /* 0x0000001a001a7308 */ /* 0x000f620000002400 */
[C---:B------:R-:W-:Y:S02]  /*3a70*/  ISETP.LT.OR P5, PT, R3.reuse, R227, P5 ;  /* 0x000000e30300720c */ /* 0x040fe40002fa1670 */
[----:B------:R-:W-:Y:S02]  /*3a80*/  ISETP.LT.OR P2, PT, R3, R226, P2 ;  /* 0x000000e20300720c */ /* 0x000fe40001741670 */
[----:B------:R-:W-:Y:S02]  /*3a90*/  FSEL R51, R91, -INF , !P1 ;  /* 0xff8000005b337808 */ /* 0x000fe40004800000 */
[----:B------:R-:W-:Y:S01]  /*3aa0*/  FSEL R168, R77, -INF , !P6 ;  /* 0xff8000004da87808 */ /* 0x000fe20007000000 */
[----:B------:R-:W1:Y:S01]  /*3ab0*/  MUFU.TANH R25, R25 ;  /* 0x0000001900197308 */ /* 0x000e620000002400 */
[----:B------:R-:W-:-:S02]  /*3ac0*/  FSEL R174, R69, -INF , !P3 ;  /* 0xff80000045ae7808 */ /* 0x000fc40005800000 */
[----:B------:R-:W-:Y:S02]  /*3ad0*/  FSEL R178, R89, -INF , !P0 ;  /* 0xff80000059b27808 */ /* 0x000fe40004000000 */
[----:B------:R-:W-:Y:S02]  /*3ae0*/  IADD3 R3, R4, 0x29, RZ ;  /* 0x0000002904037810 */ /* 0x000fe40007ffe0ff */
[C---:B------:R-:W-:Y:S01]  /*3af0*/  ISETP.GE.AND P1, PT, R0.reuse, R233, PT ;  /* 0x000000e90000720c */ /* 0x040fe20003f26270 */
[----:B------:R-:W1:Y:S01]  /*3b00*/  MUFU.TANH R27, R27 ;  /* 0x0000001b001b7308 */ /* 0x000e620000002400 */
[C---:B------:R-:W-:Y:S02]  /*3b10*/  ISETP.GE.AND P6, PT, R0.reuse, R232, PT ;  /* 0x000000e80000720c */ /* 0x040fe40003fc6270 */
[C---:B------:R-:W-:Y:S02]  /*3b20*/  ISETP.GE.AND P3, PT, R0.reuse, R231, PT ;  /* 0x000000e70000720c */ /* 0x040fe40003f66270 */
[----:B------:R-:W-:-:S02]  /*3b30*/  ISETP.GE.AND P0, PT, R0, R230, PT ;  /* 0x000000e60000720c */ /* 0x000fc40003f06270 */
[----:B------:R-:W-:Y:S01]  /*3b40*/  FSEL R180, R82, -INF , !P4 ;  /* 0xff80000052b47808 */ /* 0x000fe20006000000 */
[----:B------:R-:W1:Y:S01]  /*3b50*/  MUFU.TANH R32, R32 ;  /* 0x0000002000207308 */ /* 0x000e620000002400 */
[----:B------:R-:W-:Y:S02]  /*3b60*/  ISETP.GE.AND P4, PT, R3, R233, PT ;  /* 0x000000e90300720c */ /* 0x000fe40003f86270 */
[C---:B------:R-:W-:Y:S02]  /*3b70*/  ISETP.LT.OR P1, PT, R0.reuse, R229, P1 ;  /* 0x000000e50000720c */ /* 0x040fe40000f21670 */
[C---:B------:R-:W-:Y:S02]  /*3b80*/  ISETP.LT.OR P6, PT, R0.reuse, R228, P6 ;  /* 0x000000e40000720c */ /* 0x040fe400037c1670 */
[C---:B------:R-:W-:Y:S01]  /*3b90*/  ISETP.LT.OR P3, PT, R0.reuse, R227, P3 ;  /* 0x000000e30000720c */ /* 0x040fe20001f61670 */
[----:B------:R-:W-:Y:S01]  /*3ba0*/  MUFU.TANH R33, R33 ;  /* 0x0000002100217308 */ /* 0x000fe20000002400 */
[----:B------:R-:W-:-:S02]  /*3bb0*/  ISETP.LT.OR P0, PT, R0, R226, P0 ;  /* 0x000000e20000720c */ /* 0x000fc40000701670 */
[----:B------:R-:W-:Y:S02]  /*3bc0*/  IADD3 R0, R4, 0x30, RZ ;  /* 0x0000003004007810 */ /* 0x000fe40007ffe0ff */
[----:B------:R-:W-:Y:S02]  /*3bd0*/  ISETP.LT.OR P4, PT, R3, R229, P4 ;  /* 0x000000e50300720c */ /* 0x000fe40002781670 */
[----:B---3--:R-:W-:Y:S01]  /*3be0*/  FSEL R165, R78, -INF , !P5 ;  /* 0xff8000004ea57808 */ /* 0x008fe20006800000 */
[----:B------:R-:W-:Y:S01]  /*3bf0*/  MUFU.TANH R35, R35 ;  /* 0x0000002300237308 */ /* 0x000fe20000002400 */
[----:B------:R-:W-:Y:S02]  /*3c00*/  FSEL R173, R76, -INF , !P2 ;  /* 0xff8000004cad7808 */ /* 0x000fe40005000000 */
[----:B------:R-:W-:Y:S02]  /*3c10*/  FSEL R176, R74, -INF , !P1 ;  /* 0xff8000004ab07808 */ /* 0x000fe40004800000 */
[----:B--2---:R-:W-:-:S02]  /*3c20*/  FSEL R179, R50, -INF , !P6 ;  /* 0xff80000032b37808 */ /* 0x004fc40007000000 */
[----:B------:R-:W-:Y:S01]  /*3c30*/  FSEL R15, R48, -INF , !P3 ;  /* 0xff800000300f7808 */ /* 0x000fe20005800000 */
[----:B------:R-:W2:Y:S01]  /*3c40*/  MUFU.TANH R16, R16 ;  /* 0x0000001000107308 */ /* 0x000ea20000002400 */
[C---:B------:R-:W-:Y:S02]  /*3c50*/  ISETP.GE.AND P5, PT, R0.reuse, R233, PT ;  /* 0x000000e90000720c */ /* 0x040fe40003fa6270 */
[C---:B------:R-:W-:Y:S02]  /*3c60*/  ISETP.GE.AND P2, PT, R3.reuse, R232, PT ;  /* 0x000000e80300720c */ /* 0x040fe40003f46270 */
[C---:B------:R-:W-:Y:S02]  /*3c70*/  ISETP.GE.AND P1, PT, R3.reuse, R231, PT ;  /* 0x000000e70300720c */ /* 0x040fe40003f26270 */
[----:B------:R-:W-:Y:S01]  /*3c80*/  ISETP.GE.AND P6, PT, R3, R230, PT ;  /* 0x000000e60300720c */ /* 0x000fe20003fc6270 */
[----:B------:R-:W-:Y:S01]  /*3c90*/  MUFU.TANH R17, R17 ;  /* 0x0000001100117308 */ /* 0x000fe20000002400 */
[----:B------:R-:W-:-:S02]  /*3ca0*/  ISETP.GE.AND P3, PT, R0, R232, PT ;  /* 0x000000e80000720c */ /* 0x000fc40003f66270 */
[----:B------:R-:W-:Y:S02]  /*3cb0*/  FSEL R172, R46, -INF , !P0 ;  /* 0xff8000002eac7808 */ /* 0x000fe40004000000 */
[----:B------:R-:W-:Y:S02]  /*3cc0*/  FSEL R175, R75, -INF , !P4 ;  /* 0xff8000004baf7808 */ /* 0x000fe40006000000 */
[C---:B------:R-:W-:Y:S01]  /*3cd0*/  ISETP.GE.AND P0, PT, R0.reuse, R231, PT ;  /* 0x000000e70000720c */ /* 0x040fe20003f06270 */
[----:B------:R-:W-:Y:S01]  /*3ce0*/  MUFU.TANH R19, R19 ;  /* 0x0000001300137308 */ /* 0x000fe20000002400 */
[----:B------:R-:W-:Y:S01]  /*3cf0*/  BAR.SYNC.DEFER_BLOCKING 0x0 ;  /* 0x0000000000007b1d */ /* 0x000fe20000010000 */
[----:B------:R-:W-:Y:S02]  /*3d00*/  ISETP.GE.AND P4, PT, R0, R230, PT ;  /* 0x000000e60000720c */ /* 0x000fe40003f86270 */
[C---:B------:R-:W-:Y:S02]  /*3d10*/  ISETP.LT.OR P2, PT, R3.reuse, R228, P2 ;  /* 0x000000e40300720c */ /* 0x040fe40001741670 */
[----:B------:R-:W-:-:S02]  /*3d20*/  ISETP.LT.OR P1, PT, R3, R227, P1 ;  /* 0x000000e30300720c */ /* 0x000fc40000f21670 */
[----:B------:R-:W-:Y:S02]  /*3d30*/  ISETP.LT.OR P6, PT, R3, R226, P6 ;  /* 0x000000e20300720c */ /* 0x000fe400037c1670 */
[C---:B------:R-:W-:Y:S02]  /*3d40*/  ISETP.LT.OR P5, PT, R0.reuse, R229, P5 ;  /* 0x000000e50000720c */ /* 0x040fe40002fa1670 */
[----:B------:R-:W-:Y:S02]  /*3d50*/  ISETP.LT.OR P3, PT, R0, R228, P3 ;  /* 0x000000e40000720c */ /* 0x000fe40001f61670 */
[----:B------:R-:W-:Y:S02]  /*3d60*/  IADD3 R3, R4, 0x31, RZ ;  /* 0x0000003104037810 */ /* 0x000fe40007ffe0ff */
[C---:B------:R-:W-:Y:S02]  /*3d70*/  ISETP.LT.OR P0, PT, R0.reuse, R227, P0 ;  /* 0x000000e30000720c */ /* 0x040fe40000701670 */
[----:B------:R-:W-:-:S02]  /*3d80*/  ISETP.LT.OR P4, PT, R0, R226, P4 ;  /* 0x000000e20000720c */ /* 0x000fc40002781670 */
[----:B------:R-:W-:Y:S02]  /*3d90*/  IADD3 R0, R4, 0x38, RZ ;  /* 0x0000003804007810 */ /* 0x000fe40007ffe0ff */
[----:B------:R-:W-:Y:S02]  /*3da0*/  FSEL R177, R60, -INF , !P2 ;  /* 0xff8000003cb17808 */ /* 0x000fe40005000000 */
[----:B------:R-:W-:Y:S02]  /*3db0*/  FSEL R167, R13, -INF , !P6 ;  /* 0xff8000000da77808 */ /* 0x000fe40007000000 */
[----:B------:R-:W-:Y:S02]  /*3dc0*/  FSEL R192, R12, -INF , !P5 ;  /* 0xff8000000cc07808 */ /* 0x000fe40006800000 */
[----:B-1----:R-:W-:Y:S02]  /*3dd0*/  FSEL R198, R5, -INF , !P3 ;  /* 0xff80000005c67808 */ /* 0x002fe40005800000 */
[----:B------:R-:W-:-:S02]  /*3de0*/  ISETP.GE.AND P2, PT, R3, R233, PT ;  /* 0x000000e90300720c */ /* 0x000fc40003f46270 */
[C---:B------:R-:W-:Y:S02]  /*3df0*/  ISETP.GE.AND P6, PT, R3.reuse, R232, PT ;  /* 0x000000e80300720c */ /* 0x040fe40003fc6270 */
[C---:B------:R-:W-:Y:S02]  /*3e00*/  ISETP.GE.AND P5, PT, R3.reuse, R231, PT ;  /* 0x000000e70300720c */ /* 0x040fe40003fa6270 */
[C---:B------:R-:W-:Y:S02]  /*3e10*/  ISETP.GE.AND P3, PT, R3.reuse, R230, PT ;  /* 0x000000e60300720c */ /* 0x040fe40003f66270 */
[----:B----4-:R-:W-:Y:S02]  /*3e20*/  FSEL R185, R24, -INF , !P0 ;  /* 0xff80000018b97808 */ /* 0x010fe40004000000 */
[----:B------:R-:W-:Y:S02]  /*3e30*/  ISETP.GE.AND P0, PT, R0, R232, PT ;  /* 0x000000e80000720c */ /* 0x000fe40003f06270 */
[----:B------:R-:W-:-:S02]  /*3e40*/  ISETP.LT.OR P2, PT, R3, R229, P2 ;  /* 0x000000e50300720c */ /* 0x000fc40001741670 */
[C---:B------:R-:W-:Y:S02]  /*3e50*/  ISETP.LT.OR P6, PT, R3.reuse, R228, P6 ;  /* 0x000000e40300720c */ /* 0x040fe400037c1670 */
[C---:B------:R-:W-:Y:S02]  /*3e60*/  ISETP.LT.OR P5, PT, R3.reuse, R227, P5 ;  /* 0x000000e30300720c */ /* 0x040fe40002fa1670 */
[----:B------:R-:W-:Y:S01]  /*3e70*/  ISETP.LT.OR P3, PT, R3, R226, P3 ;  /* 0x000000e20300720c */ /* 0x000fe20001f61670 */
[----:B------:R-:W-:Y:S01]  /*3e80*/  FMUL.FTZ R3, R18, c[0x0][0x2ec] ;  /* 0x0000bb0012037a20 */ /* 0x000fe20000410000 */
[----:B------:R-:W-:Y:S02]  /*3e90*/  ISETP.LT.OR P0, PT, R0, R228, P0 ;  /* 0x000000e40000720c */ /* 0x000fe40000701670 */
[----:B------:R-:W-:Y:S02]  /*3ea0*/  FSEL R14, R49, -INF , !P1 ;  /* 0xff800000310e7808 */ /* 0x000fe40004800000 */
[----:B-----5:R-:W-:Y:S01]  /*3eb0*/  FSEL R190, R26, -INF , !P4 ;  /* 0xff8000001abe7808 */ /* 0x020fe20006000000 */
[----:B------:R-:W1:Y:S01]  /*3ec0*/  MUFU.TANH R3, R3 ;  /* 0x0000000300037308 */ /* 0x000e620000002400 */
[----:B------:R-:W-:-:S02]  /*3ed0*/  FSEL R191, R6, -INF , !P2 ;  /* 0xff80000006bf7808 */ /* 0x000fc40005000000 */
[C---:B------:R-:W-:Y:S02]  /*3ee0*/  ISETP.GE.AND P1, PT, R0.reuse, R233, PT ;  /* 0x000000e90000720c */ /* 0x040fe40003f26270 */
[C---:B------:R-:W-:Y:S02]  /*3ef0*/  ISETP.GE.AND P4, PT, R0.reuse, R231, PT ;  /* 0x000000e70000720c */ /* 0x040fe40003f86270 */
[----:B------:R-:W-:Y:S02]  /*3f00*/  ISETP.GE.AND P2, PT, R0, R230, PT ;  /* 0x000000e60000720c */ /* 0x000fe40003f46270 */
[----:B------:R-:W-:Y:S02]  /*3f10*/  FSEL R195, R34, -INF , !P0 ;  /* 0xff80000022c37808 */ /* 0x000fe40004000000 */
[----:B------:R-:W-:Y:S02]  /*3f20*/  ISETP.GT.AND P0, PT, R236, UR8, PT ;  /* 0x00000008ec007c0c */ /* 0x000fe4000bf04270 */
[----:B------:R-:W-:-:S02]  /*3f30*/  ISETP.LT.OR P1, PT, R0, R229, P1 ;  /* 0x000000e50000720c */ /* 0x000fc40000f21670 */
[C---:B------:R-:W-:Y:S02]  /*3f40*/  ISETP.LT.OR P4, PT, R0.reuse, R227, P4 ;  /* 0x000000e30000720c */ /* 0x040fe40002781670 */
        /* <DEDUP_REMOVED lines=8> */
[C---:B------:R-:W-:Y:S02]  /*3fd0*/  ISETP.GE.AND P3, PT, R0.reuse, R231, PT ;  /* 0x000000e70000720c */ /* 0x040fe40003f66270 */
[C---:B------:R-:W-:Y:S02]  /*3fe0*/  ISETP.GE.AND P1, PT, R0.reuse, R230, PT ;  /* 0x000000e60000720c */ /* 0x040fe40003f26270 */
[----:B------:R-:W-:-:S02]  /*3ff0*/  ISETP.LT.OR P6, PT, R0, R229, P6 ;  /* 0x000000e50000720c */ /* 0x000fc400037c1670 */
[C---:B------:R-:W-:Y:S02]  /*4000*/  ISETP.LT.OR P5, PT, R0.reuse, R228, P5 ;  /* 0x000000e40000720c */ /* 0x040fe40002fa1670 */
[C---:B------:R-:W-:Y:S02]  /*4010*/  ISETP.LT.OR P3, PT, R0.reuse, R227, P3 ;  /* 0x000000e30000720c */ /* 0x040fe40001f61670 */
[----:B------:R-:W-:Y:S01]  /*4020*/  ISETP.LT.OR P1, PT, R0, R226, P1 ;  /* 0x000000e20000720c */ /* 0x000fe20000f21670 */
[----:B------:R-:W-:Y:S01]  /*4030*/  IMAD.IADD R0, R169, 0x1, R88 ;  /* 0x00000001a9007824 */ /* 0x000fe200078e0258 */
[----:B--2---:R-:W-:Y:S02]  /*4040*/  FSEL R182, R16, -INF , !P4 ;  /* 0xff80000010b67808 */ /* 0x004fe40006000000 */
[----:B-1----:R-:W-:Y:S02]  /*4050*/  FSEL R187, R3, -INF , !P2 ;  /* 0xff80000003bb7808 */ /* 0x002fe40005000000 */
[----:B------:R-:W-:-:S02]  /*4060*/  FSEL R193, R33, -INF , !P6 ;  /* 0xff80000021c17808 */ /* 0x000fc40007000000 */
[----:B------:R-:W-:Y:S02]  /*4070*/  FSEL R196, R35, -INF , !P5 ;  /* 0xff80000023c47808 */ /* 0x000fe40006800000 */
[----:B------:R-:W-:Y:S02]  /*4080*/  FSEL R183, R17, -INF , !P3 ;  /* 0xff80000011b77808 */ /* 0x000fe40005800000 */
[----:B------:R-:W-:Y:S01]  /*4090*/  FSEL R188, R19, -INF , !P1 ;  /* 0xff80000013bc7808 */ /* 0x000fe20004800000 */
[----:B------:R-:W-:Y:S05]  /*40a0*/  @!P0 BRA `(.L_x_694) ;  /* 0x0000016000008947 */ /* 0x000fea0003800000 */
[----:B------:R-:W-:Y:S01]  /*40b0*/  IADD3 R8, R199, -0x2, RZ ;  /* 0xfffffffec7087810 */ /* 0x000fe20007ffe0ff */
[----:B------:R-:W-:Y:S02]  /*40c0*/  IMAD.U32 R10, RZ, RZ, UR6 ;  /* 0x00000006ff0a7e24 */ /* 0x000fe4000f8e00ff */
[----:B------:R-:W-:Y:S01]  /*40d0*/  IMAD.U32 R7, RZ, RZ, UR7 ;  /* 0x00000007ff077e24 */ /* 0x000fe2000f8e00ff */
[----:B------:R-:W-:Y:S01]  /*40e0*/  SHF.R.S32.HI R4, RZ, 0x1f, R8 ;  /* 0x0000001fff047819 */ /* 0x000fe20000011408 */
[----:B------:R-:W-:-:S02]  /*40f0*/  IMAD R3, R8, UR9, RZ ;  /* 0x0000000908037c24 */ /* 0x000fc4000f8e02ff */
        /* <DEDUP_REMOVED lines=17> */
.L_x_694:
        /* <DEDUP_REMOVED lines=100> */
[----:B------:R5:W-:Y:S01]  /*4850*/  MUFU.EX2 R251, R0 ;  /* 0x0000000000fb7308 */ /* 0x000be20000000800 */
[----:B--2---:R-:W-:-:S07]  /*4860*/  FFMA.FTZ R6, R65, c[0x0][0x23c], -R3 ;  /* 0x00008f0041067a23 */ /* 0x004fce0000010803 */
[----:B------:R-:W-:Y:S01]  /*4870*/  MUFU.EX2 R252, R2 ;  /* 0x0000000200fc7308 */ /* 0x000fe20000000800 */
[----:B-1----:R-:W-:Y:S02]  /*4880*/  FMNMX.FTZ R105, R4, R5, !PT ;  /* 0x0000000504697209 */ /* 0x002fe40007810000 */
[----:B----4-:R-:W-:Y:S01]  /*4890*/  F2FP.BF16.PACK_AB R4, R39, R38 ;  /* 0x000000262704723e */ /* 0x010fe200000010ff */
[----:B-----5:R-:W-:-:S04]  /*48a0*/  FFMA.FTZ R0, R54, c[0x0][0x23c], -R3 ;  /* 0x00008f0036007a23 */ /* 0x020fc80000010803 */
        /* <DEDUP_REMOVED lines=36> */
[----:B--2---:R-:W-:-:S05]  /*4af0*/  F2FP.BF16.PACK_AB R9, R238, R239 ;  /* 0x000000efee09723e */ /* 0x004fca00000010ff */
[----:B------:R-:W-:Y:S01]  /*4b00*/  FFMA.FTZ R4, R61, c[0x0][0x23c], -R12 ;  /* 0x00008f003d047a23 */ /* 0x000fe2000001080c */
[----:B------:R1:W-:Y:S08]  /*4b10*/  MUFU.EX2 R241, R8 ;  /* 0x0000000800f17308 */ /* 0x0003f00000000800 */
[----:B------:R2:W-:Y:S01]  /*4b20*/  MUFU.EX2 R240, R4 ;  /* 0x0000000400f07308 */ /* 0x0005e20000000800 */
[----:B-1----:R-:W-:-:S07]  /*4b30*/  FFMA.FTZ R8, R71, c[0x0][0x23c], -R2 ;  /* 0x00008f0047087a23 */ /* 0x002fce0000010802 */
[----:B------:R1:W3:Y:S01]  /*4b40*/  MUFU.EX2 R246, R8 ;  /* 0x0000000800f67308 */ /* 0x0002e20000000800 */
[----:B--2---:R-:W-:Y:S01]  /*4b50*/  FFMA.FTZ R4, R100, c[0x0][0x23c], -R12 ;  /* 0x00008f0064047a23 */ /* 0x004fe2000001080c */
[----:B------:R-:W-:-:S06]  /*4b60*/  MOV R100, R39 ;  /* 0x0000002700647202 */ /* 0x000fcc0000000f00 */
[----:B------:R2:W-:Y:S01]  /*4b70*/  MUFU.EX2 R245, R4 ;  /* 0x0000000400f57308 */ /* 0x0005e20000000800 */
[----:B-1----:R-:W-:Y:S02]  /*4b80*/  F2FP.BF16.PACK_AB R8, R242, R247 ;  /* 0x000000f7f208723e */ /* 0x002fe400000010ff */
[----:B---3--:R-:W-:Y:S01]  /*4b90*/  F2FP.BF16.PACK_AB R11, R246, R241 ;  /* 0x000000f1f60b723e */ /* 0x008fe200000010ff */
[----:B--2---:R-:W-:-:S06]  /*4ba0*/  FFMA.FTZ R4, R56, c[0x0][0x23c], -R12 ;  /* 0x00008f0038047a23 */ /* 0x004fcc000001080c */
[C---:B------:R-:W-:Y:S01]  /*4bb0*/  HMMA.16816.F32.BF16 R68, R8.reuse, R24, RZ ;  /* 0x000000180844723c */ /* 0x040fe200000418ff */
[----:B------:R1:W-:Y:S07]  /*4bc0*/  MUFU.EX2 R244, R4 ;  /* 0x0000000400f47308 */ /* 0x0003ee0000000800 */
[C---:B------:R-:W-:Y:S01]  /*4bd0*/  HMMA.16816.F32.BF16 R132, R8.reuse, R26, RZ ;  /* 0x0000001a0884723c */ /* 0x040fe200000418ff */
[----:B------:R-:W-:Y:S07]  /*4be0*/  LDSM.16.MT88.4 R24, [R220+0xa400] ;  /* 0x00a40000dc18783b */ /* 0x000fee0000004200 */
[----:B------:R-:W-:Y:S01]  /*4bf0*/  HMMA.16816.F32.BF16 R60, R8, R16, RZ ;  /* 0x00000010083c723c */ /* 0x000fe200000418ff */
[----:B-1----:R-:W-:-:S04]  /*4c00*/  FFMA.FTZ R4, R51, c[0x0][0x23c], -R12 ;  /* 0x00008f0033047a23 */ /* 0x002fc8000001080c */
[----:B------:R1:W2:Y:S03]  /*4c10*/  MUFU.EX2 R243, R4 ;  /* 0x0000000400f37308 */ /* 0x0002a60000000800 */
[C---:B------:R-:W-:Y:S01]  /*4c20*/  HMMA.16816.F32.BF16 R128, R8.reuse, R18, RZ ;  /* 0x000000120880723c */ /* 0x040fe200000418ff */
[----:B------:R-:W-:Y:S07]  /*4c30*/  LDSM.16.MT88.4 R16, [R222+0x9400] ;  /* 0x00940000de10783b */ /* 0x000fee0000004200 */
[----:B------:R-:W-:Y:S01]  /*4c40*/  HMMA.16816.F32.BF16 R56, R8, R20, RZ ;  /* 0x000000140838723c */ /* 0x000fe200000418ff */
[----:B-1----:R-:W-:-:S07]  /*4c50*/  FFMA.FTZ R4, R136, c[0x0][0x23c], -R3 ;  /* 0x00008f0088047a23 */ /* 0x002fce0000010803 */
[C---:B------:R-:W-:Y:S01]  /*4c60*/  HMMA.16816.F32.BF16 R124, R8.reuse, R22, RZ ;  /* 0x00000016087c723c */ /* 0x040fe200000418ff */
[----:B------:R-:W1:Y:S01]  /*4c70*/  LDSM.16.MT88.4 R20, [R220+0x9400] ;  /* 0x00940000dc14783b */ /* 0x000e620000004200 */
[----:B--2---:R-:W-:Y:S01]  /*4c80*/  F2FP.BF16.PACK_AB R6, R243, R244 ;  /* 0x000000f4f306723e */ /* 0x004fe200000010ff */
[----:B------:R2:W-:Y:S05]  /*4c90*/  MUFU.EX2 R218, R4 ;  /* 0x0000000400da7308 */ /* 0x0005ea0000000800 */
[C---:B------:R-:W-:Y:S08]  /*4ca0*/  HMMA.16816.F32.BF16 R52, R8.reuse, R28, RZ ;  /* 0x0000001c0834723c */ /* 0x040ff000000418ff */
[----:B------:R-:W-:Y:S01]  /*4cb0*/  HMMA.16816.F32.BF16 R140, R8, R30, RZ ;  /* 0x0000001e088c723c */ /* 0x000fe200000418ff */
[----:B------:R-:W3:Y:S01]  /*4cc0*/  LDSM.16.MT88.4 R28, [R222+0xa400] ;  /* 0x00a40000de1c783b */ /* 0x000ee20000004200 */
[----:B--2---:R-:W-:Y:S01]  /*4cd0*/  FFMA.FTZ R4, R107, c[0x0][0x23c], -R3 ;  /* 0x00008f006b047a23 */ /* 0x004fe20000010803 */
[----:B------:R-:W-:-:S03]  /*4ce0*/  MOV R107, R37 ;  /* 0x00000025006b7202 */ /* 0x000fc60000000f00 */
[----:B------:R2:W4:Y:S02]  /*4cf0*/  MUFU.EX2 R237, R4 ;  /* 0x0000000400ed7308 */ /* 0x0005240000000800 */
[C---:B------:R-:W-:Y:S08]  /*4d00*/  HMMA.16816.F32.BF16 R48, R8.reuse, R32, RZ ;  /* 0x000000200830723c */ /* 0x040ff000000418ff */
[----:B------:R-:W-:Y:S01]  /*4d10*/  HMMA.16816.F32.BF16 R144, R8, R34, RZ ;  /* 0x000000220890723c */ /* 0x000fe200000418ff */
[----:B------:R-:W5:Y:S01]  /*4d20*/  LDSM.16.MT88.4 R32, [R220+0xb400] ;  /* 0x00b40000dc20783b */ /* 0x000f620000004200 */
[----:B--2---:R-:W-:-:S06]  /*4d30*/  FFMA.FTZ R4, R106, c[0x0][0x23c], -R3 ;  /* 0x00008f006a047a23 */ /* 0x004fcc0000010803 */
[----:B------:R-:W-:Y:S01]  /*4d40*/  HMMA.16816.F32.BF16 R44, R8, R40, RZ ;  /* 0x00000028082c723c */ /* 0x000fe200000418ff */
[----:B------:R-:W-:Y:S01]  /*4d50*/  MOV R106, R38 ;  /* 0x00000026006a7202 */ /* 0x000fe20000000f00 */
[----:B------:R2:W-:Y:S01]  /*4d60*/  MUFU.EX2 R235, R4 ;  /* 0x0000000400eb7308 */ /* 0x0005e20000000800 */
[----:B----4-:R-:W-:Y:S01]  /*4d70*/  F2FP.BF16.PACK_AB R5, R237, R218 ;  /* 0x000000daed05723e */ /* 0x010fe200000010ff */
[----:B--2---:R-:W-:Y:S01]  /*4d80*/  FFMA.FTZ R4, R101, c[0x0][0x23c], -R3 ;  /* 0x00008f0065047a23 */ /* 0x004fe20000010803 */
[----:B------:R-:W-:Y:S02]  /*4d90*/  MOV R101, R36 ;  /* 0x0000002400657202 */ /* 0x000fe40000000f00 */
[----:B------:R-:W2:Y:S03]  /*4da0*/  LDSM.16.MT88.4 R36, [R222+0xb400] ;  /* 0x00b40000de24783b */ /* 0x000ea60000004200 */
[----:B------:R4:W1:Y:S02]  /*4db0*/  MUFU.EX2 R219, R4 ;  /* 0x0000000400db7308 */ /* 0x0008640000000800 */
[----:B----4-:R-:W-:Y:S01]  /*4dc0*/  FFMA.FTZ R4, R149, c[0x0][0x23c], -R0 ;  /* 0x00008f0095047a23 */ /* 0x010fe20000010800 */
[----:B-1----:R-:W-:-:S05]  /*4dd0*/  F2FP.BF16.PACK_AB R7, R219, R235 ;  /* 0x000000ebdb07723e */ /* 0x002fca00000010ff */
[----:B------:R1:W-:Y:S02]  /*4de0*/  MUFU.EX2 R217, R4 ;  /* 0x0000000400d97308 */ /* 0x0003e40000000800 */
[--C-:B-1----:R-:W-:Y:S02]  /*4df0*/  FFMA.FTZ R4, R148, c[0x0][0x23c], -R0.reuse ;  /* 0x00008f0094047a23 */ /* 0x102fe40000010800 */
[----:B------:R-:W-:Y:S04]  /*4e00*/  HMMA.16816.F32.BF16 R148, R8, R42, RZ ;  /* 0x0000002a0894723c */ /* 0x000fe800000418ff */
[----:B------:R1:W4:Y:S03]  /*4e10*/  MUFU.EX2 R216, R4 ;  /* 0x0000000400d87308 */ /* 0x0003260000000800 */
[----:B------:R-:W-:-:S05]  /*4e20*/  FFMA.FTZ R8, R139, c[0x0][0x23c], -R0 ;  /* 0x00008f008b087a23 */ /* 0x000fca0000010800 */
[----:B------:R2:W-:Y:S01]  /*4e30*/  MUFU.EX2 R215, R8 ;  /* 0x0000000800d77308 */ /* 0x0005e20000000800 */
[----:B-1----:R-:W-:-:S07]  /*4e40*/  F2FP.BF16.PACK_AB R4, R245, R240 ;  /* 0x000000f0f504723e */ /* 0x002fce00000010ff */
        /* <DEDUP_REMOVED lines=8> */
[C---:B---3--:R-:W-:Y:S08]  /*4ed0*/  HMMA.16816.F32.BF16 R112, R4.reuse, R28, R108 ;  /* 0x0000001c0470723c */ /* 0x048ff0000004186c */
[----:B-----5:R-:W-:Y:S01]  /*4ee0*/  HMMA.16816.F32.BF16 R108, R4, R32, R96 ;  /* 0x00000020046c723c */ /* 0x020fe20000041860 */
[----:B-1----:R-:W-:Y:S01]  /*4ef0*/  FFMA.FTZ R8, R166, c[0x0][0x23c], -R2 ;  /* 0x00008f00a6087a23 */ /* 0x002fe20000010802 */
[----:B------:R-:W-:Y:S01]  /*4f00*/  MOV R166, R13 ;  /* 0x0000000d00a67202 */ /* 0x000fe20000000f00 */
[----:B------:R-:W-:-:S02]  /*4f10*/  FFMA.FTZ R13, R172, c[0x0][0x23c], -R3 ;  /* 0x00008f00ac0d7a23 */ /* 0x000fc40000010803 */
[----:B------:R1:W2:Y:S03]  /*4f20*/  MUFU.EX2 R213, R8 ;  /* 0x0000000800d57308 */ /* 0x0002a60000000800 */
[C---:B------:R-:W-:Y:S05]  /*4f30*/  HMMA.16816.F32.BF16 R96, R4.reuse, R36, R92 ;  /* 0x000000240460723c */ /* 0x040fea000004185c */
[----:B------:R3:W-:Y:S03]  /*4f40*/  MUFU.EX2 R202, R13 ;  /* 0x0000000d00ca7308 */ /* 0x0007e60000000800 */
[----:B------:R-:W-:Y:S01]  /*4f50*/  HMMA.16816.F32.BF16 R92, R4, R26, R80 ;  /* 0x0000001a045c723c */ /* 0x000fe20000041850 */
[----:B-1----:R-:W-:-:S07]  /*4f60*/  FFMA.FTZ R8, R164, c[0x0][0x23c], -R2 ;  /* 0x00008f00a4087a23 */ /* 0x002fce0000010802 */
[----:B------:R-:W-:Y:S01]  /*4f70*/  HMMA.16816.F32.BF16 R88, R4, R30, R76 ;  /* 0x0000001e0458723c */ /* 0x000fe2000004184c */
[----:B------:R1:W-:Y:S01]  /*4f80*/  MUFU.EX2 R211, R8 ;  /* 0x0000000800d37308 */ /* 0x0003e20000000800 */
[----:B---3--:R-:W-:-:S06]  /*4f90*/  FFMA.FTZ R13, R167, c[0x0][0x23c], -R3 ;  /* 0x00008f00a70d7a23 */ /* 0x008fcc0000010803 */
[----:B------:R-:W-:Y:S01]  /*4fa0*/  HMMA.16816.F32.BF16 R80, R4, R38, R64 ;  /* 0x000000260450723c */ /* 0x000fe20000041840 */
[----:B------:R3:W-:Y:S01]  /*4fb0*/  MUFU.EX2 R203, R13 ;  /* 0x0000000d00cb7308 */ /* 0x0007e20000000800 */
[----:B-1----:R-:W-:-:S06]  /*4fc0*/  FFMA.FTZ R8, R138, c[0x0][0x23c], -R2 ;  /* 0x00008f008a087a23 */ /* 0x002fcc0000010802 */
[----:B------:R-:W-:Y:S01]  /*4fd0*/  HMMA.16816.F32.BF16 R136, R4, R18, R84 ;  /* 0x000000120488723c */ /* 0x000fe20000041854 */
[----:B------:R1:W5:Y:S01]  /*4fe0*/  MUFU.EX2 R210, R8 ;  /* 0x0000000800d27308 */ /* 0x0003620000000800 */
[----:B---3--:R-:W-:-:S06]  /*4ff0*/  FFMA.FTZ R13, R181, c[0x0][0x23c], -R0 ;  /* 0x00008f00b50d7a23 */ /* 0x008fcc0000010800 */
[----:B------:R-:W-:Y:S01]  /*5000*/  HMMA.16816.F32.BF16 R84, R4, R34, R72 ;  /* 0x000000220454723c */ /* 0x000fe20000041848 */
[----:B------:R3:W-:Y:S06]  /*5010*/  MUFU.EX2 R201, R13 ;  /* 0x0000000d00c97308 */ /* 0x0007ec0000000800 */
[----:B----4-:R-:W-:Y:S02]  /*5020*/  F2FP.BF16.PACK_AB R4, R216, R217 ;  /* 0x000000d9d804723e */ /* 0x010fe400000010ff */
[----:B--2---:R-:W-:Y:S01]  /*5030*/  F2FP.BF16.PACK_AB R5, R213, R212 ;  /* 0x000000d4d505723e */ /* 0x004fe200000010ff */
[----:B-1----:R-:W-:Y:S01]  /*5040*/  FFMA.FTZ R8, R168, c[0x0][0x23c], -R12 ;  /* 0x00008f00a8087a23 */ /* 0x002fe2000001080c */
[----:B------:R-:W-:-:S02]  /*5050*/  F2FP.BF16.PACK_AB R6, R214, R215 ;  /* 0x000000d7d606723e */ /* 0x000fc400000010ff */
[----:B-----5:R-:W-:Y:S01]  /*5060*/  F2FP.BF16.PACK_AB R7, R210, R211 ;  /* 0x000000d3d207723e */ /* 0x020fe200000010ff */
[----:B------:R1:W-:Y:S01]  /*5070*/  MUFU.EX2 R209, R8 ;  /* 0x0000000800d17308 */ /* 0x0003e20000000800 */
[----:B---3--:R-:W-:-:S05]  /*5080*/  FFMA.FTZ R13, R178, c[0x0][0x23c], -R0 ;  /* 0x00008f00b20d7a23 */ /* 0x008fca0000010800 */
[C---:B------:R-:W-:Y:S02]  /*5090*/  HMMA.16816.F32.BF16 R72, R4.reuse, R16, R60 ;  /* 0x000000100448723c */ /* 0x040fe4000004183c */
[----:B------:R2:W-:Y:S06]  /*50a0*/  MUFU.EX2 R200, R13 ;  /* 0x0000000d00c87308 */ /* 0x0005ec0000000800 */
[----:B------:R-:W-:Y:S01]  /*50b0*/  HMMA.16816.F32.BF16 R76, R4, R20, R68 ;  /* 0x00000014044c723c */ /* 0x000fe20000041844 */
[----:B-1----:R-:W-:-:S04]  /*50c0*/  FFMA.FTZ R8, R165, c[0x0][0x23c], -R12 ;  /* 0x00008f00a5087a23 */ /* 0x002fc8000001080c */
[----:B------:R1:W3:Y:S03]  /*50d0*/  MUFU.EX2 R208, R8 ;  /* 0x0000000800d07308 */ /* 0x0002e60000000800 */
[----:B------:R-:W-:Y:S01]  /*50e0*/  HMMA.16816.F32.BF16 R60, R4, R32, R48 ;  /* 0x00000020043c723c */ /* 0x000fe20000041830 */
[----:B--2---:R-:W-:-:S04]  /*50f0*/  FFMA.FTZ R13, R176, c[0x0][0x23c], -R0 ;  /* 0x00008f00b00d7a23 */ /* 0x004fc80000010800 */
[----:B------:R2:W-:Y:S03]  /*5100*/  MUFU.EX2 R199, R13 ;  /* 0x0000000d00c77308 */ /* 0x0005e60000000800 */
[----:B------:R-:W-:Y:S01]  /*5110*/  HMMA.16816.F32.BF16 R68, R4, R24, R56 ;  /* 0x000000180444723c */ /* 0x000fe20000041838 */
[----:B-1----:R-:W-:-:S07]  /*5120*/  FFMA.FTZ R8, R15, c[0x0][0x23c], -R12 ;  /* 0x00008f000f087a23 */ /* 0x002fce000001080c */
[----:B------:R-:W-:Y:S01]  /*5130*/  HMMA.16816.F32.BF16 R64, R4, R28, R52 ;  /* 0x0000001c0440723c */ /* 0x000fe20000041834 */
[----:B------:R1:W-:Y:S01]  /*5140*/  MUFU.EX2 R207, R8 ;  /* 0x0000000800cf7308 */ /* 0x0003e20000000800 */
[----:B--2---:R-:W-:-:S06]  /*5150*/  FFMA.FTZ R13, R175, c[0x0][0x23c], -R0 ;  /* 0x00008f00af0d7a23 */ /* 0x004fcc0000010800 */
[C---:B------:R-:W-:Y:S01]  /*5160*/  HMMA.16816.F32.BF16 R48, R4.reuse, R18, R128 ;  /* 0x000000120430723c */ /* 0x040fe20000041880 */
[----:B------:R-:W2:Y:S01]  /*5170*/  LDSM.16.MT88.4 R16, [R220+0x9800] ;  /* 0x00980000dc10783b */ /* 0x000ea20000004200 */
[----:B------:R4:W-:Y:S06]  /*5180*/  MUFU.EX2 R181, R13 ;  /* 0x0000000d00b57308 */ /* 0x0009ec0000000800 */
[----:B------:R-:W-:Y:S01]  /*5190*/  HMMA.16816.F32.BF16 R168, R4, R36, R44 ;  /* 0x0000002404a8723c */ /* 0x000fe2000004182c */
[----:B-1----:R-:W-:-:S04]  /*51a0*/  FFMA.FTZ R8, R14, c[0x0][0x23c], -R12 ;  /* 0x00008f000e087a23 */ /* 0x002fc8000001080c */
[----:B------:R1:W5:Y:S03]  /*51b0*/  MUFU.EX2 R206, R8 ;  /* 0x0000000800ce7308 */ /* 0x0003660000000800 */
[----:B------:R-:W-:Y:S01]  /*51c0*/  HMMA.16816.F32.BF16 R56, R4, R22, R132 ;  /* 0x000000160438723c */ /* 0x000fe20000041884 */
[----:B------:R-:W2:Y:S01]  /*51d0*/  LDSM.16.MT88.4 R20, [R220+0xa800] ;  /* 0x00a80000dc14783b */ /* 0x000ea20000004200 */
[----:B----4-:R-:W-:Y:S01]  /*51e0*/  FFMA.FTZ R13, R186, c[0x0][0x23c], -R2 ;  /* 0x00008f00ba0d7a23 */ /* 0x010fe20000010802 */
[----:B------:R-:W-:-:S03]  /*51f0*/  MOV R186, R166 ;  /* 0x000000a600ba7202 */ /* 0x000fc60000000f00 */
[----:B------:R4:W-:Y:S02]  /*5200*/  MUFU.EX2 R178, R13 ;  /* 0x0000000d00b27308 */ /* 0x0009e40000000800 */
[C---:B------:R-:W-:Y:S01]  /*5210*/  HMMA.16816.F32.BF16 R40, R4.reuse, R30, R140 ;  /* 0x0000001e0428723c */ /* 0x040fe2000004188c */
[----:B------:R-:W2:Y:S04]  /*5220*/  LDSM.16.MT88.4 R28, [R220+0xb800] ;  /* 0x00b80000dc1c783b */ /* 0x000ea80000004200 */
[----:B------:R-:W-:Y:S01]  /*5230*/  LDSM.16.MT88.4 R140, [R222+0x9c00] ;  /* 0x009c0000de8c783b */ /* 0x000fe20000004200 */
[----:B-1----:R-:W-:Y:S02]  /*5240*/  FFMA.FTZ R8, R174, c[0x0][0x23c], -R3 ;  /* 0x00008f00ae087a23 */ /* 0x002fe40000010803 */
[----:B------:R-:W-:Y:S01]  /*5250*/  HMMA.16816.F32.BF16 R52, R4, R34, R144 ;  /* 0x000000220434723c */ /* 0x000fe20000041890 */
[----:B------:R-:W1:Y:S01]  /*5260*/  LDSM.16.MT88.4 R32, [R222+0xb800] ;  /* 0x00b80000de20783b */ /* 0x000e620000004200 */
[----:B------:R3:W-:Y:S01]  /*5270*/  MUFU.EX2 R205, R8 ;  /* 0x0000000800cd7308 */ /* 0x0007e20000000800 */
[----:B----4-:R-:W-:Y:S01]  /*5280*/  FFMA.FTZ R13, R180, c[0x0][0x23c], -R2 ;  /* 0x00008f00b40d7a23 */ /* 0x010fe20000010802 */
[----:B------:R-:W-:-:S04]  /*5290*/  MOV R180, R101 ;  /* 0x0000006500b47202 */ /* 0x000fc80000000f00 */
[C---:B------:R-:W-:Y:S01]  /*52a0*/  HMMA.16816.F32.BF16 R44, R4.reuse, R26, R124 ;  /* 0x0000001a042c723c */ /* 0x040fe2000004187c */
[----:B------:R-:W-:Y:S01]  /*52b0*/  LDSM.16.MT88.4 R24, [R222+0xa800] ;  /* 0x00a80000de18783b */ /* 0x000fe20000004200 */
[----:B------:R4:W-:Y:S03]  /*52c0*/  MUFU.EX2 R176, R13 ;  /* 0x0000000d00b07308 */ /* 0x0009e60000000800 */
[----:B------:R-:W-:Y:S03]  /*52d0*/  LDSM.16.MT88.4 R124, [R220+0x9c00] ;  /* 0x009c0000dc7c783b */ /* 0x000fe60000004200 */
[----:B------:R-:W-:Y:S01]  /*52e0*/  HMMA.16816.F32.BF16 R36, R4, R38, R148 ;  /* 0x000000260424723c */ /* 0x000fe20000041894 */
[----:B---3--:R-:W-:Y:S02]  /*52f0*/  FFMA.FTZ R8, R173, c[0x0][0x23c], -R3 ;  /* 0x00008f00ad087a23 */ /* 0x008fe40000010803 */
[----:B------:R-:W-:Y:S02]  /*5300*/  LDSM.16.MT88.4 R172, [R222+0xac00] ;  /* 0x00ac0000deac783b */ /* 0x000fe40000004200 */
[----:B------:R3:W2:Y:S02]  /*5310*/  MUFU.EX2 R204, R8 ;  /* 0x0000000800cc7308 */ /* 0x0006a40000000800 */
[----:B------:R-:W-:-:S02]  /*5320*/  F2FP.BF16.PACK_AB R4, R208, R209 ;  /* 0x000000d1d004723e */ /* 0x000fc400000010ff */
[----:B-----5:R-:W-:Y:S01]  /*5330*/  F2FP.BF16.PACK_AB R6, R206, R207 ;  /* 0x000000cfce06723e */ /* 0x020fe200000010ff */
[--C-:B----4-:R-:W-:Y:S01]  /*5340*/  FFMA.FTZ R13, R179, c[0x0][0x23c], -R2.reuse ;  /* 0x00008f00b30d7a23 */ /* 0x110fe20000010802 */
[----:B------:R-:W-:Y:S02]  /*5350*/  MOV R179, R107 ;  /* 0x0000006b00b37202 */ /* 0x000fe40000000f00 */
[----:B------:R-:W-:Y:S01]  /*5360*/  F2FP.BF16.PACK_AB R7, R203, R202 ;  /* 0x000000cacb07723e */ /* 0x000fe200000010ff */
[----:B------:R4:W-:Y:S01]  /*5370*/  MUFU.EX2 R107, R13 ;  /* 0x0000000d006b7308 */ /* 0x0009e20000000800 */
[----:B---3--:R-:W3:Y:S01]  /*5380*/  LDSM.16.MT88.4 R8, [R222+0x9800] ;  /* 0x00980000de08783b */ /* 0x008ee20000004200 */
[----:B--2---:R-:W-:Y:S01]  /*5390*/  F2FP.BF16.PACK_AB R5, R204, R205 ;  /* 0x000000cdcc05723e */ /* 0x004fe200000010ff */
[----:B----4-:R-:W-:Y:S01]  /*53a0*/  FFMA.FTZ R13, R177, c[0x0][0x23c], -R2 ;  /* 0x00008f00b10d7a23 */ /* 0x010fe20000010802 */
[----:B------:R-:W-:-:S05]  /*53b0*/  MOV R177, R106 ;  /* 0x0000006a00b17202 */ /* 0x000fca0000000f00 */
[C---:B------:R-:W-:Y:S01]  /*53c0*/  HMMA.16816.F32.BF16 R116, R4.reuse, R16, R160 ;  /* 0x000000100474723c */ /* 0x040fe200000418a0 */
[----:B------:R-:W2:Y:S07]  /*53d0*/  MUFU.EX2 R106, R13 ;  /* 0x0000000d006a7308 */ /* 0x000eae0000000800 */
[C---:B------:R-:W-:Y:S08]  /*53e0*/  HMMA.16816.F32.BF16 R148, R4.reuse, R20, R152 ;  /* 0x000000140494723c */ /* 0x040ff00000041898 */
[C---:B------:R-:W-:Y:S08]  /*53f0*/  HMMA.16816.F32.BF16 R144, R4.reuse, R28, R108 ;  /* 0x0000001c0490723c */ /* 0x040ff0000004186c */
[C---:B-1----:R-:W-:Y:S08]  /*5400*/  HMMA.16816.F32.BF16 R160, R4.reuse, R32, R96 ;  /* 0x0000002004a0723c */ /* 0x042ff00000041860 */
[C---:B---3--:R-:W-:Y:S01]  /*5410*/  HMMA.16816.F32.BF16 R132, R4.reuse, R8, R156 ;  /* 0x000000080484723c */ /* 0x048fe2000004189c */
        /* <DEDUP_REMOVED lines=8> */
[----:B------:R-:W3:Y:S06]  /*54a0*/  LDSM.16.MT88.4 R80, [R220+0xbc00] ;  /* 0x00bc0000dc50783b */ /* 0x000eec0000004200 */
[----:B------:R-:W-:-:S02]  /*54b0*/  F2FP.BF16.PACK_AB R4, R200, R201 ;  /* 0x000000c9c804723e */ /* 0x000fc400000010ff */
[----:B------:R-:W-:Y:S02]  /*54c0*/  F2FP.BF16.PACK_AB R5, R176, R178 ;  /* 0x000000b2b005723e */ /* 0x000fe400000010ff */
[----:B------:R-:W-:Y:S02]  /*54d0*/  F2FP.BF16.PACK_AB R6, R181, R199 ;  /* 0x000000c7b506723e */ /* 0x000fe400000010ff */
[----:B--2---:R-:W-:-:S07]  /*54e0*/  F2FP.BF16.PACK_AB R7, R106, R107 ;  /* 0x0000006b6a07723e */ /* 0x004fce00000010ff */
[C---:B------:R-:W-:Y:S07]  /*54f0*/  HMMA.16816.F32.BF16 R128, R4.reuse, R8, R72 ;  /* 0x000000080480723c */ /* 0x040fee0000041848 */
[--C-:B------:R-:W-:Y:S01]  /*5500*/  FFMA.FTZ R8, R185, c[0x0][0x23c], -R12.reuse ;  /* 0x00008f00b9087a23 */ /* 0x100fe2000001080c */
[----:B------:R-:W-:Y:S01]  /*5510*/  MOV R185, R100 ;  /* 0x0000006400b97202 */ /* 0x000fe20000000f00 */
[C---:B------:R-:W-:Y:S02]  /*5520*/  HMMA.16816.F32.BF16 R44, R4.reuse, R22, R44 ;  /* 0x00000016042c723c */ /* 0x040fe4000004182c */
[----:B------:R2:W-:Y:S06]  /*5530*/  MUFU.EX2 R101, R8 ;  /* 0x0000000800657308 */ /* 0x0005ec0000000800 */
[C---:B------:R-:W-:Y:S08]  /*5540*/  HMMA.16816.F32.BF16 R68, R4.reuse, R20, R68 ;  /* 0x000000140444723c */ /* 0x040ff00000041844 */
[----:B------:R-:W-:Y:S01]  /*5550*/  HMMA.16816.F32.BF16 R56, R4, R18, R56 ;  /* 0x000000120438723c */ /* 0x000fe20000041838 */
[----:B--2---:R-:W-:-:S04]  /*5560*/  FFMA.FTZ R8, R184, c[0x0][0x23c], -R12 ;  /* 0x00008f00b8087a23 */ /* 0x004fc8000001080c */
[----:B------:R2:W4:Y:S03]  /*5570*/  MUFU.EX2 R100, R8 ;  /* 0x0000000800647308 */ /* 0x0005260000000800 */
[C---:B------:R-:W-:Y:S08]  /*5580*/  HMMA.16816.F32.BF16 R112, R4.reuse, R16, R76 ;  /* 0x000000100470723c */ /* 0x040ff0000004184c */
[----:B------:R-:W-:Y:S01]  /*5590*/  HMMA.16816.F32.BF16 R48, R4, R10, R48 ;  /* 0x0000000a0430723c */ /* 0x000fe20000041830 */
[----:B--2---:R-:W-:Y:S01]  /*55a0*/  FFMA.FTZ R8, R182, c[0x0][0x23c], -R12 ;  /* 0x00008f00b6087a23 */ /* 0x004fe2000001080c */
[----:B----4-:R-:W-:-:S06]  /*55b0*/  F2FP.BF16.PACK_AB R92, R100, R101 ;  /* 0x00000065645c723e */ /* 0x010fcc00000010ff */
[C---:B------:R-:W-:Y:S01]  /*55c0*/  HMMA.16816.F32.BF16 R64, R4.reuse, R24, R64 ;  /* 0x000000180440723c */ /* 0x040fe20000041840 */
[----:B------:R2:W-:Y:S07]  /*55d0*/  MUFU.EX2 R22, R8 ;  /* 0x0000000800167308 */ /* 0x0005ee0000000800 */
        /* <DEDUP_REMOVED lines=8> */
[----:B------:R-:W-:Y:S01]  /*5660*/  HMMA.16816.F32.BF16 R36, R4, R34, R36 ;  /* 0x000000220424723c */ /* 0x000fe20000041824 */
[----:B------:R-:W2:Y:S01]  /*5670*/  LDSM.16.MT88.4 R4, [R222+0xbc00] ;  /* 0x00bc0000de04783b */ /* 0x000ea20000004200 */
        /* <DEDUP_REMOVED lines=32> */
[----:B---3--:R-:W-:Y:S01]  /*5880*/  HMMA.16816.F32.BF16 R72, R92, R80, R144 ;  /* 0x000000505c48723c */ /* 0x008fe20000041890 */
[----:B------:R-:W-:-:S04]  /*5890*/  FADD.FTZ R3, R217, R3 ;  /* 0x00000003d9037221 */ /* 0x000fc80000010000 */
[----:B------:R-:W-:-:S03]  /*58a0*/  FADD.FTZ R3, R216, R3 ;  /* 0x00000003d8037221 */ /* 0x000fc60000010000 */
[----:B------:R-:W-:Y:S01]  /*58b0*/  HMMA.16816.F32.BF16 R76, R92, R82, R108 ;  /* 0x000000525c4c723c */ /* 0x000fe2000004186c */
[----:B-1----:R-:W-:-:S07]  /*58c0*/  FFMA.FTZ R0, R197, c[0x0][0x23c], -R2 ;  /* 0x00008f00c5007a23 */ /* 0x002fce0000010802 */
[C---:B--2---:R-:W-:Y:S01]  /*58d0*/  HMMA.16816.F32.BF16 R88, R92.reuse, R4, R160 ;  /* 0x000000045c58723c */ /* 0x044fe200000418a0 */
        /* <DEDUP_REMOVED lines=80> */
[----:B------:R-:W2:Y:S01]  /*5de0*/  LDL R252, [R1] ;  /* 0x0000000001fc7983 */ /* 0x000ea20000100800 */
[----:B------:R-:W-:-:S04]  /*5df0*/  DEPBAR.LE SB0, 0x0 ;  /* 0x000080000000791a */ /* 0x000fc80000000000 */
[----:B------:R-:W3:Y:S01]  /*5e00*/  LDL.64 R184, [R1+0x18] ;  /* 0x0000180001b87983 */ /* 0x000ee20000100a00 */
[----:B------:R-:W-:-:S03]  /*5e10*/  IMAD.U32 R6, RZ, RZ, UR4 ;  /* 0x00000004ff067e24 */ /* 0x000fc6000f8e00ff */
[----:B------:R-:W-:Y:S01]  /*5e20*/  BAR.SYNC.DEFER_BLOCKING 0x0 ;  /* 0x0000000000007b1d */ /* 0x000fe20000010000 */
[----:B--2---:R-:W-:-:S04]  /*5e30*/  IADD3 R236, R252, -0x2, RZ ;  /* 0xfffffffefcec7810 */ /* 0x004fc80007ffe0ff */
[----:B-1----:R-:W-:Y:S01]  /*5e40*/  SHF.R.S32.HI R0, RZ, 0x1f, R236 ;  /* 0x0000001fff007819 */ /* 0x002fe200000114ec */
        /* <DEDUP_REMOVED lines=20> */
[----:B------:R-:W3:Y:S04]  /*5f90*/  LDSM.16.M88.4 R8, [R224+0x1000] ;  /* 0x00100000e008783b */ /* 0x000ee80000000200 */
[----:B------:R-:W4:Y:S04]  /*5fa0*/  LDSM.16.M88.4 R28, [R221+0x6400] ;  /* 0x00640000dd1c783b */ /* 0x000f280000000200 */
[----:B------:R-:W5:Y:S04]  /*5fb0*/  LDSM.16.M88.4 R24, [R221+0x6800] ;  /* 0x00680000dd18783b */ /* 0x000f680000000200 */
[----:B------:R-:W1:Y:S04]  /*5fc0*/  LDSM.16.M88.4 R20, [R221+0x6c00] ;  /* 0x006c0000dd14783b */ /* 0x000e680000000200 */
[----:B------:R-:W1:Y:S04]  /*5fd0*/  LDSM.16.M88.4 R12, [R224] ;  /* 0x00000000e00c783b */ /* 0x000e680000000200 */
[----:B--2---:R-:W-:Y:S04]  /*5fe0*/  LDSM.16.M88.4 R4, [R225+0x1000] ;  /* 0x00100000e104783b */ /* 0x004fe80000000200 */
[----:B------:R-:W2:Y:S04]  /*5ff0*/  LDSM.16.M88.4 R36, [R223+0x6800] ;  /* 0x00680000df24783b */ /* 0x000ea80000000200 */
[----:B------:R-:W2:Y:S04]  /*6000*/  LDSM.16.M88.4 R48, [R223+0x6c00] ;  /* 0x006c0000df30783b */ /* 0x000ea80000000200 */
[----:B------:R-:W2:Y:S04]  /*6010*/  LDSM.16.M88.4 R44, [R223+0x6000] ;  /* 0x00600000df2c783b */ /* 0x000ea80000000200 */
[----:B------:R-:W2:Y:S04]  /*6020*/  LDSM.16.M88.4 R40, [R223+0x6400] ;  /* 0x00640000df28783b */ /* 0x000ea80000000200 */
[----:B------:R-:W2:Y:S01]  /*6030*/  LDSM.16.M88.4 R16, [R225] ;  /* 0x00000000e110783b */ /* 0x000ea20000000200 */
[C---:B---3--:R-:W-:Y:S03]  /*6040*/  HMMA.16816.F32.BF16 R108, R8.reuse, R32, RZ ;  /* 0x00000020086c723c */ /* 0x048fe600000418ff */
[----:B------:R-:W0:Y:S05]  /*6050*/  LDGDEPBAR ;  /* 0x00000000000079af */ /* 0x000e2a0000000000 */
[C---:B----4-:R-:W-:Y:S08]  /*6060*/  HMMA.16816.F32.BF16 R60, R8.reuse, R28, RZ ;  /* 0x0000001c083c723c */ /* 0x050ff000000418ff */
[C---:B-----5:R-:W-:Y:S08]  /*6070*/  HMMA.16816.F32.BF16 R56, R8.reuse, R24, RZ ;  /* 0x000000180838723c */ /* 0x060ff000000418ff */
[C---:B-1----:R-:W-:Y:S08]  /*6080*/  HMMA.16816.F32.BF16 R52, R8.reuse, R20, RZ ;  /* 0x000000140834723c */ /* 0x042ff000000418ff */
[C---:B------:R-:W-:Y:S08]  /*6090*/  HMMA.16816.F32.BF16 R64, R8.reuse, R34, RZ ;  /* 0x000000220840723c */ /* 0x040ff000000418ff */
[C---:B------:R-:W-:Y:S08]  /*60a0*/  HMMA.16816.F32.BF16 R176, R8.reuse, R30, RZ ;  /* 0x0000001e08b0723c */ /* 0x040ff000000418ff */
[C---:B------:R-:W-:Y:S08]  /*60b0*/  HMMA.16816.F32.BF16 R180, R8.reuse, R26, RZ ;  /* 0x0000001a08b4723c */ /* 0x040ff000000418ff */
[----:B------:R-:W-:Y:S08]  /*60c0*/  HMMA.16816.F32.BF16 R8, R8, R22, RZ ;  /* 0x000000160808723c */ /* 0x000ff000000418ff */
[C---:B------:R-:W-:Y:S08]  /*60d0*/  HMMA.16816.F32.BF16 R188, R12.reuse, R24, RZ ;  /* 0x000000180cbc723c */ /* 0x040ff000000418ff */
[C---:B------:R-:W-:Y:S08]  /*60e0*/  HMMA.16816.F32.BF16 R216, R12.reuse, R20, RZ ;  /* 0x000000140cd8723c */ /* 0x040ff000000418ff */
[C---:B------:R-:W-:Y:S08]  /*60f0*/  HMMA.16816.F32.BF16 R200, R12.reuse, R32, RZ ;  /* 0x000000200cc8723c */ /* 0x040ff000000418ff */
[----:B------:R-:W-:Y:S08]  /*6100*/  HMMA.16816.F32.BF16 R240, R12, R34, RZ ;  /* 0x000000220cf0723c */ /* 0x000ff000000418ff */
[C---:B--2---:R-:W-:Y:S08]  /*6110*/  HMMA.16816.F32.BF16 R192, R4.reuse, R36, R56 ;  /* 0x0000002404c0723c */ /* 0x044ff00000041838 */
[----:B------:R-:W-:Y:S08]  /*6120*/  HMMA.16816.F32.BF16 R184, R4, R48, R52 ;  /* 0x0000003004b8723c */ /* 0x000ff00000041834 */
[----:B------:R-:W-:Y:S08]  /*6130*/  HMMA.16816.F32.BF16 R196, R12, R28, RZ ;  /* 0x0000001c0cc4723c */ /* 0x000ff000000418ff */
        /* <DEDUP_REMOVED lines=10> */
[----:B------:R-:W-:Y:S01]  /*61e0*/  HMMA.16816.F32.BF16 R196, R16, R40, R196 ;  /* 0x0000002810c4723c */ /* 0x000fe200000418c4 */
[----:B------:R-:W-:-:S02]  /*61f0*/  IMAD.MOV.U32 R44, RZ, RZ, R4 ;  /* 0x000000ffff2c7224 */ /* 0x000fc400078e0004 */
[----:B------:R-:W-:Y:S02]  /*6200*/  IMAD.MOV.U32 R37, RZ, RZ, R6 ;  /* 0x000000ffff257224 */ /* 0x000fe400078e0006 */
[----:B------:R-:W-:Y:S02]  /*6210*/  IMAD.MOV.U32 R36, RZ, RZ, R7 ;  /* 0x000000ffff247224 */ /* 0x000fe400078e0007 */
[----:B------:R-:W-:Y:S01]  /*6220*/  IMAD.MOV.U32 R41, RZ, RZ, R5 ;  /* 0x000000ffff297224 */ /* 0x000fe200078e0005 */
[C---:B------:R-:W-:Y:S01]  /*6230*/  HMMA.16816.F32.BF16 R248, R12.reuse, R26, RZ ;  /* 0x0000001a0cf8723c */ /* 0x040fe200000418ff */
[----:B------:R-:W-:Y:S04]  /*6240*/  LDSM.16.M88.4 R4, [R224+0x3000] ;  /* 0x00300000e004783b */ /* 0x000fe80000000200 */
[----:B------:R-:W1:Y:S03]  /*6250*/  LDSM.16.M88.4 R24, [R221+0x7800] ;  /* 0x00780000dd18783b */ /* 0x000e660000000200 */
[C---:B------:R-:W-:Y:S01]  /*6260*/  HMMA.16816.F32.BF16 R244, R12.reuse, R30, RZ ;  /* 0x0000001e0cf4723c */ /* 0x040fe200000418ff */
[----:B------:R-:W-:Y:S07]  /*6270*/  LDSM.16.M88.4 R28, [R221+0x7c00] ;  /* 0x007c0000dd1c783b */ /* 0x000fee0000000200 */
[----:B------:R-:W-:Y:S01]  /*6280*/  HMMA.16816.F32.BF16 R212, R12, R22, RZ ;  /* 0x000000160cd4723c */ /* 0x000fe200000418ff */
[----:B------:R-:W2:Y:S04]  /*6290*/  LDSM.16.M88.4 R12, [R224+0x2000] ;  /* 0x00200000e00c783b */ /* 0x000ea80000000200 */
[----:B------:R-:W3:Y:S01]  /*62a0*/  LDSM.16.M88.4 R20, [R221+0x7400] ;  /* 0x00740000dd14783b */ /* 0x000ee20000000200 */
[----:B------:R-:W-:-:S02]  /*62b0*/  IMAD.MOV.U32 R100, RZ, RZ, R108 ;  /* 0x000000ffff647224 */ /* 0x000fc400078e006c */
[----:B------:R-:W-:Y:S02]  /*62c0*/  IMAD.MOV.U32 R49, RZ, RZ, R109 ;  /* 0x000000ffff317224 */ /* 0x000fe400078e006d */
[----:B------:R-:W-:Y:S02]  /*62d0*/  IMAD.MOV.U32 R48, RZ, RZ, R110 ;  /* 0x000000ffff307224 */ /* 0x000fe400078e006e */
[----:B------:R-:W-:Y:S02]  /*62e0*/  IMAD.MOV.U32 R45, RZ, RZ, R111 ;  /* 0x000000ffff2d7224 */ /* 0x000fe400078e006f */
        /* <DEDUP_REMOVED lines=12> */
[----:B------:R-:W-:-:S05]  /*63b0*/  IMAD.MOV.U32 R246, RZ, RZ, R37 ;  /* 0x000000fffff67224 */ /* 0x000fca00078e0025 */
[----:B-1----:R-:W-:Y:S01]  /*63c0*/  HMMA.16816.F32.BF16 R44, R4, R26, R52 ;  /* 0x0000001a042c723c */ /* 0x002fe20000041834 */
[----:B------:R-:W-:-:S07]  /*63d0*/  IMAD.MOV.U32 R247, RZ, RZ, R36 ;  /* 0x000000fffff77224 */ /* 0x000fce00078e0024 */
[----:B------:R-:W-:Y:S01]  /*63e0*/  HMMA.16816.F32.BF16 R216, R16, R38, R248 ;  /* 0x0000002610d8723c */ /* 0x000fe200000418f8 */
[----:B------:R-:W-:Y:S04]  /*63f0*/  LDSM.16.M88.4 R16, [R223+0x7000] ;  /* 0x00700000df10783b */ /* 0x000fe80000000200 */
[----:B------:R-:W-:Y:S03]  /*6400*/  LDSM.16.M88.4 R36, [R223+0x7400] ;  /* 0x00740000df24783b */ /* 0x000fe60000000200 */
[C---:B------:R-:W-:Y:S01]  /*6410*/  HMMA.16816.F32.BF16 R188, R4.reuse, R8, R208 ;  /* 0x0000000804bc723c */ /* 0x040fe200000418d0 */
[----:B------:R-:W-:Y:S02]  /*6420*/  IMAD.MOV.U32 R248, RZ, RZ, R40 ;  /* 0x000000fffff87224 */ /* 0x000fe400078e0028 */
[----:B------:R-:W-:Y:S05]  /*6430*/  LDSM.16.M88.4 R40, [R223+0x7800] ;  /* 0x00780000df28783b */ /* 0x000fea0000000200 */
[----:B------:R-:W-:Y:S01]  /*6440*/  HMMA.16816.F32.BF16 R180, R4, R10, R64 ;  /* 0x0000000a04b4723c */ /* 0x000fe20000041840 */
[----:B------:R-:W-:Y:S07]  /*6450*/  LDSM.16.M88.4 R64, [R223+0x7c00] ;  /* 0x007c0000df40783b */ /* 0x000fee0000000200 */
[C---:B--2---:R-:W-:Y:S08]  /*6460*/  HMMA.16816.F32.BF16 R48, R12.reuse, R8, R60 ;  /* 0x000000080c30723c */ /* 0x044ff0000004183c */
[----:B------:R-:W-:Y:S01]  /*6470*/  HMMA.16816.F32.BF16 R52, R12, R10, R108 ;  /* 0x0000000a0c34723c */ /* 0x000fe2000004186c */
[----:B------:R-:W1:Y:S07]  /*6480*/  LDSM.16.M88.4 R8, [R225+0x2000] ;  /* 0x00200000e108783b */ /* 0x000e6e0000000200 */
[C---:B---3--:R-:W-:Y:S08]  /*6490*/  HMMA.16816.F32.BF16 R204, R4.reuse, R20, R204 ;  /* 0x0000001404cc723c */ /* 0x048ff000000418cc */
[C---:B------:R-:W-:Y:S08]  /*64a0*/  HMMA.16816.F32.BF16 R192, R4.reuse, R24, R192 ;  /* 0x0000001804c0723c */ /* 0x040ff000000418c0 */
[C---:B------:R-:W-:Y:S08]  /*64b0*/  HMMA.16816.F32.BF16 R184, R4.reuse, R28, R184 ;  /* 0x0000001c04b8723c */ /* 0x040ff000000418b8 */
[C---:B------:R-:W-:Y:S08]  /*64c0*/  HMMA.16816.F32.BF16 R176, R4.reuse, R22, R56 ;  /* 0x0000001604b0723c */ /* 0x040ff00000041838 */
[----:B------:R-:W-:Y:S01]  /*64d0*/  HMMA.16816.F32.BF16 R32, R4, R30, R32 ;  /* 0x0000001e0420723c */ /* 0x000fe20000041820 */
[----:B------:R-:W2:Y:S01]  /*64e0*/  LDSM.16.M88.4 R4, [R225+0x3000] ;  /* 0x00300000e104783b */ /* 0x000ea20000000200 */
[----:B------:R-:W-:-:S02]  /*64f0*/  IMAD.MOV.U32 R240, RZ, RZ, R100 ;  /* 0x000000fffff07224 */ /* 0x000fc400078e0064 */
[----:B------:R-:W-:Y:S02]  /*6500*/  IMAD.MOV.U32 R249, RZ, RZ, R3 ;  /* 0x000000fffff97224 */ /* 0x000fe400078e0003 */
[----:B------:R-:W-:Y:S02]  /*6510*/  IMAD.MOV.U32 R250, RZ, RZ, R2 ;  /* 0x000000fffffa7224 */ /* 0x000fe400078e0002 */
[----:B------:R-:W-:Y:S01]  /*6520*/  IMAD.MOV.U32 R251, RZ, RZ, R0 ;  /* 0x000000fffffb7224 */ /* 0x000fe200078e0000 */
[C---:B------:R-:W-:Y:S08]  /*6530*/  HMMA.16816.F32.BF16 R108, R12.reuse, R22, R200 ;  /* 0x000000160c6c723c */ /* 0x040ff000000418c8 */
[C---:B------:R-:W-:Y:S08]  /*6540*/  HMMA.16816.F32.BF16 R60, R12.reuse, R20, R248 ;  /* 0x000000140c3c723c */ /* 0x040ff000000418f8 */
[C---:B------:R-:W-:Y:S08]  /*6550*/  HMMA.16816.F32.BF16 R200, R12.reuse, R24, R244 ;  /* 0x000000180cc8723c */ /* 0x040ff000000418f4 */
[C---:B------:R-:W-:Y:S01]  /*6560*/  HMMA.16816.F32.BF16 R216, R12.reuse, R26, R216 ;  /* 0x0000001a0cd8723c */ /* 0x040fe200000418d8 */
[----:B------:R-:W-:Y:S07]  /*6570*/  LDSM.16.M88.4 R24, [R223+0x8000] ;  /* 0x00800000df18783b */ /* 0x000fee0000000200 */
[C---:B------:R-:W-:Y:S08]  /*6580*/  HMMA.16816.F32.BF16 R208, R12.reuse, R28, R240 ;  /* 0x0000001c0cd0723c */ /* 0x040ff000000418f0 */
[----:B------:R-:W-:Y:S01]  /*6590*/  HMMA.16816.F32.BF16 R196, R12, R30, R196 ;  /* 0x0000001e0cc4723c */ /* 0x000fe200000418c4 */
[----:B------:R-:W-:Y:S04]  /*65a0*/  LDSM.16.M88.4 R28, [R221+0x8000] ;  /* 0x00800000dd1c783b */ /* 0x000fe80000000200 */
[----:B------:R-:W3:Y:S03]  /*65b0*/  LDSM.16.M88.4 R12, [R224+0x4000] ;  /* 0x00400000e00c783b */ /* 0x000ee60000000200 */
        /* <DEDUP_REMOVED lines=9> */
[----:B------:R-:W1:Y:S04]  /*6650*/  LDSM.16.M88.4 R4, [R224+0x5000] ;  /* 0x00500000e004783b */ /* 0x000e680000000200 */
[----:B------:R-:W-:Y:S03]  /*6660*/  LDSM.16.M88.4 R32, [R221+0x8400] ;  /* 0x00840000dd20783b */ /* 0x000fe60000000200 */
[----:B------:R-:W-:Y:S01]  /*6670*/  HMMA.16816.F32.BF16 R52, R8, R18, R52 ;  /* 0x000000120834723c */ /* 0x000fe20000041834 */
[----:B------:R-:W2:Y:S07]  /*6680*/  LDSM.16.M88.4 R16, [R225+0x4000] ;  /* 0x00400000e110783b */ /* 0x000eae0000000200 */
[-C--:B---3--:R-:W-:Y:S01]  /*6690*/  HMMA.16816.F32.BF16 R44, R12, R28.reuse, R20 ;  /* 0x0000001c0c2c723c */ /* 0x088fe20000041814 */
[----:B------:R-:W3:Y:S07]  /*66a0*/  LDSM.16.M88.4 R20, [R225+0x5000] ;  /* 0x00500000e114783b */ /* 0x000eee0000000200 */
[----:B-1----:R-:W-:Y:S11]  /*66b0*/  HMMA.16816.F32.BF16 R48, R4, R28, R56 ;  /* 0x0000001c0430723c */ /* 0x002ff60000041838 */
[----:B------:R-:W-:Y:S05]  /*66c0*/  @!UPT UIADD3 URZ, URZ, URZ, URZ ;  /* 0x0000003f3f3ff290 */ /* 0x000fea000fffe03f */
[----:B--2---:R-:W-:Y:S08]  /*66d0*/  HMMA.16816.F32.BF16 R44, R16, R24, R44 ;  /* 0x00000018102c723c */ /* 0x004ff0000004182c */
[-C--:B------:R-:W-:Y:S08]  /*66e0*/  HMMA.16816.F32.BF16 R56, R4, R30.reuse, R180 ;  /* 0x0000001e0438723c */ /* 0x080ff000000418b4 */
[----:B------:R-:W-:Y:S08]  /*66f0*/  HMMA.16816.F32.BF16 R28, R12, R30, R52 ;  /* 0x0000001e0c1c723c */ /* 0x000ff00000041834 */
[----:B---3--:R-:W-:Y:S01]  /*6700*/  HMMA.16816.F32.BF16 R48, R20, R24, R48 ;  /* 0x000000181430723c */ /* 0x008fe20000041830 */
[----:B------:R-:W-:-:S04]  /*6710*/  FMUL.FTZ R0, R44, c[0x0][0x2ec] ;  /* 0x0000bb002c007a20 */ /* 0x000fc80000410000 */
[----:B------:R1:W2:Y:S03]  /*6720*/  MUFU.TANH R241, R0 ;  /* 0x0000000000f17308 */ /* 0x0002a60000002400 */
[----:B------:R-:W-:Y:S01]  /*6730*/  HMMA.16816.F32.BF16 R60, R8, R36, R60 ;  /* 0x00000024083c723c */ /* 0x000fe2000004183c */
[----:B-1----:R-:W-:-:S04]  /*6740*/  FMUL.FTZ R0, R45, c[0x0][0x2ec] ;  /* 0x0000bb002d007a20 */ /* 0x002fc80000410000 */
[----:B------:R1:W-:Y:S03]  /*6750*/  MUFU.TANH R242, R0 ;  /* 0x0000000000f27308 */ /* 0x0003e60000002400 */
[----:B------:R-:W-:Y:S01]  /*6760*/  HMMA.16816.F32.BF16 R28, R16, R26, R28 ;  /* 0x0000001a101c723c */ /* 0x000fe2000004181c */
[----:B-1----:R-:W-:-:S04]  /*6770*/  FMUL.FTZ R0, R46, c[0x0][0x2ec] ;  /* 0x0000bb002e007a20 */ /* 0x002fc80000410000 */
[----:B------:R1:W-:Y:S02]  /*6780*/  MUFU.TANH R235, R0 ;  /* 0x0000000000eb7308 */ /* 0x0003e40000002400 */
[----:B-1----:R-:W-:Y:S02]  /*6790*/  FMUL.FTZ R0, R47, c[0x0][0x2ec] ;  /* 0x0000bb002f007a20 */ /* 0x002fe40000410000 */
[----:B------:R-:W-:Y:S01]  /*67a0*/  HMMA.16816.F32.BF16 R44, R20, R26, R56 ;  /* 0x0000001a142c723c */ /* 0x000fe20000041838 */
[----:B------:R-:W1:Y:S03]  /*67b0*/  LDSM.16.M88.4 R24, [R223+0x8400] ;  /* 0x00840000df18783b */ /* 0x000e660000000200 */
[----:B------:R3:W-:Y:S02]  /*67c0*/  MUFU.TANH R240, R0 ;  /* 0x0000000000f07308 */ /* 0x0007e40000002400 */
[----:B---3--:R-:W-:-:S06]  /*67d0*/  FMUL.FTZ R0, R48, c[0x0][0x2ec] ;  /* 0x0000bb0030007a20 */ /* 0x008fcc0000410000 */
[----:B------:R3:W4:Y:S01]  /*67e0*/  MUFU.TANH R101, R0 ;  /* 0x0000000000657308 */ /* 0x0007220000002400 */
[----:B------:R-:W-:Y:S08]  /*67f0*/  HMMA.16816.F32.BF16 R108, R8, R38, R108 ;  /* 0x00000026086c723c */ /* 0x000ff0000004186c */
[----:B------:R-:W-:Y:S01]  /*6800*/  HMMA.16816.F32.BF16 R36, R12, R32, R60 ;  /* 0x000000200c24723c */ /* 0x000fe2000004183c */
[----:B---3--:R-:W-:-:S04]  /*6810*/  FMUL.FTZ R0, R49, c[0x0][0x2ec] ;  /* 0x0000bb0031007a20 */ /* 0x008fc80000410000 */
[----:B------:R3:W-:Y:S03]  /*6820*/  MUFU.TANH R237, R0 ;  /* 0x0000000000ed7308 */ /* 0x0007e60000002400 */
[----:B------:R-:W-:Y:S01]  /*6830*/  HMMA.16816.F32.BF16 R52, R4, R32, R204 ;  /* 0x000000200434723c */ /* 0x000fe200000418cc */
[----:B---3--:R-:W-:-:S04]  /*6840*/  FMUL.FTZ R0, R50, c[0x0][0x2ec] ;  /* 0x0000bb0032007a20 */ /* 0x008fc80000410000 */
[----:B------:R3:W-:Y:S02]  /*6850*/  MUFU.TANH R100, R0 ;  /* 0x0000000000647308 */ /* 0x0007e40000002400 */
[----:B---3--:R-:W-:-:S06]  /*6860*/  FMUL.FTZ R0, R51, c[0x0][0x2ec] ;  /* 0x0000bb0033007a20 */ /* 0x008fcc0000410000 */
[----:B------:R3:W-:Y:S02]  /*6870*/  MUFU.TANH R205, R0 ;  /* 0x0000000000cd7308 */ /* 0x0007e40000002400 */
[----:B---3--:R-:W-:-:S06]  /*6880*/  FMUL.FTZ R0, R28, c[0x0][0x2ec] ;  /* 0x0000bb001c007a20 */ /* 0x008fcc0000410000 */
[----:B------:R3:W5:Y:S01]  /*6890*/  MUFU.TANH R106, R0 ;  /* 0x00000000006a7308 */ /* 0x0007620000002400 */
[----:B-1----:R-:W-:Y:S01]  /*68a0*/  HMMA.16816.F32.BF16 R36, R16, R24, R36 ;  /* 0x000000181024723c */ /* 0x002fe20000041824 */
[----:B---3--:R-:W-:-:S06]  /*68b0*/  FMUL.FTZ R0, R29, c[0x0][0x2ec] ;  /* 0x0000bb001d007a20 */ /* 0x008fcc0000410000 */
[----:B------:R1:W-:Y:S02]  /*68c0*/  MUFU.TANH R246, R0 ;  /* 0x0000000000f67308 */ /* 0x0003e40000002400 */
[----:B-1----:R-:W-:-:S06]  /*68d0*/  FMUL.FTZ R0, R30, c[0x0][0x2ec] ;  /* 0x0000bb001e007a20 */ /* 0x002fcc0000410000 */
[----:B------:R1:W3:Y:S02]  /*68e0*/  MUFU.TANH R207, R0 ;  /* 0x0000000000cf7308 */ /* 0x0002e40000002400 */
[----:B-1----:R-:W-:Y:S01]  /*68f0*/  FMUL.FTZ R0, R31, c[0x0][0x2ec] ;  /* 0x0000bb001f007a20 */ /* 0x002fe20000410000 */
[----:B------:R-:W-:Y:S01]  /*6900*/  HMMA.16816.F32.BF16 R52, R20, R24, R52 ;  /* 0x000000181434723c */ /* 0x000fe20000041834 */
[----:B------:R-:W1:Y:S04]  /*6910*/  LDSM.16.M88.4 R28, [R221+0x8800] ;  /* 0x00880000dd1c783b */ /* 0x000e680000000200 */
[----:B------:R2:W-:Y:S02]  /*6920*/  MUFU.TANH R245, R0 ;  /* 0x0000000000f57308 */ /* 0x0005e40000002400 */
[----:B--2---:R-:W-:-:S06]  /*6930*/  FMUL.FTZ R0, R44, c[0x0][0x2ec] ;  /* 0x0000bb002c007a20 */ /* 0x004fcc0000410000 */
[----:B------:R2:W1:Y:S01]  /*6940*/  MUFU.TANH R238, R0 ;  /* 0x0000000000ee7308 */ /* 0x0004620000002400 */
[----:B------:R-:W-:Y:S01]  /*6950*/  HMMA.16816.F32.BF16 R48, R12, R34, R108 ;  /* 0x000000220c30723c */ /* 0x000fe2000004186c */
[----:B--2---:R-:W-:-:S06]  /*6960*/  FMUL.FTZ R0, R45, c[0x0][0x2ec] ;  /* 0x0000bb002d007a20 */ /* 0x004fcc0000410000 */
[----:B------:R2:W-:Y:S02]  /*6970*/  MUFU.TANH R247, R0 ;  /* 0x0000000000f77308 */ /* 0x0005e40000002400 */
[----:B--2---:R-:W-:-:S06]  /*6980*/  FMUL.FTZ R0, R46, c[0x0][0x2ec] ;  /* 0x0000bb002e007a20 */ /* 0x004fcc0000410000 */
[----:B------:R2:W1:Y:S02]  /*6990*/  MUFU.TANH R206, R0 ;  /* 0x0000000000ce7308 */ /* 0x0004640000002400 */
[----:B--2---:R-:W-:-:S06]  /*69a0*/  FMUL.FTZ R0, R47, c[0x0][0x2ec] ;  /* 0x0000bb002f007a20 */ /* 0x004fcc0000410000 */
[----:B------:R2:W1:Y:S01]  /*69b0*/  MUFU.TANH R244, R0 ;  /* 0x0000000000f47308 */ /* 0x0004620000002400 */
[----:B------:R-:W-:Y:S01]  /*69c0*/  HMMA.16816.F32.BF16 R44, R4, R34, R176 ;  /* 0x00000022042c723c */ /* 0x000fe200000418b0 */
[----:B------:R-:W1:Y:S01]  /*69d0*/  LDSM.16.M88.4 R32, [R223+0x8800] ;  /* 0x00880000df20783b */ /* 0x000e620000000200 */
[----:B--2---:R-:W-:-:S05]  /*69e0*/  FMUL.FTZ R0, R36, c[0x0][0x2ec] ;  /* 0x0000bb0024007a20 */ /* 0x004fca0000410000 */
[----:B------:R2:W-:Y:S01]  /*69f0*/  MUFU.TANH R239, R0 ;  /* 0x0000000000ef7308 */ /* 0x0005e20000002400 */
[----:B------:R-:W-:Y:S01]  /*6a00*/  HMMA.16816.F32.BF16 R56, R8, R40, R200 ;  /* 0x000000280838723c */ /* 0x000fe200000418c8 */
[----:B--2---:R-:W-:-:S06]  /*6a10*/  FMUL.FTZ R0, R37, c[0x0][0x2ec] ;  /* 0x0000bb0025007a20 */ /* 0x004fcc0000410000 */
[----:B------:R2:W-:Y:S02]  /*6a20*/  MUFU.TANH R243, R0 ;  /* 0x0000000000f37308 */ /* 0x0005e40000002400 */
[----:B--2---:R-:W-:-:S06]  /*6a30*/  FMUL.FTZ R0, R38, c[0x0][0x2ec] ;  /* 0x0000bb0026007a20 */ /* 0x004fcc0000410000 */
[----:B------:R2:W-:Y:S02]  /*6a40*/  MUFU.TANH R204, R0 ;  /* 0x0000000000cc7308 */ /* 0x0005e40000002400 */
[----:B--2---:R-:W-:Y:S02]  /*6a50*/  FMUL.FTZ R0, R39, c[0x0][0x2ec] ;  /* 0x0000bb0027007a20 */ /* 0x004fe40000410000 */
[----:B------:R-:W-:Y:S04]  /*6a60*/  HMMA.16816.F32.BF16 R36, R16, R26, R48 ;  /* 0x0000001a1024723c */ /* 0x000fe80000041830 */
[----:B------:R2:W-:Y:S02]  /*6a70*/  MUFU.TANH R203, R0 ;  /* 0x0000000000cb7308 */ /* 0x0005e40000002400 */
[----:B--2---:R-:W-:-:S06]  /*6a80*/  FMUL.FTZ R0, R52, c[0x0][0x2ec] ;  /* 0x0000bb0034007a20 */ /* 0x004fcc0000410000 */
[----:B------:R2:W1:Y:S01]  /*6a90*/  MUFU.TANH R202, R0 ;  /* 0x0000000000ca7308 */ /* 0x0004620000002400 */
[----:B------:R-:W-:Y:S01]  /*6aa0*/  HMMA.16816.F32.BF16 R44, R20, R26, R44 ;  /* 0x0000001a142c723c */ /* 0x000fe2000004182c */
[----:B--2---:R-:W-:-:S06]  /*6ab0*/  FMUL.FTZ R0, R53, c[0x0][0x2ec] ;  /* 0x0000bb0035007a20 */ /* 0x004fcc0000410000 */
[----:B------:R2:W-:Y:S01]  /*6ac0*/  MUFU.TANH R201, R0 ;  /* 0x0000000000c97308 */ /* 0x0005e20000002400 */
[----:B-1----:R-:W-:Y:S01]  /*6ad0*/  HMMA.16816.F32.BF16 R24, R12, R28, R56 ;  /* 0x0000001c0c18723c */ /* 0x002fe20000041838 */
[----:B--2---:R-:W-:-:S06]  /*6ae0*/  FMUL.FTZ R0, R54, c[0x0][0x2ec] ;  /* 0x0000bb0036007a20 */ /* 0x004fcc0000410000 */
[----:B------:R1:W2:Y:S02]  /*6af0*/  MUFU.TANH R182, R0 ;  /* 0x0000000000b67308 */ /* 0x0002a40000002400 */
[----:B-1----:R-:W-:Y:S02]  /*6b00*/  FMUL.FTZ R0, R55, c[0x0][0x2ec] ;  /* 0x0000bb0037007a20 */ /* 0x002fe40000410000 */
[----:B------:R-:W-:Y:S07]  /*6b10*/  HMMA.16816.F32.BF16 R52, R4, R30, R188 ;  /* 0x0000001e0434723c */ /* 0x000fee00000418bc */
[----:B------:R-:W-:-:S02]  /*6b20*/  IMAD.MOV.U32 R191, RZ, RZ, R252 ;  /* 0x000000ffffbf7224 */ /* 0x000fc400078e00fc */
[----:B------:R-:W1:Y:S01]  /*6b30*/  S2R R252, SR_TID.X ;  /* 0x0000000000fc7919 */ /* 0x000e620000002100 */
[----:B------:R2:W1:Y:S01]  /*6b40*/  MUFU.TANH R181, R0 ;  /* 0x0000000000b57308 */ /* 0x0004620000002400 */
[C---:B------:R-:W-:Y:S08]  /*6b50*/  HMMA.16816.F32.BF16 R40, R8.reuse, R42, R216 ;  /* 0x0000002a0828723c */ /* 0x040ff000000418d8 */
[----:B------:R-:W-:Y:S01]  /*6b60*/  HMMA.16816.F32.BF16 R60, R8, R64, R208 ;  /* 0x00000040083c723c */ /* 0x000fe200000418d0 */
[----:B--2---:R-:W-:-:S07]  /*6b70*/  FMUL.FTZ R0, R36, c[0x0][0x2ec] ;  /* 0x0000bb0024007a20 */ /* 0x004fce0000410000 */
[----:B------:R-:W-:Y:S01]  /*6b80*/  HMMA.16816.F32.BF16 R48, R8, R66, R196 ;  /* 0x000000420830723c */ /* 0x000fe200000418c4 */
[----:B------:R2:W1:Y:S07]  /*6b90*/  MUFU.TANH R183, R0 ;  /* 0x0000000000b77308 */ /* 0x00046e0000002400 */
[----:B------:R-:W-:Y:S01]  /*6ba0*/  HMMA.16816.F32.BF16 R8, R4, R28, R192 ;  /* 0x0000001c0408723c */ /* 0x000fe200000418c0 */
[----:B--2---:R-:W-:-:S04]  /*6bb0*/  FMUL.FTZ R0, R37, c[0x0][0x2ec] ;  /* 0x0000bb0025007a20 */ /* 0x004fc80000410000 */
[----:B------:R2:W-:Y:S01]  /*6bc0*/  MUFU.TANH R200, R0 ;  /* 0x0000000000c87308 */ /* 0x0005e20000002400 */
[----:B-1----:R-:W-:Y:S01]  /*6bd0*/  IMAD.SHL.U32 R252, R252, 0x2, RZ ;  /* 0x00000002fcfc7824 */ /* 0x002fe200078e00ff */
[----:B------:R-:W-:Y:S01]  /*6be0*/  IADD3 R2, R191, -0x2, RZ ;  /* 0xfffffffebf027810 */ /* 0x000fe20007ffe0ff */
[----:B--2---:R-:W-:-:S05]  /*6bf0*/  FMUL.FTZ R0, R38, c[0x0][0x2ec] ;  /* 0x0000bb0026007a20 */ /* 0x004fca0000410000 */
[----:B------:R1:W2:Y:S01]  /*6c00*/  MUFU.TANH R179, R0 ;  /* 0x0000000000b37308 */ /* 0x0002a20000002400 */
[----:B------:R-:W-:Y:S01]  /*6c10*/  LOP3.LUT R252, R252, 0x6, RZ, 0xc0, !PT ;  /* 0x00000006fcfc7812 */ /* 0x000fe200078ec0ff */
[----:B-1----:R-:W-:Y:S02]  /*6c20*/  FMUL.FTZ R0, R39, c[0x0][0x2ec] ;  /* 0x0000bb0027007a20 */ /* 0x002fe40000410000 */
[----:B------:R-:W-:Y:S01]  /*6c30*/  HMMA.16816.F32.BF16 R36, R16, R32, R24 ;  /* 0x000000201024723c */ /* 0x000fe20000041818 */
[----:B------:R-:W1:Y:S03]  /*6c40*/  LDSM.16.M88.4 R24, [R221+0x8c00] ;  /* 0x008c0000dd18783b */ /* 0x000e660000000200 */
[----:B------:R2:W-:Y:S01]  /*6c50*/  MUFU.TANH R199, R0 ;  /* 0x0000000000c77308 */ /* 0x0005e20000002400 */
[----:B------:R-:W-:Y:S01]  /*6c60*/  ISETP.GT.AND P0, PT, R2, UR8, PT ;  /* 0x0000000802007c0c */ /* 0x000fe2000bf04270 */
[----:B------:R-:W-:-:S02]  /*6c70*/  FMUL.FTZ R3, R45, c[0x0][0x2ec] ;  /* 0x0000bb002d037a20 */ /* 0x000fc40000410000 */
[----:B------:R-:W-:Y:S01]  /*6c80*/  HMMA.16816.F32.BF16 R8, R20, R32, R8 ;  /* 0x000000201408723c */ /* 0x000fe20000041808 */
[----:B--2---:R-:W-:-:S04]  /*6c90*/  FMUL.FTZ R0, R44, c[0x0][0x2ec] ;  /* 0x0000bb002c007a20 */ /* 0x004fc80000410000 */
[----:B------:R2:W1:Y:S02]  /*6ca0*/  MUFU.TANH R178, R0 ;  /* 0x0000000000b27308 */ /* 0x0004640000002400 */
[----:B--2---:R-:W-:-:S05]  /*6cb0*/  IMAD R0, R2, 0x40, R252 ;  /* 0x0000004002007824 */ /* 0x004fca00078e02fc */
[C---:B------:R-:W-:Y:S02]  /*6cc0*/  IADD3 R2, R0.reuse, 0x1, RZ ;  /* 0x0000000100027810 */ /* 0x040fe40007ffe0ff */
[-C--:B------:R-:W-:Y:S02]  /*6cd0*/  ISETP.GE.AND P3, PT, R0, R233.reuse, PT ;  /* 0x000000e90000720c */ /* 0x080fe40003f66270 */
[C---:B------:R-:W-:Y:S02]  /*6ce0*/  ISETP.GE.AND P4, PT, R2.reuse, R233, PT ;  /* 0x000000e90200720c */ /* 0x040fe40003f86270 */
[C---:B------:R-:W-:Y:S02]  /*6cf0*/  ISETP.GE.AND P2, PT, R2.reuse, R232, PT ;  /* 0x000000e80200720c */ /* 0x040fe40003f46270 */
[C---:B------:R-:W-:Y:S02]  /*6d00*/  ISETP.GE.AND P6, PT, R2.reuse, R231, PT ;  /* 0x000000e70200720c */ /* 0x040fe40003fc6270 */
[----:B------:R-:W-:-:S02]  /*6d10*/  ISETP.GE.AND P5, PT, R2, R230, PT ;  /* 0x000000e60200720c */ /* 0x000fc40003fa6270 */
[-C--:B------:R-:W-:Y:S01]  /*6d20*/  ISETP.LT.OR P3, PT, R0, R229.reuse, P3 ;  /* 0x000000e50000720c */ /* 0x080fe20001f61670 */
[----:B------:R2:W-:Y:S01]  /*6d30*/  MUFU.TANH R180, R3 ;  /* 0x0000000300b47308 */ /* 0x0005e20000002400 */
[C---:B------:R-:W-:Y:S02]  /*6d40*/  ISETP.LT.OR P4, PT, R2.reuse, R229, P4 ;  /* 0x000000e50200720c */ /* 0x040fe40002781670 */
[C---:B------:R-:W-:Y:S02]  /*6d50*/  ISETP.LT.OR P2, PT, R2.reuse, R228, P2 ;  /* 0x000000e40200720c */ /* 0x040fe40001741670 */
[C---:B------:R-:W-:Y:S02]  /*6d60*/  ISETP.LT.OR P6, PT, R2.reuse, R227, P6 ;  /* 0x000000e30200720c */ /* 0x040fe400037c1670 */
[----:B------:R-:W-:Y:S01]  /*6d70*/  ISETP.LT.OR P5, PT, R2, R226, P5 ;  /* 0x000000e20200720c */ /* 0x000fe20002fa1670 */
[----:B------:R-:W-:Y:S01]  /*6d80*/  FMUL.FTZ R2, R36, c[0x0][0x2ec] ;  /* 0x0000bb0024027a20 */ /* 0x000fe20000410000 */
[----:B------:R-:W-:-:S02]  /*6d90*/  FSEL R59, R241, -INF , !P3 ;  /* 0xff800000f13b7808 */ /* 0x000fc40005800000 */
[C---:B------:R-:W-:Y:S01]  /*6da0*/  ISETP.GE.AND P3, PT, R0.reuse, R231, PT ;  /* 0x000000e70000720c */ /* 0x040fe20003f66270 */
[----:B------:R-:W-:Y:S01]  /*6db0*/  HMMA.16816.F32.BF16 R28, R12, R30, R40 ;  /* 0x0000001e0c1c723c */ /* 0x000fe20000041828 */
[----:B--2---:R-:W-:Y:S01]  /*6dc0*/  FMUL.FTZ R3, R47, c[0x0][0x2ec] ;  /* 0x0000bb002f037a20 */ /* 0x004fe20000410000 */
[----:B------:R2:W-:Y:S01]  /*6dd0*/  MUFU.TANH R111, R2 ;  /* 0x00000002006f7308 */ /* 0x0005e20000002400 */
[----:B------:R-:W-:-:S04]  /*6de0*/  ISETP.LT.OR P3, PT, R0, R227, P3 ;  /* 0x000000e30000720c */ /* 0x000fc80001f61670 */
[----:B------:R-:W-:-:S03]  /*6df0*/  FMUL.FTZ R40, R46, c[0x0][0x2ec] ;  /* 0x0000bb002e287a20 */ /* 0x000fc60000410000 */
[----:B------:R1:W-:Y:S01]  /*6e00*/  MUFU.TANH R177, R3 ;  /* 0x0000000300b17308 */ /* 0x0003e20000002400 */
[----:B----4-:R-:W-:Y:S02]  /*6e10*/  FSEL R46, R101, -INF , !P3 ;  /* 0xff800000652e7808 */ /* 0x010fe40005800000 */
[----:B--2---:R-:W-:Y:S01]  /*6e20*/  IADD3 R2, R0, 0x8, RZ ;  /* 0x0000000800027810 */ /* 0x004fe20007ffe0ff */
[----:B-1----:R-:W-:-:S03]  /*6e30*/  FMUL.FTZ R3, R37, c[0x0][0x2ec] ;  /* 0x0000bb0025037a20 */ /* 0x002fc60000410000 */
[C---:B------:R-:W-:Y:S01]  /*6e40*/  ISETP.GE.AND P3, PT, R2.reuse, R233, PT ;  /* 0x000000e90200720c */ /* 0x040fe20003f66270 */
[----:B------:R1:W-:Y:S03]  /*6e50*/  MUFU.TANH R176, R3 ;  /* 0x0000000300b07308 */ /* 0x0003e60000002400 */
[----:B------:R-:W-:Y:S01]  /*6e60*/  ISETP.LT.OR P3, PT, R2, R229, P3 ;  /* 0x000000e50200720c */ /* 0x000fe20001f61670 */
[----:B------:R-:W-:Y:S01]  /*6e70*/  FMUL.FTZ R32, R38, c[0x0][0x2ec] ;  /* 0x0000bb0026207a20 */ /* 0x000fe20000410000 */
[----:B------:R-:W-:Y:S01]  /*6e80*/  ISETP.GE.AND P1, PT, R0, R232, PT ;  /* 0x000000e80000720c */ /* 0x000fe20003f26270 */
[----:B------:R-:W-:Y:S02]  /*6e90*/  FMUL.FTZ R11, R11, c[0x0][0x2ec] ;  /* 0x0000bb000b0b7a20 */ /* 0x000fe40000410000 */
[----:B-1----:R-:W-:-:S04]  /*6ea0*/  FMUL.FTZ R3, R39, c[0x0][0x2ec] ;  /* 0x0000bb0027037a20 */ /* 0x002fc80000410000 */
[----:B------:R1:W-:Y:S01]  /*6eb0*/  MUFU.TANH R110, R3 ;  /* 0x00000003006e7308 */ /* 0x0003e20000002400 */
[----:B------:R-:W-:Y:S01]  /*6ec0*/  HMMA.16816.F32.BF16 R36, R12, R24, R60 ;  /* 0x000000180c24723c */ /* 0x000fe2000004183c */
[----:B------:R-:W-:-:S06]  /*6ed0*/  ISETP.LT.OR P1, PT, R0, R228, P1 ;  /* 0x000000e40000720c */ /* 0x000fcc0000f21670 */
[----:B-----5:R-:W-:Y:S01]  /*6ee0*/  FSEL R60, R106, -INF , !P3 ;  /* 0xff8000006a3c7808 */ /* 0x020fe20005800000 */
[----:B-1----:R-:W-:-:S04]  /*6ef0*/  FMUL.FTZ R3, R8, c[0x0][0x2ec] ;  /* 0x0000bb0008037a20 */ /* 0x002fc80000410000 */
[----:B------:R1:W-:Y:S01]  /*6f00*/  MUFU.TANH R106, R3 ;  /* 0x00000003006a7308 */ /* 0x0003e20000002400 */
[----:B------:R-:W-:Y:S02]  /*6f10*/  FSEL R65, R235, -INF , !P1 ;  /* 0xff800000eb417808 */ /* 0x000fe40004800000 */
[----:B------:R-:W-:Y:S01]  /*6f20*/  ISETP.GE.AND P1, PT, R0, R230, PT ;  /* 0x000000e60000720c */ /* 0x000fe20003f26270 */
[----:B------:R-:W-:Y:S04]  /*6f30*/  HMMA.16816.F32.BF16 R28, R16, R34, R28 ;  /* 0x00000022101c723c */ /* 0x000fe8000004181c */
[----:B------:R-:W-:Y:S01]  /*6f40*/  MUFU.TANH R101, R11 ;  /* 0x0000000b00657308 */ /* 0x000fe20000002400 */
[----:B-1----:R-:W-:-:S07]  /*6f50*/  FMUL.FTZ R3, R9, c[0x0][0x2ec] ;  /* 0x0000bb0009037a20 */ /* 0x002fce0000410000 */
[----:B------:R1:W-:Y:S01]  /*6f60*/  MUFU.TANH R108, R3 ;  /* 0x00000003006c7308 */ /* 0x0003e20000002400 */
[----:B------:R-:W-:Y:S02]  /*6f70*/  ISETP.LT.OR P1, PT, R0, R226, P1 ;  /* 0x000000e20000720c */ /* 0x000fe40000f21670 */
[----:B------:R-:W-:Y:S02]  /*6f80*/  FSEL R64, R242, -INF , !P4 ;  /* 0xff800000f2407808 */ /* 0x000fe40006000000 */
[----:B------:R-:W-:Y:S02]  /*6f90*/  FSEL R57, R100, -INF , !P1 ;  /* 0xff80000064397808 */ /* 0x000fe40004800000 */
[----:B------:R-:W-:Y:S01]  /*6fa0*/  FSEL R66, R240, -INF , !P2 ;  /* 0xff800000f0427808 */ /* 0x000fe20005000000 */
[----:B-1----:R-:W-:Y:S02]  /*6fb0*/  FMUL.FTZ R3, R10, c[0x0][0x2ec] ;  /* 0x0000bb000a037a20 */ /* 0x002fe40000410000 */
[----:B------:R-:W1:Y:S01]  /*6fc0*/  LDSM.16.M88.4 R8, [R223+0x8c00] ;  /* 0x008c0000df08783b */ /* 0x000e620000000200 */
[----:B------:R-:W-:-:S02]  /*6fd0*/  ISETP.GE.AND P1, PT, R2, R232, PT ;  /* 0x000000e80200720c */ /* 0x000fc40003f26270 */
[C---:B------:R-:W-:Y:S02]  /*6fe0*/  ISETP.GE.AND P4, PT, R2.reuse, R231, PT ;  /* 0x000000e70200720c */ /* 0x040fe40003f86270 */
[C---:B------:R-:W-:Y:S02]  /*6ff0*/  ISETP.GE.AND P2, PT, R2.reuse, R230, PT ;  /* 0x000000e60200720c */ /* 0x040fe40003f46270 */
[----:B------:R-:W-:Y:S02]  /*7000*/  FSEL R56, R237, -INF , !P6 ;  /* 0xff800000ed387808 */ /* 0x000fe40007000000 */
[----:B------:R-:W-:Y:S01]  /*7010*/  FSEL R58, R205, -INF , !P5 ;  /* 0xff800000cd3a7808 */ /* 0x000fe20006800000 */
[----:B------:R2:W4:Y:S01]  /*7020*/  MUFU.TANH R107, R40 ;  /* 0x00000028006b7308 */ /* 0x0005220000002400 */
[----:B------:R-:W-:Y:S01]  /*7030*/  ISETP.LT.OR P1, PT, R2, R228, P1 ;  /* 0x000000e40200720c */ /* 0x000fe20000f21670 */
[----:B------:R-:W-:-:S04]  /*7040*/  DEPBAR.LE SB0, 0x0 ;  /* 0x000080000000791a */ /* 0x000fc80000000000 */
[----:B------:R-:W-:Y:S01]  /*7050*/  BAR.SYNC.DEFER_BLOCKING 0x0 ;  /* 0x0000000000007b1d */ /* 0x000fe20000010000 */
[C---:B------:R-:W-:Y:S02]  /*7060*/  ISETP.LT.OR P4, PT, R2.reuse, R227, P4 ;  /* 0x000000e30200720c */ /* 0x040fe40002781670 */
[----:B------:R-:W-:Y:S02]  /*7070*/  ISETP.LT.OR P2, PT, R2, R226, P2 ;  /* 0x000000e20200720c */ /* 0x000fe40001741670 */
[----:B------:R-:W-:Y:S02]  /*7080*/  IADD3 R2, R0, 0x9, RZ ;  /* 0x0000000900027810 */ /* 0x000fe40007ffe0ff */
[----:B---3--:R-:W-:Y:S02]  /*7090*/  FSEL R61, R207, -INF , !P1 ;  /* 0xff800000cf3d7808 */ /* 0x008fe40004800000 */
        /* <DEDUP_REMOVED lines=8> */
[----:B------:R-:W-:Y:S01]  /*7120*/  IADD3 R2, R0, 0x10, RZ ;  /* 0x0000001000027810 */ /* 0x000fe20007ffe0ff */
[----:B------:R3:W5:Y:S01]  /*7130*/  MUFU.TANH R109, R32 ;  /* 0x00000020006d7308 */ /* 0x0007620000002400 */
[----:B--2---:R-:W-:Y:S01]  /*7140*/  HMMA.16816.F32.BF16 R40, R12, R26, R48 ;  /* 0x0000001a0c28723c */ /* 0x004fe20000041830 */
[----:B------:R-:W-:Y:S02]  /*7150*/  FSEL R45, R238, -INF , !P4 ;  /* 0xff800000ee2d7808 */ /* 0x000fe40006000000 */
[----:B------:R-:W-:-:S04]  /*7160*/  ISETP.GE.AND P4, PT, R2, R233, PT ;  /* 0x000000e90200720c */ /* 0x000fc80003f86270 */
[----:B------:R2:W1:Y:S01]  /*7170*/  MUFU.TANH R67, R3 ;  /* 0x0000000300437308 */ /* 0x0004620000002400 */
[----:B------:R-:W-:Y:S02]  /*7180*/  FSEL R48, R206, -INF , !P2 ;  /* 0xff800000ce307808 */ /* 0x000fe40005000000 */
[----:B------:R-:W-:Y:S02]  /*7190*/  FSEL R49, R246, -INF , !P6 ;  /* 0xff800000f6317808 */ /* 0x000fe40007000000 */
[----:B------:R-:W-:Y:S02]  /*71a0*/  FSEL R50, R245, -INF , !P5 ;  /* 0xff800000f5327808 */ /* 0x000fe40006800000 */
[C---:B------:R-:W-:Y:S01]  /*71b0*/  ISETP.GE.AND P2, PT, R2.reuse, R232, PT ;  /* 0x000000e80200720c */ /* 0x040fe20003f46270 */
[----:B---3--:R-:W-:Y:S01]  /*71c0*/  HMMA.16816.F32.BF16 R32, R20, R34, R52 ;  /* 0x000000221420723c */ /* 0x008fe20000041834 */
[C---:B------:R-:W-:Y:S02]  /*71d0*/  ISETP.GE.AND P6, PT, R2.reuse, R231, PT ;  /* 0x000000e70200720c */ /* 0x040fe40003fc6270 */
[----:B------:R-:W-:Y:S01]  /*71e0*/  ISETP.GE.AND P5, PT, R2, R230, PT ;  /* 0x000000e60200720c */ /* 0x000fe20003fa6270 */
[----:B--2---:R-:W-:Y:S01]  /*71f0*/  FMUL.FTZ R3, R28, c[0x0][0x2ec] ;  /* 0x0000bb001c037a20 */ /* 0x004fe20000410000 */
[----:B------:R-:W-:-:S02]  /*7200*/  ISETP.LT.OR P4, PT, R2, R229, P4 ;  /* 0x000000e50200720c */ /* 0x000fc40002781670 */
[C---:B------:R-:W-:Y:S01]  /*7210*/  ISETP.LT.OR P2, PT, R2.reuse, R228, P2 ;  /* 0x000000e40200720c */ /* 0x040fe20001741670 */
[----:B------:R2:W3:Y:S01]  /*7220*/  MUFU.TANH R63, R3 ;  /* 0x00000003003f7308 */ /* 0x0004e20000002400 */
[C---:B------:R-:W-:Y:S02]  /*7230*/  ISETP.LT.OR P6, PT, R2.reuse, R227, P6 ;  /* 0x000000e30200720c */ /* 0x040fe400037c1670 */
[----:B------:R-:W-:Y:S02]  /*7240*/  ISETP.LT.OR P5, PT, R2, R226, P5 ;  /* 0x000000e20200720c */ /* 0x000fe40002fa1670 */
[----:B------:R-:W-:Y:S02]  /*7250*/  IADD3 R2, R0, 0x11, RZ ;  /* 0x0000001100027810 */ /* 0x000fe40007ffe0ff */
[----:B------:R-:W-:Y:S02]  /*7260*/  FSEL R44, R247, -INF , !P3 ;  /* 0xff800000f72c7808 */ /* 0x000fe40005800000 */
[----:B------:R-:W-:-:S02]  /*7270*/  FSEL R47, R244, -INF , !P1 ;  /* 0xff800000f42f7808 */ /* 0x000fc40004800000 */
[C---:B------:R-:W-:Y:S01]  /*7280*/  ISETP.GE.AND P3, PT, R2.reuse, R233, PT ;  /* 0x000000e90200720c */ /* 0x040fe20003f66270 */
[----:B--2---:R-:W-:Y:S01]  /*7290*/  FMUL.FTZ R3, R29, c[0x0][0x2ec] ;  /* 0x0000bb001d037a20 */ /* 0x004fe20000410000 */
[----:B------:R-:W-:-:S03]  /*72a0*/  ISETP.GE.AND P1, PT, R2, R232, PT ;  /* 0x000000e80200720c */ /* 0x000fc60003f26270 */
[----:B------:R2:W-:Y:S01]  /*72b0*/  MUFU.TANH R100, R3 ;  /* 0x0000000300647308 */ /* 0x0005e20000002400 */
[----:B------:R-:W-:Y:S01]  /*72c0*/  HMMA.16816.F32.BF16 R12, R4, R24, R184 ;  /* 0x00000018040c723c */ /* 0x000fe200000418b8 */
[C---:B------:R-:W-:Y:S02]  /*72d0*/  ISETP.LT.OR P3, PT, R2.reuse, R229, P3 ;  /* 0x000000e50200720c */ /* 0x040fe40001f61670 */
[----:B------:R-:W-:-:S04]  /*72e0*/  ISETP.LT.OR P1, PT, R2, R228, P1 ;  /* 0x000000e40200720c */ /* 0x000fc80000f21670 */
[----:B------:R-:W-:Y:S02]  /*72f0*/  FMUL.FTZ R24, R31, c[0x0][0x2ec] ;  /* 0x0000bb001f187a20 */ /* 0x000fe40000410000 */
[----:B--2---:R-:W-:Y:S02]  /*7300*/  FMUL.FTZ R3, R30, c[0x0][0x2ec] ;  /* 0x0000bb001e037a20 */ /* 0x004fe40000410000 */
[----:B-1----:R-:W-:Y:S02]  /*7310*/  HMMA.16816.F32.BF16 R28, R16, R8, R36 ;  /* 0x00000008101c723c */ /* 0x002fe40000041824 */
[----:B------:R1:W2:Y:S01]  /*7320*/  MUFU.TANH R25, R3 ;  /* 0x0000000300197308 */ /* 0x0002a20000002400 */
[----:B------:R-:W-:Y:S02]  /*7330*/  FSEL R53, R202, -INF , !P6 ;  /* 0xff800000ca357808 */ /* 0x000fe40007000000 */
[----:B------:R-:W-:Y:S02]  /*7340*/  FSEL R182, R182, -INF , !P5 ;  /* 0xff800000b6b67808 */ /* 0x000fe40006800000 */
[----:B------:R-:W-:-:S02]  /*7350*/  FSEL R197, R243, -INF , !P3 ;  /* 0xff800000f3c57808 */ /* 0x000fc40005800000 */
[----:B------:R-:W-:Y:S02]  /*7360*/  FSEL R203, R203, -INF , !P1 ;  /* 0xff800000cbcb7808 */ /* 0x000fe40004800000 */
[----:B------:R-:W-:Y:S02]  /*7370*/  FSEL R52, R239, -INF , !P4 ;  /* 0xff800000ef347808 */ /* 0x000fe40006000000 */
[----:B------:R-:W-:Y:S02]  /*7380*/  FSEL R204, R204, -INF , !P2 ;  /* 0xff800000cccc7808 */ /* 0x000fe40005000000 */
[----:B-1----:R-:W-:Y:S02]  /*7390*/  IADD3 R3, R0, 0x18, RZ ;  /* 0x0000001800037810 */ /* 0x002fe40007ffe0ff */
[----:B------:R-:W-:Y:S02]  /*73a0*/  ISETP.GE.AND P4, PT, R2, R231, PT ;  /* 0x000000e70200720c */ /* 0x000fe40003f86270 */
[----:B------:R-:W-:-:S02]  /*73b0*/  ISETP.GE.AND P6, PT, R3, R233, PT ;  /* 0x000000e90300720c */ /* 0x000fc40003fc6270 */
[C---:B------:R-:W-:Y:S02]  /*73c0*/  ISETP.GE.AND P5, PT, R3.reuse, R232, PT ;  /* 0x000000e80300720c */ /* 0x040fe40003fa6270 */
[C---:B------:R-:W-:Y:S02]  /*73d0*/  ISETP.GE.AND P3, PT, R3.reuse, R231, PT ;  /* 0x000000e70300720c */ /* 0x040fe40003f66270 */
[CC--:B------:R-:W-:Y:S02]  /*73e0*/  ISETP.GE.AND P1, PT, R3.reuse, R230.reuse, PT ;  /* 0x000000e60300720c */ /* 0x0c0fe40003f26270 */
[----:B------:R-:W-:Y:S02]  /*73f0*/  ISETP.GE.AND P2, PT, R2, R230, PT ;  /* 0x000000e60200720c */ /* 0x000fe40003f46270 */
[C---:B------:R-:W-:Y:S02]  /*7400*/  ISETP.LT.OR P6, PT, R3.reuse, R229, P6 ;  /* 0x000000e50300720c */ /* 0x040fe400037c1670 */
[----:B------:R-:W-:-:S02]  /*7410*/  ISETP.LT.OR P5, PT, R3, R228, P5 ;  /* 0x000000e40300720c */ /* 0x000fc40002fa1670 */
[CC--:B------:R-:W-:Y:S02]  /*7420*/  ISETP.LT.OR P3, PT, R3.reuse, R227.reuse, P3 ;  /* 0x000000e30300720c */ /* 0x0c0fe40001f61670 */
[-C--:B------:R-:W-:Y:S01]  /*7430*/  ISETP.LT.OR P1, PT, R3, R226.reuse, P1 ;  /* 0x000000e20300720c */ /* 0x080fe20000f21670 */
[----:B------:R-:W-:Y:S01]  /*7440*/  FMUL.FTZ R3, R33, c[0x0][0x2ec] ;  /* 0x0000bb0021037a20 */ /* 0x000fe20000410000 */
[C---:B------:R-:W-:Y:S02]  /*7450*/  ISETP.LT.OR P4, PT, R2.reuse, R227, P4 ;  /* 0x000000e30200720c */ /* 0x040fe40002781670 */
[----:B------:R-:W-:Y:S01]  /*7460*/  ISETP.LT.OR P2, PT, R2, R226, P2 ;  /* 0x000000e20200720c */ /* 0x000fe20001741670 */
[----:B------:R1:W-:Y:S01]  /*7470*/  MUFU.TANH R62, R24 ;  /* 0x00000018003e7308 */ /* 0x0003e20000002400 */
[----:B------:R-:W-:Y:S02]  /*7480*/  IADD3 R2, R0, 0x19, RZ ;  /* 0x0000001900027810 */ /* 0x000fe40007ffe0ff */
[----:B------:R-:W-:-:S02]  /*7490*/  FSEL R54, R201, -INF , !P4 ;  /* 0xff800000c9367808 */ /* 0x000fc40006000000 */
[----:B------:R-:W-:Y:S02]  /*74a0*/  FSEL R181, R181, -INF , !P2 ;  /* 0xff800000b5b57808 */ /* 0x000fe40005000000 */
[----:B------:R-:W-:Y:S02]  /*74b0*/  FSEL R196, R183, -INF , !P6 ;  /* 0xff800000b7c47808 */ /* 0x000fe40007000000 */
[----:B------:R-:W-:Y:S02]  /*74c0*/  FSEL R202, R179, -INF , !P5 ;  /* 0xff800000b3ca7808 */ /* 0x000fe40006800000 */
[C---:B------:R-:W-:Y:S02]  /*74d0*/  ISETP.GE.AND P4, PT, R2.reuse, R233, PT ;  /* 0x000000e90200720c */ /* 0x040fe40003f86270 */
[----:B------:R-:W-:Y:S01]  /*74e0*/  ISETP.GE.AND P2, PT, R2, R232, PT ;  /* 0x000000e80200720c */ /* 0x000fe20003f46270 */
[----:B-1----:R-:W-:Y:S01]  /*74f0*/  FMUL.FTZ R24, R32, c[0x0][0x2ec] ;  /* 0x0000bb0020187a20 */ /* 0x002fe20000410000 */
[C---:B------:R-:W-:Y:S01]  /*7500*/  ISETP.GE.AND P6, PT, R2.reuse, R231, PT ;  /* 0x000000e70200720c */ /* 0x040fe20003fc6270 */
[----:B------:R1:W-:Y:S01]  /*7510*/  MUFU.TANH R32, R3 ;  /* 0x0000000300207308 */ /* 0x0003e20000002400 */
[----:B------:R-:W-:-:S02]  /*7520*/  ISETP.GE.AND P5, PT, R2, R230, PT ;  /* 0x000000e60200720c */ /* 0x000fc40003fa6270 */
[C---:B------:R-:W-:Y:S02]  /*7530*/  ISETP.LT.OR P4, PT, R2.reuse, R229, P4 ;  /* 0x000000e50200720c */ /* 0x040fe40002781670 */
[C---:B------:R-:W-:Y:S02]  /*7540*/  ISETP.LT.OR P2, PT, R2.reuse, R228, P2 ;  /* 0x000000e40200720c */ /* 0x040fe40001741670 */
[C---:B------:R-:W-:Y:S01]  /*7550*/  ISETP.LT.OR P6, PT, R2.reuse, R227, P6 ;  /* 0x000000e30200720c */ /* 0x040fe200037c1670 */
[----:B------:R-:W2:Y:S01]  /*7560*/  MUFU.TANH R55, R24 ;  /* 0x0000001800377308 */ /* 0x000ea20000002400 */
[----:B------:R-:W-:Y:S02]  /*7570*/  ISETP.LT.OR P5, PT, R2, R226, P5 ;  /* 0x000000e20200720c */ /* 0x000fe40002fa1670 */
[----:B------:R-:W-:Y:S01]  /*7580*/  IADD3 R2, R0, 0x20, RZ ;  /* 0x0000002000027810 */ /* 0x000fe20007ffe0ff */
[----:B-1----:R-:W-:-:S04]  /*7590*/  FMUL.FTZ R3, R34, c[0x0][0x2ec] ;  /* 0x0000bb0022037a20 */ /* 0x002fc80000410000 */
[----:B------:R1:W1:Y:S01]  /*75a0*/  MUFU.TANH R24, R3 ;  /* 0x0000000300187308 */ /* 0x0002620000002400 */
[----:B------:R-:W-:Y:S01]  /*75b0*/  HMMA.16816.F32.BF16 R12, R20, R8, R12 ;  /* 0x00000008140c723c */ /* 0x000fe2000004180c */
[----:B------:R-:W-:Y:S02]  /*75c0*/  FSEL R51, R178, -INF , !P3 ;  /* 0xff800000b2337808 */ /* 0x000fe40005800000 */
[----:B----4-:R-:W-:Y:S02]  /*75d0*/  FSEL R183, R107, -INF , !P1 ;  /* 0xff8000006bb77808 */ /* 0x010fe40004800000 */
[----:B------:R-:W-:Y:S02]  /*75e0*/  FSEL R198, R200, -INF , !P4 ;  /* 0xff800000c8c67808 */ /* 0x000fe40006000000 */
[----:B------:R-:W-:Y:S02]  /*75f0*/  FSEL R199, R199, -INF , !P2 ;  /* 0xff800000c7c77808 */ /* 0x000fe40005000000 */
[----:B------:R-:W-:-:S02]  /*7600*/  ISETP.GE.AND P3, PT, R2, R233, PT ;  /* 0x000000e90200720c */ /* 0x000fc40003f66270 */
[C---:B------:R-:W-:Y:S01]  /*7610*/  ISETP.GE.AND P1, PT, R2.reuse, R232, PT ;  /* 0x000000e80200720c */ /* 0x040fe20003f26270 */
[----:B-1----:R-:W-:Y:S01]  /*7620*/  FMUL.FTZ R3, R35, c[0x0][0x2ec] ;  /* 0x0000bb0023037a20 */ /* 0x002fe20000410000 */
[C---:B------:R-:W-:Y:S02]  /*7630*/  ISETP.GE.AND P4, PT, R2.reuse, R231, PT ;  /* 0x000000e70200720c */ /* 0x040fe40003f86270 */
[C---:B------:R-:W-:Y:S01]  /*7640*/  ISETP.GE.AND P2, PT, R2.reuse, R230, PT ;  /* 0x000000e60200720c */ /* 0x040fe20003f46270 */
[----:B------:R1:W4:Y:S01]  /*7650*/  MUFU.TANH R9, R3 ;  /* 0x0000000300097308 */ /* 0x0003220000002400 */
[C---:B------:R-:W-:Y:S02]  /*7660*/  ISETP.LT.OR P3, PT, R2.reuse, R229, P3 ;  /* 0x000000e50200720c */ /* 0x040fe40001f61670 */
[C---:B------:R-:W-:Y:S02]  /*7670*/  ISETP.LT.OR P1, PT, R2.reuse, R228, P1 ;  /* 0x000000e40200720c */ /* 0x040fe40000f21670 */
[----:B------:R-:W-:-:S02]  /*7680*/  ISETP.LT.OR P4, PT, R2, R227, P4 ;  /* 0x000000e30200720c */ /* 0x000fc40002781670 */
[----:B------:R-:W-:Y:S02]  /*7690*/  ISETP.LT.OR P2, PT, R2, R226, P2 ;  /* 0x000000e20200720c */ /* 0x000fe40001741670 */
[----:B------:R-:W-:Y:S01]  /*76a0*/  IADD3 R2, R0, 0x21, RZ ;  /* 0x0000002100027810 */ /* 0x000fe20007ffe0ff */
[----:B------:R-:W-:Y:S01]  /*76b0*/  HMMA.16816.F32.BF16 R4, R4, R26, R212 ;  /* 0x0000001a0404723c */ /* 0x000fe200000418d4 */
[----:B-1----:R-:W-:-:S06]  /*76c0*/  FMUL.FTZ R3, R28, c[0x0][0x2ec] ;  /* 0x0000bb001c037a20 */ /* 0x002fcc0000410000 */
[----:B------:R-:W-:Y:S01]  /*76d0*/  FSEL R214, R111, -INF , !P3 ;  /* 0xff8000006fd67808 */ /* 0x000fe20005800000 */
[----:B------:R1:W1:Y:S01]  /*76e0*/  MUFU.TANH R8, R3 ;  /* 0x0000000300087308 */ /* 0x0002620000002400 */
[----:B-----5:R-:W-:Y:S02]  /*76f0*/  FSEL R241, R109, -INF , !P1 ;  /* 0xff8000006df17808 */ /* 0x020fe40004800000 */
[C---:B------:R-:W-:Y:S02]  /*7700*/  ISETP.GE.AND P3, PT, R2.reuse, R231, PT ;  /* 0x000000e70200720c */ /* 0x040fe40003f66270 */
[C---:B------:R-:W-:Y:S02]  /*7710*/  ISETP.GE.AND P1, PT, R2.reuse, R230, PT ;  /* 0x000000e60200720c */ /* 0x040fe40003f26270 */
[C---:B------:R-:W-:Y:S02]  /*7720*/  ISETP.LT.OR P3, PT, R2.reuse, R227, P3 ;  /* 0x000000e30200720c */ /* 0x040fe40001f61670 */
[----:B------:R-:W-:Y:S01]  /*7730*/  ISETP.LT.OR P1, PT, R2, R226, P1 ;  /* 0x000000e20200720c */ /* 0x000fe20000f21670 */
[----:B-1----:R-:W-:Y:S01]  /*7740*/  FMUL.FTZ R3, R29, c[0x0][0x2ec] ;  /* 0x0000bb001d037a20 */ /* 0x002fe20000410000 */
[----:B------:R-:W-:-:S02]  /*7750*/  FSEL R29, R180, -INF , !P6 ;  /* 0xff800000b41d7808 */ /* 0x000fc40007000000 */
[----:B------:R-:W-:Y:S02]  /*7760*/  FSEL R180, R177, -INF , !P5 ;  /* 0xff800000b1b47808 */ /* 0x000fe40006800000 */
[C---:B------:R-:W-:Y:S02]  /*7770*/  ISETP.GE.AND P6, PT, R2.reuse, R233, PT ;  /* 0x000000e90200720c */ /* 0x040fe40003fc6270 */
[C---:B------:R-:W-:Y:S02]  /*7780*/  ISETP.GE.AND P5, PT, R2.reuse, R232, PT ;  /* 0x000000e80200720c */ /* 0x040fe40003fa6270 */
        /* <DEDUP_REMOVED lines=10> */
[----:B------:R-:W-:Y:S01]  /*7830*/  ISETP.GE.AND P5, PT, R2, R230, PT ;  /* 0x000000e60200720c */ /* 0x000fe20003fa6270 */
[----:B------:R-:W-:Y:S01]  /*7840*/  FMUL.FTZ R30, R30, c[0x0][0x2ec] ;  /* 0x0000bb001e1e7a20 */ /* 0x000fe20000410000 */
[C---:B------:R-:W-:Y:S02]  /*7850*/  ISETP.LT.OR P4, PT, R2.reuse, R229, P4 ;  /* 0x000000e50200720c */ /* 0x040fe40002781670 */
[C---:B------:R-:W-:Y:S02]  /*7860*/  ISETP.LT.OR P2, PT, R2.reuse, R228, P2 ;  /* 0x000000e40200720c */ /* 0x040fe40001741670 */
[C---:B------:R-:W-:Y:S02]  /*7870*/  ISETP.LT.OR P6, PT, R2.reuse, R227, P6 ;  /* 0x000000e30200720c */ /* 0x040fe400037c1670 */
[----:B------:R-:W-:-:S02]  /*7880*/  ISETP.LT.OR P5, PT, R2, R226, P5 ;  /* 0x000000e20200720c */ /* 0x000fc40002fa1670 */
[----:B------:R-:W-:Y:S01]  /*7890*/  IADD3 R2, R0, 0x29, RZ ;  /* 0x0000002900027810 */ /* 0x000fe20007ffe0ff */
[----:B------:R-:W-:Y:S01]  /*78a0*/  HMMA.16816.F32.BF16 R16, R16, R10, R40 ;  /* 0x0000000a1010723c */ /* 0x000fe20000041828 */
[----:B------:R-:W-:Y:S02]  /*78b0*/  FSEL R205, R108, -INF , !P3 ;  /* 0xff8000006ccd7808 */ /* 0x000fe40005800000 */
[----:B------:R-:W-:Y:S02]  /*78c0*/  FSEL R209, R101, -INF , !P1 ;  /* 0xff80000065d17808 */ /* 0x000fe40004800000 */
[----:B---3--:R-:W-:Y:S02]  /*78d0*/  FSEL R212, R63, -INF , !P4 ;  /* 0xff8000003fd47808 */ /* 0x008fe40006000000 */
[----:B--2---:R-:W-:Y:S01]  /*78e0*/  FSEL R216, R25, -INF , !P2 ;  /* 0xff80000019d87808 */ /* 0x004fe20005000000 */
[----:B------:R-:W1:Y:S01]  /*78f0*/  MUFU.TANH R30, R30 ;  /* 0x0000001e001e7308 */ /* 0x000e620000002400 */
[----:B------:R-:W-:-:S02]  /*7900*/  ISETP.GE.AND P3, PT, R2, R233, PT ;  /* 0x000000e90200720c */ /* 0x000fc40003f66270 */
[C---:B------:R-:W-:Y:S02]  /*7910*/  ISETP.GE.AND P1, PT, R2.reuse, R232, PT ;  /* 0x000000e80200720c */ /* 0x040fe40003f26270 */
[C---:B------:R-:W-:Y:S02]  /*7920*/  ISETP.GE.AND P4, PT, R2.reuse, R231, PT ;  /* 0x000000e70200720c */ /* 0x040fe40003f86270 */
[C---:B------:R-:W-:Y:S01]  /*7930*/  ISETP.GE.AND P2, PT, R2.reuse, R230, PT ;  /* 0x000000e60200720c */ /* 0x040fe20003f46270 */
[----:B------:R-:W-:Y:S01]  /*7940*/  FMUL.FTZ R31, R31, c[0x0][0x2ec] ;  /* 0x0000bb001f1f7a20 */ /* 0x000fe20000410000 */
[----:B------:R-:W-:Y:S01]  /*7950*/  ISETP.LT.OR P3, PT, R2, R229, P3 ;  /* 0x000000e50200720c */ /* 0x000fe20001f61670 */
[----:B------:R-:W-:Y:S01]  /*7960*/  FMUL.FTZ R12, R12, c[0x0][0x2ec] ;  /* 0x0000bb000c0c7a20 */ /* 0x000fe20000410000 */
[----:B------:R-:W-:Y:S01]  /*7970*/  ISETP.LT.OR P1, PT, R2, R228, P1 ;  /* 0x000000e40200720c */ /* 0x000fe20000f21670 */
[----:B------:R-:W-:Y:S01]  /*7980*/  FMUL.FTZ R14, R14, c[0x0][0x2ec] ;  /* 0x0000bb000e0e7a20 */ /* 0x000fe20000410000 */
[----:B------:R-:W-:-:S02]  /*7990*/  ISETP.LT.OR P4, PT, R2, R227, P4 ;  /* 0x000000e30200720c */ /* 0x000fc40002781670 */
[----:B------:R-:W-:Y:S02]  /*79a0*/  ISETP.LT.OR P2, PT, R2, R226, P2 ;  /* 0x000000e20200720c */ /* 0x000fe40001741670 */
[----:B------:R-:W-:Y:S01]  /*79b0*/  IADD3 R2, R0, 0x30, RZ ;  /* 0x0000003000027810 */ /* 0x000fe20007ffe0ff */
[----:B------:R-:W-:Y:S01]  /*79c0*/  HMMA.16816.F32.BF16 R20, R20, R10, R4 ;  /* 0x0000000a1414723c */ /* 0x000fe20000041804 */
[----:B------:R-:W-:Y:S02]  /*79d0*/  FSEL R201, R55, -INF , !P6 ;  /* 0xff80000037c97808 */ /* 0x000fe40007000000 */
[----:B------:R-:W-:Y:S02]  /*79e0*/  FSEL R208, R24, -INF , !P5 ;  /* 0xff80000018d07808 */ /* 0x000fe40006800000 */
[----:B------:R-:W-:Y:S02]  /*79f0*/  FSEL R211, R100, -INF , !P3 ;  /* 0xff80000064d37808 */ /* 0x000fe40005800000 */
[----:B------:R-:W-:Y:S01]  /*7a00*/  FSEL R215, R62, -INF , !P1 ;  /* 0xff8000003ed77808 */ /* 0x000fe20004800000 */
[----:B------:R-:W-:Y:S01]  /*7a10*/  MUFU.TANH R3, R3 ;  /* 0x0000000300037308 */ /* 0x000fe20000002400 */
[----:B------:R-:W-:-:S02]  /*7a20*/  ISETP.GE.AND P6, PT, R2, R233, PT ;  /* 0x000000e90200720c */ /* 0x000fc40003fc6270 */
[C---:B------:R-:W-:Y:S02]  /*7a30*/  ISETP.GE.AND P5, PT, R2.reuse, R232, PT ;  /* 0x000000e80200720c */ /* 0x040fe40003fa6270 */
[C---:B------:R-:W-:Y:S02]  /*7a40*/  ISETP.GE.AND P3, PT, R2.reuse, R231, PT ;  /* 0x000000e70200720c */ /* 0x040fe40003f66270 */
[C---:B------:R-:W-:Y:S01]  /*7a50*/  ISETP.GE.AND P1, PT, R2.reuse, R230, PT ;  /* 0x000000e60200720c */ /* 0x040fe20003f26270 */
[----:B------:R-:W-:Y:S01]  /*7a60*/  MUFU.TANH R31, R31 ;  /* 0x0000001f001f7308 */ /* 0x000fe20000002400 */
[C---:B------:R-:W-:Y:S02]  /*7a70*/  ISETP.LT.OR P6, PT, R2.reuse, R229, P6 ;  /* 0x000000e50200720c */ /* 0x040fe400037c1670 */
[C---:B------:R-:W-:Y:S02]  /*7a80*/  ISETP.LT.OR P5, PT, R2.reuse, R228, P5 ;  /* 0x000000e40200720c */ /* 0x040fe40002fa1670 */
[----:B------:R-:W-:-:S03]  /*7a90*/  ISETP.LT.OR P3, PT, R2, R227, P3 ;  /* 0x000000e30200720c */ /* 0x000fc60001f61670 */
[----:B------:R-:W2:Y:S01]  /*7aa0*/  MUFU.TANH R12, R12 ;  /* 0x0000000c000c7308 */ /* 0x000ea20000002400 */
[----:B------:R-:W-:Y:S02]  /*7ab0*/  ISETP.LT.OR P1, PT, R2, R226, P1 ;  /* 0x000000e20200720c */ /* 0x000fe40000f21670 */
[----:B------:R-:W-:-:S05]  /*7ac0*/  IADD3 R2, R0, 0x31, RZ ;  /* 0x0000003100027810 */ /* 0x000fca0007ffe0ff */
[----:B------:R-:W3:Y:S01]  /*7ad0*/  MUFU.TANH R14, R14 ;  /* 0x0000000e000e7308 */ /* 0x000ee20000002400 */
[----:B------:R-:W-:Y:S02]  /*7ae0*/  FSEL R200, R32, -INF , !P4 ;  /* 0xff80000020c87808 */ /* 0x000fe40006000000 */
[----:B----4-:R-:W-:Y:S02]  /*7af0*/  FSEL R206, R9, -INF , !P2 ;  /* 0xff80000009ce7808 */ /* 0x010fe40005000000 */
[----:B------:R-:W-:Y:S02]  /*7b00*/  FSEL R249, R8, -INF , !P6 ;  /* 0xff80000008f97808 */ /* 0x000fe40007000000 */
[----:B-1----:R-:W-:Y:S02]  /*7b10*/  FSEL R63, R30, -INF , !P5 ;  /* 0xff8000001e3f7808 */ /* 0x002fe40006800000 */
[C---:B------:R-:W-:Y:S02]  /*7b20*/  ISETP.GE.AND P4, PT, R2.reuse, R233, PT ;  /* 0x000000e90200720c */ /* 0x040fe40003f86270 */
[----:B------:R-:W-:-:S02]  /*7b30*/  ISETP.GE.AND P2, PT, R2, R232, PT ;  /* 0x000000e80200720c */ /* 0x000fc40003f46270 */
[C---:B------:R-:W-:Y:S02]  /*7b40*/  ISETP.GE.AND P6, PT, R2.reuse, R231, PT ;  /* 0x000000e70200720c */ /* 0x040fe40003fc6270 */
[C---:B------:R-:W-:Y:S01]  /*7b50*/  ISETP.GE.AND P5, PT, R2.reuse, R230, PT ;  /* 0x000000e60200720c */ /* 0x040fe20003fa6270 */
[----:B------:R-:W-:Y:S01]  /*7b60*/  FMUL.FTZ R13, R13, c[0x0][0x2ec] ;  /* 0x0000bb000d0d7a20 */ /* 0x000fe20000410000 */
[C---:B------:R-:W-:Y:S01]  /*7b70*/  ISETP.LT.OR P4, PT, R2.reuse, R229, P4 ;  /* 0x000000e50200720c */ /* 0x040fe20002781670 */
[----:B------:R-:W-:Y:S01]  /*7b80*/  FMUL.FTZ R15, R15, c[0x0][0x2ec] ;  /* 0x0000bb000f0f7a20 */ /* 0x000fe20000410000 */
[----:B------:R-:W-:Y:S01]  /*7b90*/  ISETP.LT.OR P2, PT, R2, R228, P2 ;  /* 0x000000e40200720c */ /* 0x000fe20001741670 */
[----:B------:R-:W-:Y:S01]  /*7ba0*/  FMUL.FTZ R16, R16, c[0x0][0x2ec] ;  /* 0x0000bb0010107a20 */ /* 0x000fe20000410000 */
[----:B------:R-:W-:Y:S01]  /*7bb0*/  ISETP.LT.OR P6, PT, R2, R227, P6 ;  /* 0x000000e30200720c */ /* 0x000fe200037c1670 */
[----:B------:R-:W-:Y:S01]  /*7bc0*/  FMUL.FTZ R18, R18, c[0x0][0x2ec] ;  /* 0x0000bb0012127a20 */ /* 0x000fe20000410000 */
[----:B------:R-:W-:-:S02]  /*7bd0*/  ISETP.LT.OR P5, PT, R2, R226, P5 ;  /* 0x000000e20200720c */ /* 0x000fc40002fa1670 */
[----:B------:R-:W-:Y:S02]  /*7be0*/  IADD3 R2, R0, 0x38, RZ ;  /* 0x0000003800027810 */ /* 0x000fe40007ffe0ff */
[----:B--2---:R-:W-:Y:S02]  /*7bf0*/  FSEL R242, R12, -INF , !P3 ;  /* 0xff8000000cf27808 */ /* 0x004fe40005800000 */
[----:B---3--:R-:W-:Y:S02]  /*7c00*/  FSEL R246, R14, -INF , !P1 ;  /* 0xff8000000ef67808 */ /* 0x008fe40004800000 */
[----:B------:R-:W-:Y:S02]  /*7c10*/  FSEL R247, R3, -INF , !P4 ;  /* 0xff80000003f77808 */ /* 0x000fe40006000000 */
[----:B------:R-:W-:Y:S02]  /*7c20*/  FSEL R67, R31, -INF , !P2 ;  /* 0xff8000001f437808 */ /* 0x000fe40005000000 */
[----:B------:R-:W-:-:S02]  /*7c30*/  ISETP.GE.AND P3, PT, R2, R233, PT ;  /* 0x000000e90200720c */ /* 0x000fc40003f66270 */
[C---:B------:R-:W-:Y:S02]  /*7c40*/  ISETP.GE.AND P1, PT, R2.reuse, R232, PT ;  /* 0x000000e80200720c */ /* 0x040fe40003f26270 */
[C---:B------:R-:W-:Y:S02]  /*7c50*/  ISETP.GE.AND P4, PT, R2.reuse, R231, PT ;  /* 0x000000e70200720c */ /* 0x040fe40003f86270 */
[C---:B------:R-:W-:Y:S01]  /*7c60*/  ISETP.GE.AND P2, PT, R2.reuse, R230, PT ;  /* 0x000000e60200720c */ /* 0x040fe20003f46270 */
[----:B------:R-:W1:Y:S01]  /*7c70*/  MUFU.TANH R13, R13 ;  /* 0x0000000d000d7308 */ /* 0x000e620000002400 */
[C---:B------:R-:W-:Y:S01]  /*7c80*/  ISETP.LT.OR P3, PT, R2.reuse, R229, P3 ;  /* 0x000000e50200720c */ /* 0x040fe20001f61670 */
[----:B------:R-:W-:Y:S01]  /*7c90*/  FMUL.FTZ R17, R17, c[0x0][0x2ec] ;  /* 0x0000bb0011117a20 */ /* 0x000fe20000410000 */
[C---:B------:R-:W-:Y:S01]  /*7ca0*/  ISETP.LT.OR P1, PT, R2.reuse, R228, P1 ;  /* 0x000000e40200720c */ /* 0x040fe20000f21670 */
[----:B------:R-:W-:Y:S01]  /*7cb0*/  FMUL.FTZ R19, R19, c[0x0][0x2ec] ;  /* 0x0000bb0013137a20 */ /* 0x000fe20000410000 */
[----:B------:R-:W-:-:S03]  /*7cc0*/  ISETP.LT.OR P4, PT, R2, R227, P4 ;  /* 0x000000e30200720c */ /* 0x000fc60002781670 */
[----:B------:R-:W2:Y:S01]  /*7cd0*/  MUFU.TANH R15, R15 ;  /* 0x0000000f000f7308 */ /* 0x000ea20000002400 */
[----:B------:R-:W-:Y:S01]  /*7ce0*/  ISETP.LT.OR P2, PT, R2, R226, P2 ;  /* 0x000000e20200720c */ /* 0x000fe20001741670 */
[----:B------:R-:W-:Y:S02]  /*7cf0*/  FMUL.FTZ R5, R20, c[0x0][0x2ec] ;  /* 0x0000bb0014057a20 */ /* 0x000fe40000410000 */
[----:B------:R-:W-:-:S04]  /*7d00*/  FMUL.FTZ R4, R21, c[0x0][0x2ec] ;  /* 0x0000bb0015047a20 */ /* 0x000fc80000410000 */
[----:B------:R-:W3:Y:S01]  /*7d10*/  MUFU.TANH R16, R16 ;  /* 0x0000001000107308 */ /* 0x000ee20000002400 */
[----:B------:R-:W-:Y:S02]  /*7d20*/  FMUL.FTZ R3, R22, c[0x0][0x2ec] ;  /* 0x0000bb0016037a20 */ /* 0x000fe40000410000 */
[----:B------:R-:W-:-:S05]  /*7d30*/  FMUL.FTZ R2, R23, c[0x0][0x2ec] ;  /* 0x0000bb0017027a20 */ /* 0x000fca0000410000 */
[----:B------:R-:W4:Y:S01]  /*7d40*/  MUFU.TANH R18, R18 ;  /* 0x0000001200127308 */ /* 0x000f220000002400 */
[----:B------:R-:W-:-:S07]  /*7d50*/  IADD3 R0, R0, 0x39, RZ ;  /* 0x0000003900007810 */ /* 0x000fce0007ffe0ff */
[----:B------:R-:W-:Y:S01]  /*7d60*/  MUFU.TANH R17, R17 ;  /* 0x0000001100117308 */ /* 0x000fe20000002400 */
[----:B-1----:R-:W-:-:S07]  /*7d70*/  FSEL R240, R13, -INF , !P6 ;  /* 0xff8000000df07808 */ /* 0x002fce0007000000 */
[----:B------:R-:W-:Y:S01]  /*7d80*/  MUFU.TANH R19, R19 ;  /* 0x0000001300137308 */ /* 0x000fe20000002400 */
[----:B--2---:R-:W-:-:S07]  /*7d90*/  FSEL R245, R15, -INF , !P5 ;  /* 0xff8000000ff57808 */ /* 0x004fce0006800000 */
[----:B------:R-:W1:Y:S01]  /*7da0*/  MUFU.TANH R5, R5 ;  /* 0x0000000500057308 */ /* 0x000e620000002400 */
[----:B---3--:R-:W-:-:S07]  /*7db0*/  FSEL R248, R16, -INF , !P3 ;  /* 0xff80000010f87808 */ /* 0x008fce0005800000 */
[----:B------:R-:W-:Y:S01]  /*7dc0*/  MUFU.TANH R4, R4 ;  /* 0x0000000400047308 */ /* 0x000fe20000002400 */
[----:B----4-:R-:W-:-:S07]  /*7dd0*/  FSEL R252, R18, -INF , !P1 ;  /* 0xff80000012fc7808 */ /* 0x010fce0004800000 */
[----:B------:R-:W2:Y:S08]  /*7de0*/  MUFU.TANH R3, R3 ;  /* 0x0000000300037308 */ /* 0x000eb00000002400 */
[----:B------:R-:W3:Y:S01]  /*7df0*/  MUFU.TANH R2, R2 ;  /* 0x0000000200027308 */ /* 0x000ee20000002400 */
        /* <DEDUP_REMOVED lines=8> */
[----:B-1----:R-:W-:Y:S02]  /*7e80*/  FSEL R218, R5, -INF , !P4 ;  /* 0xff80000005da7808 */ /* 0x002fe40006000000 */
[----:B--2---:R-:W-:Y:S02]  /*7e90*/  FSEL R244, R3, -INF , !P2 ;  /* 0xff80000003f47808 */ /* 0x004fe40005000000 */
[----:B------:R-:W-:Y:S02]  /*7ea0*/  FSEL R250, R17, -INF , !P6 ;  /* 0xff80000011fa7808 */ /* 0x000fe40007000000 */
[----:B------:R-:W-:Y:S02]  /*7eb0*/  FSEL R251, R19, -INF , !P5 ;  /* 0xff80000013fb7808 */ /* 0x000fe40006800000 */
[----:B------:R-:W-:Y:S02]  /*7ec0*/  FSEL R219, R4, -INF , !P3 ;  /* 0xff80000004db7808 */ /* 0x000fe40005800000 */
[----:B---3--:R-:W-:Y:S01]  /*7ed0*/  FSEL R243, R2, -INF , !P1 ;  /* 0xff80000002f37808 */ /* 0x008fe20004800000 */
        /* <DEDUP_REMOVED lines=25> */
.L_x_696:
[----:B------:R-:W2:Y:S04]  /*8070*/  LDL.LU R9, [R1+0x10] ;  /* 0x0000100001097983 */ /* 0x000ea80000300800 */
[----:B------:R-:W3:Y:S04]  /*8080*/  LDL.LU R10, [R1+0xc] ;  /* 0x00000c00010a7983 */ /* 0x000ee80000300800 */
[----:B------:R-:W4:Y:S04]  /*8090*/  LDL.LU R11, [R1+0x8] ;  /* 0x00000800010b7983 */ /* 0x000f280000300800 */
[----:B------:R-:W5:Y:S01]  /*80a0*/  LDL.LU R12, [R1+0x4] ;  /* 0x00000400010c7983 */ /* 0x000f620000300800 */
        /* <DEDUP_REMOVED lines=51> */
[----:B------:R-:W1:Y:S01]  /*83e0*/  SHFL.BFLY PT, R5, R3, 0x2, 0x1f ;  /* 0x0c401f0003057f89 */ /* 0x000e6200000e0000 */
        /* <DEDUP_REMOVED lines=12> */
[----:B------:R-:W-:Y:S02]  /*84b0*/  FMNMX.FTZ R2, R249, R4, !PT ;  /* 0x00000004f9027209 */ /* 0x000fe40007810000 */
[----:B------:R-:W-:Y:S02]  /*84c0*/  FMNMX.FTZ R3, R3, R5, !PT ;  /* 0x0000000503037209 */ /* 0x000fe40007810000 */
        /* <DEDUP_REMOVED lines=9> */
[----:B------:R-:W1:Y:S01]  /*8560*/  SHFL.BFLY PT, R7, R4, 0x2, 0x1f ;  /* 0x0c401f0004077f89 */ /* 0x000e6200000e0000 */
[----:B------:R-:W-:Y:S02]  /*8570*/  FMNMX.FTZ R5, R67, R5, !PT ;  /* 0x0000000543057209 */ /* 0x000fe40007810000 */
[----:B------:R-:W-:-:S02]  /*8580*/  FSEL R2, R2, RZ, P2 ;  /* 0x000000ff02027208 */ /* 0x000fc40001000000 */
[----:B------:R-:W-:-:S03]  /*8590*/  FMNMX.FTZ R5, R252, R5, !PT ;  /* 0x00000005fc057209 */ /* 0x000fc60007810000 */
[----:B------:R-:W-:Y:S01]  /*85a0*/  FFMA.FTZ R0, R46, c[0x0][0x23c], -R2 ;  /* 0x00008f002e007a23 */ /* 0x000fe20000010802 */
[----:B------:R-:W-:-:S03]  /*85b0*/  FMNMX.FTZ R5, R251, R5, !PT ;  /* 0x00000005fb057209 */ /* 0x000fc60007810000 */
[----:B------:R1:W1:Y:S02]  /*85c0*/  MUFU.EX2 R14, R0 ;  /* 0x00000000000e7308 */ /* 0x0002640000000800 */
[----:B-1----:R-:W-:Y:S01]  /*85d0*/  FMNMX.FTZ R237, R3, R6, !PT ;  /* 0x0000000603ed7209 */ /* 0x002fe20007810000 */
[--C-:B------:R-:W-:Y:S01]  /*85e0*/  FFMA.FTZ R3, R45, c[0x0][0x23c], -R2.reuse ;  /* 0x00008f002d037a23 */ /* 0x100fe20000010802 */
[----:B------:R-:W-:Y:S02]  /*85f0*/  SHFL.BFLY PT, R6, R5, 0x2, 0x1f ;  /* 0x0c401f0005067f89 */ /* 0x000fe400000e0000 */
[----:B------:R-:W-:Y:S02]  /*8600*/  FSETP.NEU.FTZ.AND P1, PT, R237, -INF , PT ;  /* 0xff800000ed00780b */ /* 0x000fe40003f3d000 */
[----:B------:R1:W-:Y:S01]  /*8610*/  MUFU.EX2 R39, R3 ;  /* 0x0000000300277308 */ /* 0x0003e20000000800 */
[----:B------:R-:W-:Y:S01]  /*8620*/  FMNMX.FTZ R4, R4, R7, !PT ;  /* 0x0000000704047209 */ /* 0x000fe20007810000 */
[----:B------:R-:W-:-:S04]  /*8630*/  FFMA.FTZ R0, R56, c[0x0][0x23c], -R2 ;  /* 0x00008f0038007a23 */ /* 0x000fc80000010802 */
[----:B------:R-:W1:Y:S02]  /*8640*/  SHFL.BFLY PT, R8, R4, 0x1, 0x1f ;  /* 0x0c201f0004087f89 */ /* 0x000e6400000e0000 */
[----:B------:R1:W-:Y:S02]  /*8650*/  MUFU.EX2 R38, R0 ;  /* 0x0000000000267308 */ /* 0x0003e40000000800 */
[----:B-1----:R-:W-:-:S06]  /*8660*/  FFMA.FTZ R3, R44, c[0x0][0x23c], -R2 ;  /* 0x00008f002c037a23 */ /* 0x002fcc0000010802 */
[----:B------:R1:W1:Y:S01]  /*8670*/  MUFU.EX2 R15, R3 ;  /* 0x00000003000f7308 */ /* 0x0002620000000800 */
[----:B------:R-:W-:-:S05]  /*8680*/  FMUL.FTZ R0, R237, c[0x0][0x23c] ;  /* 0x00008f00ed007a20 */ /* 0x000fca0000410000 */
        /* <DEDUP_REMOVED lines=10> */
[----:B------:R-:W1:Y:S01]  /*8730*/  SHFL.BFLY PT, R7, R3, 0x1, 0x1f ;  /* 0x0c201f0003077f89 */ /* 0x000e6200000e0000 */
[----:B------:R-:W-:Y:S01]  /*8740*/  FADD.FTZ R6, R103, -R6 ;  /* 0x8000000667067221 */ /* 0x000fe20000010000 */
[----:B------:R-:W-:-:S03]  /*8750*/  MOV R103, R14 ;  /* 0x0000000e00677202 */ /* 0x000fc60000000f00 */
[----:B------:R-:W-:-:S04]  /*8760*/  FMUL.FTZ R6, R6, c[0x0][0x23c] ;  /* 0x00008f0006067a20 */ /* 0x000fc80000410000 */
[----:B------:R-:W1:Y:S02]  /*8770*/  MUFU.EX2 R101, R6 ;  /* 0x0000000600657308 */ /* 0x000e640000000800 */
[----:B-1----:R-:W-:Y:S01]  /*8780*/  FFMA.FTZ R5, R47, c[0x0][0x23c], -R0 ;  /* 0x00008f002f057a23 */ /* 0x002fe20000010800 */
[----:B------:R-:W-:-:S05]  /*8790*/  MOV R47, R15 ;  /* 0x0000000f002f7202 */ /* 0x000fca0000000f00 */
[----:B------:R1:W1:Y:S01]  /*87a0*/  MUFU.EX2 R44, R5 ;  /* 0x00000005002c7308 */ /* 0x0002620000000800 */
[----:B------:R-:W-:Y:S01]  /*87b0*/  FMNMX.FTZ R239, R3, R7, !PT ;  /* 0x0000000703ef7209 */ /* 0x000fe20007810000 */
[----:B------:R-:W-:Y:S01]  /*87c0*/  FMUL.FTZ R120, R120, R101 ;  /* 0x0000006578787220 */ /* 0x000fe20000410000 */
[----:B------:R-:W-:Y:S01]  /*87d0*/  F2FP.BF16.PACK_AB R6, R47, R39 ;  /* 0x000000272f06723e */ /* 0x000fe200000010ff */
[-C--:B------:R-:W-:Y:S02]  /*87e0*/  FMUL.FTZ R121, R121, R101.reuse ;  /* 0x0000006579797220 */ /* 0x080fe40000410000 */
[-C--:B------:R-:W-:Y:S02]  /*87f0*/  FMUL.FTZ R152, R152, R101.reuse ;  /* 0x0000006598987220 */ /* 0x080fe40000410000 */
[-C--:B------:R-:W-:Y:S02]  /*8800*/  FMUL.FTZ R153, R153, R101.reuse ;  /* 0x0000006599997220 */ /* 0x080fe40000410000 */
[-C--:B------:R-:W-:Y:S01]  /*8810*/  FMUL.FTZ R116, R116, R101.reuse ;  /* 0x0000006574747220 */ /* 0x080fe20000410000 */
[----:B-1----:R-:W-:Y:S01]  /*8820*/  FSEL R5, R237, RZ, P1 ;  /* 0x000000ffed057208 */ /* 0x002fe20000800000 */
[-C--:B------:R-:W-:Y:S01]  /*8830*/  FMUL.FTZ R117, R117, R101.reuse ;  /* 0x0000006575757220 */ /* 0x080fe20000410000 */
[C---:B------:R-:W-:Y:S01]  /*8840*/  FSETP.NEU.FTZ.AND P1, PT, R235.reuse, -INF , PT ;  /* 0xff800000eb00780b */ /* 0x040fe20003f3d000 */
[----:B------:R-:W-:Y:S01]  /*8850*/  FMUL.FTZ R72, R72, R101 ;  /* 0x0000006548487220 */ /* 0x000fe20000410000 */
[----:B------:R-:W-:Y:S01]  /*8860*/  F2FP.BF16.PACK_AB R7, R44, R55 ;  /* 0x000000372c07723e */ /* 0x000fe200000010ff */
[----:B------:R-:W-:Y:S01]  /*8870*/  FADD.FTZ R4, R102, -R5 ;  /* 0x8000000566047221 */ /* 0x000fe20000010000 */
[----:B------:R-:W-:Y:S01]  /*8880*/  FSEL R5, R235, RZ, P1 ;  /* 0x000000ffeb057208 */ /* 0x000fe20000800000 */
[----:B------:R-:W-:Y:S01]  /*8890*/  FMUL.FTZ R73, R73, R101 ;  /* 0x0000006549497220 */ /* 0x000fe20000410000 */
[----:B--2---:R-:W-:Y:S01]  /*88a0*/  MOV R36, R9 ;  /* 0x0000000900247202 */ /* 0x004fe20000000f00 */
[----:B------:R-:W-:Y:S01]  /*88b0*/  FMUL.FTZ R100, R4, c[0x0][0x23c] ;  /* 0x00008f0004647a20 */ /* 0x000fe20000410000 */
[----:B------:R-:W-:Y:S01]  /*88c0*/  MOV R102, R13 ;  /* 0x0000000d00667202 */ /* 0x000fe20000000f00 */
[----:B------:R-:W-:Y:S01]  /*88d0*/  FMUL.FTZ R4, R235, c[0x0][0x23c] ;  /* 0x00008f00eb047a20 */ /* 0x000fe20000410000 */
[----:B---3--:R-:W-:Y:S01]  /*88e0*/  MOV R62, R10 ;  /* 0x0000000a003e7202 */ /* 0x008fe20000000f00 */
[----:B------:R-:W-:Y:S01]  /*88f0*/  FADD.FTZ R28, R104, -R5 ;  /* 0x80000005681c7221 */ /* 0x000fe20000010000 */
[----:B------:R-:W-:Y:S01]  /*8900*/  F2FP.BF16.PACK_AB R5, R102, R37 ;  /* 0x000000256605723e */ /* 0x000fe200000010ff */
[----:B------:R-:W1:Y:S01]  /*8910*/  MUFU.EX2 R100, R100 ;  /* 0x0000006400647308 */ /* 0x000e620000000800 */
[----:B------:R-:W-:Y:S01]  /*8920*/  FSEL R8, R4, RZ, P1 ;  /* 0x000000ff04087208 */ /* 0x000fe20000800000 */
[----:B------:R-:W-:Y:S01]  /*8930*/  FMUL.FTZ R28, R28, c[0x0][0x23c] ;  /* 0x00008f001c1c7a20 */ /* 0x000fe20000410000 */
[----:B------:R-:W-:Y:S01]  /*8940*/  F2FP.BF16.PACK_AB R4, R38, R103 ;  /* 0x000000672604723e */ /* 0x000fe200000010ff */
[----:B------:R-:W-:Y:S01]  /*8950*/  FMUL.FTZ R164, R164, R101 ;  /* 0x00000065a4a47220 */ /* 0x000fe20000410000 */
[----:B-----5:R-:W-:Y:S01]  /*8960*/  MOV R30, R12 ;  /* 0x0000000c001e7202 */ /* 0x020fe20000000f00 */
[--C-:B------:R-:W-:Y:S01]  /*8970*/  FFMA.FTZ R9, R64, c[0x0][0x23c], -R8.reuse ;  /* 0x00008f0040097a23 */ /* 0x100fe20000010808 */
[----:B------:R-:W-:Y:S01]  /*8980*/  FSETP.NEU.FTZ.AND P1, PT, R239, -INF , PT ;  /* 0xff800000ef00780b */ /* 0x000fe20003f3d000 */
[----:B------:R-:W-:Y:S01]  /*8990*/  FFMA.FTZ R3, R59, c[0x0][0x23c], -R8 ;  /* 0x00008f003b037a23 */ /* 0x000fe20000010808 */
[----:B----4-:R-:W-:Y:S01]  /*89a0*/  MOV R31, R11 ;  /* 0x0000000b001f7202 */ /* 0x010fe20000000f00 */
[----:B------:R2:W3:Y:S01]  /*89b0*/  MUFU.EX2 R12, R9 ;  /* 0x00000009000c7308 */ /* 0x0004e20000000800 */
[----:B------:R-:W-:Y:S01]  /*89c0*/  FSEL R10, R239, RZ, P1 ;  /* 0x000000ffef0a7208 */ /* 0x000fe20000800000 */
[----:B------:R-:W-:-:S02]  /*89d0*/  FMUL.FTZ R165, R165, R101 ;  /* 0x00000065a5a57220 */ /* 0x000fc40000410000 */
[----:B------:R-:W-:Y:S02]  /*89e0*/  FMUL.FTZ R92, R92, R101 ;  /* 0x000000655c5c7220 */ /* 0x000fe40000410000 */
[-C--:B-1----:R-:W-:Y:S02]  /*89f0*/  FMUL.FTZ R122, R122, R100.reuse ;  /* 0x000000647a7a7220 */ /* 0x082fe40000410000 */
[----:B------:R1:W4:Y:S01]  /*8a00*/  MUFU.EX2 R48, R3 ;  /* 0x0000000300307308 */ /* 0x0003220000000800 */
[-C--:B------:R-:W-:Y:S02]  /*8a10*/  FMUL.FTZ R123, R123, R100.reuse ;  /* 0x000000647b7b7220 */ /* 0x080fe40000410000 */
[-C--:B------:R-:W-:Y:S02]  /*8a20*/  FMUL.FTZ R154, R154, R100.reuse ;  /* 0x000000649a9a7220 */ /* 0x080fe40000410000 */
[----:B------:R-:W-:Y:S02]  /*8a30*/  FMUL.FTZ R155, R155, R100 ;  /* 0x000000649b9b7220 */ /* 0x000fe40000410000 */
[----:B------:R-:W-:Y:S01]  /*8a40*/  FADD.FTZ R11, R105, -R10 ;  /* 0x8000000a690b7221 */ /* 0x000fe20000010000 */
[----:B------:R-:W-:Y:S01]  /*8a50*/  HMMA.16816.F32.BF16 R188, R4, R18, R120 ;  /* 0x0000001204bc723c */ /* 0x000fe20000041878 */
[----:B--2---:R-:W-:-:S02]  /*8a60*/  FFMA.FTZ R9, R60, c[0x0][0x23c], -R8 ;  /* 0x00008f003c097a23 */ /* 0x004fc40000010808 */
[-C--:B------:R-:W-:Y:S02]  /*8a70*/  FMUL.FTZ R118, R118, R100.reuse ;  /* 0x0000006476767220 */ /* 0x080fe40000410000 */
[----:B------:R2:W5:Y:S01]  /*8a80*/  MUFU.EX2 R56, R9 ;  /* 0x0000000900387308 */ /* 0x0005620000000800 */
[-C--:B------:R-:W-:Y:S02]  /*8a90*/  FMUL.FTZ R119, R119, R100.reuse ;  /* 0x0000006477777220 */ /* 0x080fe40000410000 */
[----:B-1----:R-:W-:Y:S01]  /*8aa0*/  FMUL.FTZ R3, R239, c[0x0][0x23c] ;  /* 0x00008f00ef037a20 */ /* 0x002fe20000410000 */
[----:B------:R-:W-:Y:S01]  /*8ab0*/  HMMA.16816.F32.BF16 R120, R4, R26, R152 ;  /* 0x0000001a0478723c */ /* 0x000fe20000041898 */
[-C--:B------:R-:W-:Y:S02]  /*8ac0*/  FMUL.FTZ R74, R74, R100.reuse ;  /* 0x000000644a4a7220 */ /* 0x080fe40000410000 */
[-C--:B------:R-:W-:Y:S01]  /*8ad0*/  FMUL.FTZ R75, R75, R100.reuse ;  /* 0x000000644b4b7220 */ /* 0x080fe20000410000 */
[----:B------:R-:W-:Y:S01]  /*8ae0*/  FSEL R3, R3, RZ, P1 ;  /* 0x000000ff03037208 */ /* 0x000fe20000800000 */
[----:B------:R-:W-:-:S02]  /*8af0*/  FMUL.FTZ R166, R166, R100 ;  /* 0x00000064a6a67220 */ /* 0x000fc40000410000 */
[----:B---3--:R-:W-:Y:S01]  /*8b00*/  MOV R152, R12 ;  /* 0x0000000c00987202 */ /* 0x008fe20000000f00 */
[----:B------:R-:W-:Y:S01]  /*8b10*/  FMUL.FTZ R167, R167, R100 ;  /* 0x00000064a7a77220 */ /* 0x000fe20000410000 */
[----:B------:R-:W1:Y:S01]  /*8b20*/  LDSM.16.MT88.4 R12, [R222+0xb000] ;  /* 0x00b00000de0c783b */ /* 0x000e620000004200 */
[----:B------:R-:W-:Y:S01]  /*8b30*/  FFMA.FTZ R10, R61, c[0x0][0x23c], -R3 ;  /* 0x00008f003d0a7a23 */ /* 0x000fe20000010803 */
[C---:B------:R-:W-:Y:S01]  /*8b40*/  HMMA.16816.F32.BF16 R192, R4.reuse, R16, R116 ;  /* 0x0000001004c0723c */ /* 0x040fe20000041874 */
[----:B--2---:R-:W-:Y:S01]  /*8b50*/  FFMA.FTZ R9, R49, c[0x0][0x23c], -R8 ;  /* 0x00008f0031097a23 */ /* 0x004fe20000010808 */
[----:B----4-:R-:W-:Y:S01]  /*8b60*/  MOV R154, R48 ;  /* 0x00000030009a7202 */ /* 0x010fe20000000f00 */
[-C--:B------:R-:W-:Y:S01]  /*8b70*/  FMUL.FTZ R93, R93, R101.reuse ;  /* 0x000000655d5d7220 */ /* 0x080fe20000410000 */
[----:B------:R-:W-:Y:S01]  /*8b80*/  MOV R48, R62 ;  /* 0x0000003e00307202 */ /* 0x000fe20000000f00 */
[----:B------:R2:W-:Y:S01]  /*8b90*/  MUFU.EX2 R46, R9 ;  /* 0x00000009002e7308 */ /* 0x0005e20000000800 */
[----:B------:R-:W-:Y:S01]  /*8ba0*/  FMUL.FTZ R94, R94, R100 ;  /* 0x000000645e5e7220 */ /* 0x000fe20000410000 */
[----:B------:R-:W-:Y:S01]  /*8bb0*/  MOV R155, R36 ;  /* 0x00000024009b7202 */ /* 0x000fe20000000f00 */
[----:B------:R-:W-:Y:S01]  /*8bc0*/  FMUL.FTZ R95, R95, R100 ;  /* 0x000000645f5f7220 */ /* 0x000fe20000410000 */
[----:B------:R-:W-:Y:S01]  /*8bd0*/  HMMA.16816.F32.BF16 R108, R4, R32, R72 ;  /* 0x00000020046c723c */ /* 0x000fe20000041848 */
[----:B------:R-:W-:-:S02]  /*8be0*/  FMUL.FTZ R148, R148, R101 ;  /* 0x0000006594947220 */ /* 0x000fc40000410000 */
[-C--:B------:R-:W-:Y:S02]  /*8bf0*/  FMUL.FTZ R149, R149, R101.reuse ;  /* 0x0000006595957220 */ /* 0x080fe40000410000 */
[-C--:B------:R-:W-:Y:S02]  /*8c00*/  FMUL.FTZ R150, R150, R100.reuse ;  /* 0x0000006496967220 */ /* 0x080fe40000410000 */
[----:B------:R-:W-:Y:S01]  /*8c10*/  FMUL.FTZ R151, R151, R100 ;  /* 0x0000006497977220 */ /* 0x000fe20000410000 */
[----:B------:R-:W-:Y:S01]  /*8c20*/  HMMA.16816.F32.BF16 R116, R4, R40, R164 ;  /* 0x000000280474723c */ /* 0x000fe200000418a4 */
[-C--:B------:R-:W-:Y:S02]  /*8c30*/  FMUL.FTZ R132, R132, R101.reuse ;  /* 0x0000006584847220 */ /* 0x080fe40000410000 */
[----:B------:R-:W-:Y:S02]  /*8c40*/  FMUL.FTZ R133, R133, R101 ;  /* 0x0000006585857220 */ /* 0x000fe40000410000 */
[----:B--2---:R-:W-:-:S02]  /*8c50*/  FFMA.FTZ R9, R65, c[0x0][0x23c], -R3 ;  /* 0x00008f0041097a23 */ /* 0x004fc40000010803 */
[----:B------:R-:W-:Y:S01]  /*8c60*/  FMUL.FTZ R134, R134, R100 ;  /* 0x0000006486867220 */ /* 0x000fe20000410000 */
[----:B-----5:R-:W-:Y:S01]  /*8c70*/  MOV R164, R56 ;  /* 0x0000003800a47202 */ /* 0x020fe20000000f00 */
[----:B------:R-:W2:Y:S01]  /*8c80*/  MUFU.EX2 R45, R9 ;  /* 0x00000009002d7308 */ /* 0x000ea20000000800 */
[----:B------:R-:W-:Y:S01]  /*8c90*/  FMUL.FTZ R135, R135, R100 ;  /* 0x0000006487877220 */ /* 0x000fe20000410000 */
[C---:B------:R-:W-:Y:S01]  /*8ca0*/  HMMA.16816.F32.BF16 R176, R4.reuse, R24, R148 ;  /* 0x0000001804b0723c */ /* 0x040fe20000041894 */
[-C--:B------:R-:W-:Y:S01]  /*8cb0*/  FMUL.FTZ R136, R136, R101.reuse ;  /* 0x0000006588887220 */ /* 0x080fe20000410000 */
[----:B------:R-:W-:Y:S01]  /*8cc0*/  MOV R165, R102 ;  /* 0x0000006600a57202 */ /* 0x000fe20000000f00 */
[-C--:B------:R-:W-:Y:S02]  /*8cd0*/  FMUL.FTZ R137, R137, R101.reuse ;  /* 0x0000006589897220 */ /* 0x080fe40000410000 */
[-C--:B------:R-:W-:Y:S02]  /*8ce0*/  FMUL.FTZ R138, R138, R100.reuse ;  /* 0x000000648a8a7220 */ /* 0x080fe40000410000 */
[----:B------:R-:W-:Y:S01]  /*8cf0*/  FMUL.FTZ R139, R139, R100 ;  /* 0x000000648b8b7220 */ /* 0x000fe20000410000 */
[----:B------:R-:W-:Y:S01]  /*8d00*/  HMMA.16816.F32.BF16 R132, R4, R20, R132 ;  /* 0x000000140484723c */ /* 0x000fe20000041884 */
[----:B------:R-:W-:-:S02]  /*8d10*/  FMUL.FTZ R168, R168, R101 ;  /* 0x00000065a8a87220 */ /* 0x000fc40000410000 */
[----:B------:R-:W-:Y:S02]  /*8d20*/  FMUL.FTZ R169, R169, R101 ;  /* 0x00000065a9a97220 */ /* 0x000fe40000410000 */
[-C--:B------:R-:W-:Y:S01]  /*8d30*/  FMUL.FTZ R170, R170, R100.reuse ;  /* 0x00000064aaaa7220 */ /* 0x080fe20000410000 */
[----:B--2---:R-:W-:Y:S01]  /*8d40*/  MOV R153, R45 ;  /* 0x0000002d00997202 */ /* 0x004fe20000000f00 */
[----:B------:R-:W-:Y:S01]  /*8d50*/  FFMA.FTZ R9, R66, c[0x0][0x23c], -R3 ;  /* 0x00008f0042097a23 */ /* 0x000fe20000010803 */
[----:B------:R-:W2:Y:S01]  /*8d60*/  MUFU.EX2 R45, R10 ;  /* 0x0000000a002d7308 */ /* 0x000ea20000000800 */
[----:B------:R-:W-:Y:S01]  /*8d70*/  FMUL.FTZ R171, R171, R100 ;  /* 0x00000064abab7220 */ /* 0x000fe20000410000 */
[----:B-1----:R-:W-:Y:S01]  /*8d80*/  HMMA.16816.F32.BF16 R72, R4, R14, R92 ;  /* 0x0000000e0448723c */ /* 0x002fe2000004185c */
[-C--:B------:R-:W-:Y:S02]  /*8d90*/  FMUL.FTZ R76, R76, R101.reuse ;  /* 0x000000654c4c7220 */ /* 0x080fe40000410000 */
[----:B------:R-:W-:-:S02]  /*8da0*/  FMUL.FTZ R77, R77, R101 ;  /* 0x000000654d4d7220 */ /* 0x000fc40000410000 */
[-C--:B------:R-:W-:Y:S01]  /*8db0*/  FMUL.FTZ R78, R78, R100.reuse ;  /* 0x000000644e4e7220 */ /* 0x080fe20000410000 */
[----:B------:R1:W3:Y:S01]  /*8dc0*/  MUFU.EX2 R57, R9 ;  /* 0x0000000900397308 */ /* 0x0002e20000000800 */
[----:B------:R-:W-:Y:S01]  /*8dd0*/  FMUL.FTZ R79, R79, R100 ;  /* 0x000000644f4f7220 */ /* 0x000fe20000410000 */
[----:B------:R-:W-:Y:S01]  /*8de0*/  MOV R92, R46 ;  /* 0x0000002e005c7202 */ /* 0x000fe20000000f00 */
[-C--:B------:R-:W-:Y:S01]  /*8df0*/  FMUL.FTZ R88, R88, R101.reuse ;  /* 0x0000006558587220 */ /* 0x080fe20000410000 */
[C---:B------:R-:W-:Y:S01]  /*8e00*/  HMMA.16816.F32.BF16 R184, R4.reuse, R22, R136 ;  /* 0x0000001604b8723c */ /* 0x040fe20000041888 */
[----:B------:R-:W-:Y:S01]  /*8e10*/  FMUL.FTZ R89, R89, R101 ;  /* 0x0000006559597220 */ /* 0x000fe20000410000 */
[----:B------:R-:W-:Y:S01]  /*8e20*/  MOV R46, R63 ;  /* 0x0000003f002e7202 */ /* 0x000fe20000000f00 */
[-C--:B------:R-:W-:Y:S01]  /*8e30*/  FMUL.FTZ R90, R90, R100.reuse ;  /* 0x000000645a5a7220 */ /* 0x080fe20000410000 */
[----:B--2---:R-:W-:Y:S01]  /*8e40*/  MOV R95, R45 ;  /* 0x0000002d005f7202 */ /* 0x004fe20000000f00 */
[----:B------:R-:W-:Y:S01]  /*8e50*/  FMUL.FTZ R10, R11, c[0x0][0x23c] ;  /* 0x00008f000b0a7a20 */ /* 0x000fe20000410000 */
[----:B------:R-:W-:Y:S01]  /*8e60*/  MOV R45, R67 ;  /* 0x00000043002d7202 */ /* 0x000fe20000000f00 */
[----:B------:R-:W2:Y:S01]  /*8e70*/  MUFU.EX2 R11, R28 ;  /* 0x0000001c000b7308 */ /* 0x000ea20000000800 */
[----:B------:R-:W-:Y:S01]  /*8e80*/  FMUL.FTZ R91, R91, R100 ;  /* 0x000000645b5b7220 */ /* 0x000fe20000410000 */
[----:B------:R-:W-:Y:S01]  /*8e90*/  HMMA.16816.F32.BF16 R168, R4, R42, R168 ;  /* 0x0000002a04a8723c */ /* 0x000fe200000418a8 */
[----:B------:R-:W-:Y:S01]  /*8ea0*/  MOV R139, R55 ;  /* 0x00000037008b7202 */ /* 0x000fe20000000f00 */
[----:B-1----:R-:W-:Y:S01]  /*8eb0*/  FFMA.FTZ R9, R50, c[0x0][0x23c], -R3 ;  /* 0x00008f0032097a23 */ /* 0x002fe20000010803 */
[----:B---3--:R-:W-:-:S03]  /*8ec0*/  MOV R167, R57 ;  /* 0x0000003900a77202 */ /* 0x008fc60000000f00 */
[----:B------:R-:W1:Y:S01]  /*8ed0*/  MUFU.EX2 R10, R10 ;  /* 0x0000000a000a7308 */ /* 0x000e620000000800 */
[----:B------:R-:W-:Y:S01]  /*8ee0*/  MOV R138, R39 ;  /* 0x00000027008a7202 */ /* 0x000fe20000000f00 */
[C---:B------:R-:W-:Y:S01]  /*8ef0*/  HMMA.16816.F32.BF16 R104, R4.reuse, R34, R76 ;  /* 0x000000220468723c */ /* 0x040fe2000004184c */
[----:B------:R-:W-:Y:S02]  /*8f00*/  MOV R137, R38 ;  /* 0x0000002600897202 */ /* 0x000fe40000000f00 */
[----:B------:R-:W-:Y:S02]  /*8f10*/  MOV R136, R37 ;  /* 0x0000002500887202 */ /* 0x000fe40000000f00 */
[----:B------:R-:W-:Y:S01]  /*8f20*/  MOV R102, R46 ;  /* 0x0000002e00667202 */ /* 0x000fe20000000f00 */
[----:B------:R3:W4:Y:S01]  /*8f30*/  MUFU.EX2 R49, R9 ;  /* 0x0000000900317308 */ /* 0x0007220000000800 */
[-C--:B--2---:R-:W-:Y:S01]  /*8f40*/  FMUL.FTZ R140, R140, R11.reuse ;  /* 0x0000000b8c8c7220 */ /* 0x084fe20000410000 */
[----:B------:R-:W-:Y:S01]  /*8f50*/  HMMA.16816.F32.BF16 R148, R4, R12, R88 ;  /* 0x0000000c0494723c */ /* 0x000fe20000041858 */
[----:B------:R-:W-:Y:S01]  /*8f60*/  FMUL.FTZ R141, R141, R11 ;  /* 0x0000000b8d8d7220 */ /* 0x000fe20000410000 */
[----:B------:R-:W-:Y:S01]  /*8f70*/  MOV R166, R137 ;  /* 0x0000008900a67202 */ /* 0x000fe20000000f00 */
[-C--:B------:R-:W-:Y:S01]  /*8f80*/  FMUL.FTZ R144, R144, R11.reuse ;  /* 0x0000000b90907220 */ /* 0x080fe20000410000 */
[----:B------:R-:W-:Y:S01]  /*8f90*/  MOV R94, R138 ;  /* 0x0000008a005e7202 */ /* 0x000fe20000000f00 */
[----:B------:R-:W-:-:S02]  /*8fa0*/  FMUL.FTZ R145, R145, R11 ;  /* 0x0000000b91917220 */ /* 0x000fc40000410000 */
[----:B------:R-:W-:Y:S01]  /*8fb0*/  F2FP.BF16.PACK_AB R4, R152, R154 ;  /* 0x0000009a9804723e */ /* 0x000fe200000010ff */
[-C--:B-1----:R-:W-:Y:S01]  /*8fc0*/  FMUL.FTZ R142, R142, R10.reuse ;  /* 0x0000000a8e8e7220 */ /* 0x082fe20000410000 */
[----:B------:R-:W-:Y:S01]  /*8fd0*/  F2FP.BF16.PACK_AB R5, R167, R153 ;  /* 0x00000099a705723e */ /* 0x000fe200000010ff */
[----:B------:R-:W-:Y:S01]  /*8fe0*/  FMUL.FTZ R143, R143, R10 ;  /* 0x0000000a8f8f7220 */ /* 0x000fe20000410000 */
[----:B------:R-:W-:Y:S01]  /*8ff0*/  F2FP.BF16.PACK_AB R6, R92, R164 ;  /* 0x000000a45c06723e */ /* 0x000fe200000010ff */
[-C--:B------:R-:W-:Y:S02]  /*9000*/  FMUL.FTZ R146, R146, R10.reuse ;  /* 0x0000000a92927220 */ /* 0x080fe40000410000 */
[----:B---3--:R-:W-:Y:S01]  /*9010*/  FFMA.FTZ R9, R52, c[0x0][0x23c], -R8 ;  /* 0x00008f0034097a23 */ /* 0x008fe20000010808 */
[----:B----4-:R-:W-:Y:S01]  /*9020*/  F2FP.BF16.PACK_AB R7, R49, R95 ;  /* 0x0000005f3107723e */ /* 0x010fe200000010ff */
[----:B------:R-:W-:Y:S02]  /*9030*/  FMUL.FTZ R147, R147, R10 ;  /* 0x0000000a93937220 */ /* 0x000fe40000410000 */
[----:B------:R1:W2:Y:S01]  /*9040*/  MUFU.EX2 R28, R9 ;  /* 0x00000009001c7308 */ /* 0x0002a20000000800 */
[----:B------:R-:W-:-:S02]  /*9050*/  FMUL.FTZ R124, R124, R11 ;  /* 0x0000000b7c7c7220 */ /* 0x000fc40000410000 */
[-C--:B------:R-:W-:Y:S01]  /*9060*/  FMUL.FTZ R125, R125, R11.reuse ;  /* 0x0000000b7d7d7220 */ /* 0x080fe20000410000 */
[C---:B------:R-:W-:Y:S01]  /*9070*/  HMMA.16816.F32.BF16 R64, R4.reuse, R22, R140 ;  /* 0x000000160440723c */ /* 0x040fe2000004188c */
[-C--:B------:R-:W-:Y:S02]  /*9080*/  FMUL.FTZ R126, R126, R10.reuse ;  /* 0x0000000a7e7e7220 */ /* 0x080fe40000410000 */
[-C--:B------:R-:W-:Y:S02]  /*9090*/  FMUL.FTZ R127, R127, R10.reuse ;  /* 0x0000000a7f7f7220 */ /* 0x080fe40000410000 */
[-C--:B------:R-:W-:Y:S02]  /*90a0*/  FMUL.FTZ R156, R156, R11.reuse ;  /* 0x0000000b9c9c7220 */ /* 0x080fe40000410000 */
[----:B------:R-:W-:Y:S01]  /*90b0*/  FMUL.FTZ R157, R157, R11 ;  /* 0x0000000b9d9d7220 */ /* 0x000fe20000410000 */
[----:B------:R-:W-:Y:S01]  /*90c0*/  HMMA.16816.F32.BF16 R60, R4, R24, R144 ;  /* 0x00000018043c723c */ /* 0x000fe20000041890 */
[----:B------:R-:W-:-:S02]  /*90d0*/  FMUL.FTZ R158, R158, R10 ;  /* 0x0000000a9e9e7220 */ /* 0x000fc40000410000 */
[-C--:B------:R-:W-:Y:S02]  /*90e0*/  FMUL.FTZ R159, R159, R10.reuse ;  /* 0x0000000a9f9f7220 */ /* 0x080fe40000410000 */
[----:B-1----:R-:W-:Y:S02]  /*90f0*/  FFMA.FTZ R9, R53, c[0x0][0x23c], -R2 ;  /* 0x00008f0035097a23 */ /* 0x002fe40000010802 */
[-C--:B------:R-:W-:Y:S01]  /*9100*/  FMUL.FTZ R160, R160, R11.reuse ;  /* 0x0000000ba0a07220 */ /* 0x080fe20000410000 */
[C---:B------:R-:W-:Y:S01]  /*9110*/  HMMA.16816.F32.BF16 R76, R4.reuse, R18, R124 ;  /* 0x00000012044c723c */ /* 0x040fe2000004187c */
[----:B------:R-:W1:Y:S01]  /*9120*/  MUFU.EX2 R50, R9 ;  /* 0x0000000900327308 */ /* 0x000e620000000800 */
[----:B------:R-:W-:Y:S02]  /*9130*/  FMUL.FTZ R161, R161, R11 ;  /* 0x0000000ba1a17220 */ /* 0x000fe40000410000 */
[-C--:B------:R-:W-:Y:S02]  /*9140*/  FMUL.FTZ R162, R162, R10.reuse ;  /* 0x0000000aa2a27220 */ /* 0x080fe40000410000 */
[----:B------:R-:W-:Y:S01]  /*9150*/  FMUL.FTZ R163, R163, R10 ;  /* 0x0000000aa3a37220 */ /* 0x000fe20000410000 */
[----:B------:R-:W-:Y:S01]  /*9160*/  MOV R127, R31 ;  /* 0x0000001f007f7202 */ /* 0x000fe20000000f00 */
[----:B------:R-:W-:Y:S01]  /*9170*/  HMMA.16816.F32.BF16 R56, R4, R26, R156 ;  /* 0x0000001a0438723c */ /* 0x000fe2000004189c */
[----:B------:R-:W-:Y:S01]  /*9180*/  MOV R126, R30 ;  /* 0x0000001e007e7202 */ /* 0x000fe20000000f00 */
[-C--:B------:R-:W-:Y:S01]  /*9190*/  FMUL.FTZ R112, R112, R11.reuse ;  /* 0x0000000b70707220 */ /* 0x080fe20000410000 */
[----:B------:R-:W-:Y:S01]  /*91a0*/  LDSM.16.MT88.4 R24, [R222+0x9400] ;  /* 0x00940000de18783b */ /* 0x000fe20000004200 */
[----:B------:R-:W-:-:S02]  /*91b0*/  FMUL.FTZ R113, R113, R11 ;  /* 0x0000000b71717220 */ /* 0x000fc40000410000 */
[----:B------:R-:W-:Y:S01]  /*91c0*/  FMUL.FTZ R114, R114, R10 ;  /* 0x0000000a72727220 */ /* 0x000fe20000410000 */
[----:B--2---:R-:W-:Y:S01]  /*91d0*/  MOV R158, R28 ;  /* 0x0000001c009e7202 */ /* 0x004fe20000000f00 */
[----:B------:R-:W-:Y:S01]  /*91e0*/  FMUL.FTZ R115, R115, R10 ;  /* 0x0000000a73737220 */ /* 0x000fe20000410000 */
[----:B-1----:R-:W-:Y:S01]  /*91f0*/  MOV R159, R50 ;  /* 0x00000032009f7202 */ /* 0x002fe20000000f00 */
[----:B------:R-:W-:Y:S02]  /*9200*/  FFMA.FTZ R9, R54, c[0x0][0x23c], -R2 ;  /* 0x00008f0036097a23 */ /* 0x000fe40000010802 */
[----:B------:R-:W-:Y:S01]  /*9210*/  HMMA.16816.F32.BF16 R52, R4, R40, R160 ;  /* 0x000000280434723c */ /* 0x000fe200000418a0 */
[-C--:B------:R-:W-:Y:S01]  /*9220*/  FMUL.FTZ R128, R128, R11.reuse ;  /* 0x0000000b80807220 */ /* 0x080fe20000410000 */
[----:B------:R1:W-:Y:S01]  /*9230*/  MUFU.EX2 R142, R9 ;  /* 0x00000009008e7308 */ /* 0x0003e20000000800 */
[----:B------:R-:W-:Y:S02]  /*9240*/  FMUL.FTZ R129, R129, R11 ;  /* 0x0000000b81817220 */ /* 0x000fe40000410000 */
[----:B------:R-:W-:-:S02]  /*9250*/  FMUL.FTZ R130, R130, R10 ;  /* 0x0000000a82827220 */ /* 0x000fc40000410000 */
[-C--:B------:R-:W-:Y:S01]  /*9260*/  FMUL.FTZ R131, R131, R10.reuse ;  /* 0x0000000a83837220 */ /* 0x080fe20000410000 */
[----:B------:R-:W-:Y:S01]  /*9270*/  MOV R161, R153 ;  /* 0x0000009900a17202 */ /* 0x000fe20000000f00 */
[-C--:B------:R-:W-:Y:S01]  /*9280*/  FMUL.FTZ R172, R172, R11.reuse ;  /* 0x0000000bacac7220 */ /* 0x080fe20000410000 */
[C---:B------:R-:W-:Y:S01]  /*9290*/  HMMA.16816.F32.BF16 R88, R4.reuse, R16, R112 ;  /* 0x000000100458723c */ /* 0x040fe20000041870 */
[----:B------:R-:W-:Y:S01]  /*92a0*/  FMUL.FTZ R173, R173, R11 ;  /* 0x0000000badad7220 */ /* 0x000fe20000410000 */
[----:B------:R-:W-:Y:S01]  /*92b0*/  MOV R153, R155 ;  /* 0x0000009b00997202 */ /* 0x000fe20000000f00 */
[----:B------:R-:W-:Y:S01]  /*92c0*/  FMUL.FTZ R174, R174, R10 ;  /* 0x0000000aaeae7220 */ /* 0x000fe20000410000 */
        /* <DEDUP_REMOVED lines=9> */
[----:B------:R-:W1:Y:S01]  /*9360*/  MUFU.EX2 R93, R9 ;  /* 0x00000009005d7308 */ /* 0x000e620000000800 */
[-C--:B------:R-:W-:Y:S01]  /*9370*/  FMUL.FTZ R70, R70, R10.reuse ;  /* 0x0000000a46467220 */ /* 0x080fe20000410000 */
[----:B------:R-:W-:Y:S01]  /*9380*/  MOV R112, R45 ;  /* 0x0000002d00707202 */ /* 0x000fe20000000f00 */
[----:B------:R-:W-:Y:S01]  /*9390*/  FMUL.FTZ R71, R71, R10 ;  /* 0x0000000a47477220 */ /* 0x000fe20000410000 */
[C---:B------:R-:W-:Y:S01]  /*93a0*/  HMMA.16816.F32.BF16 R36, R4.reuse, R20, R128 ;  /* 0x000000140424723c */ /* 0x040fe20000041880 */
[-C--:B------:R-:W-:Y:S01]  /*93b0*/  FMUL.FTZ R80, R80, R11.reuse ;  /* 0x0000000b50507220 */ /* 0x080fe20000410000 */
[----:B------:R-:W-:Y:S01]  /*93c0*/  MOV R154, R136 ;  /* 0x00000088009a7202 */ /* 0x000fe20000000f00 */
[-C--:B------:R-:W-:Y:S01]  /*93d0*/  FMUL.FTZ R81, R81, R11.reuse ;  /* 0x0000000b51517220 */ /* 0x080fe20000410000 */
[----:B------:R-:W-:Y:S01]  /*93e0*/  LDSM.16.MT88.4 R20, [R220+0xa400] ;  /* 0x00a40000dc14783b */ /* 0x000fe20000004200 */
[----:B------:R-:W-:Y:S01]  /*93f0*/  FMUL.FTZ R82, R82, R10 ;  /* 0x0000000a52527220 */ /* 0x000fe20000410000 */
[----:B------:R-:W-:Y:S01]  /*9400*/  MOV R143, R112 ;  /* 0x00000070008f7202 */ /* 0x000fe20000000f00 */
[-C--:B------:R-:W-:Y:S01]  /*9410*/  FMUL.FTZ R83, R83, R10.reuse ;  /* 0x0000000a53537220 */ /* 0x080fe20000410000 */
[C---:B------:R-:W-:Y:S01]  /*9420*/  HMMA.16816.F32.BF16 R40, R4.reuse, R42, R172 ;  /* 0x0000002a0428723c */ /* 0x040fe200000418ac */
[-C--:B------:R-:W-:Y:S01]  /*9430*/  FMUL.FTZ R84, R84, R11.reuse ;  /* 0x0000000b54547220 */ /* 0x080fe20000410000 */
[----:B------:R-:W-:Y:S01]  /*9440*/  LDSM.16.MT88.4 R16, [R222+0xa400] ;  /* 0x00a40000de10783b */ /* 0x000fe20000004200 */
[----:B------:R-:W-:Y:S01]  /*9450*/  FMUL.FTZ R85, R85, R11 ;  /* 0x0000000b55557220 */ /* 0x000fe20000410000 */
[----:B-1----:R-:W-:Y:S01]  /*9460*/  MOV R162, R93 ;  /* 0x0000005d00a27202 */ /* 0x002fe20000000f00 */
[----:B------:R-:W-:Y:S01]  /*9470*/  FFMA.FTZ R9, R29, c[0x0][0x23c], -R2 ;  /* 0x00008f001d097a23 */ /* 0x000fe20000010802 */
[----:B------:R-:W-:Y:S01]  /*9480*/  MOV R93, R139 ;  /* 0x0000008b005d7202 */ /* 0x000fe20000000f00 */
[----:B------:R-:W1:Y:S01]  /*9490*/  LDSM.16.MT88.4 R28, [R220+0x9400] ;  /* 0x00940000dc1c783b */ /* 0x000e620000004200 */
[-C--:B------:R-:W-:Y:S01]  /*94a0*/  FMUL.FTZ R86, R86, R10.reuse ;  /* 0x0000000a56567220 */ /* 0x080fe20000410000 */
[----:B------:R2:W3:Y:S01]  /*94b0*/  MUFU.EX2 R144, R9 ;  /* 0x0000000900907308 */ /* 0x0004e20000000800 */
[----:B------:R-:W-:Y:S01]  /*94c0*/  FMUL.FTZ R87, R87, R10 ;  /* 0x0000000a57577220 */ /* 0x000fe20000410000 */
[C---:B------:R-:W-:Y:S01]  /*94d0*/  HMMA.16816.F32.BF16 R48, R4.reuse, R32, R68 ;  /* 0x000000200430723c */ /* 0x040fe20000041844 */
[----:B------:R-:W-:Y:S01]  /*94e0*/  FMUL.FTZ R96, R96, R11 ;  /* 0x0000000b60607220 */ /* 0x000fe20000410000 */
[----:B------:R-:W-:Y:S01]  /*94f0*/  MOV R157, R113 ;  /* 0x00000071009d7202 */ /* 0x000fe20000000f00 */
[----:B------:R-:W-:Y:S01]  /*9500*/  FMUL.FTZ R97, R97, R11 ;  /* 0x0000000b61617220 */ /* 0x000fe20000410000 */
[----:B------:R-:W-:Y:S01]  /*9510*/  MOV R156, R114 ;  /* 0x00000072009c7202 */ /* 0x000fe20000000f00 */
[-C--:B------:R-:W-:Y:S01]  /*9520*/  FMUL.FTZ R98, R98, R10.reuse ;  /* 0x0000000a62627220 */ /* 0x080fe20000410000 */
[----:B------:R-:W-:Y:S01]  /*9530*/  MOV R175, R115 ;  /* 0x0000007300af7202 */ /* 0x000fe20000000f00 */
[----:B------:R-:W-:Y:S01]  /*9540*/  FMUL.FTZ R99, R99, R10 ;  /* 0x0000000a63637220 */ /* 0x000fe20000410000 */
[----:B------:R-:W-:Y:S01]  /*9550*/  HMMA.16816.F32.BF16 R80, R4, R34, R80 ;  /* 0x000000220450723c */ /* 0x000fe20000041850 */
[----:B------:R-:W-:Y:S01]  /*9560*/  LDSM.16.MT88.4 R32, [R222+0xb400] ;  /* 0x00b40000de20783b */ /* 0x000fe20000004200 */
[----:B------:R-:W-:-:S02]  /*9570*/  MOV R174, R92 ;  /* 0x0000005c00ae7202 */ /* 0x000fc40000000f00 */
[----:B------:R-:W-:Y:S01]  /*9580*/  MOV R173, R93 ;  /* 0x0000005d00ad7202 */ /* 0x000fe20000000f00 */
[----:B--2---:R-:W-:Y:S01]  /*9590*/  FFMA.FTZ R9, R182, c[0x0][0x23c], -R0 ;  /* 0x00008f00b6097a23 */ /* 0x004fe20000010800 */
[----:B------:R-:W-:Y:S02]  /*95a0*/  MOV R172, R94 ;  /* 0x0000005e00ac7202 */ /* 0x000fe40000000f00 */
[C---:B------:R-:W-:Y:S01]  /*95b0*/  HMMA.16816.F32.BF16 R44, R4.reuse, R12, R84 ;  /* 0x0000000c042c723c */ /* 0x040fe20000041854 */
[----:B------:R2:W-:Y:S07]  /*95c0*/  MUFU.EX2 R141, R9 ;  /* 0x00000009008d7308 */ /* 0x0005ee0000000800 */
[----:B------:R-:W-:Y:S01]  /*95d0*/  HMMA.16816.F32.BF16 R96, R4, R14, R96 ;  /* 0x0000000e0460723c */ /* 0x000fe20000041860 */
[----:B------:R-:W4:Y:S06]  /*95e0*/  LDSM.16.MT88.4 R12, [R220+0xb400] ;  /* 0x00b40000dc0c783b */ /* 0x000f2c0000004200 */
[----:B------:R-:W-:-:S02]  /*95f0*/  F2FP.BF16.PACK_AB R4, R142, R159 ;  /* 0x0000009f8e04723e */ /* 0x000fc400000010ff */
[----:B---3--:R-:W-:Y:S01]  /*9600*/  F2FP.BF16.PACK_AB R6, R144, R162 ;  /* 0x000000a29006723e */ /* 0x008fe200000010ff */
[----:B--2---:R-:W-:-:S04]  /*9610*/  FFMA.FTZ R9, R181, c[0x0][0x23c], -R0 ;  /* 0x00008f00b5097a23 */ /* 0x004fc80000010800 */
[----:B------:R2:W3:Y:S02]  /*9620*/  MUFU.EX2 R140, R9 ;  /* 0x00000009008c7308 */ /* 0x0004e40000000800 */
[----:B--2---:R-:W-:Y:S01]  /*9630*/  FFMA.FTZ R9, R183, c[0x0][0x23c], -R0 ;  /* 0x00008f00b7097a23 */ /* 0x004fe20000010800 */
[----:B---3--:R-:W-:-:S05]  /*9640*/  F2FP.BF16.PACK_AB R5, R140, R141 ;  /* 0x0000008d8c05723e */ /* 0x008fca00000010ff */
[----:B------:R2:W-:Y:S02]  /*9650*/  MUFU.EX2 R163, R9 ;  /* 0x0000000900a37308 */ /* 0x0005e40000000800 */
[----:B--2---:R-:W-:-:S06]  /*9660*/  FFMA.FTZ R9, R180, c[0x0][0x23c], -R0 ;  /* 0x00008f00b4097a23 */ /* 0x004fcc0000010800 */
[----:B------:R2:W3:Y:S02]  /*9670*/  MUFU.EX2 R145, R9 ;  /* 0x0000000900917308 */ /* 0x0004e40000000800 */
[----:B--2---:R-:W-:Y:S01]  /*9680*/  FFMA.FTZ R9, R197, c[0x0][0x23c], -R8 ;  /* 0x00008f00c5097a23 */ /* 0x004fe20000010808 */
[----:B---3--:R-:W-:-:S05]  /*9690*/  F2FP.BF16.PACK_AB R7, R145, R163 ;  /* 0x000000a39107723e */ /* 0x008fca00000010ff */
[----:B------:R2:W3:Y:S02]  /*96a0*/  MUFU.EX2 R197, R9 ;  /* 0x0000000900c57308 */ /* 0x0004e40000000800 */
[C---:B-1----:R-:W-:Y:S08]  /*96b0*/  HMMA.16816.F32.BF16 R84, R4.reuse, R28, R192 ;  /* 0x0000001c0454723c */ /* 0x042ff000000418c0 */
[----:B------:R-:W-:Y:S01]  /*96c0*/  HMMA.16816.F32.BF16 R136, R4, R30, R188 ;  /* 0x0000001e0488723c */ /* 0x000fe200000418bc */
[----:B--2---:R-:W-:-:S04]  /*96d0*/  FFMA.FTZ R9, R196, c[0x0][0x23c], -R8 ;  /* 0x00008f00c4097a23 */ /* 0x004fc80000010808 */
[----:B------:R1:W-:Y:S03]  /*96e0*/  MUFU.EX2 R196, R9 ;  /* 0x0000000900c47308 */ /* 0x0003e60000000800 */
        /* <DEDUP_REMOVED lines=8> */
[----:B-1----:R-:W-:Y:S01]  /*9770*/  FFMA.FTZ R9, R204, c[0x0][0x23c], -R3 ;  /* 0x00008f00cc097a23 */ /* 0x002fe20000010803 */
[----:B------:R-:W-:-:S03]  /*9780*/  MOV R204, R144 ;  /* 0x0000009000cc7202 */ /* 0x000fc60000000f00 */
[----:B------:R1:W-:Y:S03]  /*9790*/  MUFU.EX2 R194, R9 ;  /* 0x0000000900c27308 */ /* 0x0003e60000000800 */
[C---:B----4-:R-:W-:Y:S08]  /*97a0*/  HMMA.16816.F32.BF16 R108, R4.reuse, R12, R108 ;  /* 0x0000000c046c723c */ /* 0x050ff0000004186c */
[----:B------:R-:W-:Y:S01]  /*97b0*/  HMMA.16816.F32.BF16 R104, R4, R14, R104 ;  /* 0x0000000e0468723c */ /* 0x000fe20000041868 */
[----:B-1----:R-:W-:Y:S01]  /*97c0*/  FFMA.FTZ R9, R203, c[0x0][0x23c], -R3 ;  /* 0x00008f00cb097a23 */ /* 0x002fe20000010803 */
[----:B------:R-:W-:-:S06]  /*97d0*/  MOV R203, R126 ;  /* 0x0000007e00cb7202 */ /* 0x000fcc0000000f00 */
[----:B------:R-:W-:Y:S01]  /*97e0*/  HMMA.16816.F32.BF16 R72, R4, R34, R72 ;  /* 0x000000220448723c */ /* 0x000fe20000041848 */
[----:B------:R1:W2:Y:S02]  /*97f0*/  MUFU.EX2 R193, R9 ;  /* 0x0000000900c17308 */ /* 0x0002a40000000800 */
[----:B-1----:R-:W-:Y:S01]  /*9800*/  FFMA.FTZ R9, R202, c[0x0][0x23c], -R3 ;  /* 0x00008f00ca097a23 */ /* 0x002fe20000010803 */
[----:B------:R-:W-:-:S04]  /*9810*/  MOV R202, R127 ;  /* 0x0000007f00ca7202 */ /* 0x000fc80000000f00 */
[----:B------:R-:W-:Y:S01]  /*9820*/  HMMA.16816.F32.BF16 R124, R4, R20, R176 ;  /* 0x00000014047c723c */ /* 0x000fe200000418b0 */
[----:B------:R1:W-:Y:S02]  /*9830*/  MUFU.EX2 R192, R9 ;  /* 0x0000000900c07308 */ /* 0x0003e40000000800 */
[----:B-1----:R-:W-:Y:S01]  /*9840*/  FFMA.FTZ R9, R199, c[0x0][0x23c], -R3 ;  /* 0x00008f00c7097a23 */ /* 0x002fe20000010803 */
[----:B------:R-:W-:-:S04]  /*9850*/  MOV R199, R95 ;  /* 0x0000005f00c77202 */ /* 0x000fc80000000f00 */
[----:B------:R-:W-:Y:S01]  /*9860*/  HMMA.16816.F32.BF16 R92, R4, R32, R148 ;  /* 0x00000020045c723c */ /* 0x000fe20000041894 */
[----:B------:R1:W4:Y:S06]  /*9870*/  MUFU.EX2 R191, R9 ;  /* 0x0000000900bf7308 */ /* 0x00032c0000000800 */
[----:B---3--:R-:W-:Y:S02]  /*9880*/  F2FP.BF16.PACK_AB R4, R197, R158 ;  /* 0x0000009ec504723e */ /* 0x008fe400000010ff */
[----:B--2---:R-:W-:Y:S02]  /*9890*/  F2FP.BF16.PACK_AB R5, R193, R194 ;  /* 0x000000c2c105723e */ /* 0x004fe400000010ff */
[----:B------:R-:W-:Y:S01]  /*98a0*/  F2FP.BF16.PACK_AB R6, R195, R196 ;  /* 0x000000c4c306723e */ /* 0x000fe200000010ff */
[----:B-1----:R-:W-:Y:S01]  /*98b0*/  FFMA.FTZ R9, R207, c[0x0][0x23c], -R2 ;  /* 0x00008f00cf097a23 */ /* 0x002fe20000010802 */
[----:B----4-:R-:W-:-:S02]  /*98c0*/  F2FP.BF16.PACK_AB R7, R191, R192 ;  /* 0x000000c0bf07723e */ /* 0x010fc400000010ff */
[----:B------:R-:W-:Y:S01]  /*98d0*/  MOV R207, R164 ;  /* 0x000000a400cf7202 */ /* 0x000fe20000000f00 */
[----:B------:R1:W-:Y:S04]  /*98e0*/  MUFU.EX2 R190, R9 ;  /* 0x0000000900be7308 */ /* 0x0003e80000000800 */
        /* <DEDUP_REMOVED lines=17> */
[----:B-----5:R-:W-:Y:S01]  /*9a00*/  FFMA.FTZ R9, R200, c[0x0][0x23c], -R2 ;  /* 0x00008f00c8097a23 */ /* 0x020fe20000010802 */
[----:B------:R-:W-:-:S03]  /*9a10*/  MOV R200, R167 ;  /* 0x000000a700c87202 */ /* 0x000fc60000000f00 */
[----:B------:R5:W1:Y:S03]  /*9a20*/  MUFU.EX2 R187, R9 ;  /* 0x0000000900bb7308 */ /* 0x000a660000000800 */
[C---:B------:R-:W-:Y:S01]  /*9a30*/  HMMA.16816.F32.BF16 R56, R4.reuse, R22, R56 ;  /* 0x000000160438723c */ /* 0x040fe20000041838 */
[----:B------:R-:W-:Y:S07]  /*9a40*/  LDSM.16.MT88.4 R20, [R222+0xb800] ;  /* 0x00b80000de14783b */ /* 0x000fee0000004200 */
[----:B------:R-:W-:Y:S01]  /*9a50*/  HMMA.16816.F32.BF16 R52, R4, R16, R52 ;  /* 0x000000100434723c */ /* 0x000fe20000041834 */
[----:B-----5:R-:W-:-:S07]  /*9a60*/  FFMA.FTZ R9, R210, c[0x0][0x23c], -R0 ;  /* 0x00008f00d2097a23 */ /* 0x020fce0000010800 */
[C---:B------:R-:W-:Y:S01]  /*9a70*/  HMMA.16816.F32.BF16 R40, R4.reuse, R18, R40 ;  /* 0x000000120428723c */ /* 0x040fe20000041828 */
[----:B------:R-:W5:Y:S01]  /*9a80*/  LDSM.16.MT88.4 R16, [R222+0xa800] ;  /* 0x00a80000de10783b */ /* 0x000f620000004200 */
        /* <DEDUP_REMOVED lines=17> */
[----:B------:R-:W-:Y:S02]  /*9ba0*/  MOV R214, R103 ;  /* 0x0000006700d67202 */ /* 0x000fe40000000f00 */
[----:B---3--:R-:W-:-:S03]  /*9bb0*/  F2FP.BF16.PACK_AB R7, R183, R184 ;  /* 0x000000b8b707723e */ /* 0x008fc600000010ff */
[----:B------:R1:W-:Y:S04]  /*9bc0*/  MUFU.EX2 R182, R9 ;  /* 0x0000000900b67308 */ /* 0x0003e80000000800 */
[C---:B--2---:R-:W-:Y:S08]  /*9bd0*/  HMMA.16816.F32.BF16 R144, R4.reuse, R38, R136 ;  /* 0x000000260490723c */ /* 0x044ff00000041888 */
[----:B----4-:R-:W-:Y:S01]  /*9be0*/  HMMA.16816.F32.BF16 R136, R4, R30, R128 ;  /* 0x0000001e0488723c */ /* 0x010fe20000041880 */
        /* <DEDUP_REMOVED lines=8> */
[----:B------:R-:W-:Y:S01]  /*9c70*/  MOV R199, R140 ;  /* 0x0000008c00c77202 */ /* 0x000fe20000000f00 */
[----:B------:R1:W-:Y:S06]  /*9c80*/  MUFU.EX2 R181, R9 ;  /* 0x0000000900b57308 */ /* 0x0003ec0000000800 */
[C---:B------:R-:W-:Y:S08]  /*9c90*/  HMMA.16816.F32.BF16 R132, R4.reuse, R28, R132 ;  /* 0x0000001c0484723c */ /* 0x040ff00000041884 */
[----:B------:R-:W-:Y:S01]  /*9ca0*/  HMMA.16816.F32.BF16 R148, R4, R24, R124 ;  /* 0x000000180494723c */ /* 0x000fe2000004187c */
[----:B------:R-:W3:Y:S01]  /*9cb0*/  LDSM.16.MT88.4 R124, [R220+0x9c00] ;  /* 0x009c0000dc7c783b */ /* 0x000ee20000004200 */
[----:B-1----:R-:W-:Y:S01]  /*9cc0*/  FFMA.FTZ R9, R211, c[0x0][0x23c], -R8 ;  /* 0x00008f00d3097a23 */ /* 0x002fe20000010808 */
[----:B------:R-:W-:-:S02]  /*9cd0*/  MOV R211, R207 ;  /* 0x000000cf00d37202 */ /* 0x000fc40000000f00 */
[----:B------:R-:W-:Y:S01]  /*9ce0*/  MOV R207, R142 ;  /* 0x0000008e00cf7202 */ /* 0x000fe20000000f00 */
[----:B------:R1:W4:Y:S02]  /*9cf0*/  MUFU.EX2 R179, R9 ;  /* 0x0000000900b37308 */ /* 0x0003240000000800 */
[C---:B------:R-:W-:Y:S08]  /*9d00*/  HMMA.16816.F32.BF16 R152, R4.reuse, R26, R120 ;  /* 0x0000001a0498723c */ /* 0x040ff00000041878 */
[----:B-----5:R-:W-:Y:S01]  /*9d10*/  HMMA.16816.F32.BF16 R164, R4, R16, R116 ;  /* 0x0000001004a4723c */ /* 0x020fe20000041874 */
[----:B-1----:R-:W-:Y:S01]  /*9d20*/  FFMA.FTZ R9, R241, c[0x0][0x23c], -R3 ;  /* 0x00008f00f1097a23 */ /* 0x002fe20000010803 */
[----:B------:R-:W-:-:S06]  /*9d30*/  MOV R241, R205 ;  /* 0x000000cd00f17202 */ /* 0x000fcc0000000f00 */
[C---:B------:R-:W-:Y:S01]  /*9d40*/  HMMA.16816.F32.BF16 R168, R4.reuse, R18, R112 ;  /* 0x0000001204a8723c */ /* 0x040fe20000041870 */
[----:B------:R-:W-:Y:S01]  /*9d50*/  MOV R205, R141 ;  /* 0x0000008d00cd7202 */ /* 0x000fe20000000f00 */
[----:B------:R1:W-:Y:S06]  /*9d60*/  MUFU.EX2 R178, R9 ;  /* 0x0000000900b27308 */ /* 0x0003ec0000000800 */
[C---:B------:R-:W-:Y:S08]  /*9d70*/  HMMA.16816.F32.BF16 R104, R4.reuse, R20, R92 ;  /* 0x000000140468723c */ /* 0x040ff0000004185c */
[----:B------:R-:W-:Y:S01]  /*9d80*/  HMMA.16816.F32.BF16 R84, R4, R22, R72 ;  /* 0x000000160454723c */ /* 0x000fe20000041848 */
[----:B-1----:R-:W-:Y:S01]  /*9d90*/  FFMA.FTZ R9, R217, c[0x0][0x23c], -R3 ;  /* 0x00008f00d9097a23 */ /* 0x002fe20000010803 */
[----:B------:R-:W-:-:S02]  /*9da0*/  MOV R217, R201 ;  /* 0x000000c900d97202 */ /* 0x000fc40000000f00 */
[----:B------:R-:W-:Y:S01]  /*9db0*/  MOV R201, R159 ;  /* 0x0000009f00c97202 */ /* 0x000fe20000000f00 */
[----:B------:R1:W5:Y:S02]  /*9dc0*/  MUFU.EX2 R177, R9 ;  /* 0x0000000900b17308 */ /* 0x0003640000000800 */
[----:B--2---:R-:W-:Y:S02]  /*9dd0*/  F2FP.BF16.PACK_AB R4, R180, R182 ;  /* 0x000000b6b404723e */ /* 0x004fe400000010ff */
[----:B----4-:R-:W-:Y:S02]  /*9de0*/  F2FP.BF16.PACK_AB R6, R179, R181 ;  /* 0x000000b5b306723e */ /* 0x010fe400000010ff */
[----:B------:R-:W-:Y:S02]  /*9df0*/  MOV R75, R214 ;  /* 0x000000d6004b7202 */ /* 0x000fe40000000f00 */
[----:B------:R-:W-:Y:S02]  /*9e00*/  MOV R74, R206 ;  /* 0x000000ce004a7202 */ /* 0x000fe40000000f00 */
[----:B------:R-:W-:-:S02]  /*9e10*/  MOV R73, R208 ;  /* 0x000000d000497202 */ /* 0x000fc40000000f00 */
[----:B------:R-:W-:Y:S02]  /*9e20*/  MOV R72, R209 ;  /* 0x000000d100487202 */ /* 0x000fe40000000f00 */
[----:B------:R-:W-:Y:S02]  /*9e30*/  MOV R214, R173 ;  /* 0x000000ad00d67202 */ /* 0x000fe40000000f00 */
[----:B------:R-:W-:Y:S01]  /*9e40*/  MOV R206, R174 ;  /* 0x000000ae00ce7202 */ /* 0x000fe20000000f00 */
[----:B-1----:R-:W-:Y:S01]  /*9e50*/  FFMA.FTZ R9, R216, c[0x0][0x23c], -R3 ;  /* 0x00008f00d8097a23 */ /* 0x002fe20000010803 */
[----:B-----5:R-:W-:Y:S02]  /*9e60*/  F2FP.BF16.PACK_AB R5, R177, R178 ;  /* 0x000000b2b105723e */ /* 0x020fe400000010ff */
[----:B------:R-:W-:Y:S01]  /*9e70*/  MOV R216, R200 ;  /* 0x000000c800d87202 */ /* 0x000fe20000000f00 */
[----:B------:R1:W-:Y:S01]  /*9e80*/  MUFU.EX2 R176, R9 ;  /* 0x0000000900b07308 */ /* 0x0003e20000000800 */
[----:B------:R-:W-:-:S02]  /*9e90*/  MOV R208, R175 ;  /* 0x000000af00d07202 */ /* 0x000fc40000000f00 */
[----:B------:R-:W-:Y:S01]  /*9ea0*/  MOV R209, R156 ;  /* 0x0000009c00d17202 */ /* 0x000fe20000000f00 */
[----:B------:R-:W-:Y:S01]  /*9eb0*/  LDSM.16.MT88.4 R172, [R222+0xac00] ;  /* 0x00ac0000deac783b */ /* 0x000fe20000004200 */
[----:B------:R-:W-:Y:S01]  /*9ec0*/  MOV R200, R158 ;  /* 0x0000009e00c87202 */ /* 0x000fe20000000f00 */
[----:B-1----:R-:W-:Y:S01]  /*9ed0*/  FFMA.FTZ R9, R215, c[0x0][0x23c], -R3 ;  /* 0x00008f00d7097a23 */ /* 0x002fe20000010803 */
[----:B------:R-:W-:Y:S02]  /*9ee0*/  MOV R215, R210 ;  /* 0x000000d200d77202 */ /* 0x000fe40000000f00 */
[----:B------:R-:W-:Y:S01]  /*9ef0*/  MOV R210, R157 ;  /* 0x0000009d00d27202 */ /* 0x000fe20000000f00 */
[----:B------:R-:W1:Y:S01]  /*9f00*/  MUFU.EX2 R103, R9 ;  /* 0x0000000900677308 */ /* 0x000e620000000800 */
[----:B------:R-:W-:Y:S01]  /*9f10*/  LDSM.16.MT88.4 R156, [R220+0xac00] ;  /* 0x00ac0000dc9c783b */ /* 0x000fe20000004200 */
[----:B-1----:R-:W-:Y:S01]  /*9f20*/  F2FP.BF16.PACK_AB R7, R103, R176 ;  /* 0x000000b06707723e */ /* 0x002fe200000010ff */
[----:B------:R-:W-:Y:S01]  /*9f30*/  FFMA.FTZ R9, R242, c[0x0][0x23c], -R2 ;  /* 0x00008f00f2097a23 */ /* 0x000fe20000010802 */
[----:B------:R-:W-:-:S05]  /*9f40*/  MOV R242, R72 ;  /* 0x0000004800f27202 */ /* 0x000fca0000000f00 */
[C---:B------:R-:W-:Y:S07]  /*9f50*/  HMMA.16816.F32.BF16 R112, R4.reuse, R36, R88 ;  /* 0x000000240470723c */ /* 0x040fee0000041858 */
[----:B------:R-:W-:Y:S01]  /*9f60*/  MOV R90, R102 ;  /* 0x00000066005a7202 */ /* 0x000fe20000000f00 */
[----:B------:R-:W-:Y:S01]  /*9f70*/  HMMA.16816.F32.BF16 R64, R4, R30, R64 ;  /* 0x0000001e0440723c */ /* 0x000fe20000041840 */
[----:B------:R1:W-:Y:S01]  /*9f80*/  MUFU.EX2 R102, R9 ;  /* 0x0000000900667308 */ /* 0x0003e20000000800 */
[----:B------:R-:W-:-:S02]  /*9f90*/  MOV R91, R143 ;  /* 0x0000008f005b7202 */ /* 0x000fc40000000f00 */
[----:B------:R-:W2:Y:S03]  /*9fa0*/  LDSM.16.MT88.4 R140, [R222+0x9c00] ;  /* 0x009c0000de8c783b */ /* 0x000ea60000004200 */
[----:B------:R-:W-:Y:S01]  /*9fb0*/  MOV R31, R73 ;  /* 0x00000049001f7202 */ /* 0x000fe20000000f00 */
[C---:B------:R-:W-:Y:S08]  /*9fc0*/  HMMA.16816.F32.BF16 R68, R4.reuse, R28, R68 ;  /* 0x0000001c0444723c */ /* 0x040ff00000041844 */
[----:B------:R-:W-:Y:S01]  /*9fd0*/  HMMA.16816.F32.BF16 R56, R4, R26, R56 ;  /* 0x0000001a0438723c */ /* 0x000fe20000041838 */
[----:B-1----:R-:W-:Y:S01]  /*9fe0*/  FFMA.FTZ R9, R240, c[0x0][0x23c], -R2 ;  /* 0x00008f00f0097a23 */ /* 0x002fe20000010802 */
[----:B------:R-:W-:-:S03]  /*9ff0*/  MOV R240, R74 ;  /* 0x0000004a00f07202 */ /* 0x000fc60000000f00 */
[----:B------:R1:W4:Y:S03]  /*a000*/  MUFU.EX2 R30, R9 ;  /* 0x00000009001e7308 */ /* 0x0003260000000800 */
[C---:B------:R-:W-:Y:S08]  /*a010*/  HMMA.16816.F32.BF16 R60, R4.reuse, R24, R60 ;  /* 0x00000018043c723c */ /* 0x040ff0000004183c */
[----:B------:R-:W-:Y:S01]  /*a020*/  HMMA.16816.F32.BF16 R32, R4, R22, R32 ;  /* 0x000000160420723c */ /* 0x000fe20000041820 */
[--C-:B-1----:R-:W-:Y:S01]  /*a030*/  FFMA.FTZ R9, R218, c[0x0][0x23c], -R2.reuse ;  /* 0x00008f00da097a23 */ /* 0x102fe20000010802 */
[----:B----4-:R-:W-:Y:S01]  /*a040*/  F2FP.BF16.PACK_AB R92, R30, R102 ;  /* 0x000000661e5c723e */ /* 0x010fe200000010ff */
[----:B------:R-:W-:-:S05]  /*a050*/  FFMA.FTZ R2, R219, c[0x0][0x23c], -R2 ;  /* 0x00008f00db027a23 */ /* 0x000fca0000010802 */
[----:B------:R-:W-:Y:S01]  /*a060*/  HMMA.16816.F32.BF16 R48, R4, R12, R48 ;  /* 0x0000000c0430723c */ /* 0x000fe20000041830 */
[----:B------:R1:W-:Y:S01]  /*a070*/  MUFU.EX2 R29, R9 ;  /* 0x00000009001d7308 */ /* 0x0003e20000000800 */
[----:B------:R-:W-:Y:S02]  /*a080*/  MOV R219, R161 ;  /* 0x000000a100db7202 */ /* 0x000fe40000000f00 */
[----:B------:R-:W-:-:S04]  /*a090*/  MOV R218, R75 ;  /* 0x0000004b00da7202 */ /* 0x000fc80000000f00 */
[C---:B------:R-:W-:Y:S01]  /*a0a0*/  HMMA.16816.F32.BF16 R36, R4.reuse, R38, R76 ;  /* 0x000000260424723c */ /* 0x040fe2000004184c */
[----:B------:R4:W5:Y:S07]  /*a0b0*/  MUFU.EX2 R28, R2 ;  /* 0x00000002001c7308 */ /* 0x00096e0000000800 */
[----:B------:R-:W-:Y:S01]  /*a0c0*/  HMMA.16816.F32.BF16 R52, R4, R16, R52 ;  /* 0x000000100434723c */ /* 0x000fe20000041834 */
[----:B-1----:R-:W-:Y:S02]  /*a0d0*/  MOV R9, R202 ;  /* 0x000000ca00097202 */ /* 0x002fe40000000f00 */
[----:B------:R-:W-:-:S05]  /*a0e0*/  MOV R202, R162 ;  /* 0x000000a200ca7202 */ /* 0x000fca0000000f00 */
[C---:B------:R-:W-:Y:S01]  /*a0f0*/  HMMA.16816.F32.BF16 R40, R4.reuse, R18, R40 ;  /* 0x000000120428723c */ /* 0x040fe20000041828 */
[--C-:B----4-:R-:W-:Y:S01]  /*a100*/  FFMA.FTZ R2, R246, c[0x0][0x23c], -R0.reuse ;  /* 0x00008f00f6027a23 */ /* 0x110fe20000010800 */
[----:B-----5:R-:W-:Y:S02]  /*a110*/  F2FP.BF16.PACK_AB R94, R28, R29 ;  /* 0x0000001d1c5e723e */ /* 0x020fe400000010ff */
[----:B------:R-:W-:Y:S01]  /*a120*/  MOV R246, R203 ;  /* 0x000000cb00f67202 */ /* 0x000fe20000000f00 */
[----:B------:R1:W-:Y:S01]  /*a130*/  MUFU.EX2 R27, R2 ;  /* 0x00000002001b7308 */ /* 0x0003e20000000800 */
[----:B------:R-:W-:Y:S02]  /*a140*/  MOV R203, R163 ;  /* 0x000000a300cb7202 */ /* 0x000fe40000000f00 */
[C---:B------:R-:W-:Y:S01]  /*a150*/  HMMA.16816.F32.BF16 R12, R4.reuse, R14, R80 ;  /* 0x0000000e040c723c */ /* 0x040fe20000041850 */
[----:B------:R-:W4:Y:S07]  /*a160*/  LDSM.16.MT88.4 R80, [R220+0xbc00] ;  /* 0x00bc0000dc50783b */ /* 0x000f2e0000004200 */
[----:B------:R-:W-:Y:S01]  /*a170*/  HMMA.16816.F32.BF16 R44, R4, R20, R44 ;  /* 0x00000014042c723c */ /* 0x000fe2000004182c */
[----:B------:R-:W5:Y:S01]  /*a180*/  LDSM.16.MT88.4 R4, [R222+0xbc00] ;  /* 0x00bc0000de04783b */ /* 0x000f620000004200 */
        /* <DEDUP_REMOVED lines=13> */
[----:B---3--:R-:W-:Y:S01]  /*a260*/  HMMA.16816.F32.BF16 R116, R92, R124, R96 ;  /* 0x0000007c5c74723c */ /* 0x008fe20000041860 */
[----:B-1----:R-:W-:-:S07]  /*a270*/  FFMA.FTZ R2, R240, R101, R218 ;  /* 0x00000065f0027223 */ /* 0x002fce00000100da */
[----:B------:R-:W-:Y:S01]  /*a280*/  HMMA.16816.F32.BF16 R120, R92, R126, R144 ;  /* 0x0000007e5c78723c */ /* 0x000fe20000041890 */
[----:B--2---:R-:W-:Y:S01]  /*a290*/  FFMA.FTZ R0, R248, c[0x0][0x23c], -R8 ;  /* 0x00008f00f8007a23 */ /* 0x004fe20000010808 */
[----:B------:R-:W-:-:S03]  /*a2a0*/  F2FP.BF16.PACK_AB R96, R23, R21 ;  /* 0x000000151760723e */ /* 0x000fc600000010ff */
[----:B------:R1:W-:Y:S03]  /*a2b0*/  MUFU.EX2 R22, R0 ;  /* 0x0000000000167308 */ /* 0x0003e60000000800 */
[C---:B------:R-:W-:Y:S08]  /*a2c0*/  HMMA.16816.F32.BF16 R132, R92.reuse, R140, R132 ;  /* 0x0000008c5c84723c */ /* 0x040ff00000041884 */
        /* <DEDUP_REMOVED lines=12> */
[----:B----4-:R-:W-:Y:S01]  /*a390*/  HMMA.16816.F32.BF16 R72, R92, R80, R128 ;  /* 0x000000505c48723c */ /* 0x010fe20000041880 */
[----:B-1----:R-:W-:-:S07]  /*a3a0*/  FFMA.FTZ R0, R91, c[0x0][0x23c], -R3 ;  /* 0x00008f005b007a23 */ /* 0x002fce0000010803 */
[C---:B------:R-:W-:Y:S01]  /*a3b0*/  HMMA.16816.F32.BF16 R76, R92.reuse, R82, R108 ;  /* 0x000000525c4c723c */ /* 0x040fe2000004186c */
[----:B------:R1:W2:Y:S07]  /*a3c0*/  MUFU.EX2 R18, R0 ;  /* 0x0000000000127308 */ /* 0x0002ae0000000800 */
[C---:B-----5:R-:W-:Y:S07]  /*a3d0*/  HMMA.16816.F32.BF16 R88, R92.reuse, R4, R104 ;  /* 0x000000045c58723c */ /* 0x060fee0000041868 */
        /* <DEDUP_REMOVED lines=8> */
[----:B-1----:R-:W-:Y:S02]  /*a460*/  FFMA.FTZ R0, R242, R100, R31 ;  /* 0x00000064f2007223 */ /* 0x002fe4000001001f */
[----:B--2---:R-:W-:Y:S01]  /*a470*/  FFMA.FTZ R3, R9, R10, R219 ;  /* 0x0000000a09037223 */ /* 0x004fe200000100db */
[----:B---3--:R-:W-:Y:S01]  /*a480*/  F2FP.BF16.PACK_AB R99, R16, R17 ;  /* 0x000000111063723e */ /* 0x008fe200000010ff */
        /* <DEDUP_REMOVED lines=55> */
[C---:B------:R-:W-:Y:S01]  /*a800*/  HMMA.16816.F32.BF16 R80, R96.reuse, R82, R12 ;  /* 0x000000526050723c */ /* 0x040fe2000004180c */
[----:B------:R-:W-:Y:S02]  /*a810*/  FADD.FTZ R3, R19, R3 ;  /* 0x0000000313037221 */ /* 0x000fe40000010000 */
[----:B------:R-:W-:Y:S02]  /*a820*/  FADD.FTZ R0, R27, R0 ;  /* 0x000000001b007221 */ /* 0x000fe40000010000 */
[----:B------:R-:W-:Y:S01]  /*a830*/  FADD.FTZ R2, R102, R2 ;  /* 0x0000000266027221 */ /* 0x000fe20000010000 */
[----:B------:R-:W-:Y:S01]  /*a840*/  MOV R102, R237 ;  /* 0x000000ed00667202 */ /* 0x000fe20000000f00 */
        /* <DEDUP_REMOVED lines=20> */
[----:B------:R-:W3:Y:S04]  /*a990*/  LDL.64 R204, [R1+0x48] ;  /* 0x0000480001cc7983 */ /* 0x000ee80000100a00 */
[----:B------:R-:W4:Y:S04]  /*a9a0*/  LDL.64 R202, [R1+0x18] ;  /* 0x0000180001ca7983 */ /* 0x000f280000100a00 */
[----:B------:R-:W-:Y:S01]  /*a9b0*/  BAR.SYNC.DEFER_BLOCKING 0x0 ;  /* 0x0000000000007b1d */ /* 0x000fe20000010000 */
[----:B--2---:R-:W-:-:S04]  /*a9c0*/  IADD3 R236, R198, -0x3, RZ ;  /* 0xfffffffdc6ec7810 */ /* 0x004fc80007ffe0ff */
[----:B------:R-:W-:Y:S01]  /*a9d0*/  SHF.R.S32.HI R0, RZ, 0x1f, R236 ;  /* 0x0000001fff007819 */ /* 0x000fe200000114ec */
[----:B------:R-:W-:-:S04]  /*a9e0*/  IMAD.WIDE.U32 R4, R236, c[0x0][0x1a0], RZ ;  /* 0x00006800ec047a25 */ /* 0x000fc800078e00ff */
[----:B------:R-:W-:-:S04]  /*a9f0*/  IMAD R0, R0, c[0x0][0x1a0], RZ ;  /* 0x0000680000007a24 */ /* 0x000fc800078e02ff */
[----:B------:R-:W-:Y:S01]  /*aa00*/  IMAD R2, R236, c[0x0][0x1a4], R0 ;  /* 0x00006900ec027a24 */ /* 0x000fe200078e0200 */
[----:B---3--:R-:W-:-:S04]  /*aa10*/  LEA R0, P0, R4, R204, 0x6 ;  /* 0x000000cc04007211 */ /* 0x008fc800078030ff */
[----:B------:R-:W-:Y:S02]  /*aa20*/  IADD3 R5, R5, R2, RZ ;  /* 0x0000000205057210 */ /* 0x000fe40007ffe0ff */
[----:B------:R-:W-:Y:S02]  /*aa30*/  LEA R2, P1, R0, c[0x0][0x170], 0x1 ;  /* 0x00005c0000027a11 */ /* 0x000fe400078208ff */
        /* <DEDUP_REMOVED lines=20> */
[----:B------:R-:W1:Y:S04]  /*ab80*/  LDSM.16.M88.4 R16, [R225] ;  /* 0x00000000e110783b */ /* 0x000e680000000200 */
[----:B---3--:R-:W-:Y:S04]  /*ab90*/  LDSM.16.M88.4 R4, [R225+0x1000] ;  /* 0x00100000e104783b */ /* 0x008fe80000000200 */
[----:B------:R-:W3:Y:S04]  /*aba0*/  LDSM.16.M88.4 R44, [R223+0x6800] ;  /* 0x00680000df2c783b */ /* 0x000ee80000000200 */
[----:B------:R-:W3:Y:S04]  /*abb0*/  LDSM.16.M88.4 R40, [R223+0x6400] ;  /* 0x00640000df28783b */ /* 0x000ee80000000200 */
[----:B------:R-:W3:Y:S01]  /*abc0*/  LDSM.16.M88.4 R20, [R223+0x6000] ;  /* 0x00600000df14783b */ /* 0x000ee20000000200 */
[----:B----4-:R-:W-:Y:S01]  /*abd0*/  HMMA.16816.F32.BF16 R184, R8, R36, RZ ;  /* 0x0000002408b8723c */ /* 0x010fe200000418ff */
[----:B--2---:R-:W-:-:S02]  /*abe0*/  MOV R3, R198 ;  /* 0x000000c600037202 */ /* 0x004fc40000000f00 */
[----:B------:R-:W0:Y:S05]  /*abf0*/  LDGDEPBAR ;  /* 0x00000000000079af */ /* 0x000e2a0000000000 */
        /* <DEDUP_REMOVED lines=8> */
[C---:B------:R-:W-:Y:S08]  /*ac80*/  HMMA.16816.F32.BF16 R188, R12.reuse, R36, RZ ;  /* 0x000000240cbc723c */ /* 0x040ff000000418ff */
[C---:B------:R-:W-:Y:S08]  /*ac90*/  HMMA.16816.F32.BF16 R56, R12.reuse, R32, RZ ;  /* 0x000000200c38723c */ /* 0x040ff000000418ff */
[C---:B------:R-:W-:Y:S08]  /*aca0*/  HMMA.16816.F32.BF16 R52, R12.reuse, R28, RZ ;  /* 0x0000001c0c34723c */ /* 0x040ff000000418ff */
[C---:B------:R-:W-:Y:S01]  /*acb0*/  HMMA.16816.F32.BF16 R192, R12.reuse, R30, RZ ;  /* 0x0000001e0cc0723c */ /* 0x040fe200000418ff */
[----:B------:R-:W-:Y:S07]  /*acc0*/  LDSM.16.M88.4 R28, [R224+0x2000] ;  /* 0x00200000e01c783b */ /* 0x000fee0000000200 */
[C---:B------:R-:W-:Y:S08]  /*acd0*/  HMMA.16816.F32.BF16 R36, R12.reuse, R38, RZ ;  /* 0x000000260c24723c */ /* 0x040ff000000418ff */
[----:B------:R-:W-:Y:S08]  /*ace0*/  HMMA.16816.F32.BF16 R32, R12, R34, RZ ;  /* 0x000000220c20723c */ /* 0x000ff000000418ff */
[----:B------:R-:W-:Y:S01]  /*acf0*/  HMMA.16816.F32.BF16 R216, R16, R48, R8 ;  /* 0x0000003010d8723c */ /* 0x000fe20000041808 */
[----:B------:R-:W1:Y:S07]  /*ad00*/  LDSM.16.M88.4 R8, [R221+0x7000] ;  /* 0x00700000dd08783b */ /* 0x000e6e0000000200 */
        /* <DEDUP_REMOVED lines=8> */
[----:B------:R-:W2:Y:S07]  /*ad90*/  LDSM.16.M88.4 R4, [R224+0x3000] ;  /* 0x00300000e004783b */ /* 0x000eae0000000200 */
[----:B------:R-:W-:Y:S08]  /*ada0*/  HMMA.16816.F32.BF16 R60, R16, R20, R188 ;  /* 0x00000014103c723c */ /* 0x000ff000000418bc */
[----:B------:R-:W-:Y:S01]  /*adb0*/  HMMA.16816.F32.BF16 R12, R12, R26, RZ ;  /* 0x0000001a0c0c723c */ /* 0x000fe200000418ff */
[----:B------:R-:W-:Y:S07]  /*adc0*/  LDSM.16.M88.4 R24, [R225+0x2000] ;  /* 0x00200000e118783b */ /* 0x000fee0000000200 */
[C---:B------:R-:W-:Y:S01]  /*add0*/  HMMA.16816.F32.BF16 R64, R16.reuse, R40, R56 ;  /* 0x000000281040723c */ /* 0x040fe20000041838 */
[----:B------:R-:W-:Y:S07]  /*ade0*/  LDSM.16.M88.4 R56, [R221+0x7800] ;  /* 0x00780000dd38783b */ /* 0x000fee0000000200 */
[C---:B------:R-:W-:Y:S01]  /*adf0*/  HMMA.16816.F32.BF16 R212, R16.reuse, R44, R52 ;  /* 0x0000002c10d4723c */ /* 0x040fe20000041834 */
[----:B------:R-:W-:Y:S07]  /*ae00*/  LDSM.16.M88.4 R52, [R221+0x7c00] ;  /* 0x007c0000dd34783b */ /* 0x000fee0000000200 */
[C---:B------:R-:W-:Y:S01]  /*ae10*/  HMMA.16816.F32.BF16 R192, R16.reuse, R46, R192 ;  /* 0x0000002e10c0723c */ /* 0x040fe200000418c0 */
[----:B------:R-:W3:Y:S07]  /*ae20*/  LDSM.16.M88.4 R44, [R221+0x7400] ;  /* 0x00740000dd2c783b */ /* 0x000eee0000000200 */
[C---:B------:R-:W-:Y:S01]  /*ae30*/  HMMA.16816.F32.BF16 R36, R16.reuse, R22, R36 ;  /* 0x000000161024723c */ /* 0x040fe20000041824 */
[----:B------:R-:W-:Y:S07]  /*ae40*/  LDSM.16.M88.4 R20, [R225+0x3000] ;  /* 0x00300000e114783b */ /* 0x000fee0000000200 */
[----:B------:R-:W-:Y:S01]  /*ae50*/  HMMA.16816.F32.BF16 R208, R16, R42, R32 ;  /* 0x0000002a10d0723c */ /* 0x000fe20000041820 */
[----:B------:R-:W4:Y:S07]  /*ae60*/  LDSM.16.M88.4 R32, [R223+0x7000] ;  /* 0x00700000df20783b */ /* 0x000f2e0000000200 */
[----:B-1----:R-:W-:Y:S08]  /*ae70*/  HMMA.16816.F32.BF16 R40, R28, R8, R60 ;  /* 0x000000081c28723c */ /* 0x002ff0000004183c */
[----:B------:R-:W-:Y:S01]  /*ae80*/  HMMA.16816.F32.BF16 R184, R16, R50, R12 ;  /* 0x0000003210b8723c */ /* 0x000fe2000004180c */
[----:B------:R-:W-:Y:S07]  /*ae90*/  LDSM.16.M88.4 R16, [R224+0x4000] ;  /* 0x00400000e010783b */ /* 0x000fee0000000200 */
[C---:B--2---:R-:W-:Y:S08]  /*aea0*/  HMMA.16816.F32.BF16 R12, R4.reuse, R8, R200 ;  /* 0x00000008040c723c */ /* 0x044ff000000418c8 */
[-C--:B------:R-:W-:Y:S08]  /*aeb0*/  HMMA.16816.F32.BF16 R48, R4, R10.reuse, R180 ;  /* 0x0000000a0430723c */ /* 0x080ff000000418b4 */
[----:B------:R-:W-:Y:S01]  /*aec0*/  HMMA.16816.F32.BF16 R8, R28, R10, R36 ;  /* 0x0000000a1c08723c */ /* 0x000fe20000041824 */
[----:B------:R-:W1:Y:S07]  /*aed0*/  LDSM.16.M88.4 R36, [R221+0x8000] ;  /* 0x00800000dd24783b */ /* 0x000e6e0000000200 */
[C---:B---3--:R-:W-:Y:S08]  /*aee0*/  HMMA.16816.F32.BF16 R204, R4.reuse, R44, R204 ;  /* 0x0000002c04cc723c */ /* 0x048ff000000418cc */
[C---:B------:R-:W-:Y:S08]  /*aef0*/  HMMA.16816.F32.BF16 R196, R4.reuse, R56, R196 ;  /* 0x0000003804c4723c */ /* 0x040ff000000418c4 */
[C---:B------:R-:W-:Y:S08]  /*af00*/  HMMA.16816.F32.BF16 R240, R4.reuse, R52, R176 ;  /* 0x0000003404f0723c */ /* 0x040ff000000418b0 */
[C---:B------:R-:W-:Y:S08]  /*af10*/  HMMA.16816.F32.BF16 R188, R4.reuse, R46, R108 ;  /* 0x0000002e04bc723c */ /* 0x040ff0000004186c */
[C---:B------:R-:W-:Y:S08]  /*af20*/  HMMA.16816.F32.BF16 R200, R4.reuse, R58, R104 ;  /* 0x0000003a04c8723c */ /* 0x040ff00000041868 */
[----:B------:R-:W-:Y:S08]  /*af30*/  HMMA.16816.F32.BF16 R248, R4, R54, R100 ;  /* 0x0000003604f8723c */ /* 0x000ff00000041864 */
[-C--:B----4-:R-:W-:Y:S01]  /*af40*/  HMMA.16816.F32.BF16 R4, R24, R32.reuse, R40 ;  /* 0x000000201804723c */ /* 0x090fe20000041828 */
[----:B------:R-:W-:Y:S07]  /*af50*/  LDSM.16.M88.4 R40, [R223+0x7400] ;  /* 0x00740000df28783b */ /* 0x000fee0000000200 */
[----:B------:R-:W-:Y:S01]  /*af60*/  HMMA.16816.F32.BF16 R60, R20, R32, R12 ;  /* 0x00000020143c723c */ /* 0x000fe2000004180c */
[----:B------:R-:W2:Y:S07]  /*af70*/  LDSM.16.M88.4 R12, [R224+0x5000] ;  /* 0x00500000e00c783b */ /* 0x000eae0000000200 */
[----:B------:R-:W-:Y:S08]  /*af80*/  HMMA.16816.F32.BF16 R176, R28, R44, R64 ;  /* 0x0000002c1cb0723c */ /* 0x000ff00000041840 */
[-C--:B------:R-:W-:Y:S08]  /*af90*/  HMMA.16816.F32.BF16 R104, R20, R34.reuse, R48 ;  /* 0x000000221468723c */ /* 0x080ff00000041830 */
[----:B------:R-:W-:Y:S01]  /*afa0*/  HMMA.16816.F32.BF16 R64, R24, R34, R8 ;  /* 0x000000221840723c */ /* 0x000fe20000041808 */
[----:B------:R-:W-:Y:S04]  /*afb0*/  LDSM.16.M88.4 R32, [R223+0x8000] ;  /* 0x00800000df20783b */ /* 0x000fe80000000200 */
[----:B------:R-:W3:Y:S03]  /*afc0*/  LDSM.16.M88.4 R8, [R225+0x4000] ;  /* 0x00400000e108783b */ /* 0x000ee60000000200 */
[-C--:B-1----:R-:W-:Y:S01]  /*afd0*/  HMMA.16816.F32.BF16 R48, R16, R36.reuse, R4 ;  /* 0x000000241030723c */ /* 0x082fe20000041804 */
[----:B------:R-:W1:Y:S07]  /*afe0*/  LDSM.16.M88.4 R4, [R225+0x5000] ;  /* 0x00500000e104783b */ /* 0x000e6e0000000200 */
[----:B--2---:R-:W-:Y:S08]  /*aff0*/  HMMA.16816.F32.BF16 R60, R12, R36, R60 ;  /* 0x000000240c3c723c */ /* 0x004ff0000004183c */
[----:B------:R-:W-:Y:S08]  /*b000*/  HMMA.16816.F32.BF16 R108, R28, R46, R208 ;  /* 0x0000002e1c6c723c */ /* 0x000ff000000418d0 */
[----:B---3--:R-:W-:Y:S08]  /*b010*/  HMMA.16816.F32.BF16 R100, R8, R32, R48 ;  /* 0x000000200864723c */ /* 0x008ff00000041830 */
[C---:B------:R-:W-:Y:S08]  /*b020*/  HMMA.16816.F32.BF16 R180, R28.reuse, R56, R212 ;  /* 0x000000381cb4723c */ /* 0x040ff000000418d4 */
[C---:B------:R-:W-:Y:S08]  /*b030*/  HMMA.16816.F32.BF16 R192, R28.reuse, R58, R192 ;  /* 0x0000003a1cc0723c */ /* 0x040ff000000418c0 */
[C---:B------:R-:W-:Y:S08]  /*b040*/  HMMA.16816.F32.BF16 R216, R28.reuse, R52, R216 ;  /* 0x000000341cd8723c */ /* 0x040ff000000418d8 */
[----:B------:R-:W-:Y:S08]  /*b050*/  HMMA.16816.F32.BF16 R184, R28, R54, R184 ;  /* 0x000000361cb8723c */ /* 0x000ff000000418b8 */
[-C--:B------:R-:W-:Y:S08]  /*b060*/  HMMA.16816.F32.BF16 R48, R12, R38.reuse, R104 ;  /* 0x000000260c30723c */ /* 0x080ff00000041868 */
[----:B------:R-:W-:Y:S01]  /*b070*/  HMMA.16816.F32.BF16 R28, R16, R38, R64 ;  /* 0x00000026101c723c */ /* 0x000fe20000041840 */
[----:B------:R-:W2:Y:S01]  /*b080*/  LDSM.16.M88.4 R36, [R221+0x8400] ;  /* 0x00840000dd24783b */ /* 0x000ea20000000200 */
[----:B------:R-:W-:-:S06]  /*b090*/  FMUL.FTZ R0, R100, c[0x0][0x2ec] ;  /* 0x0000bb0064007a20 */ /* 0x000fcc0000410000 */
[----:B-1----:R-:W-:Y:S01]  /*b0a0*/  HMMA.16816.F32.BF16 R44, R4, R32, R60 ;  /* 0x00000020042c723c */ /* 0x002fe2000004183c */
[----:B------:R1:W3:Y:S07]  /*b0b0*/  MUFU.TANH R244, R0 ;  /* 0x0000000000f47308 */ /* 0x0002ee0000002400 */
[----:B------:R-:W-:Y:S01]  /*b0c0*/  HMMA.16816.F32.BF16 R52, R24, R40, R176 ;  /* 0x000000281834723c */ /* 0x000fe200000418b0 */
[----:B-1----:R-:W-:-:S04]  /*b0d0*/  FMUL.FTZ R0, R101, c[0x0][0x2ec] ;  /* 0x0000bb0065007a20 */ /* 0x002fc80000410000 */
[----:B------:R1:W4:Y:S03]  /*b0e0*/  MUFU.TANH R215, R0 ;  /* 0x0000000000d77308 */ /* 0x0003260000002400 */
[----:B------:R-:W-:Y:S01]  /*b0f0*/  HMMA.16816.F32.BF16 R56, R8, R34, R28 ;  /* 0x000000220838723c */ /* 0x000fe2000004181c */
[----:B------:R-:W5:Y:S01]  /*b100*/  LDSM.16.M88.4 R28, [R223+0x8400] ;  /* 0x00840000df1c783b */ /* 0x000f620000000200 */
[----:B-1----:R-:W-:-:S04]  /*b110*/  FMUL.FTZ R0, R102, c[0x0][0x2ec] ;  /* 0x0000bb0066007a20 */ /* 0x002fc80000410000 */
[----:B------:R1:W1:Y:S02]  /*b120*/  MUFU.TANH R213, R0 ;  /* 0x0000000000d57308 */ /* 0x0002640000002400 */
[----:B------:R-:W-:Y:S01]  /*b130*/  HMMA.16816.F32.BF16 R64, R20, R40, R204 ;  /* 0x000000281440723c */ /* 0x000fe200000418cc */
[----:B-1----:R-:W-:-:S05]  /*b140*/  FMUL.FTZ R0, R103, c[0x0][0x2ec] ;  /* 0x0000bb0067007a20 */ /* 0x002fca0000410000 */
[----:B------:R1:W1:Y:S02]  /*b150*/  MUFU.TANH R214, R0 ;  /* 0x0000000000d67308 */ /* 0x0002640000002400 */
[----:B------:R-:W-:Y:S01]  /*b160*/  HMMA.16816.F32.BF16 R100, R4, R34, R48 ;  /* 0x000000220464723c */ /* 0x000fe20000041830 */
[----:B-1----:R-:W-:-:S05]  /*b170*/  FMUL.FTZ R0, R44, c[0x0][0x2ec] ;  /* 0x0000bb002c007a20 */ /* 0x002fca0000410000 */
[----:B------:R1:W1:Y:S02]  /*b180*/  MUFU.TANH R212, R0 ;  /* 0x0000000000d47308 */ /* 0x0002640000002400 */
[----:B--2---:R-:W-:Y:S01]  /*b190*/  HMMA.16816.F32.BF16 R48, R16, R36, R52 ;  /* 0x000000241030723c */ /* 0x004fe20000041834 */
[----:B-1----:R-:W-:-:S05]  /*b1a0*/  FMUL.FTZ R0, R45, c[0x0][0x2ec] ;  /* 0x0000bb002d007a20 */ /* 0x002fca0000410000 */
[----:B------:R1:W2:Y:S02]  /*b1b0*/  MUFU.TANH R211, R0 ;  /* 0x0000000000d37308 */ /* 0x0002a40000002400 */
[----:B-1----:R-:W-:-:S06]  /*b1c0*/  FMUL.FTZ R0, R46, c[0x0][0x2ec] ;  /* 0x0000bb002e007a20 */ /* 0x002fcc0000410000 */
[----:B------:R1:W1:Y:S01]  /*b1d0*/  MUFU.TANH R210, R0 ;  /* 0x0000000000d27308 */ /* 0x0002620000002400 */
[----:B------:R-:W-:Y:S01]  /*b1e0*/  HMMA.16816.F32.BF16 R60, R20, R42, R188 ;  /* 0x0000002a143c723c */ /* 0x000fe200000418bc */
[----:B-1----:R-:W-:-:S06]  /*b1f0*/  FMUL.FTZ R0, R47, c[0x0][0x2ec] ;  /* 0x0000bb002f007a20 */ /* 0x002fcc0000410000 */
[----:B------:R1:W1:Y:S01]  /*b200*/  MUFU.TANH R209, R0 ;  /* 0x0000000000d17308 */ /* 0x0002620000002400 */
[----:B------:R-:W-:Y:S01]  /*b210*/  HMMA.16816.F32.BF16 R44, R24, R42, R108 ;  /* 0x0000002a182c723c */ /* 0x000fe2000004186c */
[----:B------:R-:W2:Y:S01]  /*b220*/  LDSM.16.M88.4 R40, [R223+0x7800] ;  /* 0x00780000df28783b */ /* 0x000ea20000000200 */
[----:B-1----:R-:W-:-:S05]  /*b230*/  FMUL.FTZ R0, R56, c[0x0][0x2ec] ;  /* 0x0000bb0038007a20 */ /* 0x002fca0000410000 */
[----:B------:R1:W1:Y:S01]  /*b240*/  MUFU.TANH R207, R0 ;  /* 0x0000000000cf7308 */ /* 0x0002620000002400 */
[----:B------:R-:W-:Y:S01]  /*b250*/  HMMA.16816.F32.BF16 R32, R12, R36, R64 ;  /* 0x000000240c20723c */ /* 0x000fe20000041840 */
[----:B-1----:R-:W-:-:S06]  /*b260*/  FMUL.FTZ R0, R57, c[0x0][0x2ec] ;  /* 0x0000bb0039007a20 */ /* 0x002fcc0000410000 */
[----:B------:R1:W1:Y:S01]  /*b270*/  MUFU.TANH R208, R0 ;  /* 0x0000000000d07308 */ /* 0x0002620000002400 */
[----:B-----5:R-:W-:Y:S01]  /*b280*/  HMMA.16816.F32.BF16 R52, R8, R28, R48 ;  /* 0x0000001c0834723c */ /* 0x020fe20000041830 */
[----:B-1----:R-:W-:-:S06]  /*b290*/  FMUL.FTZ R0, R58, c[0x0][0x2ec] ;  /* 0x0000bb003a007a20 */ /* 0x002fcc0000410000 */
[----:B------:R1:W1:Y:S02]  /*b2a0*/  MUFU.TANH R205, R0 ;  /* 0x0000000000cd7308 */ /* 0x0002640000002400 */
[----:B-1----:R-:W-:-:S06]  /*b2b0*/  FMUL.FTZ R0, R59, c[0x0][0x2ec] ;  /* 0x0000bb003b007a20 */ /* 0x002fcc0000410000 */
[----:B------:R1:W1:Y:S01]  /*b2c0*/  MUFU.TANH R206, R0 ;  /* 0x0000000000ce7308 */ /* 0x0002620000002400 */
[----:B------:R-:W-:Y:S01]  /*b2d0*/  HMMA.16816.F32.BF16 R60, R12, R38, R60 ;  /* 0x000000260c3c723c */ /* 0x000fe2000004183c */
[----:B-1----:R-:W-:-:S06]  /*b2e0*/  FMUL.FTZ R0, R100, c[0x0][0x2ec] ;  /* 0x0000bb0064007a20 */ /* 0x002fcc0000410000 */
[----:B------:R1:W1:Y:S01]  /*b2f0*/  MUFU.TANH R204, R0 ;  /* 0x0000000000cc7308 */ /* 0x0002620000002400 */
[----:B------:R-:W-:Y:S08]  /*b300*/  HMMA.16816.F32.BF16 R48, R16, R38, R44 ;  /* 0x000000261030723c */ /* 0x000ff0000004182c */
[----:B------:R-:W-:Y:S01]  /*b310*/  HMMA.16816.F32.BF16 R36, R4, R28, R32 ;  /* 0x0000001c0424723c */ /* 0x000fe20000041820 */
[----:B------:R-:W5:Y:S01]  /*b320*/  LDSM.16.M88.4 R32, [R221+0x8800] ;  /* 0x00880000dd20783b */ /* 0x000f620000000200 */
[----:B-1----:R-:W-:-:S04]  /*b330*/  FMUL.FTZ R0, R101, c[0x0][0x2ec] ;  /* 0x0000bb0065007a20 */ /* 0x002fc80000410000 */
[----:B------:R1:W1:Y:S02]  /*b340*/  MUFU.TANH R191, R0 ;  /* 0x0000000000bf7308 */ /* 0x0002640000002400 */
[----:B-1----:R-:W-:-:S06]  /*b350*/  FMUL.FTZ R0, R102, c[0x0][0x2ec] ;  /* 0x0000bb0066007a20 */ /* 0x002fcc0000410000 */
[----:B------:R1:W1:Y:S01]  /*b360*/  MUFU.TANH R189, R0 ;  /* 0x0000000000bd7308 */ /* 0x0002620000002400 */
[----:B--2---:R-:W-:Y:S01]  /*b370*/  HMMA.16816.F32.BF16 R44, R24, R40, R180 ;  /* 0x00000028182c723c */ /* 0x004fe200000418b4 */
[----:B-1----:R-:W-:-:S06]  /*b380*/  FMUL.FTZ R0, R103, c[0x0][0x2ec] ;  /* 0x0000bb0067007a20 */ /* 0x002fcc0000410000 */
[----:B------:R1:W2:Y:S02]  /*b390*/  MUFU.TANH R190, R0 ;  /* 0x0000000000be7308 */ /* 0x0002a40000002400 */
[----:B-1----:R-:W-:-:S06]  /*b3a0*/  FMUL.FTZ R0, R52, c[0x0][0x2ec] ;  /* 0x0000bb0034007a20 */ /* 0x002fcc0000410000 */
[----:B------:R1:W1:Y:S01]  /*b3b0*/  MUFU.TANH R188, R0 ;  /* 0x0000000000bc7308 */ /* 0x0002620000002400 */
[----:B------:R-:W-:Y:S01]  /*b3c0*/  HMMA.16816.F32.BF16 R64, R4, R30, R60 ;  /* 0x0000001e0440723c */ /* 0x000fe2000004183c */
[----:B-1----:R-:W-:-:S06]  /*b3d0*/  FMUL.FTZ R0, R53, c[0x0][0x2ec] ;  /* 0x0000bb0035007a20 */ /* 0x002fcc0000410000 */
[----:B------:R1:W1:Y:S02]  /*b3e0*/  MUFU.TANH R180, R0 ;  /* 0x0000000000b47308 */ /* 0x0002640000002400 */
[----:B-1----:R-:W-:-:S06]  /*b3f0*/  FMUL.FTZ R0, R54, c[0x0][0x2ec] ;  /* 0x0000bb0036007a20 */ /* 0x002fcc0000410000 */
[----:B------:R1:W1:Y:S01]  /*b400*/  MUFU.TANH R178, R0 ;  /* 0x0000000000b27308 */ /* 0x0002620000002400 */
[----:B------:R-:W-:Y:S01]  /*b410*/  HMMA.16816.F32.BF16 R56, R20, R40, R196 ;  /* 0x000000281438723c */ /* 0x000fe200000418c4 */
[----:B-1----:R-:W-:-:S07]  /*b420*/  FMUL.FTZ R0, R55, c[0x0][0x2ec] ;  /* 0x0000bb0037007a20 */ /* 0x002fce0000410000 */
[----:B------:R-:W-:Y:S01]  /*b430*/  HMMA.16816.F32.BF16 R52, R8, R30, R48 ;  /* 0x0000001e0834723c */ /* 0x000fe20000041830 */
[----:B------:R-:W1:Y:S01]  /*b440*/  LDSM.16.M88.4 R28, [R223+0x8800] ;  /* 0x00880000df1c783b */ /* 0x000e620000000200 */
[----:B------:R2:W1:Y:S02]  /*b450*/  MUFU.TANH R179, R0 ;  /* 0x0000000000b37308 */ /* 0x0004640000002400 */
[----:B--2---:R-:W-:-:S06]  /*b460*/  FMUL.FTZ R0, R36, c[0x0][0x2ec] ;  /* 0x0000bb0024007a20 */ /* 0x004fcc0000410000 */
[----:B------:R2:W1:Y:S01]  /*b470*/  MUFU.TANH R177, R0 ;  /* 0x0000000000b17308 */ /* 0x0004620000002400 */
[----:B-----5:R-:W-:Y:S01]  /*b480*/  HMMA.16816.F32.BF16 R48, R16, R32, R44 ;  /* 0x000000201030723c */ /* 0x020fe2000004182c */
[----:B--2---:R-:W-:-:S06]  /*b490*/  FMUL.FTZ R0, R37, c[0x0][0x2ec] ;  /* 0x0000bb0025007a20 */ /* 0x004fcc0000410000 */
[----:B------:R2:W1:Y:S02]  /*b4a0*/  MUFU.TANH R176, R0 ;  /* 0x0000000000b07308 */ /* 0x0004640000002400 */
[----:B--2---:R-:W-:-:S06]  /*b4b0*/  FMUL.FTZ R0, R38, c[0x0][0x2ec] ;  /* 0x0000bb0026007a20 */ /* 0x004fcc0000410000 */
[----:B------:R2:W1:Y:S02]  /*b4c0*/  MUFU.TANH R106, R0 ;  /* 0x00000000006a7308 */ /* 0x0004640000002400 */
[----:B--2---:R-:W-:Y:S01]  /*b4d0*/  FMUL.FTZ R0, R39, c[0x0][0x2ec] ;  /* 0x0000bb0027007a20 */ /* 0x004fe20000410000 */
[-C--:B------:R-:W-:Y:S01]  /*b4e0*/  HMMA.16816.F32.BF16 R60, R20, R42.reuse, R200 ;  /* 0x0000002a143c723c */ /* 0x080fe200000418c8 */
[----:B------:R-:W2:Y:S04]  /*b4f0*/  LDSM.16.M88.4 R36, [R223+0x7c00] ;  /* 0x007c0000df24783b */ /* 0x000ea80000000200 */
[----:B------:R5:W1:Y:S03]  /*b500*/  MUFU.TANH R111, R0 ;  /* 0x00000000006f7308 */ /* 0x000a660000002400 */
[----:B------:R-:W-:Y:S01]  /*b510*/  HMMA.16816.F32.BF16 R44, R24, R42, R192 ;  /* 0x0000002a182c723c */ /* 0x000fe200000418c0 */
[----:B-----5:R-:W-:-:S04]  /*b520*/  FMUL.FTZ R0, R52, c[0x0][0x2ec] ;  /* 0x0000bb0034007a20 */ /* 0x020fc80000410000 */
[----:B------:R5:W1:Y:S03]  /*b530*/  MUFU.TANH R107, R0 ;  /* 0x00000000006b7308 */ /* 0x000a660000002400 */
[----:B------:R-:W-:Y:S01]  /*b540*/  HMMA.16816.F32.BF16 R40, R12, R32, R56 ;  /* 0x000000200c28723c */ /* 0x000fe20000041838 */
[----:B-----5:R-:W-:-:S04]  /*b550*/  FMUL.FTZ R0, R53, c[0x0][0x2ec] ;  /* 0x0000bb0035007a20 */ /* 0x020fc80000410000 */
[----:B------:R5:W1:Y:S02]  /*b560*/  MUFU.TANH R110, R0 ;  /* 0x00000000006e7308 */ /* 0x000a640000002400 */
[----:B-----5:R-:W-:-:S06]  /*b570*/  FMUL.FTZ R0, R54, c[0x0][0x2ec] ;  /* 0x0000bb0036007a20 */ /* 0x020fcc0000410000 */
[----:B------:R5:W1:Y:S02]  /*b580*/  MUFU.TANH R108, R0 ;  /* 0x00000000006c7308 */ /* 0x000a640000002400 */
[----:B-----5:R-:W-:Y:S02]  /*b590*/  FMUL.FTZ R0, R55, c[0x0][0x2ec] ;  /* 0x0000bb0037007a20 */ /* 0x020fe40000410000 */
[----:B-1----:R-:W-:Y:S04]  /*b5a0*/  HMMA.16816.F32.BF16 R52, R8, R28, R48 ;  /* 0x0000001c0834723c */ /* 0x002fe80000041830 */
[----:B------:R1:W1:Y:S02]  /*b5b0*/  MUFU.TANH R109, R0 ;  /* 0x00000000006d7308 */ /* 0x0002640000002400 */
[----:B-1----:R-:W-:-:S06]  /*b5c0*/  FMUL.FTZ R0, R64, c[0x0][0x2ec] ;  /* 0x0000bb0040007a20 */ /* 0x002fcc0000410000 */
[----:B------:R1:W1:Y:S01]  /*b5d0*/  MUFU.TANH R105, R0 ;  /* 0x0000000000697308 */ /* 0x0002620000002400 */
[----:B------:R-:W-:Y:S01]  /*b5e0*/  HMMA.16816.F32.BF16 R60, R12, R34, R60 ;  /* 0x000000220c3c723c */ /* 0x000fe2000004183c */
[----:B-1----:R-:W-:-:S06]  /*b5f0*/  FMUL.FTZ R0, R65, c[0x0][0x2ec] ;  /* 0x0000bb0041007a20 */ /* 0x002fcc0000410000 */
[----:B------:R1:W1:Y:S01]  /*b600*/  MUFU.TANH R103, R0 ;  /* 0x0000000000677308 */ /* 0x0002620000002400 */
[----:B------:R-:W-:Y:S01]  /*b610*/  HMMA.16816.F32.BF16 R48, R16, R34, R44 ;  /* 0x000000221030723c */ /* 0x000fe2000004182c */
[----:B------:R-:W5:Y:S07]  /*b620*/  LDSM.16.M88.4 R32, [R221+0x8c00] ;  /* 0x008c0000dd20783b */ /* 0x000f6e0000000200 */
[----:B------:R-:W-:Y:S01]  /*b630*/  HMMA.16816.F32.BF16 R40, R4, R28, R40 ;  /* 0x0000001c0428723c */ /* 0x000fe20000041828 */
[----:B-1----:R-:W-:-:S04]  /*b640*/  FMUL.FTZ R0, R66, c[0x0][0x2ec] ;  /* 0x0000bb0042007a20 */ /* 0x002fc80000410000 */
[----:B------:R1:W1:Y:S02]  /*b650*/  MUFU.TANH R101, R0 ;  /* 0x0000000000657308 */ /* 0x0002640000002400 */
[----:B-1----:R-:W-:-:S06]  /*b660*/  FMUL.FTZ R0, R67, c[0x0][0x2ec] ;  /* 0x0000bb0043007a20 */ /* 0x002fcc0000410000 */
[----:B------:R1:W1:Y:S01]  /*b670*/  MUFU.TANH R102, R0 ;  /* 0x0000000000667308 */ /* 0x0002620000002400 */
[----:B--2---:R-:W-:Y:S01]  /*b680*/  HMMA.16816.F32.BF16 R44, R24, R36, R216 ;  /* 0x00000024182c723c */ /* 0x004fe200000418d8 */
[----:B-1----:R-:W-:-:S06]  /*b690*/  FMUL.FTZ R0, R52, c[0x0][0x2ec] ;  /* 0x0000bb0034007a20 */ /* 0x002fcc0000410000 */
[----:B------:R1:W2:Y:S01]  /*b6a0*/  MUFU.TANH R100, R0 ;  /* 0x0000000000647308 */ /* 0x0002a20000002400 */
[----:B------:R-:W-:Y:S01]  /*b6b0*/  HMMA.16816.F32.BF16 R56, R20, R36, R240 ;  /* 0x000000241438723c */ /* 0x000fe200000418f0 */
[----:B-1----:R-:W-:-:S06]  /*b6c0*/  FMUL.FTZ R0, R53, c[0x0][0x2ec] ;  /* 0x0000bb0035007a20 */ /* 0x002fcc0000410000 */
[----:B------:R1:W1:Y:S01]  /*b6d0*/  MUFU.TANH R67, R0 ;  /* 0x0000000000437308 */ /* 0x0002620000002400 */
[-C--:B------:R-:W-:Y:S08]  /*b6e0*/  HMMA.16816.F32.BF16 R24, R24, R38.reuse, R184 ;  /* 0x000000261818723c */ /* 0x080ff000000418b8 */
[----:B------:R-:W-:Y:S01]  /*b6f0*/  HMMA.16816.F32.BF16 R20, R20, R38, R248 ;  /* 0x000000261414723c */ /* 0x000fe200000418f8 */
[----:B-1----:R-:W-:-:S04]  /*b700*/  FMUL.FTZ R0, R54, c[0x0][0x2ec] ;  /* 0x0000bb0036007a20 */ /* 0x002fc80000410000 */
[----:B------:R1:W1:Y:S03]  /*b710*/  MUFU.TANH R66, R0 ;  /* 0x0000000000427308 */ /* 0x0002660000002400 */
[----:B------:R-:W-:Y:S01]  /*b720*/  HMMA.16816.F32.BF16 R48, R8, R30, R48 ;  /* 0x0000001e0830723c */ /* 0x000fe20000041830 */
[----:B-1----:R-:W-:-:S07]  /*b730*/  FMUL.FTZ R0, R55, c[0x0][0x2ec] ;  /* 0x0000bb0037007a20 */ /* 0x002fce0000410000 */
[----:B------:R-:W-:Y:S01]  /*b740*/  HMMA.16816.F32.BF16 R52, R4, R30, R60 ;  /* 0x0000001e0434723c */ /* 0x000fe2000004183c */
[----:B------:R-:W1:Y:S01]  /*b750*/  LDSM.16.M88.4 R28, [R223+0x8c00] ;  /* 0x008c0000df1c783b */ /* 0x000e620000000200 */
[----:B------:R2:W1:Y:S01]  /*b760*/  MUFU.TANH R65, R0 ;  /* 0x0000000000417308 */ /* 0x0004620000002400 */
[----:B------:R-:W-:-:S04]  /*b770*/  DEPBAR.LE SB0, 0x0 ;  /* 0x000080000000791a */ /* 0x000fc80000000000 */
[----:B--2---:R-:W-:-:S04]  /*b780*/  FMUL.FTZ R0, R40, c[0x0][0x2ec] ;  /* 0x0000bb0028007a20 */ /* 0x004fc80000410000 */
[----:B------:R2:W1:Y:S02]  /*b790*/  MUFU.TANH R64, R0 ;  /* 0x0000000000407308 */ /* 0x0004640000002400 */
[----:B--2---:R-:W-:-:S06]  /*b7a0*/  FMUL.FTZ R0, R41, c[0x0][0x2ec] ;  /* 0x0000bb0029007a20 */ /* 0x004fcc0000410000 */
[----:B------:R2:W1:Y:S02]  /*b7b0*/  MUFU.TANH R63, R0 ;  /* 0x00000000003f7308 */ /* 0x0004640000002400 */
[----:B--2---:R-:W-:-:S06]  /*b7c0*/  FMUL.FTZ R0, R42, c[0x0][0x2ec] ;  /* 0x0000bb002a007a20 */ /* 0x004fcc0000410000 */
[----:B------:R2:W1:Y:S02]  /*b7d0*/  MUFU.TANH R61, R0 ;  /* 0x00000000003d7308 */ /* 0x0004640000002400 */
[----:B--2---:R-:W-:Y:S02]  /*b7e0*/  FMUL.FTZ R0, R43, c[0x0][0x2ec] ;  /* 0x0000bb002b007a20 */ /* 0x004fe40000410000 */
[-C--:B-----5:R-:W-:Y:S08]  /*b7f0*/  HMMA.16816.F32.BF16 R40, R16, R32.reuse, R44 ;  /* 0x000000201028723c */ /* 0x0a0ff0000004182c */
[----:B------:R-:W-:Y:S08]  /*b800*/  HMMA.16816.F32.BF16 R44, R12, R32, R56 ;  /* 0x000000200c2c723c */ /* 0x000ff00000041838 */
[-C--:B------:R-:W-:Y:S08]  /*b810*/  HMMA.16816.F32.BF16 R16, R16, R34.reuse, R24 ;  /* 0x000000221010723c */ /* 0x080ff00000041818 */
[----:B------:R-:W-:Y:S01]  /*b820*/  HMMA.16816.F32.BF16 R12, R12, R34, R20 ;  /* 0x000000220c0c723c */ /* 0x000fe20000041814 */
[----:B------:R2:W2:Y:S07]  /*b830*/  MUFU.TANH R62, R0 ;  /* 0x00000000003e7308 */ /* 0x0004ae0000002400 */
[----:B-1----:R-:W-:Y:S01]  /*b840*/  HMMA.16816.F32.BF16 R40, R8, R28, R40 ;  /* 0x0000001c0828723c */ /* 0x002fe20000041828 */
[----:B--2---:R-:W-:-:S07]  /*b850*/  FMUL.FTZ R0, R48, c[0x0][0x2ec] ;  /* 0x0000bb0030007a20 */ /* 0x004fce0000410000 */
[----:B------:R-:W-:Y:S01]  /*b860*/  HMMA.16816.F32.BF16 R24, R4, R28, R44 ;  /* 0x0000001c0418723c */ /* 0x000fe2000004182c */
[----:B------:R1:W2:Y:S07]  /*b870*/  MUFU.TANH R60, R0 ;  /* 0x00000000003c7308 */ /* 0x0002ae0000002400 */
[----:B------:R-:W-:Y:S01]  /*b880*/  HMMA.16816.F32.BF16 R8, R8, R30, R16 ;  /* 0x0000001e0808723c */ /* 0x000fe20000041810 */
[----:B-1----:R-:W-:-:S07]  /*b890*/  FMUL.FTZ R0, R49, c[0x0][0x2ec] ;  /* 0x0000bb0031007a20 */ /* 0x002fce0000410000 */
[----:B------:R-:W-:Y:S01]  /*b8a0*/  HMMA.16816.F32.BF16 R4, R4, R30, R12 ;  /* 0x0000001e0404723c */ /* 0x000fe2000004180c */
[----:B------:R1:W1:Y:S02]  /*b8b0*/  MUFU.TANH R104, R0 ;  /* 0x0000000000687308 */ /* 0x0002640000002400 */
[----:B-1----:R-:W-:-:S06]  /*b8c0*/  FMUL.FTZ R0, R50, c[0x0][0x2ec] ;  /* 0x0000bb0032007a20 */ /* 0x002fcc0000410000 */
[----:B------:R1:W1:Y:S02]  /*b8d0*/  MUFU.TANH R50, R0 ;  /* 0x0000000000327308 */ /* 0x0002640000002400 */
[----:B-1----:R-:W-:-:S06]  /*b8e0*/  FMUL.FTZ R0, R51, c[0x0][0x2ec] ;  /* 0x0000bb0033007a20 */ /* 0x002fcc0000410000 */
[----:B------:R1:W1:Y:S01]  /*b8f0*/  MUFU.TANH R51, R0 ;  /* 0x0000000000337308 */ /* 0x0002620000002400 */
[----:B------:R-:W-:Y:S02]  /*b900*/  FMUL.FTZ R33, R54, c[0x0][0x2ec] ;  /* 0x0000bb0036217a20 */ /* 0x000fe40000410000 */
[----:B------:R-:W-:Y:S02]  /*b910*/  FMUL.FTZ R55, R55, c[0x0][0x2ec] ;  /* 0x0000bb0037377a20 */ /* 0x000fe40000410000 */
[----:B------:R-:W-:Y:S02]  /*b920*/  FMUL.FTZ R43, R43, c[0x0][0x2ec] ;  /* 0x0000bb002b2b7a20 */ /* 0x000fe40000410000 */
[----:B-1----:R-:W-:-:S04]  /*b930*/  FMUL.FTZ R0, R52, c[0x0][0x2ec] ;  /* 0x0000bb0034007a20 */ /* 0x002fc80000410000 */
[----:B------:R1:W1:Y:S01]  /*b940*/  MUFU.TANH R49, R0 ;  /* 0x0000000000317308 */ /* 0x0002620000002400 */
[----:B------:R-:W-:Y:S02]  /*b950*/  FMUL.FTZ R20, R24, c[0x0][0x2ec] ;  /* 0x0000bb0018147a20 */ /* 0x000fe40000410000 */
        /* <DEDUP_REMOVED lines=9> */
[----:B------:R-:W-:Y:S02]  /*b9f0*/  FMUL.FTZ R9, R9, c[0x0][0x2ec] ;  /* 0x0000bb0009097a20 */ /* 0x000fe40000410000 */
[----:B------:R-:W-:-:S02]  /*ba00*/  FMUL.FTZ R10, R10, c[0x0][0x2ec] ;  /* 0x0000bb000a0a7a20 */ /* 0x000fc40000410000 */
[----:B------:R-:W-:Y:S01]  /*ba10*/  FMUL.FTZ R11, R11, c[0x0][0x2ec] ;  /* 0x0000bb000b0b7a20 */ /* 0x000fe20000410000 */
[----:B-1----:R-:W-:Y:S01]  /*ba20*/  IADD3 R0, R3, -0x3, RZ ;  /* 0xfffffffd03007810 */ /* 0x002fe20007ffe0ff */
[----:B------:R-:W-:Y:S02]  /*ba30*/  FMUL.FTZ R4, R4, c[0x0][0x2ec] ;  /* 0x0000bb0004047a20 */ /* 0x000fe40000410000 */
[----:B------:R-:W-:Y:S01]  /*ba40*/  FMUL.FTZ R5, R5, c[0x0][0x2ec] ;  /* 0x0000bb0005057a20 */ /* 0x000fe20000410000 */
[----:B------:R-:W-:Y:S01]  /*ba50*/  ISETP.GT.AND P0, PT, R0, UR8, PT ;  /* 0x0000000800007c0c */ /* 0x000fe2000bf04270 */
[----:B------:R-:W-:Y:S02]  /*ba60*/  FMUL.FTZ R6, R6, c[0x0][0x2ec] ;  /* 0x0000bb0006067a20 */ /* 0x000fe40000410000 */
[----:B------:R-:W-:Y:S01]  /*ba70*/  FMUL.FTZ R7, R7, c[0x0][0x2ec] ;  /* 0x0000bb0007077a20 */ /* 0x000fe20000410000 */
[----:B------:R-:W1:Y:S08]  /*ba80*/  MUFU.TANH R33, R33 ;  /* 0x0000002100217308 */ /* 0x000e700000002400 */
[----:B------:R-:W1:Y:S08]  /*ba90*/  MUFU.TANH R55, R55 ;  /* 0x0000003700377308 */ /* 0x000e700000002400 */
[----:B------:R1:W1:Y:S08]  /*baa0*/  MUFU.TANH R44, R40 ;  /* 0x00000028002c7308 */ /* 0x0002700000002400 */
[----:B------:R1:W1:Y:S08]  /*bab0*/  MUFU.TANH R46, R41 ;  /* 0x00000029002e7308 */ /* 0x0002700000002400 */
[----:B------:R1:W1:Y:S08]  /*bac0*/  MUFU.TANH R45, R42 ;  /* 0x0000002a002d7308 */ /* 0x0002700000002400 */
[----:B------:R-:W1:Y:S08]  /*bad0*/  MUFU.TANH R43, R43 ;  /* 0x0000002b002b7308 */ /* 0x000e700000002400 */
[----:B------:R-:W1:Y:S08]  /*bae0*/  MUFU.TANH R20, R20 ;  /* 0x0000001400147308 */ /* 0x000e700000002400 */
[----:B------:R-:W1:Y:S08]  /*baf0*/  MUFU.TANH R21, R21 ;  /* 0x0000001500157308 */ /* 0x000e700000002400 */
[----:B------:R-:W1:Y:S08]  /*bb00*/  MUFU.TANH R23, R23 ;  /* 0x0000001700177308 */ /* 0x000e700000002400 */
[----:B------:R-:W1:Y:S08]  /*bb10*/  MUFU.TANH R22, R22 ;  /* 0x0000001600167308 */ /* 0x000e700000002400 */
[----:B------:R1:W1:Y:S08]  /*bb20*/  MUFU.TANH R30, R8 ;  /* 0x00000008001e7308 */ /* 0x0002700000002400 */
[----:B------:R1:W1:Y:S08]  /*bb30*/  MUFU.TANH R28, R9 ;  /* 0x00000009001c7308 */ /* 0x0002700000002400 */
[----:B------:R1:W1:Y:S08]  /*bb40*/  MUFU.TANH R29, R10 ;  /* 0x0000000a001d7308 */ /* 0x0002700000002400 */
[----:B------:R1:W1:Y:S08]  /*bb50*/  MUFU.TANH R31, R11 ;  /* 0x0000000b001f7308 */ /* 0x0002700000002400 */
[----:B------:R1:W1:Y:S08]  /*bb60*/  MUFU.TANH R16, R4 ;  /* 0x0000000400107308 */ /* 0x0002700000002400 */
[----:B------:R1:W1:Y:S08]  /*bb70*/  MUFU.TANH R17, R5 ;  /* 0x0000000500117308 */ /* 0x0002700000002400 */
[----:B------:R1:W1:Y:S08]  /*bb80*/  MUFU.TANH R19, R6 ;  /* 0x0000000600137308 */ /* 0x0002700000002400 */
[----:B------:R1:W1:Y:S01]  /*bb90*/  MUFU.TANH R18, R7 ;  /* 0x0000000700127308 */ /* 0x0002620000002400 */
[----:B------:R-:W-:Y:S06]  /*bba0*/  BAR.SYNC.DEFER_BLOCKING 0x0 ;  /* 0x0000000000007b1d */ /* 0x000fec0000010000 */
[----:B------:R-:W-:Y:S05]  /*bbb0*/  @!P0 BRA `(.L_x_697) ;  /* 0x0000018000008947 */ /* 0x000fea0003800000 */
[----:B--234-:R-:W2:Y:S04]  /*bbc0*/  LDL.64 R198, [R1+0x28] ;  /* 0x0000280001c67983 */ /* 0x01cea80000100a00 */
[----:B------:R-:W3:Y:S01]  /*bbd0*/  LDL.64 R182, [R1+0x20] ;  /* 0x0000200001b67983 */ /* 0x000ee20000100a00 */
[----:B------:R-:W-:-:S04]  /*bbe0*/  IADD3 R0, R3, -0x4, RZ ;  /* 0xfffffffc03007810 */ /* 0x000fc80007ffe0ff */
[----:B------:R-:W-:Y:S01]  /*bbf0*/  SHF.R.S32.HI R2, RZ, 0x1f, R0 ;  /* 0x0000001fff027819 */ /* 0x000fe20000011400 */
[----:B-1----:R-:W-:-:S04]  /*bc00*/  IMAD.WIDE.U32 R4, R0, c[0x0][0x198], RZ ;  /* 0x0000660000047a25 */ /* 0x002fc800078e00ff */
        /* <DEDUP_REMOVED lines=19> */
.L_x_697:
[----:B--234-:R-:W2:Y:S01]  /*bd40*/  S2R R0, SR_TID.X ;  /* 0x0000000000007919 */ /* 0x01cea20000002100 */
[----:B------:R-:W-:-:S02]  /*bd50*/  IMAD.MOV.U32 R56, RZ, RZ, R252 ;  /* 0x000000ffff387224 */ /* 0x000fc400078e00fc */
[----:B------:R-:W-:Y:S02]  /*bd60*/  IMAD.MOV.U32 R219, RZ, RZ, R247 ;  /* 0x000000ffffdb7224 */ /* 0x000fe400078e00f7 */
[----:B------:R-:W-:Y:S02]  /*bd70*/  IMAD.MOV.U32 R203, RZ, RZ, R56 ;  /* 0x000000ffffcb7224 */ /* 0x000fe400078e0038 */
[----:B------:R-:W-:Y:S02]  /*bd80*/  IMAD.MOV.U32 R56, RZ, RZ, R245 ;  /* 0x000000ffff387224 */ /* 0x000fe400078e00f5 */
[----:B--2---:R-:W-:-:S05]  /*bd90*/  IMAD.SHL.U32 R0, R0, 0x2, RZ ;  /* 0x0000000200007824 */ /* 0x004fca00078e00ff */
[----:B------:R-:W-:-:S05]  /*bda0*/  LOP3.LUT R0, R0, 0x6, RZ, 0xc0, !PT ;  /* 0x0000000600007812 */ /* 0x000fca00078ec0ff */
[----:B------:R-:W-:-:S05]  /*bdb0*/  IMAD R0, R236, 0x40, R0 ;  /* 0x00000040ec007824 */ /* 0x000fca00078e0200 */
[C---:B------:R-:W-:Y:S02]  /*bdc0*/  ISETP.GE.AND P3, PT, R0.reuse, R233, PT ;  /* 0x000000e90000720c */ /* 0x040fe40003f66270 */
[C---:B-1----:R-:W-:Y:S02]  /*bdd0*/  IADD3 R2, R0.reuse, 0x1, RZ ;  /* 0x0000000100027810 */ /* 0x042fe40007ffe0ff */
[----:B------:R-:W-:Y:S02]  /*bde0*/  ISETP.LT.OR P3, PT, R0, R229, P3 ;  /* 0x000000e50000720c */ /* 0x000fe40001f61670 */
[C---:B------:R-:W-:Y:S02]  /*bdf0*/  ISETP.GE.AND P2, PT, R2.reuse, R233, PT ;  /* 0x000000e90200720c */ /* 0x040fe40003f46270 */
[C---:B------:R-:W-:Y:S02]  /*be00*/  ISETP.GE.AND P0, PT, R2.reuse, R232, PT ;  /* 0x000000e80200720c */ /* 0x040fe40003f06270 */
[----:B------:R-:W-:-:S02]  /*be10*/  ISETP.GE.AND P4, PT, R2, R231, PT ;  /* 0x000000e70200720c */ /* 0x000fc40003f86270 */
[----:B------:R-:W-:Y:S02]  /*be20*/  ISETP.GE.AND P5, PT, R2, R230, PT ;  /* 0x000000e60200720c */ /* 0x000fe40003fa6270 */
[----:B------:R-:W-:Y:S02]  /*be30*/  ISETP.GE.AND P1, PT, R0, R232, PT ;  /* 0x000000e80000720c */ /* 0x000fe40003f26270 */
[----:B------:R-:W-:Y:S02]  /*be40*/  FSEL R15, R244, -INF , !P3 ;  /* 0xff800000f40f7808 */ /* 0x000fe40005800000 */
[C---:B------:R-:W-:Y:S02]  /*be50*/  ISETP.LT.OR P2, PT, R2.reuse, R229, P2 ;  /* 0x000000e50200720c */ /* 0x040fe40001741670 */
[C---:B------:R-:W-:Y:S02]  /*be60*/  ISETP.LT.OR P0, PT, R2.reuse, R228, P0 ;  /* 0x000000e40200720c */ /* 0x040fe40000701670 */
[----:B------:R-:W-:-:S02]  /*be70*/  ISETP.LT.OR P4, PT, R2, R227, P4 ;  /* 0x000000e30200720c */ /* 0x000fc40002781670 */
[----:B------:R-:W-:Y:S02]  /*be80*/  ISETP.LT.OR P5, PT, R2, R226, P5 ;  /* 0x000000e20200720c */ /* 0x000fe40002fa1670 */
[C---:B------:R-:W-:Y:S02]  /*be90*/  ISETP.GE.AND P6, PT, R0.reuse, R231, PT ;  /* 0x000000e70000720c */ /* 0x040fe40003fc6270 */
[C---:B------:R-:W-:Y:S02]  /*bea0*/  ISETP.GE.AND P3, PT, R0.reuse, R230, PT ;  /* 0x000000e60000720c */ /* 0x040fe40003f66270 */
[C---:B------:R-:W-:Y:S02]  /*beb0*/  ISETP.LT.OR P1, PT, R0.reuse, R228, P1 ;  /* 0x000000e40000720c */ /* 0x040fe40000f21670 */
[C---:B------:R-:W-:Y:S02]  /*bec0*/  IADD3 R2, R0.reuse, 0x8, RZ ;  /* 0x0000000800027810 */ /* 0x040fe40007ffe0ff */
[----:B------:R-:W-:-:S02]  /*bed0*/  ISETP.LT.OR P6, PT, R0, R227, P6 ;  /* 0x000000e30000720c */ /* 0x000fc400037c1670 */
[----:B------:R-:W-:Y:S02]  /*bee0*/  ISETP.LT.OR P3, PT, R0, R226, P3 ;  /* 0x000000e20000720c */ /* 0x000fe40001f61670 */
[----:B------:R-:W-:Y:S02]  /*bef0*/  FSEL R27, R213, -INF , !P1 ;  /* 0xff800000d51b7808 */ /* 0x000fe40004800000 */
[----:B------:R-:W-:Y:S02]  /*bf00*/  ISETP.GE.AND P1, PT, R2, R233, PT ;  /* 0x000000e90200720c */ /* 0x000fe40003f26270 */
[----:B------:R-:W-:Y:S02]  /*bf10*/  FSEL R7, R212, -INF , !P6 ;  /* 0xff800000d4077808 */ /* 0x000fe40007000000 */
[----:B------:R-:W-:Y:S02]  /*bf20*/  FSEL R10, R210, -INF , !P3 ;  /* 0xff800000d20a7808 */ /* 0x000fe40005800000 */
[----:B------:R-:W-:-:S02]  /*bf30*/  FSEL R24, R215, -INF , !P2 ;  /* 0xff800000d7187808 */ /* 0x000fc40005000000 */
[----:B------:R-:W-:Y:S02]  /*bf40*/  IADD3 R3, R0, 0x9, RZ ;  /* 0x0000000900037810 */ /* 0x000fe40007ffe0ff */
[C---:B------:R-:W-:Y:S02]  /*bf50*/  ISETP.GE.AND P6, PT, R2.reuse, R232, PT ;  /* 0x000000e80200720c */ /* 0x040fe40003fc6270 */
[C---:B------:R-:W-:Y:S02]  /*bf60*/  ISETP.GE.AND P3, PT, R2.reuse, R231, PT ;  /* 0x000000e70200720c */ /* 0x040fe40003f66270 */
[C---:B------:R-:W-:Y:S02]  /*bf70*/  ISETP.GE.AND P2, PT, R2.reuse, R230, PT ;  /* 0x000000e60200720c */ /* 0x040fe40003f46270 */
[----:B------:R-:W-:Y:S02]  /*bf80*/  ISETP.LT.OR P1, PT, R2, R229, P1 ;  /* 0x000000e50200720c */ /* 0x000fe40000f21670 */
[----:B------:R-:W-:-:S02]  /*bf90*/  FSEL R32, R214, -INF , !P0 ;  /* 0xff800000d6207808 */ /* 0x000fc40004000000 */
[C---:B------:R-:W-:Y:S02]  /*bfa0*/  ISETP.LT.OR P6, PT, R2.reuse, R228, P6 ;  /* 0x000000e40200720c */ /* 0x040fe400037c1670 */
[C---:B------:R-:W-:Y:S02]  /*bfb0*/  ISETP.LT.OR P3, PT, R2.reuse, R227, P3 ;  /* 0x000000e30200720c */ /* 0x040fe40001f61670 */
[----:B------:R-:W-:Y:S02]  /*bfc0*/  ISETP.LT.OR P2, PT, R2, R226, P2 ;  /* 0x000000e20200720c */ /* 0x000fe40001741670 */
[----:B------:R-:W-:Y:S02]  /*bfd0*/  ISETP.GE.AND P0, PT, R3, R233, PT ;  /* 0x000000e90300720c */ /* 0x000fe40003f06270 */
[----:B------:R-:W-:Y:S02]  /*bfe0*/  FSEL R8, R211, -INF , !P4 ;  /* 0xff800000d3087808 */ /* 0x000fe40006000000 */
[----:B------:R-:W-:-:S02]  /*bff0*/  FSEL R12, R209, -INF , !P5 ;  /* 0xff800000d10c7808 */ /* 0x000fc40006800000 */
[----:B------:R-:W-:Y:S02]  /*c000*/  FSEL R25, R207, -INF , !P1 ;  /* 0xff800000cf197808 */ /* 0x000fe40004800000 */
[----:B------:R-:W-:Y:S02]  /*c010*/  IADD3 R2, R0, 0x10, RZ ;  /* 0x0000001000027810 */ /* 0x000fe40007ffe0ff */
[C---:B------:R-:W-:Y:S02]  /*c020*/  ISETP.GE.AND P4, PT, R3.reuse, R232, PT ;  /* 0x000000e80300720c */ /* 0x040fe40003f86270 */
[C---:B------:R-:W-:Y:S02]  /*c030*/  ISETP.GE.AND P5, PT, R3.reuse, R231, PT ;  /* 0x000000e70300720c */ /* 0x040fe40003fa6270 */
[C---:B------:R-:W-:Y:S02]  /*c040*/  ISETP.GE.AND P1, PT, R3.reuse, R230, PT ;  /* 0x000000e60300720c */ /* 0x040fe40003f26270 */
[----:B------:R-:W-:-:S02]  /*c050*/  ISETP.LT.OR P0, PT, R3, R229, P0 ;  /* 0x000000e50300720c */ /* 0x000fc40000701670 */
[----:B------:R-:W-:Y:S02]  /*c060*/  FSEL R34, R205, -INF , !P6 ;  /* 0xff800000cd227808 */ /* 0x000fe40007000000 */
[C---:B------:R-:W-:Y:S02]  /*c070*/  ISETP.LT.OR P4, PT, R3.reuse, R228, P4 ;  /* 0x000000e40300720c */ /* 0x040fe40002781670 */
[C---:B------:R-:W-:Y:S02]  /*c080*/  ISETP.LT.OR P5, PT, R3.reuse, R227, P5 ;  /* 0x000000e30300720c */ /* 0x040fe40002fa1670 */
[----:B------:R-:W-:Y:S02]  /*c090*/  ISETP.LT.OR P1, PT, R3, R226, P1 ;  /* 0x000000e20300720c */ /* 0x000fe40000f21670 */
[----:B------:R-:W-:Y:S02]  /*c0a0*/  ISETP.GE.AND P6, PT, R2, R233, PT ;  /* 0x000000e90200720c */ /* 0x000fe40003fc6270 */
[----:B------:R-:W-:-:S02]  /*c0b0*/  IADD3 R3, R0, 0x11, RZ ;  /* 0x0000001100037810 */ /* 0x000fc40007ffe0ff */
[----:B------:R-:W-:Y:S02]  /*c0c0*/  FSEL R26, R208, -INF , !P0 ;  /* 0xff800000d01a7808 */ /* 0x000fe40004000000 */
[----:B------:R-:W-:Y:S02]  /*c0d0*/  FSEL R9, R204, -INF , !P3 ;  /* 0xff800000cc097808 */ /* 0x000fe40005800000 */
[----:B------:R-:W-:Y:S02]  /*c0e0*/  FSEL R13, R189, -INF , !P2 ;  /* 0xff800000bd0d7808 */ /* 0x000fe40005000000 */
[C---:B------:R-:W-:Y:S02]  /*c0f0*/  ISETP.GE.AND P0, PT, R2.reuse, R230, PT ;  /* 0x000000e60200720c */ /* 0x040fe40003f06270 */
[----:B------:R-:W-:Y:S02]  /*c100*/  ISETP.LT.OR P6, PT, R2, R229, P6 ;  /* 0x000000e50200720c */ /* 0x000fe400037c1670 */
[----:B------:R-:W-:-:S02]  /*c110*/  FSEL R35, R206, -INF , !P4 ;  /* 0xff800000ce237808 */ /* 0x000fc40006000000 */
[C---:B------:R-:W-:Y:S02]  /*c120*/  ISETP.GE.AND P3, PT, R2.reuse, R232, PT ;  /* 0x000000e80200720c */ /* 0x040fe40003f66270 */
[C---:B------:R-:W-:Y:S02]  /*c130*/  ISETP.GE.AND P2, PT, R2.reuse, R231, PT ;  /* 0x000000e70200720c */ /* 0x040fe40003f46270 */
[----:B------:R-:W-:Y:S02]  /*c140*/  ISETP.GE.AND P4, PT, R3, R233, PT ;  /* 0x000000e90300720c */ /* 0x000fe40003f86270 */
[----:B------:R-:W-:Y:S02]  /*c150*/  ISETP.LT.OR P0, PT, R2, R226, P0 ;  /* 0x000000e20200720c */ /* 0x000fe40000701670 */
[----:B------:R-:W-:Y:S02]  /*c160*/  FSEL R11, R191, -INF , !P5 ;  /* 0xff800000bf0b7808 */ /* 0x000fe40006800000 */
[----:B------:R-:W-:-:S02]  /*c170*/  FSEL R14, R190, -INF , !P1 ;  /* 0xff800000be0e7808 */ /* 0x000fc40004800000 */
[----:B------:R-:W-:Y:S02]  /*c180*/  FSEL R36, R188, -INF , !P6 ;  /* 0xff800000bc247808 */ /* 0x000fe40007000000 */
[C---:B------:R-:W-:Y:S02]  /*c190*/  ISETP.LT.OR P3, PT, R2.reuse, R228, P3 ;  /* 0x000000e40200720c */ /* 0x040fe40001f61670 */
[----:B------:R-:W-:Y:S02]  /*c1a0*/  ISETP.LT.OR P2, PT, R2, R227, P2 ;  /* 0x000000e30200720c */ /* 0x000fe40001741670 */
[C---:B------:R-:W-:Y:S02]  /*c1b0*/  ISETP.GE.AND P5, PT, R3.reuse, R232, PT ;  /* 0x000000e80300720c */ /* 0x040fe40003fa6270 */
[C---:B------:R-:W-:Y:S02]  /*c1c0*/  ISETP.GE.AND P1, PT, R3.reuse, R231, PT ;  /* 0x000000e70300720c */ /* 0x040fe40003f26270 */
[----:B------:R-:W-:-:S02]  /*c1d0*/  ISETP.GE.AND P6, PT, R3, R230, PT ;  /* 0x000000e60300720c */ /* 0x000fc40003fc6270 */
[C---:B------:R-:W-:Y:S02]  /*c1e0*/  ISETP.LT.OR P4, PT, R3.reuse, R229, P4 ;  /* 0x000000e50300720c */ /* 0x040fe40002781670 */
[----:B------:R-:W-:Y:S02]  /*c1f0*/  IADD3 R2, R0, 0x18, RZ ;  /* 0x0000001800027810 */ /* 0x000fe40007ffe0ff */
[----:B------:R-:W-:Y:S02]  /*c200*/  FSEL R41, R106, -INF , !P0 ;  /* 0xff8000006a297808 */ /* 0x000fe40004000000 */
[C---:B------:R-:W-:Y:S02]  /*c210*/  ISETP.LT.OR P5, PT, R3.reuse, R228, P5 ;  /* 0x000000e40300720c */ /* 0x040fe40002fa1670 */
[C---:B------:R-:W-:Y:S02]  /*c220*/  ISETP.LT.OR P1, PT, R3.reuse, R227, P1 ;  /* 0x000000e30300720c */ /* 0x040fe40000f21670 */
[----:B------:R-:W-:-:S02]  /*c230*/  ISETP.LT.OR P6, PT, R3, R226, P6 ;  /* 0x000000e20300720c */ /* 0x000fc400037c1670 */
[----:B------:R-:W-:Y:S02]  /*c240*/  FSEL R181, R178, -INF , !P3 ;  /* 0xff800000b2b57808 */ /* 0x000fe40005800000 */
[----:B------:R-:W-:Y:S02]  /*c250*/  FSEL R37, R177, -INF , !P2 ;  /* 0xff800000b1257808 */ /* 0x000fe40005000000 */
[----:B------:R-:W-:Y:S02]  /*c260*/  FSEL R106, R180, -INF , !P4 ;  /* 0xff800000b46a7808 */ /* 0x000fe40006000000 */
[----:B------:R-:W-:Y:S02]  /*c270*/  IADD3 R3, R0, 0x19, RZ ;  /* 0x0000001900037810 */ /* 0x000fe40007ffe0ff */
[C---:B------:R-:W-:Y:S02]  /*c280*/  ISETP.GE.AND P3, PT, R2.reuse, R233, PT ;  /* 0x000000e90200720c */ /* 0x040fe40003f66270 */
[----:B------:R-:W-:-:S02]  /*c290*/  ISETP.GE.AND P2, PT, R2, R232, PT ;  /* 0x000000e80200720c */ /* 0x000fc40003f46270 */
[C---:B------:R-:W-:Y:S02]  /*c2a0*/  ISETP.GE.AND P0, PT, R2.reuse, R231, PT ;  /* 0x000000e70200720c */ /* 0x040fe40003f06270 */
[----:B------:R-:W-:Y:S02]  /*c2b0*/  ISETP.GE.AND P4, PT, R2, R230, PT ;  /* 0x000000e60200720c */ /* 0x000fe40003f86270 */
[----:B------:R-:W-:Y:S02]  /*c2c0*/  FSEL R182, R179, -INF , !P5 ;  /* 0xff800000b3b67808 */ /* 0x000fe40006800000 */
[----:B------:R-:W-:Y:S02]  /*c2d0*/  FSEL R38, R176, -INF , !P1 ;  /* 0xff800000b0267808 */ /* 0x000fe40004800000 */
[C---:B------:R-:W-:Y:S02]  /*c2e0*/  ISETP.LT.OR P3, PT, R2.reuse, R229, P3 ;  /* 0x000000e50200720c */ /* 0x040fe40001f61670 */
[----:B------:R-:W-:-:S02]  /*c2f0*/  ISETP.LT.OR P2, PT, R2, R228, P2 ;  /* 0x000000e40200720c */ /* 0x000fc40001741670 */
[C---:B------:R-:W-:Y:S02]  /*c300*/  ISETP.LT.OR P0, PT, R2.reuse, R227, P0 ;  /* 0x000000e30200720c */ /* 0x040fe40000701670 */
[----:B------:R-:W-:Y:S02]  /*c310*/  ISETP.LT.OR P4, PT, R2, R226, P4 ;  /* 0x000000e20200720c */ /* 0x000fe40002781670 */
[C---:B------:R-:W-:Y:S02]  /*c320*/  ISETP.GE.AND P5, PT, R3.reuse, R233, PT ;  /* 0x000000e90300720c */ /* 0x040fe40003fa6270 */
[----:B------:R-:W-:Y:S02]  /*c330*/  ISETP.GE.AND P1, PT, R3, R232, PT ;  /* 0x000000e80300720c */ /* 0x000fe40003f26270 */
[----:B------:R-:W-:Y:S02]  /*c340*/  IADD3 R2, R0, 0x20, RZ ;  /* 0x0000002000027810 */ /* 0x000fe40007ffe0ff */
[----:B------:R-:W-:-:S02]  /*c350*/  FSEL R42, R111, -INF , !P6 ;  /* 0xff8000006f2a7808 */ /* 0x000fc40007000000 */
[----:B------:R-:W-:Y:S02]  /*c360*/  FSEL R107, R107, -INF , !P3 ;  /* 0xff8000006b6b7808 */ /* 0x000fe40005800000 */
[C---:B------:R-:W-:Y:S02]  /*c370*/  ISETP.LT.OR P5, PT, R3.reuse, R229, P5 ;  /* 0x000000e50300720c */ /* 0x040fe40002fa1670 */
[C---:B------:R-:W-:Y:S02]  /*c380*/  ISETP.LT.OR P1, PT, R3.reuse, R228, P1 ;  /* 0x000000e40300720c */ /* 0x040fe40000f21670 */
[----:B------:R-:W-:Y:S02]  /*c390*/  FSEL R183, R108, -INF , !P2 ;  /* 0xff8000006cb77808 */ /* 0x000fe40005000000 */
[C---:B------:R-:W-:Y:S02]  /*c3a0*/  ISETP.GE.AND P6, PT, R3.reuse, R231, PT ;  /* 0x000000e70300720c */ /* 0x040fe40003fc6270 */
[----:B------:R-:W-:-:S02]  /*c3b0*/  ISETP.GE.AND P3, PT, R3, R230, PT ;  /* 0x000000e60300720c */ /* 0x000fc40003f66270 */
[----:B------:R-:W-:Y:S02]  /*c3c0*/  IADD3 R4, R0, 0x21, RZ ;  /* 0x0000002100047810 */ /* 0x000fe40007ffe0ff */
[----:B------:R-:W-:Y:S02]  /*c3d0*/  ISETP.GE.AND P2, PT, R2, R233, PT ;  /* 0x000000e90200720c */ /* 0x000fe40003f46270 */
[----:B------:R-:W-:Y:S02]  /*c3e0*/  FSEL R39, R105, -INF , !P0 ;  /* 0xff80000069277808 */ /* 0x000fe40004000000 */
[----:B------:R-:W-:Y:S02]  /*c3f0*/  FSEL R52, R101, -INF , !P4 ;  /* 0xff80000065347808 */ /* 0x000fe40006000000 */
[----:B------:R-:W-:Y:S02]  /*c400*/  FSEL R180, R110, -INF , !P5 ;  /* 0xff8000006eb47808 */ /* 0x000fe40006800000 */
[----:B------:R-:W-:-:S02]  /*c410*/  FSEL R188, R109, -INF , !P1 ;  /* 0xff8000006dbc7808 */ /* 0x000fc40004800000 */
[C---:B------:R-:W-:Y:S02]  /*c420*/  ISETP.LT.OR P6, PT, R3.reuse, R227, P6 ;  /* 0x000000e30300720c */ /* 0x040fe400037c1670 */
[----:B------:R-:W-:Y:S02]  /*c430*/  ISETP.LT.OR P3, PT, R3, R226, P3 ;  /* 0x000000e20300720c */ /* 0x000fe40001f61670 */
[C---:B------:R-:W-:Y:S02]  /*c440*/  ISETP.GE.AND P0, PT, R2.reuse, R232, PT ;  /* 0x000000e80200720c */ /* 0x040fe40003f06270 */
[C---:B------:R-:W-:Y:S02]  /*c450*/  ISETP.GE.AND P4, PT, R2.reuse, R231, PT ;  /* 0x000000e70200720c */ /* 0x040fe40003f86270 */
[C---:B------:R-:W-:Y:S02]  /*c460*/  ISETP.GE.AND P5, PT, R2.reuse, R230, PT ;  /* 0x000000e60200720c */ /* 0x040fe40003fa6270 */
[----:B------:R-:W-:-:S02]  /*c470*/  ISETP.LT.OR P2, PT, R2, R229, P2 ;  /* 0x000000e50200720c */ /* 0x000fc40001741670 */
[----:B------:R-:W-:Y:S02]  /*c480*/  ISETP.GE.AND P1, PT, R4, R233, PT ;  /* 0x000000e90400720c */ /* 0x000fe40003f26270 */
[C---:B------:R-:W-:Y:S02]  /*c490*/  ISETP.LT.OR P0, PT, R2.reuse, R228, P0 ;  /* 0x000000e40200720c */ /* 0x040fe40000701670 */
[C---:B------:R-:W-:Y:S02]  /*c4a0*/  ISETP.LT.OR P4, PT, R2.reuse, R227, P4 ;  /* 0x000000e30200720c */ /* 0x040fe40002781670 */
[----:B------:R-:W-:Y:S02]  /*c4b0*/  ISETP.LT.OR P5, PT, R2, R226, P5 ;  /* 0x000000e20200720c */ /* 0x000fe40002fa1670 */
[----:B------:R-:W-:Y:S02]  /*c4c0*/  FSEL R40, R103, -INF , !P6 ;  /* 0xff80000067287808 */ /* 0x000fe40007000000 */
[----:B------:R-:W-:-:S02]  /*c4d0*/  FSEL R53, R102, -INF , !P3 ;  /* 0xff80000066357808 */ /* 0x000fc40005800000 */
[----:B------:R-:W-:Y:S02]  /*c4e0*/  FSEL R242, R100, -INF , !P2 ;  /* 0xff80000064f27808 */ /* 0x000fe40005000000 */
[----:B------:R-:W-:Y:S02]  /*c4f0*/  ISETP.LT.OR P1, PT, R4, R229, P1 ;  /* 0x000000e50400720c */ /* 0x000fe40000f21670 */
[----:B------:R-:W-:Y:S02]  /*c500*/  IADD3 R3, R0, 0x28, RZ ;  /* 0x0000002800037810 */ /* 0x000fe40007ffe0ff */
[C---:B------:R-:W-:Y:S02]  /*c510*/  ISETP.GE.AND P6, PT, R4.reuse, R232, PT ;  /* 0x000000e80400720c */ /* 0x040fe40003fc6270 */
[C---:B------:R-:W-:Y:S02]  /*c520*/  ISETP.GE.AND P3, PT, R4.reuse, R231, PT ;  /* 0x000000e70400720c */ /* 0x040fe40003f66270 */
[----:B------:R-:W-:-:S02]  /*c530*/  ISETP.GE.AND P2, PT, R4, R230, PT ;  /* 0x000000e60400720c */ /* 0x000fc40003f46270 */
[----:B------:R-:W-:Y:S02]  /*c540*/  FSEL R248, R66, -INF , !P0 ;  /* 0xff80000042f87808 */ /* 0x000fe40004000000 */
[----:B------:R-:W-:Y:S02]  /*c550*/  FSEL R210, R64, -INF , !P4 ;  /* 0xff80000040d27808 */ /* 0x000fe40006000000 */
[----:B------:R-:W-:Y:S02]  /*c560*/  FSEL R215, R61, -INF , !P5 ;  /* 0xff8000003dd77808 */ /* 0x000fe40006800000 */
[----:B------:R-:W-:Y:S02]  /*c570*/  FSEL R243, R67, -INF , !P1 ;  /* 0xff80000043f37808 */ /* 0x000fe40004800000 */
[C---:B------:R-:W-:Y:S02]  /*c580*/  ISETP.LT.OR P6, PT, R4.reuse, R228, P6 ;  /* 0x000000e40400720c */ /* 0x040fe400037c1670 */
[----:B------:R-:W-:-:S02]  /*c590*/  ISETP.LT.OR P3, PT, R4, R227, P3 ;  /* 0x000000e30400720c */ /* 0x000fc40001f61670 */
[----:B------:R-:W-:Y:S02]  /*c5a0*/  ISETP.LT.OR P2, PT, R4, R226, P2 ;  /* 0x000000e20400720c */ /* 0x000fe40001741670 */
[C---:B------:R-:W-:Y:S02]  /*c5b0*/  ISETP.GE.AND P0, PT, R3.reuse, R233, PT ;  /* 0x000000e90300720c */ /* 0x040fe40003f06270 */
[C---:B------:R-:W-:Y:S02]  /*c5c0*/  ISETP.GE.AND P4, PT, R3.reuse, R232, PT ;  /* 0x000000e80300720c */ /* 0x040fe40003f86270 */
[C---:B------:R-:W-:Y:S02]  /*c5d0*/  ISETP.GE.AND P5, PT, R3.reuse, R231, PT ;  /* 0x000000e70300720c */ /* 0x040fe40003fa6270 */
[----:B------:R-:W-:Y:S02]  /*c5e0*/  ISETP.GE.AND P1, PT, R3, R230, PT ;  /* 0x000000e60300720c */ /* 0x000fe40003f26270 */
[----:B------:R-:W-:-:S02]  /*c5f0*/  FMNMX.FTZ R4, R238, R7, !PT ;  /* 0x00000007ee047209 */ /* 0x000fc40007810000 */
[C---:B------:R-:W-:Y:S02]  /*c600*/  ISETP.LT.OR P0, PT, R3.reuse, R229, P0 ;  /* 0x000000e50300720c */ /* 0x040fe40000701670 */
[C---:B------:R-:W-:Y:S02]  /*c610*/  ISETP.LT.OR P4, PT, R3.reuse, R228, P4 ;  /* 0x000000e40300720c */ /* 0x040fe40002781670 */
[C---:B------:R-:W-:Y:S02]  /*c620*/  ISETP.LT.OR P5, PT, R3.reuse, R227, P5 ;  /* 0x000000e30300720c */ /* 0x040fe40002fa1670 */
[----:B------:R-:W-:Y:S02]  /*c630*/  ISETP.LT.OR P1, PT, R3, R226, P1 ;  /* 0x000000e20300720c */ /* 0x000fe40000f21670 */
[----:B------:R-:W-:Y:S02]  /*c640*/  FMNMX.FTZ R3, R8, R4, !PT ;  /* 0x0000000408037209 */ /* 0x000fe40007810000 */
[----:B------:R-:W-:-:S02]  /*c650*/  IADD3 R2, R0, 0x29, RZ ;  /* 0x0000002900027810 */ /* 0x000fc40007ffe0ff */
[----:B------:R-:W-:Y:S02]  /*c660*/  FMNMX.FTZ R3, R9, R3, !PT ;  /* 0x0000000309037209 */ /* 0x000fe40007810000 */
[----:B------:R-:W-:Y:S02]  /*c670*/  FSEL R217, R62, -INF , !P2 ;  /* 0xff8000003ed97808 */ /* 0x000fe40005000000 */
[----:B------:R-:W-:Y:S02]  /*c680*/  FMNMX.FTZ R3, R11, R3, !PT ;  /* 0x000000030b037209 */ /* 0x000fe40007810000 */
[----:B------:R-:W-:Y:S02]  /*c690*/  ISETP.GE.AND P2, PT, R2, R231, PT ;  /* 0x000000e70200720c */ /* 0x000fe40003f46270 */
[----:B------:R-:W-:Y:S02]  /*c6a0*/  FMNMX.FTZ R3, R37, R3, !PT ;  /* 0x0000000325037209 */ /* 0x000fe40007810000 */
[----:B------:R-:W-:-:S02]  /*c6b0*/  IADD3 R4, R0, 0x30, RZ ;  /* 0x0000003000047810 */ /* 0x000fc40007ffe0ff */
[----:B------:R-:W-:Y:S02]  /*c6c0*/  FMNMX.FTZ R5, R38, R3, !PT ;  /* 0x0000000326057209 */ /* 0x000fe40007810000 */
[----:B------:R-:W-:Y:S02]  /*c6d0*/  FSEL R191, R63, -INF , !P3 ;  /* 0xff8000003fbf7808 */ /* 0x000fe40005800000 */
[----:B------:R-:W-:Y:S02]  /*c6e0*/  FMNMX.FTZ R5, R39, R5, !PT ;  /* 0x0000000527057209 */ /* 0x000fe40007810000 */
[----:B------:R-:W-:Y:S02]  /*c6f0*/  FSEL R249, R65, -INF , !P6 ;  /* 0xff80000041f97808 */ /* 0x000fe40007000000 */
[----:B------:R-:W-:Y:S02]  /*c700*/  FMNMX.FTZ R6, R40, R5, !PT ;  /* 0x0000000528067209 */ /* 0x000fe40007810000 */
[----:B------:R-:W-:-:S02]  /*c710*/  FMNMX.FTZ R5, R237, R10, !PT ;  /* 0x0000000aed057209 */ /* 0x000fc40007810000 */
[----:B------:R-:W-:Y:S02]  /*c720*/  FMNMX.FTZ R6, R210, R6, !PT ;  /* 0x00000006d2067209 */ /* 0x000fe40007810000 */
[----:B------:R-:W-:Y:S02]  /*c730*/  FSEL R244, R60, -INF , !P0 ;  /* 0xff8000003cf47808 */ /* 0x000fe40004000000 */
[C---:B------:R-:W-:Y:S02]  /*c740*/  ISETP.LT.OR P2, PT, R2.reuse, R227, P2 ;  /* 0x000000e30200720c */ /* 0x040fe40001741670 */
[----:B------:R-:W-:Y:S02]  /*c750*/  FSEL R214, R33, -INF , !P1 ;  /* 0xff80000021d67808 */ /* 0x000fe40004800000 */
[C---:B------:R-:W-:Y:S02]  /*c760*/  ISETP.GE.AND P6, PT, R2.reuse, R233, PT ;  /* 0x000000e90200720c */ /* 0x040fe40003fc6270 */
[----:B------:R-:W-:-:S02]  /*c770*/  ISETP.GE.AND P3, PT, R2, R232, PT ;  /* 0x000000e80200720c */ /* 0x000fc40003f66270 */
[----:B------:R-:W-:Y:S02]  /*c780*/  ISETP.GE.AND P0, PT, R2, R230, PT ;  /* 0x000000e60200720c */ /* 0x000fe40003f06270 */
[----:B------:R-:W-:Y:S02]  /*c790*/  IADD3 R3, R0, 0x31, RZ ;  /* 0x0000003100037810 */ /* 0x000fe40007ffe0ff */
[----:B------:R-:W-:Y:S02]  /*c7a0*/  ISETP.GE.AND P1, PT, R4, R231, PT ;  /* 0x000000e70400720c */ /* 0x000fe40003f26270 */
[----:B------:R-:W-:Y:S02]  /*c7b0*/  FMNMX.FTZ R5, R12, R5, !PT ;  /* 0x000000050c057209 */ /* 0x000fe40007810000 */
[----:B------:R-:W-:Y:S02]  /*c7c0*/  FSEL R189, R49, -INF , !P5 ;  /* 0xff80000031bd7808 */ /* 0x000fe40006800000 */
[----:B------:R-:W-:-:S02]  /*c7d0*/  FMNMX.FTZ R103, R191, R6, !PT ;  /* 0x00000006bf677209 */ /* 0x000fc40007810000 */
[----:B------:R-:W-:Y:S02]  /*c7e0*/  FSEL R190, R48, -INF , !P2 ;  /* 0xff80000030be7808 */ /* 0x000fe40005000000 */
[C---:B------:R-:W-:Y:S02]  /*c7f0*/  ISETP.LT.OR P6, PT, R2.reuse, R229, P6 ;  /* 0x000000e50200720c */ /* 0x040fe400037c1670 */
[C---:B------:R-:W-:Y:S02]  /*c800*/  ISETP.LT.OR P3, PT, R2.reuse, R228, P3 ;  /* 0x000000e40200720c */ /* 0x040fe40001f61670 */
[----:B------:R-:W-:Y:S02]  /*c810*/  ISETP.LT.OR P0, PT, R2, R226, P0 ;  /* 0x000000e20200720c */ /* 0x000fe40000701670 */
[----:B------:R-:W-:Y:S02]  /*c820*/  ISETP.GE.AND P2, PT, R3, R231, PT ;  /* 0x000000e70300720c */ /* 0x000fe40003f46270 */
[----:B------:R-:W-:-:S02]  /*c830*/  ISETP.LT.OR P1, PT, R4, R227, P1 ;  /* 0x000000e30400720c */ /* 0x000fc40000f21670 */
[----:B------:R-:W-:Y:S02]  /*c840*/  FMNMX.FTZ R5, R13, R5, !PT ;  /* 0x000000050d057209 */ /* 0x000fe40007810000 */
[----:B------:R-:W-:Y:S02]  /*c850*/  IADD3 R2, R0, 0x38, RZ ;  /* 0x0000003800027810 */ /* 0x000fe40007ffe0ff */
[----:B------:R-:W-:Y:S02]  /*c860*/  FMNMX.FTZ R103, R189, R103, !PT ;  /* 0x00000067bd677209 */ /* 0x000fe40007810000 */
[----:B------:R-:W-:Y:S02]  /*c870*/  ISETP.LT.OR P2, PT, R3, R227, P2 ;  /* 0x000000e30300720c */ /* 0x000fe40001741670 */
[----:B------:R-:W-:Y:S02]  /*c880*/  FSEL R20, R20, -INF , !P1 ;  /* 0xff80000014147808 */ /* 0x000fe40004800000 */
[----:B------:R-:W-:-:S02]  /*c890*/  FMNMX.FTZ R5, R14, R5, !PT ;  /* 0x000000050e057209 */ /* 0x000fc40007810000 */
[----:B------:R-:W-:Y:S02]  /*c8a0*/  IADD3 R0, R0, 0x39, RZ ;  /* 0x0000003900007810 */ /* 0x000fe40007ffe0ff */
[----:B------:R-:W-:Y:S02]  /*c8b0*/  ISETP.GE.AND P1, PT, R2, R231, PT ;  /* 0x000000e70200720c */ /* 0x000fe40003f26270 */
[----:B------:R-:W-:Y:S02]  /*c8c0*/  FMNMX.FTZ R103, R190, R103, !PT ;  /* 0x00000067be677209 */ /* 0x000fe40007810000 */
[----:B------:R-:W-:Y:S02]  /*c8d0*/  FSEL R111, R21, -INF , !P2 ;  /* 0xff800000156f7808 */ /* 0x000fe40005000000 */
[----:B------:R-:W-:Y:S02]  /*c8e0*/  FMNMX.FTZ R5, R41, R5, !PT ;  /* 0x0000000529057209 */ /* 0x000fe40007810000 */
[----:B------:R-:W-:-:S02]  /*c8f0*/  ISETP.GE.AND P2, PT, R0, R231, PT ;  /* 0x000000e70000720c */ /* 0x000fc40003f46270 */
[----:B------:R-:W-:Y:S02]  /*c900*/  ISETP.LT.OR P1, PT, R2, R227, P1 ;  /* 0x000000e30200720c */ /* 0x000fe40000f21670 */
[----:B------:R-:W-:Y:S02]  /*c910*/  FMNMX.FTZ R103, R20, R103, !PT ;  /* 0x0000006714677209 */ /* 0x000fe40007810000 */
[----:B------:R-:W-:Y:S02]  /*c920*/  FMNMX.FTZ R5, R42, R5, !PT ;  /* 0x000000052a057209 */ /* 0x000fe40007810000 */
[----:B------:R-:W-:Y:S02]  /*c930*/  ISETP.LT.OR P2, PT, R0, R227, P2 ;  /* 0x000000e30000720c */ /* 0x000fe40001741670 */
[----:B------:R-:W-:Y:S02]  /*c940*/  FSEL R212, R16, -INF , !P1 ;  /* 0xff80000010d47808 */ /* 0x000fe40004800000 */
[----:B------:R-:W-:-:S02]  /*c950*/  FMNMX.FTZ R103, R111, R103, !PT ;  /* 0x000000676f677209 */ /* 0x000fc40007810000 */
[----:B------:R-:W-:Y:S02]  /*c960*/  FSEL R213, R55, -INF , !P0 ;  /* 0xff80000037d57808 */ /* 0x000fe40004000000 */
[-C--:B------:R-:W-:Y:S02]  /*c970*/  ISETP.GE.AND P1, PT, R4, R230.reuse, PT ;  /* 0x000000e60400720c */ /* 0x080fe40003f26270 */
[----:B------:R-:W-:Y:S02]  /*c980*/  ISETP.GE.AND P0, PT, R3, R230, PT ;  /* 0x000000e60300720c */ /* 0x000fe40003f06270 */
[----:B------:R-:W-:Y:S02]  /*c990*/  FMNMX.FTZ R5, R52, R5, !PT ;  /* 0x0000000534057209 */ /* 0x000fe40007810000 */
[----:B------:R-:W-:Y:S02]  /*c9a0*/  FSEL R108, R17, -INF , !P2 ;  /* 0xff800000116c7808 */ /* 0x000fe40005000000 */
[----:B------:R-:W-:-:S02]  /*c9b0*/  FMNMX.FTZ R103, R212, R103, !PT ;  /* 0x00000067d4677209 */ /* 0x000fc40007810000 */
[-C--:B------:R-:W-:Y:S02]  /*c9c0*/  ISETP.LT.OR P1, PT, R4, R226.reuse, P1 ;  /* 0x000000e20400720c */ /* 0x080fe40000f21670 */
[----:B------:R-:W-:Y:S02]  /*c9d0*/  ISETP.LT.OR P0, PT, R3, R226, P0 ;  /* 0x000000e20300720c */ /* 0x000fe40000701670 */
[----:B------:R-:W-:Y:S02]  /*c9e0*/  FMNMX.FTZ R5, R53, R5, !PT ;  /* 0x0000000535057209 */ /* 0x000fe40007810000 */
[----:B------:R-:W-:Y:S02]  /*c9f0*/  FMNMX.FTZ R103, R108, R103, !PT ;  /* 0x000000676c677209 */ /* 0x000fe40007810000 */
[----:B------:R-:W-:Y:S02]  /*ca00*/  FSEL R209, R23, -INF , !P1 ;  /* 0xff80000017d17808 */ /* 0x000fe40004800000 */
[----:B------:R-:W-:-:S02]  /*ca10*/  FSEL R54, R22, -INF , !P0 ;  /* 0xff80000016367808 */ /* 0x000fc40004000000 */
[-C--:B------:R-:W-:Y:S02]  /*ca20*/  ISETP.GE.AND P1, PT, R2, R230.reuse, PT ;  /* 0x000000e60200720c */ /* 0x080fe40003f26270 */
[----:B------:R-:W-:Y:S02]  /*ca30*/  ISETP.GE.AND P0, PT, R0, R230, PT ;  /* 0x000000e60000720c */ /* 0x000fe40003f06270 */
[C---:B------:R-:W-:Y:S02]  /*ca40*/  ISETP.GE.AND P5, PT, R4.reuse, R233, PT ;  /* 0x000000e90400720c */ /* 0x040fe40003fa6270 */
[----:B------:R-:W-:Y:S02]  /*ca50*/  ISETP.GE.AND P2, PT, R4, R232, PT ;  /* 0x000000e80400720c */ /* 0x000fe40003f46270 */
[----:B------:R-:W-:Y:S02]  /*ca60*/  FMNMX.FTZ R102, R215, R5, !PT ;  /* 0x00000005d7667209 */ /* 0x000fe40007810000 */
[----:B------:R-:W1:Y:S01]  /*ca70*/  SHFL.BFLY PT, R5, R103, 0x2, 0x1f ;  /* 0x0c401f0067057f89 */ /* 0x000e6200000e0000 */
[----:B------:R-:W-:-:S02]  /*ca80*/  ISETP.LT.OR P1, PT, R2, R226, P1 ;  /* 0x000000e20200720c */ /* 0x000fc40000f21670 */
[----:B------:R-:W-:Y:S02]  /*ca90*/  ISETP.LT.OR P0, PT, R0, R226, P0 ;  /* 0x000000e20000720c */ /* 0x000fe40000701670 */
[C---:B------:R-:W-:Y:S02]  /*caa0*/  ISETP.LT.OR P5, PT, R4.reuse, R229, P5 ;  /* 0x000000e50400720c */ /* 0x040fe40002fa1670 */
[----:B------:R-:W-:Y:S02]  /*cab0*/  ISETP.LT.OR P2, PT, R4, R228, P2 ;  /* 0x000000e40400720c */ /* 0x000fe40001741670 */
[----:B------:R-:W-:Y:S02]  /*cac0*/  FMNMX.FTZ R4, R235, R15, !PT ;  /* 0x0000000feb047209 */ /* 0x000fe40007810000 */
[----:B------:R-:W-:Y:S02]  /*cad0*/  FSEL R110, R19, -INF , !P1 ;  /* 0xff800000136e7808 */ /* 0x000fe40004800000 */
[----:B------:R-:W-:-:S02]  /*cae0*/  FSEL R58, R18, -INF , !P0 ;  /* 0xff800000123a7808 */ /* 0x000fc40004000000 */
[C---:B------:R-:W-:Y:S01]  /*caf0*/  ISETP.GE.AND P1, PT, R3.reuse, R233, PT ;  /* 0x000000e90300720c */ /* 0x040fe20003f26270 */
[----:B------:R-:W-:Y:S01]  /*cb00*/  LDSM.16.MT88.4 R16, [R220+0x9000] ;  /* 0x00900000dc10783b */ /* 0x000fe20000004200 */
[C---:B------:R-:W-:Y:S02]  /*cb10*/  ISETP.GE.AND P0, PT, R3.reuse, R232, PT ;  /* 0x000000e80300720c */ /* 0x040fe40003f06270 */
[----:B------:R-:W-:Y:S02]  /*cb20*/  FMNMX.FTZ R4, R24, R4, !PT ;  /* 0x0000000418047209 */ /* 0x000fe40007810000 */
[C---:B------:R-:W-:Y:S02]  /*cb30*/  ISETP.LT.OR P1, PT, R3.reuse, R229, P1 ;  /* 0x000000e50300720c */ /* 0x040fe40000f21670 */
[----:B------:R-:W-:Y:S02]  /*cb40*/  ISETP.LT.OR P0, PT, R3, R228, P0 ;  /* 0x000000e40300720c */ /* 0x000fe40000701670 */
        /* <DEDUP_REMOVED lines=12> */
[----:B------:R-:W-:Y:S01]  /*cc10*/  FSEL R241, R50, -INF , !P4 ;  /* 0xff80000032f17808 */ /* 0x000fe20006000000 */
[----:B------:R-:W1:Y:S01]  /*cc20*/  SHFL.BFLY PT, R6, R103, 0x1, 0x1f ;  /* 0x0c201f0067067f89 */ /* 0x000e6200000e0000 */
[----:B------:R-:W-:-:S02]  /*cc30*/  FSEL R218, R104, -INF , !P6 ;  /* 0xff80000068da7808 */ /* 0x000fc40007000000 */
[----:B------:R-:W-:Y:S02]  /*cc40*/  FMNMX.FTZ R102, R209, R102, !PT ;  /* 0x00000066d1667209 */ /* 0x000fe40007810000 */
[C---:B------:R-:W-:Y:S02]  /*cc50*/  ISETP.GE.AND P4, PT, R2.reuse, R233, PT ;  /* 0x000000e90200720c */ /* 0x040fe40003f86270 */
[----:B------:R-:W-:Y:S02]  /*cc60*/  ISETP.GE.AND P6, PT, R2, R232, PT ;  /* 0x000000e80200720c */ /* 0x000fe40003fc6270 */
[----:B------:R-:W-:Y:S02]  /*cc70*/  FMNMX.FTZ R3, R181, R3, !PT ;  /* 0x00000003b5037209 */ /* 0x000fe40007810000 */
[----:B------:R-:W-:Y:S02]  /*cc80*/  FMNMX.FTZ R4, R107, R4, !PT ;  /* 0x000000046b047209 */ /* 0x000fe40007810000 */
[----:B------:R-:W-:-:S02]  /*cc90*/  FMNMX.FTZ R102, R54, R102, !PT ;  /* 0x0000006636667209 */ /* 0x000fc40007810000 */
[C---:B------:R-:W-:Y:S02]  /*cca0*/  ISETP.LT.OR P4, PT, R2.reuse, R229, P4 ;  /* 0x000000e50200720c */ /* 0x040fe40002781670 */
[----:B------:R-:W-:Y:S02]  /*ccb0*/  ISETP.LT.OR P6, PT, R2, R228, P6 ;  /* 0x000000e40200720c */ /* 0x000fe400037c1670 */
[----:B------:R-:W-:Y:S02]  /*ccc0*/  FMNMX.FTZ R2, R182, R3, !PT ;  /* 0x00000003b6027209 */ /* 0x000fe40007810000 */
[----:B------:R-:W-:Y:S02]  /*ccd0*/  FMNMX.FTZ R3, R180, R4, !PT ;  /* 0x00000004b4037209 */ /* 0x000fe40007810000 */
[----:B------:R-:W-:Y:S02]  /*cce0*/  FMNMX.FTZ R102, R110, R102, !PT ;  /* 0x000000666e667209 */ /* 0x000fe40007810000 */
[----:B------:R-:W-:-:S02]  /*ccf0*/  FMNMX.FTZ R2, R183, R2, !PT ;  /* 0x00000002b7027209 */ /* 0x000fc40007810000 */
[----:B------:R-:W-:Y:S02]  /*cd00*/  FMNMX.FTZ R3, R242, R3, !PT ;  /* 0x00000003f2037209 */ /* 0x000fe40007810000 */
[----:B------:R-:W-:Y:S02]  /*cd10*/  FSEL R240, R51, -INF , !P3 ;  /* 0xff80000033f07808 */ /* 0x000fe40005800000 */
[----:B------:R-:W-:Y:S01]  /*cd20*/  FSEL R55, R44, -INF , !P5 ;  /* 0xff8000002c377808 */ /* 0x000fe20006800000 */
[----:B------:R-:W-:Y:S01]  /*cd30*/  LDSM.16.MT88.4 R48, [R220+0xb000] ;  /* 0x00b00000dc30783b */ /* 0x000fe20000004200 */
[----:B------:R-:W-:Y:S02]  /*cd40*/  FMNMX.FTZ R102, R58, R102, !PT ;  /* 0x000000663a667209 */ /* 0x000fe40007810000 */
[C---:B------:R-:W-:Y:S02]  /*cd50*/  ISETP.GE.AND P3, PT, R0.reuse, R233, PT ;  /* 0x000000e90000720c */ /* 0x040fe40003f66270 */
[----:B------:R-:W-:Y:S01]  /*cd60*/  ISETP.GE.AND P5, PT, R0, R232, PT ;  /* 0x000000e80000720c */ /* 0x000fe20003fa6270 */
[----:B------:R-:W2:Y:S01]  /*cd70*/  SHFL.BFLY PT, R5, R102, 0x2, 0x1f ;  /* 0x0c401f0066057f89 */ /* 0x000ea200000e0000 */
[----:B------:R-:W-:-:S02]  /*cd80*/  FMNMX.FTZ R2, R188, R2, !PT ;  /* 0x00000002bc027209 */ /* 0x000fc40007810000 */
[----:B------:R-:W-:Y:S02]  /*cd90*/  FMNMX.FTZ R3, R243, R3, !PT ;  /* 0x00000003f3037209 */ /* 0x000fe40007810000 */
[C---:B------:R-:W-:Y:S02]  /*cda0*/  ISETP.LT.OR P3, PT, R0.reuse, R229, P3 ;  /* 0x000000e50000720c */ /* 0x040fe40001f61670 */
[----:B------:R-:W-:Y:S02]  /*cdb0*/  ISETP.LT.OR P5, PT, R0, R228, P5 ;  /* 0x000000e40000720c */ /* 0x000fe40002fa1670 */
[----:B------:R-:W-:Y:S02]  /*cdc0*/  FMNMX.FTZ R0, R248, R2, !PT ;  /* 0x00000002f8007209 */ /* 0x000fe40007810000 */
[----:B------:R-:W-:Y:S02]  /*cdd0*/  FMNMX.FTZ R2, R244, R3, !PT ;  /* 0x00000003f4027209 */ /* 0x000fe40007810000 */
[----:B------:R-:W-:-:S02]  /*cde0*/  FMNMX.FTZ R0, R249, R0, !PT ;  /* 0x00000000f9007209 */ /* 0x000fc40007810000 */
[----:B------:R-:W-:Y:S02]  /*cdf0*/  FMNMX.FTZ R2, R218, R2, !PT ;  /* 0x00000002da027209 */ /* 0x000fe40007810000 */
[----:B------:R-:W-:Y:S02]  /*ce00*/  FMNMX.FTZ R0, R241, R0, !PT ;  /* 0x00000000f1007209 */ /* 0x000fe40007810000 */
[----:B------:R-:W-:Y:S02]  /*ce10*/  FSEL R216, R46, -INF , !P1 ;  /* 0xff8000002ed87808 */ /* 0x000fe40004800000 */
[----:B------:R-:W-:Y:S02]  /*ce20*/  FMNMX.FTZ R2, R55, R2, !PT ;  /* 0x0000000237027209 */ /* 0x000fe40007810000 */
[----:B-1----:R-:W-:Y:S02]  /*ce30*/  FMNMX.FTZ R103, R103, R6, !PT ;  /* 0x0000000667677209 */ /* 0x002fe40007810000 */
[----:B------:R-:W-:-:S02]  /*ce40*/  FSEL R202, R45, -INF , !P2 ;  /* 0xff8000002dca7808 */ /* 0x000fc40005000000 */
[----:B------:R-:W-:Y:S01]  /*ce50*/  FMNMX.FTZ R0, R240, R0, !PT ;  /* 0x00000000f0007209 */ /* 0x000fe20007810000 */
[----:B------:R-:W-:Y:S01]  /*ce60*/  LDSM.16.MT88.4 R44, [R222+0xa000] ;  /* 0x00a00000de2c783b */ /* 0x000fe20000004200 */
[----:B------:R-:W-:Y:S02]  /*ce70*/  FSEL R59, R30, -INF , !P4 ;  /* 0xff8000001e3b7808 */ /* 0x000fe40006000000 */
[----:B------:R-:W-:Y:S01]  /*ce80*/  FMNMX.FTZ R3, R216, R2, !PT ;  /* 0x00000002d8037209 */ /* 0x000fe20007810000 */
[----:B------:R-:W-:Y:S01]  /*ce90*/  FMUL.FTZ R2, R103, c[0x0][0x23c] ;  /* 0x00008f0067027a20 */ /* 0x000fe20000410000 */
[----:B------:R-:W-:Y:S01]  /*cea0*/  FSEL R184, R43, -INF , !P0 ;  /* 0xff8000002bb87808 */ /* 0x000fe20004000000 */
[----:B------:R-:W-:Y:S01]  /*ceb0*/  IMAD.MOV.U32 R43, RZ, RZ, R20 ;  /* 0x000000ffff2b7224 */ /* 0x000fe200078e0014 */
[----:B------:R-:W-:Y:S01]  /*cec0*/  FMNMX.FTZ R0, R202, R0, !PT ;  /* 0x00000000ca007209 */ /* 0x000fe20007810000 */
[----:B------:R-:W-:Y:S01]  /*ced0*/  LDSM.16.MT88.4 R20, [R222+0x9000] ;  /* 0x00900000de14783b */ /* 0x000fe20000004200 */
[----:B------:R-:W-:-:S02]  /*cee0*/  FSETP.NEU.FTZ.AND P0, PT, R103, -INF , PT ;  /* 0xff8000006700780b */ /* 0x000fc40003f1d000 */
[----:B------:R-:W-:Y:S02]  /*cef0*/  FSEL R208, R28, -INF , !P3 ;  /* 0xff8000001cd07808 */ /* 0x000fe40005800000 */
[----:B------:R-:W-:Y:S02]  /*cf00*/  FMNMX.FTZ R3, R59, R3, !PT ;  /* 0x000000033b037209 */ /* 0x000fe40007810000 */
[----:B------:R-:W-:Y:S02]  /*cf10*/  FSEL R64, R29, -INF , !P6 ;  /* 0xff8000001d407808 */ /* 0x000fe40007000000 */
[----:B------:R-:W-:Y:S02]  /*cf20*/  FMNMX.FTZ R0, R184, R0, !PT ;  /* 0x00000000b8007209 */ /* 0x000fe40007810000 */
[----:B------:R-:W-:Y:S02]  /*cf30*/  FSEL R2, R2, RZ, P0 ;  /* 0x000000ff02027208 */ /* 0x000fe40000000000 */
[----:B------:R-:W-:-:S02]  /*cf40*/  FMNMX.FTZ R3, R208, R3, !PT ;  /* 0x00000003d0037209 */ /* 0x000fc40007810000 */
[----:B--2---:R-:W-:Y:S02]  /*cf50*/  FMNMX.FTZ R102, R102, R5, !PT ;  /* 0x0000000566667209 */ /* 0x004fe40007810000 */
[----:B------:R-:W-:Y:S01]  /*cf60*/  FMNMX.FTZ R4, R64, R0, !PT ;  /* 0x0000000040047209 */ /* 0x000fe20007810000 */
[--C-:B------:R-:W-:Y:S01]  /*cf70*/  FFMA.FTZ R0, R7, c[0x0][0x23c], -R2.reuse ;  /* 0x00008f0007007a23 */ /* 0x100fe20000010802 */
[----:B------:R-:W-:Y:S01]  /*cf80*/  FSEL R200, R31, -INF , !P5 ;  /* 0xff8000001fc87808 */ /* 0x000fe20006800000 */
[----:B------:R-:W1:Y:S02]  /*cf90*/  SHFL.BFLY PT, R7, R3, 0x2, 0x1f ;  /* 0x0c401f0003077f89 */ /* 0x000e6400000e0000 */
[----:B------:R2:W-:Y:S01]  /*cfa0*/  MUFU.EX2 R62, R0 ;  /* 0x00000000003e7308 */ /* 0x0005e20000000800 */
[----:B------:R-:W-:Y:S01]  /*cfb0*/  FMNMX.FTZ R4, R200, R4, !PT ;  /* 0x00000004c8047209 */ /* 0x000fe20007810000 */
[----:B------:R-:W3:Y:S04]  /*cfc0*/  SHFL.BFLY PT, R5, R102, 0x1, 0x1f ;  /* 0x0c201f0066057f89 */ /* 0x000ee800000e0000 */
[----:B------:R-:W4:Y:S04]  /*cfd0*/  SHFL.BFLY PT, R6, R4, 0x2, 0x1f ;  /* 0x0c401f0004067f89 */ /* 0x000f2800000e0000 */
[----:B------:R-:W-:Y:S01]  /*cfe0*/  LDSM.16.MT88.4 R28, [R220+0xa000] ;  /* 0x00a00000dc1c783b */ /* 0x000fe20000004200 */
[----:B--2---:R-:W-:-:S04]  /*cff0*/  FFMA.FTZ R0, R8, c[0x0][0x23c], -R2 ;  /* 0x00008f0008007a23 */ /* 0x004fc80000010802 */
[----:B------:R2:W5:Y:S01]  /*d000*/  MUFU.EX2 R66, R0 ;  /* 0x0000000000427308 */ /* 0x0005620000000800 */
[----:B-1----:R-:W-:Y:S02]  /*d010*/  FMNMX.FTZ R3, R3, R7, !PT ;  /* 0x0000000703037209 */ /* 0x002fe40007810000 */
[----:B---3--:R-:W-:-:S03]  /*d020*/  FMNMX.FTZ R102, R102, R5, !PT ;  /* 0x0000000566667209 */ /* 0x008fc60007810000 */
[----:B------:R-:W1:Y:S01]  /*d030*/  SHFL.BFLY PT, R8, R3, 0x1, 0x1f ;  /* 0x0c201f0003087f89 */ /* 0x000e6200000e0000 */
[----:B------:R-:W-:Y:S01]  /*d040*/  FFMA.FTZ R5, R9, c[0x0][0x23c], -R2 ;  /* 0x00008f0009057a23 */ /* 0x000fe20000010802 */
[----:B------:R-:W-:-:S03]  /*d050*/  FSETP.NEU.FTZ.AND P1, PT, R102, -INF , PT ;  /* 0xff8000006600780b */ /* 0x000fc60003f3d000 */
[----:B------:R3:W-:Y:S01]  /*d060*/  MUFU.EX2 R61, R5 ;  /* 0x00000005003d7308 */ /* 0x0007e20000000800 */
[----:B----4-:R-:W-:Y:S02]  /*d070*/  FMNMX.FTZ R4, R4, R6, !PT ;  /* 0x0000000604047209 */ /* 0x010fe40007810000 */
[----:B------:R-:W-:Y:S01]  /*d080*/  FSEL R6, R103, RZ, P0 ;  /* 0x000000ff67067208 */ /* 0x000fe20000000000 */
[----:B--2---:R-:W-:Y:S02]  /*d090*/  FMUL.FTZ R0, R102, c[0x0][0x23c] ;  /* 0x00008f0066007a20 */ /* 0x004fe40000410000 */
[----:B------:R-:W2:Y:S02]  /*d0a0*/  SHFL.BFLY PT, R7, R4, 0x1, 0x1f ;  /* 0x0c201f0004077f89 */ /* 0x000ea400000e0000 */
[----:B------:R-:W-:Y:S01]  /*d0b0*/  FADD.FTZ R6, R238, -R6 ;  /* 0x80000006ee067221 */ /* 0x000fe20000010000 */
[----:B------:R-:W-:-:S03]  /*d0c0*/  FSEL R0, R0, RZ, P1 ;  /* 0x000000ff00007208 */ /* 0x000fc60000800000 */
[----:B------:R-:W-:Y:S02]  /*d0d0*/  FMUL.FTZ R6, R6, c[0x0][0x23c] ;  /* 0x00008f0006067a20 */ /* 0x000fe40000410000 */
[----:B---3--:R-:W-:Y:S02]  /*d0e0*/  FFMA.FTZ R5, R11, c[0x0][0x23c], -R2 ;  /* 0x00008f000b057a23 */ /* 0x008fe40000010802 */
[----:B------:R-:W3:Y:S01]  /*d0f0*/  MUFU.EX2 R101, R6 ;  /* 0x0000000600657308 */ /* 0x000ee20000000800 */
[----:B-1----:R-:W-:-:S04]  /*d100*/  FMNMX.FTZ R104, R3, R8, !PT ;  /* 0x0000000803687209 */ /* 0x002fc80007810000 */
[C---:B------:R-:W-:Y:S01]  /*d110*/  FSETP.NEU.FTZ.AND P0, PT, R104.reuse, -INF , PT ;  /* 0xff8000006800780b */ /* 0x040fe20003f1d000 */
[----:B------:R-:W-:Y:S02]  /*d120*/  FMUL.FTZ R3, R104, c[0x0][0x23c] ;  /* 0x00008f0068037a20 */ /* 0x000fe40000410000 */
[----:B------:R1:W4:Y:S03]  /*d130*/  MUFU.EX2 R65, R5 ;  /* 0x0000000500417308 */ /* 0x0003260000000800 */
[----:B------:R-:W-:Y:S02]  /*d140*/  FSEL R8, R3, RZ, P0 ;  /* 0x000000ff03087208 */ /* 0x000fe40000000000 */
[----:B--2---:R-:W-:Y:S02]  /*d150*/  FMNMX.FTZ R105, R4, R7, !PT ;  /* 0x0000000704697209 */ /* 0x004fe40007810000 */
[----:B-----5:R-:W-:Y:S01]  /*d160*/  F2FP.BF16.PACK_AB R4, R66, R62 ;  /* 0x0000003e4204723e */ /* 0x020fe200000010ff */
[----:B------:R-:W-:-:S02]  /*d170*/  FFMA.FTZ R9, R15, c[0x0][0x23c], -R8 ;  /* 0x00008f000f097a23 */ /* 0x000fc40000010808 */
[----:B------:R-:W-:Y:S02]  /*d180*/  FMUL.FTZ R3, R105, c[0x0][0x23c] ;  /* 0x00008f0069037a20 */ /* 0x000fe40000410000 */
[----:B------:R2:W-:Y:S01]  /*d190*/  MUFU.EX2 R211, R9 ;  /* 0x0000000900d37308 */ /* 0x0005e20000000800 */
[----:B---3--:R-:W-:Y:S02]  /*d1a0*/  FMUL.FTZ R132, R132, R101 ;  /* 0x0000006584847220 */ /* 0x008fe40000410000 */
[----:B-1----:R-:W-:Y:S01]  /*d1b0*/  FFMA.FTZ R5, R10, c[0x0][0x23c], -R0 ;  /* 0x00008f000a057a23 */ /* 0x002fe20000010800 */
[----:B----4-:R-:W-:Y:S01]  /*d1c0*/  F2FP.BF16.PACK_AB R6, R65, R61 ;  /* 0x0000003d4106723e */ /* 0x010fe200000010ff */
[-C--:B------:R-:W-:Y:S02]  /*d1d0*/  FMUL.FTZ R133, R133, R101.reuse ;  /* 0x0000006585857220 */ /* 0x080fe40000410000 */
[-C--:B------:R-:W-:Y:S01]  /*d1e0*/  FMUL.FTZ R136, R136, R101.reuse ;  /* 0x0000006588887220 */ /* 0x080fe20000410000 */
[----:B------:R1:W-:Y:S01]  /*d1f0*/  MUFU.EX2 R63, R5 ;  /* 0x00000005003f7308 */ /* 0x0003e20000000800 */
[----:B------:R-:W-:-:S02]  /*d200*/  FMUL.FTZ R137, R137, R101 ;  /* 0x0000006589897220 */ /* 0x000fc40000410000 */
[-C--:B------:R-:W-:Y:S02]  /*d210*/  FMUL.FTZ R116, R116, R101.reuse ;  /* 0x0000006574747220 */ /* 0x080fe40000410000 */
[-C--:B------:R-:W-:Y:S02]  /*d220*/  FMUL.FTZ R117, R117, R101.reuse ;  /* 0x0000006575757220 */ /* 0x080fe40000410000 */
[-C--:B------:R-:W-:Y:S02]  /*d230*/  FMUL.FTZ R120, R120, R101.reuse ;  /* 0x0000006578787220 */ /* 0x080fe40000410000 */
[----:B--2---:R-:W-:Y:S02]  /*d240*/  FFMA.FTZ R9, R24, c[0x0][0x23c], -R8 ;  /* 0x00008f0018097a23 */ /* 0x004fe40000010808 */
[-C--:B------:R-:W-:Y:S02]  /*d250*/  FMUL.FTZ R121, R121, R101.reuse ;  /* 0x0000006579797220 */ /* 0x080fe40000410000 */
[----:B------:R2:W-:Y:S01]  /*d260*/  MUFU.EX2 R252, R9 ;  /* 0x0000000900fc7308 */ /* 0x0005e20000000800 */
[----:B------:R-:W-:-:S02]  /*d270*/  FMUL.FTZ R164, R164, R101 ;  /* 0x00000065a4a47220 */ /* 0x000fc40000410000 */
[----:B-1----:R-:W-:Y:S02]  /*d280*/  FFMA.FTZ R5, R12, c[0x0][0x23c], -R0 ;  /* 0x00008f000c057a23 */ /* 0x002fe40000010800 */
[-C--:B------:R-:W-:Y:S02]  /*d290*/  FMUL.FTZ R165, R165, R101.reuse ;  /* 0x00000065a5a57220 */ /* 0x080fe40000410000 */
[-C--:B------:R-:W-:Y:S01]  /*d2a0*/  FMUL.FTZ R168, R168, R101.reuse ;  /* 0x00000065a8a87220 */ /* 0x080fe20000410000 */
[----:B------:R1:W-:Y:S01]  /*d2b0*/  MUFU.EX2 R60, R5 ;  /* 0x00000005003c7308 */ /* 0x0003e20000000800 */
[-C--:B------:R-:W-:Y:S02]  /*d2c0*/  FMUL.FTZ R169, R169, R101.reuse ;  /* 0x00000065a9a97220 */ /* 0x080fe40000410000 */
[-C--:B------:R-:W-:Y:S02]  /*d2d0*/  FMUL.FTZ R76, R76, R101.reuse ;  /* 0x000000654c4c7220 */ /* 0x080fe40000410000 */
[----:B------:R-:W-:-:S02]  /*d2e0*/  FMUL.FTZ R77, R77, R101 ;  /* 0x000000654d4d7220 */ /* 0x000fc40000410000 */
[-C--:B------:R-:W-:Y:S02]  /*d2f0*/  FMUL.FTZ R148, R148, R101.reuse ;  /* 0x0000006594947220 */ /* 0x080fe40000410000 */
[----:B--2---:R-:W-:Y:S02]  /*d300*/  FFMA.FTZ R9, R25, c[0x0][0x23c], -R8 ;  /* 0x00008f0019097a23 */ /* 0x004fe40000010808 */
[-C--:B------:R-:W-:Y:S02]  /*d310*/  FMUL.FTZ R149, R149, R101.reuse ;  /* 0x0000006595957220 */ /* 0x080fe40000410000 */
[----:B------:R2:W-:Y:S01]  /*d320*/  MUFU.EX2 R251, R9 ;  /* 0x0000000900fb7308 */ /* 0x0005e20000000800 */
[-C--:B------:R-:W-:Y:S02]  /*d330*/  FMUL.FTZ R152, R152, R101.reuse ;  /* 0x0000006598987220 */ /* 0x080fe40000410000 */
[----:B-1----:R-:W-:Y:S02]  /*d340*/  FFMA.FTZ R5, R13, c[0x0][0x23c], -R0 ;  /* 0x00008f000d057a23 */ /* 0x002fe40000010800 */
[----:B------:R-:W-:-:S02]  /*d350*/  FMUL.FTZ R153, R153, R101 ;  /* 0x0000006599997220 */ /* 0x000fc40000410000 */
[-C--:B------:R-:W-:Y:S01]  /*d360*/  FMUL.FTZ R72, R72, R101.reuse ;  /* 0x0000006548487220 */ /* 0x080fe20000410000 */
[----:B------:R1:W-:Y:S01]  /*d370*/  MUFU.EX2 R57, R5 ;  /* 0x0000000500397308 */ /* 0x0003e20000000800 */
[-C--:B------:R-:W-:Y:S02]  /*d380*/  FMUL.FTZ R73, R73, R101.reuse ;  /* 0x0000006549497220 */ /* 0x080fe40000410000 */
[-C--:B------:R-:W-:Y:S02]  /*d390*/  FMUL.FTZ R88, R88, R101.reuse ;  /* 0x0000006558587220 */ /* 0x080fe40000410000 */
[-C--:B------:R-:W-:Y:S02]  /*d3a0*/  FMUL.FTZ R89, R89, R101.reuse ;  /* 0x0000006559597220 */ /* 0x080fe40000410000 */
[----:B------:R-:W-:Y:S02]  /*d3b0*/  FMUL.FTZ R92, R92, R101 ;  /* 0x000000655c5c7220 */ /* 0x000fe40000410000 */
[----:B--2---:R-:W-:-:S02]  /*d3c0*/  FFMA.FTZ R9, R26, c[0x0][0x23c], -R8 ;  /* 0x00008f001a097a23 */ /* 0x004fc40000010808 */
[----:B------:R-:W-:Y:S02]  /*d3d0*/  FMUL.FTZ R93, R93, R101 ;  /* 0x000000655d5d7220 */ /* 0x000fe40000410000 */
[----:B------:R-:W-:Y:S01]  /*d3e0*/  MUFU.EX2 R250, R9 ;  /* 0x0000000900fa7308 */ /* 0x000fe20000000800 */
[----:B------:R-:W-:Y:S02]  /*d3f0*/  IMAD.MOV.U32 R26, RZ, RZ, R184 ;  /* 0x000000ffff1a7224 */ /* 0x000fe400078e00b8 */
[----:B-1----:R-:W-:Y:S02]  /*d400*/  FFMA.FTZ R5, R14, c[0x0][0x23c], -R0 ;  /* 0x00008f000e057a23 */ /* 0x002fe40000010800 */
[----:B------:R-:W1:Y:S01]  /*d410*/  LDSM.16.MT88.4 R12, [R222+0xb000] ;  /* 0x00b00000de0c783b */ /* 0x000e620000004200 */
[----:B------:R-:W-:Y:S02]  /*d420*/  IMAD.MOV.U32 R25, RZ, RZ, R66 ;  /* 0x000000ffff197224 */ /* 0x000fe400078e0042 */
[----:B------:R2:W3:Y:S02]  /*d430*/  MUFU.EX2 R201, R5 ;  /* 0x0000000500c97308 */ /* 0x0004e40000000800 */
[----:B--2---:R-:W-:-:S02]  /*d440*/  FSEL R5, R102, RZ, P1 ;  /* 0x000000ff66057208 */ /* 0x004fc40000800000 */
[----:B---3--:R-:W-:-:S03]  /*d450*/  F2FP.BF16.PACK_AB R7, R201, R57 ;  /* 0x00000039c907723e */ /* 0x008fc600000010ff */
[----:B------:R-:W-:-:S04]  /*d460*/  FADD.FTZ R5, R237, -R5 ;  /* 0x80000005ed057221 */ /* 0x000fc80000010000 */
[----:B------:R-:W-:-:S04]  /*d470*/  FMUL.FTZ R5, R5, c[0x0][0x23c] ;  /* 0x00008f0005057a20 */ /* 0x000fc80000410000 */
[----:B------:R2:W3:Y:S02]  /*d480*/  MUFU.EX2 R100, R5 ;  /* 0x0000000500647308 */ /* 0x0004e40000000800 */
[----:B--2---:R-:W-:Y:S01]  /*d490*/  FSEL R5, R104, RZ, P0 ;  /* 0x000000ff68057208 */ /* 0x004fe20000000000 */
[-C--:B---3--:R-:W-:Y:S01]  /*d4a0*/  FMUL.FTZ R134, R134, R100.reuse ;  /* 0x0000006486867220 */ /* 0x088fe20000410000 */
[----:B------:R-:W-:Y:S01]  /*d4b0*/  FSETP.NEU.FTZ.AND P0, PT, R105, -INF , PT ;  /* 0xff8000006900780b */ /* 0x000fe20003f1d000 */
[-C--:B------:R-:W-:Y:S02]  /*d4c0*/  FMUL.FTZ R135, R135, R100.reuse ;  /* 0x0000006487877220 */ /* 0x080fe40000410000 */
[----:B------:R-:W-:Y:S01]  /*d4d0*/  FADD.FTZ R33, R235, -R5 ;  /* 0x80000005eb217221 */ /* 0x000fe20000010000 */
[----:B------:R-:W-:Y:S01]  /*d4e0*/  FSEL R10, R105, RZ, P0 ;  /* 0x000000ff690a7208 */ /* 0x000fe20000000000 */
[-C--:B------:R-:W-:Y:S01]  /*d4f0*/  FMUL.FTZ R138, R138, R100.reuse ;  /* 0x000000648a8a7220 */ /* 0x080fe20000410000 */
[----:B------:R-:W-:Y:S01]  /*d500*/  FSEL R3, R3, RZ, P0 ;  /* 0x000000ff03037208 */ /* 0x000fe20000000000 */
[----:B------:R-:W-:Y:S01]  /*d510*/  FMUL.FTZ R139, R139, R100 ;  /* 0x000000648b8b7220 */ /* 0x000fe20000410000 */
[----:B------:R-:W-:Y:S01]  /*d520*/  F2FP.BF16.PACK_AB R5, R60, R63 ;  /* 0x0000003f3c05723e */ /* 0x000fe200000010ff */
[----:B------:R-:W-:-:S02]  /*d530*/  FADD.FTZ R24, R239, -R10 ;  /* 0x8000000aef187221 */ /* 0x000fc40000010000 */
[--C-:B------:R-:W-:Y:S02]  /*d540*/  FFMA.FTZ R11, R32, c[0x0][0x23c], -R3.reuse ;  /* 0x00008f00200b7a23 */ /* 0x100fe40000010803 */
[--C-:B------:R-:W-:Y:S01]  /*d550*/  FFMA.FTZ R10, R34, c[0x0][0x23c], -R3.reuse ;  /* 0x00008f00220a7a23 */ /* 0x100fe20000010803 */
[----:B------:R-:W-:Y:S01]  /*d560*/  MOV R34, R110 ;  /* 0x0000006e00227202 */ /* 0x000fe20000000f00 */
[----:B------:R-:W-:Y:S01]  /*d570*/  FFMA.FTZ R9, R27, c[0x0][0x23c], -R3 ;  /* 0x00008f001b097a23 */ /* 0x000fe20000010803 */
[----:B------:R-:W-:Y:S01]  /*d580*/  MOV R27, R57 ;  /* 0x00000039001b7202 */ /* 0x000fe20000000f00 */
[----:B------:R-:W-:Y:S01]  /*d590*/  IMAD.MOV.U32 R57, RZ, RZ, R246 ;  /* 0x000000ffff397224 */ /* 0x000fe200078e00f6 */
[----:B------:R2:W-:Y:S01]  /*d5a0*/  MUFU.EX2 R245, R10 ;  /* 0x0000000a00f57308 */ /* 0x0005e20000000800 */
[-C--:B------:R-:W-:Y:S01]  /*d5b0*/  FMUL.FTZ R118, R118, R100.reuse ;  /* 0x0000006476767220 */ /* 0x080fe20000410000 */
[----:B------:R-:W-:Y:S01]  /*d5c0*/  HMMA.16816.F32.BF16 R192, R4, R20, R132 ;  /* 0x0000001404c0723c */ /* 0x000fe20000041884 */
[----:B------:R-:W-:-:S02]  /*d5d0*/  FMUL.FTZ R119, R119, R100 ;  /* 0x0000006477777220 */ /* 0x000fc40000410000 */
[-C--:B------:R-:W-:Y:S02]  /*d5e0*/  FMUL.FTZ R122, R122, R100.reuse ;  /* 0x000000647a7a7220 */ /* 0x080fe40000410000 */
[-C--:B------:R-:W-:Y:S01]  /*d5f0*/  FMUL.FTZ R123, R123, R100.reuse ;  /* 0x000000647b7b7220 */ /* 0x080fe20000410000 */
[----:B------:R3:W-:Y:S01]  /*d600*/  MUFU.EX2 R246, R11 ;  /* 0x0000000b00f67308 */ /* 0x0007e20000000800 */
[-C--:B------:R-:W-:Y:S01]  /*d610*/  FMUL.FTZ R166, R166, R100.reuse ;  /* 0x00000064a6a67220 */ /* 0x080fe20000410000 */
[C---:B------:R-:W-:Y:S01]  /*d620*/  HMMA.16816.F32.BF16 R132, R4.reuse, R22, R136 ;  /* 0x000000160484723c */ /* 0x040fe20000041888 */
[-C--:B------:R-:W-:Y:S02]  /*d630*/  FMUL.FTZ R167, R167, R100.reuse ;  /* 0x00000064a7a77220 */ /* 0x080fe40000410000 */
[-C--:B------:R-:W-:Y:S02]  /*d640*/  FMUL.FTZ R170, R170, R100.reuse ;  /* 0x00000064aaaa7220 */ /* 0x080fe40000410000 */
[-C--:B------:R-:W-:Y:S01]  /*d650*/  FMUL.FTZ R171, R171, R100.reuse ;  /* 0x00000064abab7220 */ /* 0x080fe20000410000 */
[----:B------:R4:W-:Y:S01]  /*d660*/  MUFU.EX2 R247, R9 ;  /* 0x0000000900f77308 */ /* 0x0009e20000000800 */
[----:B--2---:R-:W-:Y:S01]  /*d670*/  FMUL.FTZ R10, R24, c[0x0][0x23c] ;  /* 0x00008f00180a7a20 */ /* 0x004fe20000410000 */
[----:B------:R-:W-:Y:S01]  /*d680*/  HMMA.16816.F32.BF16 R204, R4, R16, R116 ;  /* 0x0000001004cc723c */ /* 0x000fe20000041874 */
[----:B------:R-:W-:-:S02]  /*d690*/  FMUL.FTZ R78, R78, R100 ;  /* 0x000000644e4e7220 */ /* 0x000fc40000410000 */
[-C--:B------:R-:W-:Y:S02]  /*d6a0*/  FMUL.FTZ R79, R79, R100.reuse ;  /* 0x000000644f4f7220 */ /* 0x080fe40000410000 */
[-C--:B------:R-:W-:Y:S01]  /*d6b0*/  FMUL.FTZ R150, R150, R100.reuse ;  /* 0x0000006496967220 */ /* 0x080fe20000410000 */
[----:B------:R-:W-:Y:S01]  /*d6c0*/  MUFU.EX2 R10, R10 ;  /* 0x0000000a000a7308 */ /* 0x000fe20000000800 */
[----:B---3--:R-:W-:Y:S01]  /*d6d0*/  FMUL.FTZ R11, R33, c[0x0][0x23c] ;  /* 0x00008f00210b7a20 */ /* 0x008fe20000410000 */
[C---:B------:R-:W-:Y:S01]  /*d6e0*/  HMMA.16816.F32.BF16 R196, R4.reuse, R18, R120 ;  /* 0x0000001204c4723c */ /* 0x040fe20000041878 */
[-C--:B------:R-:W-:Y:S02]  /*d6f0*/  FMUL.FTZ R151, R151, R100.reuse ;  /* 0x0000006497977220 */ /* 0x080fe40000410000 */
[-C--:B------:R-:W-:Y:S02]  /*d700*/  FMUL.FTZ R154, R154, R100.reuse ;  /* 0x000000649a9a7220 */ /* 0x080fe40000410000 */
[-C--:B------:R-:W-:Y:S01]  /*d710*/  FMUL.FTZ R155, R155, R100.reuse ;  /* 0x000000649b9b7220 */ /* 0x080fe20000410000 */
[----:B------:R-:W2:Y:S01]  /*d720*/  MUFU.EX2 R11, R11 ;  /* 0x0000000b000b7308 */ /* 0x000ea20000000800 */
[----:B----4-:R-:W-:Y:S01]  /*d730*/  FFMA.FTZ R9, R35, c[0x0][0x23c], -R3 ;  /* 0x00008f0023097a23 */ /* 0x010fe20000010803 */
[----:B------:R-:W-:Y:S01]  /*d740*/  HMMA.16816.F32.BF16 R120, R4, R44, R164 ;  /* 0x0000002c0478723c */ /* 0x000fe200000418a4 */
[----:B------:R-:W-:-:S02]  /*d750*/  FMUL.FTZ R74, R74, R100 ;  /* 0x000000644a4a7220 */ /* 0x000fc40000410000 */
[-C--:B------:R-:W-:Y:S02]  /*d760*/  FMUL.FTZ R75, R75, R100.reuse ;  /* 0x000000644b4b7220 */ /* 0x080fe40000410000 */
[-C--:B------:R-:W-:Y:S01]  /*d770*/  FMUL.FTZ R90, R90, R100.reuse ;  /* 0x000000645a5a7220 */ /* 0x080fe20000410000 */
[----:B------:R3:W4:Y:S01]  /*d780*/  MUFU.EX2 R239, R9 ;  /* 0x0000000900ef7308 */ /* 0x0007220000000800 */
[-C--:B------:R-:W-:Y:S01]  /*d790*/  FMUL.FTZ R91, R91, R100.reuse ;  /* 0x000000645b5b7220 */ /* 0x080fe20000410000 */
[----:B------:R-:W-:Y:S01]  /*d7a0*/  HMMA.16816.F32.BF16 R116, R4, R46, R168 ;  /* 0x0000002e0474723c */ /* 0x000fe200000418a8 */
[-C--:B------:R-:W-:Y:S02]  /*d7b0*/  FMUL.FTZ R94, R94, R100.reuse ;  /* 0x000000645e5e7220 */ /* 0x080fe40000410000 */
[----:B------:R-:W-:Y:S02]  /*d7c0*/  FMUL.FTZ R95, R95, R100 ;  /* 0x000000645f5f7220 */ /* 0x000fe40000410000 */
[----:B------:R-:W-:-:S02]  /*d7d0*/  IMAD.MOV.U32 R32, RZ, RZ, R108 ;  /* 0x000000ffff207224 */ /* 0x000fc400078e006c */
[----:B------:R-:W-:Y:S01]  /*d7e0*/  IMAD.MOV.U32 R137, RZ, RZ, R111 ;  /* 0x000000ffff897224 */ /* 0x000fe200078e006f */
[C---:B------:R-:W-:Y:S01]  /*d7f0*/  HMMA.16816.F32.BF16 R184, R4.reuse, R28, R148 ;  /* 0x0000001c04b8723c */ /* 0x040fe20000041894 */
[-C--:B--2---:R-:W-:Y:S02]  /*d800*/  FMUL.FTZ R112, R112, R11.reuse ;  /* 0x0000000b70707220 */ /* 0x084fe40000410000 */
[----:B------:R-:W-:Y:S02]  /*d810*/  FMUL.FTZ R113, R113, R11 ;  /* 0x0000000b71717220 */ /* 0x000fe40000410000 */
[-C--:B------:R-:W-:Y:S02]  /*d820*/  FMUL.FTZ R114, R114, R10.reuse ;  /* 0x0000000a72727220 */ /* 0x080fe40000410000 */
[----:B---3--:R-:W-:Y:S01]  /*d830*/  FFMA.FTZ R9, R36, c[0x0][0x23c], -R8 ;  /* 0x00008f0024097a23 */ /* 0x008fe20000010808 */
[----:B------:R-:W-:Y:S01]  /*d840*/  HMMA.16816.F32.BF16 R108, R4, R50, R76 ;  /* 0x00000032046c723c */ /* 0x000fe2000004184c */
[----:B------:R-:W-:-:S02]  /*d850*/  FMUL.FTZ R115, R115, R10 ;  /* 0x0000000a73737220 */ /* 0x000fc40000410000 */
[----:B------:R2:W-:Y:S01]  /*d860*/  MUFU.EX2 R238, R9 ;  /* 0x0000000900ee7308 */ /* 0x0005e20000000800 */
[----:B------:R-:W-:Y:S02]  /*d870*/  IMAD.MOV.U32 R24, RZ, RZ, R216 ;  /* 0x000000ffff187224 */ /* 0x000fe400078e00d8 */
[----:B------:R-:W-:Y:S02]  /*d880*/  IMAD.MOV.U32 R139, RZ, RZ, R219 ;  /* 0x000000ffff8b7224 */ /* 0x000fe400078e00db */
[----:B------:R-:W-:Y:S01]  /*d890*/  HMMA.16816.F32.BF16 R176, R4, R30, R152 ;  /* 0x0000001e04b0723c */ /* 0x000fe20000041898 */
[----:B------:R-:W-:Y:S02]  /*d8a0*/  IMAD.MOV.U32 R216, RZ, RZ, R56 ;  /* 0x000000ffffd87224 */ /* 0x000fe400078e0038 */
[-C--:B------:R-:W-:Y:S02]  /*d8b0*/  FMUL.FTZ R144, R144, R11.reuse ;  /* 0x0000000b90907220 */ /* 0x080fe40000410000 */
[----:B------:R-:W-:-:S02]  /*d8c0*/  FMUL.FTZ R145, R145, R11 ;  /* 0x0000000b91917220 */ /* 0x000fc40000410000 */
[-C--:B------:R-:W-:Y:S01]  /*d8d0*/  FMUL.FTZ R146, R146, R10.reuse ;  /* 0x0000000a92927220 */ /* 0x080fe20000410000 */
[C---:B------:R-:W-:Y:S01]  /*d8e0*/  HMMA.16816.F32.BF16 R168, R4.reuse, R48, R72 ;  /* 0x0000003004a8723c */ /* 0x040fe20000041848 */
[----:B------:R-:W-:Y:S02]  /*d8f0*/  FMUL.FTZ R147, R147, R10 ;  /* 0x0000000a93937220 */ /* 0x000fe40000410000 */
[----:B--2---:R-:W-:Y:S02]  /*d900*/  FFMA.FTZ R9, R37, c[0x0][0x23c], -R2 ;  /* 0x00008f0025097a23 */ /* 0x004fe40000010802 */
[-C--:B------:R-:W-:Y:S02]  /*d910*/  FMUL.FTZ R156, R156, R11.reuse ;  /* 0x0000000b9c9c7220 */ /* 0x080fe40000410000 */
[----:B------:R2:W-:Y:S01]  /*d920*/  MUFU.EX2 R237, R9 ;  /* 0x0000000900ed7308 */ /* 0x0005e20000000800 */
[----:B-1----:R-:W-:Y:S01]  /*d930*/  HMMA.16816.F32.BF16 R164, R4, R12, R88 ;  /* 0x0000000c04a4723c */ /* 0x002fe20000041858 */
[----:B------:R-:W-:-:S02]  /*d940*/  FMUL.FTZ R157, R157, R11 ;  /* 0x0000000b9d9d7220 */ /* 0x000fc40000410000 */
[-C--:B------:R-:W-:Y:S02]  /*d950*/  FMUL.FTZ R158, R158, R10.reuse ;  /* 0x0000000a9e9e7220 */ /* 0x080fe40000410000 */
[----:B------:R-:W-:Y:S02]  /*d960*/  FMUL.FTZ R159, R159, R10 ;  /* 0x0000000a9f9f7220 */ /* 0x000fe40000410000 */
[----:B------:R-:W-:Y:S01]  /*d970*/  IMAD.MOV.U32 R33, RZ, RZ, R65 ;  /* 0x000000ffff217224 */ /* 0x000fe200078e0041 */
[----:B------:R-:W-:Y:S01]  /*d980*/  HMMA.16816.F32.BF16 R76, R4, R14, R92 ;  /* 0x0000000e044c723c */ /* 0x000fe2000004185c */
[----:B------:R-:W-:Y:S02]  /*d990*/  IMAD.MOV.U32 R35, RZ, RZ, R64 ;  /* 0x000000ffff237224 */ /* 0x000fe400078e0040 */
[----:B------:R-:W-:Y:S02]  /*d9a0*/  IMAD.MOV.U32 R136, RZ, RZ, R63 ;  /* 0x000000ffff887224 */ /* 0x000fe400078e003f */
[----:B------:R-:W-:-:S02]  /*d9b0*/  IMAD.MOV.U32 R138, RZ, RZ, R62 ;  /* 0x000000ffff8a7224 */ /* 0x000fc400078e003e */
[----:B--2---:R-:W-:Y:S01]  /*d9c0*/  FFMA.FTZ R9, R38, c[0x0][0x23c], -R2 ;  /* 0x00008f0026097a23 */ /* 0x004fe20000010802 */
[----:B------:R-:W-:Y:S01]  /*d9d0*/  F2FP.BF16.PACK_AB R4, R252, R211 ;  /* 0x000000d3fc04723e */ /* 0x000fe200000010ff */
[----:B------:R-:W-:Y:S01]  /*d9e0*/  IMAD.MOV.U32 R93, RZ, RZ, R60 ;  /* 0x000000ffff5d7224 */ /* 0x000fe200078e003c */
[----:B------:R-:W-:Y:S01]  /*d9f0*/  F2FP.BF16.PACK_AB R5, R246, R247 ;  /* 0x000000f7f605723e */ /* 0x000fe200000010ff */
[----:B------:R1:W2:Y:S01]  /*da00*/  MUFU.EX2 R235, R9 ;  /* 0x0000000900eb7308 */ /* 0x0002a20000000800 */
[----:B------:R-:W-:Y:S01]  /*da10*/  F2FP.BF16.PACK_AB R6, R250, R251 ;  /* 0x000000fbfa06723e */ /* 0x000fe200000010ff */
[----:B------:R-:W-:Y:S01]  /*da20*/  FMUL.FTZ R160, R160, R11 ;  /* 0x0000000ba0a07220 */ /* 0x000fe20000410000 */
[----:B----4-:R-:W-:Y:S01]  /*da30*/  F2FP.BF16.PACK_AB R7, R239, R245 ;  /* 0x000000f5ef07723e */ /* 0x010fe200000010ff */
[----:B------:R-:W-:Y:S01]  /*da40*/  FMUL.FTZ R161, R161, R11 ;  /* 0x0000000ba1a17220 */ /* 0x000fe20000410000 */
[----:B------:R-:W-:Y:S01]  /*da50*/  MOV R95, R61 ;  /* 0x0000003d005f7202 */ /* 0x000fe20000000f00 */
[----:B------:R-:W-:-:S02]  /*da60*/  FMUL.FTZ R162, R162, R10 ;  /* 0x0000000aa2a27220 */ /* 0x000fc40000410000 */
[----:B------:R-:W-:Y:S02]  /*da70*/  FMUL.FTZ R163, R163, R10 ;  /* 0x0000000aa3a37220 */ /* 0x000fe40000410000 */
[C---:B------:R-:W-:Y:S01]  /*da80*/  HMMA.16816.F32.BF16 R88, R4.reuse, R16, R112 ;  /* 0x000000100458723c */ /* 0x040fe20000041870 */
[----:B------:R-:W-:Y:S02]  /*da90*/  IMAD.MOV.U32 R94, RZ, RZ, R202 ;  /* 0x000000ffff5e7224 */ /* 0x000fe400078e00ca */
[----:B------:R-:W-:Y:S02]  /*daa0*/  IMAD.MOV.U32 R202, RZ, RZ, R57 ;  /* 0x000000ffffca7224 */ /* 0x000fe400078e0039 */
[----:B------:R-:W-:Y:S02]  /*dab0*/  FMUL.FTZ R124, R124, R11 ;  /* 0x0000000b7c7c7220 */ /* 0x000fe40000410000 */
[----:B-1----:R-:W-:Y:S01]  /*dac0*/  FFMA.FTZ R9, R39, c[0x0][0x23c], -R2 ;  /* 0x00008f0027097a23 */ /* 0x002fe20000010802 */
[----:B------:R-:W-:Y:S01]  /*dad0*/  HMMA.16816.F32.BF16 R64, R4, R28, R144 ;  /* 0x0000001c0440723c */ /* 0x000fe20000041890 */
[----:B------:R-:W-:Y:S01]  /*dae0*/  IMAD.MOV.U32 R16, RZ, RZ, R216 ;  /* 0x000000ffff107224 */ /* 0x000fe200078e00d8 */
[----:B------:R-:W-:Y:S01]  /*daf0*/  MOV R114, R43 ;  /* 0x0000002b00727202 */ /* 0x000fe20000000f00 */
[----:B------:R1:W-:Y:S01]  /*db00*/  MUFU.EX2 R219, R9 ;  /* 0x0000000900db7308 */ /* 0x0003e20000000800 */
[----:B------:R-:W-:-:S02]  /*db10*/  IMAD.MOV.U32 R17, RZ, RZ, R212 ;  /* 0x000000ffff117224 */ /* 0x000fc400078e00d4 */
[----:B------:R-:W-:Y:S01]  /*db20*/  IMAD.MOV.U32 R112, RZ, RZ, R211 ;  /* 0x000000ffff707224 */ /* 0x000fe200078e00d3 */
[----:B------:R-:W-:Y:S01]  /*db30*/  MOV R145, R200 ;  /* 0x000000c800917202 */ /* 0x000fe20000000f00 */
[----:B------:R-:W-:Y:S01]  /*db40*/  HMMA.16816.F32.BF16 R60, R4, R30, R156 ;  /* 0x0000001e043c723c */ /* 0x000fe2000004189c */
[----:B------:R-:W3:Y:S01]  /*db50*/  LDSM.16.MT88.4 R28, [R220+0x9400] ;  /* 0x00940000dc1c783b */ /* 0x000ee20000004200 */
[----:B------:R-:W-:Y:S02]  /*db60*/  IMAD.MOV.U32 R113, RZ, RZ, R209 ;  /* 0x000000ffff717224 */ /* 0x000fe400078e00d1 */
[----:B------:R-:W-:Y:S02]  /*db70*/  FMUL.FTZ R125, R125, R11 ;  /* 0x0000000b7d7d7220 */ /* 0x000fe40000410000 */
[----:B------:R-:W-:Y:S02]  /*db80*/  FMUL.FTZ R126, R126, R10 ;  /* 0x0000000a7e7e7220 */ /* 0x000fe40000410000 */
[----:B------:R-:W-:-:S02]  /*db90*/  IMAD.MOV.U32 R159, RZ, RZ, R59 ;  /* 0x000000ffff9f7224 */ /* 0x000fc400078e003b */
[----:B------:R-:W-:Y:S02]  /*dba0*/  IMAD.MOV.U32 R158, RZ, RZ, R58 ;  /* 0x000000ffff9e7224 */ /* 0x000fe400078e003a */
[----:B-1----:R-:W-:Y:S01]  /*dbb0*/  FFMA.FTZ R9, R40, c[0x0][0x23c], -R2 ;  /* 0x00008f0028097a23 */ /* 0x002fe20000010802 */
[C---:B------:R-:W-:Y:S01]  /*dbc0*/  HMMA.16816.F32.BF16 R56, R4.reuse, R44, R160 ;  /* 0x0000002c0438723c */ /* 0x040fe200000418a0 */
[----:B------:R-:W-:Y:S02]  /*dbd0*/  FMUL.FTZ R127, R127, R10 ;  /* 0x0000000a7f7f7220 */ /* 0x000fe40000410000 */
[----:B------:R1:W4:Y:S01]  /*dbe0*/  MUFU.EX2 R216, R9 ;  /* 0x0000000900d87308 */ /* 0x0003220000000800 */
[-C--:B------:R-:W-:Y:S02]  /*dbf0*/  FMUL.FTZ R68, R68, R11.reuse ;  /* 0x0000000b44447220 */ /* 0x080fe40000410000 */
[----:B------:R-:W-:Y:S01]  /*dc00*/  FMUL.FTZ R69, R69, R11 ;  /* 0x0000000b45457220 */ /* 0x000fe20000410000 */
[----:B------:R-:W-:Y:S01]  /*dc10*/  MOV R163, R93 ;  /* 0x0000005d00a37202 */ /* 0x000fe20000000f00 */
[----:B------:R-:W-:Y:S01]  /*dc20*/  IMAD.MOV.U32 R161, RZ, RZ, R95 ;  /* 0x000000ffffa17224 */ /* 0x000fe200078e005f */
[----:B------:R-:W-:Y:S01]  /*dc30*/  HMMA.16816.F32.BF16 R152, R4, R18, R124 ;  /* 0x000000120498723c */ /* 0x000fe2000004187c */
[----:B------:R-:W-:-:S02]  /*dc40*/  IMAD.MOV.U32 R95, RZ, RZ, R208 ;  /* 0x000000ffff5f7224 */ /* 0x000fc400078e00d0 */
[-C--:B------:R-:W-:Y:S02]  /*dc50*/  FMUL.FTZ R70, R70, R10.reuse ;  /* 0x0000000a46467220 */ /* 0x080fe40000410000 */
[----:B------:R-:W-:Y:S02]  /*dc60*/  FMUL.FTZ R71, R71, R10 ;  /* 0x0000000a47477220 */ /* 0x000fe40000410000 */
[-C--:B------:R-:W-:Y:S01]  /*dc70*/  FMUL.FTZ R128, R128, R11.reuse ;  /* 0x0000000b80807220 */ /* 0x080fe20000410000 */
[----:B------:R-:W-:Y:S01]  /*dc80*/  MOV R127, R54 ;  /* 0x00000036007f7202 */ /* 0x000fe20000000f00 */
[----:B------:R-:W-:Y:S01]  /*dc90*/  FMUL.FTZ R129, R129, R11 ;  /* 0x0000000b81817220 */ /* 0x000fe20000410000 */
[----:B------:R-:W-:Y:S01]  /*dca0*/  MOV R124, R114 ;  /* 0x00000072007c7202 */ /* 0x000fe20000000f00 */
[----:B-1----:R-:W-:Y:S02]  /*dcb0*/  FFMA.FTZ R9, R41, c[0x0][0x23c], -R0 ;  /* 0x00008f0029097a23 */ /* 0x002fe40000010800 */
[----:B------:R-:W-:-:S02]  /*dcc0*/  FMUL.FTZ R130, R130, R10 ;  /* 0x0000000a82827220 */ /* 0x000fc40000410000 */
[----:B------:R1:W-:Y:S01]  /*dcd0*/  MUFU.EX2 R212, R9 ;  /* 0x0000000900d47308 */ /* 0x0003e20000000800 */
[-C--:B------:R-:W-:Y:S02]  /*dce0*/  FMUL.FTZ R131, R131, R10.reuse ;  /* 0x0000000a83837220 */ /* 0x080fe40000410000 */
[-C--:B------:R-:W-:Y:S02]  /*dcf0*/  FMUL.FTZ R140, R140, R11.reuse ;  /* 0x0000000b8c8c7220 */ /* 0x080fe40000410000 */
[-C--:B------:R-:W-:Y:S02]  /*dd00*/  FMUL.FTZ R141, R141, R11.reuse ;  /* 0x0000000b8d8d7220 */ /* 0x080fe40000410000 */
[-C--:B------:R-:W-:Y:S01]  /*dd10*/  FMUL.FTZ R142, R142, R10.reuse ;  /* 0x0000000a8e8e7220 */ /* 0x080fe20000410000 */
[----:B------:R-:W-:Y:S01]  /*dd20*/  HMMA.16816.F32.BF16 R72, R4, R20, R128 ;  /* 0x000000140448723c */ /* 0x000fe20000041880 */
[----:B------:R-:W-:Y:S02]  /*dd30*/  FMUL.FTZ R143, R143, R10 ;  /* 0x0000000a8f8f7220 */ /* 0x000fe40000410000 */
[----:B------:R-:W-:-:S02]  /*dd40*/  FMUL.FTZ R172, R172, R11 ;  /* 0x0000000bacac7220 */ /* 0x000fc40000410000 */
[-C--:B------:R-:W-:Y:S02]  /*dd50*/  FMUL.FTZ R173, R173, R11.reuse ;  /* 0x0000000badad7220 */ /* 0x080fe40000410000 */
[-C--:B------:R-:W-:Y:S01]  /*dd60*/  FMUL.FTZ R174, R174, R10.reuse ;  /* 0x0000000aaeae7220 */ /* 0x080fe20000410000 */
[C---:B------:R-:W-:Y:S01]  /*dd70*/  HMMA.16816.F32.BF16 R148, R4.reuse, R22, R140 ;  /* 0x000000160494723c */ /* 0x040fe2000004188c */
[----:B-1----:R-:W-:Y:S01]  /*dd80*/  FFMA.FTZ R9, R42, c[0x0][0x23c], -R0 ;  /* 0x00008f002a097a23 */ /* 0x002fe20000010800 */
[----:B------:R-:W1:Y:S01]  /*dd90*/  LDSM.16.MT88.4 R20, [R220+0xa400] ;  /* 0x00a40000dc14783b */ /* 0x000e620000004200 */
[-C--:B------:R-:W-:Y:S02]  /*dda0*/  FMUL.FTZ R175, R175, R10.reuse ;  /* 0x0000000aafaf7220 */ /* 0x080fe40000410000 */
[----:B------:R5:W1:Y:S01]  /*ddb0*/  MUFU.EX2 R211, R9 ;  /* 0x0000000900d37308 */ /* 0x000a620000000800 */
[-C--:B------:R-:W-:Y:S02]  /*ddc0*/  FMUL.FTZ R80, R80, R11.reuse ;  /* 0x0000000b50507220 */ /* 0x080fe40000410000 */
        /* <DEDUP_REMOVED lines=9> */
[----:B-----5:R-:W-:-:S02]  /*de60*/  FFMA.FTZ R9, R52, c[0x0][0x23c], -R0 ;  /* 0x00008f0034097a23 */ /* 0x020fc40000010800 */
[-C--:B------:R-:W-:Y:S01]  /*de70*/  FMUL.FTZ R96, R96, R11.reuse ;  /* 0x0000000b60607220 */ /* 0x080fe20000410000 */
[----:B------:R-:W-:Y:S01]  /*de80*/  HMMA.16816.F32.BF16 R48, R4, R50, R80 ;  /* 0x000000320430723c */ /* 0x000fe20000041850 */
[----:B------:R5:W-:Y:S01]  /*de90*/  MUFU.EX2 R209, R9 ;  /* 0x0000000900d17308 */ /* 0x000be20000000800 */
[----:B------:R-:W-:Y:S02]  /*dea0*/  FMUL.FTZ R97, R97, R11 ;  /* 0x0000000b61617220 */ /* 0x000fe40000410000 */
[-C--:B------:R-:W-:Y:S02]  /*deb0*/  FMUL.FTZ R98, R98, R10.reuse ;  /* 0x0000000a62627220 */ /* 0x080fe40000410000 */
[----:B------:R-:W-:Y:S02]  /*dec0*/  FMUL.FTZ R99, R99, R10 ;  /* 0x0000000a63637220 */ /* 0x000fe40000410000 */
[----:B------:R-:W-:Y:S02]  /*ded0*/  IMAD.MOV.U32 R162, RZ, RZ, R94 ;  /* 0x000000ffffa27224 */ /* 0x000fe400078e005e */
[----:B------:R-:W-:-:S02]  /*dee0*/  IMAD.MOV.U32 R156, RZ, RZ, R202 ;  /* 0x000000ffff9c7224 */ /* 0x000fc400078e00ca */
[----:B------:R-:W-:Y:S01]  /*def0*/  IMAD.MOV.U32 R94, RZ, RZ, R55 ;  /* 0x000000ffff5e7224 */ /* 0x000fe200078e0037 */
[C---:B------:R-:W-:Y:S01]  /*df00*/  HMMA.16816.F32.BF16 R96, R4.reuse, R14, R96 ;  /* 0x0000000e0460723c */ /* 0x040fe20000041860 */
[----:B------:R-:W-:Y:S02]  /*df10*/  IMAD.MOV.U32 R160, RZ, RZ, R24 ;  /* 0x000000ffffa07224 */ /* 0x000fe400078e0018 */
[----:B------:R-:W-:Y:S02]  /*df20*/  IMAD.MOV.U32 R93, RZ, RZ, R27 ;  /* 0x000000ffff5d7224 */ /* 0x000fe400078e001b */
[----:B-----5:R-:W-:Y:S02]  /*df30*/  FFMA.FTZ R9, R53, c[0x0][0x23c], -R0 ;  /* 0x00008f0035097a23 */ /* 0x020fe40000010800 */
[----:B------:R-:W-:Y:S01]  /*df40*/  IMAD.MOV.U32 R92, RZ, RZ, R26 ;  /* 0x000000ffff5c7224 */ /* 0x000fe200078e001a */
[----:B------:R-:W-:Y:S01]  /*df50*/  HMMA.16816.F32.BF16 R52, R4, R12, R84 ;  /* 0x0000000c0434723c */ /* 0x000fe20000041854 */
[----:B------:R-:W5:Y:S01]  /*df60*/  MUFU.EX2 R208, R9 ;  /* 0x0000000900d07308 */ /* 0x000f620000000800 */
[----:B------:R-:W-:Y:S01]  /*df70*/  IMAD.MOV.U32 R115, RZ, RZ, R25 ;  /* 0x000000ffff737224 */ /* 0x000fe200078e0019 */
[----:B------:R-:W-:Y:S01]  /*df80*/  LDSM.16.MT88.4 R12, [R220+0xb400] ;  /* 0x00b40000dc0c783b */ /* 0x000fe20000004200 */
[----:B------:R-:W-:-:S02]  /*df90*/  IMAD.MOV.U32 R147, RZ, RZ, R203 ;  /* 0x000000ffff937224 */ /* 0x000fc400078e00cb */
[----:B------:R-:W-:Y:S01]  /*dfa0*/  IMAD.MOV.U32 R174, RZ, RZ, R112 ;  /* 0x000000ffffae7224 */ /* 0x000fe200078e0070 */
[----:B--2---:R-:W-:Y:S01]  /*dfb0*/  F2FP.BF16.PACK_AB R4, R235, R237 ;  /* 0x000000edeb04723e */ /* 0x004fe200000010ff */
[----:B------:R-:W2:Y:S01]  /*dfc0*/  LDSM.16.MT88.4 R24, [R222+0x9400] ;  /* 0x00940000de18783b */ /* 0x000ea20000004200 */
[----:B----4-:R-:W-:Y:S01]  /*dfd0*/  F2FP.BF16.PACK_AB R6, R216, R219 ;  /* 0x000000dbd806723e */ /* 0x010fe200000010ff */
[----:B------:R-:W-:Y:S01]  /*dfe0*/  IMAD.MOV.U32 R36, RZ, RZ, R113 ;  /* 0x000000ffff247224 */ /* 0x000fe200078e0071 */
[----:B-1----:R-:W-:Y:S01]  /*dff0*/  F2FP.BF16.PACK_AB R5, R211, R212 ;  /* 0x000000d4d305723e */ /* 0x002fe200000010ff */
[----:B------:R-:W-:Y:S01]  /*e000*/  IMAD.MOV.U32 R126, RZ, RZ, R92 ;  /* 0x000000ffff7e7224 */ /* 0x000fe200078e005c */
[----:B------:R-:W-:Y:S01]  /*e010*/  MOV R92, R32 ;  /* 0x00000020005c7202 */ /* 0x000fe20000000f00 */
[----:B------:R-:W-:Y:S02]  /*e020*/  IMAD.MOV.U32 R112, RZ, RZ, R33 ;  /* 0x000000ffff707224 */ /* 0x000fe400078e0021 */
[----:B------:R-:W-:Y:S01]  /*e030*/  IMAD.MOV.U32 R113, RZ, RZ, R35 ;  /* 0x000000ffff717224 */ /* 0x000fe200078e0023 */
[----:B-----5:R-:W-:Y:S01]  /*e040*/  F2FP.BF16.PACK_AB R7, R208, R209 ;  /* 0x000000d1d007723e */ /* 0x020fe200000010ff */
[----:B------:R-:W-:-:S02]  /*e050*/  FFMA.FTZ R9, R106, c[0x0][0x23c], -R8 ;  /* 0x00008f006a097a23 */ /* 0x000fc40000010808 */
[----:B------:R-:W-:Y:S02]  /*e060*/  IMAD.MOV.U32 R106, RZ, RZ, R127 ;  /* 0x000000ffff6a7224 */ /* 0x000fe400078e007f */
[----:B------:R1:W4:Y:S01]  /*e070*/  MUFU.EX2 R202, R9 ;  /* 0x0000000900ca7308 */ /* 0x0003220000000800 */
[----:B------:R-:W-:Y:S01]  /*e080*/  IMAD.MOV.U32 R127, RZ, RZ, R93 ;  /* 0x000000ffff7f7224 */ /* 0x000fe200078e005d */
[----:B---3--:R-:W-:Y:S01]  /*e090*/  HMMA.16816.F32.BF16 R84, R4, R28, R204 ;  /* 0x0000001c0454723c */ /* 0x008fe200000418cc */
[----:B------:R-:W-:Y:S02]  /*e0a0*/  IMAD.MOV.U32 R93, RZ, RZ, R34 ;  /* 0x000000ffff5d7224 */ /* 0x000fe400078e0022 */
[----:B------:R-:W3:Y:S01]  /*e0b0*/  LDSM.16.MT88.4 R32, [R222+0xb400] ;  /* 0x00b40000de20783b */ /* 0x000ee20000004200 */
[----:B------:R-:W-:Y:S02]  /*e0c0*/  IMAD.MOV.U32 R175, RZ, RZ, R16 ;  /* 0x000000ffffaf7224 */ /* 0x000fe400078e0010 */
[----:B------:R-:W-:-:S02]  /*e0d0*/  IMAD.MOV.U32 R146, RZ, RZ, R201 ;  /* 0x000000ffff927224 */ /* 0x000fc400078e00c9 */
[C---:B------:R-:W-:Y:S01]  /*e0e0*/  HMMA.16816.F32.BF16 R140, R4.reuse, R30, R196 ;  /* 0x0000001e048c723c */ /* 0x040fe200000418c4 */
[----:B------:R-:W-:Y:S02]  /*e0f0*/  IMAD.MOV.U32 R125, RZ, RZ, R115 ;  /* 0x000000ffff7d7224 */ /* 0x000fe400078e0073 */
[----:B------:R-:W-:Y:S02]  /*e100*/  IMAD.MOV.U32 R114, RZ, RZ, R136 ;  /* 0x000000ffff727224 */ /* 0x000fe400078e0088 */
[----:B------:R-:W-:Y:S02]  /*e110*/  IMAD.MOV.U32 R37, RZ, RZ, R137 ;  /* 0x000000ffff257224 */ /* 0x000fe400078e0089 */
[----:B-1----:R-:W-:Y:S01]  /*e120*/  FFMA.FTZ R9, R107, c[0x0][0x23c], -R8 ;  /* 0x00008f006b097a23 */ /* 0x002fe20000010808 */
[----:B------:R-:W-:Y:S01]  /*e130*/  HMMA.16816.F32.BF16 R128, R4, R20, R184 ;  /* 0x000000140480723c */ /* 0x000fe200000418b8 */
[----:B------:R-:W-:Y:S02]  /*e140*/  IMAD.MOV.U32 R107, RZ, RZ, R17 ;  /* 0x000000ffff6b7224 */ /* 0x000fe400078e0011 */
[----:B------:R1:W-:Y:S01]  /*e150*/  MUFU.EX2 R203, R9 ;  /* 0x0000000900cb7308 */ /* 0x0003e20000000800 */
[----:B------:R-:W5:Y:S01]  /*e160*/  LDSM.16.MT88.4 R16, [R222+0xa400] ;  /* 0x00a40000de10783b */ /* 0x000f620000004200 */
[----:B------:R-:W-:-:S02]  /*e170*/  IMAD.MOV.U32 R115, RZ, RZ, R138 ;  /* 0x000000ffff737224 */ /* 0x000fc400078e008a */
[----:B------:R-:W-:Y:S01]  /*e180*/  IMAD.MOV.U32 R38, RZ, RZ, R139 ;  /* 0x000000ffff267224 */ /* 0x000fe200078e008b */
[C---:B--2---:R-:W-:Y:S01]  /*e190*/  HMMA.16816.F32.BF16 R132, R4.reuse, R26, R132 ;  /* 0x0000001a0484723c */ /* 0x044fe20000041884 */
[----:B------:R-:W-:Y:S02]  /*e1a0*/  IMAD.MOV.U32 R187, RZ, RZ, R124 ;  /* 0x000000ffffbb7224 */ /* 0x000fe400078e007c */
[----:B------:R-:W-:Y:S02]  /*e1b0*/  IMAD.MOV.U32 R186, RZ, RZ, R125 ;  /* 0x000000ffffba7224 */ /* 0x000fe400078e007d */
[----:B------:R-:W-:Y:S02]  /*e1c0*/  IMAD.MOV.U32 R185, RZ, RZ, R126 ;  /* 0x000000ffffb97224 */ /* 0x000fe400078e007e */
[----:B------:R-:W-:Y:S01]  /*e1d0*/  IMAD.MOV.U32 R205, RZ, RZ, R127 ;  /* 0x000000ffffcd7224 */ /* 0x000fe200078e007f */
[----:B------:R-:W-:Y:S01]  /*e1e0*/  HMMA.16816.F32.BF16 R136, R4, R24, R192 ;  /* 0x000000180488723c */ /* 0x000fe200000418c0 */
[----:B------:R-:W-:-:S02]  /*e1f0*/  IMAD.MOV.U32 R206, RZ, RZ, R112 ;  /* 0x000000ffffce7224 */ /* 0x000fc400078e0070 */
[----:B-1----:R-:W-:Y:S02]  /*e200*/  FFMA.FTZ R9, R180, c[0x0][0x23c], -R8 ;  /* 0x00008f00b4097a23 */ /* 0x002fe40000010808 */
[----:B------:R-:W-:Y:S02]  /*e210*/  IMAD.MOV.U32 R184, RZ, RZ, R113 ;  /* 0x000000ffffb87224 */ /* 0x000fe400078e0071 */
[----:B------:R1:W-:Y:S01]  /*e220*/  MUFU.EX2 R204, R9 ;  /* 0x0000000900cc7308 */ /* 0x0003e20000000800 */
[----:B------:R-:W-:Y:S01]  /*e230*/  HMMA.16816.F32.BF16 R124, R4, R22, R176 ;  /* 0x00000016047c723c */ /* 0x000fe200000418b0 */
[----:B------:R-:W-:Y:S02]  /*e240*/  IMAD.MOV.U32 R157, RZ, RZ, R93 ;  /* 0x000000ffff9d7224 */ /* 0x000fe400078e005d */
[----:B------:R-:W-:Y:S02]  /*e250*/  IMAD.MOV.U32 R173, RZ, RZ, R38 ;  /* 0x000000ffffad7224 */ /* 0x000fe400078e0026 */
[----:B------:R-:W-:-:S02]  /*e260*/  IMAD.MOV.U32 R207, RZ, RZ, R146 ;  /* 0x000000ffffcf7224 */ /* 0x000fc400078e0092 */
[----:B------:R-:W-:Y:S01]  /*e270*/  IMAD.MOV.U32 R176, RZ, RZ, R115 ;  /* 0x000000ffffb07224 */ /* 0x000fe200078e0073 */
[----:B------:R-:W-:Y:S01]  /*e280*/  HMMA.16816.F32.BF16 R108, R4, R14, R108 ;  /* 0x0000000e046c723c */ /* 0x000fe2000004186c */
[----:B------:R-:W-:Y:S02]  /*e290*/  IMAD.MOV.U32 R177, RZ, RZ, R94 ;  /* 0x000000ffffb17224 */ /* 0x000fe400078e005e */
[----:B------:R-:W-:Y:S02]  /*e2a0*/  IMAD.MOV.U32 R172, RZ, RZ, R147 ;  /* 0x000000ffffac7224 */ /* 0x000fe400078e0093 */
[----:B-1----:R-:W-:-:S03]  /*e2b0*/  FFMA.FTZ R9, R181, c[0x0][0x23c], -R3 ;  /* 0x00008f00b5097a23 */ /* 0x002fc60000010803 */
[C---:B---3--:R-:W-:Y:S01]  /*e2c0*/  HMMA.16816.F32.BF16 R76, R4.reuse, R34, R76 ;  /* 0x00000022044c723c */ /* 0x048fe2000004184c */
[----:B------:R1:W-:Y:S07]  /*e2d0*/  MUFU.EX2 R201, R9 ;  /* 0x0000000900c97308 */ /* 0x0003ee0000000800 */
[C---:B-----5:R-:W-:Y:S08]  /*e2e0*/  HMMA.16816.F32.BF16 R120, R4.reuse, R16, R120 ;  /* 0x000000100478723c */ /* 0x060ff00000041878 */
[----:B------:R-:W-:Y:S01]  /*e2f0*/  HMMA.16816.F32.BF16 R116, R4, R18, R116 ;  /* 0x000000120474723c */ /* 0x000fe20000041874 */
[----:B-1----:R-:W-:-:S04]  /*e300*/  FFMA.FTZ R9, R182, c[0x0][0x23c], -R3 ;  /* 0x00008f00b6097a23 */ /* 0x002fc80000010803 */
[----:B------:R1:W2:Y:S02]  /*e310*/  MUFU.EX2 R200, R9 ;  /* 0x0000000900c87308 */ /* 0x0002a40000000800 */
[----:B-1----:R-:W-:-:S06]  /*e320*/  FFMA.FTZ R9, R183, c[0x0][0x23c], -R3 ;  /* 0x00008f00b7097a23 */ /* 0x002fcc0000010803 */
[----:B------:R1:W-:Y:S02]  /*e330*/  MUFU.EX2 R199, R9 ;  /* 0x0000000900c77308 */ /* 0x0003e40000000800 */
[----:B-1----:R-:W-:Y:S01]  /*e340*/  FFMA.FTZ R9, R188, c[0x0][0x23c], -R3 ;  /* 0x00008f00bc097a23 */ /* 0x002fe20000010803 */
[----:B------:R-:W-:Y:S02]  /*e350*/  MOV R188, R114 ;  /* 0x0000007200bc7202 */ /* 0x000fe40000000f00 */
[----:B------:R-:W-:Y:S03]  /*e360*/  HMMA.16816.F32.BF16 R112, R4, R12, R168 ;  /* 0x0000000c0470723c */ /* 0x000fe600000418a8 */
[----:B------:R1:W3:Y:S04]  /*e370*/  MUFU.EX2 R198, R9 ;  /* 0x0000000900c67308 */ /* 0x0002e80000000800 */
[----:B------:R-:W-:Y:S01]  /*e380*/  IMAD.MOV.U32 R169, RZ, RZ, R92 ;  /* 0x000000ffffa97224 */ /* 0x000fe200078e005c */
[----:B------:R-:W-:Y:S01]  /*e390*/  MOV R170, R37 ;  /* 0x0000002500aa7202 */ /* 0x000fe20000000f00 */
[----:B------:R-:W-:-:S02]  /*e3a0*/  IMAD.MOV.U32 R168, RZ, RZ, R95 ;  /* 0x000000ffffa87224 */ /* 0x000fc400078e005f */
[----:B------:R-:W-:Y:S01]  /*e3b0*/  HMMA.16816.F32.BF16 R92, R4, R32, R164 ;  /* 0x00000020045c723c */ /* 0x000fe200000418a4 */
[----:B------:R-:W-:Y:S02]  /*e3c0*/  IMAD.MOV.U32 R171, RZ, RZ, R145 ;  /* 0x000000ffffab7224 */ /* 0x000fe400078e0091 */
[----:B-1----:R-:W-:-:S04]  /*e3d0*/  FFMA.FTZ R9, R210, c[0x0][0x23c], -R2 ;  /* 0x00008f00d2097a23 */ /* 0x002fc80000010802 */
[----:B----4-:R-:W-:Y:S01]  /*e3e0*/  F2FP.BF16.PACK_AB R4, R202, R238 ;  /* 0x000000eeca04723e */ /* 0x010fe200000010ff */
[----:B------:R-:W-:Y:S01]  /*e3f0*/  IMAD.MOV.U32 R167, RZ, RZ, R36 ;  /* 0x000000ffffa77224 */ /* 0x000fe200078e0024 */
[----:B--2---:R-:W-:Y:S01]  /*e400*/  F2FP.BF16.PACK_AB R5, R200, R201 ;  /* 0x000000c9c805723e */ /* 0x004fe200000010ff */
[----:B------:R1:W-:Y:S01]  /*e410*/  MUFU.EX2 R197, R9 ;  /* 0x0000000900c57308 */ /* 0x0003e20000000800 */
[----:B------:R-:W2:Y:S01]  /*e420*/  LDSM.16.MT88.4 R36, [R220+0x9800] ;  /* 0x00980000dc24783b */ /* 0x000ea20000004200 */
[----:B------:R-:W-:Y:S01]  /*e430*/  F2FP.BF16.PACK_AB R6, R204, R203 ;  /* 0x000000cbcc06723e */ /* 0x000fe200000010ff */
[----:B------:R-:W-:Y:S01]  /*e440*/  IMAD.MOV.U32 R210, RZ, RZ, R161 ;  /* 0x000000ffffd27224 */ /* 0x000fe200078e00a1 */
[----:B---3--:R-:W-:-:S07]  /*e450*/  F2FP.BF16.PACK_AB R7, R198, R199 ;  /* 0x000000c7c607723e */ /* 0x008fce00000010ff */
[----:B------:R-:W-:Y:S01]  /*e460*/  HMMA.16816.F32.BF16 R88, R4, R28, R88 ;  /* 0x0000001c0458723c */ /* 0x000fe20000041858 */
[----:B-1----:R-:W-:-:S07]  /*e470*/  FFMA.FTZ R9, R191, c[0x0][0x23c], -R2 ;  /* 0x00008f00bf097a23 */ /* 0x002fce0000010802 */
[C---:B------:R-:W-:Y:S01]  /*e480*/  HMMA.16816.F32.BF16 R80, R4.reuse, R30, R152 ;  /* 0x0000001e0450723c */ /* 0x040fe20000041898 */
[----:B------:R1:W3:Y:S01]  /*e490*/  MUFU.EX2 R196, R9 ;  /* 0x0000000900c47308 */ /* 0x0002e20000000800 */
[----:B------:R-:W4:Y:S06]  /*e4a0*/  LDSM.16.MT88.4 R28, [R222+0x9800] ;  /* 0x00980000de1c783b */ /* 0x000f2c0000004200 */
[C---:B------:R-:W-:Y:S08]  /*e4b0*/  HMMA.16816.F32.BF16 R40, R4.reuse, R12, R40 ;  /* 0x0000000c0428723c */ /* 0x040ff00000041828 */
[C---:B------:R-:W-:Y:S01]  /*e4c0*/  HMMA.16816.F32.BF16 R48, R4.reuse, R14, R48 ;  /* 0x0000000e0430723c */ /* 0x040fe20000041830 */
[--C-:B-1----:R-:W-:Y:S01]  /*e4d0*/  FFMA.FTZ R9, R189, c[0x0][0x23c], -R2.reuse ;  /* 0x00008f00bd097a23 */ /* 0x102fe20000010802 */
[----:B------:R-:W-:Y:S03]  /*e4e0*/  LDSM.16.MT88.4 R12, [R220+0xb800] ;  /* 0x00b80000dc0c783b */ /* 0x000fe60000004200 */
[----:B------:R1:W-:Y:S03]  /*e4f0*/  MUFU.EX2 R195, R9 ;  /* 0x0000000900c37308 */ /* 0x0003e60000000800 */
[C---:B------:R-:W-:Y:S08]  /*e500*/  HMMA.16816.F32.BF16 R72, R4.reuse, R24, R72 ;  /* 0x000000180448723c */ /* 0x040ff00000041848 */
[----:B------:R-:W-:Y:S01]  /*e510*/  HMMA.16816.F32.BF16 R68, R4, R26, R148 ;  /* 0x0000001a0444723c */ /* 0x000fe20000041894 */
[----:B------:R-:W5:Y:S01]  /*e520*/  LDSM.16.MT88.4 R24, [R220+0xa800] ;  /* 0x00a80000dc18783b */ /* 0x000f620000004200 */
[----:B-1----:R-:W-:-:S06]  /*e530*/  FFMA.FTZ R9, R190, c[0x0][0x23c], -R2 ;  /* 0x00008f00be097a23 */ /* 0x002fcc0000010802 */
[C---:B------:R-:W-:Y:S01]  /*e540*/  HMMA.16816.F32.BF16 R64, R4.reuse, R20, R64 ;  /* 0x000000140440723c */ /* 0x040fe20000041840 */
[----:B------:R1:W1:Y:S07]  /*e550*/  MUFU.EX2 R194, R9 ;  /* 0x0000000900c27308 */ /* 0x00026e0000000800 */
[C---:B------:R-:W-:Y:S01]  /*e560*/  HMMA.16816.F32.BF16 R60, R4.reuse, R22, R60 ;  /* 0x00000016043c723c */ /* 0x040fe2000004183c */
[----:B------:R-:W2:Y:S07]  /*e570*/  LDSM.16.MT88.4 R20, [R222+0xb800] ;  /* 0x00b80000de14783b */ /* 0x000eae0000004200 */
[----:B------:R-:W-:Y:S01]  /*e580*/  HMMA.16816.F32.BF16 R56, R4, R16, R56 ;  /* 0x000000100438723c */ /* 0x000fe20000041838 */
[----:B-1----:R-:W-:-:S02]  /*e590*/  FFMA.FTZ R9, R215, c[0x0][0x23c], -R0 ;  /* 0x00008f00d7097a23 */ /* 0x002fc40000010800 */
[----:B------:R-:W-:Y:S02]  /*e5a0*/  IMAD.MOV.U32 R215, RZ, RZ, R163 ;  /* 0x000000ffffd77224 */ /* 0x000fe400078e00a3 */
[----:B------:R1:W-:Y:S03]  /*e5b0*/  MUFU.EX2 R193, R9 ;  /* 0x0000000900c17308 */ /* 0x0003e60000000800 */
[C---:B------:R-:W-:Y:S01]  /*e5c0*/  HMMA.16816.F32.BF16 R44, R4.reuse, R18, R44 ;  /* 0x00000012042c723c */ /* 0x040fe2000004182c */
[----:B------:R-:W2:Y:S07]  /*e5d0*/  LDSM.16.MT88.4 R16, [R222+0xa800] ;  /* 0x00a80000de10783b */ /* 0x000eae0000004200 */
[----:B------:R-:W-:Y:S01]  /*e5e0*/  HMMA.16816.F32.BF16 R52, R4, R32, R52 ;  /* 0x000000200434723c */ /* 0x000fe20000041834 */
[----:B-1----:R-:W-:-:S02]  /*e5f0*/  FFMA.FTZ R9, R217, c[0x0][0x23c], -R0 ;  /* 0x00008f00d9097a23 */ /* 0x002fc40000010800 */
[----:B------:R-:W-:-:S05]  /*e600*/  IMAD.MOV.U32 R217, RZ, RZ, R186 ;  /* 0x000000ffffd97224 */ /* 0x000fca00078e00ba */
[----:B------:R-:W-:Y:S01]  /*e610*/  HMMA.16816.F32.BF16 R32, R4, R34, R96 ;  /* 0x000000220420723c */ /* 0x000fe20000041860 */
[----:B------:R1:W1:Y:S06]  /*e620*/  MUFU.EX2 R192, R9 ;  /* 0x0000000900c07308 */ /* 0x00026c0000000800 */
[----:B---3--:R-:W-:Y:S02]  /*e630*/  F2FP.BF16.PACK_AB R4, R196, R197 ;  /* 0x000000c5c404723e */ /* 0x008fe400000010ff */
[----:B------:R-:W-:Y:S01]  /*e640*/  F2FP.BF16.PACK_AB R6, R194, R195 ;  /* 0x000000c3c206723e */ /* 0x000fe200000010ff */
[----:B-1----:R-:W-:Y:S01]  /*e650*/  FFMA.FTZ R9, R214, c[0x0][0x23c], -R0 ;  /* 0x00008f00d6097a23 */ /* 0x002fe20000010800 */
[----:B------:R-:W-:Y:S01]  /*e660*/  F2FP.BF16.PACK_AB R5, R192, R193 ;  /* 0x000000c1c005723e */ /* 0x000fe200000010ff */
[----:B------:R-:W-:-:S02]  /*e670*/  IMAD.MOV.U32 R214, RZ, RZ, R171 ;  /* 0x000000ffffd67224 */ /* 0x000fc400078e00ab */
[----:B------:R1:W-:Y:S02]  /*e680*/  MUFU.EX2 R183, R9 ;  /* 0x0000000900b77308 */ /* 0x0003e40000000800 */
[----:B-1----:R-:W-:Y:S02]  /*e690*/  FFMA.FTZ R9, R213, c[0x0][0x23c], -R0 ;  /* 0x00008f00d5097a23 */ /* 0x002fe40000010800 */
[----:B------:R-:W-:-:S04]  /*e6a0*/  IMAD.MOV.U32 R213, RZ, RZ, R188 ;  /* 0x000000ffffd57224 */ /* 0x000fc800078e00bc */
[----:B------:R1:W3:Y:S02]  /*e6b0*/  MUFU.EX2 R182, R9 ;  /* 0x0000000900b67308 */ /* 0x0002e40000000800 */
[----:B-1----:R-:W-:Y:S01]  /*e6c0*/  FFMA.FTZ R9, R242, c[0x0][0x23c], -R8 ;  /* 0x00008f00f2097a23 */ /* 0x002fe20000010808 */
[----:B---3--:R-:W-:Y:S02]  /*e6d0*/  F2FP.BF16.PACK_AB R7, R182, R183 ;  /* 0x000000b7b607723e */ /* 0x008fe400000010ff */
[----:B------:R-:W-:-:S03]  /*e6e0*/  MOV R242, R176 ;  /* 0x000000b000f27202 */ /* 0x000fc60000000f00 */
[----:B------:R1:W-:Y:S02]  /*e6f0*/  MUFU.EX2 R181, R9 ;  /* 0x0000000900b57308 */ /* 0x0003e40000000800 */
[C---:B--2---:R-:W-:Y:S07]  /*e700*/  HMMA.16816.F32.BF16 R144, R4.reuse, R38, R140 ;  /* 0x000000260490723c */ /* 0x044fee000004188c */
[----:B------:R-:W-:Y:S01]  /*e710*/  IMAD.MOV.U32 R141, RZ, RZ, R177 ;  /* 0x000000ffff8d7224 */ /* 0x000fe200078e00b1 */
[----:B----4-:R-:W-:Y:S01]  /*e720*/  HMMA.16816.F32.BF16 R148, R4, R30, R132 ;  /* 0x0000001e0494723c */ /* 0x010fe20000041884 */
[----:B------:R-:W-:-:S02]  /*e730*/  IMAD.MOV.U32 R142, RZ, RZ, R106 ;  /* 0x000000ffff8e7224 */ /* 0x000fc400078e006a */
[----:B------:R-:W-:Y:S02]  /*e740*/  IMAD.MOV.U32 R143, RZ, RZ, R160 ;  /* 0x000000ffff8f7224 */ /* 0x000fe400078e00a0 */
[----:B-1----:R-:W-:Y:S02]  /*e750*/  FFMA.FTZ R9, R243, c[0x0][0x23c], -R8 ;  /* 0x00008f00f3097a23 */ /* 0x002fe40000010808 */
[----:B------:R-:W-:Y:S01]  /*e760*/  MOV R135, R107 ;  /* 0x0000006b00877202 */ /* 0x000fe20000000f00 */
[----:B------:R-:W-:Y:S01]  /*e770*/  IMAD.MOV.U32 R140, RZ, RZ, R168 ;  /* 0x000000ffff8c7224 */ /* 0x000fe200078e00a8 */
[----:B------:R1:W2:Y:S01]  /*e780*/  MUFU.EX2 R179, R9 ;  /* 0x0000000900b37308 */ /* 0x0002a20000000800 */
[----:B------:R-:W-:Y:S01]  /*e790*/  IMAD.MOV.U32 R134, RZ, RZ, R170 ;  /* 0x000000ffff867224 */ /* 0x000fe200078e00aa */
[----:B------:R-:W-:Y:S01]  /*e7a0*/  HMMA.16816.F32.BF16 R84, R4, R36, R84 ;  /* 0x000000240454723c */ /* 0x000fe20000041854 */
[----:B------:R-:W-:Y:S02]  /*e7b0*/  IMAD.MOV.U32 R243, RZ, RZ, R184 ;  /* 0x000000fffff37224 */ /* 0x000fe400078e00b8 */
[----:B------:R-:W-:-:S05]  /*e7c0*/  IMAD.MOV.U32 R133, RZ, RZ, R187 ;  /* 0x000000ffff857224 */ /* 0x000fca00078e00bb */
[----:B------:R-:W-:Y:S01]  /*e7d0*/  HMMA.16816.F32.BF16 R136, R4, R28, R136 ;  /* 0x0000001c0488723c */ /* 0x000fe20000041888 */
[----:B-1----:R-:W-:Y:S02]  /*e7e0*/  FFMA.FTZ R9, R244, c[0x0][0x23c], -R8 ;  /* 0x00008f00f4097a23 */ /* 0x002fe40000010808 */
[----:B------:R-:W-:-:S05]  /*e7f0*/  IMAD.MOV.U32 R244, RZ, RZ, R185 ;  /* 0x000000fffff47224 */ /* 0x000fca00078e00b9 */
[C---:B-----5:R-:W-:Y:S01]  /*e800*/  HMMA.16816.F32.BF16 R152, R4.reuse, R24, R128 ;  /* 0x000000180498723c */ /* 0x060fe20000041880 */
[----:B------:R1:W-:Y:S07]  /*e810*/  MUFU.EX2 R180, R9 ;  /* 0x0000000900b47308 */ /* 0x0003ee0000000800 */
[C---:B------:R-:W-:Y:S01]  /*e820*/  HMMA.16816.F32.BF16 R188, R4.reuse, R26, R124 ;  /* 0x0000001a04bc723c */ /* 0x040fe2000004187c */
[----:B------:R-:W3:Y:S07]  /*e830*/  LDSM.16.MT88.4 R124, [R220+0x9c00] ;  /* 0x009c0000dc7c783b */ /* 0x000eee0000004200 */
[----:B------:R-:W-:Y:S01]  /*e840*/  HMMA.16816.F32.BF16 R184, R4, R12, R112 ;  /* 0x0000000c04b8723c */ /* 0x000fe20000041870 */
[----:B-1----:R-:W-:-:S02]  /*e850*/  FFMA.FTZ R9, R218, c[0x0][0x23c], -R8 ;  /* 0x00008f00da097a23 */ /* 0x002fc40000010808 */
[----:B------:R-:W-:Y:S02]  /*e860*/  IMAD.MOV.U32 R218, RZ, RZ, R162 ;  /* 0x000000ffffda7224 */ /* 0x000fe400078e00a2 */
[----:B------:R1:W4:Y:S03]  /*e870*/  MUFU.EX2 R178, R9 ;  /* 0x0000000900b27308 */ /* 0x0003260000000800 */
[C---:B------:R-:W-:Y:S08]  /*e880*/  HMMA.16816.F32.BF16 R160, R4.reuse, R14, R108 ;  /* 0x0000000e04a0723c */ /* 0x040ff0000004186c */
[----:B------:R-:W-:Y:S01]  /*e890*/  HMMA.16816.F32.BF16 R108, R4, R20, R92 ;  /* 0x00000014046c723c */ /* 0x000fe2000004185c */
[----:B-1----:R-:W-:Y:S01]  /*e8a0*/  FFMA.FTZ R9, R248, c[0x0][0x23c], -R3 ;  /* 0x00008f00f8097a23 */ /* 0x002fe20000010803 */
[----:B------:R-:W-:-:S06]  /*e8b0*/  MOV R248, R167 ;  /* 0x000000a700f87202 */ /* 0x000fcc0000000f00 */
[C---:B------:R-:W-:Y:S01]  /*e8c0*/  HMMA.16816.F32.BF16 R164, R4.reuse, R16, R120 ;  /* 0x0000001004a4723c */ /* 0x040fe20000041878 */
[----:B------:R1:W-:Y:S07]  /*e8d0*/  MUFU.EX2 R177, R9 ;  /* 0x0000000900b17308 */ /* 0x0003ee0000000800 */
[----:B------:R-:W-:Y:S01]  /*e8e0*/  HMMA.16816.F32.BF16 R96, R4, R22, R76 ;  /* 0x000000160460723c */ /* 0x000fe2000004184c */
[----:B-1----:R-:W-:Y:S02]  /*e8f0*/  FFMA.FTZ R9, R249, c[0x0][0x23c], -R3 ;  /* 0x00008f00f9097a23 */ /* 0x002fe40000010803 */
[----:B------:R-:W-:-:S02]  /*e900*/  IMAD.MOV.U32 R249, RZ, RZ, R169 ;  /* 0x000000fffff97224 */ /* 0x000fc400078e00a9 */
[----:B------:R1:W5:Y:S03]  /*e910*/  MUFU.EX2 R176, R9 ;  /* 0x0000000900b07308 */ /* 0x0003660000000800 */
[----:B------:R-:W-:Y:S07]  /*e920*/  HMMA.16816.F32.BF16 R168, R4, R18, R116 ;  /* 0x0000001204a8723c */ /* 0x000fee0000041874 */
[----:B--2---:R-:W-:-:S02]  /*e930*/  F2FP.BF16.PACK_AB R4, R179, R181 ;  /* 0x000000b5b304723e */ /* 0x004fc400000010ff */
[----:B----4-:R-:W-:Y:S01]  /*e940*/  F2FP.BF16.PACK_AB R6, R178, R180 ;  /* 0x000000b4b206723e */ /* 0x010fe200000010ff */
[----:B-1----:R-:W-:Y:S01]  /*e950*/  FFMA.FTZ R9, R241, c[0x0][0x23c], -R3 ;  /* 0x00008f00f1097a23 */ /* 0x002fe20000010803 */
[----:B-----5:R-:W-:-:S03]  /*e960*/  F2FP.BF16.PACK_AB R5, R176, R177 ;  /* 0x000000b1b005723e */ /* 0x020fc600000010ff */
[----:B------:R1:W-:Y:S02]  /*e970*/  MUFU.EX2 R107, R9 ;  /* 0x00000009006b7308 */ /* 0x0003e40000000800 */
[----:B-1----:R-:W-:-:S06]  /*e980*/  FFMA.FTZ R9, R240, c[0x0][0x23c], -R3 ;  /* 0x00008f00f0097a23 */ /* 0x002fcc0000010803 */
[----:B------:R-:W1:Y:S02]  /*e990*/  MUFU.EX2 R106, R9 ;  /* 0x00000009006a7308 */ /* 0x000e640000000800 */
[----:B-1----:R-:W-:Y:S01]  /*e9a0*/  F2FP.BF16.PACK_AB R7, R106, R107 ;  /* 0x0000006b6a07723e */ /* 0x002fe200000010ff */
[----:B------:R-:W-:Y:S02]  /*e9b0*/  FFMA.FTZ R9, R133, c[0x0][0x23c], -R2 ;  /* 0x00008f0085097a23 */ /* 0x000fe40000010802 */
[----:B------:R-:W-:-:S04]  /*e9c0*/  IMAD.MOV.U32 R133, RZ, RZ, R159 ;  /* 0x000000ffff857224 */ /* 0x000fc800078e009f */
[C---:B------:R-:W-:Y:S01]  /*e9d0*/  HMMA.16816.F32.BF16 R68, R4.reuse, R30, R68 ;  /* 0x0000001e0444723c */ /* 0x040fe20000041844 */
[----:B------:R1:W-:Y:S07]  /*e9e0*/  MUFU.EX2 R31, R9 ;  /* 0x00000009001f7308 */ /* 0x0003ee0000000800 */
[C---:B------:R-:W-:Y:S08]  /*e9f0*/  HMMA.16816.F32.BF16 R128, R4.reuse, R28, R72 ;  /* 0x0000001c0480723c */ /* 0x040ff00000041848 */
[----:B------:R-:W-:Y:S01]  /*ea00*/  HMMA.16816.F32.BF16 R60, R4, R26, R60 ;  /* 0x0000001a043c723c */ /* 0x000fe2000004183c */
[----:B-1----:R-:W-:-:S02]  /*ea10*/  FFMA.FTZ R9, R134, c[0x0][0x23c], -R2 ;  /* 0x00008f0086097a23 */ /* 0x002fc40000010802 */
[----:B------:R-:W-:Y:S02]  /*ea20*/  IMAD.MOV.U32 R134, RZ, RZ, R141 ;  /* 0x000000ffff867224 */ /* 0x000fe400078e008d */
[----:B------:R1:W2:Y:S03]  /*ea30*/  MUFU.EX2 R30, R9 ;  /* 0x00000009001e7308 */ /* 0x0002a60000000800 */
[C---:B------:R-:W-:Y:S08]  /*ea40*/  HMMA.16816.F32.BF16 R64, R4.reuse, R24, R64 ;  /* 0x000000180440723c */ /* 0x040ff00000041840 */
[----:B------:R-:W-:Y:S01]  /*ea50*/  HMMA.16816.F32.BF16 R44, R4, R18, R44 ;  /* 0x00000012042c723c */ /* 0x000fe2000004182c */
[--C-:B-1----:R-:W-:Y:S01]  /*ea60*/  FFMA.FTZ R9, R135, c[0x0][0x23c], -R2.reuse ;  /* 0x00008f0087097a23 */ /* 0x102fe20000010802 */
[----:B------:R-:W-:Y:S01]  /*ea70*/  MOV R135, R140 ;  /* 0x0000008c00877202 */ /* 0x000fe20000000f00 */
[----:B------:R-:W-:-:S05]  /*ea80*/  FFMA.FTZ R2, R249, c[0x0][0x23c], -R2 ;  /* 0x00008f00f9027a23 */ /* 0x000fca0000010802 */
[----:B------:R-:W-:Y:S01]  /*ea90*/  HMMA.16816.F32.BF16 R112, R4, R36, R88 ;  /* 0x000000240470723c */ /* 0x000fe20000041858 */
[----:B------:R-:W-:Y:S01]  /*eaa0*/  IMAD.MOV.U32 R249, RZ, RZ, R143 ;  /* 0x000000fffff97224 */ /* 0x000fe200078e008f */
[----:B------:R-:W-:Y:S01]  /*eab0*/  MUFU.EX2 R29, R9 ;  /* 0x00000009001d7308 */ /* 0x000fe20000000800 */
[----:B--2---:R-:W-:-:S05]  /*eac0*/  F2FP.BF16.PACK_AB R92, R30, R31 ;  /* 0x0000001f1e5c723e */ /* 0x004fca00000010ff */
[C---:B------:R-:W-:Y:S01]  /*ead0*/  HMMA.16816.F32.BF16 R36, R4.reuse, R38, R80 ;  /* 0x000000260424723c */ /* 0x040fe20000041850 */
[----:B------:R-:W1:Y:S01]  /*eae0*/  LDSM.16.MT88.4 R80, [R220+0xbc00] ;  /* 0x00bc0000dc50783b */ /* 0x000e620000004200 */
[----:B------:R2:W4:Y:S06]  /*eaf0*/  MUFU.EX2 R28, R2 ;  /* 0x00000002001c7308 */ /* 0x00052c0000000800 */
[C---:B------:R-:W-:Y:S08]  /*eb00*/  HMMA.16816.F32.BF16 R56, R4.reuse, R16, R56 ;  /* 0x000000100438723c */ /* 0x040ff00000041838 */
[----:B------:R-:W-:Y:S01]  /*eb10*/  HMMA.16816.F32.BF16 R40, R4, R12, R40 ;  /* 0x0000000c0428723c */ /* 0x000fe20000041828 */
[----:B--2---:R-:W-:Y:S01]  /*eb20*/  FFMA.FTZ R2, R248, c[0x0][0x23c], -R0 ;  /* 0x00008f00f8027a23 */ /* 0x004fe20000010800 */
[----:B----4-:R-:W-:Y:S01]  /*eb30*/  F2FP.BF16.PACK_AB R94, R28, R29 ;  /* 0x0000001d1c5e723e */ /* 0x010fe200000010ff */
[----:B------:R-:W-:-:S02]  /*eb40*/  IMAD.MOV.U32 R248, RZ, RZ, R218 ;  /* 0x000000fffff87224 */ /* 0x000fc400078e00da */
[----:B------:R2:W-:Y:S01]  /*eb50*/  MUFU.EX2 R27, R2 ;  /* 0x00000002001b7308 */ /* 0x0005e20000000800 */
[----:B------:R-:W-:Y:S02]  /*eb60*/  IMAD.MOV.U32 R218, RZ, RZ, R244 ;  /* 0x000000ffffda7224 */ /* 0x000fe400078e00f4 */
[C---:B------:R-:W-:Y:S01]  /*eb70*/  HMMA.16816.F32.BF16 R48, R4.reuse, R14, R48 ;  /* 0x0000000e0430723c */ /* 0x040fe20000041830 */
[----:B------:R-:W-:Y:S01]  /*eb80*/  IMAD.MOV.U32 R244, RZ, RZ, R243 ;  /* 0x000000fffff47224 */ /* 0x000fe200078e00f3 */
[----:B------:R-:W-:Y:S01]  /*eb90*/  MOV R243, R242 ;  /* 0x000000f200f37202 */ /* 0x000fe20000000f00 */
[----:B------:R-:W-:Y:S02]  /*eba0*/  IMAD.MOV.U32 R242, RZ, RZ, R214 ;  /* 0x000000fffff27224 */ /* 0x000fe400078e00d6 */
[----:B------:R-:W-:Y:S02]  /*ebb0*/  IMAD.MOV.U32 R214, RZ, RZ, R172 ;  /* 0x000000ffffd67224 */ /* 0x000fe400078e00ac */
[----:B------:R-:W-:Y:S01]  /*ebc0*/  IMAD.MOV.U32 R172, RZ, RZ, R173 ;  /* 0x000000ffffac7224 */ /* 0x000fe200078e00ad */
[----:B------:R-:W-:Y:S01]  /*ebd0*/  HMMA.16816.F32.BF16 R52, R4, R20, R52 ;  /* 0x000000140434723c */ /* 0x000fe20000041834 */
[----:B------:R-:W-:-:S02]  /*ebe0*/  IMAD.MOV.U32 R173, RZ, RZ, R174 ;  /* 0x000000ffffad7224 */ /* 0x000fc400078e00ae */
[----:B------:R-:W-:Y:S01]  /*ebf0*/  IMAD.MOV.U32 R174, RZ, RZ, R175 ;  /* 0x000000ffffae7224 */ /* 0x000fe200078e00af */
[----:B------:R-:W-:Y:S01]  /*ec00*/  MOV R175, R156 ;  /* 0x0000009c00af7202 */ /* 0x000fe20000000f00 */
[----:B------:R-:W-:Y:S02]  /*ec10*/  IMAD.MOV.U32 R240, RZ, RZ, R218 ;  /* 0x000000fffff07224 */ /* 0x000fe400078e00da */
[----:B--2---:R-:W-:Y:S01]  /*ec20*/  FFMA.FTZ R2, R142, c[0x0][0x23c], -R0 ;  /* 0x00008f008e027a23 */ /* 0x004fe20000010800 */
[----:B------:R-:W-:Y:S01]  /*ec30*/  HMMA.16816.F32.BF16 R32, R4, R22, R32 ;  /* 0x000000160420723c */ /* 0x000fe20000041820 */
[----:B------:R-:W-:Y:S01]  /*ec40*/  LDSM.16.MT88.4 R140, [R222+0x9c00] ;  /* 0x009c0000de8c783b */ /* 0x000fe20000004200 */
[----:B------:R-:W-:Y:S01]  /*ec50*/  IMAD.MOV.U32 R241, RZ, RZ, R244 ;  /* 0x000000fffff17224 */ /* 0x000fe200078e00f4 */
[----:B------:R2:W4:Y:S01]  /*ec60*/  MUFU.EX2 R26, R2 ;  /* 0x00000002001a7308 */ /* 0x0005220000000800 */
[----:B------:R-:W-:Y:S01]  /*ec70*/  IMAD.MOV.U32 R218, RZ, RZ, R172 ;  /* 0x000000ffffda7224 */ /* 0x000fe200078e00ac */
[----:B------:R-:W5:Y:S01]  /*ec80*/  LDSM.16.MT88.4 R4, [R222+0xbc00] ;  /* 0x00bc0000de04783b */ /* 0x000f620000004200 */
[----:B------:R-:W-:-:S04]  /*ec90*/  IMAD.MOV.U32 R244, RZ, RZ, R174 ;  /* 0x000000fffff47224 */ /* 0x000fc800078e00ae */
[----:B------:R-:W-:-:S04]  /*eca0*/  FFMA.FTZ R10, R244, R10, R247 ;  /* 0x0000000af40a7223 */ /* 0x000fc800000100f7 */
[----:B------:R-:W-:Y:S02]  /*ecb0*/  FADD.FTZ R10, R246, R10 ;  /* 0x0000000af60a7221 */ /* 0x000fe40000010000 */
[--C-:B--2---:R-:W-:Y:S01]  /*ecc0*/  FFMA.FTZ R2, R157, c[0x0][0x23c], -R0.reuse ;  /* 0x00008f009d027a23 */ /* 0x104fe20000010800 */
[----:B----4-:R-:W-:Y:S01]  /*ecd0*/  F2FP.BF16.PACK_AB R93, R26, R27 ;  /* 0x0000001b1a5d723e */ /* 0x010fe200000010ff */
[----:B------:R-:W-:Y:S02]  /*ece0*/  FFMA.FTZ R0, R158, c[0x0][0x23c], -R0 ;  /* 0x00008f009e007a23 */ /* 0x000fe40000010800 */
[----:B------:R-:W-:Y:S01]  /*ecf0*/  LDSM.16.MT88.4 R156, [R220+0xac00] ;  /* 0x00ac0000dc9c783b */ /* 0x000fe20000004200 */
[----:B------:R-:W-:Y:S08]  /*ed00*/  MUFU.EX2 R25, R2 ;  /* 0x0000000200197308 */ /* 0x000ff00000000800 */
[----:B------:R2:W4:Y:S02]  /*ed10*/  MUFU.EX2 R24, R0 ;  /* 0x0000000000187308 */ /* 0x0005240000000800 */
[----:B--2---:R-:W-:Y:S01]  /*ed20*/  FFMA.FTZ R0, R134, c[0x0][0x23c], -R8 ;  /* 0x00008f0086007a23 */ /* 0x004fe20000010808 */
[----:B----4-:R-:W-:Y:S01]  /*ed30*/  F2FP.BF16.PACK_AB R95, R24, R25 ;  /* 0x00000019185f723e */ /* 0x010fe200000010ff */
[----:B------:R-:W-:-:S04]  /*ed40*/  IMAD.MOV.U32 R134, RZ, RZ, R135 ;  /* 0x000000ffff867224 */ /* 0x000fc800078e0087 */
[----:B------:R2:W-:Y:S01]  /*ed50*/  MUFU.EX2 R19, R0 ;  /* 0x0000000000137308 */ /* 0x0005e20000000800 */
[----:B------:R-:W-:Y:S02]  /*ed60*/  IMAD.MOV.U32 R135, RZ, RZ, R248 ;  /* 0x000000ffff877224 */ /* 0x000fe400078e00f8 */
[----:B------:R-:W-:Y:S01]  /*ed70*/  IMAD.MOV.U32 R248, RZ, RZ, R173 ;  /* 0x000000fffff87224 */ /* 0x000fe200078e00ad */
[C---:B---3--:R-:W-:Y:S08]  /*ed80*/  HMMA.16816.F32.BF16 R116, R92.reuse, R124, R84 ;  /* 0x0000007c5c74723c */ /* 0x048ff00000041854 */
[----:B------:R-:W-:Y:S01]  /*ed90*/  HMMA.16816.F32.BF16 R120, R92, R126, R144 ;  /* 0x0000007e5c78723c */ /* 0x000fe20000041890 */
[----:B--2---:R-:W-:Y:S01]  /*eda0*/  FFMA.FTZ R0, R249, c[0x0][0x23c], -R8 ;  /* 0x00008f00f9007a23 */ /* 0x004fe20000010808 */
[----:B------:R-:W-:Y:S01]  /*edb0*/  MOV R249, R242 ;  /* 0x000000f200f97202 */ /* 0x000fe20000000f00 */
[----:B------:R-:W-:-:S02]  /*edc0*/  IMAD.MOV.U32 R242, RZ, RZ, R175 ;  /* 0x000000fffff27224 */ /* 0x000fc400078e00af */
[----:B------:R-:W2:Y:S01]  /*edd0*/  LDSM.16.MT88.4 R172, [R222+0xac00] ;  /* 0x00ac0000deac783b */ /* 0x000ea20000004200 */
[----:B------:R3:W4:Y:S01]  /*ede0*/  MUFU.EX2 R16, R0 ;  /* 0x0000000000107308 */ /* 0x0007220000000800 */
[----:B------:R-:W-:Y:S01]  /*edf0*/  FFMA.FTZ R2, R242, R101, R243 ;  /* 0x00000065f2027223 */ /* 0x000fe200000100f3 */
[----:B-1----:R-:W-:Y:S03]  /*ee00*/  HMMA.16816.F32.BF16 R72, R92, R80, R184 ;  /* 0x000000505c48723c */ /* 0x002fe600000418b8 */
[----:B------:R-:W-:-:S04]  /*ee10*/  FADD.FTZ R2, R217, R2 ;  /* 0x00000002d9027221 */ /* 0x000fc80000010000 */
[----:B------:R-:W-:Y:S01]  /*ee20*/  FADD.FTZ R2, R210, R2 ;  /* 0x00000002d2027221 */ /* 0x000fe20000010000 */
[----:B------:R-:W-:Y:S01]  /*ee30*/  HMMA.16816.F32.BF16 R76, R92, R82, R160 ;  /* 0x000000525c4c723c */ /* 0x000fe200000418a0 */
[----:B---3--:R-:W-:-:S07]  /*ee40*/  FFMA.FTZ R0, R133, c[0x0][0x23c], -R8 ;  /* 0x00008f0085007a23 */ /* 0x008fce0000010808 */
[----:B-----5:R-:W-:Y:S01]  /*ee50*/  HMMA.16816.F32.BF16 R88, R92, R4, R108 ;  /* 0x000000045c58723c */ /* 0x020fe2000004186c */
[----:B------:R1:W-:Y:S02]  /*ee60*/  MUFU.EX2 R17, R0 ;  /* 0x0000000000117308 */ /* 0x0003e40000000800 */
[----:B-1----:R-:W-:-:S05]  /*ee70*/  FFMA.FTZ R0, R134, c[0x0][0x23c], -R8 ;  /* 0x00008f0086007a23 */ /* 0x002fca0000010808 */
[C---:B--2---:R-:W-:Y:S01]  /*ee80*/  HMMA.16816.F32.BF16 R164, R92.reuse, R172, R164 ;  /* 0x000000ac5ca4723c */ /* 0x044fe200000418a4 */
[----:B------:R1:W-:Y:S07]  /*ee90*/  MUFU.EX2 R18, R0 ;  /* 0x0000000000127308 */ /* 0x0003ee0000000800 */
[----:B------:R-:W-:Y:S01]  /*eea0*/  HMMA.16816.F32.BF16 R168, R92, R174, R168 ;  /* 0x000000ae5ca8723c */ /* 0x000fe200000418a8 */
[----:B-1----:R-:W-:-:S07]  /*eeb0*/  FFMA.FTZ R0, R135, c[0x0][0x23c], -R3 ;  /* 0x00008f0087007a23 */ /* 0x002fce0000010803 */
        /* <DEDUP_REMOVED lines=8> */
[----:B-1----:R-:W-:-:S06]  /*ef40*/  FFMA.FTZ R0, R241, c[0x0][0x23c], -R3 ;  /* 0x00008f00f1007a23 */ /* 0x002fcc0000010803 */
[----:B----4-:R-:W-:Y:S01]  /*ef50*/  F2FP.BF16.PACK_AB R96, R16, R19 ;  /* 0x000000131060723e */ /* 0x010fe200000010ff */
[----:B------:R-:W-:Y:S01]  /*ef60*/  FFMA.FTZ R3, R249, c[0x0][0x23c], -R3 ;  /* 0x00008f00f9037a23 */ /* 0x000fe20000010803 */
[----:B--2---:R-:W-:Y:S01]  /*ef70*/  F2FP.BF16.PACK_AB R97, R13, R12 ;  /* 0x0000000c0d61723e */ /* 0x004fe200000010ff */
[----:B------:R1:W-:Y:S01]  /*ef80*/  MUFU.EX2 R14, R0 ;  /* 0x00000000000e7308 */ /* 0x0003e20000000800 */
[----:B------:R-:W-:-:S07]  /*ef90*/  F2FP.BF16.PACK_AB R98, R18, R17 ;  /* 0x000000111262723e */ /* 0x000fce00000010ff */
[----:B------:R2:W3:Y:S01]  /*efa0*/  MUFU.EX2 R15, R3 ;  /* 0x00000003000f7308 */ /* 0x0004e20000000800 */
[----:B-1----:R-:W-:-:S04]  /*efb0*/  FFMA.FTZ R0, R214, R100, R213 ;  /* 0x00000064d6007223 */ /* 0x002fc800000100d5 */
[----:B------:R-:W-:Y:S02]  /*efc0*/  FADD.FTZ R0, R215, R0 ;  /* 0x00000000d7007221 */ /* 0x000fe40000010000 */
[----:B--2---:R-:W-:Y:S01]  /*efd0*/  FFMA.FTZ R3, R218, R11, R248 ;  /* 0x0000000bda037223 */ /* 0x004fe200000100f8 */
[----:B---3--:R-:W-:Y:S01]  /*efe0*/  F2FP.BF16.PACK_AB R99, R15, R14 ;  /* 0x0000000e0f63723e */ /* 0x008fe200000010ff */
[----:B------:R-:W-:Y:S02]  /*eff0*/  FADD.FTZ R0, R205, R0 ;  /* 0x00000000cd007221 */ /* 0x000fe40000010000 */
        /* <DEDUP_REMOVED lines=70> */
[----:B------:R1:W-:Y:S02]  /*f460*/  STL [R1+0xc], R2 ;  /* 0x00000c0201007387 */ /* 0x0003e40000100800 */
.L_x_695:
[----:B------:R-:W-:-:S13]  /*f470*/  ISETP.GT.AND P0, PT, R236, UR8, PT ;  /* 0x00000008ec007c0c */ /* 0x000fda000bf04270 */
[----:B------:R-:W-:Y:S05]  /*f480*/  @!P0 BRA `(.L_x_698) ;  /* 0x000048d000008947 */ /* 0x000fea0003800000 */
[----:B------:R-:W2:Y:S01]  /*f490*/  LDL.LU.64 R6, [R1+0x18] ;  /* 0x0000180001067983 */ /* 0x000ea20000300a00 */
[----:B------:R-:W-:Y:S01]  /*f4a0*/  UMOV UR6, 0x5 ;  /* 0x0000000500067882 */ /* 0x000fe20000000000 */
[----:B------:R-:W-:Y:S01]  /*f4b0*/  MOV R100, R105 ;  /* 0x0000006900647202 */ /* 0x000fe20000000f00 */
[----:B------:R-:W-:Y:S01]  /*f4c0*/  ULDC.64 UR4, c[0x0][0x1a0] ;  /* 0x0000680000047ab9 */ /* 0x000fe20000000a00 */
[----:B-1----:R-:W2:Y:S01]  /*f4d0*/  LDL.LU.64 R4, [R1+0x48] ;  /* 0x0000480001047983 */ /* 0x002ea20000300a00 */
        /* <DEDUP_REMOVED lines=10> */
.L_x_701:
        /* <DEDUP_REMOVED lines=25> */
.L_x_699:
[----:B------:R-:W2:Y:S01]  /*f710*/  LDL.64 R6, [R1+0x18] ;  /* 0x0000180001067983 */ /* 0x000ea20000100a00 */
[----:B------:R-:W-:Y:S04]  /*f720*/  DEPBAR.LE SB0, 0x0 ;  /* 0x000080000000791a */ /* 0x000fe80000000000 */
[----:B------:R-:W-:Y:S01]  /*f730*/  IADD3 R235, R236, -0x1, RZ ;  /* 0xffffffffeceb7810 */ /* 0x000fe20007ffe0ff */
[----:B------:R-:W-:Y:S03]  /*f740*/  BAR.SYNC.DEFER_BLOCKING 0x0 ;  /* 0x0000000000007b1d */ /* 0x000fe60000010000 */
[----:B------:R-:W-:Y:S01]  /*f750*/  SHF.R.S32.HI R2, RZ, 0x1f, R235 ;  /* 0x0000001fff027819 */ /* 0x000fe200000114eb */
[C---:B------:R-:W-:Y:S04]  /*f760*/  IMAD R0, R235.reuse, UR11, RZ ;  /* 0x0000000beb007c24 */ /* 0x040fe8000f8e02ff */
[----:B------:R-:W-:Y:S02]  /*f770*/  IMAD R0, R2, UR12, R0 ;  /* 0x0000000c02007c24 */ /* 0x000fe4000f8e0200 */
[----:B--2---:R-:W-:Y:S05]  /*f780*/  IMAD.WIDE.U32 R8, R235, UR12, R6 ;  /* 0x0000000ceb087c25 */ /* 0x004fea000f8e0006 */
[----:B-1----:R-:W-:Y:S02]  /*f790*/  LEA R4, P1, R8, c[0x0][0x170], 0x1 ;  /* 0x00005c0008047a11 */ /* 0x002fe400078208ff */
[----:B------:R-:W-:Y:S02]  /*f7a0*/  IADD3 R0, R9, R0, RZ ;  /* 0x0000000009007210 */ /* 0x000fe40007ffe0ff */
[----:B------:R-:W-:Y:S02]  /*f7b0*/  IADD3 R6, P0, R4, UR7, RZ ;  /* 0x0000000704067c10 */ /* 0x000fe4000ff1e0ff */
[----:B------:R-:W-:Y:S04]  /*f7c0*/  LEA.HI.X R5, R8, c[0x0][0x174], R0, 0x1, P1 ;  /* 0x00005d0008057a11 */ /* 0x000fe800008f0c00 */
[----:B------:R-:W-:Y:S01]  /*f7d0*/  IADD3.X R7, R5, UR5, RZ, P0, !PT ;  /* 0x0000000505077c10 */ /* 0x000fe200087fe4ff */
[----:B------:R-:W-:Y:S01]  /*f7e0*/  @!PT LDS RZ, [RZ] ;  /* 0x00000000fffff984 */ /* 0x000fe20000000800 */
[----:B------:R-:W-:Y:S01]  /*f7f0*/  @!PT LDS RZ, [RZ] ;  /* 0x00000000fffff984 */ /* 0x000fe20000000800 */
[----:B------:R-:W-:Y:S01]  /*f800*/  @!PT LDS RZ, [RZ] ;  /* 0x00000000fffff984 */ /* 0x000fe20000000800 */
[----:B------:R1:W-:Y:S01]  /*f810*/  LDGSTS.E.BYPASS.LTC128B.128 [R234+0x9000], [R4.64] ;  /* 0x0900000004ea7fae */ /* 0x0003e2000b901d4e */
[----:B------:R-:W-:Y:S07]  /*f820*/  ISETP.GT.AND P0, PT, R235, UR8, PT ;  /* 0x00000008eb007c0c */ /* 0x000fee000bf04270 */
[----:B------:R1:W-:Y:S08]  /*f830*/  LDGSTS.E.BYPASS.LTC128B.128 [R234+0xa000], [R4.64+0x40] ;  /* 0x0a00004004ea7fae */ /* 0x0003f0000b901d4e */
[----:B------:R1:W-:Y:S08]  /*f840*/  LDGSTS.E.BYPASS.LTC128B.128 [R234+0xb000], [R4.64+0x80] ;  /* 0x0b00008004ea7fae */ /* 0x0003f0000b901d4e */
[----:B------:R1:W-:Y:S08]  /*f850*/  LDGSTS.E.BYPASS.LTC128B.128 [R234+0x9800], [R6.64] ;  /* 0x0980000006ea7fae */ /* 0x0003f0000b901d4e */
[----:B------:R1:W-:Y:S08]  /*f860*/  LDGSTS.E.BYPASS.LTC128B.128 [R234+0xa800], [R6.64+0x40] ;  /* 0x0a80004006ea7fae */ /* 0x0003f0000b901d4e */
[----:B------:R1:W-:Y:S08]  /*f870*/  LDGSTS.E.BYPASS.LTC128B.128 [R234+0xb800], [R6.64+0x80] ;  /* 0x0b80008006ea7fae */ /* 0x0003f0000b901d4e */
[----:B------:R-:W-:Y:S08]  /*f880*/  LDSM.16.M88.4 R64, [R224] ;  /* 0x00000000e040783b */ /* 0x000ff00000000200 */
[----:B------:R-:W1:Y:S08]  /*f890*/  LDSM.16.M88.4 R16, [R221+0x6000] ;  /* 0x00600000dd10783b */ /* 0x000e700000000200 */
[----:B------:R-:W2:Y:S08]  /*f8a0*/  LDSM.16.M88.4 R60, [R224+0x1000] ;  /* 0x00100000e03c783b */ /* 0x000eb00000000200 */
[----:B------:R-:W3:Y:S08]  /*f8b0*/  LDSM.16.M88.4 R32, [R221+0x6400] ;  /* 0x00640000dd20783b */ /* 0x000ef00000000200 */
[----:B------:R-:W0:Y:S08]  /*f8c0*/  LDGDEPBAR ;  /* 0x00000000000079af */ /* 0x000e300000000000 */
[----:B------:R-:W4:Y:S01]  /*f8d0*/  LDSM.16.M88.4 R48, [R221+0x6800] ;  /* 0x00680000dd30783b */ /* 0x000f220000000200 */
[-C--:B-1----:R-:W-:Y:S07]  /*f8e0*/  HMMA.16816.F32.BF16 R4, R64, R16.reuse, RZ ;  /* 0x000000104004723c */ /* 0x082fee00000418ff */
[----:B------:R-:W1:Y:S01]  /*f8f0*/  LDSM.16.M88.4 R108, [R221+0x6c00] ;  /* 0x006c0000dd6c783b */ /* 0x000e620000000200 */
[C---:B--2---:R-:W-:Y:S07]  /*f900*/  HMMA.16816.F32.BF16 R8, R60.reuse, R16, RZ ;  /* 0x000000103c08723c */ /* 0x044fee00000418ff */
[----:B------:R-:W-:Y:S01]  /*f910*/  LDSM.16.M88.4 R176, [R225] ;  /* 0x00000000e1b0783b */ /* 0x000fe20000000200 */
[-C--:B------:R-:W-:Y:S07]  /*f920*/  HMMA.16816.F32.BF16 R12, R60, R18.reuse, RZ ;  /* 0x000000123c0c723c */ /* 0x080fee00000418ff */
[----:B------:R-:W2:Y:S01]  /*f930*/  LDSM.16.M88.4 R180, [R223+0x6000] ;  /* 0x00600000dfb4783b */ /* 0x000ea20000000200 */
[C---:B------:R-:W-:Y:S07]  /*f940*/  HMMA.16816.F32.BF16 R16, R64.reuse, R18, RZ ;  /* 0x000000124010723c */ /* 0x040fee00000418ff */
[----:B------:R-:W5:Y:S01]  /*f950*/  LDSM.16.M88.4 R184, [R225+0x1000] ;  /* 0x00100000e1b8783b */ /* 0x000f620000000200 */
[-C--:B---3--:R-:W-:Y:S07]  /*f960*/  HMMA.16816.F32.BF16 R20, R64, R32.reuse, RZ ;  /* 0x000000204014723c */ /* 0x088fee00000418ff */
[----:B------:R-:W3:Y:S01]  /*f970*/  LDSM.16.M88.4 R188, [R223+0x6400] ;  /* 0x00640000dfbc783b */ /* 0x000ee20000000200 */
[C---:B------:R-:W-:Y:S07]  /*f980*/  HMMA.16816.F32.BF16 R24, R60.reuse, R32, RZ ;  /* 0x000000203c18723c */ /* 0x040fee00000418ff */
[----:B------:R-:W1:Y:S01]  /*f990*/  LDSM.16.M88.4 R192, [R223+0x6800] ;  /* 0x00680000dfc0783b */ /* 0x000e620000000200 */
[-C--:B------:R-:W-:Y:S07]  /*f9a0*/  HMMA.16816.F32.BF16 R28, R60, R34.reuse, RZ ;  /* 0x000000223c1c723c */ /* 0x080fee00000418ff */
[----:B------:R-:W1:Y:S01]  /*f9b0*/  LDSM.16.M88.4 R196, [R223+0x6c00] ;  /* 0x006c0000dfc4783b */ /* 0x000e620000000200 */
[C---:B------:R-:W-:Y:S07]  /*f9c0*/  HMMA.16816.F32.BF16 R32, R64.reuse, R34, RZ ;  /* 0x000000224020723c */ /* 0x040fee00000418ff */
[----:B------:R-:W-:Y:S01]  /*f9d0*/  LDSM.16.M88.4 R200, [R221+0x7800] ;  /* 0x00780000ddc8783b */ /* 0x000fe20000000200 */
[-C--:B----4-:R-:W-:Y:S07]  /*f9e0*/  HMMA.16816.F32.BF16 R36, R64, R48.reuse, RZ ;  /* 0x000000304024723c */ /* 0x090fee00000418ff */
[----:B------:R-:W-:Y:S01]  /*f9f0*/  LDSM.16.M88.4 R204, [R221+0x7c00] ;  /* 0x007c0000ddcc783b */ /* 0x000fe20000000200 */
[C---:B------:R-:W-:Y:S07]  /*fa00*/  HMMA.16816.F32.BF16 R40, R60.reuse, R48, RZ ;  /* 0x000000303c28723c */ /* 0x040fee00000418ff */
[----:B------:R-:W-:Y:S01]  /*fa10*/  LDSM.16.M88.4 R208, [R225+0x2000] ;  /* 0x00200000e1d0783b */ /* 0x000fe20000000200 */
[-C--:B------:R-:W-:Y:S07]  /*fa20*/  HMMA.16816.F32.BF16 R44, R60, R50.reuse, RZ ;  /* 0x000000323c2c723c */ /* 0x080fee00000418ff */
[----:B------:R-:W-:Y:S01]  /*fa30*/  LDSM.16.M88.4 R212, [R223+0x7000] ;  /* 0x00700000dfd4783b */ /* 0x000fe20000000200 */
[C---:B------:R-:W-:Y:S07]  /*fa40*/  HMMA.16816.F32.BF16 R48, R64.reuse, R50, RZ ;  /* 0x000000324030723c */ /* 0x040fee00000418ff */
[----:B------:R-:W-:Y:S01]  /*fa50*/  LDSM.16.M88.4 R216, [R223+0x8000] ;  /* 0x00800000dfd8783b */ /* 0x000fe20000000200 */
[-C--:B-1----:R-:W-:Y:S08]  /*fa60*/  HMMA.16816.F32.BF16 R52, R64, R108.reuse, RZ ;  /* 0x0000006c4034723c */ /* 0x082ff000000418ff */
[C---:B------:R-:W-:Y:S08]  /*fa70*/  HMMA.16816.F32.BF16 R56, R60.reuse, R108, RZ ;  /* 0x0000006c3c38723c */ /* 0x040ff000000418ff */
[-C--:B------:R-:W-:Y:S08]  /*fa80*/  HMMA.16816.F32.BF16 R60, R60, R110.reuse, RZ ;  /* 0x0000006e3c3c723c */ /* 0x080ff000000418ff */
[----:B------:R-:W-:Y:S01]  /*fa90*/  HMMA.16816.F32.BF16 R64, R64, R110, RZ ;  /* 0x0000006e4040723c */ /* 0x000fe200000418ff */
[----:B------:R-:W-:Y:S07]  /*faa0*/  LDSM.16.M88.4 R108, [R224+0x2000] ;  /* 0x00200000e06c783b */ /* 0x000fee0000000200 */
[-C--:B--2---:R-:W-:Y:S08]  /*fab0*/  HMMA.16816.F32.BF16 R4, R176, R180.reuse, R4 ;  /* 0x000000b4b004723c */ /* 0x084ff00000041804 */
[C---:B-----5:R-:W-:Y:S08]  /*fac0*/  HMMA.16816.F32.BF16 R8, R184.reuse, R180, R8 ;  /* 0x000000b4b808723c */ /* 0x060ff00000041808 */
        /* <DEDUP_REMOVED lines=106> */
[----:B------:R-:W1:Y:S10]  /*10170*/  MUFU.TANH R209, R15 ;  /* 0x0000000f00d17308 */ /* 0x000e740000002400 */
[----:B------:R1:W1:Y:S01]  /*10180*/  MUFU.TANH R188, R19 ;  /* 0x0000001300bc7308 */ /* 0x0002620000002400 */
[----:B-----5:R-:W5:Y:S01]  /*10190*/  LDSM.16.M88.4 R8, [R223+0x8800] ;  /* 0x00880000df08783b */ /* 0x020f620000000200 */
[-C--:B----4-:R-:W-:Y:S08]  /*101a0*/  HMMA.16816.F32.BF16 R20, R176, R4.reuse, R20 ;  /* 0x00000004b014723c */ /* 0x090ff00000041814 */
[----:B------:R-:W4:Y:S01]  /*101b0*/  MUFU.TANH R204, R12 ;  /* 0x0000000c00cc7308 */ /* 0x000f220000002400 */
[C---:B------:R-:W-:Y:S09]  /*101c0*/  HMMA.16816.F32.BF16 R24, R108.reuse, R4, R24 ;  /* 0x000000046c18723c */ /* 0x040ff20000041818 */
[----:B------:R-:W1:Y:S01]  /*101d0*/  MUFU.TANH R203, R13 ;  /* 0x0000000d00cb7308 */ /* 0x000e620000002400 */
[-C--:B------:R-:W-:Y:S08]  /*101e0*/  HMMA.16816.F32.BF16 R28, R108, R6.reuse, R28 ;  /* 0x000000066c1c723c */ /* 0x080ff0000004181c */
[C---:B------:R-:W-:Y:S01]  /*101f0*/  HMMA.16816.F32.BF16 R32, R176.reuse, R6, R32 ;  /* 0x00000006b020723c */ /* 0x040fe20000041820 */
[----:B------:R-:W1:Y:S01]  /*10200*/  MUFU.TANH R208, R14 ;  /* 0x0000000e00d07308 */ /* 0x000e620000002400 */
        /* <DEDUP_REMOVED lines=22> */
[----:B-1----:R-:W-:Y:S02]  /*10370*/  FMUL.FTZ R19, R33, c[0x0][0x2ec] ;  /* 0x0000bb0021137a20 */ /* 0x002fe40000410000 */
[-C--:B------:R-:W-:Y:S03]  /*10380*/  HMMA.16816.F32.BF16 R52, R176, R4.reuse, R52 ;  /* 0x00000004b034723c */ /* 0x080fe60000041834 */
[----:B------:R-:W1:Y:S01]  /*10390*/  MUFU.TANH R201, R27 ;  /* 0x0000001b00c97308 */ /* 0x000e620000002400 */
        /* <DEDUP_REMOVED lines=9> */
[----:B------:R2:W2:Y:S01]  /*10430*/  MUFU.TANH R196, R30 ;  /* 0x0000001e00c47308 */ /* 0x0004a20000002400 */
[----:B------:R-:W-:Y:S04]  /*10440*/  HMMA.16816.F32.BF16 R64, R176, R6, R64 ;  /* 0x00000006b040723c */ /* 0x000fe80000041840 */
[----:B------:R-:W-:Y:S02]  /*10450*/  FMUL.FTZ R46, R46, c[0x0][0x2ec] ;  /* 0x0000bb002e2e7a20 */ /* 0x000fe40000410000 */
[----:B------:R-:W-:Y:S02]  /*10460*/  FMUL.FTZ R47, R47, c[0x0][0x2ec] ;  /* 0x0000bb002f2f7a20 */ /* 0x000fe40000410000 */
[----:B-----5:R-:W-:Y:S01]  /*10470*/  FMUL.FTZ R26, R48, c[0x0][0x2ec] ;  /* 0x0000bb00301a7a20 */ /* 0x020fe20000410000 */
[----:B------:R5:W3:Y:S03]  /*10480*/  MUFU.TANH R200, R31 ;  /* 0x0000001f00c87308 */ /* 0x000ae60000002400 */
[----:B------:R-:W-:Y:S02]  /*10490*/  FMUL.FTZ R33, R51, c[0x0][0x2ec] ;  /* 0x0000bb0033217a20 */ /* 0x000fe40000410000 */
[----:B-1----:R-:W-:Y:S02]  /*104a0*/  FMUL.FTZ R29, R55, c[0x0][0x2ec] ;  /* 0x0000bb00371d7a20 */ /* 0x002fe40000410000 */
[----:B------:R-:W-:Y:S02]  /*104b0*/  FMUL.FTZ R38, R56, c[0x0][0x2ec] ;  /* 0x0000bb0038267a20 */ /* 0x000fe40000410000 */
[----:B------:R-:W-:Y:S01]  /*104c0*/  FMUL.FTZ R57, R57, c[0x0][0x2ec] ;  /* 0x0000bb0039397a20 */ /* 0x000fe20000410000 */
[----:B------:R1:W1:Y:S01]  /*104d0*/  MUFU.TANH R101, R32 ;  /* 0x0000002000657308 */ /* 0x0002620000002400 */
[----:B------:R-:W-:Y:S02]  /*104e0*/  FMUL.FTZ R59, R59, c[0x0][0x2ec] ;  /* 0x0000bb003b3b7a20 */ /* 0x000fe40000410000 */
[----:B------:R-:W-:Y:S02]  /*104f0*/  FMUL.FTZ R60, R60, c[0x0][0x2ec] ;  /* 0x0000bb003c3c7a20 */ /* 0x000fe40000410000 */
[----:B--2---:R-:W-:Y:S02]  /*10500*/  FMUL.FTZ R30, R54, c[0x0][0x2ec] ;  /* 0x0000bb00361e7a20 */ /* 0x004fe40000410000 */
[----:B------:R-:W-:Y:S02]  /*10510*/  FMUL.FTZ R61, R61, c[0x0][0x2ec] ;  /* 0x0000bb003d3d7a20 */ /* 0x000fe40000410000 */
[----:B------:R-:W-:Y:S01]  /*10520*/  FMUL.FTZ R62, R62, c[0x0][0x2ec] ;  /* 0x0000bb003e3e7a20 */ /* 0x000fe20000410000 */
[----:B------:R2:W2:Y:S01]  /*10530*/  MUFU.TANH R103, R34 ;  /* 0x0000002200677308 */ /* 0x0004a20000002400 */
[----:B------:R-:W-:Y:S02]  /*10540*/  FMUL.FTZ R63, R63, c[0x0][0x2ec] ;  /* 0x0000bb003f3f7a20 */ /* 0x000fe40000410000 */
[----:B------:R-:W-:Y:S02]  /*10550*/  FMUL.FTZ R23, R64, c[0x0][0x2ec] ;  /* 0x0000bb0040177a20 */ /* 0x000fe40000410000 */
[----:B-----5:R-:W-:Y:S02]  /*10560*/  FMUL.FTZ R31, R53, c[0x0][0x2ec] ;  /* 0x0000bb00351f7a20 */ /* 0x020fe40000410000 */
[----:B------:R-:W-:Y:S02]  /*10570*/  FMUL.FTZ R15, R65, c[0x0][0x2ec] ;  /* 0x0000bb00410f7a20 */ /* 0x000fe40000410000 */
[----:B------:R-:W-:Y:S01]  /*10580*/  FMUL.FTZ R24, R66, c[0x0][0x2ec] ;  /* 0x0000bb0042187a20 */ /* 0x000fe20000410000 */
[----:B------:R5:W3:Y:S01]  /*10590*/  MUFU.TANH R102, R35 ;  /* 0x0000002300667308 */ /* 0x000ae20000002400 */
[----:B------:R-:W-:Y:S02]  /*105a0*/  FMUL.FTZ R27, R67, c[0x0][0x2ec] ;  /* 0x0000bb00431b7a20 */ /* 0x000fe40000410000 */
        /* <DEDUP_REMOVED lines=10> */
[----:B------:R2:W1:Y:S01]  /*10650*/  MUFU.TANH R184, R17 ;  /* 0x0000001100b87308 */ /* 0x0004620000002400 */
[----:B------:R-:W-:Y:S02]  /*10660*/  FMUL.FTZ R45, R45, c[0x0][0x2ec] ;  /* 0x0000bb002d2d7a20 */ /* 0x000fe40000410000 */
[----:B------:R-:W-:Y:S02]  /*10670*/  FMUL.FTZ R58, R58, c[0x0][0x2ec] ;  /* 0x0000bb003a3a7a20 */ /* 0x000fe40000410000 */
[----:B-----5:R-:W-:Y:S05]  /*10680*/  FMUL.FTZ R35, R49, c[0x0][0x2ec] ;  /* 0x0000bb0031237a20 */ /* 0x020fea0000410000 */
[----:B------:R2:W1:Y:S10]  /*10690*/  MUFU.TANH R191, R18 ;  /* 0x0000001200bf7308 */ /* 0x0004740000002400 */
[----:B------:R2:W1:Y:S10]  /*106a0*/  MUFU.TANH R181, R20 ;  /* 0x0000001400b57308 */ /* 0x0004740000002400 */
[----:B------:R2:W1:Y:S10]  /*106b0*/  MUFU.TANH R183, R22 ;  /* 0x0000001600b77308 */ /* 0x0004740000002400 */
[----:B------:R2:W1:Y:S10]  /*106c0*/  MUFU.TANH R190, R25 ;  /* 0x0000001900be7308 */ /* 0x0004740000002400 */
[----:B------:R2:W1:Y:S10]  /*106d0*/  MUFU.TANH R189, R28 ;  /* 0x0000001c00bd7308 */ /* 0x0004740000002400 */
[----:B------:R-:W1:Y:S10]  /*106e0*/  MUFU.TANH R19, R19 ;  /* 0x0000001300137308 */ /* 0x000e740000002400 */
[----:B------:R-:W1:Y:S10]  /*106f0*/  MUFU.TANH R8, R8 ;  /* 0x0000000800087308 */ /* 0x000e740000002400 */
[----:B------:R-:W1:Y:S10]  /*10700*/  MUFU.TANH R21, R21 ;  /* 0x0000001500157308 */ /* 0x000e740000002400 */
[----:B------:R-:W1:Y:S10]  /*10710*/  MUFU.TANH R37, R37 ;  /* 0x0000002500257308 */ /* 0x000e740000002400 */
[----:B------:R-:W1:Y:S10]  /*10720*/  MUFU.TANH R36, R36 ;  /* 0x0000002400247308 */ /* 0x000e740000002400 */
[----:B------:R2:W1:Y:S10]  /*10730*/  MUFU.TANH R180, R40 ;  /* 0x0000002800b47308 */ /* 0x0004740000002400 */
        /* <DEDUP_REMOVED lines=26> */
[----:B------:R-:W1:Y:S02]  /*108e0*/  MUFU.TANH R27, R27 ;  /* 0x0000001b001b7308 */ /* 0x000e640000002400 */
[----:B-1234-:R-:W-:-:S05]  /*108f0*/  @P0 BRA `(.L_x_701) ;  /* 0xffffec8000000947 */ /* 0x01efca000383ffff */
.L_x_700:
[----:B------:R-:W2:Y:S08]  /*10900*/  S2R R0, SR_TID.X ;  /* 0x0000000000007919 */ /* 0x000eb00000002100 */
[----:B------:R-:W-:Y:S01]  /*10910*/  LDSM.16.MT88.4 R52, [R220+0xa000] ;  /* 0x00a00000dc34783b */ /* 0x000fe20000004200 */
[----:B--2---:R-:W-:Y:S05]  /*10920*/  IMAD.SHL.U32 R0, R0, 0x2, RZ ;  /* 0x0000000200007824 */ /* 0x004fea00078e00ff */
[----:B------:R-:W-:Y:S05]  /*10930*/  LOP3.LUT R0, R0, 0x6, RZ, 0xc0, !PT ;  /* 0x0000000600007812 */ /* 0x000fea00078ec0ff */
[----:B------:R-:W-:Y:S05]  /*10940*/  IMAD R0, R235, 0x40, R0 ;  /* 0x00000040eb007824 */ /* 0x000fea00078e0200 */
[C---:B------:R-:W-:Y:S02]  /*10950*/  ISETP.GE.AND P1, PT, R0.reuse, R227, PT ;  /* 0x000000e30000720c */ /* 0x040fe40003f26270 */
[C---:B------:R-:W-:Y:S02]  /*10960*/  IADD3 R14, R0.reuse, 0x9, RZ ;  /* 0x00000009000e7810 */ /* 0x040fe40007ffe0ff */
[C---:B------:R-:W-:Y:S02]  /*10970*/  ISETP.GE.OR P1, PT, R0.reuse, R231, !P1 ;  /* 0x000000e70000720c */ /* 0x040fe40004f26670 */
[----:B------:R-:W-:Y:S02]  /*10980*/  IADD3 R10, R0, 0x19, RZ ;  /* 0x00000019000a7810 */ /* 0x000fe40007ffe0ff */
[----:B------:R-:W-:Y:S02]  /*10990*/  FSEL R25, R197, -INF , !P1 ;  /* 0xff800000c5197808 */ /* 0x000fe40004800000 */
[-C--:B------:R-:W-:Y:S02]  /*109a0*/  ISETP.GE.AND P1, PT, R14, R229.reuse, PT ;  /* 0x000000e50e00720c */ /* 0x080fe40003f26270 */
[----:B------:R-:W-:Y:S02]  /*109b0*/  ISETP.GE.AND P5, PT, R0, R229, PT ;  /* 0x000000e50000720c */ /* 0x000fe40003fa6270 */
[-C--:B------:R-:W-:Y:S02]  /*109c0*/  ISETP.GE.OR P1, PT, R14, R233.reuse, !P1 ;  /* 0x000000e90e00720c */ /* 0x080fe40004f26670 */
[----:B------:R-:W-:Y:S02]  /*109d0*/  ISETP.GE.OR P5, PT, R0, R233, !P5 ;  /* 0x000000e90000720c */ /* 0x000fe40006fa6670 */
[----:B------:R-:W-:Y:S02]  /*109e0*/  FSEL R22, R184, -INF , !P1 ;  /* 0xff800000b8167808 */ /* 0x000fe40004800000 */
[----:B------:R-:W-:Y:S02]  /*109f0*/  ISETP.GE.AND P1, PT, R10, R229, PT ;  /* 0x000000e50a00720c */ /* 0x000fe40003f26270 */
[C---:B------:R-:W-:Y:S02]  /*10a00*/  IADD3 R2, R0.reuse, 0x1, RZ ;  /* 0x0000000100027810 */ /* 0x040fe40007ffe0ff */
[----:B------:R-:W-:Y:S02]  /*10a10*/  FSEL R16, R195, -INF , !P5 ;  /* 0xff800000c3107808 */ /* 0x000fe40006800000 */
[----:B------:R-:W-:Y:S02]  /*10a20*/  IADD3 R9, R0, 0x20, RZ ;  /* 0x0000002000097810 */ /* 0x000fe40007ffe0ff */
[----:B------:R-:W-:Y:S02]  /*10a30*/  ISETP.GE.OR P1, PT, R10, R233, !P1 ;  /* 0x000000e90a00720c */ /* 0x000fe40004f26670 */
[C---:B------:R-:W-:Y:S02]  /*10a40*/  ISETP.GE.AND P4, PT, R2.reuse, R229, PT ;  /* 0x000000e50200720c */ /* 0x040fe40003f86270 */
[C---:B------:R-:W-:Y:S02]  /*10a50*/  ISETP.GE.AND P3, PT, R2.reuse, R228, PT ;  /* 0x000000e40200720c */ /* 0x040fe40003f66270 */
[C---:B------:R-:W-:Y:S02]  /*10a60*/  ISETP.GE.AND P2, PT, R2.reuse, R227, PT ;  /* 0x000000e30200720c */ /* 0x040fe40003f46270 */
[----:B------:R-:W-:Y:S02]  /*10a70*/  ISETP.GE.AND P6, PT, R2, R226, PT ;  /* 0x000000e20200720c */ /* 0x000fe40003fc6270 */
[C---:B------:R-:W-:Y:S02]  /*10a80*/  ISETP.GE.AND P0, PT, R0.reuse, R228, PT ;  /* 0x000000e40000720c */ /* 0x040fe40003f06270 */
[----:B------:R-:W-:Y:S02]  /*10a90*/  ISETP.GE.AND P5, PT, R0, R226, PT ;  /* 0x000000e20000720c */ /* 0x000fe40003fa6270 */
[C---:B------:R-:W-:Y:S02]  /*10aa0*/  ISETP.GE.OR P4, PT, R2.reuse, R233, !P4 ;  /* 0x000000e90200720c */ /* 0x040fe40006786670 */
[-C--:B------:R-:W-:Y:S02]  /*10ab0*/  ISETP.GE.OR P3, PT, R2, R232.reuse, !P3 ;  /* 0x000000e80200720c */ /* 0x080fe40005f66670 */
[----:B------:R-:W-:Y:S02]  /*10ac0*/  ISETP.GE.OR P0, PT, R0, R232, !P0 ;  /* 0x000000e80000720c */ /* 0x000fe40004706670 */
[----:B------:R-:W-:Y:S02]  /*10ad0*/  FSEL R58, R19, -INF , !P1 ;  /* 0xff800000133a7808 */ /* 0x000fe40004800000 */
[----:B------:R-:W-:Y:S02]  /*10ae0*/  ISETP.GE.AND P1, PT, R9, R229, PT ;  /* 0x000000e50900720c */ /* 0x000fe40003f26270 */
[C---:B------:R-:W-:Y:S02]  /*10af0*/  ISETP.GE.OR P2, PT, R2.reuse, R231, !P2 ;  /* 0x000000e70200720c */ /* 0x040fe40005746670 */
[-C--:B------:R-:W-:Y:S02]  /*10b00*/  ISETP.GE.OR P6, PT, R2, R230.reuse, !P6 ;  /* 0x000000e60200720c */ /* 0x080fe400077c6670 */
[C---:B------:R-:W-:Y:S02]  /*10b10*/  IADD3 R2, R0.reuse, 0x8, RZ ;  /* 0x0000000800027810 */ /* 0x040fe40007ffe0ff */
[C---:B------:R-:W-:Y:S02]  /*10b20*/  IADD3 R13, R0.reuse, 0x10, RZ ;  /* 0x00000010000d7810 */ /* 0x040fe40007ffe0ff */
[----:B------:R-:W-:Y:S02]  /*10b30*/  ISETP.GE.OR P5, PT, R0, R230, !P5 ;  /* 0x000000e60000720c */ /* 0x000fe40006fa6670 */
[----:B------:R-:W-:Y:S02]  /*10b40*/  FSEL R18, R199, -INF , !P0 ;  /* 0xff800000c7127808 */ /* 0x000fe40004000000 */
[----:B------:R-:W-:Y:S02]  /*10b50*/  ISETP.GE.AND P0, PT, R2, R229, PT ;  /* 0x000000e50200720c */ /* 0x000fe40003f06270 */
[----:B------:R-:W-:Y:S02]  /*10b60*/  FSEL R28, R192, -INF , !P5 ;  /* 0xff800000c01c7808 */ /* 0x000fe40006800000 */
[----:B------:R-:W-:Y:S02]  /*10b70*/  ISETP.GE.OR P1, PT, R9, R233, !P1 ;  /* 0x000000e90900720c */ /* 0x000fe40004f26670 */
[C---:B-1----:R-:W-:Y:S02]  /*10b80*/  IADD3 R7, R0.reuse, 0x21, RZ ;  /* 0x0000002100077810 */ /* 0x042fe40007ffe0ff */
[C---:B------:R-:W-:Y:S02]  /*10b90*/  ISETP.GE.AND P5, PT, R13.reuse, R229, PT ;  /* 0x000000e50d00720c */ /* 0x040fe40003fa6270 */
[----:B------:R-:W-:Y:S02]  /*10ba0*/  IADD3 R12, R0, 0x11, RZ ;  /* 0x00000011000c7810 */ /* 0x000fe40007ffe0ff */
[-C--:B------:R-:W-:Y:S02]  /*10bb0*/  ISETP.GE.OR P0, PT, R2, R233.reuse, !P0 ;  /* 0x000000e90200720c */ /* 0x080fe40004706670 */
[----:B------:R-:W-:Y:S02]  /*10bc0*/  FSEL R17, R202, -INF , !P4 ;  /* 0xff800000ca117808 */ /* 0x000fe40006000000 */
[----:B------:R-:W-:Y:S02]  /*10bd0*/  ISETP.GE.OR P5, PT, R13, R233, !P5 ;  /* 0x000000e90d00720c */ /* 0x000fe40006fa6670 */
[----:B------:R-:W-:Y:S02]  /*10be0*/  FSEL R202, R8, -INF , !P1 ;  /* 0xff80000008ca7808 */ /* 0x000fe40004800000 */
[-C--:B------:R-:W-:Y:S02]  /*10bf0*/  ISETP.GE.AND P1, PT, R7, R229.reuse, PT ;  /* 0x000000e50700720c */ /* 0x080fe40003f26270 */
[C---:B------:R-:W-:Y:S02]  /*10c00*/  IADD3 R11, R0.reuse, 0x18, RZ ;  /* 0x00000018000b7810 */ /* 0x040fe40007ffe0ff */
[----:B------:R-:W-:Y:S02]  /*10c10*/  IADD3 R6, R0, 0x28, RZ ;  /* 0x0000002800067810 */ /* 0x000fe40007ffe0ff */
[----:B------:R-:W-:Y:S02]  /*10c20*/  FSEL R20, R185, -INF , !P0 ;  /* 0xff800000b9147808 */ /* 0x000fe40004000000 */
[----:B------:R-:W-:Y:S02]  /*10c30*/  ISETP.GE.AND P4, PT, R12, R229, PT ;  /* 0x000000e50c00720c */ /* 0x000fe40003f86270 */
[----:B------:R-:W-:Y:S02]  /*10c40*/  FSEL R40, R181, -INF , !P5 ;  /* 0xff800000b5287808 */ /* 0x000fe40006800000 */
[----:B------:R-:W-:Y:S02]  /*10c50*/  FSEL R19, R205, -INF , !P3 ;  /* 0xff800000cd137808 */ /* 0x000fe40005800000 */
[----:B------:R-:W-:Y:S02]  /*10c60*/  ISETP.GE.AND P5, PT, R2, R228, PT ;  /* 0x000000e40200720c */ /* 0x000fe40003fa6270 */
[----:B------:R-:W-:Y:S02]  /*10c70*/  ISETP.GE.OR P1, PT, R7, R233, !P1 ;  /* 0x000000e90700720c */ /* 0x000fe40004f26670 */
[-C--:B------:R-:W-:Y:S02]  /*10c80*/  ISETP.GE.AND P0, PT, R11, R229.reuse, PT ;  /* 0x000000e50b00720c */ /* 0x080fe40003f06270 */
[----:B------:R-:W-:Y:S02]  /*10c90*/  ISETP.GE.AND P3, PT, R6, R229, PT ;  /* 0x000000e50600720c */ /* 0x000fe40003f66270 */
[-C--:B------:R-:W-:Y:S02]  /*10ca0*/  ISETP.GE.OR P4, PT, R12, R233.reuse, !P4 ;  /* 0x000000e90c00720c */ /* 0x080fe40006786670 */
[----:B------:R-:W-:Y:S02]  /*10cb0*/  ISETP.GE.OR P5, PT, R2, R232, !P5 ;  /* 0x000000e80200720c */ /* 0x000fe40006fa6670 */
[----:B------:R-:W-:Y:S02]  /*10cc0*/  FSEL R207, R21, -INF , !P1 ;  /* 0xff80000015cf7808 */ /* 0x000fe40004800000 */
[----:B------:R-:W-:Y:S02]  /*10cd0*/  IADD3 R5, R0, 0x29, RZ ;  /* 0x0000002900057810 */ /* 0x000fe40007ffe0ff */
[-C--:B------:R-:W-:Y:S02]  /*10ce0*/  ISETP.GE.OR P0, PT, R11, R233.reuse, !P0 ;  /* 0x000000e90b00720c */ /* 0x080fe40004706670 */
[----:B------:R-:W-:Y:S02]  /*10cf0*/  ISETP.GE.AND P1, PT, R14, R228, PT ;  /* 0x000000e40e00720c */ /* 0x000fe40003f26270 */
[----:B------:R-:W-:Y:S02]  /*10d00*/  ISETP.GE.OR P3, PT, R6, R233, !P3 ;  /* 0x000000e90600720c */ /* 0x000fe40005f66670 */
[----:B------:R-:W-:Y:S02]  /*10d10*/  FSEL R21, R191, -INF , !P5 ;  /* 0xff800000bf157808 */ /* 0x000fe40006800000 */
[----:B------:R-:W-:Y:S02]  /*10d20*/  FSEL R41, R104, -INF , !P4 ;  /* 0xff80000068297808 */ /* 0x000fe40006000000 */
[----:B------:R-:W-:Y:S02]  /*10d30*/  FSEL R56, R101, -INF , !P0 ;  /* 0xff80000065387808 */ /* 0x000fe40004000000 */
[----:B------:R-:W-:Y:S02]  /*10d40*/  IADD3 R4, R0, 0x30, RZ ;  /* 0x0000003000047810 */ /* 0x000fe40007ffe0ff */
[----:B------:R-:W-:Y:S02]  /*10d50*/  ISETP.GE.AND P5, PT, R5, R229, PT ;  /* 0x000000e50500720c */ /* 0x000fe40003fa6270 */
[----:B------:R-:W-:Y:S02]  /*10d60*/  ISETP.GE.AND P4, PT, R2, R227, PT ;  /* 0x000000e30200720c */ /* 0x000fe40003f86270 */
[----:B------:R-:W-:Y:S02]  /*10d70*/  ISETP.GE.OR P1, PT, R14, R232, !P1 ;  /* 0x000000e80e00720c */ /* 0x000fe40004f26670 */
[----:B------:R-:W-:Y:S02]  /*10d80*/  FSEL R210, R26, -INF , !P3 ;  /* 0xff8000001ad27808 */ /* 0x000fe40005800000 */
[----:B------:R-:W-:Y:S02]  /*10d90*/  ISETP.GE.AND P3, PT, R13, R228, PT ;  /* 0x000000e40d00720c */ /* 0x000fe40003f66270 */
[C---:B------:R-:W-:Y:S02]  /*10da0*/  ISETP.GE.AND P0, PT, R2.reuse, R226, PT ;  /* 0x000000e20200720c */ /* 0x040fe40003f06270 */
[----:B------:R-:W-:Y:S02]  /*10db0*/  ISETP.GE.OR P4, PT, R2, R231, !P4 ;  /* 0x000000e70200720c */ /* 0x000fe40006786670 */
[----:B------:R-:W-:Y:S02]  /*10dc0*/  ISETP.GE.OR P5, PT, R5, R233, !P5 ;  /* 0x000000e90500720c */ /* 0x000fe40006fa6670 */
[----:B------:R-:W-:Y:S02]  /*10dd0*/  FSEL R26, R188, -INF , !P1 ;  /* 0xff800000bc1a7808 */ /* 0x000fe40004800000 */
[----:B------:R-:W-:Y:S02]  /*10de0*/  ISETP.GE.OR P3, PT, R13, R232, !P3 ;  /* 0x000000e80d00720c */ /* 0x000fe40005f66670 */
[----:B------:R-:W-:Y:S02]  /*10df0*/  ISETP.GE.OR P0, PT, R2, R230, !P0 ;  /* 0x000000e60200720c */ /* 0x000fe40004706670 */
[----:B------:R-:W-:Y:S02]  /*10e00*/  IADD3 R2, R0, 0x31, RZ ;  /* 0x0000003100027810 */ /* 0x000fe40007ffe0ff */
[----:B------:R-:W-:Y:S02]  /*10e10*/  ISETP.GE.AND P1, PT, R4, R229, PT ;  /* 0x000000e50400720c */ /* 0x000fe40003f26270 */
[----:B------:R-:W-:Y:S02]  /*10e20*/  FSEL R44, R183, -INF , !P3 ;  /* 0xff800000b72c7808 */ /* 0x000fe40005800000 */
[----:B------:R-:W-:Y:S02]  /*10e30*/  FSEL R237, R35, -INF , !P5 ;  /* 0xff80000023ed7808 */ /* 0x000fe40006800000 */
[----:B------:R-:W-:Y:S02]  /*10e40*/  ISETP.GE.AND P5, PT, R12, R228, PT ;  /* 0x000000e40c00720c */ /* 0x000fe40003fa6270 */
[----:B------:R-:W-:Y:S02]  /*10e50*/  ISETP.GE.OR P1, PT, R4, R233, !P1 ;  /* 0x000000e90400720c */ /* 0x000fe40004f26670 */
[----:B------:R-:W-:Y:S02]  /*10e60*/  ISETP.GE.AND P3, PT, R2, R229, PT ;  /* 0x000000e50200720c */ /* 0x000fe40003f66270 */
[----:B------:R-:W-:Y:S02]  /*10e70*/  IADD3 R8, R0, 0x38, RZ ;  /* 0x0000003800087810 */ /* 0x000fe40007ffe0ff */
[----:B------:R-:W-:Y:S02]  /*10e80*/  ISETP.GE.OR P5, PT, R12, R232, !P5 ;  /* 0x000000e80c00720c */ /* 0x000fe40006fa6670 */
[----:B------:R-:W-:Y:S02]  /*10e90*/  FSEL R50, R32, -INF , !P1 ;  /* 0xff80000020327808 */ /* 0x000fe40004800000 */
[----:B------:R-:W-:Y:S02]  /*10ea0*/  ISETP.GE.OR P3, PT, R2, R233, !P3 ;  /* 0x000000e90200720c */ /* 0x000fe40005f66670 */
[----:B------:R-:W-:Y:S02]  /*10eb0*/  ISETP.GE.AND P1, PT, R11, R228, PT ;  /* 0x000000e40b00720c */ /* 0x000fe40003f26270 */
[----:B------:R-:W-:Y:S02]  /*10ec0*/  FSEL R45, R182, -INF , !P5 ;  /* 0xff800000b62d7808 */ /* 0x000fe40006800000 */
[----:B------:R-:W-:Y:S02]  /*10ed0*/  ISETP.GE.AND P5, PT, R8, R229, PT ;  /* 0x000000e50800720c */ /* 0x000fe40003fa6270 */
[----:B------:R-:W-:Y:S02]  /*10ee0*/  FSEL R66, R31, -INF , !P3 ;  /* 0xff8000001f427808 */ /* 0x000fe40005800000 */
        /* <DEDUP_REMOVED lines=8> */
[----:B------:R-:W-:Y:S02]  /*10f70*/  FSEL R65, R102, -INF , !P3 ;  /* 0xff80000066417808 */ /* 0x000fe40005800000 */
[-C--:B------:R-:W-:Y:S02]  /*10f80*/  ISETP.GE.AND P5, PT, R9, R228.reuse, PT ;  /* 0x000000e40900720c */ /* 0x080fe40003fa6270 */
[----:B------:R-:W-:Y:S02]  /*10f90*/  ISETP.GE.AND P3, PT, R7, R228, PT ;  /* 0x000000e40700720c */ /* 0x000fe40003f66270 */
[----:B------:R-:W-:Y:S02]  /*10fa0*/  ISETP.GE.OR P1, PT, R0, R233, !P1 ;  /* 0x000000e90000720c */ /* 0x000fe40004f26670 */
[-C--:B------:R-:W-:Y:S02]  /*10fb0*/  ISETP.GE.OR P5, PT, R9, R232.reuse, !P5 ;  /* 0x000000e80900720c */ /* 0x080fe40006fa6670 */
[----:B------:R-:W-:Y:S02]  /*10fc0*/  ISETP.GE.OR P3, PT, R7, R232, !P3 ;  /* 0x000000e80700720c */ /* 0x000fe40005f66670 */
[----:B------:R-:W-:Y:S02]  /*10fd0*/  FSEL R214, R15, -INF , !P1 ;  /* 0xff8000000fd67808 */ /* 0x000fe40004800000 */
[----:B------:R-:W-:Y:S02]  /*10fe0*/  FMNMX.FTZ R15, R16, R3, !PT ;  /* 0x00000003100f7209 */ /* 0x000fe40007810000 */
[----:B------:R-:W-:Y:S02]  /*10ff0*/  FSEL R199, R37, -INF , !P5 ;  /* 0xff80000025c77808 */ /* 0x000fe40006800000 */
[----:B------:R-:W-:Y:S02]  /*11000*/  FSEL R205, R36, -INF , !P3 ;  /* 0xff80000024cd7808 */ /* 0x000fe40005800000 */
[----:B------:R-:W-:Y:S02]  /*11010*/  FMNMX.FTZ R15, R17, R15, !PT ;  /* 0x0000000f110f7209 */ /* 0x000fe40007810000 */
[CC--:B------:R-:W-:Y:S02]  /*11020*/  ISETP.GE.AND P5, PT, R5.reuse, R228.reuse, PT ;  /* 0x000000e40500720c */ /* 0x0c0fe40003fa6270 */
[----:B------:R-:W-:Y:S02]  /*11030*/  ISETP.GE.AND P3, PT, R4, R228, PT ;  /* 0x000000e40400720c */ /* 0x000fe40003f66270 */
[----:B------:R-:W-:Y:S02]  /*11040*/  FMNMX.FTZ R15, R20, R15, !PT ;  /* 0x0000000f140f7209 */ /* 0x000fe40007810000 */
[----:B------:R-:W-:Y:S02]  /*11050*/  ISETP.GE.OR P5, PT, R5, R232, !P5 ;  /* 0x000000e80500720c */ /* 0x000fe40006fa6670 */
[----:B------:R-:W-:Y:S02]  /*11060*/  ISETP.GE.AND P1, PT, R6, R228, PT ;  /* 0x000000e40600720c */ /* 0x000fe40003f26270 */
[----:B------:R-:W-:Y:S02]  /*11070*/  ISETP.GE.OR P3, PT, R4, R232, !P3 ;  /* 0x000000e80400720c */ /* 0x000fe40005f66670 */
[----:B------:R-:W-:Y:S02]  /*11080*/  FMNMX.FTZ R15, R22, R15, !PT ;  /* 0x0000000f160f7209 */ /* 0x000fe40007810000 */
[----:B------:R-:W-:Y:S02]  /*11090*/  FSEL R236, R33, -INF , !P5 ;  /* 0xff80000021ec7808 */ /* 0x000fe40006800000 */
[----:B------:R-:W-:Y:S02]  /*110a0*/  ISETP.GE.AND P5, PT, R8, R228, PT ;  /* 0x000000e40800720c */ /* 0x000fe40003fa6270 */
[----:B------:R-:W-:Y:S02]  /*110b0*/  FSEL R30, R30, -INF , !P3 ;  /* 0xff8000001e1e7808 */ /* 0x000fe40005800000 */
[----:B------:R-:W-:Y:S02]  /*110c0*/  ISETP.GE.OR P1, PT, R6, R232, !P1 ;  /* 0x000000e80600720c */ /* 0x000fe40004f26670 */
[----:B------:R-:W-:Y:S02]  /*110d0*/  ISETP.GE.AND P3, PT, R0, R228, PT ;  /* 0x000000e40000720c */ /* 0x000fe40003f66270 */
[----:B------:R-:W-:Y:S02]  /*110e0*/  ISETP.GE.OR P5, PT, R8, R232, !P5 ;  /* 0x000000e80800720c */ /* 0x000fe40006fa6670 */
[----:B------:R-:W-:Y:S02]  /*110f0*/  FSEL R218, R34, -INF , !P1 ;  /* 0xff80000022da7808 */ /* 0x000fe40004800000 */
[----:B------:R-:W-:Y:S02]  /*11100*/  FMNMX.FTZ R15, R40, R15, !PT ;  /* 0x0000000f280f7209 */ /* 0x000fe40007810000 */
[----:B------:R-:W-:Y:S02]  /*11110*/  ISETP.GE.AND P1, PT, R2, R228, PT ;  /* 0x000000e40200720c */ /* 0x000fe40003f26270 */
[-C--:B------:R-:W-:Y:S02]  /*11120*/  ISETP.GE.OR P3, PT, R0, R232.reuse, !P3 ;  /* 0x000000e80000720c */ /* 0x080fe40005f66670 */
[----:B------:R-:W-:Y:S02]  /*11130*/  ISETP.GE.OR P1, PT, R2, R232, !P1 ;  /* 0x000000e80200720c */ /* 0x000fe40004f26670 */
[----:B------:R-:W-:Y:S02]  /*11140*/  FSEL R49, R27, -INF , !P3 ;  /* 0xff8000001b317808 */ /* 0x000fe40005800000 */
[----:B------:R-:W-:Y:S02]  /*11150*/  FMNMX.FTZ R15, R41, R15, !PT ;  /* 0x0000000f290f7209 */ /* 0x000fe40007810000 */
[----:B------:R-:W-:Y:S02]  /*11160*/  FSEL R246, R24, -INF , !P5 ;  /* 0xff80000018f67808 */ /* 0x000fe40006800000 */
[----:B------:R-:W-:Y:S02]  /*11170*/  FSEL R24, R206, -INF , !P2 ;  /* 0xff800000ce187808 */ /* 0x000fe40005000000 */
[CC--:B------:R-:W-:Y:S02]  /*11180*/  ISETP.GE.AND P2, PT, R13.reuse, R227.reuse, PT ;  /* 0x000000e30d00720c */ /* 0x0c0fe40003f46270 */
[-C--:B------:R-:W-:Y:S02]  /*11190*/  ISETP.GE.AND P3, PT, R13, R226.reuse, PT ;  /* 0x000000e20d00720c */ /* 0x080fe40003f66270 */
[----:B------:R-:W-:Y:S02]  /*111a0*/  FSEL R51, R29, -INF , !P1 ;  /* 0xff8000001d337808 */ /* 0x000fe40004800000 */
[C---:B------:R-:W-:Y:S02]  /*111b0*/  ISETP.GE.AND P1, PT, R14.reuse, R227, PT ;  /* 0x000000e30e00720c */ /* 0x040fe40003f26270 */
[----:B------:R-:W-:Y:S02]  /*111c0*/  ISETP.GE.AND P5, PT, R14, R226, PT ;  /* 0x000000e20e00720c */ /* 0x000fe40003fa6270 */
[C---:B------:R-:W-:Y:S02]  /*111d0*/  ISETP.GE.OR P2, PT, R13.reuse, R231, !P2 ;  /* 0x000000e70d00720c */ /* 0x040fe40005746670 */
[-C--:B------:R-:W-:Y:S02]  /*111e0*/  ISETP.GE.OR P3, PT, R13, R230.reuse, !P3 ;  /* 0x000000e60d00720c */ /* 0x080fe40005f66670 */
[----:B------:R-:W-:Y:S02]  /*111f0*/  FMNMX.FTZ R13, R56, R15, !PT ;  /* 0x0000000f380d7209 */ /* 0x000fe40007810000 */
[C---:B------:R-:W-:Y:S02]  /*11200*/  ISETP.GE.OR P1, PT, R14.reuse, R231, !P1 ;  /* 0x000000e70e00720c */ /* 0x040fe40004f26670 */
        /* <DEDUP_REMOVED lines=9> */
[----:B------:R-:W-:Y:S02]  /*112a0*/  FSEL R15, R204, -INF , !P4 ;  /* 0xff800000cc0f7808 */ /* 0x000fe40006000000 */
        /* <DEDUP_REMOVED lines=8> */
[----:B------:R-:W-:Y:S02]  /*11330*/  FSEL R186, R186, -INF , !P2 ;  /* 0xff800000baba7808 */ /* 0x000fe40005000000 */
[----:B------:R-:W-:Y:S02]  /*11340*/  FSEL R185, R190, -INF , !P4 ;  /* 0xff800000beb97808 */ /* 0x000fe40006000000 */
[----:B------:R-:W-:Y:S02]  /*11350*/  FMNMX.FTZ R12, R44, R12, !PT ;  /* 0x0000000c2c0c7209 */ /* 0x000fe40007810000 */
[----:B------:R-:W-:Y:S02]  /*11360*/  FMNMX.FTZ R104, R48, R104, !PT ;  /* 0x0000006830687209 */ /* 0x000fe40007810000 */
[C---:B------:R-:W-:Y:S02]  /*11370*/  ISETP.GE.AND P2, PT, R11.reuse, R227, PT ;  /* 0x000000e30b00720c */ /* 0x040fe40003f46270 */
[C---:B------:R-:W-:Y:S02]  /*11380*/  ISETP.GE.AND P4, PT, R11.reuse, R226, PT ;  /* 0x000000e20b00720c */ /* 0x040fe40003f86270 */
[C---:B------:R-:W-:Y:S02]  /*11390*/  ISETP.GE.OR P2, PT, R11.reuse, R231, !P2 ;  /* 0x000000e70b00720c */ /* 0x040fe40005746670 */
[----:B------:R-:W-:Y:S02]  /*113a0*/  ISETP.GE.OR P4, PT, R11, R230, !P4 ;  /* 0x000000e60b00720c */ /* 0x000fe40006786670 */
[----:B------:R-:W-:Y:S02]  /*113b0*/  FMNMX.FTZ R11, R45, R12, !PT ;  /* 0x0000000c2d0b7209 */ /* 0x000fe40007810000 */
[----:B------:R-:W-:Y:S02]  /*113c0*/  FMNMX.FTZ R104, R214, R104, !PT ;  /* 0x00000068d6687209 */ /* 0x000fe40007810000 */
[----:B------:R-:W-:Y:S02]  /*113d0*/  FMNMX.FTZ R11, R64, R11, !PT ;  /* 0x0000000b400b7209 */ /* 0x000fe40007810000 */
[----:B------:R-:W-:Y:S01]  /*113e0*/  FSEL R14, R211, -INF , !P6 ;  /* 0xff800000d30e7808 */ /* 0x000fe20007000000 */
[----:B------:R-:W1:Y:S01]  /*113f0*/  SHFL.BFLY PT, R12, R104, 0x2, 0x1f ;  /* 0x0c401f00680c7f89 */ /* 0x000e6200000e0000 */
[----:B------:R-:W-:Y:S01]  /*11400*/  FMNMX.FTZ R11, R65, R11, !PT ;  /* 0x0000000b410b7209 */ /* 0x000fe20007810000 */
[----:B------:R-:W-:Y:S01]  /*11410*/  IMAD.MOV.U32 R211, RZ, RZ, R30 ;  /* 0x000000ffffd37224 */ /* 0x000fe200078e001e */
[----:B------:R-:W-:Y:S02]  /*11420*/  ISETP.GE.AND P6, PT, R9, R227, PT ;  /* 0x000000e30900720c */ /* 0x000fe40003fc6270 */
[----:B------:R-:W-:Y:S02]  /*11430*/  FMNMX.FTZ R11, R199, R11, !PT ;  /* 0x0000000bc70b7209 */ /* 0x000fe40007810000 */
[----:B------:R-:W-:Y:S02]  /*11440*/  ISETP.GE.OR P6, PT, R9, R231, !P6 ;  /* 0x000000e70900720c */ /* 0x000fe400077c6670 */
[----:B------:R-:W-:Y:S02]  /*11450*/  FMNMX.FTZ R11, R205, R11, !PT ;  /* 0x0000000bcd0b7209 */ /* 0x000fe40007810000 */
[----:B------:R-:W-:Y:S02]  /*11460*/  FSEL R13, R208, -INF , !P0 ;  /* 0xff800000d00d7808 */ /* 0x000fe40004000000 */
[----:B------:R-:W-:Y:S02]  /*11470*/  ISETP.GE.AND P0, PT, R9, R226, PT ;  /* 0x000000e20900720c */ /* 0x000fe40003f06270 */
[----:B------:R-:W-:Y:S02]  /*11480*/  FSEL R189, R189, -INF , !P2 ;  /* 0xff800000bdbd7808 */ /* 0x000fe40005000000 */
[-C--:B------:R-:W-:Y:S02]  /*11490*/  ISETP.GE.AND P2, PT, R10, R227.reuse, PT ;  /* 0x000000e30a00720c */ /* 0x080fe40003f46270 */
[----:B------:R-:W-:Y:S02]  /*114a0*/  FSEL R197, R180, -INF , !P6 ;  /* 0xff800000b4c57808 */ /* 0x000fe40007000000 */
[----:B------:R-:W-:Y:S02]  /*114b0*/  ISETP.GE.AND P6, PT, R7, R227, PT ;  /* 0x000000e30700720c */ /* 0x000fe40003fc6270 */
[----:B------:R-:W-:Y:S02]  /*114c0*/  ISETP.GE.OR P0, PT, R9, R230, !P0 ;  /* 0x000000e60900720c */ /* 0x000fe40004706670 */
[----:B------:R-:W-:Y:S02]  /*114d0*/  FMNMX.FTZ R9, R218, R11, !PT ;  /* 0x0000000bda097209 */ /* 0x000fe40007810000 */
[-C--:B------:R-:W-:Y:S02]  /*114e0*/  ISETP.GE.OR P2, PT, R10, R231.reuse, !P2 ;  /* 0x000000e70a00720c */ /* 0x080fe40005746670 */
[----:B------:R-:W-:Y:S02]  /*114f0*/  ISETP.GE.OR P6, PT, R7, R231, !P6 ;  /* 0x000000e70700720c */ /* 0x000fe400077c6670 */
[----:B------:R-:W-:Y:S02]  /*11500*/  FMNMX.FTZ R9, R236, R9, !PT ;  /* 0x00000009ec097209 */ /* 0x000fe40007810000 */
[----:B------:R-:W-:Y:S02]  /*11510*/  FSEL R187, R187, -INF , !P2 ;  /* 0xff800000bbbb7808 */ /* 0x000fe40005000000 */
[-C--:B------:R-:W-:Y:S02]  /*11520*/  ISETP.GE.AND P2, PT, R10, R226.reuse, PT ;  /* 0x000000e20a00720c */ /* 0x080fe40003f46270 */
[----:B------:R-:W-:Y:S02]  /*11530*/  FSEL R188, R201, -INF , !P1 ;  /* 0xff800000c9bc7808 */ /* 0x000fe40004800000 */
[----:B------:R-:W-:Y:S02]  /*11540*/  ISETP.GE.AND P1, PT, R4, R227, PT ;  /* 0x000000e30400720c */ /* 0x000fe40003f26270 */
[----:B------:R-:W-:Y:S02]  /*11550*/  FSEL R191, R196, -INF , !P4 ;  /* 0xff800000c4bf7808 */ /* 0x000fe40006000000 */
[CC--:B------:R-:W-:Y:S02]  /*11560*/  ISETP.GE.AND P4, PT, R4.reuse, R226.reuse, PT ;  /* 0x000000e20400720c */ /* 0x0c0fe40003f86270 */
[----:B------:R-:W-:Y:S02]  /*11570*/  FSEL R203, R105, -INF , !P6 ;  /* 0xff80000069cb7808 */ /* 0x000fe40007000000 */
[----:B------:R-:W-:Y:S02]  /*11580*/  ISETP.GE.AND P6, PT, R7, R226, PT ;  /* 0x000000e20700720c */ /* 0x000fe40003fc6270 */
[----:B------:R-:W-:Y:S02]  /*11590*/  FMNMX.FTZ R9, R211, R9, !PT ;  /* 0x00000009d3097209 */ /* 0x000fe40007810000 */
[C---:B------:R-:W-:Y:S02]  /*115a0*/  ISETP.GE.OR P1, PT, R4.reuse, R231, !P1 ;  /* 0x000000e70400720c */ /* 0x040fe40004f26670 */
[-C--:B------:R-:W-:Y:S02]  /*115b0*/  ISETP.GE.OR P4, PT, R4, R230.reuse, !P4 ;  /* 0x000000e60400720c */ /* 0x080fe40006786670 */
[----:B------:R-:W-:Y:S02]  /*115c0*/  ISETP.GE.OR P2, PT, R10, R230, !P2 ;  /* 0x000000e60a00720c */ /* 0x000fe40005746670 */
[----:B-1----:R-:W-:Y:S02]  /*115d0*/  FMNMX.FTZ R104, R104, R12, !PT ;  /* 0x0000000c68687209 */ /* 0x002fe40007810000 */
[----:B------:R-:W-:Y:S02]  /*115e0*/  FMNMX.FTZ R4, R28, R107, !PT ;  /* 0x0000006b1c047209 */ /* 0x000fe40007810000 */
[----:B------:R-:W-:Y:S02]  /*115f0*/  ISETP.GE.OR P6, PT, R7, R230, !P6 ;  /* 0x000000e60700720c */ /* 0x000fe400077c6670 */
[----:B------:R-:W-:Y:S02]  /*11600*/  FMNMX.FTZ R7, R51, R9, !PT ;  /* 0x0000000933077209 */ /* 0x000fe40007810000 */
[----:B------:R-:W-:Y:S01]  /*11610*/  FSEL R67, R38, -INF , !P1 ;  /* 0xff80000026437808 */ /* 0x000fe20004800000 */
[----:B------:R-:W1:Y:S01]  /*11620*/  SHFL.BFLY PT, R9, R104, 0x1, 0x1f ;  /* 0x0c201f0068097f89 */ /* 0x000e6200000e0000 */
[----:B------:R-:W-:Y:S02]  /*11630*/  FSEL R192, R200, -INF , !P2 ;  /* 0xff800000c8c07808 */ /* 0x000fe40005000000 */
[----:B------:R-:W-:Y:S02]  /*11640*/  FMNMX.FTZ R4, R14, R4, !PT ;  /* 0x000000040e047209 */ /* 0x000fe40007810000 */
[C---:B------:R-:W-:Y:S02]  /*11650*/  ISETP.GE.AND P1, PT, R2.reuse, R227, PT ;  /* 0x000000e30200720c */ /* 0x040fe40003f26270 */
[C---:B------:R-:W-:Y:S02]  /*11660*/  ISETP.GE.AND P2, PT, R2.reuse, R226, PT ;  /* 0x000000e20200720c */ /* 0x040fe40003f46270 */
[----:B------:R-:W-:Y:S02]  /*11670*/  FSEL R10, R209, -INF , !P5 ;  /* 0xff800000d10a7808 */ /* 0x000fe40006800000 */
[C---:B------:R-:W-:Y:S02]  /*11680*/  ISETP.GE.OR P1, PT, R2.reuse, R231, !P1 ;  /* 0x000000e70200720c */ /* 0x040fe40004f26670 */
[----:B------:R-:W-:Y:S02]  /*11690*/  ISETP.GE.OR P2, PT, R2, R230, !P2 ;  /* 0x000000e60200720c */ /* 0x000fe40005746670 */
[----:B------:R-:W-:Y:S02]  /*116a0*/  FMNMX.FTZ R2, R13, R4, !PT ;  /* 0x000000040d027209 */ /* 0x000fe40007810000 */
[----:B------:R-:W-:Y:S02]  /*116b0*/  FSEL R190, R198, -INF , !P3 ;  /* 0xff800000c6be7808 */ /* 0x000fe40005800000 */
[----:B------:R-:W-:Y:S02]  /*116c0*/  FMNMX.FTZ R2, R10, R2, !PT ;  /* 0x000000020a027209 */ /* 0x000fe40007810000 */
[----:B------:R-:W-:Y:S02]  /*116d0*/  ISETP.GE.AND P5, PT, R6, R227, PT ;  /* 0x000000e30600720c */ /* 0x000fe40003fa6270 */
[----:B------:R-:W-:Y:S02]  /*116e0*/  FMNMX.FTZ R2, R190, R2, !PT ;  /* 0x00000002be027209 */ /* 0x000fe40007810000 */
[----:B------:R-:W-:Y:S02]  /*116f0*/  ISETP.GE.OR P5, PT, R6, R231, !P5 ;  /* 0x000000e70600720c */ /* 0x000fe40006fa6670 */
[----:B------:R-:W-:Y:S02]  /*11700*/  FMNMX.FTZ R2, R188, R2, !PT ;  /* 0x00000002bc027209 */ /* 0x000fe40007810000 */
[----:B------:R-:W-:Y:S02]  /*11710*/  FSEL R204, R43, -INF , !P5 ;  /* 0xff8000002bcc7808 */ /* 0x000fe40006800000 */
[----:B------:R-:W-:Y:S02]  /*11720*/  ISETP.GE.AND P5, PT, R5, R227, PT ;  /* 0x000000e30500720c */ /* 0x000fe40003fa6270 */
[----:B------:R-:W-:Y:S02]  /*11730*/  FMNMX.FTZ R2, R191, R2, !PT ;  /* 0x00000002bf027209 */ /* 0x000fe40007810000 */
[----:B------:R-:W-:Y:S02]  /*11740*/  ISETP.GE.AND P3, PT, R6, R226, PT ;  /* 0x000000e20600720c */ /* 0x000fe40003f66270 */
[----:B------:R-:W-:Y:S02]  /*11750*/  ISETP.GE.OR P5, PT, R5, R231, !P5 ;  /* 0x000000e70500720c */ /* 0x000fe40006fa6670 */
[----:B------:R-:W-:Y:S02]  /*11760*/  FMNMX.FTZ R2, R192, R2, !PT ;  /* 0x00000002c0027209 */ /* 0x000fe40007810000 */
[----:B------:R-:W-:Y:S02]  /*11770*/  FSEL R193, R193, -INF , !P0 ;  /* 0xff800000c1c17808 */ /* 0x000fe40004000000 */
[----:B-1----:R-:W-:Y:S02]  /*11780*/  FMNMX.FTZ R104, R104, R9, !PT ;  /* 0x0000000968687209 */ /* 0x002fe40007810000 */
[----:B------:R-:W-:Y:S02]  /*11790*/  ISETP.GE.OR P3, PT, R6, R230, !P3 ;  /* 0x000000e60600720c */ /* 0x000fe40005f66670 */
[----:B------:R-:W-:Y:S01]  /*117a0*/  FSEL R198, R42, -INF , !P5 ;  /* 0xff8000002ac67808 */ /* 0x000fe20006800000 */
[----:B------:R-:W-:Y:S01]  /*117b0*/  FMUL.FTZ R109, R104, c[0x0][0x23c] ;  /* 0x00008f00686d7a20 */ /* 0x000fe20000410000 */
[----:B------:R-:W-:Y:S02]  /*117c0*/  ISETP.GE.AND P5, PT, R5, R226, PT ;  /* 0x000000e20500720c */ /* 0x000fe40003fa6270 */
[----:B------:R-:W-:Y:S02]  /*117d0*/  ISETP.GE.AND P0, PT, R0, R227, PT ;  /* 0x000000e30000720c */ /* 0x000fe40003f06270 */
[----:B------:R-:W-:Y:S02]  /*117e0*/  FSEL R194, R194, -INF , !P6 ;  /* 0xff800000c2c27808 */ /* 0x000fe40007000000 */
[----:B------:R-:W-:Y:S02]  /*117f0*/  FMNMX.FTZ R2, R193, R2, !PT ;  /* 0x00000002c1027209 */ /* 0x000fe40007810000 */
[----:B------:R-:W-:Y:S02]  /*11800*/  FSEL R195, R46, -INF , !P3 ;  /* 0xff8000002ec37808 */ /* 0x000fe40005800000 */
[----:B------:R-:W-:Y:S02]  /*11810*/  FSETP.NEU.FTZ.AND P3, PT, R104, -INF , PT ;  /* 0xff8000006800780b */ /* 0x000fe40003f7d000 */
[----:B------:R-:W-:Y:S02]  /*11820*/  ISETP.GE.OR P5, PT, R5, R230, !P5 ;  /* 0x000000e60500720c */ /* 0x000fe40006fa6670 */
[----:B------:R-:W-:Y:S02]  /*11830*/  ISETP.GE.OR P0, PT, R0, R231, !P0 ;  /* 0x000000e70000720c */ /* 0x000fe40004706670 */
[----:B------:R-:W-:Y:S02]  /*11840*/  FMNMX.FTZ R2, R194, R2, !PT ;  /* 0x00000002c2027209 */ /* 0x000fe40007810000 */
[----:B------:R-:W-:Y:S02]  /*11850*/  FSEL R109, R109, RZ, P3 ;  /* 0x000000ff6d6d7208 */ /* 0x000fe40001800000 */
[----:B------:R-:W-:Y:S02]  /*11860*/  FSEL R251, R61, -INF , !P0 ;  /* 0xff8000003dfb7808 */ /* 0x000fe40004000000 */
[----:B------:R-:W-:Y:S02]  /*11870*/  FSEL R196, R47, -INF , !P5 ;  /* 0xff8000002fc47808 */ /* 0x000fe40006800000 */
[----:B------:R-:W-:Y:S02]  /*11880*/  FMNMX.FTZ R2, R195, R2, !PT ;  /* 0x00000002c3027209 */ /* 0x000fe40007810000 */
[C---:B------:R-:W-:Y:S02]  /*11890*/  ISETP.GE.AND P0, PT, R0.reuse, R226, PT ;  /* 0x000000e20000720c */ /* 0x040fe40003f06270 */
[----:B------:R-:W-:Y:S02]  /*118a0*/  FMNMX.FTZ R6, R25, R106, !PT ;  /* 0x0000006a19067209 */ /* 0x000fe40007810000 */
        /* <DEDUP_REMOVED lines=8> */
[----:B------:R-:W-:Y:S01]  /*11930*/  FSEL R57, R57, -INF , !P1 ;  /* 0xff80000039397808 */ /* 0x000fe20004800000 */
[----:B------:R-:W2:Y:S01]  /*11940*/  SHFL.BFLY PT, R7, R105, 0x2, 0x1f ;  /* 0x0c401f0069077f89 */ /* 0x000ea200000e0000 */
[----:B------:R-:W-:Y:S02]  /*11950*/  FMNMX.FTZ R6, R23, R6, !PT ;  /* 0x0000000617067209 */ /* 0x000fe40007810000 */
[----:B------:R-:W-:Y:S02]  /*11960*/  ISETP.GE.AND P1, PT, R8, R227, PT ;  /* 0x000000e30800720c */ /* 0x000fe40003f26270 */
[----:B------:R-:W-:Y:S02]  /*11970*/  FMNMX.FTZ R6, R186, R6, !PT ;  /* 0x00000006ba067209 */ /* 0x000fe40007810000 */
[----:B------:R-:W-:Y:S02]  /*11980*/  ISETP.GE.OR P1, PT, R8, R231, !P1 ;  /* 0x000000e70800720c */ /* 0x000fe40004f26670 */
[----:B------:R-:W-:Y:S02]  /*11990*/  FMNMX.FTZ R5, R185, R6, !PT ;  /* 0x00000006b9057209 */ /* 0x000fe40007810000 */
[----:B------:R-:W-:Y:S02]  /*119a0*/  FSEL R249, R39, -INF , !P4 ;  /* 0xff80000027f97808 */ /* 0x000fe40006000000 */
[----:B------:R-:W-:Y:S01]  /*119b0*/  FMNMX.FTZ R5, R189, R5, !PT ;  /* 0x00000005bd057209 */ /* 0x000fe20007810000 */
[----:B------:R-:W-:Y:S01]  /*119c0*/  LDSM.16.MT88.4 R36, [R222+0x9000] ;  /* 0x00900000de24783b */ /* 0x000fe20000004200 */
[----:B------:R-:W-:Y:S02]  /*119d0*/  FSEL R252, R60, -INF , !P1 ;  /* 0xff8000003cfc7808 */ /* 0x000fe40004800000 */
[----:B------:R-:W-:Y:S01]  /*119e0*/  FMNMX.FTZ R103, R187, R5, !PT ;  /* 0x00000005bb677209 */ /* 0x000fe20007810000 */
[--C-:B-1----:R-:W-:Y:S01]  /*119f0*/  FFMA.FTZ R2, R17, c[0x0][0x23c], -R109.reuse ;  /* 0x00008f0011027a23 */ /* 0x102fe2000001086d */
[C---:B------:R-:W-:Y:S02]  /*11a00*/  ISETP.GE.AND P1, PT, R8.reuse, R226, PT ;  /* 0x000000e20800720c */ /* 0x040fe40003f26270 */
[----:B------:R-:W-:Y:S01]  /*11a10*/  FMNMX.FTZ R103, R197, R103, !PT ;  /* 0x00000067c5677209 */ /* 0x000fe20007810000 */
[----:B------:R-:W1:Y:S01]  /*11a20*/  MUFU.EX2 R242, R2 ;  /* 0x0000000200f27308 */ /* 0x000e620000000800 */
[----:B------:R-:W-:Y:S02]  /*11a30*/  ISETP.GE.OR P1, PT, R8, R230, !P1 ;  /* 0x000000e60800720c */ /* 0x000fe40004f26670 */
[----:B------:R-:W-:Y:S02]  /*11a40*/  FMNMX.FTZ R103, R203, R103, !PT ;  /* 0x00000067cb677209 */ /* 0x000fe40007810000 */
[----:B--2---:R-:W-:Y:S02]  /*11a50*/  FMNMX.FTZ R105, R105, R7, !PT ;  /* 0x0000000769697209 */ /* 0x004fe40007810000 */
[----:B------:R-:W-:Y:S02]  /*11a60*/  FSEL R250, R59, -INF , !P2 ;  /* 0xff8000003bfa7808 */ /* 0x000fe40005000000 */
[----:B------:R-:W-:Y:S01]  /*11a70*/  FMNMX.FTZ R0, R249, R0, !PT ;  /* 0x00000000f9007209 */ /* 0x000fe20007810000 */
[----:B------:R-:W2:Y:S01]  /*11a80*/  SHFL.BFLY PT, R4, R105, 0x1, 0x1f ;  /* 0x0c201f0069047f89 */ /* 0x000ea200000e0000 */
[----:B------:R-:W-:Y:S02]  /*11a90*/  FMNMX.FTZ R103, R204, R103, !PT ;  /* 0x00000067cc677209 */ /* 0x000fe40007810000 */
[----:B------:R-:W-:Y:S02]  /*11aa0*/  FMNMX.FTZ R0, R250, R0, !PT ;  /* 0x00000000fa007209 */ /* 0x000fe40007810000 */
[----:B------:R-:W-:Y:S02]  /*11ab0*/  FMNMX.FTZ R103, R198, R103, !PT ;  /* 0x00000067c6677209 */ /* 0x000fe40007810000 */
[----:B------:R-:W-:Y:S02]  /*11ac0*/  FSEL R62, R62, -INF , !P1 ;  /* 0xff8000003e3e7808 */ /* 0x000fe40004800000 */
[----:B------:R-:W-:Y:S02]  /*11ad0*/  FMNMX.FTZ R103, R67, R103, !PT ;  /* 0x0000006743677209 */ /* 0x000fe40007810000 */
[----:B------:R-:W-:Y:S02]  /*11ae0*/  FSEL R108, R63, -INF , !P0 ;  /* 0xff8000003f6c7808 */ /* 0x000fe40004000000 */
[----:B------:R-:W-:Y:S02]  /*11af0*/  FMNMX.FTZ R0, R62, R0, !PT ;  /* 0x000000003e007209 */ /* 0x000fe40007810000 */
[----:B------:R-:W-:Y:S02]  /*11b00*/  FMNMX.FTZ R103, R57, R103, !PT ;  /* 0x0000006739677209 */ /* 0x000fe40007810000 */
[----:B------:R-:W-:Y:S02]  /*11b10*/  FMNMX.FTZ R0, R108, R0, !PT ;  /* 0x000000006c007209 */ /* 0x000fe40007810000 */
[----:B------:R-:W-:Y:S02]  /*11b20*/  FMNMX.FTZ R103, R252, R103, !PT ;  /* 0x00000067fc677209 */ /* 0x000fe40007810000 */
[----:B-1----:R-:W-:Y:S01]  /*11b30*/  F2FP.BF16.PACK_AB R176, R242, R215 ;  /* 0x000000d7f2b0723e */ /* 0x002fe200000010ff */
[----:B------:R-:W1:Y:S01]  /*11b40*/  SHFL.BFLY PT, R2, R0, 0x2, 0x1f ;  /* 0x0c401f0000027f89 */ /* 0x000e6200000e0000 */
[----:B------:R-:W-:Y:S02]  /*11b50*/  FMNMX.FTZ R103, R251, R103, !PT ;  /* 0x00000067fb677209 */ /* 0x000fe40007810000 */
[----:B--2---:R-:W-:Y:S04]  /*11b60*/  FMNMX.FTZ R105, R105, R4, !PT ;  /* 0x0000000469697209 */ /* 0x004fe80007810000 */
[C---:B------:R-:W-:Y:S01]  /*11b70*/  FSETP.NEU.FTZ.AND P2, PT, R105.reuse, -INF , PT ;  /* 0xff8000006900780b */ /* 0x040fe20003f5d000 */
[----:B------:R-:W2:Y:S01]  /*11b80*/  SHFL.BFLY PT, R5, R103, 0x2, 0x1f ;  /* 0x0c401f0067057f89 */ /* 0x000ea200000e0000 */
[----:B------:R-:W-:Y:S05]  /*11b90*/  FMUL.FTZ R110, R105, c[0x0][0x23c] ;  /* 0x00008f00696e7a20 */ /* 0x000fea0000410000 */
[----:B------:R-:W-:Y:S05]  /*11ba0*/  FSEL R110, R110, RZ, P2 ;  /* 0x000000ff6e6e7208 */ /* 0x000fea0001000000 */
[--C-:B------:R-:W-:Y:S04]  /*11bb0*/  FFMA.FTZ R4, R18, c[0x0][0x23c], -R110.reuse ;  /* 0x00008f0012047a23 */ /* 0x100fe8000001086e */
[----:B------:R3:W-:Y:S01]  /*11bc0*/  MUFU.EX2 R216, R4 ;  /* 0x0000000400d87308 */ /* 0x0007e20000000800 */
[----:B-1----:R-:W-:Y:S01]  /*11bd0*/  FMNMX.FTZ R0, R0, R2, !PT ;  /* 0x0000000200007209 */ /* 0x002fe20007810000 */
[--C-:B------:R-:W-:Y:S01]  /*11be0*/  FFMA.FTZ R2, R21, c[0x0][0x23c], -R110.reuse ;  /* 0x00008f0015027a23 */ /* 0x100fe2000001086e */
[----:B--2---:R-:W-:Y:S07]  /*11bf0*/  FMNMX.FTZ R103, R103, R5, !PT ;  /* 0x0000000567677209 */ /* 0x004fee0007810000 */
[----:B------:R1:W-:Y:S01]  /*11c00*/  MUFU.EX2 R206, R2 ;  /* 0x0000000200ce7308 */ /* 0x0003e20000000800 */
[----:B------:R-:W2:Y:S01]  /*11c10*/  SHFL.BFLY PT, R5, R103, 0x1, 0x1f ;  /* 0x0c201f0067057f89 */ /* 0x000ea200000e0000 */
[----:B---3--:R-:W-:Y:S08]  /*11c20*/  FFMA.FTZ R4, R19, c[0x0][0x23c], -R110 ;  /* 0x00008f0013047a23 */ /* 0x008ff0000001086e */
[----:B------:R3:W-:Y:S01]  /*11c30*/  MUFU.EX2 R27, R4 ;  /* 0x00000004001b7308 */ /* 0x0007e20000000800 */
[----:B-1----:R-:W1:Y:S01]  /*11c40*/  SHFL.BFLY PT, R2, R0, 0x1, 0x1f ;  /* 0x0c201f0000027f89 */ /* 0x002e6200000e0000 */
[----:B--2---:R-:W-:Y:S04]  /*11c50*/  FMNMX.FTZ R103, R103, R5, !PT ;  /* 0x0000000567677209 */ /* 0x004fe80007810000 */
[C---:B------:R-:W-:Y:S01]  /*11c60*/  FSETP.NEU.FTZ.AND P1, PT, R103.reuse, -INF , PT ;  /* 0xff8000006700780b */ /* 0x040fe20003f3d000 */
[----:B------:R-:W-:Y:S05]  /*11c70*/  FMUL.FTZ R111, R103, c[0x0][0x23c] ;  /* 0x00008f00676f7a20 */ /* 0x000fea0000410000 */
[----:B------:R-:W-:Y:S01]  /*11c80*/  FSEL R111, R111, RZ, P1 ;  /* 0x000000ff6f6f7208 */ /* 0x000fe20000800000 */
[----:B---3--:R-:W-:Y:S04]  /*11c90*/  FFMA.FTZ R4, R20, c[0x0][0x23c], -R109 ;  /* 0x00008f0014047a23 */ /* 0x008fe8000001086d */
        /* <DEDUP_REMOVED lines=11> */
[--C-:B-1----:R-:W-:Y:S02]  /*11d50*/  FFMA.FTZ R0, R23, c[0x0][0x23c], -R111.reuse ;  /* 0x00008f0017007a23 */ /* 0x102fe4000001086f */
[----:B------:R-:W1:Y:S07]  /*11d60*/  LDSM.16.MT88.4 R20, [R220+0x9000] ;  /* 0x00900000dc14783b */ /* 0x000e6e0000004200 */
[----:B------:R5:W5:Y:S01]  /*11d70*/  MUFU.EX2 R219, R0 ;  /* 0x0000000000db7308 */ /* 0x000b620000000800 */
[----:B---3--:R-:W-:Y:S01]  /*11d80*/  FSEL R2, R105, RZ, P2 ;  /* 0x000000ff69027208 */ /* 0x008fe20001000000 */
[----:B--2---:R-:W-:Y:S01]  /*11d90*/  FFMA.FTZ R4, R26, c[0x0][0x23c], -R110 ;  /* 0x00008f001a047a23 */ /* 0x004fe2000001086e */
[----:B----4-:R-:W-:Y:S07]  /*11da0*/  F2FP.BF16.PACK_AB R178, R239, R245 ;  /* 0x000000f5efb2723e */ /* 0x010fee00000010ff */
[----:B------:R2:W3:Y:S01]  /*11db0*/  MUFU.EX2 R238, R4 ;  /* 0x0000000400ee7308 */ /* 0x0004e20000000800 */
[--C-:B-----5:R-:W-:Y:S01]  /*11dc0*/  FFMA.FTZ R0, R28, c[0x0][0x23c], -R184.reuse ;  /* 0x00008f001c007a23 */ /* 0x120fe200000108b8 */
[----:B------:R-:W-:Y:S08]  /*11dd0*/  F2FP.BF16.PACK_AB R182, R219, R241 ;  /* 0x000000f1dbb6723e */ /* 0x000ff000000010ff */
[----:B------:R4:W-:Y:S01]  /*11de0*/  MUFU.EX2 R212, R0 ;  /* 0x0000000000d47308 */ /* 0x0009e20000000800 */
[--C-:B--2---:R-:W-:Y:S01]  /*11df0*/  FFMA.FTZ R4, R25, c[0x0][0x23c], -R111.reuse ;  /* 0x00008f0019047a23 */ /* 0x104fe2000001086f */
[----:B---3--:R-:W-:Y:S08]  /*11e00*/  F2FP.BF16.PACK_AB R179, R238, R206 ;  /* 0x000000ceeeb3723e */ /* 0x008ff000000010ff */
[----:B------:R2:W-:Y:S01]  /*11e10*/  MUFU.EX2 R213, R4 ;  /* 0x0000000400d57308 */ /* 0x0005e20000000800 */
[--C-:B----4-:R-:W-:Y:S09]  /*11e20*/  FFMA.FTZ R0, R14, c[0x0][0x23c], -R184.reuse ;  /* 0x00008f000e007a23 */ /* 0x110ff200000108b8 */
[----:B------:R3:W4:Y:S01]  /*11e30*/  MUFU.EX2 R244, R0 ;  /* 0x0000000000f47308 */ /* 0x0007220000000800 */
[----:B--2---:R-:W-:Y:S09]  /*11e40*/  FFMA.FTZ R4, R24, c[0x0][0x23c], -R111 ;  /* 0x00008f0018047a23 */ /* 0x004ff2000001086f */
[----:B------:R-:W2:Y:S01]  /*11e50*/  MUFU.EX2 R243, R4 ;  /* 0x0000000400f37308 */ /* 0x000ea20000000800 */
[----:B---3--:R-:W-:Y:S01]  /*11e60*/  FFMA.FTZ R0, R13, c[0x0][0x23c], -R184 ;  /* 0x00008f000d007a23 */ /* 0x008fe200000108b8 */
[----:B----4-:R-:W-:Y:S08]  /*11e70*/  F2FP.BF16.PACK_AB R181, R244, R212 ;  /* 0x000000d4f4b5723e */ /* 0x010ff000000010ff */
[----:B------:R3:W4:Y:S01]  /*11e80*/  MUFU.EX2 R240, R0 ;  /* 0x0000000000f07308 */ /* 0x0007220000000800 */
[----:B--2---:R-:W-:Y:S02]  /*11e90*/  F2FP.BF16.PACK_AB R180, R243, R213 ;  /* 0x000000d5f3b4723e */ /* 0x004fe400000010ff */
[----:B---3--:R-:W-:Y:S02]  /*11ea0*/  FSEL R0, R104, RZ, P3 ;  /* 0x000000ff68007208 */ /* 0x008fe40001800000 */
[----:B----4-:R-:W-:Y:S03]  /*11eb0*/  F2FP.BF16.PACK_AB R183, R217, R240 ;  /* 0x000000f0d9b7723e */ /* 0x010fe600000010ff */
[----:B------:R-:W-:Y:S04]  /*11ec0*/  FADD.FTZ R0, -R0, R3 ;  /* 0x0000000300007221 */ /* 0x000fe80000010100 */
[----:B------:R-:W-:Y:S04]  /*11ed0*/  FMUL.FTZ R0, R0, c[0x0][0x23c] ;  /* 0x00008f0000007a20 */ /* 0x000fe80000410000 */
[----:B------:R2:W3:Y:S02]  /*11ee0*/  MUFU.EX2 R101, R0 ;  /* 0x0000000000657308 */ /* 0x0004e40000000800 */
[----:B--2---:R-:W-:Y:S01]  /*11ef0*/  FADD.FTZ R0, -R2, R100 ;  /* 0x0000006402007221 */ /* 0x004fe20000010100 */
        /* <DEDUP_REMOVED lines=17> */
[----:B--2---:R-:W-:Y:S01]  /*12010*/  FADD.FTZ R0, -R2, R106 ;  /* 0x0000006a02007221 */ /* 0x004fe20000010100 */
[----:B------:R-:W-:Y:S01]  /*12020*/  FSEL R2, R102, RZ, P0 ;  /* 0x000000ff66027208 */ /* 0x000fe20000000000 */
[----:B---3--:R-:W-:Y:S01]  /*12030*/  FMUL.FTZ R6, R100, R114 ;  /* 0x0000007264067220 */ /* 0x008fe20000410000 */
[----:B------:R-:W-:Y:S01]  /*12040*/  ISETP.GT.AND P0, PT, R235, UR8, PT ;  /* 0x00000008eb007c0c */ /* 0x000fe2000bf04270 */
[----:B------:R-:W-:Y:S02]  /*12050*/  FMUL.FTZ R0, R0, c[0x0][0x23c] ;  /* 0x00008f0000007a20 */ /* 0x000fe40000410000 */
[C---:B------:R-:W-:Y:S02]  /*12060*/  FMUL.FTZ R7, R100.reuse, R115 ;  /* 0x0000007364077220 */ /* 0x040fe40000410000 */
[----:B------:R2:W3:Y:S01]  /*12070*/  MUFU.EX2 R3, R0 ;  /* 0x0000000000037308 */ /* 0x0004e20000000800 */
[C---:B------:R-:W-:Y:S01]  /*12080*/  FMUL.FTZ R34, R100.reuse, R142 ;  /* 0x0000008e64227220 */ /* 0x040fe20000410000 */
[----:B------:R-:W4:Y:S01]  /*12090*/  LDSM.16.MT88.4 R112, [R222+0xa000] ;  /* 0x00a00000de70783b */ /* 0x000f220000004200 */
[----:B------:R-:W-:Y:S02]  /*120a0*/  IMAD.MOV.U32 R142, RZ, RZ, R240 ;  /* 0x000000ffff8e7224 */ /* 0x000fe400078e00f0 */
[C---:B------:R-:W-:Y:S02]  /*120b0*/  FMUL.FTZ R18, R100.reuse, R126 ;  /* 0x0000007e64127220 */ /* 0x040fe40000410000 */
[C---:B------:R-:W-:Y:S02]  /*120c0*/  FMUL.FTZ R19, R100.reuse, R127 ;  /* 0x0000007f64137220 */ /* 0x040fe40000410000 */
[C---:B------:R-:W-:Y:S01]  /*120d0*/  FMUL.FTZ R35, R100.reuse, R143 ;  /* 0x0000008f64237220 */ /* 0x040fe20000410000 */
[----:B------:R-:W-:Y:S01]  /*120e0*/  LDSM.16.MT88.4 R124, [R222+0x9400] ;  /* 0x00940000de7c783b */ /* 0x000fe20000004200 */
[----:B------:R-:W-:Y:S02]  /*120f0*/  IMAD.MOV.U32 R143, RZ, RZ, R239 ;  /* 0x000000ffff8f7224 */ /* 0x000fe400078e00ef */
[C---:B------:R-:W-:Y:S02]  /*12100*/  FMUL.FTZ R70, R100.reuse, R70 ;  /* 0x0000004664467220 */ /* 0x040fe40000410000 */
[C---:B------:R-:W-:Y:S02]  /*12110*/  FMUL.FTZ R71, R100.reuse, R71 ;  /* 0x0000004764477220 */ /* 0x040fe40000410000 */
[C---:B------:R-:W-:Y:S02]  /*12120*/  FMUL.FTZ R82, R100.reuse, R82 ;  /* 0x0000005264527220 */ /* 0x040fe40000410000 */
[C---:B------:R-:W-:Y:S02]  /*12130*/  FMUL.FTZ R83, R100.reuse, R83 ;  /* 0x0000005364537220 */ /* 0x040fe40000410000 */
[C---:B------:R-:W-:Y:S02]  /*12140*/  FMUL.FTZ R86, R100.reuse, R86 ;  /* 0x0000005664567220 */ /* 0x040fe40000410000 */
[----:B------:R-:W-:Y:S02]  /*12150*/  FMUL.FTZ R87, R100, R87 ;  /* 0x0000005764577220 */ /* 0x000fe40000410000 */
[----:B--2---:R-:W-:Y:S02]  /*12160*/  FADD.FTZ R0, -R2, R107 ;  /* 0x0000006b02007221 */ /* 0x004fe40000010100 */
[----:B------:R-:W-:Y:S02]  /*12170*/  FFMA.FTZ R2, R40, c[0x0][0x23c], -R109 ;  /* 0x00008f0028027a23 */ /* 0x000fe4000001086d */
[----:B------:R-:W-:Y:S02]  /*12180*/  FMUL.FTZ R0, R0, c[0x0][0x23c] ;  /* 0x00008f0000007a20 */ /* 0x000fe40000410000 */
[----:B------:R2:W-:Y:S01]  /*12190*/  MUFU.EX2 R248, R2 ;  /* 0x0000000200f87308 */ /* 0x0005e20000000800 */
[----:B------:R-:W-:Y:S02]  /*121a0*/  IMAD.MOV.U32 R107, RZ, RZ, R27 ;  /* 0x000000ffff6b7224 */ /* 0x000fe400078e001b */
[C---:B---3--:R-:W-:Y:S02]  /*121b0*/  FMUL.FTZ R8, R3.reuse, R116 ;  /* 0x0000007403087220 */ /* 0x048fe40000410000 */
[----:B------:R-:W-:Y:S01]  /*121c0*/  FMUL.FTZ R9, R3, R117 ;  /* 0x0000007503097220 */ /* 0x000fe20000410000 */
[----:B------:R-:W-:Y:S01]  /*121d0*/  F2FP.BF16.PACK_AB R177, R107, R216 ;  /* 0x000000d86bb1723e */ /* 0x000fe200000010ff */
[C---:B------:R-:W-:Y:S02]  /*121e0*/  FMUL.FTZ R12, R3.reuse, R120 ;  /* 0x00000078030c7220 */ /* 0x040fe40000410000 */
[C---:B------:R-:W-:Y:S01]  /*121f0*/  FMUL.FTZ R13, R3.reuse, R121 ;  /* 0x00000079030d7220 */ /* 0x040fe20000410000 */
[----:B------:R-:W3:Y:S01]  /*12200*/  MUFU.EX2 R0, R0 ;  /* 0x0000000000007308 */ /* 0x000ee20000000800 */
[C---:B------:R-:W-:Y:S02]  /*12210*/  FMUL.FTZ R24, R3.reuse, R132 ;  /* 0x0000008403187220 */ /* 0x040fe40000410000 */
[-C--:B-1----:R-:W-:Y:S01]  /*12220*/  HMMA.16816.F32.BF16 R4, R176, R20.reuse, R4 ;  /* 0x00000014b004723c */ /* 0x082fe20000041804 */
[C---:B------:R-:W-:Y:S02]  /*12230*/  FMUL.FTZ R25, R3.reuse, R133 ;  /* 0x0000008503197220 */ /* 0x040fe40000410000 */
[C---:B------:R-:W-:Y:S02]  /*12240*/  FMUL.FTZ R28, R3.reuse, R136 ;  /* 0x00000088031c7220 */ /* 0x040fe40000410000 */
[----:B------:R-:W-:Y:S02]  /*12250*/  FMUL.FTZ R29, R3, R137 ;  /* 0x00000089031d7220 */ /* 0x000fe40000410000 */
[----:B------:R-:W-:Y:S02]  /*12260*/  IMAD.MOV.U32 R136, RZ, RZ, R216 ;  /* 0x000000ffff887224 */ /* 0x000fe400078e00d8 */
[----:B------:R-:W-:Y:S03]  /*12270*/  IMAD.MOV.U32 R137, RZ, RZ, R215 ;  /* 0x000000ffff897224 */ /* 0x000fe600078e00d7 */
[----:B--2---:R-:W-:Y:S02]  /*12280*/  FFMA.FTZ R2, R41, c[0x0][0x23c], -R109 ;  /* 0x00008f0029027a23 */ /* 0x004fe4000001086d */
[----:B------:R-:W-:Y:S02]  /*12290*/  IMAD.MOV.U32 R132, RZ, RZ, R212 ;  /* 0x000000ffff847224 */ /* 0x000fe400078e00d4 */
[----:B------:R1:W2:Y:S01]  /*122a0*/  MUFU.EX2 R247, R2 ;  /* 0x0000000200f77308 */ /* 0x0002a20000000800 */
[----:B------:R-:W-:Y:S02]  /*122b0*/  IMAD.MOV.U32 R133, RZ, RZ, R213 ;  /* 0x000000ffff857224 */ /* 0x000fe400078e00d5 */
[----:B------:R-:W-:Y:S02]  /*122c0*/  FMUL.FTZ R40, R3, R148 ;  /* 0x0000009403287220 */ /* 0x000fe40000410000 */
[C---:B---3--:R-:W-:Y:S02]  /*122d0*/  FMUL.FTZ R43, R0.reuse, R151 ;  /* 0x00000097002b7220 */ /* 0x048fe40000410000 */
[----:B------:R-:W-:Y:S02]  /*122e0*/  IMAD.MOV.U32 R151, RZ, RZ, R246 ;  /* 0x000000ffff977224 */ /* 0x000fe400078e00f6 */
[C---:B------:R-:W-:Y:S02]  /*122f0*/  FMUL.FTZ R27, R0.reuse, R135 ;  /* 0x00000087001b7220 */ /* 0x040fe40000410000 */
[----:B------:R-:W-:Y:S02]  /*12300*/  IMAD.MOV.U32 R135, RZ, RZ, R245 ;  /* 0x000000ffff877224 */ /* 0x000fe400078e00f5 */
[C---:B------:R-:W-:Y:S02]  /*12310*/  FMUL.FTZ R30, R0.reuse, R138 ;  /* 0x0000008a001e7220 */ /* 0x040fe40000410000 */
[----:B------:R-:W-:Y:S02]  /*12320*/  IMAD.MOV.U32 R138, RZ, RZ, R244 ;  /* 0x000000ffff8a7224 */ /* 0x000fe400078e00f4 */
[C---:B------:R-:W-:Y:S02]  /*12330*/  FMUL.FTZ R31, R0.reuse, R139 ;  /* 0x0000008b001f7220 */ /* 0x040fe40000410000 */
[----:B------:R-:W-:Y:S02]  /*12340*/  IMAD.MOV.U32 R139, RZ, RZ, R243 ;  /* 0x000000ffff8b7224 */ /* 0x000fe400078e00f3 */
[C---:B------:R-:W-:Y:S02]  /*12350*/  FMUL.FTZ R10, R0.reuse, R118 ;  /* 0x00000076000a7220 */ /* 0x040fe40000410000 */
[----:B------:R-:W-:Y:S02]  /*12360*/  FMUL.FTZ R11, R0, R119 ;  /* 0x00000077000b7220 */ /* 0x000fe40000410000 */
[----:B-1----:R-:W-:Y:S01]  /*12370*/  FFMA.FTZ R2, R44, c[0x0][0x23c], -R110 ;  /* 0x00008f002c027a23 */ /* 0x002fe2000001086e */
[----:B------:R-:W1:Y:S01]  /*12380*/  LDSM.16.MT88.4 R116, [R220+0xb000] ;  /* 0x00b00000dc74783b */ /* 0x000e620000004200 */
[C---:B------:R-:W-:Y:S02]  /*12390*/  FMUL.FTZ R14, R0.reuse, R122 ;  /* 0x0000007a000e7220 */ /* 0x040fe40000410000 */
[----:B------:R3:W-:Y:S01]  /*123a0*/  MUFU.EX2 R246, R2 ;  /* 0x0000000200f67308 */ /* 0x0007e20000000800 */
[C---:B------:R-:W-:Y:S01]  /*123b0*/  HMMA.16816.F32.BF16 R8, R180.reuse, R20, R8 ;  /* 0x00000014b408723c */ /* 0x040fe20000041808 */
[C---:B------:R-:W-:Y:S02]  /*123c0*/  FMUL.FTZ R15, R0.reuse, R123 ;  /* 0x0000007b000f7220 */ /* 0x040fe40000410000 */
[C---:B------:R-:W-:Y:S02]  /*123d0*/  FMUL.FTZ R26, R0.reuse, R134 ;  /* 0x00000086001a7220 */ /* 0x040fe40000410000 */
[----:B------:R-:W-:Y:S02]  /*123e0*/  IMAD.MOV.U32 R134, RZ, RZ, R206 ;  /* 0x000000ffff867224 */ /* 0x000fe400078e00ce */
[C---:B------:R-:W-:Y:S01]  /*123f0*/  FMUL.FTZ R20, R101.reuse, R128 ;  /* 0x0000008065147220 */ /* 0x040fe20000410000 */
[-C--:B------:R-:W-:Y:S01]  /*12400*/  HMMA.16816.F32.BF16 R12, R180, R22.reuse, R12 ;  /* 0x00000016b40c723c */ /* 0x080fe2000004180c */
[----:B------:R-:W-:Y:S03]  /*12410*/  FMUL.FTZ R21, R101, R129 ;  /* 0x0000008165157220 */ /* 0x000fe60000410000 */
[C---:B------:R-:W-:Y:S02]  /*12420*/  FMUL.FTZ R44, R3.reuse, R152 ;  /* 0x00000098032c7220 */ /* 0x040fe40000410000 */
[----:B------:R-:W-:Y:S02]  /*12430*/  FMUL.FTZ R47, R0, R155 ;  /* 0x0000009b002f7220 */ /* 0x000fe40000410000 */
[C---:B------:R-:W-:Y:S01]  /*12440*/  HMMA.16816.F32.BF16 R16, R176.reuse, R22, R16 ;  /* 0x00000016b010723c */ /* 0x040fe20000041810 */
[----:B------:R-:W-:Y:S03]  /*12450*/  IMAD.MOV.U32 R152, RZ, RZ, R214 ;  /* 0x000000ffff987224 */ /* 0x000fe600078e00d6 */
[----:B------:R-:W-:Y:S02]  /*12460*/  IMAD.MOV.U32 R155, RZ, RZ, R211 ;  /* 0x000000ffff9b7224 */ /* 0x000fe400078e00d3 */
[----:B------:R-:W-:Y:S02]  /*12470*/  FMUL.FTZ R41, R3, R149 ;  /* 0x0000009503297220 */ /* 0x000fe40000410000 */
[----:B---3--:R-:W-:Y:S04]  /*12480*/  FFMA.FTZ R2, R45, c[0x0][0x23c], -R110 ;  /* 0x00008f002d027a23 */ /* 0x008fe8000001086e */
[----:B------:R3:W5:Y:S01]  /*12490*/  MUFU.EX2 R245, R2 ;  /* 0x0000000200f57308 */ /* 0x0007620000000800 */
[C---:B------:R-:W-:Y:S02]  /*124a0*/  FMUL.FTZ R22, R100.reuse, R130 ;  /* 0x0000008264167220 */ /* 0x040fe40000410000 */
[----:B------:R-:W-:Y:S02]  /*124b0*/  FMUL.FTZ R23, R100, R131 ;  /* 0x0000008364177220 */ /* 0x000fe40000410000 */
[----:B------:R-:W-:Y:S01]  /*124c0*/  LDSM.16.MT88.4 R128, [R220+0xa400] ;  /* 0x00a40000dc80783b */ /* 0x000fe20000004200 */
[C---:B------:R-:W-:Y:S02]  /*124d0*/  FMUL.FTZ R42, R0.reuse, R150 ;  /* 0x00000096002a7220 */ /* 0x040fe40000410000 */
[C---:B------:R-:W-:Y:S02]  /*124e0*/  FMUL.FTZ R45, R3.reuse, R153 ;  /* 0x00000099032d7220 */ /* 0x040fe40000410000 */
[-C--:B------:R-:W-:Y:S01]  /*124f0*/  HMMA.16816.F32.BF16 R20, R176, R36.reuse, R20 ;  /* 0x00000024b014723c */ /* 0x080fe20000041814 */
[----:B------:R-:W-:Y:S02]  /*12500*/  FMUL.FTZ R46, R0, R154 ;  /* 0x0000009a002e7220 */ /* 0x000fe40000410000 */
[----:B------:R-:W-:Y:S02]  /*12510*/  IMAD.MOV.U32 R154, RZ, RZ, R51 ;  /* 0x000000ffff9a7224 */ /* 0x000fe400078e0033 */
[----:B------:R-:W-:Y:S02]  /*12520*/  FMUL.FTZ R51, R100, R159 ;  /* 0x0000009f64337220 */ /* 0x000fe40000410000 */
[----:B------:R-:W-:Y:S01]  /*12530*/  FMUL.FTZ R59, R0, R167 ;  /* 0x000000a7003b7220 */ /* 0x000fe20000410000 */
[C---:B------:R-:W-:Y:S01]  /*12540*/  HMMA.16816.F32.BF16 R24, R180.reuse, R36, R24 ;  /* 0x00000024b418723c */ /* 0x040fe20000041818 */
[C---:B------:R-:W-:Y:S03]  /*12550*/  FMUL.FTZ R60, R3.reuse, R168 ;  /* 0x000000a8033c7220 */ /* 0x040fe60000410000 */
[----:B------:R-:W-:Y:S02]  /*12560*/  FMUL.FTZ R61, R3, R169 ;  /* 0x000000a9033d7220 */ /* 0x000fe40000410000 */
[----:B---3--:R-:W-:Y:S02]  /*12570*/  FFMA.FTZ R2, R56, c[0x0][0x23c], -R109 ;  /* 0x00008f0038027a23 */ /* 0x008fe4000001086d */
[-C--:B------:R-:W-:Y:S01]  /*12580*/  HMMA.16816.F32.BF16 R28, R180, R38.reuse, R28 ;  /* 0x00000026b41c723c */ /* 0x080fe2000004181c */
[C---:B------:R-:W-:Y:S01]  /*12590*/  FMUL.FTZ R36, R101.reuse, R144 ;  /* 0x0000009065247220 */ /* 0x040fe20000410000 */
[----:B------:R3:W-:Y:S02]  /*125a0*/  MUFU.EX2 R244, R2 ;  /* 0x0000000200f47308 */ /* 0x0007e40000000800 */
[----:B------:R-:W-:Y:S02]  /*125b0*/  IMAD.MOV.U32 R144, RZ, RZ, R238 ;  /* 0x000000ffff907224 */ /* 0x000fe400078e00ee */
[C---:B------:R-:W-:Y:S02]  /*125c0*/  FMUL.FTZ R37, R101.reuse, R145 ;  /* 0x0000009165257220 */ /* 0x040fe40000410000 */
[C---:B------:R-:W-:Y:S01]  /*125d0*/  HMMA.16816.F32.BF16 R32, R176.reuse, R38, R32 ;  /* 0x00000026b020723c */ /* 0x040fe20000041820 */
[----:B------:R-:W-:Y:S03]  /*125e0*/  IMAD.MOV.U32 R145, RZ, RZ, R219 ;  /* 0x000000ffff917224 */ /* 0x000fe600078e00db */
[----:B------:R-:W-:Y:S02]  /*125f0*/  IMAD.MOV.U32 R153, RZ, RZ, R48 ;  /* 0x000000ffff997224 */ /* 0x000fe400078e0030 */
[----:B------:R-:W-:Y:S02]  /*12600*/  FMUL.FTZ R48, R101, R156 ;  /* 0x0000009c65307220 */ /* 0x000fe40000410000 */
[C---:B------:R-:W-:Y:S04]  /*12610*/  FMUL.FTZ R38, R100.reuse, R146 ;  /* 0x0000009264267220 */ /* 0x040fe80000410000 */
[----:B------:R-:W-:Y:S02]  /*12620*/  IMAD.MOV.U32 R146, RZ, RZ, R217 ;  /* 0x000000ffff927224 */ /* 0x000fe400078e00d9 */
[----:B------:R-:W-:Y:S02]  /*12630*/  FMUL.FTZ R39, R100, R147 ;  /* 0x0000009364277220 */ /* 0x000fe40000410000 */
[----:B------:R-:W-:Y:S02]  /*12640*/  IMAD.MOV.U32 R156, RZ, RZ, R66 ;  /* 0x000000ffff9c7224 */ /* 0x000fe400078e0042 */
[----:B---3--:R-:W-:Y:S02]  /*12650*/  FFMA.FTZ R2, R58, c[0x0][0x23c], -R109 ;  /* 0x00008f003a027a23 */ /* 0x008fe4000001086d */
[----:B------:R-:W-:Y:S01]  /*12660*/  FMUL.FTZ R66, R100, R174 ;  /* 0x000000ae64427220 */ /* 0x000fe20000410000 */
[-C--:B------:R-:W-:Y:S01]  /*12670*/  HMMA.16816.F32.BF16 R36, R176, R52.reuse, R36 ;  /* 0x00000034b024723c */ /* 0x080fe20000041824 */
[----:B------:R3:W-:Y:S01]  /*12680*/  MUFU.EX2 R243, R2 ;  /* 0x0000000200f37308 */ /* 0x0007e20000000800 */
[C---:B------:R-:W-:Y:S02]  /*12690*/  FMUL.FTZ R56, R3.reuse, R164 ;  /* 0x000000a403387220 */ /* 0x040fe40000410000 */
[C---:B------:R-:W-:Y:S02]  /*126a0*/  FMUL.FTZ R58, R0.reuse, R166 ;  /* 0x000000a6003a7220 */ /* 0x040fe40000410000 */
[----:B------:R-:W-:Y:S02]  /*126b0*/  FMUL.FTZ R63, R0, R171 ;  /* 0x000000ab003f7220 */ /* 0x000fe40000410000 */
[C---:B------:R-:W-:Y:S01]  /*126c0*/  HMMA.16816.F32.BF16 R40, R180.reuse, R52, R40 ;  /* 0x00000034b428723c */ /* 0x040fe20000041828 */
[----:B------:R-:W-:Y:S03]  /*126d0*/  IMAD.MOV.U32 R149, RZ, RZ, R67 ;  /* 0x000000ffff957224 */ /* 0x000fe600078e0043 */
[C---:B------:R-:W-:Y:S02]  /*126e0*/  FMUL.FTZ R67, R100.reuse, R175 ;  /* 0x000000af64437220 */ /* 0x040fe40000410000 */
[----:B------:R-:W-:Y:S02]  /*126f0*/  FMUL.FTZ R72, R3, R72 ;  /* 0x0000004803487220 */ /* 0x000fe40000410000 */
[-C--:B------:R-:W-:Y:S01]  /*12700*/  HMMA.16816.F32.BF16 R44, R180, R54.reuse, R44 ;  /* 0x00000036b42c723c */ /* 0x080fe2000004182c */
[----:B------:R-:W-:Y:S03]  /*12710*/  IMAD.MOV.U32 R150, RZ, RZ, R49 ;  /* 0x000000ffff967224 */ /* 0x000fe600078e0031 */
[C---:B------:R-:W-:Y:S02]  /*12720*/  FMUL.FTZ R49, R101.reuse, R157 ;  /* 0x0000009d65317220 */ /* 0x040fe40000410000 */
[----:B------:R-:W-:Y:S02]  /*12730*/  IMAD.MOV.U32 R157, RZ, RZ, R50 ;  /* 0x000000ffff9d7224 */ /* 0x000fe400078e0032 */
[----:B------:R-:W-:Y:S04]  /*12740*/  FMUL.FTZ R50, R100, R158 ;  /* 0x0000009e64327220 */ /* 0x000fe80000410000 */
[--C-:B---3--:R-:W-:Y:S02]  /*12750*/  FFMA.FTZ R2, R64, c[0x0][0x23c], -R110.reuse ;  /* 0x00008f0040027a23 */ /* 0x108fe4000001086e */
[C---:B------:R-:W-:Y:S01]  /*12760*/  FMUL.FTZ R64, R101.reuse, R172 ;  /* 0x000000ac65407220 */ /* 0x040fe20000410000 */
[C---:B------:R-:W-:Y:S01]  /*12770*/  HMMA.16816.F32.BF16 R48, R176.reuse, R54, R48 ;  /* 0x00000036b030723c */ /* 0x040fe20000041830 */
[----:B------:R3:W-:Y:S01]  /*12780*/  MUFU.EX2 R242, R2 ;  /* 0x0000000200f27308 */ /* 0x0007e20000000800 */
[C---:B------:R-:W-:Y:S02]  /*12790*/  FMUL.FTZ R52, R101.reuse, R160 ;  /* 0x000000a065347220 */ /* 0x040fe40000410000 */
[----:B------:R-:W-:Y:S02]  /*127a0*/  FMUL.FTZ R53, R101, R161 ;  /* 0x000000a165357220 */ /* 0x000fe40000410000 */
[----:B------:R-:W-:Y:S02]  /*127b0*/  IMAD.MOV.U32 R148, RZ, RZ, R57 ;  /* 0x000000ffff947224 */ /* 0x000fe400078e0039 */
[C---:B------:R-:W-:Y:S04]  /*127c0*/  FMUL.FTZ R54, R100.reuse, R162 ;  /* 0x000000a264367220 */ /* 0x040fe80000410000 */
[----:B------:R-:W-:Y:S02]  /*127d0*/  FMUL.FTZ R55, R100, R163 ;  /* 0x000000a364377220 */ /* 0x000fe40000410000 */
[C---:B------:R-:W-:Y:S02]  /*127e0*/  FMUL.FTZ R57, R3.reuse, R165 ;  /* 0x000000a503397220 */ /* 0x040fe40000410000 */
[C---:B------:R-:W-:Y:S02]  /*127f0*/  FMUL.FTZ R73, R3.reuse, R73 ;  /* 0x0000004903497220 */ /* 0x040fe40000410000 */
[C---:B------:R-:W-:Y:S01]  /*12800*/  FMUL.FTZ R74, R0.reuse, R74 ;  /* 0x0000004a004a7220 */ /* 0x040fe20000410000 */
[-C--:B----4-:R-:W-:Y:S01]  /*12810*/  HMMA.16816.F32.BF16 R52, R176, R112.reuse, R52 ;  /* 0x00000070b034723c */ /* 0x090fe20000041834 */
[C---:B------:R-:W-:Y:S02]  /*12820*/  FMUL.FTZ R75, R0.reuse, R75 ;  /* 0x0000004b004b7220 */ /* 0x040fe40000410000 */
[C---:B------:R-:W-:Y:S02]  /*12830*/  FMUL.FTZ R76, R3.reuse, R76 ;  /* 0x0000004c034c7220 */ /* 0x040fe40000410000 */
[----:B------:R-:W-:Y:S02]  /*12840*/  FMUL.FTZ R77, R3, R77 ;  /* 0x0000004d034d7220 */ /* 0x000fe40000410000 */
[----:B---3--:R-:W-:Y:S01]  /*12850*/  FFMA.FTZ R2, R65, c[0x0][0x23c], -R110 ;  /* 0x00008f0041027a23 */ /* 0x008fe2000001086e */
[C---:B------:R-:W-:Y:S01]  /*12860*/  HMMA.16816.F32.BF16 R56, R180.reuse, R112, R56 ;  /* 0x00000070b438723c */ /* 0x040fe20000041838 */
[----:B------:R-:W-:Y:S02]  /*12870*/  IMAD.MOV.U32 R147, RZ, RZ, R62 ;  /* 0x000000ffff937224 */ /* 0x000fe400078e003e */
[----:B------:R3:W-:Y:S01]  /*12880*/  MUFU.EX2 R241, R2 ;  /* 0x0000000200f17308 */ /* 0x0007e20000000800 */
[C---:B------:R-:W-:Y:S02]  /*12890*/  FMUL.FTZ R62, R0.reuse, R170 ;  /* 0x000000aa003e7220 */ /* 0x040fe40000410000 */
[----:B------:R-:W-:Y:S02]  /*128a0*/  FMUL.FTZ R65, R101, R173 ;  /* 0x000000ad65417220 */ /* 0x000fe40000410000 */
[----:B------:R-:W-:Y:S01]  /*128b0*/  LDSM.16.MT88.4 R172, [R222+0xac00] ;  /* 0x00ac0000deac783b */ /* 0x000fe20000004200 */
[C---:B------:R-:W-:Y:S02]  /*128c0*/  FMUL.FTZ R78, R0.reuse, R78 ;  /* 0x0000004e004e7220 */ /* 0x040fe40000410000 */
[-C--:B------:R-:W-:Y:S01]  /*128d0*/  HMMA.16816.F32.BF16 R60, R180, R114.reuse, R60 ;  /* 0x00000072b43c723c */ /* 0x080fe2000004183c */
[C---:B------:R-:W-:Y:S02]  /*128e0*/  FMUL.FTZ R79, R0.reuse, R79 ;  /* 0x0000004f004f7220 */ /* 0x040fe40000410000 */
[C---:B------:R-:W-:Y:S02]  /*128f0*/  FMUL.FTZ R88, R3.reuse, R88 ;  /* 0x0000005803587220 */ /* 0x040fe40000410000 */
[C---:B------:R-:W-:Y:S02]  /*12900*/  FMUL.FTZ R89, R3.reuse, R89 ;  /* 0x0000005903597220 */ /* 0x040fe40000410000 */
[C---:B------:R-:W-:Y:S01]  /*12910*/  FMUL.FTZ R90, R0.reuse, R90 ;  /* 0x0000005a005a7220 */ /* 0x040fe20000410000 */
[C---:B------:R-:W-:Y:S01]  /*12920*/  HMMA.16816.F32.BF16 R64, R176.reuse, R114, R64 ;  /* 0x00000072b040723c */ /* 0x040fe20000041840 */
[----:B------:R-:W4:Y:S03]  /*12930*/  LDSM.16.MT88.4 R112, [R222+0xb000] ;  /* 0x00b00000de70783b */ /* 0x000f260000004200 */
[----:B------:R-:W-:Y:S02]  /*12940*/  FMUL.FTZ R91, R0, R91 ;  /* 0x0000005b005b7220 */ /* 0x000fe40000410000 */
[C---:B------:R-:W-:Y:S02]  /*12950*/  FMUL.FTZ R92, R3.reuse, R92 ;  /* 0x0000005c035c7220 */ /* 0x040fe40000410000 */
[-C--:B-1----:R-:W-:Y:S01]  /*12960*/  HMMA.16816.F32.BF16 R68, R176, R116.reuse, R68 ;  /* 0x00000074b044723c */ /* 0x082fe20000041844 */
[----:B---3--:R-:W-:Y:S03]  /*12970*/  FFMA.FTZ R2, R186, c[0x0][0x23c], -R111 ;  /* 0x00008f00ba027a23 */ /* 0x008fe6000001086f */
[----:B------:R-:W-:Y:S01]  /*12980*/  FMUL.FTZ R93, R3, R93 ;  /* 0x0000005d035d7220 */ /* 0x000fe20000410000 */
[----:B------:R1:W-:Y:S01]  /*12990*/  MUFU.EX2 R240, R2 ;  /* 0x0000000200f07308 */ /* 0x0003e20000000800 */
[C---:B------:R-:W-:Y:S02]  /*129a0*/  FMUL.FTZ R94, R0.reuse, R94 ;  /* 0x0000005e005e7220 */ /* 0x040fe40000410000 */
[C---:B------:R-:W-:Y:S01]  /*129b0*/  HMMA.16816.F32.BF16 R72, R180.reuse, R116, R72 ;  /* 0x00000074b448723c */ /* 0x040fe20000041848 */
[----:B------:R-:W-:Y:S03]  /*129c0*/  FMUL.FTZ R95, R0, R95 ;  /* 0x0000005f005f7220 */ /* 0x000fe60000410000 */
[C---:B------:R-:W-:Y:S02]  /*129d0*/  FMUL.FTZ R96, R101.reuse, R96 ;  /* 0x0000006065607220 */ /* 0x040fe40000410000 */
[----:B------:R-:W-:Y:S02]  /*129e0*/  FMUL.FTZ R97, R101, R97 ;  /* 0x0000006165617220 */ /* 0x000fe40000410000 */
[-C--:B------:R-:W-:Y:S01]  /*129f0*/  HMMA.16816.F32.BF16 R76, R180, R118.reuse, R76 ;  /* 0x00000076b44c723c */ /* 0x080fe2000004184c */
[C---:B------:R-:W-:Y:S03]  /*12a00*/  FMUL.FTZ R98, R100.reuse, R98 ;  /* 0x0000006264627220 */ /* 0x040fe60000410000 */
[----:B------:R-:W-:Y:S02]  /*12a10*/  FMUL.FTZ R99, R100, R99 ;  /* 0x0000006364637220 */ /* 0x000fe40000410000 */
[----:B------:R-:W-:Y:S02]  /*12a20*/  FFMA.FTZ R106, R237, c[0x0][0x23c], -R109 ;  /* 0x00008f00ed6a7a23 */ /* 0x000fe4000001086d */
[C---:B------:R-:W-:Y:S01]  /*12a30*/  HMMA.16816.F32.BF16 R80, R176.reuse, R118, R80 ;  /* 0x00000076b050723c */ /* 0x040fe20000041850 */
[----:B------:R-:W3:Y:S01]  /*12a40*/  LDSM.16.MT88.4 R116, [R220+0x9400] ;  /* 0x00940000dc74783b */ /* 0x000ee20000004200 */
[----:B------:R5:W-:Y:S02]  /*12a50*/  MUFU.EX2 R208, R106 ;  /* 0x0000006a00d07308 */ /* 0x000be40000000800 */
[--C-:B-1----:R-:W-:Y:S04]  /*12a60*/  FFMA.FTZ R2, R185, c[0x0][0x23c], -R111.reuse ;  /* 0x00008f00b9027a23 */ /* 0x102fe8000001086f */
[-C--:B----4-:R-:W-:Y:S04]  /*12a70*/  HMMA.16816.F32.BF16 R84, R176, R112.reuse, R84 ;  /* 0x00000070b054723c */ /* 0x090fe80000041854 */
[----:B------:R1:W4:Y:S04]  /*12a80*/  MUFU.EX2 R239, R2 ;  /* 0x0000000200ef7308 */ /* 0x0003280000000800 */
[C---:B------:R-:W-:Y:S07]  /*12a90*/  HMMA.16816.F32.BF16 R88, R180.reuse, R112, R88 ;  /* 0x00000070b458723c */ /* 0x040fee0000041858 */
[----:B--2---:R-:W-:Y:S01]  /*12aa0*/  F2FP.BF16.PACK_AB R112, R247, R248 ;  /* 0x000000f8f770723e */ /* 0x004fe200000010ff */
[-C--:B------:R-:W-:Y:S01]  /*12ab0*/  HMMA.16816.F32.BF16 R92, R180, R114.reuse, R92 ;  /* 0x00000072b45c723c */ /* 0x080fe2000004185c */
[----:B------:R-:W-:Y:S03]  /*12ac0*/  LDSM.16.MT88.4 R180, [R220+0xbc00] ;  /* 0x00bc0000dcb4783b */ /* 0x000fe60000004200 */
[----:B-----5:R-:W-:Y:S01]  /*12ad0*/  F2FP.BF16.PACK_AB R113, R245, R246 ;  /* 0x000000f6f571723e */ /* 0x020fe200000010ff */
[--C-:B------:R-:W-:Y:S03]  /*12ae0*/  FFMA.FTZ R106, R203, c[0x0][0x23c], -R111.reuse ;  /* 0x00008f00cb6a7a23 */ /* 0x100fe6000001086f */
[----:B------:R-:W-:Y:S01]  /*12af0*/  HMMA.16816.F32.BF16 R96, R176, R114, R96 ;  /* 0x00000072b060723c */ /* 0x000fe20000041860 */
[----:B------:R-:W-:Y:S03]  /*12b00*/  MUFU.EX2 R203, R106 ;  /* 0x0000006a00cb7308 */ /* 0x000fe60000000800 */
[--C-:B-1----:R-:W-:Y:S01]  /*12b10*/  FFMA.FTZ R2, R189, c[0x0][0x23c], -R111.reuse ;  /* 0x00008f00bd027a23 */ /* 0x102fe2000001086f */
[----:B----4-:R-:W-:Y:S02]  /*12b20*/  F2FP.BF16.PACK_AB R120, R239, R240 ;  /* 0x000000f0ef78723e */ /* 0x010fe400000010ff */
[----:B------:R-:W-:Y:S02]  /*12b30*/  F2FP.BF16.PACK_AB R114, R243, R244 ;  /* 0x000000f4f372723e */ /* 0x000fe400000010ff */
[----:B------:R-:W-:Y:S02]  /*12b40*/  F2FP.BF16.PACK_AB R115, R241, R242 ;  /* 0x000000f2f173723e */ /* 0x000fe400000010ff */
[----:B------:R1:W-:Y:S05]  /*12b50*/  MUFU.EX2 R238, R2 ;  /* 0x0000000200ee7308 */ /* 0x0003ea0000000800 */
[-C--:B---3--:R-:W-:Y:S01]  /*12b60*/  HMMA.16816.F32.BF16 R4, R112, R116.reuse, R4 ;  /* 0x000000747004723c */ /* 0x088fe20000041804 */
        /* <DEDUP_REMOVED lines=33> */
[----:B------:R4:W5:Y:S01]  /*12d80*/  MUFU.EX2 R209, R2 ;  /* 0x0000000200d17308 */ /* 0x0009620000000800 */
[----:B------:R-:W3:Y:S06]  /*12d90*/  LDSM.16.MT88.4 R128, [R222+0xb400] ;  /* 0x00b40000de80783b */ /* 0x000eec0000004200 */
[-C--:B--2---:R-:W-:Y:S08]  /*12da0*/  HMMA.16816.F32.BF16 R52, R112, R116.reuse, R52 ;  /* 0x000000747034723c */ /* 0x084ff00000041834 */
[C---:B------:R-:W-:Y:S08]  /*12db0*/  HMMA.16816.F32.BF16 R56, R120.reuse, R116, R56 ;  /* 0x000000747838723c */ /* 0x040ff00000041838 */
[-C--:B------:R-:W-:Y:S01]  /*12dc0*/  HMMA.16816.F32.BF16 R60, R120, R118.reuse, R60 ;  /* 0x00000076783c723c */ /* 0x080fe2000004183c */
[----:B----4-:R-:W-:Y:S04]  /*12dd0*/  FFMA.FTZ R2, R210, c[0x0][0x23c], -R109 ;  /* 0x00008f00d2027a23 */ /* 0x010fe8000001086d */
[----:B------:R2:W4:Y:S03]  /*12de0*/  MUFU.EX2 R210, R2 ;  /* 0x0000000200d27308 */ /* 0x0005260000000800 */
[C---:B------:R-:W-:Y:S01]  /*12df0*/  HMMA.16816.F32.BF16 R64, R112.reuse, R118, R64 ;  /* 0x000000767040723c */ /* 0x040fe20000041840 */
[----:B------:R-:W4:Y:S07]  /*12e00*/  LDSM.16.MT88.4 R116, [R220+0x9800] ;  /* 0x00980000dc74783b */ /* 0x000f2e0000004200 */
[-C--:B-1----:R-:W-:Y:S08]  /*12e10*/  HMMA.16816.F32.BF16 R68, R112, R124.reuse, R68 ;  /* 0x0000007c7044723c */ /* 0x082ff00000041844 */
[C---:B------:R-:W-:Y:S01]  /*12e20*/  HMMA.16816.F32.BF16 R72, R120.reuse, R124, R72 ;  /* 0x0000007c7848723c */ /* 0x040fe20000041848 */
[--C-:B--2---:R-:W-:Y:S07]  /*12e30*/  FFMA.FTZ R2, R218, c[0x0][0x23c], -R110.reuse ;  /* 0x00008f00da027a23 */ /* 0x104fee000001086e */
[-C--:B------:R-:W-:Y:S01]  /*12e40*/  HMMA.16816.F32.BF16 R76, R120, R126.reuse, R76 ;  /* 0x0000007e784c723c */ /* 0x080fe2000004184c */
[----:B------:R1:W-:Y:S07]  /*12e50*/  MUFU.EX2 R207, R2 ;  /* 0x0000000200cf7308 */ /* 0x0003ee0000000800 */
[C---:B------:R-:W-:Y:S01]  /*12e60*/  HMMA.16816.F32.BF16 R80, R112.reuse, R126, R80 ;  /* 0x0000007e7050723c */ /* 0x040fe20000041850 */
[----:B------:R-:W2:Y:S07]  /*12e70*/  LDSM.16.MT88.4 R124, [R222+0x9800] ;  /* 0x00980000de7c783b */ /* 0x000eae0000004200 */
[-C--:B---3--:R-:W-:Y:S08]  /*12e80*/  HMMA.16816.F32.BF16 R84, R112, R128.reuse, R84 ;  /* 0x000000807054723c */ /* 0x088ff00000041854 */
[C---:B------:R-:W-:Y:S01]  /*12e90*/  HMMA.16816.F32.BF16 R88, R120.reuse, R128, R88 ;  /* 0x000000807858723c */ /* 0x040fe20000041858 */
[----:B-1----:R-:W-:Y:S04]  /*12ea0*/  FFMA.FTZ R2, R236, c[0x0][0x23c], -R110 ;  /* 0x00008f00ec027a23 */ /* 0x002fe8000001086e */
[----:B------:R1:W3:Y:S03]  /*12eb0*/  MUFU.EX2 R206, R2 ;  /* 0x0000000200ce7308 */ /* 0x0002e60000000800 */
[-C--:B------:R-:W-:Y:S08]  /*12ec0*/  HMMA.16816.F32.BF16 R92, R120, R130.reuse, R92 ;  /* 0x00000082785c723c */ /* 0x080ff0000004185c */
[----:B------:R-:W-:Y:S01]  /*12ed0*/  HMMA.16816.F32.BF16 R96, R112, R130, R96 ;  /* 0x000000827060723c */ /* 0x000fe20000041860 */
[----:B------:R-:W2:Y:S06]  /*12ee0*/  LDSM.16.MT88.4 R128, [R220+0xa800] ;  /* 0x00a80000dc80783b */ /* 0x000eac0000004200 */
[----:B------:R-:W-:Y:S02]  /*12ef0*/  F2FP.BF16.PACK_AB R112, R213, R212 ;  /* 0x000000d4d570723e */ /* 0x000fe400000010ff */
[----:B-----5:R-:W-:Y:S03]  /*12f00*/  F2FP.BF16.PACK_AB R113, R209, R211 ;  /* 0x000000d3d171723e */ /* 0x020fe600000010ff */
[----:B----4-:R-:W-:Y:S01]  /*12f10*/  F2FP.BF16.PACK_AB R114, R208, R210 ;  /* 0x000000d2d072723e */ /* 0x010fe200000010ff */
[--C-:B-1----:R-:W-:Y:S01]  /*12f20*/  FFMA.FTZ R2, R197, c[0x0][0x23c], -R111.reuse ;  /* 0x00008f00c5027a23 */ /* 0x102fe2000001086f */
[----:B---3--:R-:W-:Y:S03]  /*12f30*/  F2FP.BF16.PACK_AB R115, R206, R207 ;  /* 0x000000cfce73723e */ /* 0x008fe600000010ff */
[----:B------:R1:W3:Y:S04]  /*12f40*/  MUFU.EX2 R205, R2 ;  /* 0x0000000200cd7308 */ /* 0x0002e80000000800 */
[-C--:B------:R-:W-:Y:S01]  /*12f50*/  HMMA.16816.F32.BF16 R4, R112, R116.reuse, R4 ;  /* 0x000000747004723c */ /* 0x080fe20000041804 */
[--C-:B-1----:R-:W-:Y:S01]  /*12f60*/  FFMA.FTZ R2, R204, c[0x0][0x23c], -R111.reuse ;  /* 0x00008f00cc027a23 */ /* 0x102fe2000001086f */
[----:B---3--:R-:W-:Y:S04]  /*12f70*/  F2FP.BF16.PACK_AB R120, R203, R205 ;  /* 0x000000cdcb78723e */ /* 0x008fe800000010ff */
[----:B------:R1:W-:Y:S02]  /*12f80*/  MUFU.EX2 R204, R2 ;  /* 0x0000000200cc7308 */ /* 0x0003e40000000800 */
[----:B-1----:R-:W-:Y:S08]  /*12f90*/  FFMA.FTZ R2, R198, c[0x0][0x23c], -R111 ;  /* 0x00008f00c6027a23 */ /* 0x002ff0000001086f */
[----:B------:R1:W3:Y:S02]  /*12fa0*/  MUFU.EX2 R202, R2 ;  /* 0x0000000200ca7308 */ /* 0x0002e40000000800 */
[--C-:B-1----:R-:W-:Y:S01]  /*12fb0*/  FFMA.FTZ R2, R193, c[0x0][0x23c], -R184.reuse ;  /* 0x00008f00c1027a23 */ /* 0x102fe200000108b8 */
[----:B---3--:R-:W-:Y:S07]  /*12fc0*/  F2FP.BF16.PACK_AB R122, R202, R204 ;  /* 0x000000ccca7a723e */ /* 0x008fee00000010ff */
[----:B------:R1:W-:Y:S02]  /*12fd0*/  MUFU.EX2 R201, R2 ;  /* 0x0000000200c97308 */ /* 0x0003e40000000800 */
[--C-:B-1----:R-:W-:Y:S08]  /*12fe0*/  FFMA.FTZ R2, R194, c[0x0][0x23c], -R184.reuse ;  /* 0x00008f00c2027a23 */ /* 0x102ff000000108b8 */
[----:B------:R1:W3:Y:S02]  /*12ff0*/  MUFU.EX2 R199, R2 ;  /* 0x0000000200c77308 */ /* 0x0002e40000000800 */
[--C-:B-1----:R-:W-:Y:S01]  /*13000*/  FFMA.FTZ R2, R195, c[0x0][0x23c], -R184.reuse ;  /* 0x00008f00c3027a23 */ /* 0x102fe200000108b8 */
[----:B---3--:R-:W-:Y:S07]  /*13010*/  F2FP.BF16.PACK_AB R121, R199, R201 ;  /* 0x000000c9c779723e */ /* 0x008fee00000010ff */
[----:B------:R1:W-:Y:S02]  /*13020*/  MUFU.EX2 R200, R2 ;  /* 0x0000000200c87308 */ /* 0x0003e40000000800 */
[----:B-1----:R-:W-:Y:S08]  /*13030*/  FFMA.FTZ R2, R196, c[0x0][0x23c], -R184 ;  /* 0x00008f00c4027a23 */ /* 0x002ff000000108b8 */
[----:B------:R1:W3:Y:S02]  /*13040*/  MUFU.EX2 R198, R2 ;  /* 0x0000000200c67308 */ /* 0x0002e40000000800 */
[--C-:B-1----:R-:W-:Y:S01]  /*13050*/  FFMA.FTZ R2, R157, c[0x0][0x23c], -R109.reuse ;  /* 0x00008f009d027a23 */ /* 0x102fe2000001086d */
[----:B---3--:R-:W-:Y:S07]  /*13060*/  F2FP.BF16.PACK_AB R123, R198, R200 ;  /* 0x000000c8c67b723e */ /* 0x008fee00000010ff */
[----:B------:R1:W-:Y:S01]  /*13070*/  MUFU.EX2 R197, R2 ;  /* 0x0000000200c57308 */ /* 0x0003e20000000800 */
[C---:B------:R-:W-:Y:S08]  /*13080*/  HMMA.16816.F32.BF16 R8, R120.reuse, R116, R8 ;  /* 0x000000747808723c */ /* 0x040ff00000041808 */
[-C--:B------:R-:W-:Y:S08]  /*13090*/  HMMA.16816.F32.BF16 R12, R120, R118.reuse, R12 ;  /* 0x00000076780c723c */ /* 0x080ff0000004180c */
[C---:B------:R-:W-:Y:S01]  /*130a0*/  HMMA.16816.F32.BF16 R16, R112.reuse, R118, R16 ;  /* 0x000000767010723c */ /* 0x040fe20000041810 */
[----:B------:R-:W3:Y:S03]  /*130b0*/  LDSM.16.MT88.4 R116, [R222+0xa800] ;  /* 0x00a80000de74783b */ /* 0x000ee60000004200 */
[--C-:B-1----:R-:W-:Y:S04]  /*130c0*/  FFMA.FTZ R2, R156, c[0x0][0x23c], -R109.reuse ;  /* 0x00008f009c027a23 */ /* 0x102fe8000001086d */
[-C--:B--2---:R-:W-:Y:S01]  /*130d0*/  HMMA.16816.F32.BF16 R20, R112, R124.reuse, R20 ;  /* 0x0000007c7014723c */ /* 0x084fe20000041814 */
        /* <DEDUP_REMOVED lines=11> */
[----:B--2---:R-:W-:Y:S07]  /*13190*/  FFMA.FTZ R2, R154, c[0x0][0x23c], -R110 ;  /* 0x00008f009a027a23 */ /* 0x004fee000001086e */
[C---:B------:R-:W-:Y:S01]  /*131a0*/  HMMA.16816.F32.BF16 R48, R112.reuse, R130, R48 ;  /* 0x000000827030723c */ /* 0x040fe20000041830 */
[----:B------:R2:W4:Y:S01]  /*131b0*/  MUFU.EX2 R193, R2 ;  /* 0x0000000200c17308 */ /* 0x0005220000000800 */
[----:B------:R-:W5:Y:S06]  /*131c0*/  LDSM.16.MT88.4 R128, [R222+0xb800] ;  /* 0x00b80000de80783b */ /* 0x000f6c0000004200 */
        /* <DEDUP_REMOVED lines=9> */
[----:B------:R-:W-:Y:S03]  /*13260*/  IMAD.MOV.U32 R142, RZ, RZ, R135 ;  /* 0x000000ffff8e7224 */ /* 0x000fe600078e0087 */
[----:B------:R4:W3:Y:S01]  /*13270*/  MUFU.EX2 R192, R109 ;  /* 0x0000006d00c07308 */ /* 0x0008e20000000800 */
[-C--:B-1----:R-:W-:Y:S08]  /*13280*/  HMMA.16816.F32.BF16 R68, R112, R124.reuse, R68 ;  /* 0x0000007c7044723c */ /* 0x082ff00000041844 */
[C---:B------:R-:W-:Y:S01]  /*13290*/  HMMA.16816.F32.BF16 R72, R120.reuse, R124, R72 ;  /* 0x0000007c7848723c */ /* 0x040fe20000041848 */
[--C-:B--2---:R-:W-:Y:S03]  /*132a0*/  FFMA.FTZ R2, R151, c[0x0][0x23c], -R110.reuse ;  /* 0x00008f0097027a23 */ /* 0x104fe6000001086e */
[----:B------:R-:W-:Y:S04]  /*132b0*/  FFMA.FTZ R110, R150, c[0x0][0x23c], -R110 ;  /* 0x00008f00966e7a23 */ /* 0x000fe8000001086e */
[-C--:B------:R-:W-:Y:S01]  /*132c0*/  HMMA.16816.F32.BF16 R76, R120, R126.reuse, R76 ;  /* 0x0000007e784c723c */ /* 0x080fe2000004184c */
[----:B------:R1:W-:Y:S03]  /*132d0*/  MUFU.EX2 R191, R2 ;  /* 0x0000000200bf7308 */ /* 0x0003e60000000800 */
[----:B------:R-:W-:Y:S02]  /*132e0*/  IMAD.MOV.U32 R151, RZ, RZ, R146 ;  /* 0x000000ffff977224 */ /* 0x000fe400078e0092 */
[----:B------:R-:W-:Y:S01]  /*132f0*/  IMAD.MOV.U32 R146, RZ, RZ, R141 ;  /* 0x000000ffff927224 */ /* 0x000fe200078e008d */
[----:B----4-:R-:W-:Y:S01]  /*13300*/  F2FP.BF16.PACK_AB R109, R193, R195 ;  /* 0x000000c3c16d723e */ /* 0x010fe200000010ff */
[C---:B------:R-:W-:Y:S01]  /*13310*/  HMMA.16816.F32.BF16 R80, R112.reuse, R126, R80 ;  /* 0x0000007e7050723c */ /* 0x040fe20000041850 */
[----:B------:R-:W-:Y:S02]  /*13320*/  IMAD.MOV.U32 R141, RZ, RZ, R134 ;  /* 0x000000ffff8d7224 */ /* 0x000fe400078e0086 */
[----:B------:R3:W-:Y:S01]  /*13330*/  MUFU.EX2 R190, R110 ;  /* 0x0000006e00be7308 */ /* 0x0007e20000000800 */
[----:B------:R-:W-:Y:S02]  /*13340*/  IMAD.MOV.U32 R150, RZ, RZ, R145 ;  /* 0x000000ffff967224 */ /* 0x000fe400078e0091 */
[----:B------:R-:W-:Y:S02]  /*13350*/  IMAD.MOV.U32 R145, RZ, RZ, R140 ;  /* 0x000000ffff917224 */ /* 0x000fe400078e008c */
[-C--:B-----5:R-:W-:Y:S01]  /*13360*/  HMMA.16816.F32.BF16 R84, R112, R128.reuse, R84 ;  /* 0x000000807054723c */ /* 0x0a0fe20000041854 */
[----:B------:R-:W-:Y:S03]  /*13370*/  IMAD.MOV.U32 R140, RZ, RZ, R133 ;  /* 0x000000ffff8c7224 */ /* 0x000fe600078e0085 */
[----:B------:R-:W-:Y:S02]  /*13380*/  IMAD.MOV.U32 R237, RZ, RZ, R151 ;  /* 0x000000ffffed7224 */ /* 0x000fe400078e0097 */
[----:B------:R-:W-:Y:S02]  /*13390*/  IMAD.MOV.U32 R218, RZ, RZ, R150 ;  /* 0x000000ffffda7224 */ /* 0x000fe400078e0096 */
[C---:B------:R-:W-:Y:S01]  /*133a0*/  HMMA.16816.F32.BF16 R88, R120.reuse, R128, R88 ;  /* 0x000000807858723c */ /* 0x040fe20000041858 */
[----:B-1----:R-:W-:Y:S03]  /*133b0*/  FFMA.FTZ R2, R149, c[0x0][0x23c], -R111 ;  /* 0x00008f0095027a23 */ /* 0x002fe6000001086f */
[----:B------:R-:W-:Y:S01]  /*133c0*/  IMAD.MOV.U32 R149, RZ, RZ, R144 ;  /* 0x000000ffff957224 */ /* 0x000fe200078e0090 */
[----:B------:R1:W-:Y:S01]  /*133d0*/  MUFU.EX2 R188, R2 ;  /* 0x0000000200bc7308 */ /* 0x0003e20000000800 */
[----:B------:R-:W-:Y:S02]  /*133e0*/  IMAD.MOV.U32 R144, RZ, RZ, R139 ;  /* 0x000000ffff907224 */ /* 0x000fe400078e008b */
[-C--:B------:R-:W-:Y:S01]  /*133f0*/  HMMA.16816.F32.BF16 R92, R120, R130.reuse, R92 ;  /* 0x00000082785c723c */ /* 0x080fe2000004185c */
[----:B------:R-:W-:Y:S02]  /*13400*/  IMAD.MOV.U32 R139, RZ, RZ, R132 ;  /* 0x000000ffff8b7224 */ /* 0x000fe400078e0084 */
[----:B------:R-:W2:Y:S01]  /*13410*/  LDSM.16.MT88.4 R132, [R220+0x9c00] ;  /* 0x009c0000dc84783b */ /* 0x000ea20000004200 */
[----:B---3--:R-:W-:Y:S01]  /*13420*/  F2FP.BF16.PACK_AB R110, R192, R194 ;  /* 0x000000c2c06e723e */ /* 0x008fe200000010ff */
[----:B------:R-:W-:Y:S03]  /*13430*/  IMAD.MOV.U32 R236, RZ, RZ, R149 ;  /* 0x000000ffffec7224 */ /* 0x000fe600078e0095 */
[----:B------:R-:W-:Y:S01]  /*13440*/  HMMA.16816.F32.BF16 R96, R112, R130, R96 ;  /* 0x000000827060723c */ /* 0x000fe20000041860 */
[----:B-1----:R-:W-:Y:S03]  /*13450*/  FFMA.FTZ R2, R148, c[0x0][0x23c], -R111 ;  /* 0x00008f0094027a23 */ /* 0x002fe6000001086f */
[----:B------:R-:W-:Y:S01]  /*13460*/  IMAD.MOV.U32 R148, RZ, RZ, R143 ;  /* 0x000000ffff947224 */ /* 0x000fe200078e008f */
[----:B------:R1:W3:Y:S01]  /*13470*/  MUFU.EX2 R189, R2 ;  /* 0x0000000200bd7308 */ /* 0x0002e20000000800 */
[----:B------:R-:W-:Y:S02]  /*13480*/  IMAD.MOV.U32 R143, RZ, RZ, R138 ;  /* 0x000000ffff8f7224 */ /* 0x000fe400078e008a */
[----:B------:R-:W-:Y:S04]  /*13490*/  IMAD.MOV.U32 R138, RZ, RZ, R107 ;  /* 0x000000ffff8a7224 */ /* 0x000fe800078e006b */
[--C-:B-1----:R-:W-:Y:S01]  /*134a0*/  FFMA.FTZ R2, R252, c[0x0][0x23c], -R111.reuse ;  /* 0x00008f00fc027a23 */ /* 0x102fe2000001086f */
[----:B---3--:R-:W-:Y:S01]  /*134b0*/  F2FP.BF16.PACK_AB R176, R189, R188 ;  /* 0x000000bcbdb0723e */ /* 0x008fe200000010ff */
[----:B------:R-:W-:Y:S02]  /*134c0*/  FFMA.FTZ R111, R251, c[0x0][0x23c], -R111 ;  /* 0x00008f00fb6f7a23 */ /* 0x000fe4000001086f */
[----:B------:R1:W-:Y:S01]  /*134d0*/  MUFU.EX2 R187, R2 ;  /* 0x0000000200bb7308 */ /* 0x0003e20000000800 */
[----:B------:R-:W-:Y:S02]  /*134e0*/  IMAD.MOV.U32 R252, RZ, RZ, R148 ;  /* 0x000000fffffc7224 */ /* 0x000fe400078e0094 */
[----:B------:R-:W-:Y:S02]  /*134f0*/  IMAD.MOV.U32 R148, RZ, RZ, R145 ;  /* 0x000000ffff947224 */ /* 0x000fe400078e0091 */
[----:B------:R-:W-:Y:S02]  /*13500*/  IMAD.MOV.U32 R145, RZ, RZ, R142 ;  /* 0x000000ffff917224 */ /* 0x000fe400078e008e */
[----:B------:R-:W-:Y:S02]  /*13510*/  IMAD.MOV.U32 R251, RZ, RZ, R147 ;  /* 0x000000fffffb7224 */ /* 0x000fe400078e0093 */
[----:B------:R-:W-:Y:S01]  /*13520*/  IMAD.MOV.U32 R147, RZ, RZ, R144 ;  /* 0x000000ffff937224 */ /* 0x000fe200078e0090 */
[----:B------:R3:W4:Y:S01]  /*13530*/  MUFU.EX2 R186, R111 ;  /* 0x0000006f00ba7308 */ /* 0x0007220000000800 */
[----:B------:R-:W-:Y:S02]  /*13540*/  IMAD.MOV.U32 R144, RZ, RZ, R140 ;  /* 0x000000ffff907224 */ /* 0x000fe400078e008c */
[----:B-1----:R-:W-:Y:S02]  /*13550*/  FFMA.FTZ R2, R249, c[0x0][0x23c], -R184 ;  /* 0x00008f00f9027a23 */ /* 0x002fe400000108b8 */
[----:B------:R-:W-:Y:S05]  /*13560*/  IMAD.MOV.U32 R249, RZ, RZ, R146 ;  /* 0x000000fffff97224 */ /* 0x000fea00078e0092 */
[----:B------:R1:W-:Y:S01]  /*13570*/  MUFU.EX2 R185, R2 ;  /* 0x0000000200b97308 */ /* 0x0003e20000000800 */
[----:B------:R-:W-:Y:S01]  /*13580*/  IMAD.MOV.U32 R146, RZ, RZ, R143 ;  /* 0x000000ffff927224 */ /* 0x000fe200078e008f */
[----:B---3--:R-:W-:Y:S02]  /*13590*/  F2FP.BF16.PACK_AB R111, R190, R191 ;  /* 0x000000bfbe6f723e */ /* 0x008fe400000010ff */
[----:B----4-:R-:W-:Y:S01]  /*135a0*/  F2FP.BF16.PACK_AB R178, R186, R187 ;  /* 0x000000bbbab2723e */ /* 0x010fe200000010ff */
[--C-:B-1----:R-:W-:Y:S02]  /*135b0*/  FFMA.FTZ R2, R250, c[0x0][0x23c], -R184.reuse ;  /* 0x00008f00fa027a23 */ /* 0x102fe400000108b8 */
[----:B------:R-:W-:Y:S03]  /*135c0*/  IMAD.MOV.U32 R250, RZ, RZ, R141 ;  /* 0x000000fffffa7224 */ /* 0x000fe600078e008d */
[----:B------:R1:W3:Y:S01]  /*135d0*/  MUFU.EX2 R107, R2 ;  /* 0x00000002006b7308 */ /* 0x0002e20000000800 */
[----:B------:R-:W4:Y:S01]  /*135e0*/  LDSM.16.MT88.4 R140, [R222+0x9c00] ;  /* 0x009c0000de8c783b */ /* 0x000f220000004200 */
[--C-:B-1----:R-:W-:Y:S01]  /*135f0*/  FFMA.FTZ R2, R152, c[0x0][0x23c], -R184.reuse ;  /* 0x00008f0098027a23 */ /* 0x102fe200000108b8 */
[----:B---3--:R-:W-:Y:S01]  /*13600*/  F2FP.BF16.PACK_AB R177, R107, R185 ;  /* 0x000000b96bb1723e */ /* 0x008fe200000010ff */
[----:B------:R-:W-:Y:S01]  /*13610*/  FFMA.FTZ R184, R108, c[0x0][0x23c], -R184 ;  /* 0x00008f006cb87a23 */ /* 0x000fe200000108b8 */
[----:B------:R-:W-:Y:S05]  /*13620*/  F2FP.BF16.PACK_AB R108, R196, R197 ;  /* 0x000000c5c46c723e */ /* 0x000fea00000010ff */
[----:B------:R1:W-:Y:S02]  /*13630*/  MUFU.EX2 R106, R2 ;  /* 0x00000002006a7308 */ /* 0x0003e40000000800 */
[-C--:B--2---:R-:W-:Y:S01]  /*13640*/  HMMA.16816.F32.BF16 R112, R108, R132.reuse, R4 ;  /* 0x000000846c70723c */ /* 0x084fe20000041804 */
[----:B------:R-:W2:Y:S07]  /*13650*/  LDSM.16.MT88.4 R4, [R222+0xbc00] ;  /* 0x00bc0000de04783b */ /* 0x000eae0000004200 */
[----:B------:R-:W3:Y:S01]  /*13660*/  MUFU.EX2 R184, R184 ;  /* 0x000000b800b87308 */ /* 0x000ee20000000800 */
[----:B-1----:R-:W5:Y:S03]  /*13670*/  LDL.LU R2, [R1+0xc] ;  /* 0x00000c0001027983 */ /* 0x002f660000300800 */
        /* <DEDUP_REMOVED lines=8> */
[----:B------:R-:W3:Y:S03]  /*13700*/  LDL.LU R17, [R1+0x4] ;  /* 0x0000040001117983 */ /* 0x000ee60000300800 */
[----:B------:R-:W-:Y:S01]  /*13710*/  IMAD.MOV.U32 R15, RZ, RZ, R138 ;  /* 0x000000ffff0f7224 */ /* 0x000fe200078e008a */
[----:B------:R-:W3:Y:S01]  /*13720*/  LDL.LU R19, [R1+0x8] ;  /* 0x0000080001137983 */ /* 0x000ee20000300800 */
[----:B------:R-:W-:Y:S02]  /*13730*/  IMAD.MOV.U32 R11, RZ, RZ, R148 ;  /* 0x000000ffff0b7224 */ /* 0x000fe400078e0094 */
[-C--:B----4-:R-:W-:Y:S01]  /*13740*/  HMMA.16816.F32.BF16 R128, R108, R140.reuse, R20 ;  /* 0x0000008c6c80723c */ /* 0x090fe20000041814 */
        /* <DEDUP_REMOVED lines=23> */
[----:B-----5:R-:W-:Y:S04]  /*138c0*/  FFMA.FTZ R2, R3, R2, R13 ;  /* 0x0000000203027223 */ /* 0x020fe8000001000d */
[----:B------:R-:W-:Y:S02]  /*138d0*/  FADD.FTZ R2, R8, R2 ;  /* 0x0000000208027221 */ /* 0x000fe40000010000 */
[----:B---3--:R-:W-:Y:S05]  /*138e0*/  FFMA.FTZ R0, R0, R12, R14 ;  /* 0x0000000c00007223 */ /* 0x008fea000001000e */
[----:B------:R-:W-:Y:S02]  /*138f0*/  FADD.FTZ R0, R9, R0 ;  /* 0x0000000009007221 */ /* 0x000fe40000010000 */
[----:B------:R-:W-:Y:S02]  /*13900*/  FADD.FTZ R9, R249, R2 ;  /* 0x00000002f9097221 */ /* 0x000fe40000010000 */
[----:B------:R-:W-:Y:S02]  /*13910*/  FFMA.FTZ R101, R101, R17, R16 ;  /* 0x0000001165657223 */ /* 0x000fe40000010010 */
        /* <DEDUP_REMOVED lines=68> */
.L_x_698:
        /* <DEDUP_REMOVED lines=370> */
.L_x_703:
[----:B--2---:R-:W-:Y:S05]  /*15480*/  BSYNC B0 ;  /* 0x0000000000007941 */ /* 0x004fea0003800000 */
.L_x_702:
        /* <DEDUP_REMOVED lines=26> */
.L_x_705:
[----:B-1----:R-:W-:Y:S05]  /*15630*/  BSYNC B0 ;  /* 0x0000000000007941 */ /* 0x002fea0003800000 */
.L_x_704:
        /* <DEDUP_REMOVED lines=17> */
.L_x_707:
[----:B------:R-:W-:Y:S05]  /*15750*/  BSYNC B0 ;  /* 0x0000000000007941 */ /* 0x000fea0003800000 */
.L_x_706:
        /* <DEDUP_REMOVED lines=17> */
.L_x_709:
[----:B------:R-:W-:Y:S05]  /*15870*/  BSYNC B0 ;  /* 0x0000000000007941 */ /* 0x000fea0003800000 */
.L_x_708:
        /* <DEDUP_REMOVED lines=17> */
.L_x_710:
        /* <DEDUP_REMOVED lines=15> */
.L_x_1044:


//--------------------- .text._ZN5flash16flash_fwd_kernelI23Flash_fwd_kernel_traitsILi96ELi128ELi64ELi4ELb0ELb0EN7cutlass10bfloat16_tE19Flash_kernel_traitsILi96ELi128ELi64ELi4ES3_EELb1ELb0ELb1ELb1ELb0ELb0ELb0ELb0EEEvNS_16Flash_fwd_paramsE --------------------------
	.section	.text._ZN5flash16flash_fwd_kernelI23Flash_fwd_kernel_traitsILi96ELi128ELi64ELi4ELb0ELb0EN7cutlass10bfloat16_tE19Flash_kernel_traitsILi96ELi128ELi64ELi4ES3_EELb1ELb0ELb1ELb1ELb0ELb0ELb0ELb0EEEvNS_16Flash_fwd_paramsE,"ax",@progbits
	.sectioninfo	@"SHI_REGISTERS=255"
	.align	128
        .global         _ZN5flash16flash_fwd_kernelI23Flash_fwd_kernel_traitsILi96ELi128ELi64ELi4ELb0ELb0EN7cutlass10bfloat16_tE19Flash_kernel_traitsILi96ELi128ELi64ELi4ES3_EELb1ELb0ELb1ELb1ELb0ELb0ELb0ELb0EEEvNS_16Flash_fwd_paramsE
        .type           _ZN5flash16flash_fwd_kernelI23Flash_fwd_kernel_traitsILi96ELi128ELi64ELi4ELb0ELb0EN7cutlass10bfloat16_tE19Flash_kernel_traitsILi96ELi128ELi64ELi4ES3_EELb1ELb0ELb1ELb1ELb0ELb0ELb0ELb0EEEvNS_16Flash_fwd_paramsE,@function
        .size           _ZN5flash16flash_fwd_kernelI23Flash_fwd_kernel_traitsILi96ELi128ELi64ELi4ELb0ELb0EN7cutlass10bfloat16_tE19Flash_kernel_traitsILi96ELi128ELi64ELi4ES3_EELb1ELb0ELb1ELb1ELb0ELb0ELb0ELb0EEEvNS_16Flash_fwd_paramsE,(.L_x_1045 - _ZN5flash16flash_fwd_kernelI23Flash_fwd_kernel_traitsILi96ELi128ELi64ELi4ELb0ELb0EN7cutlass10bfloat16_tE19Flash_kernel_traitsILi96ELi128ELi64ELi4ES3_EELb1ELb0ELb1ELb1ELb0ELb0ELb0ELb0EEEvNS_16Flash_fwd_paramsE)
        .other          _ZN5flash16flash_fwd_kernelI23Flash_fwd_kernel_traitsILi96ELi128ELi64ELi4ELb0ELb0EN7cutlass10bfloat16_tE19Flash_kernel_traitsILi96ELi128ELi64ELi4ES3_EELb1ELb0ELb1ELb1ELb0ELb0ELb0ELb0EEEvNS_16Flash_fwd_paramsE,@"STO_CUDA_ENTRY STV_DEFAULT"
_ZN5flash16flash_fwd_kernelI23Flash_fwd_kernel_traitsILi96ELi128ELi64ELi4ELb0ELb0EN7cutlass10bfloat16_tE19Flash_kernel_traitsILi96ELi128ELi64ELi4ES3_EELb1ELb0ELb1ELb1ELb0ELb0ELb0ELb0EEEvNS_16Flash_fwd_paramsE:
.text._ZN5flash16flash_fwd_kernelI23Flash_fwd_kernel_traitsILi96ELi128ELi64ELi4ELb0ELb0EN7cutlass10bfloat16_tE19Flash_kernel_traitsILi96ELi128ELi64ELi4ES3_EELb1ELb0ELb1ELb1ELb0ELb0ELb0ELb0EEEvNS_16Flash_fwd_paramsE:
        /* <DEDUP_REMOVED lines=94> */
.L_x_711:
[----:B------:R-:W-:Y:S02]  /*05e0*/  ULDC UR6, c[0x0][0x218] ;  /* 0x0000860000067ab9 */ /* 0x000fe40000000800 */
.L_x_712:
        /* <DEDUP_REMOVED lines=121> */
.L_x_715:
[----:B------:R-:W-:Y:S05]  /*0d80*/  BSYNC B0 ;  /* 0x0000000000007941 */ /* 0x000fea0003800000 */
.L_x_714:
        /* <DEDUP_REMOVED lines=20> */
.L_x_717:
[----:B------:R-:W-:Y:S05]  /*0ed0*/  BSYNC B0 ;  /* 0x0000000000007941 */ /* 0x000fea0003800000 */
.L_x_716:
        /* <DEDUP_REMOVED lines=20> */
.L_x_719:
[----:B------:R-:W-:Y:S05]  /*1020*/  BSYNC B0 ;  /* 0x0000000000007941 */ /* 0x000fea0003800000 */
.L_x_718:
        /* <DEDUP_REMOVED lines=19> */
.L_x_721:
[----:B------:R-:W-:Y:S05]  /*1160*/  BSYNC B0 ;  /* 0x0000000000007941 */ /* 0x000fea0003800000 */
.L_x_720:
        /* <DEDUP_REMOVED lines=35> */
.L_x_713:
        /* <DEDUP_REMOVED lines=8> */
[----:B------:R-:W-:Y:S02]  /*1420*/  @UP0 UIMAD UR6, UR26, UR5, UR17 ;  /* 0x000000051a0602a4 */ /* 0x000fe4000f8e0211 */
[----:B------:R-:W-:Y:S02]  /*1430*/  @UP1 UIADD3 UR17, UR9, UR12, URZ ;  /* 0x0000000c09111290 */ /* 0x000fe4000fffe03f */
[----:B------:R-:W-:Y:S02]  /*1440*/  ULDC.64 UR4, c[0x0][0x198] ;  /* 0x0000660000047ab9 */ /* 0x000fe40000000a00 */
[----:B------:R-:W-:-:S02]  /*1450*/  @!UP0 UIMAD UR15, UR15, UR10, URZ ;  /* 0x0000000a0f0f82a4 */ /* 0x000fc4000f8e023f */
[----:B------:R-:W-:Y:S02]  /*1460*/  @UP1 UIMAD.WIDE.U32 UR20, UR17, UR4, URZ ;  /* 0x00000004111412a5 */ /* 0x000fe4000f8e003f */
[----:B------:R-:W-:Y:S02]  /*1470*/  @!UP0 UIMAD.WIDE.U32 UR22, UR13, UR10, URZ ;  /* 0x0000000a0d1682a5 */ /* 0x000fe4000f8e003f */
[----:B------:R-:W-:Y:S02]  /*1480*/  @!UP0 UIMAD UR15, UR13, UR11, UR15 ;  /* 0x0000000b0d0f82a4 */ /* 0x000fe4000f8e020f */
[----:B------:R-:W-:Y:S02]  /*1490*/  @UP1 UIMAD UR11, UR17, UR5, UR21 ;  /* 0x00000005110b12a4 */ /* 0x000fe4000f8e0215 */
[----:B------:R-:W-:Y:S02]  /*14a0*/  @UP0 UMOV UR10, UR16 ;  /* 0x00000010000a0c82 */ /* 0x000fe40008000000 */
[----:B------:R-:W-:-:S02]  /*14b0*/  USHF.R.S32.HI UR17, URZ, 0x1f, UR14 ;  /* 0x0000001f3f117899 */ /* 0x000fc4000801140e */
[----:B------:R-:W-:Y:S02]  /*14c0*/  @!UP0 UIADD3 UR6, UR23, UR15, URZ ;  /* 0x0000000f17068290 */ /* 0x000fe4000fffe03f */
[----:B------:R-:W-:Y:S02]  /*14d0*/  @!UP0 UMOV UR10, UR22 ;  /* 0x00000016000a8c82 */ /* 0x000fe40008000000 */
[----:B------:R-:W-:Y:S01]  /*14e0*/  @UP1 UMOV UR16, UR20 ;  /* 0x0000001400101c82 */ /* 0x000fe20008000000 */
[----:B------:R-:W-:Y:S05]  /*14f0*/  @P0 BRA `(.L_x_722) ;  /* 0x000000d000000947 */ /* 0x000fea0003800000 */
[----:B-1----:R-:W-:Y:S02]  /*1500*/  USHF.R.S32.HI UR15, URZ, 0x1f, UR9 ;  /* 0x0000001f3f0f7899 */ /* 0x002fe40008011409 */
[----:B------:R-:W-:Y:S02]  /*1510*/  ULDC.64 UR4, c[0x0][0x198] ;  /* 0x0000660000047ab9 */ /* 0x000fe40000000a00 */
[----:B------:R-:W-:Y:S02]  /*1520*/  UIMAD UR15, UR15, UR4, URZ ;  /* 0x000000040f0f72a4 */ /* 0x000fe4000f8e023f */
[----:B------:R-:W-:-:S02]  /*1530*/  USHF.R.S32.HI UR11, URZ, 0x1f, UR13 ;  /* 0x0000001f3f0b7899 */ /* 0x000fc4000801140d */
[----:B------:R-:W-:Y:S02]  /*1540*/  UIMAD.WIDE.U32 UR20, UR9, UR4, URZ ;  /* 0x00000004091472a5 */ /* 0x000fe4000f8e003f */
[----:B------:R-:W-:-:S03]  /*1550*/  UIMAD UR15, UR9, UR5, UR15 ;  /* 0x00000005090f72a4 */ /* 0x000fc6000f8e020f */
[----:B------:R-:W-:Y:S02]  /*1560*/  ULDC.64 UR4, c[0x0][0x180] ;  /* 0x0000600000047ab9 */ /* 0x000fe40000000a00 */
[----:B------:R-:W-:Y:S02]  /*1570*/  UIMAD UR11, UR11, UR4, URZ ;  /* 0x000000040b0b72a4 */ /* 0x000fe4000f8e023f */
[----:B------:R-:W-:Y:S02]  /*1580*/  UIADD3 UR21, UR21, UR15, URZ ;  /* 0x0000000f15157290 */ /* 0x000fe4000fffe03f */
[----:B------:R-:W-:Y:S02]  /*1590*/  UIMAD UR11, UR13, UR5, UR11 ;  /* 0x000000050d0b72a4 */ /* 0x000fe4000f8e020b */
[----:B------:R-:W-:-:S04]  /*15a0*/  UIMAD.WIDE.U32 UR4, UR13, UR4, UR20 ;  /* 0x000000040d0472a5 */ /* 0x000fc8000f8e0014 */
[----:B------:R-:W-:-:S03]  /*15b0*/  UIADD3 UR11, UR5, UR11, URZ ;  /* 0x0000000b050b7290 */ /* 0x000fc6000fffe03f */
[----:B------:R-:W-:Y:S02]  /*15c0*/  UMOV UR16, UR4 ;  /* 0x0000000400107c82 */ /* 0x000fe40008000000 */
.L_x_722:
[----:B-1----:R-:W-:Y:S01]  /*15d0*/  IABS R4, c[0x0][0x1c8] ;  /* 0x0000720000047a13 */ /* 0x002fe20000000000 */
        /* <DEDUP_REMOVED lines=44> */
.L_x_723:
        /* <DEDUP_REMOVED lines=107> */
.L_x_725:
[----:B------:R-:W-:Y:S05]  /*1f50*/  BSYNC B0 ;  /* 0x0000000000007941 */ /* 0x000fea0003800000 */
.L_x_724:
        /* <DEDUP_REMOVED lines=37> */
.L_x_727:
[----:B------:R-:W-:Y:S05]  /*21b0*/  BSYNC B0 ;  /* 0x0000000000007941 */ /* 0x000fea0003800000 */
.L_x_726:
        /* <DEDUP_REMOVED lines=37> */
.L_x_729:
[----:B------:R-:W-:Y:S05]  /*2410*/  BSYNC B0 ;  /* 0x0000000000007941 */ /* 0x000fea0003800000 */
.L_x_728:
        /* <DEDUP_REMOVED lines=40> */
.L_x_731:
[----:B------:R-:W-:Y:S05]  /*26a0*/  BSYNC B0 ;  /* 0x0000000000007941 */ /* 0x000fea0003800000 */
.L_x_730:
        /* <DEDUP_REMOVED lines=42> */
.L_x_733:
[----:B------:R-:W-:Y:S05]  /*2950*/  BSYNC B0 ;  /* 0x0000000000007941 */ /* 0x000fea0003800000 */
.L_x_732:
        /* <DEDUP_REMOVED lines=34> */
.L_x_735:
[----:B------:R-:W-:Y:S05]  /*2b80*/  BSYNC B0 ;  /* 0x0000000000007941 */ /* 0x000fea0003800000 */
.L_x_734:
[----:B------:R-:W-:Y:S01]  /*2b90*/  ULDC.64 UR4, c[0x0][0x318] ;  /* 0x0000c60000047ab9 */ /* 0x000fe20000000a00 */
[----:B------:R-:W0:Y:S01]  /*2ba0*/  LDGDEPBAR ;  /* 0x00000000000079af */ /* 0x000e220000000000 */
[----:B------:R-:W-:Y:S01]  /*2bb0*/  UISETP.NE.U32.AND UP1, UPT, URZ, UR4, UPT ;  /* 0x000000043f00728c */ /* 0x000fe2000bf25070 */
[----:B-1----:R-:W-:Y:S02]  /*2bc0*/  IMAD.MOV.U32 R10, RZ, RZ, R30 ;  /* 0x000000ffff0a7224 */ /* 0x002fe400078e001e */
[----:B------:R-:W-:Y:S01]  /*2bd0*/  IMAD.MOV.U32 R11, RZ, RZ, R31 ;  /* 0x000000ffff0b7224 */ /* 0x000fe200078e001f */
[----:B------:R-:W-:-:S03]  /*2be0*/  UISETP.NE.AND.EX UP1, UPT, URZ, UR5, UPT, UP1 ;  /* 0x000000053f00728c */ /* 0x000fc6000bf25310 */
[----:B------:R-:W-:-:S03]  /*2bf0*/  ULDC.64 UR4, c[0x0][0x320] ;  /* 0x0000c80000047ab9 */ /* 0x000fc60000000a00 */
        /* <DEDUP_REMOVED lines=8> */
[----:B------:R-:W-:Y:S02]  /*2c80*/  ULDC UR4, c[0x0][0x318] ;  /* 0x0000c60000047ab9 */ /* 0x000fe40000000800 */
[----:B------:R-:W-:Y:S02]  /*2c90*/  @UP1 ULEA UR16, UP0, UR24, UR4, 0x2 ;  /* 0x0000000418101291 */ /* 0x000fe4000f80103f */
[----:B------:R-:W-:Y:S02]  /*2ca0*/  @UP1 UIADD3 UR5, UR25, UR5, URZ ;  /* 0x0000000519051290 */ /* 0x000fe4000fffe03f */
[----:B------:R-:W-:Y:S02]  /*2cb0*/  ULDC UR4, c[0x0][0x31c] ;  /* 0x0000c70000047ab9 */ /* 0x000fe40000000800 */
[----:B------:R-:W-:Y:S01]  /*2cc0*/  @UP1 ULEA.HI.X UR17, UR24, UR4, UR5, 0x2, UP0 ;  /* 0x0000000418111291 */ /* 0x000fe200080f1405 */
[----:B------:R-:W-:Y:S01]  /*2cd0*/  IMAD.U32 R6, RZ, RZ, UR16 ;  /* 0x00000010ff067e24 */ /* 0x000fe2000f8e00ff */
[----:B------:R-:W1:Y:S01]  /*2ce0*/  @P0 MUFU.RCP R2, c[0x0][0x238] ;  /* 0x00008e0000020b08 */ /* 0x000e620000001000 */
[----:B------:R-:W-:Y:S01]  /*2cf0*/  ISETP.GE.AND P1, PT, R4, UR12, PT ;  /* 0x0000000c04007c0c */ /* 0x000fe2000bf26270 */
[----:B------:R-:W-:Y:S01]  /*2d00*/  IMAD.MOV.U32 R10, RZ, RZ, R28 ;  /* 0x000000ffff0a7224 */ /* 0x000fe200078e001c */
[----:B------:R-:W-:Y:S01]  /*2d10*/  ULDC.64 UR24, c[0x0][0x1a0] ;  /* 0x0000680000187ab9 */ /* 0x000fe20000000a00 */
[----:B------:R-:W-:-:S05]  /*2d20*/  MOV R7, UR17 ;  /* 0x0000001100077c02 */ /* 0x000fca0008000f00 */
[----:B------:R3:W1:Y:S01]  /*2d30*/  @P0 LDG.E R0, [R6.64] ;  /* 0x0000001e06000981 */ /* 0x000662000c1e1900 */
[----:B------:R-:W-:Y:S01]  /*2d40*/  USHF.L.U32 UR23, UR24, 0x6, URZ ;  /* 0x0000000618177899 */ /* 0x000fe2000800063f */
[----:B------:R-:W-:Y:S01]  /*2d50*/  BSSY B0, `(.L_x_736) ;  /* 0x0000036000007945 */ /* 0x000fe20003800000 */
[----:B------:R-:W-:Y:S01]  /*2d60*/  USHF.L.U64.HI UR22, UR24, UR22, UR25 ;  /* 0x0000001618167299 */ /* 0x000fe20008010219 */
[----:B------:R-:W-:Y:S03]  /*2d70*/  BAR.SYNC.DEFER_BLOCKING 0x0 ;  /* 0x0000000000007b1d */ /* 0x000fe60000010000 */
[----:B------:R-:W-:Y:S01]  /*2d80*/  UIMAD UR5, UR22, UR34, URZ ;  /* 0x00000022160572a4 */ /* 0x000fe2000f8e023f */
[----:B------:R-:W-:Y:S02]  /*2d90*/  IMAD.U32 R8, RZ, RZ, UR23 ;  /* 0x00000017ff087e24 */ /* 0x000fe4000f8e00ff */
[----:B------:R2:W-:Y:S01]  /*2da0*/  STL.64 [R1+0x8], R10 ;  /* 0x0000080a01007387 */ /* 0x0005e20000100a00 */
[----:B------:R-:W-:Y:S01]  /*2db0*/  UIMAD UR15, UR15, UR23, UR5 ;  /* 0x000000170f0f72a4 */ /* 0x000fe2000f8e0205 */
[----:B------:R-:W-:Y:S01]  /*2dc0*/  IMAD.WIDE.U32 R4, R8, UR34, R10 ;  /* 0x0000002208047c25 */ /* 0x000fe2000f8e000a */
[----:B------:R-:W-:-:S03]  /*2dd0*/  UMOV UR28, URZ ;  /* 0x0000003f001c7c82 */ /* 0x000fc60008000000 */
[----:B---3--:R-:W-:Y:S01]  /*2de0*/  IMAD.SHL.U32 R6, R25, 0x2, RZ ;  /* 0x0000000219067824 */ /* 0x008fe200078e00ff */
[----:B------:R2:W-:Y:S04]  /*2df0*/  @P1 STS [R218+0x9000], RZ ;  /* 0x009000ffda001388 */ /* 0x0005e80000000800 */
[----:B------:R-:W-:Y:S01]  /*2e00*/  LOP3.LUT R161, R6, 0x6, RZ, 0xc0, !PT ;  /* 0x0000000606a17812 */ /* 0x000fe200078ec0ff */
[----:B------:R2:W-:Y:S04]  /*2e10*/  @P1 STS [R218+0x9004], RZ ;  /* 0x009004ffda001388 */ /* 0x0005e80000000800 */
[----:B------:R2:W-:Y:S04]  /*2e20*/  @P1 STS.64 [R218+0x9008], RZ ;  /* 0x009008ffda001388 */ /* 0x0005e80000000a00 */
[----:B------:R2:W-:Y:S04]  /*2e30*/  @P1 STS.128 [R218+0xa000], RZ ;  /* 0x00a000ffda001388 */ /* 0x0005e80000000c00 */
[----:B------:R2:W-:Y:S01]  /*2e40*/  @P1 STS.128 [R218+0xb000], RZ ;  /* 0x00b000ffda001388 */ /* 0x0005e20000000c00 */
[----:B-1----:R-:W-:Y:S01]  /*2e50*/  @P0 FMUL.FTZ R0, R0, R2 ;  /* 0x0000000200000220 */ /* 0x002fe20000410000 */
[----:B------:R-:W-:-:S03]  /*2e60*/  MOV R2, UR27 ;  /* 0x0000001b00027c02 */ /* 0x000fc60008000f00 */
[----:B------:R1:W3:Y:S01]  /*2e70*/  @P0 R2UR UR4, R0 ;  /* 0x00000000000403c2 */ /* 0x0002e200000e0000 */
[----:B------:R-:W-:-:S05]  /*2e80*/  LEA R165, R2, R108, 0x3 ;  /* 0x0000006c02a57211 */ /* 0x000fca00078e18ff */
[----:B------:R2:W-:Y:S01]  /*2e90*/  STL [R1], R165 ;  /* 0x000000a501007387 */ /* 0x0005e20000100800 */
[----:B-1----:R-:W-:Y:S01]  /*2ea0*/  SHF.R.S32.HI R0, RZ, 0x1f, R20 ;  /* 0x0000001fff007819 */ /* 0x002fe20000011414 */
[----:B---3--:R-:W-:-:S03]  /*2eb0*/  @UP1 UMOV UR28, UR4 ;  /* 0x00000004001c1c82 */ /* 0x008fc60008000000 */
[----:B------:R-:W-:-:S04]  /*2ec0*/  LEA.HI R0, R0, R20, RZ, 0x2 ;  /* 0x0000001400007211 */ /* 0x000fc800078f10ff */
[----:B------:R-:W-:Y:S02]  /*2ed0*/  SHF.R.S32.HI R160, RZ, 0x2, R0 ;  /* 0x00000002ffa07819 */ /* 0x000fe40000011400 */
[----:B------:R-:W-:Y:S01]  /*2ee0*/  IADD3 R0, R5, UR15, RZ ;  /* 0x0000000f05007c10 */ /* 0x000fe2000fffe0ff */
[----:B------:R-:W-:Y:S05]  /*2ef0*/  @P1 BRA `(.L_x_737) ;  /* 0x000001b000001947 */ /* 0x000fea0003800000 */
[----:B--2---:R-:W-:Y:S02]  /*2f00*/  ISETP.GE.AND P3, PT, R172, c[0x0][0x220], PT ;  /* 0x00008800ac007a0c */ /* 0x004fe40003f66270 */
        /* <DEDUP_REMOVED lines=26> */
.L_x_737:
[----:B--2---:R-:W-:Y:S05]  /*30b0*/  BSYNC B0 ;  /* 0x0000000000007941 */ /* 0x004fea0003800000 */
.L_x_736:
        /* <DEDUP_REMOVED lines=36> */
.L_x_739:
[----:B------:R-:W-:Y:S05]  /*3300*/  BSYNC B0 ;  /* 0x0000000000007941 */ /* 0x000fea0003800000 */
.L_x_738:
[----:B------:R-:W-:Y:S01]  /*3310*/  LOP3.LUT R2, R26, 0xfffffff8, RZ, 0xc0, !PT ;  /* 0xfffffff81a027812 */ /* 0x000fe200078ec0ff */
[----:B------:R-:W-:Y:S01]  /*3320*/  IMAD.SHL.U32 R5, R22, 0x40, RZ ;  /* 0x0000004016057824 */ /* 0x000fe200078e00ff */
[----:B-1----:R-:W-:Y:S01]  /*3330*/  SHF.R.S32.HI R8, RZ, 0x4, R24 ;  /* 0x00000004ff087819 */ /* 0x002fe20000011418 */
[----:B------:R-:W-:Y:S01]  /*3340*/  UIADD3 UR4, UR8, -UR29, URZ ;  /* 0x8000001d08047290 */ /* 0x000fe2000fffe03f */
[----:B------:R-:W-:Y:S01]  /*3350*/  LOP3.LUT R4, R21, 0x7fffffe, RZ, 0xc0, !PT ;  /* 0x07fffffe15047812 */ /* 0x000fe200078ec0ff */
[----:B------:R-:W-:Y:S01]  /*3360*/  IMAD.IADD R2, R25, 0x1, -R2 ;  /* 0x0000000119027824 */ /* 0x000fe200078e0a02 */
[----:B------:R-:W-:Y:S01]  /*3370*/  LEA.HI R6, R24, R8, RZ, 0x1 ;  /* 0x0000000818067211 */ /* 0x000fe200078f08ff */
[----:B------:R-:W-:Y:S01]  /*3380*/  UIADD3 UR5, UR8, 0x1, -UR29 ;  /* 0x0000000108057890 */ /* 0x000fe2000fffe81d */
[----:B------:R-:W-:Y:S01]  /*3390*/  SHF.R.S32.HI R7, RZ, 0x1f, R19 ;  /* 0x0000001fff077819 */ /* 0x000fe20000011413 */
[----:B------:R-:W-:Y:S01]  /*33a0*/  IMAD.IADD R110, R19, 0x1, -R4 ;  /* 0x00000001136e7824 */ /* 0x000fe200078e0a04 */
[----:B------:R-:W-:Y:S01]  /*33b0*/  LEA.HI R0, R2, R2, RZ, 0x1 ;  /* 0x0000000202007211 */ /* 0x000fe200078f08ff */
[----:B------:R-:W0:Y:S01]  /*33c0*/  LDGDEPBAR ;  /* 0x00000000000079af */ /* 0x000e220000000000 */
[----:B------:R-:W-:Y:S01]  /*33d0*/  LOP3.LUT R6, R6, 0xfffffffe, RZ, 0xc0, !PT ;  /* 0xfffffffe06067812 */ /* 0x000fe200078ec0ff */
[----:B------:R-:W-:Y:S01]  /*33e0*/  UISETP.GT.AND UP0, UPT, UR34, UR19, UPT ;  /* 0x000000132200728c */ /* 0x000fe2000bf04270 */
[----:B------:R-:W-:-:S02]  /*33f0*/  LOP3.LUT R4, R0, 0x3fffffe, RZ, 0xc0, !PT ;  /* 0x03fffffe00047812 */ /* 0x000fc400078ec0ff */
[----:B------:R-:W-:Y:S01]  /*3400*/  SHF.R.S32.HI R12, RZ, 0x1, R0 ;  /* 0x00000001ff0c7819 */ /* 0x000fe20000011400 */
[----:B------:R-:W-:Y:S01]  /*3410*/  IMAD.IADD R8, R8, 0x1, -R6 ;  /* 0x0000000108087824 */ /* 0x000fe200078e0a06 */
[----:B------:R-:W-:Y:S01]  /*3420*/  LEA.HI R7, R7, R19, RZ, 0x3 ;  /* 0x0000001307077211 */ /* 0x000fe200078f18ff */
        /* <DEDUP_REMOVED lines=8> */
[----:B------:R-:W-:-:S02]  /*34b0*/  LOP3.LUT R109, R4, 0xffffff00, RZ, 0xc0, !PT ;  /* 0xffffff00046d7812 */ /* 0x000fc400078ec0ff */
[----:B------:R-:W-:Y:S02]  /*34c0*/  LOP3.LUT R6, R2, 0x8, R5, 0xf8, !PT ;  /* 0x0000000802067812 */ /* 0x000fe400078ef805 */
        /* <DEDUP_REMOVED lines=14> */
[----:B------:R-:W-:-:S02]  /*35b0*/  IMAD R217, R3, 0x2, R216 ;  /* 0x0000000203d97824 */ /* 0x000fc400078e02d8 */
[----:B------:R-:W-:Y:S01]  /*35c0*/  IMAD.U32 R2, RZ, RZ, UR34 ;  /* 0x00000022ff027e24 */ /* 0x000fe2000f8e00ff */
[----:B------:R-:W1:Y:S01]  /*35d0*/  LDSM.16.M88.4 R8, [R213+0x6000] ;  /* 0x00600000d508783b */ /* 0x000e620000000200 */
[----:B------:R-:W-:-:S03]  /*35e0*/  SEL R0, R0, 0xffffffe0, !P0 ;  /* 0xffffffe000007807 */ /* 0x000fc60004000000 */
[----:B------:R-:W3:Y:S02]  /*35f0*/  LDSM.16.M88.4 R4, [R216+0x1000] ;  /* 0x00100000d804783b */ /* 0x000ee40000000200 */
[----:B------:R-:W-:Y:S01]  /*3600*/  IMAD.IADD R215, R213, 0x1, R0 ;  /* 0x00000001d5d77824 */ /* 0x000fe200078e0200 */
[----:B------:R-:W-:Y:S01]  /*3610*/  LEA R0, R108, UR7, 0x4 ;  /* 0x000000076c007c11 */ /* 0x000fe2000f8e20ff */
[----:B------:R-:W5:Y:S04]  /*3620*/  LDSM.16.M88.4 R40, [R213+0x6c00] ;  /* 0x006c0000d528783b */ /* 0x000f680000000200 */
[----:B------:R-:W2:Y:S01]  /*3630*/  LDSM.16.M88.4 R20, [R213+0x6400] ;  /* 0x00640000d514783b */ /* 0x000ea20000000200 */
[----:B------:R-:W-:-:S03]  /*3640*/  IMAD.IADD R0, R160, 0x1, R0 ;  /* 0x00000001a0007824 */ /* 0x000fc600078e0200 */
[----:B------:R-:W4:Y:S02]  /*3650*/  LDSM.16.M88.4 R44, [R213+0x6800] ;  /* 0x00680000d52c783b */ /* 0x000f240000000200 */
[----:B------:R-:W-:Y:S02]  /*3660*/  IADD3 R221, R0, UR4, RZ ;  /* 0x0000000400dd7c10 */ /* 0x000fe4000fffe0ff */
[----:B------:R-:W-:Y:S04]  /*3670*/  LDSM.16.M88.4 R12, [R217+0x1000] ;  /* 0x00100000d90c783b */ /* 0x000fe80000000200 */
[----:B------:R-:W2:Y:S04]  /*3680*/  LDSM.16.M88.4 R24, [R215+0x6c00] ;  /* 0x006c0000d718783b */ /* 0x000ea80000000200 */
[----:B------:R-:W2:Y:S04]  /*3690*/  LDSM.16.M88.4 R36, [R215+0x6000] ;  /* 0x00600000d724783b */ /* 0x000ea80000000200 */
[----:B------:R-:W2:Y:S04]  /*36a0*/  LDSM.16.M88.4 R32, [R215+0x6400] ;  /* 0x00640000d720783b */ /* 0x000ea80000000200 */
[----:B------:R-:W2:Y:S01]  /*36b0*/  LDSM.16.M88.4 R28, [R215+0x6800] ;  /* 0x00680000d71c783b */ /* 0x000ea20000000200 */
[-C--:B-1----:R-:W-:Y:S03]  /*36c0*/  HMMA.16816.F32.BF16 R92, R16, R8.reuse, RZ ;  /* 0x00000008105c723c */ /* 0x082fe600000418ff */
[----:B------:R-:W-:Y:S04]  /*36d0*/  LDSM.16.M88.4 R96, [R213+0x7c00] ;  /* 0x007c0000d560783b */ /* 0x000fe80000000200 */
[----:B------:R-:W-:Y:S01]  /*36e0*/  LDSM.16.M88.4 R56, [R213+0x7000] ;  /* 0x00700000d538783b */ /* 0x000fe20000000200 */
[C---:B---3--:R-:W-:Y:S03]  /*36f0*/  HMMA.16816.F32.BF16 R76, R4.reuse, R8, RZ ;  /* 0x00000008044c723c */ /* 0x048fe600000418ff */
[----:B------:R-:W-:Y:S04]  /*3700*/  LDSM.16.M88.4 R52, [R213+0x7400] ;  /* 0x00740000d534783b */ /* 0x000fe80000000200 */
[----:B------:R-:W-:Y:S01]  /*3710*/  LDSM.16.M88.4 R48, [R213+0x7800] ;  /* 0x00780000d530783b */ /* 0x000fe20000000200 */
[-C--:B------:R-:W-:Y:S03]  /*3720*/  HMMA.16816.F32.BF16 R72, R4, R10.reuse, RZ ;  /* 0x0000000a0448723c */ /* 0x080fe600000418ff */
[----:B------:R-:W-:Y:S05]  /*3730*/  LDSM.16.M88.4 R156, [R213+0x8c00] ;  /* 0x008c0000d59c783b */ /* 0x000fea0000000200 */
[----:B------:R-:W-:Y:S01]  /*3740*/  HMMA.16816.F32.BF16 R128, R16, R10, RZ ;  /* 0x0000000a1080723c */ /* 0x000fe200000418ff */
[----:B------:R-:W1:Y:S07]  /*3750*/  LDSM.16.M88.4 R8, [R217] ;  /* 0x00000000d908783b */ /* 0x000e6e0000000200 */
[C---:B-----5:R-:W-:Y:S08]  /*3760*/  HMMA.16816.F32.BF16 R84, R4.reuse, R42, RZ ;  /* 0x0000002a0454723c */ /* 0x060ff000000418ff */
[C---:B------:R-:W-:Y:S08]  /*3770*/  HMMA.16816.F32.BF16 R80, R4.reuse, R40, RZ ;  /* 0x000000280450723c */ /* 0x040ff000000418ff */
[C---:B--2---:R-:W-:Y:S08]  /*3780*/  HMMA.16816.F32.BF16 R64, R4.reuse, R20, RZ ;  /* 0x000000140440723c */ /* 0x044ff000000418ff */
[----:B----4-:R-:W-:Y:S08]  /*3790*/  HMMA.16816.F32.BF16 R68, R4, R44, RZ ;  /* 0x0000002c0444723c */ /* 0x010ff000000418ff */
[-C--:B------:R-:W-:Y:S08]  /*37a0*/  HMMA.16816.F32.BF16 R116, R16, R22.reuse, RZ ;  /* 0x000000161074723c */ /* 0x080ff000000418ff */
[C---:B------:R-:W-:Y:S08]  /*37b0*/  HMMA.16816.F32.BF16 R60, R4.reuse, R22, RZ ;  /* 0x00000016043c723c */ /* 0x040ff000000418ff */
[----:B------:R-:W-:Y:S01]  /*37c0*/  HMMA.16816.F32.BF16 R88, R4, R46, RZ ;  /* 0x0000002e0458723c */ /* 0x000fe200000418ff */
[----:B------:R-:W2:Y:S07]  /*37d0*/  LDSM.16.M88.4 R4, [R216+0x3000] ;  /* 0x00300000d804783b */ /* 0x000eae0000000200 */
[C---:B------:R-:W-:Y:S08]  /*37e0*/  HMMA.16816.F32.BF16 R120, R16.reuse, R40, RZ ;  /* 0x000000281078723c */ /* 0x040ff000000418ff */
[C---:B------:R-:W-:Y:S08]  /*37f0*/  HMMA.16816.F32.BF16 R136, R16.reuse, R42, RZ ;  /* 0x0000002a1088723c */ /* 0x040ff000000418ff */
[C---:B------:R-:W-:Y:S08]  /*3800*/  HMMA.16816.F32.BF16 R112, R16.reuse, R20, RZ ;  /* 0x000000141070723c */ /* 0x040ff000000418ff */
[C---:B------:R-:W-:Y:S08]  /*3810*/  HMMA.16816.F32.BF16 R124, R16.reuse, R44, RZ ;  /* 0x0000002c107c723c */ /* 0x040ff000000418ff */
[----:B------:R-:W-:Y:S01]  /*3820*/  HMMA.16816.F32.BF16 R140, R16, R46, RZ ;  /* 0x0000002e108c723c */ /* 0x000fe200000418ff */
[----:B------:R-:W3:Y:S07]  /*3830*/  LDSM.16.M88.4 R16, [R216+0x2000] ;  /* 0x00200000d810783b */ /* 0x000eee0000000200 */
[C---:B------:R-:W-:Y:S08]  /*3840*/  HMMA.16816.F32.BF16 R84, R12.reuse, R26, R84 ;  /* 0x0000001a0c54723c */ /* 0x040ff00000041854 */
[C---:B------:R-:W-:Y:S08]  /*3850*/  HMMA.16816.F32.BF16 R20, R12.reuse, R24, R80 ;  /* 0x000000180c14723c */ /* 0x040ff00000041850 */
[C---:B------:R-:W-:Y:S08]  /*3860*/  HMMA.16816.F32.BF16 R132, R12.reuse, R36, R76 ;  /* 0x000000240c84723c */ /* 0x040ff0000004184c */
[C---:B------:R-:W-:Y:S08]  /*3870*/  HMMA.16816.F32.BF16 R100, R12.reuse, R32, R64 ;  /* 0x000000200c64723c */ /* 0x040ff00000041840 */
[----:B------:R-:W-:Y:S08]  /*3880*/  HMMA.16816.F32.BF16 R40, R12, R28, R68 ;  /* 0x0000001c0c28723c */ /* 0x000ff00000041844 */
[----:B-1----:R-:W-:Y:S08]  /*3890*/  HMMA.16816.F32.BF16 R76, R8, R34, R116 ;  /* 0x00000022084c723c */ /* 0x002ff00000041874 */
[C---:B------:R-:W-:Y:S08]  /*38a0*/  HMMA.16816.F32.BF16 R104, R12.reuse, R38, R72 ;  /* 0x000000260c68723c */ /* 0x040ff00000041848 */
[C---:B------:R-:W-:Y:S08]  /*38b0*/  HMMA.16816.F32.BF16 R44, R12.reuse, R34, R60 ;  /* 0x000000220c2c723c */ /* 0x040ff0000004183c */
[----:B------:R-:W-:Y:S01]  /*38c0*/  HMMA.16816.F32.BF16 R68, R12, R30, R88 ;  /* 0x0000001e0c44723c */ /* 0x000fe20000041858 */
[----:B------:R-:W-:Y:S07]  /*38d0*/  LDSM.16.M88.4 R12, [R217+0x3000] ;  /* 0x00300000d90c783b */ /* 0x000fee0000000200 */
[C---:B------:R-:W-:Y:S08]  /*38e0*/  HMMA.16816.F32.BF16 R64, R8.reuse, R24, R120 ;  /* 0x000000180840723c */ /* 0x040ff00000041878 */
[C---:B------:R-:W-:Y:S01]  /*38f0*/  HMMA.16816.F32.BF16 R116, R8.reuse, R26, R136 ;  /* 0x0000001a0874723c */ /* 0x040fe20000041888 */
[----:B------:R-:W1:Y:S07]  /*3900*/  LDSM.16.M88.4 R24, [R215+0x7c00] ;  /* 0x007c0000d718783b */ /* 0x000e6e0000000200 */
[C---:B------:R-:W-:Y:S08]  /*3910*/  HMMA.16816.F32.BF16 R92, R8.reuse, R36, R92 ;  /* 0x00000024085c723c */ /* 0x040ff0000004185c */
[C---:B------:R-:W-:Y:S01]  /*3920*/  HMMA.16816.F32.BF16 R88, R8.reuse, R38, R128 ;  /* 0x000000260858723c */ /* 0x040fe20000041880 */
[----:B------:R-:W4:Y:S07]  /*3930*/  LDSM.16.M88.4 R36, [R215+0x7000] ;  /* 0x00700000d724783b */ /* 0x000f2e0000000200 */
[C---:B------:R-:W-:Y:S01]  /*3940*/  HMMA.16816.F32.BF16 R80, R8.reuse, R32, R112 ;  /* 0x000000200850723c */ /* 0x040fe20000041870 */
[----:B------:R-:W5:Y:S07]  /*3950*/  LDSM.16.M88.4 R32, [R215+0x7400] ;  /* 0x00740000d720783b */ /* 0x000f6e0000000200 */
[C---:B------:R-:W-:Y:S08]  /*3960*/  HMMA.16816.F32.BF16 R72, R8.reuse, R28, R124 ;  /* 0x0000001c0848723c */ /* 0x040ff0000004187c */
[----:B------:R-:W-:Y:S01]  /*3970*/  HMMA.16816.F32.BF16 R60, R8, R30, R140 ;  /* 0x0000001e083c723c */ /* 0x000fe2000004188c */
[----:B------:R-:W1:Y:S04]  /*3980*/  LDSM.16.M88.4 R28, [R215+0x7800] ;  /* 0x00780000d71c783b */ /* 0x000e680000000200 */
[----:B------:R-:W1:Y:S03]  /*3990*/  LDSM.16.M88.4 R8, [R217+0x2000] ;  /* 0x00200000d908783b */ /* 0x000e660000000200 */
[C---:B--2---:R-:W-:Y:S08]  /*39a0*/  HMMA.16816.F32.BF16 R124, R4.reuse, R98, R84 ;  /* 0x00000062047c723c */ /* 0x044ff00000041854 */
[C---:B------:R-:W-:Y:S01]  /*39b0*/  HMMA.16816.F32.BF16 R128, R4.reuse, R96, R20 ;  /* 0x000000600480723c */ /* 0x040fe20000041814 */
[----:B------:R-:W-:Y:S07]  /*39c0*/  LDSM.16.M88.4 R20, [R213+0x8000] ;  /* 0x00800000d514783b */ /* 0x000fee0000000200 */
        /* <DEDUP_REMOVED lines=17> */
[----:B------:R-:W3:Y:S07]  /*3ae0*/  LDSM.16.M88.4 R16, [R216+0x4000] ;  /* 0x00400000d810783b */ /* 0x000eee0000000200 */
[C---:B-1----:R-:W-:Y:S08]  /*3af0*/  HMMA.16816.F32.BF16 R48, R12.reuse, R26, R124 ;  /* 0x0000001a0c30723c */ /* 0x042ff0000004187c */
[C---:B------:R-:W-:Y:S08]  /*3b00*/  HMMA.16816.F32.BF16 R52, R12.reuse, R24, R128 ;  /* 0x000000180c34723c */ /* 0x040ff00000041880 */
[C---:B----4-:R-:W-:Y:S08]  /*3b10*/  HMMA.16816.F32.BF16 R76, R12.reuse, R36, R152 ;  /* 0x000000240c4c723c */ /* 0x050ff00000041898 */
        /* <DEDUP_REMOVED lines=8> */
[C---:B------:R-:W-:Y:S01]  /*3ba0*/  HMMA.16816.F32.BF16 R100, R8.reuse, R34, R100 ;  /* 0x000000220864723c */ /* 0x040fe20000041864 */
[----:B------:R-:W-:Y:S07]  /*3bb0*/  LDSM.16.M88.4 R32, [R215+0x8400] ;  /* 0x00840000d720783b */ /* 0x000fee0000000200 */
[C---:B------:R-:W-:Y:S07]  /*3bc0*/  HMMA.16816.F32.BF16 R92, R8.reuse, R28, R92 ;  /* 0x0000001c085c723c */ /* 0x040fee000004185c */
[----:B------:R-:W-:Y:S01]  /*3bd0*/  IMAD R28, R2, 0x40, R161 ;  /* 0x00000040021c7824 */ /* 0x000fe200078e02a1 */
[----:B------:R-:W-:Y:S03]  /*3be0*/  HMMA.16816.F32.BF16 R84, R8, R30, R84 ;  /* 0x0000001e0854723c */ /* 0x000fe60000041854 */
[----:B------:R-:W-:-:S05]  /*3bf0*/  IMAD.IADD R2, R221, 0x1, -R28 ;  /* 0x00000001dd027824 */ /* 0x000fca00078e0a1c */
[----:B------:R-:W-:Y:S01]  /*3c00*/  HMMA.16816.F32.BF16 R88, R8, R24, R88 ;  /* 0x000000180858723c */ /* 0x000fe20000041858 */
[----:B------:R-:W-:-:S07]  /*3c10*/  IABS R2, R2 ;  /* 0x0000000200027213 */ /* 0x000fce0000000000 */
[----:B------:R-:W-:Y:S01]  /*3c20*/  HMMA.16816.F32.BF16 R80, R8, R26, R80 ;  /* 0x0000001a0850723c */ /* 0x000fe20000041850 */
[----:B------:R-:W-:Y:S07]  /*3c30*/  LDSM.16.M88.4 R8, [R215+0x8000] ;  /* 0x00800000d708783b */ /* 0x000fee0000000200 */
[C---:B--2---:R-:W-:Y:S01]  /*3c40*/  HMMA.16816.F32.BF16 R120, R4.reuse, R158, R48 ;  /* 0x0000009e0478723c */ /* 0x044fe20000041830 */
[----:B------:R-:W1:Y:S07]  /*3c50*/  LDSM.16.M88.4 R48, [R217+0x4000] ;  /* 0x00400000d930783b */ /* 0x000e6e0000000200 */
[----:B------:R-:W-:Y:S01]  /*3c60*/  HMMA.16816.F32.BF16 R116, R4, R156, R52 ;  /* 0x0000009c0474723c */ /* 0x000fe20000041834 */
[----:B------:R-:W2:Y:S07]  /*3c70*/  LDSM.16.M88.4 R52, [R217+0x5000] ;  /* 0x00500000d934783b */ /* 0x000eae0000000200 */
[-C--:B---3--:R-:W-:Y:S07]  /*3c80*/  HMMA.16816.F32.BF16 R24, R16, R20.reuse, R12 ;  /* 0x000000141018723c */ /* 0x088fee000004180c */
[C---:B------:R-:W-:Y:S01]  /*3c90*/  IADD3 R15, R0.reuse, 0x8, RZ ;  /* 0x00000008000f7810 */ /* 0x040fe20007ffe0ff */
[----:B------:R-:W-:Y:S01]  /*3ca0*/  HMMA.16816.F32.BF16 R76, R4, R20, R76 ;  /* 0x00000014044c723c */ /* 0x000fe2000004184c */
[----:B------:R-:W-:-:S02]  /*3cb0*/  IADD3 R14, R0, 0x40, RZ ;  /* 0x00000040000e7810 */ /* 0x000fc40007ffe0ff */
[----:B------:R-:W-:Y:S02]  /*3cc0*/  IADD3 R220, R15, UR4, RZ ;  /* 0x000000040fdc7c10 */ /* 0x000fe4000fffe0ff */
[----:B------:R-:W-:Y:S02]  /*3cd0*/  IADD3 R219, R14, UR4, RZ ;  /* 0x000000040edb7c10 */ /* 0x000fe4000fffe0ff */
[----:B------:R-:W-:Y:S01]  /*3ce0*/  IADD3 R13, R0, 0x48, RZ ;  /* 0x00000048000d7810 */ /* 0x000fe20007ffe0ff */
[----:B------:R-:W-:Y:S03]  /*3cf0*/  HMMA.16816.F32.BF16 R72, R4, R22, R72 ;  /* 0x000000160448723c */ /* 0x000fe60000041848 */
[----:B------:R-:W-:Y:S01]  /*3d00*/  IADD3 R226, R13, UR4, RZ ;  /* 0x000000040de27c10 */ /* 0x000fe2000fffe0ff */
[----:B------:R-:W-:Y:S02]  /*3d10*/  ULDC UR4, c[0x0][0x2e8] ;  /* 0x0000ba0000047ab9 */ /* 0x000fe40000000800 */
[----:B------:R-:W-:-:S02]  /*3d20*/  UIADD3 UR4, UR5, UR4, URZ ;  /* 0x0000000405047290 */ /* 0x000fc4000fffe03f */
[C---:B------:R-:W-:Y:S08]  /*3d30*/  HMMA.16816.F32.BF16 R68, R4.reuse, R40, R68 ;  /* 0x000000280444723c */ /* 0x040ff00000041844 */
[C---:B------:R-:W-:Y:S08]  /*3d40*/  HMMA.16816.F32.BF16 R64, R4.reuse, R42, R64 ;  /* 0x0000002a0440723c */ /* 0x040ff00000041840 */
[C---:B------:R-:W-:Y:S08]  /*3d50*/  HMMA.16816.F32.BF16 R96, R4.reuse, R44, R60 ;  /* 0x0000002c0460723c */ /* 0x040ff0000004183c */
[----:B------:R-:W-:Y:S07]  /*3d60*/  HMMA.16816.F32.BF16 R112, R4, R46, R56 ;  /* 0x0000002e0470723c */ /* 0x000fee0000041838 */
[----:B------:R-:W-:Y:S01]  /*3d70*/  IMAD.IADD R5, R220, 0x1, -R28 ;  /* 0x00000001dc057824 */ /* 0x000fe200078e0a1c */
[----:B-1----:R-:W-:Y:S01]  /*3d80*/  HMMA.16816.F32.BF16 R24, R48, R8, R24 ;  /* 0x000000083018723c */ /* 0x002fe20000041818 */
[----:B------:R-:W-:-:S03]  /*3d90*/  IMAD.MOV.U32 R4, RZ, RZ, R2 ;  /* 0x000000ffff047224 */ /* 0x000fc600078e0002 */
[----:B------:R-:W-:Y:S01]  /*3da0*/  IABS R2, R5 ;  /* 0x0000000500027213 */ /* 0x000fe20000000000 */
[----:B------:R-:W-:Y:S01]  /*3db0*/  IMAD.IADD R5, R219, 0x1, -R28 ;  /* 0x00000001db057824 */ /* 0x000fe200078e0a1c */
[----:B------:R1:W3:Y:S02]  /*3dc0*/  I2F R21, R4 ;  /* 0x0000000400157306 */ /* 0x0002e40000201400 */
[C---:B------:R-:W-:Y:S08]  /*3dd0*/  HMMA.16816.F32.BF16 R104, R16.reuse, R40, R104 ;  /* 0x000000281068723c */ /* 0x040ff00000041868 */
[----:B------:R-:W-:Y:S01]  /*3de0*/  HMMA.16816.F32.BF16 R100, R16, R42, R100 ;  /* 0x0000002a1064723c */ /* 0x000fe20000041864 */
[----:B-1----:R-:W-:Y:S01]  /*3df0*/  IMAD.MOV.U32 R4, RZ, RZ, R2 ;  /* 0x000000ffff047224 */ /* 0x002fe200078e0002 */
[----:B------:R-:W-:-:S06]  /*3e00*/  IABS R2, R5 ;  /* 0x0000000500027213 */ /* 0x000fcc0000000000 */
[----:B------:R-:W-:Y:S01]  /*3e10*/  HMMA.16816.F32.BF16 R36, R16, R22, R36 ;  /* 0x000000161024723c */ /* 0x000fe20000041824 */
[----:B---3--:R-:W-:Y:S01]  /*3e20*/  FFMA.FTZ R21, R21, -UR28, R24 ;  /* 0x8000001c15157c23 */ /* 0x008fe20008010018 */
[----:B------:R1:W3:Y:S01]  /*3e30*/  I2F R20, R4 ;  /* 0x0000000400147306 */ /* 0x0002e20000201400 */
[----:B------:R-:W-:Y:S01]  /*3e40*/  IMAD.MOV.U32 R5, RZ, RZ, R2 ;  /* 0x000000ffff057224 */ /* 0x000fe200078e0002 */
[----:B------:R-:W-:-:S04]  /*3e50*/  IADD3 R2, R28, 0x1, RZ ;  /* 0x000000011c027810 */ /* 0x000fc80007ffe0ff */
[C---:B--2---:R-:W-:Y:S01]  /*3e60*/  HMMA.16816.F32.BF16 R40, R52.reuse, R8, R76 ;  /* 0x000000083428723c */ /* 0x044fe2000004184c */
[----:B------:R-:W-:Y:S01]  /*3e70*/  IMAD.IADD R6, R221, 0x1, -R2 ;  /* 0x00000001dd067824 */ /* 0x000fe200078e0a02 */
[----:B------:R2:W4:Y:S05]  /*3e80*/  I2F R12, R5 ;  /* 0x00000005000c7306 */ /* 0x00052a0000201400 */
[----:B------:R-:W-:Y:S01]  /*3e90*/  IADD3 R8, R14, UR4, RZ ;  /* 0x000000040e087c10 */ /* 0x000fe2000fffe0ff */
[-C--:B------:R-:W-:Y:S01]  /*3ea0*/  HMMA.16816.F32.BF16 R72, R52, R10.reuse, R72 ;  /* 0x0000000a3448723c */ /* 0x080fe20000041848 */
[----:B------:R-:W-:Y:S01]  /*3eb0*/  IADD3 R9, R13, UR4, RZ ;  /* 0x000000040d097c10 */ /* 0x000fe2000fffe0ff */
[----:B-1----:R-:W-:Y:S01]  /*3ec0*/  IMAD.IADD R4, R226, 0x1, -R28 ;  /* 0x00000001e2047824 */ /* 0x002fe200078e0a1c */
[----:B------:R-:W-:Y:S01]  /*3ed0*/  IMNMX R228, R8, UR8, PT ;  /* 0x0000000808e47c17 */ /* 0x000fe2000b800200 */
[----:B---3--:R-:W-:Y:S01]  /*3ee0*/  FFMA.FTZ R20, R20, -UR28, R26 ;  /* 0x8000001c14147c23 */ /* 0x008fe2000801001a */
[----:B------:R-:W-:Y:S01]  /*3ef0*/  IMNMX R227, R9, UR8, PT ;  /* 0x0000000809e37c17 */ /* 0x000fe2000b800200 */
[----:B------:R-:W-:Y:S01]  /*3f00*/  IMAD R78, R110, 0x20, R109 ;  /* 0x000000206e4e7824 */ /* 0x000fe200078e026d */
[----:B------:R-:W-:Y:S01]  /*3f10*/  IABS R4, R4 ;  /* 0x0000000400047213 */ /* 0x000fe20000000000 */
[----:B------:R-:W-:Y:S01]  /*3f20*/  HMMA.16816.F32.BF16 R36, R48, R10, R36 ;  /* 0x0000000a3024723c */ /* 0x000fe20000041824 */
[----:B------:R-:W-:-:S02]  /*3f30*/  IADD3 R8, R219, -c[0x0][0x2e4], RZ ;  /* 0x8000b900db087a10 */ /* 0x000fc40007ffe0ff */
[----:B------:R-:W-:Y:S01]  /*3f40*/  IADD3 R9, R226, -c[0x0][0x2e4], RZ ;  /* 0x8000b900e2097a10 */ /* 0x000fe20007ffe0ff */
[----:B--2---:R-:W-:Y:S01]  /*3f50*/  IMAD.MOV.U32 R5, RZ, RZ, R4 ;  /* 0x000000ffff057224 */ /* 0x004fe200078e0004 */
[----:B------:R-:W-:Y:S02]  /*3f60*/  IABS R4, R6 ;  /* 0x0000000600047213 */ /* 0x000fe40000000000 */
[----:B------:R-:W-:Y:S01]  /*3f70*/  IMNMX R223, RZ, R8, !PT ;  /* 0x00000008ffdf7217 */ /* 0x000fe20007800200 */
[----:B------:R1:W2:Y:S01]  /*3f80*/  I2F R7, R5 ;  /* 0x0000000500077306 */ /* 0x0002a20000201400 */
[----:B----4-:R-:W-:Y:S01]  /*3f90*/  FFMA.FTZ R22, R12, -UR28, R40 ;  /* 0x8000001c0c167c23 */ /* 0x010fe20008010028 */
[----:B------:R-:W-:Y:S01]  /*3fa0*/  IMNMX R222, RZ, R9, !PT ;  /* 0x00000009ffde7217 */ /* 0x000fe20007800200 */
[----:B------:R-:W-:Y:S01]  /*3fb0*/  IMAD.IADD R12, R219, 0x1, -R2 ;  /* 0x00000001db0c7824 */ /* 0x000fe200078e0a02 */
[C---:B------:R-:W-:Y:S01]  /*3fc0*/  ISETP.GE.AND P3, PT, R2.reuse, R228, PT ;  /* 0x000000e40200720c */ /* 0x040fe20003f66270 */
[----:B------:R-:W-:Y:S01]  /*3fd0*/  HMMA.16816.F32.BF16 R92, R16, R44, R92 ;  /* 0x0000002c105c723c */ /* 0x000fe2000004185c */
[----:B------:R-:W-:-:S02]  /*3fe0*/  ISETP.GE.AND P1, PT, R2, R227, PT ;  /* 0x000000e30200720c */ /* 0x000fc40003f26270 */
[----:B------:R3:W4:Y:S01]  /*3ff0*/  I2F R6, R4 ;  /* 0x0000000400067306 */ /* 0x0007220000201400 */
[C---:B------:R-:W-:Y:S02]  /*4000*/  ISETP.LT.OR P3, PT, R2.reuse, R223, P3 ;  /* 0x000000df0200720c */ /* 0x040fe40001f61670 */
[----:B------:R-:W-:Y:S02]  /*4010*/  ISETP.LT.OR P1, PT, R2, R222, P1 ;  /* 0x000000de0200720c */ /* 0x000fe40000f21670 */
[----:B------:R-:W-:Y:S01]  /*4020*/  HMMA.16816.F32.BF16 R84, R16, R46, R84 ;  /* 0x0000002e1054723c */ /* 0x000fe20000041854 */
[----:B-1----:R-:W-:Y:S01]  /*4030*/  SHF.R.S32.HI R5, RZ, 0x1f, R108 ;  /* 0x0000001fff057819 */ /* 0x002fe2000001146c */
[----:B--2---:R-:W-:Y:S01]  /*4040*/  FFMA.FTZ R23, R7, -UR28, R42 ;  /* 0x8000001c07177c23 */ /* 0x004fe2000801002a */
[----:B------:R-:W-:Y:S02]  /*4050*/  IADD3 R7, R15, UR4, RZ ;  /* 0x000000040f077c10 */ /* 0x000fe4000fffe0ff */
[----:B------:R-:W-:-:S03]  /*4060*/  LEA.HI R5, R5, R108, RZ, 0x2 ;  /* 0x0000006c05057211 */ /* 0x000fc600078f10ff */
[-C--:B------:R-:W-:Y:S01]  /*4070*/  HMMA.16816.F32.BF16 R44, R48, R32.reuse, R104 ;  /* 0x00000020302c723c */ /* 0x080fe20000041868 */
[----:B------:R-:W-:Y:S02]  /*4080*/  IMNMX R229, R7, UR8, PT ;  /* 0x0000000807e57c17 */ /* 0x000fe4000b800200 */
[----:B---3--:R-:W-:Y:S01]  /*4090*/  LOP3.LUT R4, R5, 0xfffffffc, RZ, 0xc0, !PT ;  /* 0xfffffffc05047812 */ /* 0x008fe200078ec0ff */
[----:B----4-:R-:W-:Y:S01]  /*40a0*/  FFMA.FTZ R25, R6, -UR28, R25 ;  /* 0x8000001c06197c23 */ /* 0x010fe20008010019 */
[----:B------:R-:W-:Y:S02]  /*40b0*/  IADD3 R5, R28, 0x9, RZ ;  /* 0x000000091c057810 */ /* 0x000fe40007ffe0ff */
[----:B------:R-:W-:Y:S01]  /*40c0*/  IADD3 R6, R0, UR4, RZ ;  /* 0x0000000400067c10 */ /* 0x000fe2000fffe0ff */
[----:B------:R-:W-:Y:S01]  /*40d0*/  IMAD.IADD R4, R108, 0x1, -R4 ;  /* 0x000000016c047824 */ /* 0x000fe200078e0a04 */
[----:B------:R-:W-:Y:S01]  /*40e0*/  IADD3 R0, R28, 0x8, RZ ;  /* 0x000000081c007810 */ /* 0x000fe20007ffe0ff */
[C---:B------:R-:W-:Y:S01]  /*40f0*/  IMAD.IADD R11, R221.reuse, 0x1, -R5 ;  /* 0x00000001dd0b7824 */ /* 0x040fe200078e0a05 */
[----:B------:R-:W-:Y:S01]  /*4100*/  IMNMX R230, R6, UR8, PT ;  /* 0x0000000806e67c17 */ /* 0x000fe2000b800200 */
[----:B------:R-:W-:Y:S01]  /*4110*/  HMMA.16816.F32.BF16 R56, R52, R32, R68 ;  /* 0x000000203438723c */ /* 0x000fe20000041844 */
[C---:B------:R-:W-:Y:S01]  /*4120*/  IADD3 R6, R221.reuse, -c[0x0][0x2e4], RZ ;  /* 0x8000b900dd067a10 */ /* 0x040fe20007ffe0ff */
[--C-:B------:R-:W-:Y:S01]  /*4130*/  IMAD.IADD R10, R221, 0x1, -R0.reuse ;  /* 0x00000001dd0a7824 */ /* 0x100fe200078e0a00 */
[----:B------:R-:W-:Y:S01]  /*4140*/  IABS R11, R11 ;  /* 0x0000000b000b7213 */ /* 0x000fe20000000000 */
[--C-:B------:R-:W-:Y:S01]  /*4150*/  IMAD.IADD R8, R219, 0x1, -R0.reuse ;  /* 0x00000001db087824 */ /* 0x100fe200078e0a00 */
[----:B------:R-:W-:Y:S01]  /*4160*/  IADD3 R7, R220, -c[0x0][0x2e4], RZ ;  /* 0x8000b900dc077a10 */ /* 0x000fe20007ffe0ff */
[----:B------:R1:W-:Y:S01]  /*4170*/  STL [R1+0x9c], R4 ;  /* 0x00009c0401007387 */ /* 0x0003e20000100800 */
[----:B------:R-:W-:Y:S01]  /*4180*/  IMNMX R225, RZ, R6, !PT ;  /* 0x00000006ffe17217 */ /* 0x000fe20007800200 */
[----:B------:R-:W-:Y:S01]  /*4190*/  IMAD.IADD R9, R226, 0x1, -R0 ;  /* 0x00000001e2097824 */ /* 0x000fe200078e0a00 */
[----:B------:R-:W-:Y:S01]  /*41a0*/  IABS R6, R10 ;  /* 0x0000000a00067213 */ /* 0x000fe20000000000 */
[----:B------:R-:W-:Y:S01]  /*41b0*/  IMAD.IADD R10, R220, 0x1, -R2 ;  /* 0x00000001dc0a7824 */ /* 0x000fe200078e0a02 */
[----:B------:R-:W-:Y:S01]  /*41c0*/  IMNMX R224, RZ, R7, !PT ;  /* 0x00000007ffe07217 */ /* 0x000fe20007800200 */
[----:B------:R-:W-:Y:S01]  /*41d0*/  IMAD.MOV.U32 R7, RZ, RZ, R11 ;  /* 0x000000ffff077224 */ /* 0x000fe200078e000b */
[CC--:B------:R-:W-:Y:S01]  /*41e0*/  ISETP.GE.AND P4, PT, R28.reuse, R230.reuse, PT ;  /* 0x000000e61c00720c */ /* 0x0c0fe20003f86270 */
[----:B------:R2:W3:Y:S01]  /*41f0*/  I2F R15, R6 ;  /* 0x00000006000f7306 */ /* 0x0004e20000201400 */
[----:B------:R-:W-:Y:S01]  /*4200*/  ISETP.GE.AND P2, PT, R28, R229, PT ;  /* 0x000000e51c00720c */ /* 0x000fe20003f46270 */
[----:B------:R-:W-:Y:S01]  /*4210*/  HMMA.16816.F32.BF16 R88, R16, R156, R88 ;  /* 0x0000009c1058723c */ /* 0x000fe20000041858 */
[----:B------:R-:W-:-:S02]  /*4220*/  ISETP.GE.AND P6, PT, R2, R230, PT ;  /* 0x000000e60200720c */ /* 0x000fc40003fc6270 */
[----:B------:R-:W-:Y:S02]  /*4230*/  ISETP.GE.AND P5, PT, R2, R229, PT ;  /* 0x000000e50200720c */ /* 0x000fe40003fa6270 */
[CC--:B------:R-:W-:Y:S01]  /*4240*/  ISETP.LT.OR P4, PT, R28.reuse, R225.reuse, P4 ;  /* 0x000000e11c00720c */ /* 0x0c0fe20002781670 */
[----:B------:R4:W-:Y:S01]  /*4250*/  I2F R24, R7 ;  /* 0x0000000700187306 */ /* 0x0009e20000201400 */
[-C--:B------:R-:W-:Y:S01]  /*4260*/  ISETP.LT.OR P2, PT, R28, R224.reuse, P2 ;  /* 0x000000e01c00720c */ /* 0x080fe20001741670 */
[----:B------:R-:W-:Y:S01]  /*4270*/  HMMA.16816.F32.BF16 R156, R16, R158, R80 ;  /* 0x0000009e109c723c */ /* 0x000fe20000041850 */
[C---:B------:R-:W-:Y:S01]  /*4280*/  ISETP.LT.OR P6, PT, R2.reuse, R225, P6 ;  /* 0x000000e10200720c */ /* 0x040fe200037c1670 */
[----:B------:R-:W5:Y:S01]  /*4290*/  LDSM.16.M88.4 R16, [R215+0x8800] ;  /* 0x00880000d710783b */ /* 0x000f620000000200 */
[----:B------:R-:W-:Y:S02]  /*42a0*/  ISETP.LT.OR P5, PT, R2, R224, P5 ;  /* 0x000000e00200720c */ /* 0x000fe40002fa1670 */
[----:B------:R-:W-:-:S02]  /*42b0*/  FSEL R136, R21, -INF , !P4 ;  /* 0xff80000015887808 */ /* 0x000fc40006000000 */
[----:B--2---:R-:W-:Y:S02]  /*42c0*/  IABS R6, R10 ;  /* 0x0000000a00067213 */ /* 0x004fe40000000000 */
[----:B------:R-:W-:Y:S01]  /*42d0*/  IABS R10, R12 ;  /* 0x0000000c000a7213 */ /* 0x000fe20000000000 */
[----:B---3--:R-:W-:Y:S01]  /*42e0*/  FFMA.FTZ R12, R15, -UR28, R36 ;  /* 0x8000001c0f0c7c23 */ /* 0x008fe20008010024 */
[----:B------:R2:W3:Y:S01]  /*42f0*/  I2F R11, R6 ;  /* 0x00000006000b7306 */ /* 0x0004e20000201400 */
[----:B------:R-:W-:Y:S01]  /*4300*/  FSEL R160, R20, -INF , !P2 ;  /* 0xff80000014a07808 */ /* 0x000fe20005000000 */
[----:B----4-:R-:W-:Y:S01]  /*4310*/  IMAD.IADD R7, R226, 0x1, -R2 ;  /* 0x00000001e2077824 */ /* 0x010fe200078e0a02 */
[----:B------:R-:W-:Y:S01]  /*4320*/  ISETP.GE.AND P4, PT, R28, R228, PT ;  /* 0x000000e41c00720c */ /* 0x000fe20003f86270 */
[----:B------:R-:W-:Y:S01]  /*4330*/  IMAD.IADD R2, R220, 0x1, -R0 ;  /* 0x00000001dc027824 */ /* 0x000fe200078e0a00 */
[----:B------:R-:W-:Y:S02]  /*4340*/  ISETP.GE.AND P2, PT, R28, R227, PT ;  /* 0x000000e31c00720c */ /* 0x000fe40003f46270 */
[----:B------:R-:W-:-:S02]  /*4350*/  IABS R7, R7 ;  /* 0x0000000700077213 */ /* 0x000fc40000000000 */
[----:B------:R-:W-:Y:S02]  /*4360*/  IABS R2, R2 ;  /* 0x0000000200027213 */ /* 0x000fe40000000000 */
[C---:B------:R-:W-:Y:S02]  /*4370*/  ISETP.LT.OR P4, PT, R28.reuse, R223, P4 ;  /* 0x000000df1c00720c */ /* 0x040fe40002781670 */
[----:B------:R-:W-:Y:S01]  /*4380*/  ISETP.LT.OR P2, PT, R28, R222, P2 ;  /* 0x000000de1c00720c */ /* 0x000fe20001741670 */
[----:B--2---:R-:W-:Y:S01]  /*4390*/  IMAD.MOV.U32 R6, RZ, RZ, R10 ;  /* 0x000000ffff067224 */ /* 0x004fe200078e000a */
[----:B------:R-:W-:Y:S01]  /*43a0*/  FSEL R76, R22, -INF , !P4 ;  /* 0xff800000164c7808 */ /* 0x000fe20006000000 */
[----:B---3--:R-:W-:Y:S01]  /*43b0*/  FFMA.FTZ R11, R11, -UR28, R27 ;  /* 0x8000001c0b0b7c23 */ /* 0x008fe2000801001b */
[----:B------:R-:W-:Y:S01]  /*43c0*/  FSEL R77, R23, -INF , !P2 ;  /* 0xff800000174d7808 */ /* 0x000fe20005000000 */
[----:B------:R2:W3:Y:S01]  /*43d0*/  I2F R14, R6 ;  /* 0x00000006000e7306 */ /* 0x0004e20000201400 */
[----:B------:R-:W-:Y:S01]  /*43e0*/  FSEL R134, R25, -INF , !P6 ;  /* 0xff80000019867808 */ /* 0x000fe20007000000 */
[----:B------:R-:W-:Y:S01]  /*43f0*/  FFMA.FTZ R22, R24, -UR28, R37 ;  /* 0x8000001c18167c23 */ /* 0x000fe20008010025 */
[----:B-1----:R-:W-:-:S02]  /*4400*/  IADD3 R4, R28, 0x10, RZ ;  /* 0x000000101c047810 */ /* 0x002fc40007ffe0ff */
[C---:B------:R-:W-:Y:S02]  /*4410*/  ISETP.GE.AND P0, PT, R0.reuse, R230, PT ;  /* 0x000000e60000720c */ /* 0x040fe40003f06270 */
[C---:B------:R-:W-:Y:S02]  /*4420*/  ISETP.GE.AND P4, PT, R0.reuse, R229, PT ;  /* 0x000000e50000720c */ /* 0x040fe40003f86270 */
[C---:B------:R-:W-:Y:S02]  /*4430*/  ISETP.GE.AND P2, PT, R0.reuse, R228, PT ;  /* 0x000000e40000720c */ /* 0x040fe40003f46270 */
[C---:B------:R-:W-:Y:S02]  /*4440*/  ISETP.GE.AND P6, PT, R0.reuse, R227, PT ;  /* 0x000000e30000720c */ /* 0x040fe40003fc6270 */
[C---:B------:R-:W-:Y:S02]  /*4450*/  ISETP.LT.OR P0, PT, R0.reuse, R225, P0 ;  /* 0x000000e10000720c */ /* 0x040fe40000701670 */
[C---:B------:R-:W-:Y:S01]  /*4460*/  ISETP.LT.OR P4, PT, R0.reuse, R224, P4 ;  /* 0x000000e00000720c */ /* 0x040fe20002781670 */
[----:B--2---:R-:W-:Y:S01]  /*4470*/  IMAD.MOV.U32 R6, RZ, RZ, R7 ;  /* 0x000000ffff067224 */ /* 0x004fe200078e0007 */
[----:B------:R-:W-:Y:S01]  /*4480*/  ISETP.LT.OR P2, PT, R0, R223, P2 ;  /* 0x000000df0000720c */ /* 0x000fe20001741670 */
[----:B---3--:R-:W-:Y:S01]  /*4490*/  FFMA.FTZ R14, R14, -UR28, R41 ;  /* 0x8000001c0e0e7c23 */ /* 0x008fe20008010029 */
[----:B------:R-:W-:Y:S01]  /*44a0*/  ISETP.LT.OR P6, PT, R0, R222, P6 ;  /* 0x000000de0000720c */ /* 0x000fe200037c1670 */
[----:B------:R1:W2:Y:S01]  /*44b0*/  I2F R13, R6 ;  /* 0x00000006000d7306 */ /* 0x0002a20000201400 */
[----:B------:R-:W-:Y:S01]  /*44c0*/  IMAD.IADD R0, R221, 0x1, -R4 ;  /* 0x00000001dd007824 */ /* 0x000fe200078e0a04 */
[----:B------:R-:W-:-:S02]  /*44d0*/  FSEL R149, R11, -INF , !P5 ;  /* 0xff8000000b957808 */ /* 0x000fc40006800000 */
[----:B------:R-:W-:Y:S02]  /*44e0*/  FSEL R62, R14, -INF , !P3 ;  /* 0xff8000000e3e7808 */ /* 0x000fe40005800000 */
[----:B------:R-:W-:Y:S02]  /*44f0*/  IABS R0, R0 ;  /* 0x0000000000007213 */ /* 0x000fe40000000000 */
[----:B------:R-:W-:Y:S02]  /*4500*/  FSEL R133, R12, -INF , !P0 ;  /* 0xff8000000c857808 */ /* 0x000fe40004000000 */
[C---:B------:R-:W-:Y:S01]  /*4510*/  ISETP.GE.AND P5, PT, R5.reuse, R230, PT ;  /* 0x000000e60500720c */ /* 0x040fe20003fa6270 */
[----:B------:R-:W-:Y:S01]  /*4520*/  IMAD.MOV.U32 R7, RZ, RZ, R0 ;  /* 0x000000ffff077224 */ /* 0x000fe200078e0000 */
[----:B------:R-:W-:Y:S02]  /*4530*/  IADD3 R0, R28, 0x18, RZ ;  /* 0x000000181c007810 */ /* 0x000fe40007ffe0ff */
[----:B------:R-:W-:Y:S01]  /*4540*/  ISETP.GE.AND P3, PT, R5, R229, PT ;  /* 0x000000e50500720c */ /* 0x000fe20003f66270 */
[----:B------:R-:W3:Y:S01]  /*4550*/  I2F R23, R7 ;  /* 0x0000000700177306 */ /* 0x000ee20000201400 */
[----:B-1----:R-:W-:Y:S01]  /*4560*/  IMAD.MOV.U32 R6, RZ, RZ, R2 ;  /* 0x000000ffff067224 */ /* 0x002fe200078e0002 */
[----:B------:R-:W-:Y:S01]  /*4570*/  IABS R2, R8 ;  /* 0x0000000800027213 */ /* 0x000fe20000000000 */
[----:B--2---:R-:W-:Y:S01]  /*4580*/  FFMA.FTZ R13, R13, -UR28, R43 ;  /* 0x8000001c0d0d7c23 */ /* 0x004fe2000801002b */
[C---:B------:R-:W-:Y:S01]  /*4590*/  ISETP.GE.AND P0, PT, R5.reuse, R227, PT ;  /* 0x000000e30500720c */ /* 0x040fe20003f06270 */
[----:B-----5:R-:W-:Y:S01]  /*45a0*/  HMMA.16816.F32.BF16 R40, R52, R16, R96 ;  /* 0x000000103428723c */ /* 0x020fe20000041860 */
[----:B------:R-:W-:-:S02]  /*45b0*/  ISETP.LT.OR P5, PT, R5, R225, P5 ;  /* 0x000000e10500720c */ /* 0x000fc40002fa1670 */
[----:B------:R1:W2:Y:S01]  /*45c0*/  I2F R8, R6 ;  /* 0x0000000600087306 */ /* 0x0002a20000201400 */
[----:B------:R-:W-:Y:S02]  /*45d0*/  FSEL R69, R13, -INF , !P1 ;  /* 0xff8000000d457808 */ /* 0x000fe40004800000 */
[C---:B------:R-:W-:Y:S02]  /*45e0*/  ISETP.GE.AND P1, PT, R5.reuse, R228, PT ;  /* 0x000000e40500720c */ /* 0x040fe40003f26270 */
[C---:B------:R-:W-:Y:S02]  /*45f0*/  ISETP.LT.OR P3, PT, R5.reuse, R224, P3 ;  /* 0x000000e00500720c */ /* 0x040fe40001f61670 */
[----:B------:R-:W-:Y:S01]  /*4600*/  ISETP.LT.OR P1, PT, R5, R223, P1 ;  /* 0x000000df0500720c */ /* 0x000fe20000f21670 */
[----:B---3--:R-:W-:Y:S01]  /*4610*/  FFMA.FTZ R11, R23, -UR28, R44 ;  /* 0x8000001c170b7c23 */ /* 0x008fe2000801002c */
[----:B------:R-:W-:Y:S02]  /*4620*/  ISETP.LT.OR P0, PT, R5, R222, P0 ;  /* 0x000000de0500720c */ /* 0x000fe40000701670 */
[----:B------:R-:W-:-:S02]  /*4630*/  FSEL R132, R22, -INF , !P5 ;  /* 0xff80000016847808 */ /* 0x000fc40006800000 */
[----:B------:R-:W-:Y:S02]  /*4640*/  ISETP.GE.AND P5, PT, R4, R227, PT ;  /* 0x000000e30400720c */ /* 0x000fe40003fa6270 */
[----:B-1----:R-:W-:Y:S01]  /*4650*/  IABS R6, R9 ;  /* 0x0000000900067213 */ /* 0x002fe20000000000 */
[----:B--2---:R-:W-:Y:S01]  /*4660*/  FFMA.FTZ R15, R8, -UR28, R38 ;  /* 0x8000001c080f7c23 */ /* 0x004fe20008010026 */
[----:B------:R1:W2:Y:S01]  /*4670*/  I2F R9, R2 ;  /* 0x0000000200097306 */ /* 0x0002a20000201400 */
[----:B------:R-:W-:Y:S01]  /*4680*/  IMAD.IADD R8, R221, 0x1, -R0 ;  /* 0x00000001dd087824 */ /* 0x000fe200078e0a00 */
[C---:B------:R-:W-:Y:S02]  /*4690*/  ISETP.LT.OR P5, PT, R4.reuse, R222, P5 ;  /* 0x000000de0400720c */ /* 0x040fe40002fa1670 */
[----:B------:R-:W-:Y:S02]  /*46a0*/  FSEL R135, R15, -INF , !P4 ;  /* 0xff8000000f877808 */ /* 0x000fe40006000000 */
[----:B------:R-:W-:-:S02]  /*46b0*/  ISETP.GE.AND P4, PT, R4, R230, PT ;  /* 0x000000e60400720c */ /* 0x000fc40003f86270 */
[----:B------:R3:W4:Y:S02]  /*46c0*/  I2F R10, R6 ;  /* 0x00000006000a7306 */ /* 0x0007240000201400 */
[----:B------:R-:W-:-:S04]  /*46d0*/  ISETP.LT.OR P4, PT, R4, R225, P4 ;  /* 0x000000e10400720c */ /* 0x000fc80002781670 */
[----:B------:R-:W-:Y:S02]  /*46e0*/  FSEL R162, R11, -INF , !P4 ;  /* 0xff8000000ba27808 */ /* 0x000fe40006000000 */
[C---:B-1----:R-:W-:Y:S01]  /*46f0*/  IADD3 R2, R28.reuse, 0x11, RZ ;  /* 0x000000111c027810 */ /* 0x042fe20007ffe0ff */
[----:B--2---:R-:W-:Y:S01]  /*4700*/  FFMA.FTZ R21, R9, -UR28, R72 ;  /* 0x8000001c09157c23 */ /* 0x004fe20008010048 */
[----:B------:R-:W-:Y:S02]  /*4710*/  IADD3 R9, R28, 0x19, RZ ;  /* 0x000000191c097810 */ /* 0x000fe40007ffe0ff */
[----:B------:R-:W-:Y:S02]  /*4720*/  ISETP.GE.AND P4, PT, R2, R227, PT ;  /* 0x000000e30200720c */ /* 0x000fe40003f86270 */
[----:B------:R-:W-:Y:S01]  /*4730*/  FSEL R63, R21, -INF , !P2 ;  /* 0xff800000153f7808 */ /* 0x000fe20005000000 */
[----:B---3--:R-:W-:Y:S01]  /*4740*/  IMAD.IADD R6, R221, 0x1, -R2 ;  /* 0x00000001dd067824 */ /* 0x008fe200078e0a02 */
[----:B------:R-:W-:Y:S01]  /*4750*/  ISETP.GE.AND P2, PT, R4, R229, PT ;  /* 0x000000e50400720c */ /* 0x000fe20003f46270 */
[----:B----4-:R-:W-:Y:S01]  /*4760*/  FFMA.FTZ R20, R10, -UR28, R74 ;  /* 0x8000001c0a147c23 */ /* 0x010fe2000801004a */
[----:B------:R-:W-:Y:S01]  /*4770*/  ISETP.LT.OR P4, PT, R2, R222, P4 ;  /* 0x000000de0200720c */ /* 0x000fe20002781670 */
[----:B------:R-:W-:Y:S01]  /*4780*/  IMAD.IADD R10, R219, 0x1, -R5 ;  /* 0x00000001db0a7824 */ /* 0x000fe200078e0a05 */
[----:B------:R-:W-:-:S02]  /*4790*/  IABS R6, R6 ;  /* 0x0000000600067213 */ /* 0x000fc40000000000 */
[----:B------:R-:W-:Y:S02]  /*47a0*/  FSEL R68, R20, -INF , !P6 ;  /* 0xff80000014447808 */ /* 0x000fe40007000000 */
[C---:B------:R-:W-:Y:S01]  /*47b0*/  ISETP.GE.AND P6, PT, R4.reuse, R228, PT ;  /* 0x000000e40400720c */ /* 0x040fe20003fc6270 */
[----:B------:R-:W-:Y:S01]  /*47c0*/  IMAD.MOV.U32 R7, RZ, RZ, R6 ;  /* 0x000000ffff077224 */ /* 0x000fe200078e0006 */
[----:B------:R-:W-:Y:S01]  /*47d0*/  IABS R6, R8 ;  /* 0x0000000800067213 */ /* 0x000fe20000000000 */
[----:B------:R-:W-:Y:S01]  /*47e0*/  IMAD.IADD R8, R221, 0x1, -R9 ;  /* 0x00000001dd087824 */ /* 0x000fe200078e0a09 */
[C---:B------:R-:W-:Y:S01]  /*47f0*/  ISETP.LT.OR P2, PT, R4.reuse, R224, P2 ;  /* 0x000000e00400720c */ /* 0x040fe20001741670 */
[----:B------:R1:W2:Y:S01]  /*4800*/  I2F R25, R7 ;  /* 0x0000000700197306 */ /* 0x0002a20000201400 */
[----:B------:R-:W-:Y:S01]  /*4810*/  ISETP.LT.OR P6, PT, R4, R223, P6 ;  /* 0x000000df0400720c */ /* 0x000fe200037c1670 */
[----:B------:R-:W-:Y:S01]  /*4820*/  HMMA.16816.F32.BF16 R20, R52, R34, R64 ;  /* 0x000000223414723c */ /* 0x000fe20000041840 */
[----:B-1----:R-:W-:Y:S01]  /*4830*/  IMAD.MOV.U32 R7, RZ, RZ, R6 ;  /* 0x000000ffff077224 */ /* 0x002fe200078e0006 */
[----:B------:R-:W-:Y:S01]  /*4840*/  IABS R6, R8 ;  /* 0x0000000800067213 */ /* 0x000fe20000000000 */
[----:B------:R-:W-:-:S03]  /*4850*/  IMAD.IADD R8, R220, 0x1, -R5 ;  /* 0x00000001dc087824 */ /* 0x000fc600078e0a05 */
[----:B------:R1:W-:Y:S01]  /*4860*/  I2F R32, R7 ;  /* 0x0000000700207306 */ /* 0x0003e20000201400 */
[----:B--2---:R-:W-:Y:S02]  /*4870*/  FFMA.FTZ R11, R25, -UR28, R45 ;  /* 0x8000001c190b7c23 */ /* 0x004fe4000801002d */
[----:B------:R-:W-:Y:S01]  /*4880*/  HMMA.16816.F32.BF16 R24, R48, R34, R100 ;  /* 0x000000223018723c */ /* 0x000fe20000041864 */
[----:B-1----:R-:W-:Y:S01]  /*4890*/  IMAD.MOV.U32 R7, RZ, RZ, R6 ;  /* 0x000000ffff077224 */ /* 0x002fe200078e0006 */
[----:B------:R-:W-:-:S03]  /*48a0*/  IABS R6, R8 ;  /* 0x0000000800067213 */ /* 0x000fc60000000000 */
[----:B------:R1:W-:Y:S02]  /*48b0*/  I2F R36, R7 ;  /* 0x0000000700247306 */ /* 0x0003e40000201400 */
[----:B-1----:R-:W-:-:S06]  /*48c0*/  IABS R7, R10 ;  /* 0x0000000a00077213 */ /* 0x002fcc0000000000 */
[----:B------:R1:W-:Y:S02]  /*48d0*/  I2F R10, R6 ;  /* 0x00000006000a7306 */ /* 0x0003e40000201400 */
[----:B-1----:R-:W-:Y:S02]  /*48e0*/  IMAD.IADD R6, R226, 0x1, -R5 ;  /* 0x00000001e2067824 */ /* 0x002fe400078e0a05 */
[----:B------:R-:W-:-:S03]  /*48f0*/  IMAD.MOV.U32 R5, RZ, RZ, R7 ;  /* 0x000000ffff057224 */ /* 0x000fc600078e0007 */
[----:B------:R-:W-:Y:S01]  /*4900*/  IABS R8, R6 ;  /* 0x0000000600087213 */ /* 0x000fe20000000000 */
[----:B------:R1:W-:Y:S01]  /*4910*/  I2F R7, R5 ;  /* 0x0000000500077306 */ /* 0x0003e20000201400 */
[----:B------:R-:W-:-:S05]  /*4920*/  IMAD.IADD R6, R219, 0x1, -R4 ;  /* 0x00000001db067824 */ /* 0x000fca00078e0a04 */
[----:B------:R-:W-:Y:S02]  /*4930*/  IABS R6, R6 ;  /* 0x0000000600067213 */ /* 0x000fe40000000000 */
[----:B------:R-:W2:Y:S01]  /*4940*/  I2F R8, R8 ;  /* 0x0000000800087306 */ /* 0x000ea20000201400 */
[----:B-1----:R-:W-:-:S05]  /*4950*/  IMAD.IADD R5, R220, 0x1, -R4 ;  /* 0x00000001dc057824 */ /* 0x002fca00078e0a04 */
[----:B------:R-:W-:Y:S01]  /*4960*/  IABS R5, R5 ;  /* 0x0000000500057213 */ /* 0x000fe20000000000 */
[----:B--2---:R-:W-:-:S03]  /*4970*/  FFMA.FTZ R8, R8, -UR28, R75 ;  /* 0x8000001c08087c23 */ /* 0x004fc6000801004b */
[----:B------:R1:W-:Y:S02]  /*4980*/  I2F R13, R5 ;  /* 0x00000005000d7306 */ /* 0x0003e40000201400 */
[----:B------:R-:W-:Y:S02]  /*4990*/  FSEL R61, R8, -INF , !P0 ;  /* 0xff800000083d7808 */ /* 0x000fe40004000000 */
[----:B------:R-:W-:-:S04]  /*49a0*/  ISETP.GE.AND P0, PT, R2, R228, PT ;  /* 0x000000e40200720c */ /* 0x000fc80003f06270 */
[----:B------:R-:W-:Y:S01]  /*49b0*/  ISETP.LT.OR P0, PT, R2, R223, P0 ;  /* 0x000000df0200720c */ /* 0x000fe20000701670 */
[----:B-1----:R-:W-:Y:S02]  /*49c0*/  IMAD.IADD R5, R226, 0x1, -R4 ;  /* 0x00000001e2057824 */ /* 0x002fe400078e0a04 */
[----:B------:R-:W-:Y:S02]  /*49d0*/  IMAD.MOV.U32 R4, RZ, RZ, R6 ;  /* 0x000000ffff047224 */ /* 0x000fe400078e0006 */
[----:B------:R-:W-:Y:S01]  /*49e0*/  FFMA.FTZ R6, R10, -UR28, R39 ;  /* 0x8000001c0a067c23 */ /* 0x000fe20008010027 */
[----:B------:R-:W-:Y:S01]  /*49f0*/  IABS R5, R5 ;  /* 0x0000000500057213 */ /* 0x000fe20000000000 */
[----:B------:R1:W2:Y:S01]  /*4a00*/  I2F R12, R4 ;  /* 0x00000004000c7306 */ /* 0x0002a20000201400 */
[----:B------:R-:W-:Y:S02]  /*4a10*/  FFMA.FTZ R10, R7, -UR28, R73 ;  /* 0x8000001c070a7c23 */ /* 0x000fe40008010049 */
[----:B------:R-:W-:Y:S01]  /*4a20*/  FSEL R147, R6, -INF , !P3 ;  /* 0xff80000006937808 */ /* 0x000fe20005800000 */
[--C-:B------:R-:W-:Y:S01]  /*4a30*/  IMAD.IADD R6, R219, 0x1, -R2.reuse ;  /* 0x00000001db067824 */ /* 0x100fe200078e0a02 */
[----:B------:R-:W-:Y:S01]  /*4a40*/  ISETP.GE.AND P3, PT, R2, R230, PT ;  /* 0x000000e60200720c */ /* 0x000fe20003f66270 */
[----:B------:R-:W-:Y:S01]  /*4a50*/  IMAD.IADD R7, R226, 0x1, -R2 ;  /* 0x00000001e2077824 */ /* 0x000fe200078e0a02 */
[----:B------:R-:W-:Y:S01]  /*4a60*/  FSEL R60, R10, -INF , !P1 ;  /* 0xff8000000a3c7808 */ /* 0x000fe20004800000 */
[----:B------:R-:W3:Y:S01]  /*4a70*/  I2F R14, R5 ;  /* 0x00000005000e7306 */ /* 0x000ee20000201400 */
[----:B------:R-:W-:-:S02]  /*4a80*/  ISETP.GE.AND P1, PT, R2, R229, PT ;  /* 0x000000e50200720c */ /* 0x000fc40003f26270 */
[C---:B------:R-:W-:Y:S02]  /*4a90*/  ISETP.LT.OR P3, PT, R2.reuse, R225, P3 ;  /* 0x000000e10200720c */ /* 0x040fe40001f61670 */
[----:B------:R-:W-:Y:S02]  /*4aa0*/  ISETP.LT.OR P1, PT, R2, R224, P1 ;  /* 0x000000e00200720c */ /* 0x000fe40000f21670 */
[----:B------:R-:W-:Y:S01]  /*4ab0*/  FSEL R151, R11, -INF , !P3 ;  /* 0xff8000000b977808 */ /* 0x000fe20005800000 */
[----:B-1----:R-:W-:Y:S01]  /*4ac0*/  IMAD.IADD R4, R220, 0x1, -R2 ;  /* 0x00000001dc047824 */ /* 0x002fe200078e0a02 */
[----:B------:R-:W-:Y:S01]  /*4ad0*/  ISETP.GE.AND P3, PT, R0, R227, PT ;  /* 0x000000e30000720c */ /* 0x000fe20003f66270 */
[----:B------:R-:W-:Y:S02]  /*4ae0*/  IMAD.IADD R2, R220, 0x1, -R0 ;  /* 0x00000001dc027824 */ /* 0x000fe400078e0a00 */
[----:B--2---:R-:W-:Y:S01]  /*4af0*/  FFMA.FTZ R10, R12, -UR28, R56 ;  /* 0x8000001c0c0a7c23 */ /* 0x004fe20008010038 */
[----:B------:R-:W-:-:S02]  /*4b00*/  IABS R4, R4 ;  /* 0x0000000400047213 */ /* 0x000fc40000000000 */
[----:B------:R-:W-:Y:S01]  /*4b10*/  IABS R2, R2 ;  /* 0x0000000200027213 */ /* 0x000fe20000000000 */
[----:B---3--:R-:W-:Y:S01]  /*4b20*/  FFMA.FTZ R8, R14, -UR28, R58 ;  /* 0x8000001c0e087c23 */ /* 0x008fe2000801003a */
[----:B------:R-:W-:Y:S01]  /*4b30*/  FSEL R104, R10, -INF , !P6 ;  /* 0xff8000000a687808 */ /* 0x000fe20007000000 */
[----:B------:R-:W-:Y:S01]  /*4b40*/  IMAD.MOV.U32 R5, RZ, RZ, R4 ;  /* 0x000000ffff057224 */ /* 0x000fe200078e0004 */
[----:B------:R-:W-:Y:S01]  /*4b50*/  IABS R4, R6 ;  /* 0x0000000600047213 */ /* 0x000fe20000000000 */
[----:B------:R-:W-:Y:S01]  /*4b60*/  FFMA.FTZ R6, R13, -UR28, R46 ;  /* 0x8000001c0d067c23 */ /* 0x000fe2000801002e */
[----:B------:R-:W-:Y:S01]  /*4b70*/  FSEL R108, R8, -INF , !P5 ;  /* 0xff800000086c7808 */ /* 0x000fe20006800000 */
[----:B------:R1:W-:Y:S01]  /*4b80*/  I2F R31, R5 ;  /* 0x00000005001f7306 */ /* 0x0003e20000201400 */
[----:B------:R-:W-:Y:S02]  /*4b90*/  ISETP.GE.AND P6, PT, R0, R229, PT ;  /* 0x000000e50000720c */ /* 0x000fe40003fc6270 */
[----:B------:R-:W-:Y:S01]  /*4ba0*/  FSEL R161, R6, -INF , !P2 ;  /* 0xff80000006a17808 */ /* 0x000fe20005000000 */
[----:B------:R-:W-:Y:S01]  /*4bb0*/  IMAD.IADD R6, R220, 0x1, -R9 ;  /* 0x00000001dc067824 */ /* 0x000fe200078e0a09 */
[----:B------:R-:W-:-:S02]  /*4bc0*/  ISETP.GE.AND P2, PT, R0, R230, PT ;  /* 0x000000e60000720c */ /* 0x000fc40003f46270 */
[C---:B------:R-:W-:Y:S01]  /*4bd0*/  ISETP.GE.AND P5, PT, R0.reuse, R228, PT ;  /* 0x000000e40000720c */ /* 0x040fe20003fa6270 */
[----:B------:R2:W3:Y:S01]  /*4be0*/  I2F R30, R4 ;  /* 0x00000004001e7306 */ /* 0x0004e20000201400 */
[C---:B------:R-:W-:Y:S02]  /*4bf0*/  ISETP.LT.OR P2, PT, R0.reuse, R225, P2 ;  /* 0x000000e10000720c */ /* 0x040fe40001741670 */
[C---:B------:R-:W-:Y:S02]  /*4c00*/  ISETP.LT.OR P6, PT, R0.reuse, R224, P6 ;  /* 0x000000e00000720c */ /* 0x040fe400037c1670 */
[C---:B------:R-:W-:Y:S02]  /*4c10*/  ISETP.LT.OR P5, PT, R0.reuse, R223, P5 ;  /* 0x000000df0000720c */ /* 0x040fe40002fa1670 */
[----:B------:R-:W-:Y:S02]  /*4c20*/  ISETP.LT.OR P3, PT, R0, R222, P3 ;  /* 0x000000de0000720c */ /* 0x000fe40001f61670 */
[----:B-1----:R-:W-:Y:S01]  /*4c30*/  IABS R5, R7 ;  /* 0x0000000700057213 */ /* 0x002fe20000000000 */
[----:B------:R-:W-:-:S04]  /*4c40*/  IMAD.IADD R7, R219, 0x1, -R9 ;  /* 0x00000001db077824 */ /* 0x000fc800078e0a09 */
[----:B--2---:R-:W-:Y:S02]  /*4c50*/  IMAD.MOV.U32 R4, RZ, RZ, R5 ;  /* 0x000000ffff047224 */ /* 0x004fe400078e0005 */
[----:B------:R-:W-:Y:S02]  /*4c60*/  IMAD.IADD R5, R219, 0x1, -R0 ;  /* 0x00000001db057824 */ /* 0x000fe400078e0a00 */
[----:B------:R1:W2:Y:S01]  /*4c70*/  I2F R15, R4 ;  /* 0x00000004000f7306 */ /* 0x0002a20000201400 */
[----:B---3--:R-:W-:-:S05]  /*4c80*/  FFMA.FTZ R10, R30, -UR28, R57 ;  /* 0x8000001c1e0a7c23 */ /* 0x008fca0008010039 */
[----:B------:R-:W-:Y:S02]  /*4c90*/  FSEL R103, R10, -INF , !P0 ;  /* 0xff8000000a677808 */ /* 0x000fe40004000000 */
[----:B------:R-:W-:-:S04]  /*4ca0*/  ISETP.GE.AND P0, PT, R9, R229, PT ;  /* 0x000000e50900720c */ /* 0x000fc80003f06270 */
[----:B------:R-:W-:Y:S01]  /*4cb0*/  ISETP.LT.OR P0, PT, R9, R224, P0 ;  /* 0x000000e00900720c */ /* 0x000fe20000701670 */
[----:B-1----:R-:W-:Y:S01]  /*4cc0*/  IMAD.MOV.U32 R4, RZ, RZ, R2 ;  /* 0x000000ffff047224 */ /* 0x002fe200078e0002 */
[----:B------:R-:W-:Y:S01]  /*4cd0*/  IABS R2, R5 ;  /* 0x0000000500027213 */ /* 0x000fe20000000000 */
[----:B------:R-:W-:Y:S01]  /*4ce0*/  IMAD.IADD R5, R226, 0x1, -R0 ;  /* 0x00000001e2057824 */ /* 0x000fe200078e0a00 */
[----:B------:R-:W-:Y:S01]  /*4cf0*/  IABS R0, R7 ;  /* 0x0000000700007213 */ /* 0x000fe20000000000 */
[----:B------:R1:W3:Y:S01]  /*4d00*/  I2F R29, R4 ;  /* 0x00000004001d7306 */ /* 0x0002e20000201400 */
[----:B--2---:R-:W-:-:S05]  /*4d10*/  FFMA.FTZ R8, R15, -UR28, R59 ;  /* 0x8000001c0f087c23 */ /* 0x004fca000801003b */
[----:B------:R-:W-:Y:S02]  /*4d20*/  FSEL R105, R8, -INF , !P4 ;  /* 0xff80000008697808 */ /* 0x000fe40006000000 */
[----:B------:R-:W-:-:S04]  /*4d30*/  ISETP.GE.AND P4, PT, R9, R228, PT ;  /* 0x000000e40900720c */ /* 0x000fc80003f86270 */
[----:B------:R-:W-:Y:S01]  /*4d40*/  ISETP.LT.OR P4, PT, R9, R223, P4 ;  /* 0x000000df0900720c */ /* 0x000fe20002781670 */
[----:B-1----:R-:W-:Y:S01]  /*4d50*/  IMAD.MOV.U32 R4, RZ, RZ, R2 ;  /* 0x000000ffff047224 */ /* 0x002fe200078e0002 */
[----:B------:R-:W-:Y:S01]  /*4d60*/  IABS R2, R5 ;  /* 0x0000000500027213 */ /* 0x000fe20000000000 */
[----:B------:R-:W-:Y:S02]  /*4d70*/  IMAD.IADD R5, R226, 0x1, -R9 ;  /* 0x00000001e2057824 */ /* 0x000fe400078e0a09 */
[----:B------:R1:W2:Y:S01]  /*4d80*/  I2F R14, R4 ;  /* 0x00000004000e7306 */ /* 0x0002a20000201400 */
[----:B---3--:R-:W-:-:S05]  /*4d90*/  FFMA.FTZ R8, R29, -UR28, R26 ;  /* 0x8000001c1d087c23 */ /* 0x008fca000801001a */
[----:B------:R-:W-:Y:S01]  /*4da0*/  FSEL R146, R8, -INF , !P6 ;  /* 0xff80000008927808 */ /* 0x000fe20007000000 */
[----:B-1----:R-:W-:Y:S01]  /*4db0*/  IMAD.MOV.U32 R4, RZ, RZ, R2 ;  /* 0x000000ffff047224 */ /* 0x002fe200078e0002 */
[----:B------:R-:W-:Y:S01]  /*4dc0*/  IABS R2, R6 ;  /* 0x0000000600027213 */ /* 0x000fe20000000000 */
[----:B------:R-:W-:Y:S02]  /*4dd0*/  FFMA.FTZ R6, R31, -UR28, R47 ;  /* 0x8000001c1f067c23 */ /* 0x000fe4000801002f */
[----:B------:R1:W3:Y:S03]  /*4de0*/  I2F R12, R4 ;  /* 0x00000004000c7306 */ /* 0x0002e60000201400 */
[----:B------:R-:W-:Y:S01]  /*4df0*/  FSEL R150, R6, -INF , !P1 ;  /* 0xff80000006967808 */ /* 0x000fe20004800000 */
[----:B------:R-:W-:Y:S01]  /*4e00*/  FFMA.FTZ R6, R32, -UR28, R24 ;  /* 0x8000001c20067c23 */ /* 0x000fe20008010018 */
[----:B------:R-:W-:Y:S01]  /*4e10*/  ISETP.GE.AND P1, PT, R9, R230, PT ;  /* 0x000000e60900720c */ /* 0x000fe20003f26270 */
[----:B------:R-:W-:Y:S02]  /*4e20*/  HMMA.16816.F32.BF16 R32, R48, R16, R92 ;  /* 0x000000103020723c */ /* 0x000fe4000004185c */
[----:B------:R4:W5:Y:S01]  /*4e30*/  I2F R13, R2 ;  /* 0x00000002000d7306 */ /* 0x0009620000201400 */
[----:B------:R-:W-:-:S02]  /*4e40*/  FSEL R148, R6, -INF , !P2 ;  /* 0xff80000006947808 */ /* 0x000fc40005000000 */
[C---:B------:R-:W-:Y:S02]  /*4e50*/  ISETP.GE.AND P2, PT, R9.reuse, R227, PT ;  /* 0x000000e30900720c */ /* 0x040fe40003f46270 */
[C---:B------:R-:W-:Y:S02]  /*4e60*/  ISETP.LT.OR P1, PT, R9.reuse, R225, P1 ;  /* 0x000000e10900720c */ /* 0x040fe40000f21670 */
[----:B------:R-:W-:Y:S01]  /*4e70*/  ISETP.LT.OR P2, PT, R9, R222, P2 ;  /* 0x000000de0900720c */ /* 0x000fe20001741670 */
[----:B-1----:R-:W-:Y:S01]  /*4e80*/  IMAD.MOV.U32 R4, RZ, RZ, R0 ;  /* 0x000000ffff047224 */ /* 0x002fe200078e0000 */
[----:B------:R-:W-:Y:S01]  /*4e90*/  IABS R0, R5 ;  /* 0x0000000500007213 */ /* 0x000fe20000000000 */
[----:B--2---:R-:W-:Y:S02]  /*4ea0*/  FFMA.FTZ R9, R14, -UR28, R20 ;  /* 0x8000001c0e097c23 */ /* 0x004fe40008010014 */
[----:B------:R1:W2:Y:S01]  /*4eb0*/  I2F R11, R4 ;  /* 0x00000004000b7306 */ /* 0x0002a20000201400 */
[----:B---3--:R-:W-:-:S02]  /*4ec0*/  FFMA.FTZ R10, R12, -UR28, R22 ;  /* 0x8000001c0c0a7c23 */ /* 0x008fc40008010016 */
[----:B------:R-:W-:Y:S01]  /*4ed0*/  FFMA.FTZ R12, R36, -UR28, R25 ;  /* 0x8000001c240c7c23 */ /* 0x000fe20008010019 */
[----:B----4-:R-:W-:Y:S01]  /*4ee0*/  IADD3 R2, R28, 0x20, RZ ;  /* 0x000000201c027810 */ /* 0x010fe20007ffe0ff */
[----:B-----5:R-:W-:Y:S01]  /*4ef0*/  FFMA.FTZ R13, R13, -UR28, R27 ;  /* 0x8000001c0d0d7c23 */ /* 0x020fe2000801001b */
[----:B------:R-:W-:Y:S01]  /*4f00*/  FSEL R31, R9, -INF , !P5 ;  /* 0xff800000091f7808 */ /* 0x000fe20006800000 */
[-C--:B------:R-:W-:Y:S01]  /*4f10*/  HMMA.16816.F32.BF16 R36, R52, R18.reuse, R112 ;  /* 0x000000123424723c */ /* 0x080fe20000041870 */
[----:B------:R-:W-:Y:S01]  /*4f20*/  FSEL R144, R12, -INF , !P1 ;  /* 0xff8000000c907808 */ /* 0x000fe20004800000 */
[----:B------:R-:W-:Y:S01]  /*4f30*/  IMAD.IADD R5, R221, 0x1, -R2 ;  /* 0x00000001dd057824 */ /* 0x000fe200078e0a02 */
[C---:B------:R-:W-:Y:S02]  /*4f40*/  ISETP.GE.AND P6, PT, R2.reuse, R230, PT ;  /* 0x000000e60200720c */ /* 0x040fe40003fc6270 */
[C---:B------:R-:W-:Y:S02]  /*4f50*/  ISETP.GE.AND P5, PT, R2.reuse, R229, PT ;  /* 0x000000e50200720c */ /* 0x040fe40003fa6270 */
[C---:B------:R-:W-:Y:S01]  /*4f60*/  ISETP.GE.AND P1, PT, R2.reuse, R227, PT ;  /* 0x000000e30200720c */ /* 0x040fe20003f26270 */
[----:B------:R-:W-:Y:S01]  /*4f70*/  HMMA.16816.F32.BF16 R24, R48, R18, R84 ;  /* 0x000000123018723c */ /* 0x000fe20000041854 */
[----:B-1----:R-:W-:Y:S01]  /*4f80*/  IMAD.MOV.U32 R4, RZ, RZ, R0 ;  /* 0x000000ffff047224 */ /* 0x002fe200078e0000 */
[----:B------:R-:W-:Y:S01]  /*4f90*/  IABS R0, R5 ;  /* 0x0000000500007213 */ /* 0x000fe20000000000 */
[----:B--2---:R-:W-:Y:S01]  /*4fa0*/  FFMA.FTZ R15, R11, -UR28, R21 ;  /* 0x8000001c0b0f7c23 */ /* 0x004fe20008010015 */
[C---:B------:R-:W-:Y:S01]  /*4fb0*/  ISETP.LT.OR P6, PT, R2.reuse, R225, P6 ;  /* 0x000000e10200720c */ /* 0x040fe200037c1670 */
[----:B------:R-:W1:Y:S01]  /*4fc0*/  I2F R7, R4 ;  /* 0x0000000400077306 */ /* 0x000e620000201400 */
[----:B------:R-:W-:-:S02]  /*4fd0*/  ISETP.LT.OR P5, PT, R2, R224, P5 ;  /* 0x000000e00200720c */ /* 0x000fc40002fa1670 */
[----:B------:R-:W-:Y:S02]  /*4fe0*/  ISETP.LT.OR P1, PT, R2, R222, P1 ;  /* 0x000000de0200720c */ /* 0x000fe40000f21670 */
[----:B------:R-:W-:Y:S02]  /*4ff0*/  FSEL R145, R13, -INF , !P0 ;  /* 0xff8000000d917808 */ /* 0x000fe40004000000 */
[----:B------:R-:W-:Y:S01]  /*5000*/  FSEL R30, R15, -INF , !P4 ;  /* 0xff8000000f1e7808 */ /* 0x000fe20006000000 */
[----:B------:R-:W2:Y:S01]  /*5010*/  I2F R6, R0 ;  /* 0x0000000000067306 */ /* 0x000ea20000201400 */
[----:B-1----:R-:W-:Y:S01]  /*5020*/  FFMA.FTZ R11, R7, -UR28, R23 ;  /* 0x8000001c070b7c23 */ /* 0x002fe20008010017 */
[----:B------:R-:W-:Y:S01]  /*5030*/  IADD3 R4, R28, 0x28, RZ ;  /* 0x000000281c047810 */ /* 0x000fe20007ffe0ff */
[----:B------:R-:W1:Y:S01]  /*5040*/  LDSM.16.M88.4 R20, [R215+0x8c00] ;  /* 0x008c0000d714783b */ /* 0x000e620000000200 */
[----:B------:R-:W-:-:S04]  /*5050*/  DEPBAR.LE SB0, 0x0 ;  /* 0x000080000000791a */ /* 0x000fc80000000000 */
[----:B------:R-:W-:Y:S01]  /*5060*/  FSEL R100, R11, -INF , !P2 ;  /* 0xff8000000b647808 */ /* 0x000fe20005000000 */
[----:B--2---:R-:W-:Y:S01]  /*5070*/  FFMA.FTZ R14, R6, -UR28, R32 ;  /* 0x8000001c060e7c23 */ /* 0x004fe20008010020 */
[----:B------:R-:W-:Y:S01]  /*5080*/  IADD3 R0, R28, 0x21, RZ ;  /* 0x000000211c007810 */ /* 0x000fe20007ffe0ff */
[C---:B------:R-:W-:Y:S01]  /*5090*/  IMAD.IADD R6, R221.reuse, 0x1, -R4 ;  /* 0x00000001dd067824 */ /* 0x040fe200078e0a04 */
[----:B------:R-:W-:Y:S02]  /*50a0*/  FSEL R32, R10, -INF , !P3 ;  /* 0xff8000000a207808 */ /* 0x000fe40005800000 */
[C---:B------:R-:W-:Y:S01]  /*50b0*/  ISETP.GE.AND P3, PT, R2.reuse, R228, PT ;  /* 0x000000e40200720c */ /* 0x040fe20003f66270 */
[----:B------:R-:W-:Y:S01]  /*50c0*/  IMAD.IADD R5, R221, 0x1, -R0 ;  /* 0x00000001dd057824 */ /* 0x000fe200078e0a00 */
[----:B------:R-:W-:Y:S02]  /*50d0*/  IABS R6, R6 ;  /* 0x0000000600067213 */ /* 0x000fe40000000000 */
[----:B------:R-:W-:-:S02]  /*50e0*/  ISETP.LT.OR P3, PT, R2, R223, P3 ;  /* 0x000000df0200720c */ /* 0x000fc40001f61670 */
[----:B------:R-:W-:Y:S01]  /*50f0*/  IABS R5, R5 ;  /* 0x0000000500057213 */ /* 0x000fe20000000000 */
[----:B------:R2:W-:Y:S01]  /*5100*/  I2F R29, R6 ;  /* 0x00000006001d7306 */ /* 0x0005e20000201400 */
[----:B------:R-:W-:Y:S02]  /*5110*/  FSEL R235, R14, -INF , !P6 ;  /* 0xff8000000eeb7808 */ /* 0x000fe40007000000 */
[C---:B------:R-:W-:Y:S01]  /*5120*/  ISETP.GE.AND P0, PT, R0.reuse, R230, PT ;  /* 0x000000e60000720c */ /* 0x040fe20003f06270 */
[----:B------:R-:W-:Y:S01]  /*5130*/  IMAD.MOV.U32 R7, RZ, RZ, R5 ;  /* 0x000000ffff077224 */ /* 0x000fe200078e0005 */
[----:B------:R-:W-:Y:S01]  /*5140*/  ISETP.GE.AND P4, PT, R0, R229, PT ;  /* 0x000000e50000720c */ /* 0x000fe20003f86270 */
[----:B------:R-:W-:Y:S01]  /*5150*/  IMAD.IADD R5, R220, 0x1, -R2 ;  /* 0x00000001dc057824 */ /* 0x000fe200078e0a02 */
[C---:B------:R-:W-:Y:S01]  /*5160*/  ISETP.GE.AND P2, PT, R0.reuse, R228, PT ;  /* 0x000000e40000720c */ /* 0x040fe20003f46270 */
[----:B------:R3:W4:Y:S01]  /*5170*/  I2F R16, R7 ;  /* 0x0000000700107306 */ /* 0x0007220000201400 */
[----:B------:R-:W-:-:S02]  /*5180*/  ISETP.GE.AND P6, PT, R0, R227, PT ;  /* 0x000000e30000720c */ /* 0x000fc40003fc6270 */
[----:B------:R-:W-:Y:S02]  /*5190*/  IABS R5, R5 ;  /* 0x0000000500057213 */ /* 0x000fe40000000000 */
[C---:B------:R-:W-:Y:S02]  /*51a0*/  ISETP.LT.OR P0, PT, R0.reuse, R225, P0 ;  /* 0x000000e10000720c */ /* 0x040fe40000701670 */
[----:B------:R-:W-:Y:S01]  /*51b0*/  ISETP.LT.OR P4, PT, R0, R224, P4 ;  /* 0x000000e00000720c */ /* 0x000fe20002781670 */
[----:B------:R5:W5:Y:S01]  /*51c0*/  I2F R9, R5 ;  /* 0x0000000500097306 */ /* 0x000b620000201400 */
[----:B--2---:R-:W-:Y:S01]  /*51d0*/  IMAD.IADD R6, R220, 0x1, -R0 ;  /* 0x00000001dc067824 */ /* 0x004fe200078e0a00 */
[C---:B------:R-:W-:Y:S01]  /*51e0*/  ISETP.LT.OR P2, PT, R0.reuse, R223, P2 ;  /* 0x000000df0000720c */ /* 0x040fe20001741670 */
[----:B------:R-:W-:Y:S01]  /*51f0*/  BAR.SYNC.DEFER_BLOCKING 0x0 ;  /* 0x0000000000007b1d */ /* 0x000fe20000010000 */
[----:B------:R-:W-:Y:S01]  /*5200*/  ISETP.LT.OR P6, PT, R0, R222, P6 ;  /* 0x000000de0000720c */ /* 0x000fe200037c1670 */
[----:B-1----:R-:W-:Y:S01]  /*5210*/  HMMA.16816.F32.BF16 R44, R48, R20, R88 ;  /* 0x00000014302c723c */ /* 0x002fe20000041858 */
[----:B---3--:R-:W-:-:S02]  /*5220*/  IMAD.IADD R7, R219, 0x1, -R2 ;  /* 0x00000001db077824 */ /* 0x008fc400078e0a02 */
[----:B----4-:R-:W-:-:S03]  /*5230*/  FFMA.FTZ R12, R16, -UR28, R33 ;  /* 0x8000001c100c7c23 */ /* 0x010fc60008010021 */
[----:B------:R-:W-:Y:S02]  /*5240*/  IABS R7, R7 ;  /* 0x0000000700077213 */ /* 0x000fe40000000000 */
[----:B------:R-:W-:Y:S01]  /*5250*/  HMMA.16816.F32.BF16 R56, R52, R20, R116 ;  /* 0x000000143438723c */ /* 0x000fe20000041874 */
[----:B------:R-:W-:Y:S01]  /*5260*/  FSEL R232, R12, -INF , !P0 ;  /* 0xff8000000ce87808 */ /* 0x000fe20004000000 */
[----:B-----5:R-:W-:Y:S01]  /*5270*/  IMAD.IADD R5, R226, 0x1, -R2 ;  /* 0x00000001e2057824 */ /* 0x020fe200078e0a02 */
[C---:B------:R-:W-:Y:S01]  /*5280*/  ISETP.GE.AND P0, PT, R4.reuse, R227, PT ;  /* 0x000000e30400720c */ /* 0x040fe20003f06270 */
[----:B------:R-:W-:Y:S02]  /*5290*/  IMAD.MOV.U32 R2, RZ, RZ, R7 ;  /* 0x000000ffff027224 */ /* 0x000fe400078e0007 */
[----:B------:R-:W-:Y:S01]  /*52a0*/  FFMA.FTZ R9, R9, -UR28, R34 ;  /* 0x8000001c09097c23 */ /* 0x000fe20008010022 */
[----:B------:R-:W-:Y:S01]  /*52b0*/  IABS R8, R5 ;  /* 0x0000000500087213 */ /* 0x000fe20000000000 */
[----:B------:R1:W2:Y:S01]  /*52c0*/  I2F R7, R2 ;  /* 0x0000000200077306 */ /* 0x0002a20000201400 */
[----:B------:R-:W-:Y:S01]  /*52d0*/  IMAD.IADD R5, R219, 0x1, -R0 ;  /* 0x00000001db057824 */ /* 0x000fe200078e0a00 */
[----:B------:R-:W-:-:S02]  /*52e0*/  ISETP.LT.OR P0, PT, R4, R222, P0 ;  /* 0x000000de0400720c */ /* 0x000fc40000701670 */
[----:B------:R-:W-:Y:S02]  /*52f0*/  FSEL R236, R9, -INF , !P5 ;  /* 0xff80000009ec7808 */ /* 0x000fe40006800000 */
[----:B------:R-:W-:Y:S02]  /*5300*/  IABS R5, R5 ;  /* 0x0000000500057213 */ /* 0x000fe40000000000 */
[----:B------:R-:W-:-:S04]  /*5310*/  ISETP.GE.AND P5, PT, R4, R230, PT ;  /* 0x000000e60400720c */ /* 0x000fc80003fa6270 */
[----:B------:R-:W-:Y:S02]  /*5320*/  ISETP.LT.OR P5, PT, R4, R225, P5 ;  /* 0x000000e10400720c */ /* 0x000fe40002fa1670 */
[----:B-1----:R-:W-:Y:S01]  /*5330*/  IABS R2, R6 ;  /* 0x0000000600027213 */ /* 0x002fe20000000000 */
[----:B------:R-:W-:Y:S02]  /*5340*/  IMAD.MOV.U32 R6, RZ, RZ, R8 ;  /* 0x000000ffff067224 */ /* 0x000fe400078e0008 */
[----:B--2---:R-:W-:Y:S01]  /*5350*/  FFMA.FTZ R10, R7, -UR28, R40 ;  /* 0x8000001c070a7c23 */ /* 0x004fe20008010028 */
        /* <DEDUP_REMOVED lines=11> */
[----:B--2---:R-:W-:-:S03]  /*5410*/  FFMA.FTZ R11, R6, -UR28, R42 ;  /* 0x8000001c060b7c23 */ /* 0x004fc6000801002a */
[----:B------:R-:W-:Y:S02]  /*5420*/  IABS R2, R2 ;  /* 0x0000000200027213 */ /* 0x000fe40000000000 */
[----:B------:R-:W-:Y:S01]  /*5430*/  FSEL R199, R11, -INF , !P1 ;  /* 0xff8000000bc77808 */ /* 0x000fe20004800000 */
[----:B------:R-:W-:Y:S01]  /*5440*/  FFMA.FTZ R11, R14, -UR28, R35 ;  /* 0x8000001c0e0b7c23 */ /* 0x000fe20008010023 */
[----:B------:R2:W4:Y:S01]  /*5450*/  I2F R17, R5 ;  /* 0x0000000500117306 */ /* 0x0005220000201400 */
[----:B------:R-:W-:Y:S01]  /*5460*/  IMAD.MOV.U32 R6, RZ, RZ, R2 ;  /* 0x000000ffff067224 */ /* 0x000fe200078e0002 */
[----:B------:R-:W-:Y:S01]  /*5470*/  IABS R2, R7 ;  /* 0x0000000700027213 */ /* 0x000fe20000000000 */
[----:B------:R-:W-:Y:S01]  /*5480*/  IMAD.IADD R7, R226, 0x1, -R4 ;  /* 0x00000001e2077824 */ /* 0x000fe200078e0a04 */
[----:B------:R-:W-:Y:S01]  /*5490*/  ISETP.GE.AND P1, PT, R4, R228, PT ;  /* 0x000000e40400720c */ /* 0x000fe20003f26270 */
[----:B------:R-:W-:Y:S01]  /*54a0*/  FFMA.FTZ R14, R29, -UR28, R24 ;  /* 0x8000001c1d0e7c23 */ /* 0x000fe20008010018 */
[----:B------:R-:W-:-:S02]  /*54b0*/  FSEL R231, R11, -INF , !P4 ;  /* 0xff8000000be77808 */ /* 0x000fc40006000000 */
[----:B-1----:R-:W-:Y:S01]  /*54c0*/  IADD3 R0, R28, 0x29, RZ ;  /* 0x000000291c007810 */ /* 0x002fe20007ffe0ff */
[----:B------:R1:W5:Y:S01]  /*54d0*/  I2F R13, R6 ;  /* 0x00000006000d7306 */ /* 0x0003620000201400 */
[----:B------:R-:W-:Y:S01]  /*54e0*/  ISETP.LT.OR P1, PT, R4, R223, P1 ;  /* 0x000000df0400720c */ /* 0x000fe20000f21670 */
[----:B---3--:R-:W-:Y:S01]  /*54f0*/  FFMA.FTZ R15, R15, -UR28, R41 ;  /* 0x8000001c0f0f7c23 */ /* 0x008fe20008010029 */
[----:B------:R-:W-:Y:S01]  /*5500*/  FSEL R211, R14, -INF , !P5 ;  /* 0xff8000000ed37808 */ /* 0x000fe20006800000 */
[----:B------:R-:W-:Y:S01]  /*5510*/  IMAD.IADD R8, R221, 0x1, -R0 ;  /* 0x00000001dd087824 */ /* 0x000fe200078e0a00 */
[----:B------:R-:W-:Y:S02]  /*5520*/  ISETP.GE.AND P4, PT, R0, R230, PT ;  /* 0x000000e60000720c */ /* 0x000fe40003f86270 */
[----:B--2---:R-:W-:Y:S01]  /*5530*/  IADD3 R5, R28, 0x30, RZ ;  /* 0x000000301c057810 */ /* 0x004fe20007ffe0ff */
[----:B----4-:R-:W-:Y:S01]  /*5540*/  FFMA.FTZ R12, R17, -UR28, R43 ;  /* 0x8000001c110c7c23 */ /* 0x010fe2000801002b */
[----:B------:R-:W-:-:S02]  /*5550*/  IABS R8, R8 ;  /* 0x0000000800087213 */ /* 0x000fc40000000000 */
[----:B------:R-:W-:Y:S02]  /*5560*/  FSEL R142, R15, -INF , !P2 ;  /* 0xff8000000f8e7808 */ /* 0x000fe40005000000 */
[----:B------:R-:W-:Y:S01]  /*5570*/  FSEL R197, R12, -INF , !P6 ;  /* 0xff8000000cc57808 */ /* 0x000fe20007000000 */
[----:B------:R-:W-:Y:S01]  /*5580*/  IMAD.MOV.U32 R4, RZ, RZ, R8 ;  /* 0x000000ffff047224 */ /* 0x000fe200078e0008 */
[C---:B------:R-:W-:Y:S01]  /*5590*/  ISETP.GE.AND P2, PT, R0.reuse, R229, PT ;  /* 0x000000e50000720c */ /* 0x040fe20003f46270 */
[----:B-1----:R-:W-:Y:S01]  /*55a0*/  IMAD.MOV.U32 R6, RZ, RZ, R2 ;  /* 0x000000ffff067224 */ /* 0x002fe200078e0002 */
[----:B------:R-:W-:Y:S01]  /*55b0*/  IABS R2, R7 ;  /* 0x0000000700027213 */ /* 0x000fe20000000000 */
[----:B------:R1:W2:Y:S01]  /*55c0*/  I2F R16, R4 ;  /* 0x0000000400107306 */ /* 0x0002a20000201400 */
[----:B------:R-:W-:Y:S01]  /*55d0*/  IMAD.IADD R8, R219, 0x1, -R0 ;  /* 0x00000001db087824 */ /* 0x000fe200078e0a00 */
[C---:B------:R-:W-:Y:S01]  /*55e0*/  ISETP.GE.AND P6, PT, R0.reuse, R228, PT ;  /* 0x000000e40000720c */ /* 0x040fe20003fc6270 */
[----:B-----5:R-:W-:Y:S01]  /*55f0*/  FFMA.FTZ R17, R13, -UR28, R26 ;  /* 0x8000001c0d117c23 */ /* 0x020fe2000801001a */
        /* <DEDUP_REMOVED lines=9> */
[----:B--2---:R-:W-:Y:S01]  /*5690*/  FFMA.FTZ R11, R16, -UR28, R25 ;  /* 0x8000001c100b7c23 */ /* 0x004fe20008010019 */
[----:B------:R-:W-:-:S04]  /*56a0*/  ISETP.GE.AND P3, PT, R5, R230, PT ;  /* 0x000000e60500720c */ /* 0x000fc80003f66270 */
[----:B------:R-:W-:Y:S01]  /*56b0*/  FSEL R207, R11, -INF , !P4 ;  /* 0xff8000000bcf7808 */ /* 0x000fe20006000000 */
[----:B---3--:R-:W-:Y:S01]  /*56c0*/  IMAD.IADD R2, R221, 0x1, -R5 ;  /* 0x00000001dd027824 */ /* 0x008fe200078e0a05 */
[----:B------:R-:W-:Y:S01]  /*56d0*/  ISETP.GE.AND P4, PT, R5, R227, PT ;  /* 0x000000e30500720c */ /* 0x000fe20003f86270 */
[----:B----4-:R-:W-:Y:S01]  /*56e0*/  FFMA.FTZ R18, R7, -UR28, R38 ;  /* 0x8000001c07127c23 */ /* 0x010fe20008010026 */
[----:B------:R-:W-:Y:S02]  /*56f0*/  ISETP.LT.OR P3, PT, R5, R225, P3 ;  /* 0x000000e10500720c */ /* 0x000fe40001f61670 */
[----:B------:R-:W-:Y:S02]  /*5700*/  IABS R2, R2 ;  /* 0x0000000200027213 */ /* 0x000fe40000000000 */
[----:B------:R-:W-:Y:S01]  /*5710*/  FSEL R196, R18, -INF , !P0 ;  /* 0xff80000012c47808 */ /* 0x000fe20004000000 */
[----:B-----5:R-:W-:Y:S01]  /*5720*/  IMAD.IADD R6, R220, 0x1, -R0 ;  /* 0x00000001dc067824 */ /* 0x020fe200078e0a00 */
[----:B------:R1:W2:Y:S01]  /*5730*/  I2F R20, R2 ;  /* 0x0000000200147306 */ /* 0x0002a20000201400 */
[----:B------:R-:W-:Y:S01]  /*5740*/  FFMA.FTZ R19, R9, -UR28, R36 ;  /* 0x8000001c09137c23 */ /* 0x000fe20008010024 */
        /* <DEDUP_REMOVED lines=9> */
[C---:B------:R-:W-:Y:S02]  /*57e0*/  ISETP.LT.OR P0, PT, R5.reuse, R223, P0 ;  /* 0x000000df0500720c */ /* 0x040fe40000701670 */
[----:B-1----:R-:W-:Y:S01]  /*57f0*/  IADD3 R2, R28, 0x38, RZ ;  /* 0x000000381c027810 */ /* 0x002fe20007ffe0ff */
[----:B--2---:R-:W-:Y:S01]  /*5800*/  FFMA.FTZ R11, R20, -UR28, R44 ;  /* 0x8000001c140b7c23 */ /* 0x004fe2000801002c */
        /* <DEDUP_REMOVED lines=8> */
[----:B----4-:R-:W-:-:S02]  /*5890*/  FFMA.FTZ R13, R10, -UR28, R27 ;  /* 0x8000001c0a0d7c23 */ /* 0x010fc4000801001b */
[----:B------:R1:W2:Y:S01]  /*58a0*/  I2F R9, R7 ;  /* 0x0000000700097306 */ /* 0x0002a20000201400 */
[----:B------:R-:W-:Y:S02]  /*58b0*/  HMMA.16816.F32.BF16 R24, R48, R22, R156 ;  /* 0x000000163018723c */ /* 0x000fe4000004189c */
[----:B------:R-:W-:Y:S02]  /*58c0*/  FSEL R206, R13, -INF , !P2 ;  /* 0xff8000000dce7808 */ /* 0x000fe40005000000 */
[----:B------:R-:W-:-:S03]  /*58d0*/  ISETP.GE.AND P2, PT, R4, R230, PT ;  /* 0x000000e60400720c */ /* 0x000fc60003f46270 */
[----:B------:R3:W4:Y:S01]  /*58e0*/  I2F R15, R6 ;  /* 0x00000006000f7306 */ /* 0x0007220000201400 */
[----:B------:R-:W-:Y:S01]  /*58f0*/  ISETP.LT.OR P2, PT, R4, R225, P2 ;  /* 0x000000e10400720c */ /* 0x000fe20001741670 */
[----:B-1----:R-:W-:Y:S01]  /*5900*/  IMAD.IADD R7, R226, 0x1, -R0 ;  /* 0x00000001e2077824 */ /* 0x002fe200078e0a00 */
[----:B------:R-:W-:Y:S01]  /*5910*/  IADD3 R0, R28, 0x39, RZ ;  /* 0x000000391c007810 */ /* 0x000fe20007ffe0ff */
[----:B--2---:R-:W-:Y:S02]  /*5920*/  FFMA.FTZ R14, R9, -UR28, R37 ;  /* 0x8000001c090e7c23 */ /* 0x004fe40008010025 */
[--C-:B------:R-:W-:Y:S01]  /*5930*/  IMAD.IADD R9, R219, 0x1, -R5.reuse ;  /* 0x00000001db097824 */ /* 0x100fe200078e0a05 */
[----:B------:R-:W-:Y:S02]  /*5940*/  IABS R7, R7 ;  /* 0x0000000700077213 */ /* 0x000fe40000000000 */
[----:B------:R-:W-:Y:S01]  /*5950*/  FSEL R140, R14, -INF , !P6 ;  /* 0xff8000000e8c7808 */ /* 0x000fe20007000000 */
[----:B---3--:R-:W-:Y:S01]  /*5960*/  IMAD.MOV.U32 R6, RZ, RZ, R8 ;  /* 0x000000ffff067224 */ /* 0x008fe200078e0008 */
[----:B------:R-:W1:Y:S01]  /*5970*/  I2F R10, R7 ;  /* 0x00000007000a7306 */ /* 0x000e620000201400 */
[----:B------:R-:W-:Y:S01]  /*5980*/  IMAD.IADD R8, R220, 0x1, -R5 ;  /* 0x00000001dc087824 */ /* 0x000fe200078e0a05 */
[----:B------:R-:W-:Y:S01]  /*5990*/  ISETP.GE.AND P6, PT, R4, R229, PT ;  /* 0x000000e50400720c */ /* 0x000fe20003fc6270 */
[----:B----4-:R-:W-:-:S03]  /*59a0*/  FFMA.FTZ R11, R15, -UR28, R45 ;  /* 0x8000001c0f0b7c23 */ /* 0x010fc6000801002d */
        /* <DEDUP_REMOVED lines=13> */
[----:B-1----:R-:W-:-:S05]  /*5a80*/  FFMA.FTZ R9, R10, -UR28, R39 ;  /* 0x8000001c0a097c23 */ /* 0x002fca0008010027 */
[----:B------:R-:W-:Y:S01]  /*5a90*/  FSEL R143, R9, -INF , !P5 ;  /* 0xff800000098f7808 */ /* 0x000fe20006800000 */
[----:B------:R-:W-:Y:S01]  /*5aa0*/  IMAD.IADD R9, R220, 0x1, -R0 ;  /* 0x00000001dc097824 */ /* 0x000fe200078e0a00 */
[----:B------:R-:W-:Y:S01]  /*5ab0*/  ISETP.GE.AND P5, PT, R4, R228, PT ;  /* 0x000000e40400720c */ /* 0x000fe20003fa6270 */
        /* <DEDUP_REMOVED lines=17> */
[----:B--2---:R-:W-:-:S02]  /*5bd0*/  FFMA.FTZ R8, R10, -UR28, R56 ;  /* 0x8000001c0a087c23 */ /* 0x004fc40008010038 */
[----:B----4-:R-:W-:-:S04]  /*5be0*/  FFMA.FTZ R10, R13, -UR28, R58 ;  /* 0x8000001c0d0a7c23 */ /* 0x010fc8000801003a */
[----:B------:R1:W-:Y:S01]  /*5bf0*/  I2F R20, R6 ;  /* 0x0000000600147306 */ /* 0x0003e20000201400 */
[----:B------:R-:W-:Y:S01]  /*5c00*/  FSEL R208, R8, -INF , !P0 ;  /* 0xff80000008d07808 */ /* 0x000fe20004000000 */
[----:B---3--:R-:W-:Y:S01]  /*5c10*/  FFMA.FTZ R5, R12, -UR28, R46 ;  /* 0x8000001c0c057c23 */ /* 0x008fe2000801002e */
[----:B------:R-:W-:Y:S01]  /*5c20*/  FSEL R210, R10, -INF , !P4 ;  /* 0xff8000000ad27808 */ /* 0x000fe20006000000 */
[----:B------:R-:W-:Y:S01]  /*5c30*/  HMMA.16816.F32.BF16 R12, R52, R22, R120 ;  /* 0x00000016340c723c */ /* 0x000fe20000041878 */
[C---:B------:R-:W-:Y:S01]  /*5c40*/  ISETP.GE.AND P0, PT, R2.reuse, R229, PT ;  /* 0x000000e50200720c */ /* 0x040fe20003f06270 */
[----:B-----5:R-:W-:Y:S01]  /*5c50*/  FFMA.FTZ R8, R17, -UR28, R57 ;  /* 0x8000001c11087c23 */ /* 0x020fe20008010039 */
[----:B------:R-:W-:Y:S01]  /*5c60*/  FSEL R242, R5, -INF , !P1 ;  /* 0xff80000005f27808 */ /* 0x000fe20004800000 */
[----:B------:R-:W-:Y:S01]  /*5c70*/  IMAD.MOV.U32 R5, RZ, RZ, R4 ;  /* 0x000000ffff057224 */ /* 0x000fe200078e0004 */
[C---:B------:R-:W-:Y:S02]  /*5c80*/  ISETP.GE.AND P1, PT, R2.reuse, R230, PT ;  /* 0x000000e60200720c */ /* 0x040fe40003f26270 */
[C---:B------:R-:W-:Y:S01]  /*5c90*/  ISETP.GE.AND P4, PT, R2.reuse, R228, PT ;  /* 0x000000e40200720c */ /* 0x040fe20003f86270 */
[----:B------:R2:W3:Y:S01]  /*5ca0*/  I2F R18, R5 ;  /* 0x0000000500127306 */ /* 0x0004e20000201400 */
[C---:B------:R-:W-:Y:S01]  /*5cb0*/  ISETP.LT.OR P1, PT, R2.reuse, R225, P1 ;  /* 0x000000e10200720c */ /* 0x040fe20000f21670 */
[----:B-1----:R-:W-:Y:S01]  /*5cc0*/  IMAD.IADD R6, R219, 0x1, -R2 ;  /* 0x00000001db067824 */ /* 0x002fe200078e0a02 */
[----:B------:R-:W-:-:S02]  /*5cd0*/  ISETP.LT.OR P0, PT, R2, R224, P0 ;  /* 0x000000e00200720c */ /* 0x000fc40000701670 */
[----:B------:R-:W-:Y:S02]  /*5ce0*/  ISETP.LT.OR P4, PT, R2, R223, P4 ;  /* 0x000000df0200720c */ /* 0x000fe40002781670 */
[----:B------:R-:W-:Y:S01]  /*5cf0*/  IABS R4, R6 ;  /* 0x0000000600047213 */ /* 0x000fe20000000000 */
[----:B------:R-:W-:Y:S01]  /*5d00*/  FFMA.FTZ R6, R19, -UR28, R47 ;  /* 0x8000001c13067c23 */ /* 0x000fe2000801002f */
[----:B------:R-:W-:Y:S02]  /*5d10*/  IABS R2, R9 ;  /* 0x0000000900027213 */ /* 0x000fe40000000000 */
[----:B------:R-:W-:Y:S02]  /*5d20*/  FSEL R202, R8, -INF , !P5 ;  /* 0xff80000008ca7808 */ /* 0x000fe40006800000 */
[----:B------:R-:W-:Y:S01]  /*5d30*/  FSEL R240, R6, -INF , !P6 ;  /* 0xff80000006f07808 */ /* 0x000fe20007000000 */
[----:B------:R-:W-:Y:S01]  /*5d40*/  FFMA.FTZ R6, R28, -UR28, R24 ;  /* 0x8000001c1c067c23 */ /* 0x000fe20008010018 */
[----:B------:R-:W-:Y:S01]  /*5d50*/  ISETP.GE.AND P6, PT, R0, R230, PT ;  /* 0x000000e60000720c */ /* 0x000fe20003fc6270 */
[----:B--2---:R-:W-:Y:S01]  /*5d60*/  IMAD.MOV.U32 R5, RZ, RZ, R4 ;  /* 0x000000ffff057224 */ /* 0x004fe200078e0004 */
[----:B------:R-:W-:Y:S01]  /*5d70*/  IABS R4, R7 ;  /* 0x0000000700047213 */ /* 0x000fe20000000000 */
[----:B---3--:R-:W-:Y:S01]  /*5d80*/  FFMA.FTZ R8, R18, -UR28, R26 ;  /* 0x8000001c12087c23 */ /* 0x008fe2000801001a */
[----:B------:R-:W-:Y:S01]  /*5d90*/  FSEL R234, R6, -INF , !P1 ;  /* 0xff80000006ea7808 */ /* 0x000fe20004800000 */
[----:B------:R1:W2:Y:S01]  /*5da0*/  I2F R16, R5 ;  /* 0x0000000500107306 */ /* 0x0002a20000201400 */
[----:B------:R-:W-:Y:S01]  /*5db0*/  FFMA.FTZ R7, R20, -UR28, R59 ;  /* 0x8000001c14077c23 */ /* 0x000fe2000801003b */
[----:B------:R-:W-:-:S02]  /*5dc0*/  ISETP.GE.AND P5, PT, R0, R229, PT ;  /* 0x000000e50000720c */ /* 0x000fc40003fa6270 */
[----:B------:R-:W-:Y:S02]  /*5dd0*/  FSEL R238, R8, -INF , !P0 ;  /* 0xff80000008ee7808 */ /* 0x000fe40004000000 */
[----:B------:R-:W-:Y:S02]  /*5de0*/  PLOP3.LUT P0, PT, PT, PT, UP0, 0x80, 0x0 ;  /* 0x000000000000781c */ /* 0x000fe40003f0f008 */
[----:B------:R3:W-:Y:S01]  /*5df0*/  I2F R9, R4 ;  /* 0x0000000400097306 */ /* 0x0007e20000201400 */
[----:B------:R-:W-:Y:S02]  /*5e00*/  FSEL R205, R7, -INF , !P3 ;  /* 0xff80000007cd7808 */ /* 0x000fe40005800000 */
[C---:B------:R-:W-:Y:S02]  /*5e10*/  ISETP.GE.AND P3, PT, R0.reuse, R228, PT ;  /* 0x000000e40000720c */ /* 0x040fe40003f66270 */
[C---:B------:R-:W-:Y:S02]  /*5e20*/  ISETP.GE.AND P1, PT, R0.reuse, R227, PT ;  /* 0x000000e30000720c */ /* 0x040fe40003f26270 */
[C---:B------:R-:W-:Y:S01]  /*5e30*/  ISETP.LT.OR P6, PT, R0.reuse, R225, P6 ;  /* 0x000000e10000720c */ /* 0x040fe200037c1670 */
[----:B-1----:R-:W-:Y:S01]  /*5e40*/  IMAD.IADD R5, R219, 0x1, -R0 ;  /* 0x00000001db057824 */ /* 0x002fe200078e0a00 */
[----:B------:R-:W-:Y:S01]  /*5e50*/  ISETP.LT.OR P5, PT, R0, R224, P5 ;  /* 0x000000e00000720c */ /* 0x000fe20002fa1670 */
[----:B--2---:R-:W-:Y:S01]  /*5e60*/  FFMA.FTZ R6, R16, -UR28, R12 ;  /* 0x8000001c10067c23 */ /* 0x004fe2000801000c */
        /* <DEDUP_REMOVED lines=10> */
[----:B--2---:R-:W-:-:S03]  /*5f10*/  FFMA.FTZ R7, R10, -UR28, R27 ;  /* 0x8000001c0a077c23 */ /* 0x004fc6000801001b */
[----:B------:R1:W2:Y:S02]  /*5f20*/  I2F R5, R4 ;  /* 0x0000000400057306 */ /* 0x0002a40000201400 */
[----:B------:R-:W-:-:S06]  /*5f30*/  FSEL R237, R7, -INF , !P5 ;  /* 0xff80000007ed7808 */ /* 0x000fcc0006800000 */
[----:B------:R-:W3:Y:S01]  /*5f40*/  I2F R2, R2 ;  /* 0x0000000200027306 */ /* 0x000ee20000201400 */
[----:B-1----:R-:W-:Y:S02]  /*5f50*/  FFMA.FTZ R4, R9, -UR28, R14 ;  /* 0x8000001c09047c23 */ /* 0x002fe4000801000e */
[----:B------:R-:W-:Y:S02]  /*5f60*/  FFMA.FTZ R9, R21, -UR28, R25 ;  /* 0x8000001c15097c23 */ /* 0x000fe40008010019 */
[----:B--2---:R-:W-:Y:S01]  /*5f70*/  FFMA.FTZ R5, R5, -UR28, R13 ;  /* 0x8000001c05057c23 */ /* 0x004fe2000801000d */
[----:B------:R-:W-:Y:S02]  /*5f80*/  FSEL R204, R4, -INF , !P2 ;  /* 0xff80000004cc7808 */ /* 0x000fe40005000000 */
[----:B------:R-:W-:Y:S01]  /*5f90*/  FSEL R233, R9, -INF , !P6 ;  /* 0xff80000009e97808 */ /* 0x000fe20007000000 */
[----:B---3--:R-:W-:Y:S01]  /*5fa0*/  FFMA.FTZ R2, R2, -UR28, R15 ;  /* 0x8000001c02027c23 */ /* 0x008fe2000801000f */
[----:B------:R-:W-:-:S04]  /*5fb0*/  FSEL R200, R5, -INF , !P3 ;  /* 0xff80000005c87808 */ /* 0x000fc80005800000 */
        /* <DEDUP_REMOVED lines=59> */
.L_x_742:
[----:B------:R-:W-:Y:S05]  /*6370*/  BSYNC B0 ;  /* 0x0000000000007941 */ /* 0x000fea0003800000 */
.L_x_741:
[----:B------:R-:W0:Y:S02]  /*6380*/  LDGDEPBAR ;  /* 0x00000000000079af */ /* 0x000e240000000000 */
.L_x_740:
[----:B------:R-:W-:Y:S01]  /*6390*/  FMNMX.FTZ R2, R76, R62, !PT ;  /* 0x0000003e4c027209 */ /* 0x000fe20007810000 */
[----:B------:R-:W-:Y:S01]  /*63a0*/  USHF.L.U32 UR4, UR34, 0x1, URZ ;  /* 0x0000000122047899 */ /* 0x000fe2000800063f */
[----:B-1----:R-:W-:Y:S01]  /*63b0*/  IADD3 R6, R165, 0x4, RZ ;  /* 0x00000004a5067810 */ /* 0x002fe20007ffe0ff */
[----:B------:R-:W-:Y:S01]  /*63c0*/  UIADD3 UR15, UR33, -0x4498517b, URZ ;  /* 0xbb67ae85210f7890 */ /* 0x000fe2000fffe03f */
[----:B------:R-:W-:Y:S01]  /*63d0*/  FMNMX.FTZ R2, R63, R2, !PT ;  /* 0x000000023f027209 */ /* 0x000fe20007810000 */
[----:B------:R-:W-:Y:S01]  /*63e0*/  IMAD.WIDE.U32 R106, R166, -0x2daee0ad, RZ ;  /* 0xd2511f53a66a7825 */ /* 0x000fe200078e00ff */
[----:B------:R-:W-:Y:S01]  /*63f0*/  LOP3.LUT R252, R252, UR32, RZ, 0x3c, !PT ;  /* 0x00000020fcfc7c12 */ /* 0x000fe2000f8e3cff */
[----:B------:R1:W-:Y:S01]  /*6400*/  STL [R1+0x14], R6 ;  /* 0x0000140601007387 */ /* 0x0003e20000100800 */
[----:B------:R-:W-:Y:S01]  /*6410*/  FMNMX.FTZ R2, R60, R2, !PT ;  /* 0x000000023c027209 */ /* 0x000fe20007810000 */
[----:B------:R-:W-:Y:S01]  /*6420*/  IMAD.WIDE.U32 R94, R6, -0x326172a9, RZ ;  /* 0xcd9e8d57065e7825 */ /* 0x000fe200078e00ff */
[----:B------:R-:W-:Y:S01]  /*6430*/  UIADD3 UR16, UR32, -0x61c88647, URZ ;  /* 0x9e3779b920107890 */ /* 0x000fe2000fffe03f */
[----:B------:R-:W-:Y:S01]  /*6440*/  FMNMX.FTZ R11, R136, R134, !PT ;  /* 0x00000086880b7209 */ /* 0x000fe20007810000 */
[----:B------:R-:W-:Y:S01]  /*6450*/  UIADD3 UR14, UR32, 0x3c6ef372, URZ ;  /* 0x3c6ef372200e7890 */ /* 0x000fe2000fffe03f */
[----:B------:R-:W-:Y:S01]  /*6460*/  FMNMX.FTZ R2, R104, R2, !PT ;  /* 0x0000000268027209 */ /* 0x000fe20007810000 */
[----:B------:R-:W-:Y:S01]  /*6470*/  UIADD3 UR13, UR33, 0x76cf5d0a, URZ ;  /* 0x76cf5d0a210d7890 */ /* 0x000fe2000fffe03f */
[----:B------:R-:W-:Y:S01]  /*6480*/  IMAD.SHL.U32 R212, R0, 0x2, RZ ;  /* 0x0000000200d47824 */ /* 0x000fe200078e00ff */
[----:B------:R-:W-:Y:S01]  /*6490*/  UIADD3 UR11, UR33, 0x32370b8f, URZ ;  /* 0x32370b8f210b7890 */ /* 0x000fe2000fffe03f */
[----:B------:R-:W-:Y:S01]  /*64a0*/  FMNMX.FTZ R2, R103, R2, !PT ;  /* 0x0000000267027209 */ /* 0x000fe20007810000 */
[----:B------:R-:W-:Y:S01]  /*64b0*/  UIADD3 UR12, UR32, -0x255992d5, URZ ;  /* 0xdaa66d2b200c7890 */ /* 0x000fe2000fffe03f */
[----:B------:R-:W-:Y:S01]  /*64c0*/  IMAD R243, R111, 0x10000, R111 ;  /* 0x000100006ff37824 */ /* 0x000fe200078e026f */
[----:B------:R-:W-:Y:S01]  /*64d0*/  UIADD3 UR10, UR32, 0x78dde6e4, URZ ;  /* 0x78dde6e4200a7890 */ /* 0x000fe2000fffe03f */
[----:B------:R-:W-:Y:S01]  /*64e0*/  FMNMX.FTZ R2, R31, R2, !PT ;  /* 0x000000021f027209 */ /* 0x000fe20007810000 */
[----:B------:R-:W-:Y:S01]  /*64f0*/  UIADD3 UR7, UR33, -0x56f99767, URZ ;  /* 0xa906689921077890 */ /* 0x000fe2000fffe03f */
[----:B------:R-:W-:Y:S01]  /*6500*/  IMAD R214, R3, 0x2, R212 ;  /* 0x0000000203d67824 */ /* 0x000fe200078e02d4 */
        /* <DEDUP_REMOVED lines=30> */
[----:B------:R-:W-:Y:S03]  /*66f0*/  LDSM.16.MT88.4 R120, [R214+0x9400] ;  /* 0x00940000d678783b */ /* 0x000fe60000004200 */
[----:B------:R-:W-:Y:S01]  /*6700*/  FMNMX.FTZ R4, R197, R4, !PT ;  /* 0x00000004c5047209 */ /* 0x000fe20007810000 */
[----:B------:R-:W2:Y:S03]  /*6710*/  SHFL.BFLY PT, R5, R2, 0x2, 0x1f ;  /* 0x0c401f0002057f89 */ /* 0x000ea600000e0000 */
[----:B------:R-:W-:Y:S01]  /*6720*/  FMNMX.FTZ R4, R196, R4, !PT ;  /* 0x00000004c4047209 */ /* 0x000fe20007810000 */
[----:B------:R-:W-:Y:S03]  /*6730*/  LDSM.16.MT88.4 R116, [R214+0xa400] ;  /* 0x00a40000d674783b */ /* 0x000fe60000004200 */
[----:B------:R-:W-:-:S04]  /*6740*/  FMNMX.FTZ R4, R143, R4, !PT ;  /* 0x000000048f047209 */ /* 0x000fc80007810000 */
[----:B------:R-:W-:-:S04]  /*6750*/  FMNMX.FTZ R4, R210, R4, !PT ;  /* 0x00000004d2047209 */ /* 0x000fc80007810000 */
[----:B------:R-:W-:-:S04]  /*6760*/  FMNMX.FTZ R4, R205, R4, !PT ;  /* 0x00000004cd047209 */ /* 0x000fc80007810000 */
[----:B------:R-:W-:-:S04]  /*6770*/  FMNMX.FTZ R4, R204, R4, !PT ;  /* 0x00000004cc047209 */ /* 0x000fc80007810000 */
[----:B-1----:R-:W-:Y:S01]  /*6780*/  FMNMX.FTZ R6, R203, R4, !PT ;  /* 0x00000004cb067209 */ /* 0x002fe20007810000 */
[----:B------:R-:W-:Y:S01]  /*6790*/  IMAD.U32 R4, RZ, RZ, UR4 ;  /* 0x00000004ff047e24 */ /* 0x000fe2000f8e00ff */
[----:B--2---:R-:W-:Y:S01]  /*67a0*/  FMNMX.FTZ R2, R2, R5, !PT ;  /* 0x0000000502027209 */ /* 0x004fe20007810000 */
[----:B------:R-:W-:Y:S01]  /*67b0*/  UIADD3 UR4, UR4, 0x1, URZ ;  /* 0x0000000104047890 */ /* 0x000fe2000fffe03f */
[----:B------:R-:W-:Y:S01]  /*67c0*/  LOP3.LUT R5, R95, R252, RZ, 0x3c, !PT ;  /* 0x000000fc5f057212 */ /* 0x000fe200078e3cff */
[----:B------:R-:W1:Y:S04]  /*67d0*/  SHFL.BFLY PT, R7, R6, 0x2, 0x1f ;  /* 0x0c401f0006077f89 */ /* 0x000e6800000e0000 */
[----:B------:R-:W2:Y:S01]  /*67e0*/  SHFL.BFLY PT, R102, R2, 0x1, 0x1f ;  /* 0x0c201f0002667f89 */ /* 0x000ea200000e0000 */
[----:B------:R-:W-:Y:S01]  /*67f0*/  IMAD.WIDE.U32 R92, R5, -0x2daee0ad, RZ ;  /* 0xd2511f53055c7825 */ /* 0x000fe200078e00ff */
[----:B------:R-:W-:-:S04]  /*6800*/  LOP3.LUT R5, R107, UR33, R4, 0x96, !PT ;  /* 0x000000216b057c12 */ /* 0x000fc8000f8e9604 */
[----:B------:R-:W-:Y:S01]  /*6810*/  LOP3.LUT R4, R93, UR15, R106, 0x96, !PT ;  /* 0x0000000f5d047c12 */ /* 0x000fe2000f8e966a */
[----:B------:R-:W-:-:S04]  /*6820*/  IMAD.WIDE.U32 R64, R5, -0x326172a9, RZ ;  /* 0xcd9e8d5705407825 */ /* 0x000fc800078e00ff */
[----:B------:R-:W-:Y:S01]  /*6830*/  IMAD.WIDE.U32 R66, R4, -0x326172a9, RZ ;  /* 0xcd9e8d5704427825 */ /* 0x000fe200078e00ff */
[----:B------:R-:W-:-:S04]  /*6840*/  LOP3.LUT R4, R65, UR16, R94, 0x96, !PT ;  /* 0x0000001041047c12 */ /* 0x000fc8000f8e965e */
[----:B------:R-:W-:Y:S01]  /*6850*/  LOP3.LUT R8, R67, UR14, R64, 0x96, !PT ;  /* 0x0000000e43087c12 */ /* 0x000fe2000f8e9640 */
[----:B------:R-:W-:Y:S01]  /*6860*/  IMAD.WIDE.U32 R4, R4, -0x2daee0ad, RZ ;  /* 0xd2511f5304047825 */ /* 0x000fe200078e00ff */
[----:B-1----:R-:W-:-:S03]  /*6870*/  FMNMX.FTZ R6, R6, R7, !PT ;  /* 0x0000000706067209 */ /* 0x002fc60007810000 */
[----:B------:R-:W-:Y:S01]  /*6880*/  IMAD.WIDE.U32 R8, R8, -0x2daee0ad, RZ ;  /* 0xd2511f5308087825 */ /* 0x000fe200078e00ff */
[----:B------:R-:W-:Y:S02]  /*6890*/  LOP3.LUT R5, R5, UR13, R92, 0x96, !PT ;  /* 0x0000000d05057c12 */ /* 0x000fe4000f8e965c */
[----:B--2---:R-:W-:Y:S01]  /*68a0*/  FMNMX.FTZ R102, R2, R102, !PT ;  /* 0x0000006602667209 */ /* 0x004fe20007810000 */
[----:B------:R-:W1:Y:S01]  /*68b0*/  SHFL.BFLY PT, R101, R6, 0x1, 0x1f ;  /* 0x0c201f0006657f89 */ /* 0x000e6200000e0000 */
[----:B------:R-:W-:Y:S01]  /*68c0*/  LOP3.LUT R2, R9, UR11, R4, 0x96, !PT ;  /* 0x0000000b09027c12 */ /* 0x000fe2000f8e9604 */
[----:B------:R-:W-:Y:S01]  /*68d0*/  IMAD.WIDE.U32 R4, R5, -0x326172a9, RZ ;  /* 0xcd9e8d5705047825 */ /* 0x000fe200078e00ff */
[----:B------:R-:W-:-:S03]  /*68e0*/  FSETP.NEU.FTZ.AND P1, PT, R102, -INF , PT ;  /* 0xff8000006600780b */ /* 0x000fc60003f3d000 */
[----:B------:R-:W-:Y:S01]  /*68f0*/  IMAD.WIDE.U32 R16, R2, -0x326172a9, RZ ;  /* 0xcd9e8d5702107825 */ /* 0x000fe200078e00ff */
[----:B------:R-:W-:-:S03]  /*6900*/  LOP3.LUT R5, R5, UR12, R66, 0x96, !PT ;  /* 0x0000000c05057c12 */ /* 0x000fc6000f8e9642 */
[----:B------:R-:W-:Y:S01]  /*6910*/  FMUL.FTZ R7, R102, c[0x0][0x23c] ;  /* 0x00008f0066077a20 */ /* 0x000fe20000410000 */
[----:B------:R-:W-:Y:S01]  /*6920*/  LOP3.LUT R2, R17, UR10, R4, 0x96, !PT ;  /* 0x0000000a11027c12 */ /* 0x000fe2000f8e9604 */
[----:B------:R-:W-:-:S03]  /*6930*/  IMAD.WIDE.U32 R4, R5, -0x2daee0ad, RZ ;  /* 0xd2511f5305047825 */ /* 0x000fc600078e00ff */
[----:B------:R-:W-:Y:S01]  /*6940*/  FSEL R15, R7, RZ, P1 ;  /* 0x000000ff070f7208 */ /* 0x000fe20000800000 */
[----:B------:R-:W-:Y:S01]  /*6950*/  IMAD.WIDE.U32 R18, R2, -0x2daee0ad, RZ ;  /* 0xd2511f5302127825 */ /* 0x000fe200078e00ff */
[----:B------:R-:W-:-:S03]  /*6960*/  LOP3.LUT R8, R5, UR9, R8, 0x96, !PT ;  /* 0x0000000905087c12 */ /* 0x000fc6000f8e9608 */
[--C-:B------:R-:W-:Y:S01]  /*6970*/  FFMA.FTZ R2, R62, c[0x0][0x23c], -R15.reuse ;  /* 0x00008f003e027a23 */ /* 0x100fe2000001080f */
[----:B------:R-:W-:Y:S01]  /*6980*/  LOP3.LUT R4, R19, UR7, R4, 0x96, !PT ;  /* 0x0000000713047c12 */ /* 0x000fe2000f8e9604 */
[----:B------:R-:W-:Y:S01]  /*6990*/  FFMA.FTZ R7, R76, c[0x0][0x23c], -R15 ;  /* 0x00008f004c077a23 */ /* 0x000fe2000001080f */
[----:B-1----:R-:W-:Y:S01]  /*69a0*/  FMNMX.FTZ R101, R6, R101, !PT ;  /* 0x0000006506657209 */ /* 0x002fe20007810000 */
[----:B------:R1:W-:Y:S02]  /*69b0*/  MUFU.EX2 R154, R2 ;  /* 0x00000002009a7308 */ /* 0x0003e40000000800 */
[----:B------:R-:W-:Y:S01]  /*69c0*/  IMAD.WIDE.U32 R4, R4, -0x326172a9, RZ ;  /* 0xcd9e8d5704047825 */ /* 0x000fe200078e00ff */
[----:B------:R-:W-:-:S03]  /*69d0*/  FSETP.NEU.FTZ.AND P1, PT, R101, -INF , PT ;  /* 0xff8000006500780b */ /* 0x000fc60003f3d000 */
[----:B------:R-:W-:Y:S01]  /*69e0*/  IMAD.WIDE.U32 R12, R8, -0x326172a9, RZ ;  /* 0xcd9e8d57080c7825 */ /* 0x000fe200078e00ff */
[----:B------:R-:W-:Y:S01]  /*69f0*/  LOP3.LUT R10, R4, 0xff, RZ, 0xc0, !PT ;  /* 0x000000ff040a7812 */ /* 0x000fe200078ec0ff */
[----:B------:R2:W-:Y:S02]  /*6a00*/  MUFU.EX2 R155, R7 ;  /* 0x00000007009b7308 */ /* 0x0005e40000000800 */
[--C-:B------:R-:W-:Y:S01]  /*6a10*/  FFMA.FTZ R8, R60, c[0x0][0x23c], -R15.reuse ;  /* 0x00008f003c087a23 */ /* 0x100fe2000001080f */
[--C-:B------:R-:W-:Y:S02]  /*6a20*/  SHF.R.U32.HI R6, RZ, 0x10, R4.reuse ;  /* 0x00000010ff067819 */ /* 0x100fe40000011604 */
[----:B------:R-:W-:Y:S02]  /*6a30*/  SHF.R.U32.HI R9, RZ, 0x18, R4 ;  /* 0x00000018ff097819 */ /* 0x000fe40000011604 */
[----:B------:R-:W-:Y:S01]  /*6a40*/  LOP3.LUT R6, R6, 0xff, RZ, 0xc0, !PT ;  /* 0x000000ff06067812 */ /* 0x000fe200078ec0ff */
[----:B-1----:R-:W-:Y:S01]  /*6a50*/  FFMA.FTZ R2, R63, c[0x0][0x23c], -R15 ;  /* 0x00008f003f027a23 */ /* 0x002fe2000001080f */
[----:B------:R-:W-:Y:S01]  /*6a60*/  MUFU.EX2 R138, R8 ;  /* 0x00000008008a7308 */ /* 0x000fe20000000800 */
[----:B--2---:R-:W-:-:S07]  /*6a70*/  FMUL.FTZ R7, R101, c[0x0][0x23c] ;  /* 0x00008f0065077a20 */ /* 0x004fce0000410000 */
[----:B------:R1:W-:Y:S01]  /*6a80*/  MUFU.EX2 R158, R2 ;  /* 0x00000002009e7308 */ /* 0x0003e20000000800 */
[----:B------:R-:W-:-:S05]  /*6a90*/  FSEL R14, R7, RZ, P1 ;  /* 0x000000ff070e7208 */ /* 0x000fca0000800000 */
[--C-:B------:R-:W-:Y:S02]  /*6aa0*/  FFMA.FTZ R7, R68, c[0x0][0x23c], -R14.reuse ;  /* 0x00008f0044077a23 */ /* 0x100fe4000001080e */
[----:B------:R-:W-:Y:S02]  /*6ab0*/  FFMA.FTZ R3, R69, c[0x0][0x23c], -R14 ;  /* 0x00008f0045037a23 */ /* 0x000fe4000001080e */
[----:B------:R2:W-:Y:S01]  /*6ac0*/  MUFU.EX2 R152, R7 ;  /* 0x0000000700987308 */ /* 0x0005e20000000800 */
[----:B-1----:R-:W-:Y:S02]  /*6ad0*/  LOP3.LUT R2, R4, 0xffff, RZ, 0xc0, !PT ;  /* 0x0000ffff04027812 */ /* 0x002fe400078ec0ff */
[----:B------:R-:W-:Y:S02]  /*6ae0*/  FMNMX.FTZ R4, R133, R11, !PT ;  /* 0x0000000b85047209 */ /* 0x000fe40007810000 */
[----:B------:R-:W-:-:S03]  /*6af0*/  SHF.R.U32.HI R8, RZ, 0x8, R2 ;  /* 0x00000008ff087819 */ /* 0x000fc60000011602 */
[----:B------:R1:W-:Y:S01]  /*6b00*/  MUFU.EX2 R153, R3 ;  /* 0x0000000300997308 */ /* 0x0003e20000000800 */
[----:B------:R-:W-:Y:S02]  /*6b10*/  LOP3.LUT R2, R5, UR17, R12, 0x96, !PT ;  /* 0x0000001105027c12 */ /* 0x000fe4000f8e960c */
[----:B------:R-:W-:Y:S01]  /*6b20*/  FMNMX.FTZ R5, R132, R4, !PT ;  /* 0x0000000484057209 */ /* 0x000fe20007810000 */
[----:B------:R-:W-:Y:S01]  /*6b30*/  FFMA.FTZ R4, R61, c[0x0][0x23c], -R14 ;  /* 0x00008f003d047a23 */ /* 0x000fe2000001080e */
[----:B------:R-:W-:Y:S02]  /*6b40*/  LOP3.LUT R0, R2, 0xffff, RZ, 0xc0, !PT ;  /* 0x0000ffff02007812 */ /* 0x000fe400078ec0ff */
[----:B------:R-:W-:Y:S01]  /*6b50*/  FMNMX.FTZ R5, R162, R5, !PT ;  /* 0x00000005a2057209 */ /* 0x000fe20007810000 */
[----:B------:R3:W4:Y:S01]  /*6b60*/  MUFU.EX2 R137, R4 ;  /* 0x0000000400897308 */ /* 0x0007220000000800 */
[----:B--2---:R-:W-:Y:S02]  /*6b70*/  PRMT R7, R6, 0x5410, R9 ;  /* 0x0000541006077816 */ /* 0x004fe40000000009 */
[----:B------:R-:W-:-:S02]  /*6b80*/  LOP3.LUT R6, R2, 0xff, RZ, 0xc0, !PT ;  /* 0x000000ff02067812 */ /* 0x000fc400078ec0ff */
[----:B------:R-:W-:Y:S02]  /*6b90*/  SHF.R.U32.HI R0, RZ, 0x8, R0 ;  /* 0x00000008ff007819 */ /* 0x000fe40000011600 */
[----:B------:R-:W-:Y:S01]  /*6ba0*/  PRMT R10, R10, 0x5410, R8 ;  /* 0x000054100a0a7816 */ /* 0x000fe20000000008 */
[----:B-1----:R-:W-:Y:S01]  /*6bb0*/  HSET2.LE.AND R3, R7, R243, PT ;  /* 0x000000f307037233 */ /* 0x002fe20003803000 */
[----:B------:R-:W-:Y:S02]  /*6bc0*/  PRMT R8, R6, 0x5410, R0 ;  /* 0x0000541006087816 */ /* 0x000fe40000000000 */
[----:B---3--:R-:W-:Y:S01]  /*6bd0*/  FMNMX.FTZ R4, R151, R5, !PT ;  /* 0x0000000597047209 */ /* 0x008fe20007810000 */
[----:B------:R-:W-:Y:S01]  /*6be0*/  FFMA.FTZ R5, R77, c[0x0][0x23c], -R14 ;  /* 0x00008f004d057a23 */ /* 0x000fe2000001080e */
[----:B----4-:R-:W-:Y:S01]  /*6bf0*/  F2FP.BF16.PACK_AB R7, R137, R152 ;  /* 0x000000988907723e */ /* 0x010fe200000010ff */
[----:B------:R-:W1:Y:S01]  /*6c00*/  LDSM.16.MT88.4 R76, [R214+0x9000] ;  /* 0x00900000d64c783b */ /* 0x000e620000004200 */
[----:B------:R-:W-:Y:S01]  /*6c10*/  FMNMX.FTZ R0, R148, R4, !PT ;  /* 0x0000000494007209 */ /* 0x000fe20007810000 */
[----:B------:R2:W3:Y:S01]  /*6c20*/  MUFU.EX2 R156, R5 ;  /* 0x00000005009c7308 */ /* 0x0004e20000000800 */
[----:B------:R-:W-:-:S02]  /*6c30*/  LOP3.LUT R7, R3, R7, RZ, 0xc0, !PT ;  /* 0x0000000703077212 */ /* 0x000fc400078ec0ff */
[----:B------:R-:W-:Y:S02]  /*6c40*/  FMNMX.FTZ R4, R144, R0, !PT ;  /* 0x0000000090047209 */ /* 0x000fe40007810000 */
[----:B------:R-:W-:Y:S02]  /*6c50*/  SHF.R.U32.HI R0, RZ, 0x10, R2 ;  /* 0x00000010ff007819 */ /* 0x000fe40000011602 */
[----:B------:R-:W-:Y:S02]  /*6c60*/  FMNMX.FTZ R6, R235, R4, !PT ;  /* 0x00000004eb067209 */ /* 0x000fe40007810000 */
[----:B------:R-:W-:Y:S01]  /*6c70*/  LOP3.LUT R4, R0, 0xff, RZ, 0xc0, !PT ;  /* 0x000000ff00047812 */ /* 0x000fe200078ec0ff */
[----:B------:R-:W-:Y:S01]  /*6c80*/  HSET2.LE.AND R0, R10, R243, PT ;  /* 0x000000f30a007233 */ /* 0x000fe20003803000 */
[----:B------:R-:W-:-:S04]  /*6c90*/  FFMA.FTZ R10, R103, c[0x0][0x23c], -R15 ;  /* 0x00008f00670a7a23 */ /* 0x000fc8000001080f */
[----:B------:R-:W-:Y:S01]  /*6ca0*/  MUFU.EX2 R251, R10 ;  /* 0x0000000a00fb7308 */ /* 0x000fe20000000800 */
[----:B--2---:R-:W-:Y:S02]  /*6cb0*/  SHF.R.U32.HI R5, RZ, 0x18, R2 ;  /* 0x00000018ff057819 */ /* 0x004fe40000011602 */
[----:B------:R-:W-:Y:S02]  /*6cc0*/  F2FP.BF16.PACK_AB R2, R138, R158 ;  /* 0x0000009e8a02723e */ /* 0x000fe400000010ff */
[----:B------:R-:W-:Y:S02]  /*6cd0*/  PRMT R5, R4, 0x5410, R5 ;  /* 0x0000541004057816 */ /* 0x000fe40000000005 */
[----:B------:R-:W-:Y:S02]  /*6ce0*/  FMNMX.FTZ R4, R232, R6, !PT ;  /* 0x00000006e8047209 */ /* 0x000fe40007810000 */
[----:B------:R-:W-:Y:S01]  /*6cf0*/  LOP3.LUT R6, R0, R2, RZ, 0xc0, !PT ;  /* 0x0000000200067212 */ /* 0x000fe200078ec0ff */
[--C-:B------:R-:W-:Y:S01]  /*6d00*/  HSET2.LE.AND R0, R8, R243.reuse, PT ;  /* 0x000000f308007233 */ /* 0x100fe20003803000 */
[----:B------:R-:W-:Y:S01]  /*6d10*/  FMNMX.FTZ R4, R211, R4, !PT ;  /* 0x00000004d3047209 */ /* 0x000fe20007810000 */
[----:B------:R-:W-:Y:S01]  /*6d20*/  HSET2.LE.AND R3, R5, R243, PT ;  /* 0x000000f305037233 */ /* 0x000fe20003803000 */
[----:B------:R-:W-:-:S02]  /*6d30*/  F2FP.BF16.PACK_AB R2, R154, R155 ;  /* 0x0000009b9a02723e */ /* 0x000fc400000010ff */
[----:B------:R-:W-:Y:S02]  /*6d40*/  FMNMX.FTZ R8, R207, R4, !PT ;  /* 0x00000004cf087209 */ /* 0x000fe40007810000 */
[----:B------:R-:W-:Y:S02]  /*6d50*/  LOP3.LUT R4, R0, R2, RZ, 0xc0, !PT ;  /* 0x0000000200047212 */ /* 0x000fe400078ec0ff */
[----:B------:R-:W-:Y:S02]  /*6d60*/  FMNMX.FTZ R0, R241, R8, !PT ;  /* 0x00000008f1007209 */ /* 0x000fe40007810000 */
[----:B------:R-:W-:Y:S02]  /*6d70*/  FMNMX.FTZ R2, R160, R149, !PT ;  /* 0x00000095a0027209 */ /* 0x000fe40007810000 */
[----:B------:R-:W-:Y:S02]  /*6d80*/  FMNMX.FTZ R0, R239, R0, !PT ;  /* 0x00000000ef007209 */ /* 0x000fe40007810000 */
[----:B---3--:R-:W-:-:S02]  /*6d90*/  F2FP.BF16.PACK_AB R5, R153, R156 ;  /* 0x0000009c9905723e */ /* 0x008fc400000010ff */
[----:B------:R-:W-:Y:S02]  /*6da0*/  FMNMX.FTZ R0, R234, R0, !PT ;  /* 0x00000000ea007209 */ /* 0x000fe40007810000 */
[----:B------:R-:W-:Y:S02]  /*6db0*/  FMNMX.FTZ R2, R135, R2, !PT ;  /* 0x0000000287027209 */ /* 0x000fe40007810000 */
[----:B------:R-:W-:Y:S01]  /*6dc0*/  FMNMX.FTZ R8, R233, R0, !PT ;  /* 0x00000000e9087209 */ /* 0x000fe20007810000 */
[----:B------:R-:W-:Y:S01]  /*6dd0*/  FFMA.FTZ R0, R104, c[0x0][0x23c], -R15 ;  /* 0x00008f0068007a23 */ /* 0x000fe2000001080f */
[----:B------:R-:W-:Y:S02]  /*6de0*/  LOP3.LUT R5, R3, R5, RZ, 0xc0, !PT ;  /* 0x0000000503057212 */ /* 0x000fe400078ec0ff */
[----:B------:R-:W-:Y:S01]  /*6df0*/  FMNMX.FTZ R2, R147, R2, !PT ;  /* 0x0000000293027209 */ /* 0x000fe20007810000 */
[----:B------:R2:W-:Y:S01]  /*6e00*/  MUFU.EX2 R139, R0 ;  /* 0x00000000008b7308 */ /* 0x0005e20000000800 */
[----:B------:R-:W-:-:S02]  /*6e10*/  LOP3.LUT R3, R13, UR8, R16, 0x96, !PT ;  /* 0x000000080d037c12 */ /* 0x000fc4000f8e9610 */
[----:B------:R-:W3:Y:S01]  /*6e20*/  SHFL.BFLY PT, R16, R8, 0x2, 0x1f ;  /* 0x0c401f0008107f89 */ /* 0x000ee200000e0000 */
[C---:B------:R-:W-:Y:S08]  /*6e30*/  HMMA.16816.F32.BF16 R56, R4.reuse, R84, RZ ;  /* 0x000000540438723c */ /* 0x040ff000000418ff */
[----:B------:R-:W-:Y:S01]  /*6e40*/  HMMA.16816.F32.BF16 R40, R4, R88, RZ ;  /* 0x000000580428723c */ /* 0x000fe200000418ff */
[----:B--2---:R-:W-:Y:S01]  /*6e50*/  FMNMX.FTZ R0, R161, R2, !PT ;  /* 0x00000002a1007209 */ /* 0x004fe20007810000 */
[----:B------:R-:W-:-:S03]  /*6e60*/  IMAD.WIDE.U32 R2, R3, -0x2daee0ad, RZ ;  /* 0xd2511f5303027825 */ /* 0x000fc600078e00ff */
[----:B------:R-:W-:-:S03]  /*6e70*/  FMNMX.FTZ R9, R150, R0, !PT ;  /* 0x0000000096097209 */ /* 0x000fc60007810000 */
[C---:B------:R-:W-:Y:S01]  /*6e80*/  HMMA.16816.F32.BF16 R20, R4.reuse, R96, RZ ;  /* 0x000000600414723c */ /* 0x040fe200000418ff */
[----:B------:R-:W-:Y:S02]  /*6e90*/  LOP3.LUT R10, R2, 0xffff, RZ, 0xc0, !PT ;  /* 0x0000ffff020a7812 */ /* 0x000fe400078ec0ff */
[----:B------:R-:W-:Y:S02]  /*6ea0*/  FMNMX.FTZ R9, R146, R9, !PT ;  /* 0x0000000992097209 */ /* 0x000fe40007810000 */
[----:B------:R-:W-:Y:S02]  /*6eb0*/  LOP3.LUT R13, R2, 0xff, RZ, 0xc0, !PT ;  /* 0x000000ff020d7812 */ /* 0x000fe400078ec0ff */
[--C-:B------:R-:W-:Y:S01]  /*6ec0*/  SHF.R.U32.HI R12, RZ, 0x10, R2.reuse ;  /* 0x00000010ff0c7819 */ /* 0x100fe20000011602 */
[----:B------:R-:W-:Y:S01]  /*6ed0*/  HMMA.16816.F32.BF16 R68, R4, R72, RZ ;  /* 0x000000480444723c */ /* 0x000fe200000418ff */
[----:B------:R-:W-:Y:S02]  /*6ee0*/  SHF.R.U32.HI R11, RZ, 0x18, R2 ;  /* 0x00000018ff0b7819 */ /* 0x000fe40000011602 */
[----:B------:R-:W-:-:S02]  /*6ef0*/  SHF.R.U32.HI R2, RZ, 0x8, R10 ;  /* 0x00000008ff027819 */ /* 0x000fc4000001160a */
[----:B------:R-:W-:Y:S02]  /*6f00*/  FMNMX.FTZ R9, R145, R9, !PT ;  /* 0x0000000991097209 */ /* 0x000fe40007810000 */
[----:B------:R-:W-:Y:S01]  /*6f10*/  LOP3.LUT R0, R3, UR18, R18, 0x96, !PT ;  /* 0x0000001203007c12 */ /* 0x000fe2000f8e9612 */
[----:B------:R-:W-:Y:S01]  /*6f20*/  FFMA.FTZ R3, R31, c[0x0][0x23c], -R15 ;  /* 0x00008f001f037a23 */ /* 0x000fe2000001080f */
[----:B------:R-:W-:Y:S01]  /*6f30*/  PRMT R17, R13, 0x5410, R2 ;  /* 0x000054100d117816 */ /* 0x000fe20000000002 */
[----:B-1----:R-:W-:Y:S01]  /*6f40*/  HMMA.16816.F32.BF16 R60, R4, R76, RZ ;  /* 0x0000004c043c723c */ /* 0x002fe200000418ff */
[----:B------:R-:W-:Y:S01]  /*6f50*/  FMNMX.FTZ R2, R236, R9, !PT ;  /* 0x00000009ec027209 */ /* 0x000fe20007810000 */
[----:B------:R1:W-:Y:S01]  /*6f60*/  MUFU.EX2 R249, R3 ;  /* 0x0000000300f97308 */ /* 0x0003e20000000800 */
[----:B------:R-:W-:Y:S02]  /*6f70*/  LOP3.LUT R10, R12, 0xff, RZ, 0xc0, !PT ;  /* 0x000000ff0c0a7812 */ /* 0x000fe400078ec0ff */
[----:B------:R-:W-:-:S02]  /*6f80*/  FMNMX.FTZ R2, R231, R2, !PT ;  /* 0x00000002e7027209 */ /* 0x000fc40007810000 */
[----:B------:R-:W-:Y:S01]  /*6f90*/  PRMT R12, R10, 0x5410, R11 ;  /* 0x000054100a0c7816 */ /* 0x000fe2000000000b */
[C---:B------:R-:W-:Y:S01]  /*6fa0*/  HMMA.16816.F32.BF16 R48, R4.reuse, R80, RZ ;  /* 0x000000500430723c */ /* 0x040fe200000418ff */
[----:B------:R-:W-:Y:S02]  /*6fb0*/  FMNMX.FTZ R11, R209, R2, !PT ;  /* 0x00000002d10b7209 */ /* 0x000fe40007810000 */
[----:B------:R-:W-:Y:S02]  /*6fc0*/  LOP3.LUT R2, R0, 0xffff, RZ, 0xc0, !PT ;  /* 0x0000ffff00027812 */ /* 0x000fe400078ec0ff */
[----:B---3--:R-:W-:Y:S02]  /*6fd0*/  FMNMX.FTZ R16, R8, R16, !PT ;  /* 0x0000001008107209 */ /* 0x008fe40007810000 */
[----:B------:R-:W-:Y:S01]  /*6fe0*/  SHF.R.U32.HI R8, RZ, 0x10, R0 ;  /* 0x00000010ff087819 */ /* 0x000fe20000011600 */
[----:B------:R-:W-:Y:S01]  /*6ff0*/  HMMA.16816.F32.BF16 R44, R4, R78, RZ ;  /* 0x0000004e042c723c */ /* 0x000fe200000418ff */
[----:B------:R-:W-:Y:S01]  /*7000*/  SHF.R.U32.HI R9, RZ, 0x8, R2 ;  /* 0x00000008ff097819 */ /* 0x000fe20000011602 */
[----:B-1----:R-:W-:Y:S01]  /*7010*/  FFMA.FTZ R3, R30, c[0x0][0x23c], -R15 ;  /* 0x00008f001e037a23 */ /* 0x002fe2000001080f */
[----:B------:R-:W-:-:S02]  /*7020*/  LOP3.LUT R10, R0, 0xff, RZ, 0xc0, !PT ;  /* 0x000000ff000a7812 */ /* 0x000fc400078ec0ff */
[----:B------:R-:W-:Y:S01]  /*7030*/  SHF.R.U32.HI R2, RZ, 0x18, R0 ;  /* 0x00000018ff027819 */ /* 0x000fe20000011600 */
[----:B------:R1:W2:Y:S01]  /*7040*/  MUFU.EX2 R247, R3 ;  /* 0x0000000300f77308 */ /* 0x0002a20000000800 */
[----:B------:R-:W-:Y:S01]  /*7050*/  LOP3.LUT R0, R8, 0xff, RZ, 0xc0, !PT ;  /* 0x000000ff08007812 */ /* 0x000fe200078ec0ff */
[C---:B------:R-:W-:Y:S01]  /*7060*/  HMMA.16816.F32.BF16 R28, R4.reuse, R74, RZ ;  /* 0x0000004a041c723c */ /* 0x040fe200000418ff */
[----:B------:R-:W-:Y:S02]  /*7070*/  FMNMX.FTZ R8, R206, R11, !PT ;  /* 0x0000000bce087209 */ /* 0x000fe40007810000 */
[----:B------:R-:W-:Y:S02]  /*7080*/  PRMT R13, R10, 0x5410, R9 ;  /* 0x000054100a0d7816 */ /* 0x000fe40000000009 */
[----:B------:R-:W-:Y:S01]  /*7090*/  PRMT R9, R0, 0x5410, R2 ;  /* 0x0000541000097816 */ /* 0x000fe20000000002 */
[--C-:B------:R-:W-:Y:S01]  /*70a0*/  FFMA.FTZ R2, R105, c[0x0][0x23c], -R14.reuse ;  /* 0x00008f0069027a23 */ /* 0x100fe2000001080e */
[----:B------:R-:W-:Y:S01]  /*70b0*/  FMNMX.FTZ R0, R242, R8, !PT ;  /* 0x00000008f2007209 */ /* 0x000fe20007810000 */
[----:B------:R-:W-:Y:S01]  /*70c0*/  HMMA.16816.F32.BF16 R36, R4, R86, RZ ;  /* 0x000000560424723c */ /* 0x000fe200000418ff */
[----:B------:R-:W-:Y:S01]  /*70d0*/  IMAD.MOV.U32 R105, RZ, RZ, R155 ;  /* 0x000000ffff697224 */ /* 0x000fe200078e009b */
[----:B------:R2:W-:Y:S01]  /*70e0*/  MUFU.EX2 R250, R2 ;  /* 0x0000000200fa7308 */ /* 0x0005e20000000800 */
[----:B------:R-:W-:Y:S01]  /*70f0*/  FMNMX.FTZ R8, R240, R0, !PT ;  /* 0x00000000f0087209 */ /* 0x000fe20007810000 */
[----:B------:R-:W-:Y:S01]  /*7100*/  HSET2.LE.AND R0, R17, R243, PT ;  /* 0x000000f311007233 */ /* 0x000fe20003803000 */
[----:B-1----:R-:W-:-:S02]  /*7110*/  FFMA.FTZ R3, R32, c[0x0][0x23c], -R14 ;  /* 0x00008f0020037a23 */ /* 0x002fc4000001080e */
[----:B------:R-:W-:Y:S01]  /*7120*/  FMNMX.FTZ R8, R238, R8, !PT ;  /* 0x00000008ee087209 */ /* 0x000fe20007810000 */
[C---:B------:R-:W-:Y:S02]  /*7130*/  HMMA.16816.F32.BF16 R52, R4.reuse, R82, RZ ;  /* 0x000000520434723c */ /* 0x040fe400000418ff */
[----:B------:R1:W-:Y:S06]  /*7140*/  MUFU.EX2 R248, R3 ;  /* 0x0000000300f87308 */ /* 0x0003ec0000000800 */
[----:B------:R-:W-:Y:S01]  /*7150*/  HMMA.16816.F32.BF16 R32, R4, R90, RZ ;  /* 0x0000005a0420723c */ /* 0x000fe200000418ff */
[----:B--2---:R-:W-:-:S04]  /*7160*/  F2FP.BF16.PACK_AB R2, R247, R249 ;  /* 0x000000f9f702723e */ /* 0x004fc800000010ff */
[----:B------:R-:W-:Y:S01]  /*7170*/  LOP3.LUT R10, R0, R2, RZ, 0xc0, !PT ;  /* 0x00000002000a7212 */ /* 0x000fe200078ec0ff */
[--C-:B------:R-:W-:Y:S01]  /*7180*/  HSET2.LE.AND R0, R13, R243.reuse, PT ;  /* 0x000000f30d007233 */ /* 0x100fe20003803000 */
[----:B------:R-:W-:Y:S01]  /*7190*/  F2FP.BF16.PACK_AB R2, R251, R139 ;  /* 0x0000008bfb02723e */ /* 0x000fe200000010ff */
[----:B------:R-:W2:Y:S01]  /*71a0*/  SHFL.BFLY PT, R13, R16, 0x1, 0x1f ;  /* 0x0c201f00100d7f89 */ /* 0x000ea200000e0000 */
[----:B-1----:R-:W-:Y:S01]  /*71b0*/  FFMA.FTZ R3, R100, c[0x0][0x23c], -R14 ;  /* 0x00008f0064037a23 */ /* 0x002fe2000001080e */
[----:B------:R-:W-:Y:S03]  /*71c0*/  HMMA.16816.F32.BF16 R24, R4, R98, RZ ;  /* 0x000000620418723c */ /* 0x000fe600000418ff */
[----:B------:R1:W3:Y:S04]  /*71d0*/  MUFU.EX2 R246, R3 ;  /* 0x0000000300f67308 */ /* 0x0002e80000000800 */
[----:B------:R-:W-:Y:S01]  /*71e0*/  LOP3.LUT R4, R65, UR16, R244, 0x96, !PT ;  /* 0x0000001041047c12 */ /* 0x000fe2000f8e96f4 */
[----:B-1----:R-:W-:Y:S01]  /*71f0*/  FFMA.FTZ R3, R108, c[0x0][0x23c], -R14 ;  /* 0x00008f006c037a23 */ /* 0x002fe2000001080e */
[----:B---3--:R-:W-:Y:S01]  /*7200*/  F2FP.BF16.PACK_AB R11, R246, R248 ;  /* 0x000000f8f60b723e */ /* 0x008fe200000010ff */
[----:B------:R-:W1:Y:S01]  /*7210*/  LDSM.16.MT88.4 R108, [R212+0xa400] ;  /* 0x00a40000d46c783b */ /* 0x000e620000004200 */
[----:B--2---:R-:W-:Y:S01]  /*7220*/  FMNMX.FTZ R104, R16, R13, !PT ;  /* 0x0000000d10687209 */ /* 0x004fe20007810000 */
[----:B------:R2:W3:Y:S03]  /*7230*/  MUFU.EX2 R157, R3 ;  /* 0x00000003009d7308 */ /* 0x0004e60000000800 */
[----:B------:R-:W-:Y:S01]  /*7240*/  FSETP.NEU.FTZ.AND P1, PT, R104, -INF , PT ;  /* 0xff8000006800780b */ /* 0x000fe20003f3d000 */
[----:B--2---:R-:W-:Y:S01]  /*7250*/  HSET2.LE.AND R3, R12, R243, PT ;  /* 0x000000f30c037233 */ /* 0x004fe20003803000 */
[----:B------:R-:W-:-:S02]  /*7260*/  FMNMX.FTZ R12, R237, R8, !PT ;  /* 0x00000008ed0c7209 */ /* 0x000fc40007810000 */
[----:B------:R-:W-:Y:S02]  /*7270*/  LOP3.LUT R8, R0, R2, RZ, 0xc0, !PT ;  /* 0x0000000200087212 */ /* 0x000fe400078ec0ff */
[----:B------:R-:W-:Y:S01]  /*7280*/  LOP3.LUT R11, R3, R11, RZ, 0xc0, !PT ;  /* 0x0000000b030b7212 */ /* 0x000fe200078ec0ff */
[----:B------:R-:W2:Y:S01]  /*7290*/  SHFL.BFLY PT, R2, R12, 0x2, 0x1f ;  /* 0x0c401f000c027f89 */ /* 0x000ea200000e0000 */
[----:B------:R-:W-:Y:S01]  /*72a0*/  HSET2.LE.AND R3, R9, R243, PT ;  /* 0x000000f309037233 */ /* 0x000fe20003803000 */
[----:B---3--:R-:W-:Y:S02]  /*72b0*/  F2FP.BF16.PACK_AB R9, R250, R157 ;  /* 0x0000009dfa09723e */ /* 0x008fe400000010ff */
[----:B------:R-:W-:Y:S02]  /*72c0*/  LOP3.LUT R0, R245, R252, RZ, 0x3c, !PT ;  /* 0x000000fcf5007212 */ /* 0x000fe400078e3cff */
[----:B------:R-:W-:-:S07]  /*72d0*/  LOP3.LUT R9, R3, R9, RZ, 0xc0, !PT ;  /* 0x0000000903097212 */ /* 0x000fce00078ec0ff */
[C---:B------:R-:W-:Y:S08]  /*72e0*/  HMMA.16816.F32.BF16 R176, R8.reuse, R124, R40 ;  /* 0x0000007c08b0723c */ /* 0x040ff00000041828 */
[C---:B-1----:R-:W-:Y:S07]  /*72f0*/  HMMA.16816.F32.BF16 R184, R8.reuse, R108, R56 ;  /* 0x0000006c08b8723c */ /* 0x042fee0000041838 */
[----:B------:R-:W-:Y:S01]  /*7300*/  IMAD.WIDE.U32 R56, R0, -0x2daee0ad, RZ ;  /* 0xd2511f5300387825 */ /* 0x000fe200078e00ff */
[----:B--2---:R-:W-:Y:S01]  /*7310*/  FMNMX.FTZ R0, R12, R2, !PT ;  /* 0x000000020c007209 */ /* 0x004fe20007810000 */
[----:B------:R-:W-:Y:S02]  /*7320*/  HMMA.16816.F32.BF16 R180, R8, R128, R20 ;  /* 0x0000008008b4723c */ /* 0x000fe40000041814 */
[----:B------:R-:W-:Y:S01]  /*7330*/  FMUL.FTZ R2, R104, c[0x0][0x23c] ;  /* 0x00008f0068027a20 */ /* 0x000fe20000410000 */
[----:B------:R-:W-:Y:S01]  /*7340*/  LOP3.LUT R3, R57, UR15, R106, 0x96, !PT ;  /* 0x0000000f39037c12 */ /* 0x000fe2000f8e966a */
[----:B------:R-:W1:Y:S01]  /*7350*/  SHFL.BFLY PT, R13, R0, 0x1, 0x1f ;  /* 0x0c201f00000d7f89 */ /* 0x000e6200000e0000 */
[----:B------:R-:W-:-:S02]  /*7360*/  IMAD.MOV.U32 R59, RZ, RZ, R137 ;  /* 0x000000ffff3b7224 */ /* 0x000fc400078e0089 */
[----:B------:R-:W-:Y:S01]  /*7370*/  FSEL R12, R2, RZ, P1 ;  /* 0x000000ff020c7208 */ /* 0x000fe20000800000 */
[----:B------:R-:W-:Y:S01]  /*7380*/  IMAD.WIDE.U32 R42, R3, -0x326172a9, RZ ;  /* 0xcd9e8d57032a7825 */ /* 0x000fe200078e00ff */
[----:B------:R-:W-:Y:S03]  /*7390*/  HMMA.16816.F32.BF16 R192, R8, R112, R68 ;  /* 0x0000007008c0723c */ /* 0x000fe60000041844 */
[----:B------:R-:W-:Y:S01]  /*73a0*/  IMAD.WIDE.U32 R2, R4, -0x2daee0ad, RZ ;  /* 0xd2511f5304027825 */ /* 0x000fe200078e00ff */
[----:B------:R-:W-:-:S03]  /*73b0*/  LOP3.LUT R6, R43, UR14, R64, 0x96, !PT ;  /* 0x0000000e2b067c12 */ /* 0x000fc6000f8e9640 */
[----:B------:R-:W-:Y:S01]  /*73c0*/  FFMA.FTZ R4, R136, c[0x0][0x23c], -R12 ;  /* 0x00008f0088047a23 */ /* 0x000fe2000001080c */
[----:B------:R-:W-:Y:S01]  /*73d0*/  LOP3.LUT R3, R3, UR13, R56, 0x96, !PT ;  /* 0x0000000d03037c12 */ /* 0x000fe2000f8e9638 */
[----:B------:R-:W-:Y:S01]  /*73e0*/  IMAD.WIDE.U32 R6, R6, -0x2daee0ad, RZ ;  /* 0xd2511f5306067825 */ /* 0x000fe200078e00ff */
[C---:B------:R-:W-:Y:S01]  /*73f0*/  HMMA.16816.F32.BF16 R188, R8.reuse, R120, R60 ;  /* 0x0000007808bc723c */ /* 0x040fe2000004183c */
[----:B------:R2:W-:Y:S02]  /*7400*/  MUFU.EX2 R58, R4 ;  /* 0x00000004003a7308 */ /* 0x0005e40000000800 */
[----:B------:R-:W-:Y:S01]  /*7410*/  IMAD.MOV.U32 R71, RZ, RZ, R158 ;  /* 0x000000ffff477224 */ /* 0x000fe200078e009e */
[----:B------:R-:W-:Y:S01]  /*7420*/  LOP3.LUT R2, R7, UR11, R2, 0x96, !PT ;  /* 0x0000000b07027c12 */ /* 0x000fe2000f8e9602 */
[----:B------:R-:W-:Y:S02]  /*7430*/  IMAD.MOV.U32 R70, RZ, RZ, R157 ;  /* 0x000000ffff467224 */ /* 0x000fe400078e009d */
[----:B------:R-:W-:Y:S01]  /*7440*/  IMAD.MOV.U32 R68, RZ, RZ, R156 ;  /* 0x000000ffff447224 */ /* 0x000fe200078e009c */
[----:B------:R-:W-:Y:S01]  /*7450*/  HMMA.16816.F32.BF16 R164, R8, R114, R28 ;  /* 0x0000007208a4723c */ /* 0x000fe2000004181c */
[----:B-1----:R-:W-:Y:S01]  /*7460*/  FMNMX.FTZ R103, R0, R13, !PT ;  /* 0x0000000d00677209 */ /* 0x002fe20007810000 */
[----:B------:R-:W-:-:S03]  /*7470*/  IMAD.WIDE.U32 R20, R2, -0x326172a9, RZ ;  /* 0xcd9e8d5702147825 */ /* 0x000fc600078e00ff */
[C---:B------:R-:W-:Y:S01]  /*7480*/  FSETP.NEU.FTZ.AND P1, PT, R103.reuse, -INF , PT ;  /* 0xff8000006700780b */ /* 0x040fe20003f3d000 */
[----:B------:R-:W-:Y:S02]  /*7490*/  FMUL.FTZ R0, R103, c[0x0][0x23c] ;  /* 0x00008f0067007a20 */ /* 0x000fe40000410000 */
[--C-:B------:R-:W-:Y:S01]  /*74a0*/  FFMA.FTZ R2, R132, c[0x0][0x23c], -R12.reuse ;  /* 0x00008f0084027a23 */ /* 0x100fe2000001080c */
[----:B------:R-:W-:Y:S01]  /*74b0*/  HMMA.16816.F32.BF16 R156, R8, R116, R48 ;  /* 0x00000074089c723c */ /* 0x000fe20000041830 */
[----:B--2---:R-:W-:Y:S01]  /*74c0*/  FFMA.FTZ R4, R134, c[0x0][0x23c], -R12 ;  /* 0x00008f0086047a23 */ /* 0x004fe2000001080c */
[----:B------:R-:W-:Y:S01]  /*74d0*/  FSEL R13, R0, RZ, P1 ;  /* 0x000000ff000d7208 */ /* 0x000fe20000800000 */
[----:B------:R-:W-:Y:S01]  /*74e0*/  MUFU.EX2 R100, R2 ;  /* 0x0000000200647308 */ /* 0x000fe20000000800 */
[----:B------:R-:W-:Y:S02]  /*74f0*/  IMAD.MOV.U32 R69, RZ, RZ, R154 ;  /* 0x000000ffff457224 */ /* 0x000fe400078e009a */
[----:B------:R-:W-:-:S02]  /*7500*/  IMAD.MOV.U32 R63, RZ, RZ, R153 ;  /* 0x000000ffff3f7224 */ /* 0x000fc400078e0099 */
[----:B------:R-:W-:Y:S01]  /*7510*/  IMAD.MOV.U32 R62, RZ, RZ, R152 ;  /* 0x000000ffff3e7224 */ /* 0x000fe200078e0098 */
[C---:B------:R-:W-:Y:S01]  /*7520*/  HMMA.16816.F32.BF16 R168, R8.reuse, R118, R52 ;  /* 0x0000007608a8723c */ /* 0x040fe20000041834 */
[----:B------:R-:W-:Y:S01]  /*7530*/  IMAD.MOV.U32 R61, RZ, RZ, R139 ;  /* 0x000000ffff3d7224 */ /* 0x000fe200078e008b */
[----:B------:R1:W2:Y:S01]  /*7540*/  MUFU.EX2 R17, R4 ;  /* 0x0000000400117308 */ /* 0x0002a20000000800 */
        /* <DEDUP_REMOVED lines=9> */
[----:B-1----:R-:W-:-:S04]  /*75e0*/  IMAD.WIDE.U32 R4, R3, -0x326172a9, RZ ;  /* 0xcd9e8d5703047825 */ /* 0x002fc800078e00ff */
[----:B------:R-:W-:Y:S01]  /*75f0*/  FFMA.FTZ R3, R133, c[0x0][0x23c], -R12 ;  /* 0x00008f0085037a23 */ /* 0x000fe2000001080c */
[----:B------:R-:W-:Y:S02]  /*7600*/  LOP3.LUT R4, R21, UR10, R4, 0x96, !PT ;  /* 0x0000000a15047c12 */ /* 0x000fe4000f8e9604 */
[----:B------:R-:W-:Y:S01]  /*7610*/  HMMA.16816.F32.BF16 R172, R8, R126, R32 ;  /* 0x0000007e08ac723c */ /* 0x000fe20000041820 */
[----:B------:R-:W-:Y:S01]  /*7620*/  LOP3.LUT R5, R5, UR12, R42, 0x96, !PT ;  /* 0x0000000c05057c12 */ /* 0x000fe2000f8e962a */
[----:B------:R1:W-:Y:S01]  /*7630*/  MUFU.EX2 R163, R3 ;  /* 0x0000000300a37308 */ /* 0x0003e20000000800 */
[----:B------:R-:W-:-:S04]  /*7640*/  IMAD.WIDE.U32 R18, R4, -0x2daee0ad, RZ ;  /* 0xd2511f5304127825 */ /* 0x000fc800078e00ff */
[----:B------:R-:W-:Y:S02]  /*7650*/  FFMA.FTZ R4, R160, c[0x0][0x23c], -R13 ;  /* 0x00008f00a0047a23 */ /* 0x000fe4000001080d */
[----:B--2---:R-:W-:Y:S02]  /*7660*/  IMAD.MOV.U32 R160, RZ, RZ, R17 ;  /* 0x000000ffffa07224 */ /* 0x004fe400078e0011 */
[----:B------:R2:W-:Y:S01]  /*7670*/  MUFU.EX2 R40, R4 ;  /* 0x0000000400287308 */ /* 0x0005e20000000800 */
[----:B-1----:R-:W-:-:S05]  /*7680*/  IMAD.WIDE.U32 R2, R5, -0x2daee0ad, RZ ;  /* 0xd2511f5305027825 */ /* 0x002fca00078e00ff */
[----:B------:R-:W-:Y:S02]  /*7690*/  LOP3.LUT R0, R3, UR9, R6, 0x96, !PT ;  /* 0x0000000903007c12 */ /* 0x000fe4000f8e9606 */
[----:B------:R-:W-:Y:S01]  /*76a0*/  LOP3.LUT R2, R19, UR7, R2, 0x96, !PT ;  /* 0x0000000713027c12 */ /* 0x000fe2000f8e9602 */
[----:B--2---:R-:W-:Y:S02]  /*76b0*/  FFMA.FTZ R4, R135, c[0x0][0x23c], -R13 ;  /* 0x00008f0087047a23 */ /* 0x004fe4000001080d */
[----:B------:R-:W-:Y:S01]  /*76c0*/  IMAD.WIDE.U32 R16, R0, -0x326172a9, RZ ;  /* 0xcd9e8d5700107825 */ /* 0x000fe200078e00ff */
[----:B------:R-:W-:Y:S01]  /*76d0*/  HMMA.16816.F32.BF16 R132, R8, R130, R24 ;  /* 0x000000820884723c */ /* 0x000fe20000041818 */
[----:B------:R1:W2:Y:S02]  /*76e0*/  MUFU.EX2 R5, R4 ;  /* 0x0000000400057308 */ /* 0x0002a40000000800 */
[----:B------:R-:W-:-:S05]  /*76f0*/  IMAD.WIDE.U32 R2, R2, -0x326172a9, RZ ;  /* 0xcd9e8d5702027825 */ /* 0x000fca00078e00ff */
[----:B------:R-:W-:Y:S02]  /*7700*/  LOP3.LUT R0, R3, UR17, R16, 0x96, !PT ;  /* 0x0000001103007c12 */ /* 0x000fe4000f8e9610 */
[C---:B------:R-:W-:Y:S02]  /*7710*/  LOP3.LUT R3, R2.reuse, 0xffff, RZ, 0xc0, !PT ;  /* 0x0000ffff02037812 */ /* 0x040fe400078ec0ff */
[----:B------:R-:W-:Y:S02]  /*7720*/  LOP3.LUT R10, R2, 0xff, RZ, 0xc0, !PT ;  /* 0x000000ff020a7812 */ /* 0x000fe400078ec0ff */
[----:B------:R-:W-:Y:S02]  /*7730*/  SHF.R.U32.HI R9, RZ, 0x18, R2 ;  /* 0x00000018ff097819 */ /* 0x000fe40000011602 */
[----:B------:R-:W-:Y:S01]  /*7740*/  SHF.R.U32.HI R6, RZ, 0x8, R3 ;  /* 0x00000008ff067819 */ /* 0x000fe20000011603 */
[----:B-1----:R-:W-:Y:S01]  /*7750*/  FFMA.FTZ R4, R147, c[0x0][0x23c], -R13 ;  /* 0x00008f0093047a23 */ /* 0x002fe2000001080d */
[----:B------:R-:W-:Y:S01]  /*7760*/  SHF.R.U32.HI R3, RZ, 0x10, R0 ;  /* 0x00000010ff037819 */ /* 0x000fe20000011600 */
[----:B--2---:R-:W-:Y:S01]  /*7770*/  IMAD.MOV.U32 R11, RZ, RZ, R5 ;  /* 0x000000ffff0b7224 */ /* 0x004fe200078e0005 */
[----:B------:R-:W-:Y:S01]  /*7780*/  SHF.R.U32.HI R5, RZ, 0x10, R2 ;  /* 0x00000010ff057819 */ /* 0x000fe20000011602 */
[----:B------:R1:W2:Y:S01]  /*7790*/  MUFU.EX2 R22, R4 ;  /* 0x0000000400167308 */ /* 0x0002a20000000800 */
[----:B------:R-:W-:-:S02]  /*77a0*/  LOP3.LUT R2, R0, 0xffff, RZ, 0xc0, !PT ;  /* 0x0000ffff00027812 */ /* 0x000fc400078ec0ff */
[----:B------:R-:W-:Y:S02]  /*77b0*/  SHF.R.U32.HI R7, RZ, 0x18, R0 ;  /* 0x00000018ff077819 */ /* 0x000fe40000011600 */
[----:B------:R-:W-:Y:S02]  /*77c0*/  LOP3.LUT R8, R0, 0xff, RZ, 0xc0, !PT ;  /* 0x000000ff00087812 */ /* 0x000fe400078ec0ff */
[----:B------:R-:W-:Y:S02]  /*77d0*/  PRMT R0, R10, 0x5410, R6 ;  /* 0x000054100a007816 */ /* 0x000fe40000000006 */
[----:B------:R-:W-:-:S03]  /*77e0*/  LOP3.LUT R5, R5, 0xff, RZ, 0xc0, !PT ;  /* 0x000000ff05057812 */ /* 0x000fc600078ec0ff */
[----:B------:R-:W-:Y:S01]  /*77f0*/  HSET2.LE.AND R0, R0, R243, PT ;  /* 0x000000f300007233 */ /* 0x000fe20003803000 */
[----:B-1----:R-:W-:Y:S02]  /*7800*/  FFMA.FTZ R4, R149, c[0x0][0x23c], -R13 ;  /* 0x00008f0095047a23 */ /* 0x002fe4000001080d */
[----:B------:R-:W-:Y:S02]  /*7810*/  IMAD.MOV.U32 R149, RZ, RZ, R58 ;  /* 0x000000ffff957224 */ /* 0x000fe400078e003a */
[----:B------:R1:W3:Y:S01]  /*7820*/  MUFU.EX2 R147, R4 ;  /* 0x0000000400937308 */ /* 0x0002e20000000800 */
[----:B------:R-:W-:Y:S01]  /*7830*/  IMAD.MOV.U32 R58, RZ, RZ, R68 ;  /* 0x000000ffff3a7224 */ /* 0x000fe200078e0044 */
[----:B-1----:R-:W-:Y:S02]  /*7840*/  SHF.R.U32.HI R4, RZ, 0x8, R2 ;  /* 0x00000008ff047819 */ /* 0x002fe40000011602 */
[----:B------:R-:W-:Y:S02]  /*7850*/  LOP3.LUT R2, R3, 0xff, RZ, 0xc0, !PT ;  /* 0x000000ff03027812 */ /* 0x000fe400078ec0ff */
[----:B------:R-:W-:-:S02]  /*7860*/  PRMT R4, R8, 0x5410, R4 ;  /* 0x0000541008047816 */ /* 0x000fc40000000004 */
[----:B------:R-:W-:Y:S02]  /*7870*/  PRMT R2, R2, 0x5410, R7 ;  /* 0x0000541002027816 */ /* 0x000fe40000000007 */
[----:B------:R-:W-:Y:S01]  /*7880*/  PRMT R3, R5, 0x5410, R9 ;  /* 0x0000541005037816 */ /* 0x000fe20000000009 */
[--C-:B------:R-:W-:Y:S01]  /*7890*/  HSET2.LE.AND R4, R4, R243.reuse, PT ;  /* 0x000000f304047233 */ /* 0x100fe20003803000 */
[----:B--2---:R-:W-:Y:S01]  /*78a0*/  F2FP.BF16.PACK_AB R7, R22, R11 ;  /* 0x0000000b1607723e */ /* 0x004fe200000010ff */
[--C-:B------:R-:W-:Y:S01]  /*78b0*/  HSET2.LE.AND R8, R2, R243.reuse, PT ;  /* 0x000000f302087233 */ /* 0x100fe20003803000 */
[----:B------:R-:W-:Y:S01]  /*78c0*/  F2FP.BF16.PACK_AB R2, R100, R163 ;  /* 0x000000a36402723e */ /* 0x000fe200000010ff */
[----:B------:R-:W-:Y:S01]  /*78d0*/  HSET2.LE.AND R3, R3, R243, PT ;  /* 0x000000f303037233 */ /* 0x000fe20003803000 */
[----:B------:R-:W-:Y:S02]  /*78e0*/  F2FP.BF16.PACK_AB R5, R160, R149 ;  /* 0x00000095a005723e */ /* 0x000fe400000010ff */
[----:B------:R-:W-:-:S02]  /*78f0*/  LOP3.LUT R6, R0, R2, RZ, 0xc0, !PT ;  /* 0x0000000200067212 */ /* 0x000fc400078ec0ff */
[----:B------:R-:W-:Y:S02]  /*7900*/  LOP3.LUT R2, R17, UR8, R20, 0x96, !PT ;  /* 0x0000000811027c12 */ /* 0x000fe4000f8e9614 */
[----:B---3--:R-:W-:Y:S02]  /*7910*/  F2FP.BF16.PACK_AB R9, R147, R40 ;  /* 0x000000289309723e */ /* 0x008fe400000010ff */
[----:B------:R-:W-:Y:S01]  /*7920*/  LOP3.LUT R7, R3, R7, RZ, 0xc0, !PT ;  /* 0x0000000703077212 */ /* 0x000fe200078ec0ff */
[----:B------:R-:W-:Y:S01]  /*7930*/  IMAD.WIDE.U32 R2, R2, -0x2daee0ad, RZ ;  /* 0xd2511f5302027825 */ /* 0x000fe200078e00ff */
[----:B------:R-:W-:Y:S02]  /*7940*/  LOP3.LUT R4, R4, R5, RZ, 0xc0, !PT ;  /* 0x0000000504047212 */ /* 0x000fe400078ec0ff */
[----:B------:R-:W-:Y:S02]  /*7950*/  LOP3.LUT R5, R8, R9, RZ, 0xc0, !PT ;  /* 0x0000000908057212 */ /* 0x000fe400078ec0ff */
[----:B------:R-:W-:-:S02]  /*7960*/  LOP3.LUT R0, R3, UR18, R18, 0x96, !PT ;  /* 0x0000001203007c12 */ /* 0x000fc4000f8e9612 */
[C---:B------:R-:W-:Y:S02]  /*7970*/  LOP3.LUT R3, R2.reuse, 0xffff, RZ, 0xc0, !PT ;  /* 0x0000ffff02037812 */ /* 0x040fe400078ec0ff */
[----:B------:R-:W-:Y:S01]  /*7980*/  LOP3.LUT R10, R2, 0xff, RZ, 0xc0, !PT ;  /* 0x000000ff020a7812 */ /* 0x000fe200078ec0ff */
[C---:B------:R-:W-:Y:S01]  /*7990*/  HMMA.16816.F32.BF16 R36, R4.reuse, R72, RZ ;  /* 0x000000480424723c */ /* 0x040fe200000418ff */
[--C-:B------:R-:W-:Y:S02]  /*79a0*/  SHF.R.U32.HI R9, RZ, 0x10, R2.reuse ;  /* 0x00000010ff097819 */ /* 0x100fe40000011602 */
[----:B------:R-:W-:Y:S01]  /*79b0*/  SHF.R.U32.HI R8, RZ, 0x18, R2 ;  /* 0x00000018ff087819 */ /* 0x000fe20000011602 */
[----:B------:R-:W-:Y:S01]  /*79c0*/  FFMA.FTZ R2, R162, c[0x0][0x23c], -R12 ;  /* 0x00008f00a2027a23 */ /* 0x000fe2000001080c */
[----:B------:R-:W-:Y:S02]  /*79d0*/  SHF.R.U32.HI R3, RZ, 0x8, R3 ;  /* 0x00000008ff037819 */ /* 0x000fe40000011603 */
[----:B------:R-:W-:Y:S01]  /*79e0*/  IMAD.MOV.U32 R72, RZ, RZ, R22 ;  /* 0x000000ffff487224 */ /* 0x000fe200078e0016 */
[----:B------:R-:W-:Y:S01]  /*79f0*/  HMMA.16816.F32.BF16 R32, R4, R76, RZ ;  /* 0x0000004c0420723c */ /* 0x000fe200000418ff */
[----:B------:R-:W-:-:S06]  /*7a00*/  IMAD.MOV.U32 R73, RZ, RZ, R69 ;  /* 0x000000ffff497224 */ /* 0x000fcc00078e0045 */
[----:B------:R-:W-:Y:S01]  /*7a10*/  IMAD.MOV.U32 R76, RZ, RZ, R70 ;  /* 0x000000ffff4c7224 */ /* 0x000fe200078e0046 */
[----:B------:R-:W-:Y:S01]  /*7a20*/  HMMA.16816.F32.BF16 R28, R4, R84, RZ ;  /* 0x00000054041c723c */ /* 0x000fe200000418ff */
[----:B------:R-:W-:-:S06]  /*7a30*/  IMAD.MOV.U32 R77, RZ, RZ, R71 ;  /* 0x000000ffff4d7224 */ /* 0x000fcc00078e0047 */
[----:B------:R-:W-:Y:S01]  /*7a40*/  IMAD.MOV.U32 R84, RZ, RZ, R251 ;  /* 0x000000ffff547224 */ /* 0x000fe200078e00fb */
[----:B------:R-:W-:Y:S01]  /*7a50*/  HMMA.16816.F32.BF16 R16, R4, R96, RZ ;  /* 0x000000600410723c */ /* 0x000fe200000418ff */
[----:B------:R1:W-:Y:S01]  /*7a60*/  MUFU.EX2 R251, R2 ;  /* 0x0000000200fb7308 */ /* 0x0003e20000000800 */
[----:B------:R-:W-:-:S05]  /*7a70*/  IMAD.MOV.U32 R85, RZ, RZ, R40 ;  /* 0x000000ffff557224 */ /* 0x000fca00078e0028 */
[----:B------:R-:W-:Y:S01]  /*7a80*/  IMAD.MOV.U32 R97, RZ, RZ, R72 ;  /* 0x000000ffff617224 */ /* 0x000fe200078e0048 */
[----:B------:R-:W-:Y:S01]  /*7a90*/  HMMA.16816.F32.BF16 R44, R4, R74, RZ ;  /* 0x0000004a042c723c */ /* 0x000fe200000418ff */
[----:B------:R-:W-:-:S07]  /*7aa0*/  IMAD.MOV.U32 R96, RZ, RZ, R73 ;  /* 0x000000ffff607224 */ /* 0x000fce00078e0049 */
[----:B------:R-:W-:Y:S01]  /*7ab0*/  HMMA.16816.F32.BF16 R72, R4, R98, RZ ;  /* 0x000000620448723c */ /* 0x000fe200000418ff */
[----:B-1----:R-:W-:-:S06]  /*7ac0*/  FFMA.FTZ R2, R151, c[0x0][0x23c], -R12 ;  /* 0x00008f0097027a23 */ /* 0x002fcc000001080c */
[----:B------:R-:W-:Y:S01]  /*7ad0*/  IMAD.MOV.U32 R99, RZ, RZ, R76 ;  /* 0x000000ffff637224 */ /* 0x000fe200078e004c */
[----:B------:R-:W-:Y:S01]  /*7ae0*/  HMMA.16816.F32.BF16 R48, R4, R78, RZ ;  /* 0x0000004e0430723c */ /* 0x000fe200000418ff */
[----:B------:R1:W2:Y:S01]  /*7af0*/  MUFU.EX2 R76, R2 ;  /* 0x00000002004c7308 */ /* 0x0002a20000000800 */
[----:B------:R-:W-:Y:S02]  /*7b00*/  IMAD.MOV.U32 R98, RZ, RZ, R77 ;  /* 0x000000ffff627224 */ /* 0x000fe400078e004d */
[----:B------:R-:W-:-:S03]  /*7b10*/  IMAD.MOV.U32 R77, RZ, RZ, R11 ;  /* 0x000000ffff4d7224 */ /* 0x000fc600078e000b */
[----:B------:R-:W-:Y:S01]  /*7b20*/  IMAD.MOV.U32 R78, RZ, RZ, R65 ;  /* 0x000000ffff4e7224 */ /* 0x000fe200078e0041 */
[----:B------:R-:W-:Y:S01]  /*7b30*/  HMMA.16816.F32.BF16 R52, R4, R86, RZ ;  /* 0x000000560434723c */ /* 0x000fe200000418ff */
[----:B------:R-:W-:-:S07]  /*7b40*/  IMAD.MOV.U32 R79, RZ, RZ, R64 ;  /* 0x000000ffff4f7224 */ /* 0x000fce00078e0040 */
[C---:B------:R-:W-:Y:S01]  /*7b50*/  HMMA.16816.F32.BF16 R24, R4.reuse, R80, RZ ;  /* 0x000000500418723c */ /* 0x040fe200000418ff */
[----:B-1----:R-:W-:Y:S02]  /*7b60*/  FFMA.FTZ R2, R148, c[0x0][0x23c], -R12 ;  /* 0x00008f0094027a23 */ /* 0x002fe4000001080c */
[----:B--2---:R-:W-:Y:S02]  /*7b70*/  IMAD.MOV.U32 R93, RZ, RZ, R76 ;  /* 0x000000ffff5d7224 */ /* 0x004fe400078e004c */
[----:B------:R1:W-:Y:S03]  /*7b80*/  MUFU.EX2 R65, R2 ;  /* 0x0000000200417308 */ /* 0x0003e60000000800 */
[C---:B------:R-:W-:Y:S08]  /*7b90*/  HMMA.16816.F32.BF16 R60, R4.reuse, R82, RZ ;  /* 0x00000052043c723c */ /* 0x040ff000000418ff */
[----:B------:R-:W-:Y:S01]  /*7ba0*/  HMMA.16816.F32.BF16 R20, R4, R88, RZ ;  /* 0x000000580414723c */ /* 0x000fe200000418ff */
[----:B-1----:R-:W-:Y:S01]  /*7bb0*/  LOP3.LUT R2, R9, 0xff, RZ, 0xc0, !PT ;  /* 0x000000ff09027812 */ /* 0x002fe200078ec0ff */
[----:B------:R-:W-:-:S06]  /*7bc0*/  IMAD.MOV.U32 R9, RZ, RZ, R41 ;  /* 0x000000ffff097224 */ /* 0x000fcc00078e0029 */
[----:B------:R-:W-:Y:S01]  /*7bd0*/  HMMA.16816.F32.BF16 R68, R4, R90, RZ ;  /* 0x0000005a0444723c */ /* 0x000fe200000418ff */
[----:B------:R-:W-:-:S06]  /*7be0*/  IMAD.MOV.U32 R41, RZ, RZ, R249 ;  /* 0x000000ffff297224 */ /* 0x000fcc00078e00f9 */
[----:B------:R-:W-:Y:S01]  /*7bf0*/  PRMT R6, R10, 0x5410, R3 ;  /* 0x000054100a067816 */ /* 0x000fe20000000003 */
[----:B------:R-:W-:Y:S01]  /*7c00*/  FFMA.FTZ R3, R146, c[0x0][0x23c], -R13 ;  /* 0x00008f0092037a23 */ /* 0x000fe2000001080d */
[----:B------:R-:W-:Y:S01]  /*7c10*/  PRMT R7, R2, 0x5410, R8 ;  /* 0x0000541002077816 */ /* 0x000fe20000000008 */
[----:B------:R-:W-:Y:S01]  /*7c20*/  FFMA.FTZ R4, R144, c[0x0][0x23c], -R12 ;  /* 0x00008f0090047a23 */ /* 0x000fe2000001080c */
[----:B------:R-:W-:Y:S01]  /*7c30*/  LOP3.LUT R2, R0, 0xffff, RZ, 0xc0, !PT ;  /* 0x0000ffff00027812 */ /* 0x000fe200078ec0ff */
[----:B------:R1:W-:Y:S01]  /*7c40*/  MUFU.EX2 R64, R3 ;  /* 0x0000000300407308 */ /* 0x0003e20000000800 */
[----:B------:R-:W-:-:S04]  /*7c50*/  IMAD.MOV.U32 R10, RZ, RZ, R250 ;  /* 0x000000ffff0a7224 */ /* 0x000fc800078e00fa */
[----:B------:R-:W-:Y:S02]  /*7c60*/  IMAD.MOV.U32 R95, RZ, RZ, R10 ;  /* 0x000000ffff5f7224 */ /* 0x000fe400078e000a */
[----:B------:R-:W-:Y:S01]  /*7c70*/  FFMA.FTZ R10, R198, c[0x0][0x23c], -R15 ;  /* 0x00008f00c60a7a23 */ /* 0x000fe2000001080f */
[----:B------:R2:W3:Y:S01]  /*7c80*/  MUFU.EX2 R40, R4 ;  /* 0x0000000400287308 */ /* 0x0004e20000000800 */
[----:B-1----:R-:W-:Y:S02]  /*7c90*/  SHF.R.U32.HI R3, RZ, 0x8, R2 ;  /* 0x00000008ff037819 */ /* 0x002fe40000011602 */
[----:B------:R-:W-:-:S04]  /*7ca0*/  LOP3.LUT R2, R0, 0xff, RZ, 0xc0, !PT ;  /* 0x000000ff00027812 */ /* 0x000fc800078ec0ff */
[----:B------:R-:W-:Y:S01]  /*7cb0*/  PRMT R8, R2, 0x5410, R3 ;  /* 0x0000541002087816 */ /* 0x000fe20000000003 */
[--C-:B--2---:R-:W-:Y:S01]  /*7cc0*/  FFMA.FTZ R4, R145, c[0x0][0x23c], -R13.reuse ;  /* 0x00008f0091047a23 */ /* 0x104fe2000001080d */
[--C-:B------:R-:W-:Y:S02]  /*7cd0*/  SHF.R.U32.HI R2, RZ, 0x10, R0.reuse ;  /* 0x00000010ff027819 */ /* 0x100fe40000011600 */
[----:B------:R-:W-:Y:S01]  /*7ce0*/  SHF.R.U32.HI R3, RZ, 0x18, R0 ;  /* 0x00000018ff037819 */ /* 0x000fe20000011600 */
[----:B------:R-:W1:Y:S01]  /*7cf0*/  MUFU.EX2 R11, R4 ;  /* 0x00000004000b7308 */ /* 0x000e620000000800 */
[----:B------:R-:W-:Y:S01]  /*7d00*/  LOP3.LUT R0, R2, 0xff, RZ, 0xc0, !PT ;  /* 0x000000ff02007812 */ /* 0x000fe200078ec0ff */
[----:B------:R-:W-:-:S03]  /*7d10*/  FFMA.FTZ R2, R161, c[0x0][0x23c], -R13 ;  /* 0x00008f00a1027a23 */ /* 0x000fc6000001080d */
[----:B------:R-:W-:Y:S01]  /*7d20*/  PRMT R5, R0, 0x5410, R3 ;  /* 0x0000541000057816 */ /* 0x000fe20000000003 */
[----:B------:R-:W-:Y:S01]  /*7d30*/  FFMA.FTZ R3, R150, c[0x0][0x23c], -R13 ;  /* 0x00008f0096037a23 */ /* 0x000fe2000001080d */
[----:B------:R-:W-:Y:S01]  /*7d40*/  HSET2.LE.AND R0, R6, R243, PT ;  /* 0x000000f306007233 */ /* 0x000fe20003803000 */
[----:B------:R3:W-:Y:S08]  /*7d50*/  MUFU.EX2 R250, R2 ;  /* 0x0000000200fa7308 */ /* 0x0007f00000000800 */
[----:B------:R2:W4:Y:S01]  /*7d60*/  MUFU.EX2 R249, R3 ;  /* 0x0000000300f97308 */ /* 0x0005220000000800 */
[----:B---3--:R-:W-:-:S04]  /*7d70*/  F2FP.BF16.PACK_AB R2, R40, R65 ;  /* 0x000000412802723e */ /* 0x008fc800000010ff */
[----:B------:R-:W-:Y:S01]  /*7d80*/  LOP3.LUT R6, R0, R2, RZ, 0xc0, !PT ;  /* 0x0000000200067212 */ /* 0x000fe200078ec0ff */
[----:B------:R-:W-:Y:S01]  /*7d90*/  HSET2.LE.AND R0, R7, R243, PT ;  /* 0x000000f307007233 */ /* 0x000fe20003803000 */
[----:B-1----:R-:W-:Y:S01]  /*7da0*/  F2FP.BF16.PACK_AB R2, R11, R64 ;  /* 0x000000400b02723e */ /* 0x002fe200000010ff */
[----:B--2---:R-:W-:-:S03]  /*7db0*/  IMAD.MOV.U32 R3, RZ, RZ, R84 ;  /* 0x000000ffff037224 */ /* 0x004fc600078e0054 */
[----:B------:R-:W-:Y:S01]  /*7dc0*/  LOP3.LUT R7, R0, R2, RZ, 0xc0, !PT ;  /* 0x0000000200077212 */ /* 0x000fe200078ec0ff */
[----:B------:R-:W-:Y:S01]  /*7dd0*/  HSET2.LE.AND R0, R8, R243, PT ;  /* 0x000000f308007233 */ /* 0x000fe20003803000 */
[----:B------:R-:W-:Y:S01]  /*7de0*/  F2FP.BF16.PACK_AB R2, R76, R251 ;  /* 0x000000fb4c02723e */ /* 0x000fe200000010ff */
[----:B------:R-:W-:-:S03]  /*7df0*/  IMAD.MOV.U32 R8, RZ, RZ, R85 ;  /* 0x000000ffff087224 */ /* 0x000fc600078e0055 */
[----:B------:R-:W-:Y:S01]  /*7e00*/  LOP3.LUT R4, R0, R2, RZ, 0xc0, !PT ;  /* 0x0000000200047212 */ /* 0x000fe200078ec0ff */
[----:B------:R-:W-:Y:S01]  /*7e10*/  HSET2.LE.AND R0, R5, R243, PT ;  /* 0x000000f305007233 */ /* 0x000fe20003803000 */
[----:B----4-:R-:W-:-:S04]  /*7e20*/  F2FP.BF16.PACK_AB R2, R249, R250 ;  /* 0x000000faf902723e */ /* 0x010fc800000010ff */
[----:B------:R-:W-:Y:S01]  /*7e30*/  LOP3.LUT R5, R0, R2, RZ, 0xc0, !PT ;  /* 0x0000000200057212 */ /* 0x000fe200078ec0ff */
[----:B------:R-:W-:Y:S02]  /*7e40*/  IMAD.U32 R0, RZ, RZ, UR4 ;  /* 0x00000004ff007e24 */ /* 0x000fe4000f8e00ff */
[----:B------:R-:W-:-:S03]  /*7e50*/  IMAD.MOV.U32 R2, RZ, RZ, R160 ;  /* 0x000000ffff027224 */ /* 0x000fc600078e00a0 */
[----:B------:R-:W-:Y:S01]  /*7e60*/  LOP3.LUT R0, R107, UR33, R0, 0x96, !PT ;  /* 0x000000216b007c12 */ /* 0x000fe2000f8e9600 */
[C---:B------:R-:W-:Y:S01]  /*7e70*/  HMMA.16816.F32.BF16 R80, R4.reuse, R120, R32 ;  /* 0x000000780450723c */ /* 0x040fe20000041820 */
[----:B------:R-:W-:Y:S01]  /*7e80*/  IMAD.MOV.U32 R107, RZ, RZ, R79 ;  /* 0x000000ffff6b7224 */ /* 0x000fe200078e004f */
[----:B------:R-:W-:Y:S05]  /*7e90*/  LDSM.16.MT88.4 R32, [R214+0xa800] ;  /* 0x00a80000d620783b */ /* 0x000fea0000004200 */
[----:B------:R-:W-:Y:S01]  /*7ea0*/  IMAD.MOV.U32 R120, RZ, RZ, R163 ;  /* 0x000000ffff787224 */ /* 0x000fe200078e00a3 */
[C---:B------:R-:W-:Y:S01]  /*7eb0*/  HMMA.16816.F32.BF16 R84, R4.reuse, R112, R36 ;  /* 0x000000700454723c */ /* 0x040fe20000041824 */
[----:B------:R-:W-:Y:S01]  /*7ec0*/  IMAD.MOV.U32 R121, RZ, RZ, R147 ;  /* 0x000000ffff797224 */ /* 0x000fe200078e0093 */
[----:B------:R-:W-:Y:S06]  /*7ed0*/  LDSM.16.MT88.4 R36, [R212+0xb800] ;  /* 0x00b80000d424783b */ /* 0x000fec0000004200 */
[C---:B------:R-:W-:Y:S01]  /*7ee0*/  HMMA.16816.F32.BF16 R160, R4.reuse, R116, R24 ;  /* 0x0000007404a0723c */ /* 0x040fe20000041818 */
[----:B------:R-:W-:Y:S06]  /*7ef0*/  LDSM.16.MT88.4 R24, [R214+0x9800] ;  /* 0x00980000d618783b */ /* 0x000fec0000004200 */
[----:B------:R-:W-:Y:S01]  /*7f00*/  IMAD.MOV.U32 R117, RZ, RZ, R149 ;  /* 0x000000ffff757224 */ /* 0x000fe200078e0095 */
[----:B------:R-:W-:Y:S01]  /*7f10*/  HMMA.16816.F32.BF16 R112, R4, R114, R44 ;  /* 0x000000720470723c */ /* 0x000fe2000004182c */
[----:B------:R-:W-:-:S06]  /*7f20*/  IMAD.MOV.U32 R116, RZ, RZ, R8 ;  /* 0x000000ffff747224 */ /* 0x000fcc00078e0008 */
[----:B------:R-:W-:Y:S01]  /*7f30*/  IMAD.MOV.U32 R45, RZ, RZ, R9 ;  /* 0x000000ffff2d7224 */ /* 0x000fe200078e0009 */
[----:B------:R-:W-:Y:S01]  /*7f40*/  HMMA.16816.F32.BF16 R148, R4, R128, R16 ;  /* 0x000000800494723c */ /* 0x000fe20000041810 */
[----:B------:R-:W-:-:S06]  /*7f50*/  IMAD.MOV.U32 R44, RZ, RZ, R78 ;  /* 0x000000ffff2c7224 */ /* 0x000fcc00078e004e */
[----:B------:R-:W-:Y:S01]  /*7f60*/  IMAD.WIDE.U32 R18, R0, -0x326172a9, RZ ;  /* 0xcd9e8d5700127825 */ /* 0x000fe200078e00ff */
[C---:B------:R-:W-:Y:S01]  /*7f70*/  HMMA.16816.F32.BF16 R88, R4.reuse, R124, R20 ;  /* 0x0000007c0458723c */ /* 0x040fe20000041814 */
[----:B------:R-:W-:Y:S02]  /*7f80*/  LDSM.16.MT88.4 R20, [R212+0xa800] ;  /* 0x00a80000d414783b */ /* 0x000fe40000004200 */
[----:B------:R-:W-:Y:S01]  /*7f90*/  IMAD.MOV.U32 R129, RZ, RZ, R2 ;  /* 0x000000ffff817224 */ /* 0x000fe200078e0002 */
[----:B------:R-:W-:Y:S01]  /*7fa0*/  LOP3.LUT R0, R19, UR16, R94, 0x96, !PT ;  /* 0x0000001013007c12 */ /* 0x000fe2000f8e965e */
[----:B------:R-:W-:Y:S01]  /*7fb0*/  IMAD.MOV.U32 R128, RZ, RZ, R3 ;  /* 0x000000ffff807224 */ /* 0x000fe200078e0003 */
[----:B------:R-:W-:Y:S01]  /*7fc0*/  LOP3.LUT R2, R67, UR14, R18, 0x96, !PT ;  /* 0x0000000e43027c12 */ /* 0x000fe2000f8e9612 */
[----:B------:R-:W-:Y:S01]  /*7fd0*/  IMAD.MOV.U32 R94, RZ, RZ, R77 ;  /* 0x000000ffff5e7224 */ /* 0x000fe200078e004d */
[----:B------:R-:W-:Y:S01]  /*7fe0*/  HMMA.16816.F32.BF16 R144, R4, R108, R28 ;  /* 0x0000006c0490723c */ /* 0x000fe2000004181c */
[----:B------:R-:W-:Y:S01]  /*7ff0*/  IMAD.WIDE.U32 R8, R0, -0x2daee0ad, RZ ;  /* 0xd2511f5300087825 */ /* 0x000fe200078e00ff */
[----:B------:R-:W1:Y:S03]  /*8000*/  LDSM.16.MT88.4 R28, [R212+0x9800] ;  /* 0x00980000d41c783b */ /* 0x000e660000004200 */
[----:B------:R-:W-:Y:S01]  /*8010*/  IMAD.WIDE.U32 R2, R2, -0x2daee0ad, RZ ;  /* 0xd2511f5302027825 */ /* 0x000fe200078e00ff */
[----:B------:R-:W-:-:S02]  /*8020*/  LOP3.LUT R9, R9, UR13, R92, 0x96, !PT ;  /* 0x0000000d09097c12 */ /* 0x000fc4000f8e965c */
[----:B------:R-:W-:Y:S01]  /*8030*/  HMMA.16816.F32.BF16 R76, R4, R122, R48 ;  /* 0x0000007a044c723c */ /* 0x000fe20000041830 */
        /* <DEDUP_REMOVED lines=10> */
[C---:B------:R-:W-:Y:S03]  /*80e0*/  HMMA.16816.F32.BF16 R68, R4.reuse, R126, R68 ;  /* 0x0000007e0444723c */ /* 0x040fe60000041844 */
[----:B------:R-:W-:Y:S01]  /*80f0*/  FFMA.FTZ R0, R142, c[0x0][0x23c], -R15 ;  /* 0x00008f008e007a23 */ /* 0x000fe2000001080f */
[----:B------:R-:W-:Y:S01]  /*8100*/  LOP3.LUT R3, R49, UR7, R8, 0x96, !PT ;  /* 0x0000000731037c12 */ /* 0x000fe2000f8e9608 */
[----:B------:R-:W-:Y:S01]  /*8110*/  IMAD.MOV.U32 R122, RZ, RZ, R247 ;  /* 0x000000ffff7a7224 */ /* 0x000fe200078e00f7 */
[----:B------:R-:W-:Y:S01]  /*8120*/  LOP3.LUT R8, R9, UR9, R2, 0x96, !PT ;  /* 0x0000000909087c12 */ /* 0x000fe2000f8e9602 */
[----:B------:R-:W-:Y:S01]  /*8130*/  FFMA.FTZ R9, R141, c[0x0][0x23c], -R15 ;  /* 0x00008f008d097a23 */ /* 0x000fe2000001080f */
[----:B------:R2:W-:Y:S01]  /*8140*/  MUFU.EX2 R247, R0 ;  /* 0x0000000000f77308 */ /* 0x0005e20000000800 */
[----:B------:R-:W-:Y:S01]  /*8150*/  IMAD.WIDE.U32 R2, R3, -0x326172a9, RZ ;  /* 0xcd9e8d5703027825 */ /* 0x000fe200078e00ff */
[----:B------:R-:W-:Y:S03]  /*8160*/  HMMA.16816.F32.BF16 R72, R4, R130, R72 ;  /* 0x000000820448723c */ /* 0x000fe60000041848 */
[----:B------:R-:W-:Y:S01]  /*8170*/  IMAD.WIDE.U32 R40, R8, -0x326172a9, RZ ;  /* 0xcd9e8d5708287825 */ /* 0x000fe200078e00ff */
[----:B------:R-:W-:-:S03]  /*8180*/  SHF.R.U32.HI R16, RZ, 0x18, R2 ;  /* 0x00000018ff107819 */ /* 0x000fc60000011602 */
[----:B------:R-:W-:Y:S02]  /*8190*/  IMAD.MOV.U32 R47, RZ, RZ, R246 ;  /* 0x000000ffff2f7224 */ /* 0x000fe400078e00f6 */
[----:B------:R-:W-:Y:S01]  /*81a0*/  IMAD.MOV.U32 R124, RZ, RZ, R11 ;  /* 0x000000ffff7c7224 */ /* 0x000fe200078e000b */
[----:B------:R3:W-:Y:S01]  /*81b0*/  MUFU.EX2 R246, R9 ;  /* 0x0000000900f67308 */ /* 0x0007e20000000800 */
[----:B------:R-:W-:Y:S01]  /*81c0*/  SHF.R.U32.HI R11, RZ, 0x10, R2 ;  /* 0x00000010ff0b7819 */ /* 0x000fe20000011602 */
[----:B------:R-:W-:Y:S01]  /*81d0*/  FFMA.FTZ R8, R140, c[0x0][0x23c], -R15 ;  /* 0x00008f008c087a23 */ /* 0x000fe2000001080f */
[----:B--2---:R-:W-:Y:S01]  /*81e0*/  LOP3.LUT R0, R2, 0xffff, RZ, 0xc0, !PT ;  /* 0x0000ffff02007812 */ /* 0x004fe200078ec0ff */
[----:B------:R-:W-:Y:S02]  /*81f0*/  IMAD.MOV.U32 R123, RZ, RZ, R248 ;  /* 0x000000ffff7b7224 */ /* 0x000fe400078e00f8 */
[----:B------:R-:W-:Y:S01]  /*8200*/  IMAD.MOV.U32 R92, RZ, RZ, R65 ;  /* 0x000000ffff5c7224 */ /* 0x000fe200078e0041 */
[----:B------:R-:W-:Y:S01]  /*8210*/  SHF.R.U32.HI R0, RZ, 0x8, R0 ;  /* 0x00000008ff007819 */ /* 0x000fe20000011600 */
[----:B------:R2:W-:Y:S01]  /*8220*/  MUFU.EX2 R245, R8 ;  /* 0x0000000800f57308 */ /* 0x0005e20000000800 */
[----:B------:R-:W-:-:S02]  /*8230*/  IMAD.MOV.U32 R51, RZ, RZ, R64 ;  /* 0x000000ffff337224 */ /* 0x000fc400078e0040 */
[----:B------:R-:W-:Y:S01]  /*8240*/  HMMA.16816.F32.BF16 R64, R4, R110, R52 ;  /* 0x0000006e0440723c */ /* 0x000fe20000041834 */
[----:B------:R-:W4:Y:S01]  /*8250*/  LDSM.16.MT88.4 R52, [R214+0xb800] ;  /* 0x00b80000d634783b */ /* 0x000f220000004200 */
[----:B------:R-:W-:Y:S01]  /*8260*/  IMAD.MOV.U32 R49, RZ, RZ, R99 ;  /* 0x000000ffff317224 */ /* 0x000fe200078e0063 */
[----:B---3--:R-:W-:Y:S02]  /*8270*/  LOP3.LUT R9, R2, 0xff, RZ, 0xc0, !PT ;  /* 0x000000ff02097812 */ /* 0x008fe400078ec0ff */
[----:B------:R3:W5:Y:S01]  /*8280*/  MUFU.EX2 R248, R10 ;  /* 0x0000000a00f87308 */ /* 0x0007620000000800 */
[----:B------:R-:W-:Y:S01]  /*8290*/  LOP3.LUT R2, R3, UR17, R40, 0x96, !PT ;  /* 0x0000001103027c12 */ /* 0x000fe2000f8e9628 */
[----:B------:R-:W-:Y:S01]  /*82a0*/  IMAD.MOV.U32 R119, RZ, RZ, R59 ;  /* 0x000000ffff777224 */ /* 0x000fe200078e003b */
[----:B------:R-:W-:Y:S01]  /*82b0*/  PRMT R17, R9, 0x5410, R0 ;  /* 0x0000541009117816 */ /* 0x000fe20000000000 */
[----:B------:R-:W-:Y:S01]  /*82c0*/  FFMA.FTZ R0, R199, c[0x0][0x23c], -R14 ;  /* 0x00008f00c7007a23 */ /* 0x000fe2000001080e */
[----:B------:R-:W-:-:S02]  /*82d0*/  LOP3.LUT R3, R2, 0xffff, RZ, 0xc0, !PT ;  /* 0x0000ffff02037812 */ /* 0x000fc400078ec0ff */
[--C-:B------:R-:W-:Y:S01]  /*82e0*/  SHF.R.U32.HI R9, RZ, 0x18, R2.reuse ;  /* 0x00000018ff097819 */ /* 0x100fe20000011602 */
[----:B------:R1:W-:Y:S01]  /*82f0*/  MUFU.EX2 R199, R0 ;  /* 0x0000000000c77308 */ /* 0x0003e20000000800 */
[----:B--2---:R-:W-:Y:S02]  /*8300*/  SHF.R.U32.HI R8, RZ, 0x10, R2 ;  /* 0x00000010ff087819 */ /* 0x004fe40000011602 */
[----:B---3--:R-:W-:Y:S02]  /*8310*/  LOP3.LUT R10, R2, 0xff, RZ, 0xc0, !PT ;  /* 0x000000ff020a7812 */ /* 0x008fe400078ec0ff */
[----:B------:R-:W-:Y:S02]  /*8320*/  SHF.R.U32.HI R2, RZ, 0x8, R3 ;  /* 0x00000008ff027819 */ /* 0x000fe40000011603 */
[----:B------:R-:W-:Y:S01]  /*8330*/  LOP3.LUT R3, R8, 0xff, RZ, 0xc0, !PT ;  /* 0x000000ff08037812 */ /* 0x000fe200078ec0ff */
[----:B------:R-:W-:Y:S01]  /*8340*/  FFMA.FTZ R8, R197, c[0x0][0x23c], -R14 ;  /* 0x00008f00c5087a23 */ /* 0x000fe2000001080e */
[----:B-1----:R-:W-:-:S03]  /*8350*/  LOP3.LUT R0, R11, 0xff, RZ, 0xc0, !PT ;  /* 0x000000ff0b007812 */ /* 0x002fc600078ec0ff */
[----:B------:R1:W2:Y:S01]  /*8360*/  MUFU.EX2 R198, R8 ;  /* 0x0000000800c67308 */ /* 0x0002a20000000800 */
[----:B------:R-:W-:Y:S02]  /*8370*/  PRMT R11, R0, 0x5410, R16 ;  /* 0x00005410000b7816 */ /* 0x000fe40000000010 */
[----:B------:R-:W-:Y:S01]  /*8380*/  PRMT R0, R10, 0x5410, R2 ;  /* 0x000054100a007816 */ /* 0x000fe20000000002 */
[--C-:B------:R-:W-:Y:S02]  /*8390*/  FFMA.FTZ R2, R196, c[0x0][0x23c], -R14.reuse ;  /* 0x00008f00c4027a23 */ /* 0x100fe4000001080e */
[--C-:B------:R-:W-:Y:S02]  /*83a0*/  FFMA.FTZ R10, R205, c[0x0][0x23c], -R14.reuse ;  /* 0x00008f00cd0a7a23 */ /* 0x100fe4000001080e */
[----:B------:R-:W-:Y:S01]  /*83b0*/  HSET2.LE.AND R0, R0, R243, PT ;  /* 0x000000f300007233 */ /* 0x000fe20003803000 */
[----:B------:R5:W-:Y:S01]  /*83c0*/  MUFU.EX2 R196, R2 ;  /* 0x0000000200c47308 */ /* 0x000be20000000800 */
[----:B-1----:R-:W-:Y:S01]  /*83d0*/  PRMT R8, R3, 0x5410, R9 ;  /* 0x0000541003087816 */ /* 0x002fe20000000009 */
[----:B------:R-:W-:-:S06]  /*83e0*/  FFMA.FTZ R3, R143, c[0x0][0x23c], -R14 ;  /* 0x00008f008f037a23 */ /* 0x000fcc000001080e */
[----:B------:R-:W-:Y:S01]  /*83f0*/  MUFU.EX2 R40, R10 ;  /* 0x0000000a00287308 */ /* 0x000fe20000000800 */
[----:B-----5:R-:W-:-:S07]  /*8400*/  F2FP.BF16.PACK_AB R2, R247, R248 ;  /* 0x000000f8f702723e */ /* 0x020fce00000010ff */
[----:B------:R-:W1:Y:S01]  /*8410*/  MUFU.EX2 R197, R3 ;  /* 0x0000000300c57308 */ /* 0x000e620000000800 */
        /* <DEDUP_REMOVED lines=8> */
[----:B-1----:R-:W-:Y:S01]  /*84a0*/  F2FP.BF16.PACK_AB R2, R197, R196 ;  /* 0x000000c4c502723e */ /* 0x002fe200000010ff */
[----:B------:R-:W-:-:S03]  /*84b0*/  FFMA.FTZ R11, R203, c[0x0][0x23c], -R14 ;  /* 0x00008f00cb0b7a23 */ /* 0x000fc6000001080e */
[----:B------:R-:W-:Y:S02]  /*84c0*/  LOP3.LUT R7, R0, R2, RZ, 0xc0, !PT ;  /* 0x0000000200077212 */ /* 0x000fe400078ec0ff */
[----:B------:R-:W-:Y:S02]  /*84d0*/  LOP3.LUT R0, R19, UR16, R244, 0x96, !PT ;  /* 0x0000001013007c12 */ /* 0x000fe4000f8e96f4 */
[----:B------:R-:W-:-:S03]  /*84e0*/  LOP3.LUT R2, R43, UR14, R18, 0x96, !PT ;  /* 0x0000000e2b027c12 */ /* 0x000fc6000f8e9612 */
[----:B------:R-:W-:Y:S02]  /*84f0*/  HMMA.16816.F32.BF16 R108, R4, R28, R192 ;  /* 0x0000001c046c723c */ /* 0x000fe400000418c0 */
[----:B------:R-:W-:-:S05]  /*8500*/  IMAD.WIDE.U32 R2, R2, -0x2daee0ad, RZ ;  /* 0xd2511f5302027825 */ /* 0x000fca00078e00ff */
        /* <DEDUP_REMOVED lines=16> */
[C---:B----4-:R-:W-:Y:S01]  /*8610*/  HMMA.16816.F32.BF16 R180, R4.reuse, R52, R180 ;  /* 0x0000003404b4723c */ /* 0x050fe200000418b4 */
        /* <DEDUP_REMOVED lines=10> */
[----:B------:R-:W-:Y:S01]  /*86c0*/  IMAD.MOV.U32 R47, RZ, RZ, R45 ;  /* 0x000000ffff2f7224 */ /* 0x000fe200078e002d */
[----:B------:R-:W-:Y:S01]  /*86d0*/  LDSM.16.MT88.4 R164, [R214+0xac00] ;  /* 0x00ac0000d6a4783b */ /* 0x000fe20000004200 */
[----:B------:R-:W-:Y:S02]  /*86e0*/  IMAD.MOV.U32 R118, RZ, RZ, R51 ;  /* 0x000000ffff767224 */ /* 0x000fe400078e0033 */
[----:B------:R-:W-:-:S03]  /*86f0*/  IMAD.MOV.U32 R205, RZ, RZ, R117 ;  /* 0x000000ffffcd7224 */ /* 0x000fc600078e0075 */
[C---:B------:R-:W-:Y:S08]  /*8700*/  HMMA.16816.F32.BF16 R136, R4.reuse, R26, R136 ;  /* 0x0000001a0488723c */ /* 0x040ff00000041888 */
[C---:B------:R-:W-:Y:S08]  /*8710*/  HMMA.16816.F32.BF16 R152, R4.reuse, R22, R152 ;  /* 0x000000160498723c */ /* 0x040ff00000041898 */
[C---:B------:R-:W-:Y:S08]  /*8720*/  HMMA.16816.F32.BF16 R168, R4.reuse, R34, R168 ;  /* 0x0000002204a8723c */ /* 0x040ff000000418a8 */
[C---:B------:R-:W-:Y:S08]  /*8730*/  HMMA.16816.F32.BF16 R172, R4.reuse, R38, R172 ;  /* 0x0000002604ac723c */ /* 0x040ff000000418ac */
[----:B------:R-:W-:Y:S01]  /*8740*/  HMMA.16816.F32.BF16 R176, R4, R54, R132 ;  /* 0x0000003604b0723c */ /* 0x000fe20000041884 */
[----:B------:R-:W-:Y:S06]  /*8750*/  LDSM.16.MT88.4 R132, [R214+0x9c00] ;  /* 0x009c0000d684783b */ /* 0x000fec0000004200 */
[----:B------:R-:W-:-:S04]  /*8760*/  IMAD.WIDE.U32 R4, R0, -0x2daee0ad, RZ ;  /* 0xd2511f5300047825 */ /* 0x000fc800078e00ff */
[----:B------:R-:W-:Y:S01]  /*8770*/  FFMA.FTZ R6, R235, c[0x0][0x23c], -R12 ;  /* 0x00008f00eb067a23 */ /* 0x000fe2000001080c */
[----:B------:R-:W-:Y:S01]  /*8780*/  LOP3.LUT R5, R5, UR13, R56, 0x96, !PT ;  /* 0x0000000d05057c12 */ /* 0x000fe2000f8e9638 */
[----:B------:R-:W-:Y:S01]  /*8790*/  IMAD.MOV.U32 R235, RZ, RZ, R49 ;  /* 0x000000ffffeb7224 */ /* 0x000fe200078e0031 */
[----:B------:R-:W-:Y:S01]  /*87a0*/  LOP3.LUT R0, R3, UR11, R4, 0x96, !PT ;  /* 0x0000000b03007c12 */ /* 0x000fe2000f8e9604 */
[----:B------:R1:W-:Y:S02]  /*87b0*/  MUFU.EX2 R185, R6 ;  /* 0x0000000600b97308 */ /* 0x0003e40000000800 */
[----:B------:R-:W-:-:S04]  /*87c0*/  IMAD.WIDE.U32 R4, R5, -0x326172a9, RZ ;  /* 0xcd9e8d5705047825 */ /* 0x000fc800078e00ff */
[----:B------:R-:W-:Y:S01]  /*87d0*/  IMAD.WIDE.U32 R44, R0, -0x326172a9, RZ ;  /* 0xcd9e8d57002c7825 */ /* 0x000fe200078e00ff */
[----:B------:R-:W-:-:S04]  /*87e0*/  LOP3.LUT R3, R5, UR12, R42, 0x96, !PT ;  /* 0x0000000c05037c12 */ /* 0x000fc8000f8e962a */
[----:B------:R-:W-:Y:S01]  /*87f0*/  LOP3.LUT R0, R45, UR10, R4, 0x96, !PT ;  /* 0x0000000a2d007c12 */ /* 0x000fe2000f8e9604 */
[----:B------:R-:W-:-:S04]  /*8800*/  IMAD.WIDE.U32 R4, R3, -0x2daee0ad, RZ ;  /* 0xd2511f5303047825 */ /* 0x000fc800078e00ff */
[----:B------:R-:W-:Y:S01]  /*8810*/  IMAD.WIDE.U32 R42, R0, -0x2daee0ad, RZ ;  /* 0xd2511f53002a7825 */ /* 0x000fe200078e00ff */
[----:B-1----:R-:W-:-:S03]  /*8820*/  LOP3.LUT R6, R5, UR9, R2, 0x96, !PT ;  /* 0x0000000905067c12 */ /* 0x002fc6000f8e9602 */
[----:B------:R-:W-:Y:S01]  /*8830*/  FFMA.FTZ R0, R232, c[0x0][0x23c], -R12 ;  /* 0x00008f00e8007a23 */ /* 0x000fe2000001080c */
[----:B------:R-:W-:Y:S01]  /*8840*/  LOP3.LUT R2, R43, UR7, R4, 0x96, !PT ;  /* 0x000000072b027c12 */ /* 0x000fe2000f8e9604 */
[----:B------:R-:W-:Y:S02]  /*8850*/  IMAD.MOV.U32 R232, RZ, RZ, R107 ;  /* 0x000000ffffe87224 */ /* 0x000fe400078e006b */
[----:B------:R1:W-:Y:S01]  /*8860*/  MUFU.EX2 R107, R0 ;  /* 0x00000000006b7308 */ /* 0x0003e20000000800 */
[----:B------:R-:W-:Y:S02]  /*8870*/  FFMA.FTZ R4, R211, c[0x0][0x23c], -R12 ;  /* 0x00008f00d3047a23 */ /* 0x000fe4000001080c */
[----:B------:R-:W-:-:S04]  /*8880*/  IMAD.WIDE.U32 R2, R2, -0x326172a9, RZ ;  /* 0xcd9e8d5702027825 */ /* 0x000fc800078e00ff */
[----:B------:R-:W-:Y:S01]  /*8890*/  FFMA.FTZ R5, R207, c[0x0][0x23c], -R12 ;  /* 0x00008f00cf057a23 */ /* 0x000fe2000001080c */
[----:B------:R2:W-:Y:S01]  /*88a0*/  MUFU.EX2 R184, R4 ;  /* 0x0000000400b87308 */ /* 0x0005e20000000800 */
[----:B------:R-:W-:-:S04]  /*88b0*/  IMAD.WIDE.U32 R18, R6, -0x326172a9, RZ ;  /* 0xcd9e8d5706127825 */ /* 0x000fc800078e00ff */
[----:B------:R-:W-:Y:S02]  /*88c0*/  IMAD.MOV.U32 R207, RZ, RZ, R50 ;  /* 0x000000ffffcf7224 */ /* 0x000fe400078e0032 */
[----:B------:R-:W-:Y:S01]  /*88d0*/  IMAD.MOV.U32 R50, RZ, RZ, R106 ;  /* 0x000000ffff327224 */ /* 0x000fe200078e006a */
[C---:B-1----:R-:W-:Y:S01]  /*88e0*/  LOP3.LUT R0, R2.reuse, 0xffff, RZ, 0xc0, !PT ;  /* 0x0000ffff02007812 */ /* 0x042fe200078ec0ff */
[----:B------:R1:W3:Y:S01]  /*88f0*/  MUFU.EX2 R106, R5 ;  /* 0x00000005006a7308 */ /* 0x0002e20000000800 */
[----:B------:R-:W-:Y:S02]  /*8900*/  IMAD.MOV.U32 R211, RZ, RZ, R47 ;  /* 0x000000ffffd37224 */ /* 0x000fe400078e002f */
[----:B--2---:R-:W-:Y:S02]  /*8910*/  SHF.R.U32.HI R4, RZ, 0x8, R0 ;  /* 0x00000008ff047819 */ /* 0x004fe40000011600 */
[----:B------:R-:W-:-:S04]  /*8920*/  LOP3.LUT R0, R2, 0xff, RZ, 0xc0, !PT ;  /* 0x000000ff02007812 */ /* 0x000fc800078ec0ff */
[----:B------:R-:W-:Y:S01]  /*8930*/  PRMT R8, R0, 0x5410, R4 ;  /* 0x0000541000087816 */ /* 0x000fe20000000004 */
[----:B------:R-:W-:Y:S01]  /*8940*/  FFMA.FTZ R4, R209, c[0x0][0x23c], -R13 ;  /* 0x00008f00d1047a23 */ /* 0x000fe2000001080d */
[----:B------:R-:W-:Y:S01]  /*8950*/  SHF.R.U32.HI R0, RZ, 0x10, R2 ;  /* 0x00000010ff007819 */ /* 0x000fe20000011602 */
[----:B------:R-:W-:Y:S01]  /*8960*/  IMAD.MOV.U32 R209, RZ, RZ, R92 ;  /* 0x000000ffffd17224 */ /* 0x000fe200078e005c */
[----:B-1----:R-:W-:Y:S01]  /*8970*/  SHF.R.U32.HI R5, RZ, 0x18, R2 ;  /* 0x00000018ff057819 */ /* 0x002fe20000011602 */
[----:B------:R-:W-:Y:S01]  /*8980*/  IMAD.MOV.U32 R92, RZ, RZ, R93 ;  /* 0x000000ffff5c7224 */ /* 0x000fe200078e005d */
[----:B------:R-:W-:Y:S01]  /*8990*/  LOP3.LUT R2, R3, UR17, R18, 0x96, !PT ;  /* 0x0000001103027c12 */ /* 0x000fe2000f8e9612 */
[----:B------:R-:W-:Y:S01]  /*89a0*/  IMAD.MOV.U32 R93, RZ, RZ, R94 ;  /* 0x000000ffff5d7224 */ /* 0x000fe200078e005e */
[----:B------:R-:W-:Y:S01]  /*89b0*/  LOP3.LUT R0, R0, 0xff, RZ, 0xc0, !PT ;  /* 0x000000ff00007812 */ /* 0x000fe200078ec0ff */
[----:B------:R-:W-:Y:S01]  /*89c0*/  IMAD.MOV.U32 R94, RZ, RZ, R95 ;  /* 0x000000ffff5e7224 */ /* 0x000fe200078e005f */
[----:B------:R-:W-:Y:S01]  /*89d0*/  LOP3.LUT R6, R2, 0xff, RZ, 0xc0, !PT ;  /* 0x000000ff02067812 */ /* 0x000fe200078ec0ff */
[----:B------:R-:W-:Y:S01]  /*89e0*/  FFMA.FTZ R3, R206, c[0x0][0x23c], -R13 ;  /* 0x00008f00ce037a23 */ /* 0x000fe2000001080d */
[----:B------:R-:W-:Y:S01]  /*89f0*/  PRMT R7, R0, 0x5410, R5 ;  /* 0x0000541000077816 */ /* 0x000fe20000000005 */
[----:B------:R-:W-:Y:S01]  /*8a00*/  IMAD.MOV.U32 R95, RZ, RZ, R128 ;  /* 0x000000ffff5f7224 */ /* 0x000fe200078e0080 */
[----:B------:R-:W-:Y:S01]  /*8a10*/  LOP3.LUT R0, R2, 0xffff, RZ, 0xc0, !PT ;  /* 0x0000ffff02007812 */ /* 0x000fe200078ec0ff */
[----:B------:R-:W-:Y:S01]  /*8a20*/  IMAD.MOV.U32 R128, RZ, RZ, R129 ;  /* 0x000000ffff807224 */ /* 0x000fe200078e0081 */
[----:B------:R-:W-:Y:S01]  /*8a30*/  SHF.R.U32.HI R5, RZ, 0x18, R2 ;  /* 0x00000018ff057819 */ /* 0x000fe20000011602 */
[----:B------:R-:W-:-:S02]  /*8a40*/  IMAD.MOV.U32 R129, RZ, RZ, R58 ;  /* 0x000000ffff817224 */ /* 0x000fc400078e003a */
[----:B------:R-:W-:Y:S02]  /*8a50*/  IMAD.MOV.U32 R206, RZ, RZ, R100 ;  /* 0x000000ffffce7224 */ /* 0x000fe400078e0064 */
[----:B------:R-:W-:Y:S01]  /*8a60*/  IMAD.MOV.U32 R58, RZ, RZ, R105 ;  /* 0x000000ffff3a7224 */ /* 0x000fe200078e0069 */
[----:B------:R1:W-:Y:S01]  /*8a70*/  MUFU.EX2 R100, R3 ;  /* 0x0000000300647308 */ /* 0x0003e20000000800 */
[----:B------:R-:W-:Y:S02]  /*8a80*/  IMAD.MOV.U32 R47, RZ, RZ, R93 ;  /* 0x000000ffff2f7224 */ /* 0x000fe400078e005d */
[----:B------:R-:W-:Y:S02]  /*8a90*/  IMAD.MOV.U32 R49, RZ, RZ, R129 ;  /* 0x000000ffff317224 */ /* 0x000fe400078e0081 */
[----:B------:R-:W-:Y:S02]  /*8aa0*/  IMAD.MOV.U32 R93, RZ, RZ, R128 ;  /* 0x000000ffff5d7224 */ /* 0x000fe400078e0080 */
[----:B------:R-:W-:Y:S01]  /*8ab0*/  IMAD.MOV.U32 R203, RZ, RZ, R95 ;  /* 0x000000ffffcb7224 */ /* 0x000fe200078e005f */
[----:B------:R2:W4:Y:S01]  /*8ac0*/  MUFU.EX2 R105, R4 ;  /* 0x0000000400697308 */ /* 0x0005220000000800 */
[----:B-1----:R-:W-:Y:S01]  /*8ad0*/  SHF.R.U32.HI R3, RZ, 0x10, R2 ;  /* 0x00000010ff037819 */ /* 0x002fe20000011602 */
[----:B------:R-:W-:-:S02]  /*8ae0*/  FFMA.FTZ R2, R236, c[0x0][0x23c], -R13 ;  /* 0x00008f00ec027a23 */ /* 0x000fc4000001080d */
[----:B------:R-:W-:-:S04]  /*8af0*/  IMAD.MOV.U32 R236, RZ, RZ, R50 ;  /* 0x000000ffffec7224 */ /* 0x000fc800078e0032 */
[----:B------:R3:W-:Y:S01]  /*8b00*/  MUFU.EX2 R51, R2 ;  /* 0x0000000200337308 */ /* 0x0007e20000000800 */
[----:B--2---:R-:W-:Y:S02]  /*8b10*/  SHF.R.U32.HI R4, RZ, 0x8, R0 ;  /* 0x00000008ff047819 */ /* 0x004fe40000011600 */
[----:B------:R-:W-:Y:S01]  /*8b20*/  LOP3.LUT R0, R3, 0xff, RZ, 0xc0, !PT ;  /* 0x000000ff03007812 */ /* 0x000fe200078ec0ff */
[----:B------:R-:W-:Y:S01]  /*8b30*/  FFMA.FTZ R3, R231, c[0x0][0x23c], -R13 ;  /* 0x00008f00e7037a23 */ /* 0x000fe2000001080d */
[----:B------:R-:W-:Y:S01]  /*8b40*/  PRMT R4, R6, 0x5410, R4 ;  /* 0x0000541006047816 */ /* 0x000fe20000000004 */
[----:B------:R-:W-:Y:S01]  /*8b50*/  IMAD.MOV.U32 R231, RZ, RZ, R92 ;  /* 0x000000ffffe77224 */ /* 0x000fe200078e005c */
[----:B------:R-:W-:Y:S01]  /*8b60*/  PRMT R5, R0, 0x5410, R5 ;  /* 0x0000541000057816 */ /* 0x000fe20000000005 */
[----:B------:R-:W-:Y:S01]  /*8b70*/  HSET2.LE.AND R0, R8, R243, PT ;  /* 0x000000f308007233 */ /* 0x000fe20003803000 */
[----:B------:R-:W1:Y:S01]  /*8b80*/  MUFU.EX2 R50, R3 ;  /* 0x0000000300327308 */ /* 0x000e620000000800 */
[----:B------:R-:W-:Y:S01]  /*8b90*/  IMAD.MOV.U32 R92, RZ, RZ, R58 ;  /* 0x000000ffff5c7224 */ /* 0x000fe200078e003a */
[----:B---3--:R-:W-:-:S04]  /*8ba0*/  F2FP.BF16.PACK_AB R2, R106, R184 ;  /* 0x000000b86a02723e */ /* 0x008fc800000010ff */
        /* <DEDUP_REMOVED lines=13> */
[----:B------:R1:W-:Y:S01]  /*8c80*/  MUFU.EX2 R45, R0 ;  /* 0x00000000002d7308 */ /* 0x0003e20000000800 */
[----:B------:R-:W-:Y:S01]  /*8c90*/  IMAD.MOV.U32 R208, RZ, RZ, R118 ;  /* 0x000000ffffd07224 */ /* 0x000fe200078e0076 */
[----:B------:R-:W-:Y:S01]  /*8ca0*/  HMMA.16816.F32.BF16 R60, R4, R34, R60 ;  /* 0x00000022043c723c */ /* 0x000fe2000004183c */
[----:B------:R-:W-:-:S05]  /*8cb0*/  IMAD.WIDE.U32 R2, R2, -0x2daee0ad, RZ ;  /* 0xd2511f5302027825 */ /* 0x000fca00078e00ff */
[C---:B------:R-:W-:Y:S01]  /*8cc0*/  LOP3.LUT R8, R2.reuse, 0xffff, RZ, 0xc0, !PT ;  /* 0x0000ffff02087812 */ /* 0x040fe200078ec0ff */
[----:B------:R-:W-:Y:S01]  /*8cd0*/  MUFU.EX2 R34, R11 ;  /* 0x0000000b00227308 */ /* 0x000fe20000000800 */
[----:B------:R-:W-:Y:S01]  /*8ce0*/  LOP3.LUT R9, R2, 0xff, RZ, 0xc0, !PT ;  /* 0x000000ff02097812 */ /* 0x000fe200078ec0ff */
[----:B------:R-:W-:Y:S01]  /*8cf0*/  HMMA.16816.F32.BF16 R160, R4, R32, R160 ;  /* 0x0000002004a0723c */ /* 0x000fe200000418a0 */
[----:B------:R-:W-:Y:S01]  /*8d00*/  SHF.R.U32.HI R16, RZ, 0x10, R2 ;  /* 0x00000010ff107819 */ /* 0x000fe20000011602 */
[----:B-1----:R-:W-:Y:S02]  /*8d10*/  FFMA.FTZ R0, R202, c[0x0][0x23c], -R15 ;  /* 0x00008f00ca007a23 */ /* 0x002fe4000001080f */
[----:B------:R-:W-:-:S04]  /*8d20*/  IMAD.MOV.U32 R202, RZ, RZ, R47 ;  /* 0x000000ffffca7224 */ /* 0x000fc800078e002f */
[C---:B------:R-:W-:Y:S01]  /*8d30*/  HMMA.16816.F32.BF16 R56, R4.reuse, R28, R84 ;  /* 0x0000001c0438723c */ /* 0x040fe20000041854 */
[----:B------:R1:W2:Y:S07]  /*8d40*/  MUFU.EX2 R47, R0 ;  /* 0x00000000002f7308 */ /* 0x0002ae0000000800 */
[C---:B------:R-:W-:Y:S01]  /*8d50*/  HMMA.16816.F32.BF16 R128, R4.reuse, R24, R80 ;  /* 0x000000180480723c */ /* 0x040fe20000041850 */
[----:B------:R-:W3:Y:S07]  /*8d60*/  LDSM.16.MT88.4 R80, [R212+0xbc00] ;  /* 0x00bc0000d450783b */ /* 0x000eee0000004200 */
[----:B------:R-:W-:Y:S01]  /*8d70*/  HMMA.16816.F32.BF16 R144, R4, R20, R144 ;  /* 0x000000140490723c */ /* 0x000fe20000041890 */
[----:B-1----:R-:W-:-:S02]  /*8d80*/  FFMA.FTZ R0, R201, c[0x0][0x23c], -R15 ;  /* 0x00008f00c9007a23 */ /* 0x002fc4000001080f */
[----:B------:R-:W-:Y:S02]  /*8d90*/  IMAD.MOV.U32 R201, RZ, RZ, R49 ;  /* 0x000000ffffc97224 */ /* 0x000fe400078e0031 */
[----:B------:R1:W-:Y:S03]  /*8da0*/  MUFU.EX2 R49, R0 ;  /* 0x0000000000317308 */ /* 0x0003e60000000800 */
[C---:B------:R-:W-:Y:S08]  /*8db0*/  HMMA.16816.F32.BF16 R64, R4.reuse, R22, R64 ;  /* 0x000000160440723c */ /* 0x040ff00000041840 */
[----:B------:R-:W-:Y:S01]  /*8dc0*/  HMMA.16816.F32.BF16 R20, R4, R36, R88 ;  /* 0x000000240414723c */ /* 0x000fe20000041858 */
[----:B-1----:R-:W-:Y:S01]  /*8dd0*/  FFMA.FTZ R0, R200, c[0x0][0x23c], -R15 ;  /* 0x00008f00c8007a23 */ /* 0x002fe2000001080f */
[----:B------:R-:W-:Y:S01]  /*8de0*/  SHF.R.U32.HI R15, RZ, 0x18, R2 ;  /* 0x00000018ff0f7819 */ /* 0x000fe20000011602 */
[----:B------:R-:W-:-:S05]  /*8df0*/  FFMA.FTZ R2, R204, c[0x0][0x23c], -R14 ;  /* 0x00008f00cc027a23 */ /* 0x000fca000001080e */
[----:B------:R-:W-:Y:S01]  /*8e00*/  HMMA.16816.F32.BF16 R84, R4, R52, R148 ;  /* 0x000000340454723c */ /* 0x000fe20000041894 */
[----:B------:R1:W-:Y:S01]  /*8e10*/  MUFU.EX2 R43, R0 ;  /* 0x00000000002b7308 */ /* 0x0003e20000000800 */
[----:B------:R-:W-:Y:S01]  /*8e20*/  IMAD.MOV.U32 R200, RZ, RZ, R92 ;  /* 0x000000ffffc87224 */ /* 0x000fe200078e005c */
[----:B------:R-:W-:Y:S01]  /*8e30*/  LDSM.16.MT88.4 R148, [R212+0xac00] ;  /* 0x00ac0000d494783b */ /* 0x000fe20000004200 */
[----:B------:R-:W-:-:S04]  /*8e40*/  IMAD.MOV.U32 R204, RZ, RZ, R94 ;  /* 0x000000ffffcc7224 */ /* 0x000fc800078e005e */
[C---:B------:R-:W-:Y:S01]  /*8e50*/  HMMA.16816.F32.BF16 R28, R4.reuse, R30, R112 ;  /* 0x0000001e041c723c */ /* 0x040fe20000041870 */
[----:B------:R-:W-:Y:S07]  /*8e60*/  MUFU.EX2 R35, R2 ;  /* 0x0000000200237308 */ /* 0x000fee0000000800 */
[----:B------:R-:W-:Y:S01]  /*8e70*/  HMMA.16816.F32.BF16 R24, R4, R26, R76 ;  /* 0x0000001a0418723c */ /* 0x000fe2000004184c */
[----:B-1----:R-:W-:Y:S02]  /*8e80*/  FFMA.FTZ R0, R210, c[0x0][0x23c], -R14 ;  /* 0x00008f00d2007a23 */ /* 0x002fe4000001080e */
[----:B------:R-:W-:-:S02]  /*8e90*/  IMAD.MOV.U32 R210, RZ, RZ, R93 ;  /* 0x000000ffffd27224 */ /* 0x000fc400078e005d */
[----:B------:R1:W4:Y:S03]  /*8ea0*/  MUFU.EX2 R41, R0 ;  /* 0x0000000000297308 */ /* 0x0003260000000800 */
[C---:B------:R-:W-:Y:S08]  /*8eb0*/  HMMA.16816.F32.BF16 R36, R4.reuse, R38, R68 ;  /* 0x000000260424723c */ /* 0x040ff00000041844 */
[----:B------:R-:W-:Y:S01]  /*8ec0*/  HMMA.16816.F32.BF16 R52, R4, R54, R72 ;  /* 0x000000360434723c */ /* 0x000fe20000041848 */
[----:B-1----:R-:W-:Y:S01]  /*8ed0*/  LOP3.LUT R0, R3, UR18, R48, 0x96, !PT ;  /* 0x0000001203007c12 */ /* 0x002fe2000f8e9630 */
[----:B------:R-:W-:Y:S01]  /*8ee0*/  IMAD.MOV.U32 R48, RZ, RZ, R116 ;  /* 0x000000ffff307224 */ /* 0x000fe200078e0074 */
[----:B------:R-:W-:-:S04]  /*8ef0*/  SHF.R.U32.HI R3, RZ, 0x8, R8 ;  /* 0x00000008ff037819 */ /* 0x000fc80000011608 */
[----:B------:R-:W-:Y:S01]  /*8f00*/  FFMA.FTZ R4, R234, c[0x0][0x23c], -R12 ;  /* 0x00008f00ea047a23 */ /* 0x000fe2000001080c */
[C---:B------:R-:W-:Y:S01]  /*8f10*/  LOP3.LUT R2, R0.reuse, 0xffff, RZ, 0xc0, !PT ;  /* 0x0000ffff00027812 */ /* 0x040fe200078ec0ff */
[----:B------:R-:W1:Y:S01]  /*8f20*/  LDSM.16.MT88.4 R116, [R212+0x9c00] ;  /* 0x009c0000d474783b */ /* 0x000e620000004200 */
[----:B------:R-:W-:Y:S02]  /*8f30*/  PRMT R17, R9, 0x5410, R3 ;  /* 0x0000541009117816 */ /* 0x000fe40000000003 */
[----:B------:R-:W-:Y:S02]  /*8f40*/  LOP3.LUT R10, R0, 0xff, RZ, 0xc0, !PT ;  /* 0x000000ff000a7812 */ /* 0x000fe400078ec0ff */
[--C-:B------:R-:W-:Y:S02]  /*8f50*/  SHF.R.U32.HI R8, RZ, 0x10, R0.reuse ;  /* 0x00000010ff087819 */ /* 0x100fe40000011600 */
[----:B------:R-:W-:Y:S02]  /*8f60*/  SHF.R.U32.HI R9, RZ, 0x18, R0 ;  /* 0x00000018ff097819 */ /* 0x000fe40000011600 */
[----:B------:R-:W-:-:S02]  /*8f70*/  SHF.R.U32.HI R0, RZ, 0x8, R2 ;  /* 0x00000008ff007819 */ /* 0x000fc40000011602 */
[----:B------:R-:W-:Y:S02]  /*8f80*/  LOP3.LUT R3, R16, 0xff, RZ, 0xc0, !PT ;  /* 0x000000ff10037812 */ /* 0x000fe400078ec0ff */
[----:B------:R-:W-:Y:S02]  /*8f90*/  PRMT R0, R10, 0x5410, R0 ;  /* 0x000054100a007816 */ /* 0x000fe40000000000 */
[----:B------:R-:W-:Y:S02]  /*8fa0*/  LOP3.LUT R2, R8, 0xff, RZ, 0xc0, !PT ;  /* 0x000000ff08027812 */ /* 0x000fe400078ec0ff */
[----:B------:R-:W-:Y:S01]  /*8fb0*/  PRMT R11, R3, 0x5410, R15 ;  /* 0x00005410030b7816 */ /* 0x000fe2000000000f */
[----:B------:R-:W-:Y:S01]  /*8fc0*/  HSET2.LE.AND R0, R0, R243, PT ;  /* 0x000000f300007233 */ /* 0x000fe20003803000 */
[----:B------:R-:W-:Y:S01]  /*8fd0*/  PRMT R3, R2, 0x5410, R9 ;  /* 0x0000541002037816 */ /* 0x000fe20000000009 */
[----:B------:R5:W-:Y:S01]  /*8fe0*/  MUFU.EX2 R15, R4 ;  /* 0x00000004000f7308 */ /* 0x000be20000000800 */
[----:B--2---:R-:W-:-:S02]  /*8ff0*/  F2FP.BF16.PACK_AB R2, R47, R45 ;  /* 0x0000002d2f02723e */ /* 0x004fc400000010ff */
[----:B----4-:R-:W-:Y:S01]  /*9000*/  F2FP.BF16.PACK_AB R8, R40, R41 ;  /* 0x000000292808723e */ /* 0x010fe200000010ff */
[--C-:B------:R-:W-:Y:S01]  /*9010*/  HSET2.LE.AND R3, R3, R243.reuse, PT ;  /* 0x000000f303037233 */ /* 0x100fe20003803000 */
[----:B------:R-:W-:Y:S01]  /*9020*/  LOP3.LUT R92, R0, R2, RZ, 0xc0, !PT ;  /* 0x00000002005c7212 */ /* 0x000fe200078ec0ff */
[--C-:B------:R-:W-:Y:S01]  /*9030*/  HSET2.LE.AND R0, R17, R243.reuse, PT ;  /* 0x000000f311007233 */ /* 0x100fe20003803000 */
[----:B------:R-:W-:Y:S02]  /*9040*/  F2FP.BF16.PACK_AB R2, R43, R49 ;  /* 0x000000312b02723e */ /* 0x000fe400000010ff */
[----:B------:R-:W-:Y:S01]  /*9050*/  LOP3.LUT R93, R3, R8, RZ, 0xc0, !PT ;  /* 0x00000008035d7212 */ /* 0x000fe200078ec0ff */
[----:B------:R-:W-:Y:S01]  /*9060*/  HSET2.LE.AND R3, R11, R243, PT ;  /* 0x000000f30b037233 */ /* 0x000fe20003803000 */
[----:B------:R-:W-:Y:S01]  /*9070*/  LOP3.LUT R94, R0, R2, RZ, 0xc0, !PT ;  /* 0x00000002005e7212 */ /* 0x000fe200078ec0ff */
[----:B------:R-:W-:Y:S01]  /*9080*/  FFMA.FTZ R0, R241, c[0x0][0x23c], -R12 ;  /* 0x00008f00f1007a23 */ /* 0x000fe2000001080c */
[----:B------:R-:W-:-:S02]  /*9090*/  F2FP.BF16.PACK_AB R8, R34, R35 ;  /* 0x000000232208723e */ /* 0x000fc400000010ff */
[----:B------:R-:W-:Y:S01]  /*90a0*/  LOP3.LUT R2, R19, UR8, R44, 0x96, !PT ;  /* 0x0000000813027c12 */ /* 0x000fe2000f8e962c */
[----:B------:R2:W-:Y:S01]  /*90b0*/  MUFU.EX2 R33, R0 ;  /* 0x0000000000217308 */ /* 0x0005e20000000800 */
[----:B------:R-:W-:Y:S01]  /*90c0*/  LOP3.LUT R95, R3, R8, RZ, 0xc0, !PT ;  /* 0x00000008035f7212 */ /* 0x000fe200078ec0ff */
[----:B-----5:R-:W-:Y:S01]  /*90d0*/  FFMA.FTZ R4, R233, c[0x0][0x23c], -R12 ;  /* 0x00008f00e9047a23 */ /* 0x020fe2000001080c */
[----:B------:R-:W4:Y:S01]  /*90e0*/  LDSM.16.MT88.4 R16, [R214+0xbc00] ;  /* 0x00bc0000d610783b */ /* 0x000f220000004200 */
[----:B------:R-:W-:-:S04]  /*90f0*/  IMAD.WIDE.U32 R2, R2, -0x2daee0ad, RZ ;  /* 0xd2511f5302027825 */ /* 0x000fc800078e00ff */
[----:B------:R-:W5:Y:S01]  /*9100*/  MUFU.EX2 R14, R4 ;  /* 0x00000004000e7308 */ /* 0x000f620000000800 */
[----:B------:R-:W-:Y:S01]  /*9110*/  LOP3.LUT R5, R2, 0xff, RZ, 0xc0, !PT ;  /* 0x000000ff02057812 */ /* 0x000fe200078ec0ff */
[----:B---3--:R-:W-:Y:S01]  /*9120*/  HMMA.16816.F32.BF16 R72, R92, R80, R96 ;  /* 0x000000505c48723c */ /* 0x008fe20000041860 */
[--C-:B------:R-:W-:Y:S02]  /*9130*/  SHF.R.U32.HI R7, RZ, 0x10, R2.reuse ;  /* 0x00000010ff077819 */ /* 0x100fe40000011602 */
[----:B------:R-:W-:Y:S01]  /*9140*/  SHF.R.U32.HI R6, RZ, 0x18, R2 ;  /* 0x00000018ff067819 */ /* 0x000fe20000011602 */
[----:B--2---:R-:W-:-:S04]  /*9150*/  FFMA.FTZ R0, R239, c[0x0][0x23c], -R12 ;  /* 0x00008f00ef007a23 */ /* 0x004fc8000001080c */
[C---:B-1----:R-:W-:Y:S01]  /*9160*/  HMMA.16816.F32.BF16 R108, R92.reuse, R116, R108 ;  /* 0x000000745c6c723c */ /* 0x042fe2000004186c */
[----:B------:R1:W2:Y:S07]  /*9170*/  MUFU.EX2 R32, R0 ;  /* 0x0000000000207308 */ /* 0x0002ae0000000800 */
[C---:B------:R-:W-:Y:S08]  /*9180*/  HMMA.16816.F32.BF16 R120, R92.reuse, R118, R120 ;  /* 0x000000765c78723c */ /* 0x040ff00000041878 */
[----:B------:R-:W-:Y:S01]  /*9190*/  HMMA.16816.F32.BF16 R124, R92, R132, R124 ;  /* 0x000000845c7c723c */ /* 0x000fe2000004187c */
[----:B-1----:R-:W-:-:S02]  /*91a0*/  LOP3.LUT R0, R3, UR18, R42, 0x96, !PT ;  /* 0x0000001203007c12 */ /* 0x002fc4000f8e962a */
[----:B------:R-:W-:Y:S01]  /*91b0*/  LOP3.LUT R3, R2, 0xffff, RZ, 0xc0, !PT ;  /* 0x0000ffff02037812 */ /* 0x000fe200078ec0ff */
[----:B------:R-:W-:-:S03]  /*91c0*/  FFMA.FTZ R2, R242, c[0x0][0x23c], -R13 ;  /* 0x00008f00f2027a23 */ /* 0x000fc6000001080d */
[----:B------:R-:W-:Y:S01]  /*91d0*/  SHF.R.U32.HI R3, RZ, 0x8, R3 ;  /* 0x00000008ff037819 */ /* 0x000fe20000011603 */
[----:B------:R1:W-:Y:S01]  /*91e0*/  MUFU.EX2 R12, R2 ;  /* 0x00000002000c7308 */ /* 0x0003e20000000800 */
[----:B------:R-:W-:Y:S02]  /*91f0*/  HMMA.16816.F32.BF16 R136, R92, R134, R136 ;  /* 0x000000865c88723c */ /* 0x000fe40000041888 */
[----:B------:R-:W-:Y:S01]  /*9200*/  PRMT R5, R5, 0x5410, R3 ;  /* 0x0000541005057816 */ /* 0x000fe20000000003 */
[----:B------:R-:W-:-:S04]  /*9210*/  FFMA.FTZ R3, R240, c[0x0][0x23c], -R13 ;  /* 0x00008f00f0037a23 */ /* 0x000fc8000001080d */
[----:B------:R3:W-:Y:S01]  /*9220*/  MUFU.EX2 R11, R3 ;  /* 0x00000003000b7308 */ /* 0x0007e20000000800 */
[----:B------:R-:W-:Y:S01]  /*9230*/  HSET2.LE.AND R5, R5, R243, PT ;  /* 0x000000f305057233 */ /* 0x000fe20003803000 */
[----:B------:R-:W-:Y:S01]  /*9240*/  HMMA.16816.F32.BF16 R140, R92, R148, R140 ;  /* 0x000000945c8c723c */ /* 0x000fe2000004188c */
[----:B-1----:R-:W-:-:S07]  /*9250*/  LOP3.LUT R2, R7, 0xff, RZ, 0xc0, !PT ;  /* 0x000000ff07027812 */ /* 0x002fce00078ec0ff */
[C---:B------:R-:W-:Y:S01]  /*9260*/  HMMA.16816.F32.BF16 R152, R92.reuse, R150, R152 ;  /* 0x000000965c98723c */ /* 0x040fe20000041898 */
[----:B------:R-:W-:Y:S01]  /*9270*/  PRMT R6, R2, 0x5410, R6 ;  /* 0x0000541002067816 */ /* 0x000fe20000000006 */
[--C-:B------:R-:W-:Y:S02]  /*9280*/  FFMA.FTZ R2, R238, c[0x0][0x23c], -R13.reuse ;  /* 0x00008f00ee027a23 */ /* 0x100fe4000001080d */
[----:B---3--:R-:W-:Y:S02]  /*9290*/  FFMA.FTZ R3, R237, c[0x0][0x23c], -R13 ;  /* 0x00008f00ed037a23 */ /* 0x008fe4000001080d */
[----:B------:R1:W-:Y:S01]  /*92a0*/  MUFU.EX2 R10, R2 ;  /* 0x00000002000a7308 */ /* 0x0003e20000000800 */
[----:B------:R-:W-:Y:S01]  /*92b0*/  HSET2.LE.AND R6, R6, R243, PT ;  /* 0x000000f306067233 */ /* 0x000fe20003803000 */
[C---:B------:R-:W-:Y:S06]  /*92c0*/  HMMA.16816.F32.BF16 R156, R92.reuse, R164, R156 ;  /* 0x000000a45c9c723c */ /* 0x040fec000004189c */
[----:B------:R3:W2:Y:S02]  /*92d0*/  MUFU.EX2 R9, R3 ;  /* 0x0000000300097308 */ /* 0x0006a40000000800 */
[----:B------:R-:W-:Y:S01]  /*92e0*/  HMMA.16816.F32.BF16 R168, R92, R166, R168 ;  /* 0x000000a65ca8723c */ /* 0x000fe200000418a8 */
[----:B-1----:R-:W-:-:S07]  /*92f0*/  LOP3.LUT R2, R0, 0xffff, RZ, 0xc0, !PT ;  /* 0x0000ffff00027812 */ /* 0x002fce00078ec0ff */
[C---:B------:R-:W-:Y:S01]  /*9300*/  HMMA.16816.F32.BF16 R76, R92.reuse, R82, R172 ;  /* 0x000000525c4c723c */ /* 0x040fe200000418ac */
[----:B------:R-:W-:Y:S02]  /*9310*/  SHF.R.U32.HI R4, RZ, 0x8, R2 ;  /* 0x00000008ff047819 */ /* 0x000fe40000011602 */
[--C-:B------:R-:W-:Y:S02]  /*9320*/  SHF.R.U32.HI R2, RZ, 0x10, R0.reuse ;  /* 0x00000010ff027819 */ /* 0x100fe40000011600 */
[----:B---3--:R-:W-:Y:S02]  /*9330*/  LOP3.LUT R3, R0, 0xff, RZ, 0xc0, !PT ;  /* 0x000000ff00037812 */ /* 0x008fe400078ec0ff */
[----:B------:R-:W-:Y:S01]  /*9340*/  SHF.R.U32.HI R0, RZ, 0x18, R0 ;  /* 0x00000018ff007819 */ /* 0x000fe20000011600 */
[----:B----4-:R-:W-:Y:S01]  /*9350*/  HMMA.16816.F32.BF16 R88, R92, R16, R180 ;  /* 0x000000105c58723c */ /* 0x010fe200000418b4 */
[----:B------:R-:W-:Y:S02]  /*9360*/  LOP3.LUT R2, R2, 0xff, RZ, 0xc0, !PT ;  /* 0x000000ff02027812 */ /* 0x000fe400078ec0ff */
[----:B------:R-:W-:-:S02]  /*9370*/  PRMT R3, R3, 0x5410, R4 ;  /* 0x0000541003037816 */ /* 0x000fc40000000004 */
[----:B------:R-:W-:Y:S02]  /*9380*/  PRMT R2, R2, 0x5410, R0 ;  /* 0x0000541002027816 */ /* 0x000fe40000000000 */
[----:B-----5:R-:W-:Y:S01]  /*9390*/  F2FP.BF16.PACK_AB R0, R14, R15 ;  /* 0x0000000f0e00723e */ /* 0x020fe200000010ff */
[--C-:B------:R-:W-:Y:S01]  /*93a0*/  HSET2.LE.AND R7, R3, R243.reuse, PT ;  /* 0x000000f303077233 */ /* 0x100fe20003803000 */
[----:B--2---:R-:W-:Y:S01]  /*93b0*/  F2FP.BF16.PACK_AB R3, R32, R33 ;  /* 0x000000212003723e */ /* 0x004fe200000010ff */
[----:B------:R-:W-:Y:S01]  /*93c0*/  HSET2.LE.AND R8, R2, R243, PT ;  /* 0x000000f302087233 */ /* 0x000fe20003803000 */
[----:B------:R-:W-:Y:S01]  /*93d0*/  F2FP.BF16.PACK_AB R2, R9, R10 ;  /* 0x0000000a0902723e */ /* 0x000fe200000010ff */
[----:B------:R-:W-:Y:S01]  /*93e0*/  HMMA.16816.F32.BF16 R92, R92, R18, R176 ;  /* 0x000000125c5c723c */ /* 0x000fe200000418b0 */
[----:B------:R-:W-:Y:S02]  /*93f0*/  F2FP.BF16.PACK_AB R4, R11, R12 ;  /* 0x0000000c0b04723e */ /* 0x000fe400000010ff */
        /* <DEDUP_REMOVED lines=85> */
[----:B------:R-:W5:Y:S01]  /*9950*/  LDL.64 R192, [R1+0x8] ;  /* 0x0000080001c07983 */ /* 0x000f620000100a00 */
        /* <DEDUP_REMOVED lines=13> */
[----:B-----5:R-:W-:-:S06]  /*9a30*/  IMAD.WIDE.U32 R2, R195, UR34, R192 ;  /* 0x00000022c3027c25 */ /* 0x020fcc000f8e00c0 */
        /* <DEDUP_REMOVED lines=41> */
[C---:B------:R-:W-:Y:S01]  /*9cd0*/  ISETP.GE.AND P5, PT, R0.reuse, R228, PT ;  /* 0x000000e40000720c */ /* 0x040fe20003fa6270 */
[----:B------:R-:W-:Y:S01]  /*9ce0*/  @P3 STS.128 [R218+0xa800], RZ ;  /* 0x00a800ffda003388 */ /* 0x000fe20000000c00 */
[C---:B------:R-:W-:Y:S02]  /*9cf0*/  ISETP.GE.AND P1, PT, R0.reuse, R227, PT ;  /* 0x000000e30000720c */ /* 0x040fe40003f26270 */
[C---:B------:R-:W-:Y:S01]  /*9d00*/  ISETP.LT.OR P0, PT, R0.reuse, R225, P0 ;  /* 0x000000e10000720c */ /* 0x040fe20000701670 */
[----:B------:R-:W-:Y:S01]  /*9d10*/  @!PT LDS RZ, [RZ] ;  /* 0x00000000fffff984 */ /* 0x000fe20000000800 */
[----:B------:R-:W-:Y:S01]  /*9d20*/  @!PT LDS RZ, [RZ] ;  /* 0x00000000fffff984 */ /* 0x000fe20000000800 */
[----:B------:R-:W-:Y:S01]  /*9d30*/  @!PT LDS RZ, [RZ] ;  /* 0x00000000fffff984 */ /* 0x000fe20000000800 */
[----:B------:R3:W-:Y:S01]  /*9d40*/  @!P3 LDGSTS.E.BYPASS.LTC128B.128 [R218+0xa800], [R4.64+0x40] ;  /* 0x0a80004004dabfae */ /* 0x0007e2000b901d5e */
[C---:B------:R-:W-:Y:S02]  /*9d50*/  ISETP.LT.OR P6, PT, R0.reuse, R224, P6 ;  /* 0x000000e00000720c */ /* 0x040fe400037c1670 */
[C---:B------:R-:W-:Y:S01]  /*9d60*/  ISETP.LT.OR P5, PT, R0.reuse, R223, P5 ;  /* 0x000000df0000720c */ /* 0x040fe20002fa1670 */
[----:B------:R-:W-:Y:S01]  /*9d70*/  @P2 STS.128 [R218+0xb800], RZ ;  /* 0x00b800ffda002388 */ /* 0x000fe20000000c00 */
[----:B------:R-:W-:-:S03]  /*9d80*/  ISETP.LT.OR P1, PT, R0, R222, P1 ;  /* 0x000000de0000720c */ /* 0x000fc60000f21670 */
        /* <DEDUP_REMOVED lines=9> */
[----:B------:R-:W5:Y:S01]  /*9e20*/  LDSM.16.M88.4 R16, [R213+0x6c00] ;  /* 0x006c0000d510783b */ /* 0x000f620000000200 */
[----:B----4-:R-:W-:-:S03]  /*9e30*/  IMAD.IADD R2, R221, 0x1, -R0 ;  /* 0x00000001dd027824 */ /* 0x010fc600078e0a00 */
[----:B-1----:R-:W-:Y:S01]  /*9e40*/  LDSM.16.M88.4 R12, [R217+0x1000] ;  /* 0x00100000d90c783b */ /* 0x002fe20000000200 */
[----:B------:R-:W-:-:S03]  /*9e50*/  IMAD.IADD R3, R220, 0x1, -R0 ;  /* 0x00000001dc037824 */ /* 0x000fc600078e0a00 */
[----:B------:R-:W1:Y:S01]  /*9e60*/  LDSM.16.M88.4 R44, [R215+0x6400] ;  /* 0x00640000d72c783b */ /* 0x000e620000000200 */
[----:B------:R-:W-:Y:S02]  /*9e70*/  IABS R2, R2 ;  /* 0x0000000200027213 */ /* 0x000fe40000000000 */
[----:B------:R-:W-:Y:S01]  /*9e80*/  IABS R3, R3 ;  /* 0x0000000300037213 */ /* 0x000fe20000000000 */
[----:B------:R-:W4:Y:S04]  /*9e90*/  LDSM.16.M88.4 R48, [R215+0x6000] ;  /* 0x00600000d730783b */ /* 0x000f280000000200 */
[----:B------:R-:W1:Y:S04]  /*9ea0*/  LDSM.16.M88.4 R36, [R215+0x6c00] ;  /* 0x006c0000d724783b */ /* 0x000e680000000200 */
[----:B------:R-:W1:Y:S01]  /*9eb0*/  LDSM.16.M88.4 R40, [R215+0x6800] ;  /* 0x00680000d728783b */ /* 0x000e620000000200 */
[C---:B--2---:R-:W-:Y:S03]  /*9ec0*/  HMMA.16816.F32.BF16 R236, R8.reuse, R28, RZ ;  /* 0x0000001c08ec723c */ /* 0x044fe600000418ff */
[----:B------:R-:W0:Y:S05]  /*9ed0*/  LDGDEPBAR ;  /* 0x00000000000079af */ /* 0x000e2a0000000000 */
        /* <DEDUP_REMOVED lines=18> */
[----:B------:R-:W1:Y:S07]  /*a000*/  LDSM.16.M88.4 R8, [R217] ;  /* 0x00000000d908783b */ /* 0x000e6e0000000200 */
[C---:B----4-:R-:W-:Y:S08]  /*a010*/  HMMA.16816.F32.BF16 R56, R12.reuse, R50, R60 ;  /* 0x000000320c38723c */ /* 0x050ff0000004183c */
[C---:B------:R-:W-:Y:S01]  /*a020*/  HMMA.16816.F32.BF16 R176, R12.reuse, R48, R32 ;  /* 0x000000300cb0723c */ /* 0x040fe20000041820 */
[----:B------:R-:W-:Y:S07]  /*a030*/  LDSM.16.M88.4 R32, [R213+0x7000] ;  /* 0x00700000d520783b */ /* 0x000fee0000000200 */
[C---:B------:R-:W-:Y:S01]  /*a040*/  HMMA.16816.F32.BF16 R60, R12.reuse, R38, R4 ;  /* 0x000000260c3c723c */ /* 0x040fe20000041804 */
[----:B------:R-:W2:Y:S07]  /*a050*/  LDSM.16.M88.4 R4, [R216+0x3000] ;  /* 0x00300000d804783b */ /* 0x000eae0000000200 */
[C---:B------:R-:W-:Y:S01]  /*a060*/  HMMA.16816.F32.BF16 R16, R12.reuse, R36, R28 ;  /* 0x000000240c10723c */ /* 0x040fe2000004181c */
[----:B------:R-:W3:Y:S07]  /*a070*/  LDSM.16.M88.4 R28, [R213+0x7400] ;  /* 0x00740000d51c783b */ /* 0x000eee0000000200 */
        /* <DEDUP_REMOVED lines=8> */
[----:B------:R-:W-:Y:S08]  /*a100*/  HMMA.16816.F32.BF16 R192, R8, R42, R196 ;  /* 0x0000002a08c0723c */ /* 0x000ff000000418c4 */
[----:B--2---:R-:W-:Y:S08]  /*a110*/  HMMA.16816.F32.BF16 R172, R4, R34, R56 ;  /* 0x0000002204ac723c */ /* 0x004ff00000041838 */
[C---:B------:R-:W-:Y:S01]  /*a120*/  HMMA.16816.F32.BF16 R240, R8.reuse, R40, R200 ;  /* 0x0000002808f0723c */ /* 0x040fe200000418c8 */
[----:B------:R-:W-:Y:S07]  /*a130*/  LDSM.16.M88.4 R40, [R215+0x7400] ;  /* 0x00740000d728783b */ /* 0x000fee0000000200 */
[----:B------:R-:W-:Y:S01]  /*a140*/  HMMA.16816.F32.BF16 R180, R8, R38, R180 ;  /* 0x0000002608b4723c */ /* 0x000fe200000418b4 */
[----:B------:R-:W-:Y:S07]  /*a150*/  LDSM.16.M88.4 R36, [R215+0x7800] ;  /* 0x00780000d724783b */ /* 0x000fee0000000200 */
[C---:B------:R-:W-:Y:S08]  /*a160*/  HMMA.16816.F32.BF16 R176, R4.reuse, R32, R176 ;  /* 0x0000002004b0723c */ /* 0x040ff000000418b0 */
[C---:B---3--:R-:W-:Y:S08]  /*a170*/  HMMA.16816.F32.BF16 R188, R4.reuse, R28, R188 ;  /* 0x0000001c04bc723c */ /* 0x048ff000000418bc */
[C---:B------:R-:W-:Y:S08]  /*a180*/  HMMA.16816.F32.BF16 R196, R4.reuse, R24, R184 ;  /* 0x0000001804c4723c */ /* 0x040ff000000418b8 */
[C---:B------:R-:W-:Y:S01]  /*a190*/  HMMA.16816.F32.BF16 R232, R4.reuse, R20, R16 ;  /* 0x0000001404e8723c */ /* 0x040fe20000041810 */
[----:B------:R-:W-:Y:S07]  /*a1a0*/  LDSM.16.M88.4 R16, [R215+0x7000] ;  /* 0x00700000d710783b */ /* 0x000fee0000000200 */
[C---:B------:R-:W-:Y:S08]  /*a1b0*/  HMMA.16816.F32.BF16 R52, R4.reuse, R30, R52 ;  /* 0x0000001e0434723c */ /* 0x040ff00000041834 */
[C---:B------:R-:W-:Y:S08]  /*a1c0*/  HMMA.16816.F32.BF16 R48, R4.reuse, R26, R64 ;  /* 0x0000001a0430723c */ /* 0x040ff00000041840 */
[----:B------:R-:W-:Y:S01]  /*a1d0*/  HMMA.16816.F32.BF16 R56, R4, R22, R60 ;  /* 0x000000160438723c */ /* 0x000fe2000004183c */
[----:B------:R-:W1:Y:S07]  /*a1e0*/  LDSM.16.M88.4 R4, [R217+0x3000] ;  /* 0x00300000d904783b */ /* 0x000e6e0000000200 */
[----:B------:R-:W-:Y:S01]  /*a1f0*/  HMMA.16816.F32.BF16 R200, R8, R46, R204 ;  /* 0x0000002e08c8723c */ /* 0x000fe200000418cc */
[----:B------:R-:W2:Y:S04]  /*a200*/  LDSM.16.M88.4 R44, [R215+0x7c00] ;  /* 0x007c0000d72c783b */ /* 0x000ea80000000200 */
[----:B------:R-:W3:Y:S03]  /*a210*/  LDSM.16.M88.4 R8, [R217+0x2000] ;  /* 0x00200000d908783b */ /* 0x000ee60000000200 */
[C---:B----4-:R-:W-:Y:S08]  /*a220*/  HMMA.16816.F32.BF16 R60, R12.reuse, R32, R236 ;  /* 0x000000200c3c723c */ /* 0x050ff000000418ec */
        /* <DEDUP_REMOVED lines=8> */
[C---:B------:R-:W-:Y:S01]  /*a2b0*/  HMMA.16816.F32.BF16 R244, R12.reuse, R28, R244 ;  /* 0x0000001c0cf4723c */ /* 0x040fe200000418f4 */
[----:B------:R-:W-:Y:S07]  /*a2c0*/  LDSM.16.M88.4 R28, [R213+0x8400] ;  /* 0x00840000d51c783b */ /* 0x000fee0000000200 */
[----:B------:R-:W-:Y:S01]  /*a2d0*/  HMMA.16816.F32.BF16 R240, R12, R24, R240 ;  /* 0x000000180cf0723c */ /* 0x000fe200000418f0 */
[----:B------:R-:W-:Y:S04]  /*a2e0*/  LDSM.16.M88.4 R24, [R213+0x8000] ;  /* 0x00800000d518783b */ /* 0x000fe80000000200 */
[----:B------:R-:W-:Y:S03]  /*a2f0*/  LDSM.16.M88.4 R12, [R216+0x4000] ;  /* 0x00400000d80c783b */ /* 0x000fe60000000200 */
[C---:B------:R-:W-:Y:S01]  /*a300*/  HMMA.16816.F32.BF16 R176, R4.reuse, R40, R188 ;  /* 0x0000002804b0723c */ /* 0x040fe200000418bc */
[----:B------:R-:W-:Y:S07]  /*a310*/  LDSM.16.M88.4 R188, [R213+0x8800] ;  /* 0x00880000d5bc783b */ /* 0x000fee0000000200 */
[C---:B------:R-:W-:Y:S08]  /*a320*/  HMMA.16816.F32.BF16 R172, R4.reuse, R42, R52 ;  /* 0x0000002a04ac723c */ /* 0x040ff00000041834 */
[C---:B------:R-:W-:Y:S01]  /*a330*/  HMMA.16816.F32.BF16 R64, R4.reuse, R36, R196 ;  /* 0x000000240440723c */ /* 0x040fe200000418c4 */
        /* <DEDUP_REMOVED lines=19> */
[C---:B------:R-:W-:Y:S01]  /*a470*/  HMMA.16816.F32.BF16 R208, R4.reuse, R196, R20 ;  /* 0x000000c404d0723c */ /* 0x040fe20000041814 */
[----:B------:R-:W1:Y:S07]  /*a480*/  LDSM.16.M88.4 R20, [R215+0x8000] ;  /* 0x00800000d714783b */ /* 0x000e6e0000000200 */
[----:B------:R-:W-:Y:S01]  /*a490*/  HMMA.16816.F32.BF16 R236, R4, R198, R48 ;  /* 0x000000c604ec723c */ /* 0x000fe20000041830 */
[----:B------:R-:W2:Y:S07]  /*a4a0*/  LDSM.16.M88.4 R4, [R217+0x4000] ;  /* 0x00400000d904783b */ /* 0x000eae0000000200 */
[C---:B------:R-:W-:Y:S01]  /*a4b0*/  HMMA.16816.F32.BF16 R32, R12.reuse, R24, R52 ;  /* 0x000000180c20723c */ /* 0x040fe20000041834 */
[----:B------:R-:W-:Y:S07]  /*a4c0*/  I2F R24, R3 ;  /* 0x0000000300187306 */ /* 0x000fee0000201400 */
[C---:B------:R-:W-:Y:S01]  /*a4d0*/  HMMA.16816.F32.BF16 R40, R12.reuse, R26, R16 ;  /* 0x0000001a0c28723c */ /* 0x040fe20000041810 */
[----:B------:R-:W3:Y:S01]  /*a4e0*/  LDSM.16.M88.4 R16, [R215+0x8400] ;  /* 0x00840000d710783b */ /* 0x000ee20000000200 */
[----:B------:R4:W5:Y:S06]  /*a4f0*/  I2F R26, R2 ;  /* 0x00000002001a7306 */ /* 0x00096c0000201400 */
[C---:B------:R-:W-:Y:S08]  /*a500*/  HMMA.16816.F32.BF16 R36, R12.reuse, R28, R56 ;  /* 0x0000001c0c24723c */ /* 0x040ff00000041838 */
[----:B------:R-:W-:Y:S01]  /*a510*/  HMMA.16816.F32.BF16 R60, R12, R30, R60 ;  /* 0x0000001e0c3c723c */ /* 0x000fe2000004183c */
[----:B----4-:R-:W-:-:S05]  /*a520*/  IMAD.IADD R2, R219, 0x1, -R0 ;  /* 0x00000001db027824 */ /* 0x010fca00078e0a00 */
[----:B------:R-:W-:Y:S02]  /*a530*/  IABS R2, R2 ;  /* 0x0000000200027213 */ /* 0x000fe40000000000 */
[----:B-1----:R-:W-:Y:S03]  /*a540*/  HMMA.16816.F32.BF16 R44, R8, R20, R44 ;  /* 0x00000014082c723c */ /* 0x002fe6000004182c */
[----:B------:R-:W-:-:S05]  /*a550*/  IMAD.MOV.U32 R3, RZ, RZ, R2 ;  /* 0x000000ffff037224 */ /* 0x000fca00078e0002 */
[----:B--2---:R-:W-:Y:S01]  /*a560*/  HMMA.16816.F32.BF16 R32, R4, R20, R32 ;  /* 0x000000140420723c */ /* 0x004fe20000041820 */
[----:B------:R-:W-:Y:S06]  /*a570*/  I2F R21, R3 ;  /* 0x0000000300157306 */ /* 0x000fec0000201400 */
[----:B------:R-:W-:Y:S01]  /*a580*/  IMAD.IADD R20, R226, 0x1, -R0 ;  /* 0x00000001e2147824 */ /* 0x000fe200078e0a00 */
[----:B------:R-:W-:Y:S04]  /*a590*/  HMMA.16816.F32.BF16 R180, R8, R22, R180 ;  /* 0x0000001608b4723c */ /* 0x000fe800000418b4 */
[----:B------:R-:W-:-:S04]  /*a5a0*/  IABS R2, R20 ;  /* 0x0000001400027213 */ /* 0x000fc80000000000 */
[----:B------:R1:W2:Y:S01]  /*a5b0*/  I2F R20, R2 ;  /* 0x0000000200147306 */ /* 0x0002a20000201400 */
[-C--:B---3--:R-:W-:Y:S07]  /*a5c0*/  HMMA.16816.F32.BF16 R36, R4, R16.reuse, R36 ;  /* 0x000000100424723c */ /* 0x088fee0000041824 */
[----:B-----5:R-:W-:Y:S01]  /*a5d0*/  FFMA.FTZ R26, R26, -UR28, R32 ;  /* 0x8000001c1a1a7c23 */ /* 0x020fe20008010020 */
[----:B------:R-:W-:Y:S01]  /*a5e0*/  HMMA.16816.F32.BF16 R176, R8, R16, R176 ;  /* 0x0000001008b0723c */ /* 0x000fe200000418b0 */
[----:B------:R-:W-:-:S03]  /*a5f0*/  FFMA.FTZ R24, R24, -UR28, R34 ;  /* 0x8000001c18187c23 */ /* 0x000fc60008010022 */
[----:B------:R-:W-:Y:S02]  /*a600*/  FSEL R100, R26, -INF , !P0 ;  /* 0xff8000001a647808 */ /* 0x000fe40004000000 */
[----:B------:R-:W-:Y:S02]  /*a610*/  FSEL R107, R24, -INF , !P6 ;  /* 0xff800000186b7808 */ /* 0x000fe40007000000 */
[----:B-1----:R-:W-:Y:S01]  /*a620*/  IADD3 R2, R0, 0x1, RZ ;  /* 0x0000000100027810 */ /* 0x002fe20007ffe0ff */
[----:B------:R-:W-:Y:S03]  /*a630*/  HMMA.16816.F32.BF16 R40, R4, R22, R40 ;  /* 0x000000160428723c */ /* 0x000fe60000041828 */
[----:B------:R-:W-:Y:S01]  /*a640*/  ISETP.GE.AND P0, PT, R2, R230, PT ;  /* 0x000000e60200720c */ /* 0x000fe20003f06270 */
[--C-:B------:R-:W-:Y:S01]  /*a650*/  IMAD.IADD R16, R220, 0x1, -R2.reuse ;  /* 0x00000001dc107824 */ /* 0x100fe200078e0a02 */
[C---:B------:R-:W-:Y:S01]  /*a660*/  ISETP.GE.AND P6, PT, R2.reuse, R229, PT ;  /* 0x000000e50200720c */ /* 0x040fe20003fc6270 */
[----:B------:R-:W-:Y:S01]  /*a670*/  IMAD.IADD R3, R221, 0x1, -R2 ;  /* 0x00000001dd037824 */ /* 0x000fe200078e0a02 */
[----:B------:R-:W-:Y:S01]  /*a680*/  ISETP.LT.OR P0, PT, R2, R225, P0 ;  /* 0x000000e10200720c */ /* 0x000fe20000701670 */
[----:B--2---:R-:W-:Y:S01]  /*a690*/  FFMA.FTZ R22, R20, -UR28, R46 ;  /* 0x8000001c14167c23 */ /* 0x004fe2000801002e */
[----:B------:R-:W-:Y:S01]  /*a6a0*/  IABS R16, R16 ;  /* 0x0000001000107213 */ /* 0x000fe20000000000 */
[----:B------:R-:W-:Y:S01]  /*a6b0*/  IMAD.IADD R20, R219, 0x1, -R2 ;  /* 0x00000001db147824 */ /* 0x000fe200078e0a02 */
[----:B------:R-:W-:Y:S01]  /*a6c0*/  IABS R3, R3 ;  /* 0x0000000300037213 */ /* 0x000fe20000000000 */
[----:B------:R-:W-:Y:S01]  /*a6d0*/  FFMA.FTZ R23, R21, -UR28, R44 ;  /* 0x8000001c15177c23 */ /* 0x000fe2000801002c */
[----:B------:R-:W-:Y:S01]  /*a6e0*/  FSEL R187, R22, -INF , !P1 ;  /* 0xff80000016bb7808 */ /* 0x000fe20004800000 */
[----:B------:R-:W-:Y:S01]  /*a6f0*/  IMAD.MOV.U32 R17, RZ, RZ, R16 ;  /* 0x000000ffff117224 */ /* 0x000fe200078e0010 */
[----:B------:R-:W-:Y:S01]  /*a700*/  IABS R16, R20 ;  /* 0x0000001400107213 */ /* 0x000fe20000000000 */
[----:B------:R-:W-:Y:S01]  /*a710*/  IMAD.IADD R20, R226, 0x1, -R2 ;  /* 0x00000001e2147824 */ /* 0x000fe200078e0a02 */
[----:B------:R1:W2:Y:S01]  /*a720*/  I2F R27, R3 ;  /* 0x00000003001b7306 */ /* 0x0002a20000201400 */
[----:B------:R-:W-:Y:S01]  /*a730*/  FSEL R185, R23, -INF , !P5 ;  /* 0xff80000017b97808 */ /* 0x000fe20006800000 */
[----:B------:R-:W-:Y:S01]  /*a740*/  HMMA.16816.F32.BF16 R48, R12, R190, R204 ;  /* 0x000000be0c30723c */ /* 0x000fe200000418cc */
[----:B------:R-:W-:-:S02]  /*a750*/  ISETP.GE.AND P5, PT, R2, R228, PT ;  /* 0x000000e40200720c */ /* 0x000fc40003fa6270 */
[C---:B------:R-:W-:Y:S02]  /*a760*/  ISETP.GE.AND P1, PT, R2.reuse, R227, PT ;  /* 0x000000e30200720c */ /* 0x040fe40003f26270 */
[C---:B------:R-:W-:Y:S01]  /*a770*/  ISETP.LT.OR P6, PT, R2.reuse, R224, P6 ;  /* 0x000000e00200720c */ /* 0x040fe200037c1670 */
[----:B------:R3:W4:Y:S01]  /*a780*/  I2F R25, R17 ;  /* 0x0000001100197306 */ /* 0x0007220000201400 */
[C---:B------:R-:W-:Y:S02]  /*a790*/  ISETP.LT.OR P5, PT, R2.reuse, R223, P5 ;  /* 0x000000df0200720c */ /* 0x040fe40002fa1670 */
[----:B------:R-:W-:Y:S02]  /*a7a0*/  ISETP.LT.OR P1, PT, R2, R222, P1 ;  /* 0x000000de0200720c */ /* 0x000fe40000f21670 */
[----:B-1----:R-:W-:Y:S01]  /*a7b0*/  IADD3 R3, R0, 0x8, RZ ;  /* 0x0000000800037810 */ /* 0x002fe20007ffe0ff */
[----:B--2---:R-:W-:-:S04]  /*a7c0*/  FFMA.FTZ R24, R27, -UR28, R33 ;  /* 0x8000001c1b187c23 */ /* 0x004fc80008010021 */
[----:B------:R-:W-:Y:S01]  /*a7d0*/  IMAD.IADD R2, R220, 0x1, -R3 ;  /* 0x00000001dc027824 */ /* 0x000fe200078e0a03 */
[----:B------:R-:W-:Y:S01]  /*a7e0*/  FSEL R59, R24, -INF , !P0 ;  /* 0xff800000183b7808 */ /* 0x000fe20004000000 */
[----:B---3--:R-:W-:Y:S01]  /*a7f0*/  IMAD.MOV.U32 R17, RZ, RZ, R16 ;  /* 0x000000ffff117224 */ /* 0x008fe200078e0010 */
[----:B------:R-:W-:Y:S01]  /*a800*/  IABS R16, R20 ;  /* 0x0000001400107213 */ /* 0x000fe20000000000 */
[----:B----4-:R-:W-:Y:S01]  /*a810*/  FFMA.FTZ R23, R25, -UR28, R35 ;  /* 0x8000001c19177c23 */ /* 0x010fe20008010023 */
[----:B------:R-:W-:Y:S01]  /*a820*/  IABS R2, R2 ;  /* 0x0000000200027213 */ /* 0x000fe20000000000 */
[----:B------:R1:W2:Y:S01]  /*a830*/  I2F R21, R17 ;  /* 0x0000001100157306 */ /* 0x0002a20000201400 */
[----:B------:R-:W-:Y:S01]  /*a840*/  ISETP.GE.AND P0, PT, R3, R230, PT ;  /* 0x000000e60300720c */ /* 0x000fe20003f06270 */
[----:B------:R-:W-:Y:S01]  /*a850*/  HMMA.16816.F32.BF16 R32, R4, R18, R60 ;  /* 0x000000120420723c */ /* 0x000fe2000004183c */
[----:B------:R-:W-:Y:S02]  /*a860*/  FSEL R106, R23, -INF , !P6 ;  /* 0xff800000176a7808 */ /* 0x000fe40007000000 */
[----:B------:R-:W-:-:S02]  /*a870*/  ISETP.GE.AND P6, PT, R3, R229, PT ;  /* 0x000000e50300720c */ /* 0x000fc40003fc6270 */
[C---:B------:R-:W-:Y:S01]  /*a880*/  ISETP.LT.OR P0, PT, R3.reuse, R225, P0 ;  /* 0x000000e10300720c */ /* 0x040fe20000701670 */
[----:B------:R-:W3:Y:S01]  /*a890*/  I2F R20, R16 ;  /* 0x0000001000147306 */ /* 0x000ee20000201400 */
[----:B------:R-:W-:Y:S01]  /*a8a0*/  ISETP.LT.OR P6, PT, R3, R224, P6 ;  /* 0x000000e00300720c */ /* 0x000fe200037c1670 */
[----:B-1----:R-:W-:Y:S02]  /*a8b0*/  IMAD.IADD R17, R221, 0x1, -R3 ;  /* 0x00000001dd117824 */ /* 0x002fe400078e0a03 */
[----:B--2---:R-:W-:-:S05]  /*a8c0*/  FFMA.FTZ R22, R21, -UR28, R45 ;  /* 0x8000001c15167c23 */ /* 0x004fca000801002d */
[----:B------:R-:W-:Y:S01]  /*a8d0*/  FSEL R184, R22, -INF , !P5 ;  /* 0xff80000016b87808 */ /* 0x000fe20006800000 */
[----:B---3--:R-:W-:Y:S01]  /*a8e0*/  FFMA.FTZ R21, R20, -UR28, R47 ;  /* 0x8000001c14157c23 */ /* 0x008fe2000801002f */
[----:B------:R-:W-:Y:S01]  /*a8f0*/  IABS R16, R17 ;  /* 0x0000001100107213 */ /* 0x000fe20000000000 */
[----:B------:R-:W-:Y:S01]  /*a900*/  IMAD.MOV.U32 R17, RZ, RZ, R2 ;  /* 0x000000ffff117224 */ /* 0x000fe200078e0002 */
[----:B------:R-:W-:Y:S01]  /*a910*/  IADD3 R2, R0, 0x9, RZ ;  /* 0x0000000900027810 */ /* 0x000fe20007ffe0ff */
[----:B------:R-:W-:Y:S01]  /*a920*/  IMAD.IADD R20, R226, 0x1, -R3 ;  /* 0x00000001e2147824 */ /* 0x000fe200078e0a03 */
[----:B------:R1:W2:Y:S01]  /*a930*/  I2F R28, R16 ;  /* 0x00000010001c7306 */ /* 0x0002a20000201400 */
[----:B------:R-:W-:Y:S01]  /*a940*/  FSEL R186, R21, -INF , !P1 ;  /* 0xff80000015ba7808 */ /* 0x000fe20004800000 */
[----:B------:R-:W-:Y:S01]  /*a950*/  HMMA.16816.F32.BF16 R44, R8, R18, R172 ;  /* 0x00000012082c723c */ /* 0x000fe200000418ac */
[C---:B------:R-:W-:Y:S02]  /*a960*/  ISETP.GE.AND P5, PT, R3.reuse, R228, PT ;  /* 0x000000e40300720c */ /* 0x040fe40003fa6270 */
[----:B------:R-:W-:-:S02]  /*a970*/  ISETP.GE.AND P1, PT, R3, R227, PT ;  /* 0x000000e30300720c */ /* 0x000fc40003f26270 */
[C---:B------:R-:W-:Y:S01]  /*a980*/  ISETP.LT.OR P5, PT, R3.reuse, R223, P5 ;  /* 0x000000df0300720c */ /* 0x040fe20002fa1670 */
[----:B------:R-:W3:Y:S01]  /*a990*/  I2F R26, R17 ;  /* 0x00000011001a7306 */ /* 0x000ee20000201400 */
[----:B------:R-:W-:Y:S01]  /*a9a0*/  ISETP.LT.OR P1, PT, R3, R222, P1 ;  /* 0x000000de0300720c */ /* 0x000fe20000f21670 */
[----:B-1----:R-:W-:Y:S02]  /*a9b0*/  IMAD.IADD R16, R219, 0x1, -R3 ;  /* 0x00000001db107824 */ /* 0x002fe400078e0a03 */
[----:B--2---:R-:W-:-:S03]  /*a9c0*/  FFMA.FTZ R24, R28, -UR28, R40 ;  /* 0x8000001c1c187c23 */ /* 0x004fc60008010028 */
[----:B------:R-:W-:Y:S02]  /*a9d0*/  IABS R16, R16 ;  /* 0x0000001000107213 */ /* 0x000fe40000000000 */
[----:B------:R-:W-:Y:S01]  /*a9e0*/  FSEL R55, R24, -INF , !P0 ;  /* 0xff80000018377808 */ /* 0x000fe20004000000 */
[----:B---3--:R-:W-:Y:S01]  /*a9f0*/  FFMA.FTZ R23, R26, -UR28, R42 ;  /* 0x8000001c1a177c23 */ /* 0x008fe2000801002a */
[C---:B------:R-:W-:Y:S01]  /*aa00*/  ISETP.GE.AND P0, PT, R2.reuse, R230, PT ;  /* 0x000000e60200720c */ /* 0x040fe20003f06270 */
[----:B------:R-:W-:Y:S01]  /*aa10*/  IMAD.MOV.U32 R17, RZ, RZ, R16 ;  /* 0x000000ffff117224 */ /* 0x000fe200078e0010 */
[----:B------:R-:W-:Y:S01]  /*aa20*/  IABS R16, R20 ;  /* 0x0000001400107213 */ /* 0x000fe20000000000 */
[----:B------:R-:W-:Y:S01]  /*aa30*/  IMAD.IADD R20, R221, 0x1, -R2 ;  /* 0x00000001dd147824 */ /* 0x000fe200078e0a02 */
[----:B------:R-:W-:Y:S01]  /*aa40*/  FSEL R57, R23, -INF , !P6 ;  /* 0xff80000017397808 */ /* 0x000fe20007000000 */
[----:B------:R1:W2:Y:S01]  /*aa50*/  I2F R25, R17 ;  /* 0x0000001100197306 */ /* 0x0002a20000201400 */
[----:B------:R-:W-:-:S02]  /*aa60*/  ISETP.GE.AND P6, PT, R2, R229, PT ;  /* 0x000000e50200720c */ /* 0x000fc40003fc6270 */
[C---:B------:R-:W-:Y:S02]  /*aa70*/  ISETP.LT.OR P0, PT, R2.reuse, R225, P0 ;  /* 0x000000e10200720c */ /* 0x040fe40000701670 */
[----:B------:R-:W-:Y:S01]  /*aa80*/  ISETP.LT.OR P6, PT, R2, R224, P6 ;  /* 0x000000e00200720c */ /* 0x000fe200037c1670 */
[----:B-1----:R-:W-:Y:S01]  /*aa90*/  IMAD.MOV.U32 R17, RZ, RZ, R16 ;  /* 0x000000ffff117224 */ /* 0x002fe200078e0010 */
[----:B------:R-:W-:Y:S01]  /*aaa0*/  IABS R16, R20 ;  /* 0x0000001400107213 */ /* 0x000fe20000000000 */
[----:B--2---:R-:W-:Y:S02]  /*aab0*/  FFMA.FTZ R22, R25, -UR28, R180 ;  /* 0x8000001c19167c23 */ /* 0x004fe400080100b4 */
[----:B------:R1:W2:Y:S01]  /*aac0*/  I2F R21, R17 ;  /* 0x0000001100157306 */ /* 0x0002a20000201400 */
[----:B------:R-:W-:Y:S02]  /*aad0*/  IMAD.IADD R20, R226, 0x1, -R2 ;  /* 0x00000001e2147824 */ /* 0x000fe400078e0a02 */
[----:B------:R-:W-:-:S02]  /*aae0*/  FSEL R58, R22, -INF , !P5 ;  /* 0xff800000163a7808 */ /* 0x000fc40006800000 */
[----:B------:R-:W-:-:S03]  /*aaf0*/  ISETP.GE.AND P5, PT, R2, R228, PT ;  /* 0x000000e40200720c */ /* 0x000fc60003fa6270 */
[----:B------:R3:W4:Y:S01]  /*ab00*/  I2F R27, R16 ;  /* 0x00000010001b7306 */ /* 0x0007220000201400 */
[----:B------:R-:W-:Y:S01]  /*ab10*/  ISETP.LT.OR P5, PT, R2, R223, P5 ;  /* 0x000000df0200720c */ /* 0x000fe20002fa1670 */
[----:B-1----:R-:W-:Y:S02]  /*ab20*/  IMAD.IADD R17, R220, 0x1, -R2 ;  /* 0x00000001dc117824 */ /* 0x002fe400078e0a02 */
[----:B--2---:R-:W-:-:S03]  /*ab30*/  FFMA.FTZ R21, R21, -UR28, R182 ;  /* 0x8000001c15157c23 */ /* 0x004fc600080100b6 */
[----:B------:R-:W-:Y:S02]  /*ab40*/  IABS R3, R17 ;  /* 0x0000001100037213 */ /* 0x000fe40000000000 */
[----:B------:R-:W-:Y:S01]  /*ab50*/  FSEL R105, R21, -INF , !P1 ;  /* 0xff80000015697808 */ /* 0x000fe20004800000 */
[----:B---3--:R-:W-:Y:S01]  /*ab60*/  IMAD.IADD R16, R219, 0x1, -R2 ;  /* 0x00000001db107824 */ /* 0x008fe200078e0a02 */
[----:B------:R1:W2:Y:S01]  /*ab70*/  I2F R25, R3 ;  /* 0x0000000300197306 */ /* 0x0002a20000201400 */
[----:B------:R-:W-:-:S03]  /*ab80*/  ISETP.GE.AND P1, PT, R2, R227, PT ;  /* 0x000000e30200720c */ /* 0x000fc60003f26270 */
[----:B------:R-:W-:Y:S02]  /*ab90*/  IABS R16, R16 ;  /* 0x0000001000107213 */ /* 0x000fe40000000000 */
[----:B------:R-:W-:-:S03]  /*aba0*/  ISETP.LT.OR P1, PT, R2, R222, P1 ;  /* 0x000000de0200720c */ /* 0x000fc60000f21670 */
[----:B------:R-:W-:Y:S01]  /*abb0*/  IMAD.MOV.U32 R17, RZ, RZ, R16 ;  /* 0x000000ffff117224 */ /* 0x000fe200078e0010 */
[----:B------:R-:W-:Y:S01]  /*abc0*/  IABS R16, R20 ;  /* 0x0000001400107213 */ /* 0x000fe20000000000 */
[----:B----4-:R-:W-:Y:S02]  /*abd0*/  FFMA.FTZ R20, R27, -UR28, R41 ;  /* 0x8000001c1b147c23 */ /* 0x010fe40008010029 */
[----:B------:R3:W4:Y:S01]  /*abe0*/  I2F R24, R17 ;  /* 0x0000001100187306 */ /* 0x0007220000201400 */
[----:B-1----:R-:W-:Y:S01]  /*abf0*/  IADD3 R3, R0, 0x10, RZ ;  /* 0x0000001000037810 */ /* 0x002fe20007ffe0ff */
[----:B--2---:R-:W-:Y:S01]  /*ac00*/  FFMA.FTZ R21, R25, -UR28, R43 ;  /* 0x8000001c19157c23 */ /* 0x004fe2000801002b */
[----:B------:R-:W-:Y:S01]  /*ac10*/  FSEL R52, R20, -INF , !P0 ;  /* 0xff80000014347808 */ /* 0x000fe20004000000 */
[----:B------:R-:W-:Y:S01]  /*ac20*/  HMMA.16816.F32.BF16 R40, R12, R188, R240 ;  /* 0x000000bc0c28723c */ /* 0x000fe200000418f0 */
[----:B------:R-:W-:-:S03]  /*ac30*/  ISETP.GE.AND P0, PT, R3, R230, PT ;  /* 0x000000e60300720c */ /* 0x000fc60003f06270 */
[----:B------:R-:W1:Y:S01]  /*ac40*/  I2F R22, R16 ;  /* 0x0000001000167306 */ /* 0x000e620000201400 */
[--C-:B------:R-:W-:Y:S01]  /*ac50*/  IMAD.IADD R2, R220, 0x1, -R3.reuse ;  /* 0x00000001dc027824 */ /* 0x100fe200078e0a03 */
[----:B------:R-:W-:Y:S01]  /*ac60*/  FSEL R53, R21, -INF , !P6 ;  /* 0xff80000015357808 */ /* 0x000fe20007000000 */
[--C-:B------:R-:W-:Y:S01]  /*ac70*/  IMAD.IADD R20, R226, 0x1, -R3.reuse ;  /* 0x00000001e2147824 */ /* 0x100fe200078e0a03 */
[----:B------:R-:W-:Y:S02]  /*ac80*/  ISETP.GE.AND P6, PT, R3, R229, PT ;  /* 0x000000e50300720c */ /* 0x000fe40003fc6270 */
[----:B------:R-:W-:Y:S01]  /*ac90*/  IABS R2, R2 ;  /* 0x0000000200027213 */ /* 0x000fe20000000000 */
[----:B---3--:R-:W-:Y:S01]  /*aca0*/  IMAD.IADD R17, R221, 0x1, -R3 ;  /* 0x00000001dd117824 */ /* 0x008fe200078e0a03 */
[C---:B------:R-:W-:Y:S01]  /*acb0*/  ISETP.LT.OR P0, PT, R3.reuse, R225, P0 ;  /* 0x000000e10300720c */ /* 0x040fe20000701670 */
[----:B----4-:R-:W-:Y:S01]  /*acc0*/  FFMA.FTZ R23, R24, -UR28, R181 ;  /* 0x8000001c18177c23 */ /* 0x010fe200080100b5 */
[----:B------:R-:W-:-:S04]  /*acd0*/  ISETP.LT.OR P6, PT, R3, R224, P6 ;  /* 0x000000e00300720c */ /* 0x000fc800037c1670 */
[----:B------:R-:W-:Y:S01]  /*ace0*/  FSEL R54, R23, -INF , !P5 ;  /* 0xff80000017367808 */ /* 0x000fe20006800000 */
[----:B-1----:R-:W-:Y:S01]  /*acf0*/  FFMA.FTZ R22, R22, -UR28, R183 ;  /* 0x8000001c16167c23 */ /* 0x002fe200080100b7 */
[----:B------:R-:W-:Y:S01]  /*ad00*/  IABS R16, R17 ;  /* 0x0000001100107213 */ /* 0x000fe20000000000 */
[----:B------:R-:W-:Y:S01]  /*ad10*/  IMAD.MOV.U32 R17, RZ, RZ, R2 ;  /* 0x000000ffff117224 */ /* 0x000fe200078e0002 */
[----:B------:R-:W-:Y:S02]  /*ad20*/  IADD3 R2, R0, 0x11, RZ ;  /* 0x0000001100027810 */ /* 0x000fe40007ffe0ff */
[----:B------:R1:W2:Y:S01]  /*ad30*/  I2F R28, R16 ;  /* 0x00000010001c7306 */ /* 0x0002a20000201400 */
[----:B------:R-:W-:Y:S02]  /*ad40*/  FSEL R56, R22, -INF , !P1 ;  /* 0xff80000016387808 */ /* 0x000fe40004800000 */
        /* <DEDUP_REMOVED lines=34> */
[C---:B------:R-:W-:Y:S01]  /*af70*/  ISETP.GE.AND P1, PT, R2.reuse, R227, PT ;  /* 0x000000e30200720c */ /* 0x040fe20003f26270 */
[----:B----4-:R-:W-:Y:S02]  /*af80*/  FFMA.FTZ R19, R27, -UR28, R37 ;  /* 0x8000001c1b137c23 */ /* 0x010fe40008010025 */
[----:B------:R-:W-:Y:S02]  /*af90*/  IABS R16, R16 ;  /* 0x0000001000107213 */ /* 0x000fe40000000000 */
[----:B------:R-:W-:-:S02]  /*afa0*/  ISETP.LT.OR P1, PT, R2, R222, P1 ;  /* 0x000000de0200720c */ /* 0x000fc40000f21670 */
[----:B------:R-:W-:Y:S01]  /*afb0*/  FSEL R178, R19, -INF , !P0 ;  /* 0xff80000013b27808 */ /* 0x000fe20004000000 */
[----:B------:R-:W-:Y:S01]  /*afc0*/  IMAD.MOV.U32 R17, RZ, RZ, R16 ;  /* 0x000000ffff117224 */ /* 0x000fe200078e0010 */
[----:B------:R-:W-:-:S03]  /*afd0*/  IABS R16, R20 ;  /* 0x0000001400107213 */ /* 0x000fc60000000000 */
[----:B------:R3:W4:Y:S01]  /*afe0*/  I2F R24, R17 ;  /* 0x0000001100187306 */ /* 0x0007220000201400 */
[----:B-1----:R-:W-:Y:S01]  /*aff0*/  IADD3 R3, R0, 0x18, RZ ;  /* 0x0000001800037810 */ /* 0x002fe20007ffe0ff */
[----:B--2---:R-:W-:-:S03]  /*b000*/  FFMA.FTZ R18, R25, -UR28, R39 ;  /* 0x8000001c19127c23 */ /* 0x004fc60008010027 */
[C---:B------:R-:W-:Y:S01]  /*b010*/  ISETP.GE.AND P0, PT, R3.reuse, R230, PT ;  /* 0x000000e60300720c */ /* 0x040fe20003f06270 */
[--C-:B------:R-:W-:Y:S02]  /*b020*/  IMAD.IADD R2, R220, 0x1, -R3.reuse ;  /* 0x00000001dc027824 */ /* 0x100fe400078e0a03 */
[----:B------:R1:W2:Y:S01]  /*b030*/  I2F R20, R16 ;  /* 0x0000001000147306 */ /* 0x0002a20000201400 */
[----:B------:R-:W-:Y:S02]  /*b040*/  FSEL R182, R18, -INF , !P6 ;  /* 0xff80000012b67808 */ /* 0x000fe40007000000 */
[----:B------:R-:W-:Y:S02]  /*b050*/  ISETP.GE.AND P6, PT, R3, R229, PT ;  /* 0x000000e50300720c */ /* 0x000fe40003fc6270 */
[----:B------:R-:W-:Y:S01]  /*b060*/  IABS R2, R2 ;  /* 0x0000000200027213 */ /* 0x000fe20000000000 */
[----:B---3--:R-:W-:Y:S01]  /*b070*/  IMAD.IADD R17, R221, 0x1, -R3 ;  /* 0x00000001dd117824 */ /* 0x008fe200078e0a03 */
[C---:B------:R-:W-:Y:S01]  /*b080*/  ISETP.LT.OR P0, PT, R3.reuse, R225, P0 ;  /* 0x000000e10300720c */ /* 0x040fe20000701670 */
[----:B----4-:R-:W-:Y:S01]  /*b090*/  FFMA.FTZ R21, R24, -UR28, R177 ;  /* 0x8000001c18157c23 */ /* 0x010fe200080100b1 */
[----:B------:R-:W-:-:S04]  /*b0a0*/  ISETP.LT.OR P6, PT, R3, R224, P6 ;  /* 0x000000e00300720c */ /* 0x000fc800037c1670 */
[----:B------:R-:W-:Y:S02]  /*b0b0*/  FSEL R183, R21, -INF , !P5 ;  /* 0xff80000015b77808 */ /* 0x000fe40006800000 */
[----:B-1----:R-:W-:Y:S01]  /*b0c0*/  IABS R16, R17 ;  /* 0x0000001100107213 */ /* 0x002fe20000000000 */
[----:B------:R-:W-:Y:S01]  /*b0d0*/  IMAD.MOV.U32 R17, RZ, RZ, R2 ;  /* 0x000000ffff117224 */ /* 0x000fe200078e0002 */
[----:B------:R-:W-:Y:S01]  /*b0e0*/  IADD3 R2, R0, 0x19, RZ ;  /* 0x0000001900027810 */ /* 0x000fe20007ffe0ff */
[----:B--2---:R-:W-:Y:S01]  /*b0f0*/  FFMA.FTZ R23, R20, -UR28, R179 ;  /* 0x8000001c14177c23 */ /* 0x004fe200080100b3 */
[----:B------:R1:W2:Y:S01]  /*b100*/  I2F R26, R16 ;  /* 0x00000010001a7306 */ /* 0x0002a20000201400 */
[----:B------:R-:W-:Y:S02]  /*b110*/  ISETP.GE.AND P5, PT, R3, R228, PT ;  /* 0x000000e40300720c */ /* 0x000fe40003fa6270 */
[----:B------:R-:W-:Y:S01]  /*b120*/  IMAD.IADD R22, R221, 0x1, -R2 ;  /* 0x00000001dd167824 */ /* 0x000fe200078e0a02 */
[----:B------:R-:W-:-:S02]  /*b130*/  FSEL R241, R23, -INF , !P1 ;  /* 0xff80000017f17808 */ /* 0x000fc40004800000 */
[C---:B------:R-:W-:Y:S02]  /*b140*/  ISETP.GE.AND P1, PT, R3.reuse, R227, PT ;  /* 0x000000e30300720c */ /* 0x040fe40003f26270 */
[----:B------:R3:W4:Y:S01]  /*b150*/  I2F R25, R17 ;  /* 0x0000001100197306 */ /* 0x0007220000201400 */
[C---:B------:R-:W-:Y:S02]  /*b160*/  ISETP.LT.OR P5, PT, R3.reuse, R223, P5 ;  /* 0x000000df0300720c */ /* 0x040fe40002fa1670 */
[----:B------:R-:W-:Y:S01]  /*b170*/  ISETP.LT.OR P1, PT, R3, R222, P1 ;  /* 0x000000de0300720c */ /* 0x000fe20000f21670 */
[----:B-1----:R-:W-:Y:S02]  /*b180*/  IMAD.IADD R16, R219, 0x1, -R3 ;  /* 0x00000001db107824 */ /* 0x002fe400078e0a03 */
[----:B--2---:R-:W-:-:S03]  /*b190*/  FFMA.FTZ R26, R26, -UR28, R32 ;  /* 0x8000001c1a1a7c23 */ /* 0x004fc60008010020 */
[----:B------:R-:W-:Y:S02]  /*b1a0*/  IABS R16, R16 ;  /* 0x0000001000107213 */ /* 0x000fe40000000000 */
[----:B------:R-:W-:Y:S01]  /*b1b0*/  FSEL R175, R26, -INF , !P0 ;  /* 0xff8000001aaf7808 */ /* 0x000fe20004000000 */
[----:B---3--:R-:W-:Y:S01]  /*b1c0*/  IMAD.IADD R17, R226, 0x1, -R3 ;  /* 0x00000001e2117824 */ /* 0x008fe200078e0a03 */
[----:B------:R1:W2:Y:S01]  /*b1d0*/  I2F R24, R16 ;  /* 0x0000001000187306 */ /* 0x0002a20000201400 */
[----:B----4-:R-:W-:Y:S01]  /*b1e0*/  FFMA.FTZ R25, R25, -UR28, R34 ;  /* 0x8000001c19197c23 */ /* 0x010fe20008010022 */
[----:B------:R-:W-:Y:S02]  /*b1f0*/  ISETP.GE.AND P0, PT, R2, R230, PT ;  /* 0x000000e60200720c */ /* 0x000fe40003f06270 */
[----:B------:R-:W-:Y:S02]  /*b200*/  IABS R20, R17 ;  /* 0x0000001100147213 */ /* 0x000fe40000000000 */
[----:B------:R-:W-:-:S02]  /*b210*/  FSEL R177, R25, -INF , !P6 ;  /* 0xff80000019b17808 */ /* 0x000fc40007000000 */
[----:B------:R-:W-:Y:S01]  /*b220*/  ISETP.GE.AND P6, PT, R2, R229, PT ;  /* 0x000000e50200720c */ /* 0x000fe20003fc6270 */
[----:B------:R-:W-:Y:S01]  /*b230*/  IMAD.MOV.U32 R21, RZ, RZ, R20 ;  /* 0x000000ffff157224 */ /* 0x000fe200078e0014 */
[----:B------:R-:W-:Y:S01]  /*b240*/  IABS R20, R22 ;  /* 0x0000001600147213 */ /* 0x000fe20000000000 */
[----:B------:R-:W-:Y:S01]  /*b250*/  IMAD.IADD R22, R226, 0x1, -R2 ;  /* 0x00000001e2167824 */ /* 0x000fe200078e0a02 */
[C---:B------:R-:W-:Y:S01]  /*b260*/  ISETP.LT.OR P0, PT, R2.reuse, R225, P0 ;  /* 0x000000e10200720c */ /* 0x040fe20000701670 */
[----:B------:R3:W4:Y:S01]  /*b270*/  I2F R23, R21 ;  /* 0x0000001500177306 */ /* 0x0007220000201400 */
[----:B------:R-:W-:Y:S01]  /*b280*/  ISETP.LT.OR P6, PT, R2, R224, P6 ;  /* 0x000000e00200720c */ /* 0x000fe200037c1670 */
[----:B-1----:R-:W1:Y:S01]  /*b290*/  LDSM.16.M88.4 R16, [R215+0x8800] ;  /* 0x00880000d710783b */ /* 0x002e620000000200 */
[----:B--2---:R-:W-:-:S05]  /*b2a0*/  FFMA.FTZ R24, R24, -UR28, R44 ;  /* 0x8000001c18187c23 */ /* 0x004fca000801002c */
[----:B------:R2:W5:Y:S01]  /*b2b0*/  I2F R28, R20 ;  /* 0x00000014001c7306 */ /* 0x0005620000201400 */
[----:B------:R-:W-:Y:S02]  /*b2c0*/  FSEL R179, R24, -INF , !P5 ;  /* 0xff80000018b37808 */ /* 0x000fe40006800000 */
[----:B------:R-:W-:-:S04]  /*b2d0*/  ISETP.GE.AND P5, PT, R2, R228, PT ;  /* 0x000000e40200720c */ /* 0x000fc80003fa6270 */
[----:B------:R-:W-:Y:S01]  /*b2e0*/  ISETP.LT.OR P5, PT, R2, R223, P5 ;  /* 0x000000df0200720c */ /* 0x000fe20002fa1670 */
[----:B---3--:R-:W-:Y:S02]  /*b2f0*/  IMAD.IADD R21, R220, 0x1, -R2 ;  /* 0x00000001dc157824 */ /* 0x008fe400078e0a02 */
[----:B----4-:R-:W-:-:S03]  /*b300*/  FFMA.FTZ R23, R23, -UR28, R46 ;  /* 0x8000001c17177c23 */ /* 0x010fc6000801002e */
[----:B------:R-:W-:Y:S02]  /*b310*/  IABS R3, R21 ;  /* 0x0000001500037213 */ /* 0x000fe40000000000 */
[----:B------:R-:W-:Y:S01]  /*b320*/  FSEL R181, R23, -INF , !P1 ;  /* 0xff80000017b57808 */ /* 0x000fe20004800000 */
[----:B--2---:R-:W-:Y:S01]  /*b330*/  IMAD.IADD R20, R219, 0x1, -R2 ;  /* 0x00000001db147824 */ /* 0x004fe200078e0a02 */
[----:B------:R2:W-:Y:S01]  /*b340*/  I2F R27, R3 ;  /* 0x00000003001b7306 */ /* 0x0005e20000201400 */
[----:B------:R-:W-:-:S03]  /*b350*/  ISETP.GE.AND P1, PT, R2, R227, PT ;  /* 0x000000e30200720c */ /* 0x000fc60003f26270 */
[----:B------:R-:W-:Y:S02]  /*b360*/  IABS R20, R20 ;  /* 0x0000001400147213 */ /* 0x000fe40000000000 */
[----:B------:R-:W-:-:S03]  /*b370*/  ISETP.LT.OR P1, PT, R2, R222, P1 ;  /* 0x000000de0200720c */ /* 0x000fc60000f21670 */
[----:B------:R-:W-:Y:S01]  /*b380*/  IMAD.MOV.U32 R21, RZ, RZ, R20 ;  /* 0x000000ffff157224 */ /* 0x000fe200078e0014 */
[----:B------:R-:W-:Y:S01]  /*b390*/  IABS R20, R22 ;  /* 0x0000001600147213 */ /* 0x000fe20000000000 */
[----:B-----5:R-:W-:Y:S02]  /*b3a0*/  FFMA.FTZ R22, R28, -UR28, R33 ;  /* 0x8000001c1c167c23 */ /* 0x020fe40008010021 */
[----:B------:R3:W4:Y:S01]  /*b3b0*/  I2F R26, R21 ;  /* 0x00000015001a7306 */ /* 0x0007220000201400 */
[----:B--2---:R-:W-:Y:S01]  /*b3c0*/  IADD3 R3, R0, 0x20, RZ ;  /* 0x0000002000037810 */ /* 0x004fe20007ffe0ff */
[----:B-1----:R-:W-:Y:S01]  /*b3d0*/  HMMA.16816.F32.BF16 R40, R4, R16, R40 ;  /* 0x000000100428723c */ /* 0x002fe20000041828 */
[----:B------:R-:W-:-:S03]  /*b3e0*/  FSEL R172, R22, -INF , !P0 ;  /* 0xff80000016ac7808 */ /* 0x000fc60004000000 */
[--C-:B------:R-:W-:Y:S02]  /*b3f0*/  IMAD.IADD R2, R220, 0x1, -R3.reuse ;  /* 0x00000001dc027824 */ /* 0x100fe400078e0a03 */
[----:B------:R1:W2:Y:S01]  /*b400*/  I2F R24, R20 ;  /* 0x0000001400187306 */ /* 0x0002a20000201400 */
[----:B------:R-:W-:Y:S01]  /*b410*/  ISETP.GE.AND P0, PT, R3, R230, PT ;  /* 0x000000e60300720c */ /* 0x000fe20003f06270 */
[----:B------:R-:W-:Y:S01]  /*b420*/  HMMA.16816.F32.BF16 R36, R8, R16, R64 ;  /* 0x000000100824723c */ /* 0x000fe20000041840 */
[----:B------:R-:W-:Y:S01]  /*b430*/  IABS R2, R2 ;  /* 0x0000000200027213 */ /* 0x000fe20000000000 */
[----:B---3--:R-:W-:Y:S01]  /*b440*/  IMAD.IADD R21, R221, 0x1, -R3 ;  /* 0x00000001dd157824 */ /* 0x008fe200078e0a03 */
[----:B------:R-:W-:Y:S01]  /*b450*/  ISETP.LT.OR P0, PT, R3, R225, P0 ;  /* 0x000000e10300720c */ /* 0x000fe20000701670 */
[----:B----4-:R-:W-:-:S03]  /*b460*/  FFMA.FTZ R23, R26, -UR28, R45 ;  /* 0x8000001c1a177c23 */ /* 0x010fc6000801002d */
[----:B------:R-:W-:Y:S02]  /*b470*/  IMAD.IADD R16, R219, 0x1, -R3 ;  /* 0x00000001db107824 */ /* 0x000fe400078e0a03 */
[----:B------:R-:W-:Y:S01]  /*b480*/  IMAD.MOV.U32 R17, RZ, RZ, R2 ;  /* 0x000000ffff117224 */ /* 0x000fe200078e0002 */
[----:B------:R-:W-:Y:S02]  /*b490*/  IADD3 R2, R0, 0x21, RZ ;  /* 0x0000002100027810 */ /* 0x000fe40007ffe0ff */
[----:B-1----:R-:W-:Y:S01]  /*b4a0*/  IABS R20, R21 ;  /* 0x0000001500147213 */ /* 0x002fe20000000000 */
[----:B------:R1:W3:Y:S01]  /*b4b0*/  I2F R25, R17 ;  /* 0x0000001100197306 */ /* 0x0002e20000201400 */
[----:B------:R-:W-:Y:S01]  /*b4c0*/  IABS R16, R16 ;  /* 0x0000001000107213 */ /* 0x000fe20000000000 */
[----:B------:R-:W-:Y:S01]  /*b4d0*/  FFMA.FTZ R21, R27, -UR28, R35 ;  /* 0x8000001c1b157c23 */ /* 0x000fe20008010023 */
[----:B------:R-:W-:Y:S01]  /*b4e0*/  FSEL R174, R23, -INF , !P5 ;  /* 0xff80000017ae7808 */ /* 0x000fe20006800000 */
[----:B--2---:R-:W-:Y:S01]  /*b4f0*/  FFMA.FTZ R24, R24, -UR28, R47 ;  /* 0x8000001c18187c23 */ /* 0x004fe2000801002f */
[----:B------:R-:W-:Y:S01]  /*b500*/  ISETP.GE.AND P5, PT, R3, R228, PT ;  /* 0x000000e40300720c */ /* 0x000fe20003fa6270 */
[----:B------:R-:W-:Y:S01]  /*b510*/  HMMA.16816.F32.BF16 R32, R12, R196, R200 ;  /* 0x000000c40c20723c */ /* 0x000fe200000418c8 */
[----:B------:R-:W-:Y:S01]  /*b520*/  FSEL R173, R21, -INF , !P6 ;  /* 0xff80000015ad7808 */ /* 0x000fe20007000000 */
[----:B------:R2:W4:Y:S01]  /*b530*/  I2F R28, R20 ;  /* 0x00000014001c7306 */ /* 0x0005220000201400 */
[----:B------:R-:W-:-:S02]  /*b540*/  FSEL R176, R24, -INF , !P1 ;  /* 0xff80000018b07808 */ /* 0x000fc40004800000 */
[C---:B------:R-:W-:Y:S02]  /*b550*/  ISETP.GE.AND P6, PT, R3.reuse, R229, PT ;  /* 0x000000e50300720c */ /* 0x040fe40003fc6270 */
[C---:B------:R-:W-:Y:S01]  /*b560*/  ISETP.GE.AND P1, PT, R3.reuse, R227, PT ;  /* 0x000000e30300720c */ /* 0x040fe20003f26270 */
[----:B------:R-:W-:Y:S01]  /*b570*/  HMMA.16816.F32.BF16 R44, R8, R18, R192 ;  /* 0x00000012082c723c */ /* 0x000fe200000418c0 */
[C---:B------:R-:W-:Y:S01]  /*b580*/  ISETP.LT.OR P6, PT, R3.reuse, R224, P6 ;  /* 0x000000e00300720c */ /* 0x040fe200037c1670 */
[----:B-1----:R-:W-:Y:S01]  /*b590*/  IMAD.MOV.U32 R17, RZ, RZ, R16 ;  /* 0x000000ffff117224 */ /* 0x002fe200078e0010 */
[----:B------:R-:W-:Y:S01]  /*b5a0*/  ISETP.LT.OR P5, PT, R3, R223, P5 ;  /* 0x000000df0300720c */ /* 0x000fe20002fa1670 */
[----:B---3--:R-:W-:Y:S01]  /*b5b0*/  FFMA.FTZ R23, R25, -UR28, R42 ;  /* 0x8000001c19177c23 */ /* 0x008fe2000801002a */
[----:B------:R-:W-:Y:S01]  /*b5c0*/  ISETP.LT.OR P1, PT, R3, R222, P1 ;  /* 0x000000de0300720c */ /* 0x000fe20000f21670 */
[----:B------:R1:W3:Y:S03]  /*b5d0*/  I2F R22, R17 ;  /* 0x0000001100167306 */ /* 0x0002e60000201400 */
[----:B------:R-:W-:Y:S01]  /*b5e0*/  FSEL R200, R23, -INF , !P6 ;  /* 0xff80000017c87808 */ /* 0x000fe20007000000 */
[----:B--2---:R-:W-:Y:S01]  /*b5f0*/  IMAD.IADD R20, R226, 0x1, -R3 ;  /* 0x00000001e2147824 */ /* 0x004fe200078e0a03 */
[----:B------:R-:W-:Y:S01]  /*b600*/  ISETP.GE.AND P6, PT, R2, R229, PT ;  /* 0x000000e50200720c */ /* 0x000fe20003fc6270 */
[----:B----4-:R-:W-:-:S02]  /*b610*/  FFMA.FTZ R24, R28, -UR28, R40 ;  /* 0x8000001c1c187c23 */ /* 0x010fc40008010028 */
[----:B------:R-:W-:Y:S01]  /*b620*/  HMMA.16816.F32.BF16 R28, R4, R18, R48 ;  /* 0x00000012041c723c */ /* 0x000fe20000041830 */
[----:B------:R-:W-:Y:S01]  /*b630*/  IABS R16, R20 ;  /* 0x0000001400107213 */ /* 0x000fe20000000000 */
[----:B------:R-:W-:Y:S01]  /*b640*/  IMAD.IADD R20, R221, 0x1, -R2 ;  /* 0x00000001dd147824 */ /* 0x000fe200078e0a02 */
[----:B------:R-:W-:Y:S02]  /*b650*/  FSEL R196, R24, -INF , !P0 ;  /* 0xff80000018c47808 */ /* 0x000fe40004000000 */
[C---:B------:R-:W-:Y:S02]  /*b660*/  ISETP.GE.AND P0, PT, R2.reuse, R230, PT ;  /* 0x000000e60200720c */ /* 0x040fe40003f06270 */
[----:B------:R-:W-:Y:S01]  /*b670*/  ISETP.LT.OR P6, PT, R2, R224, P6 ;  /* 0x000000e00200720c */ /* 0x000fe200037c1670 */
[----:B-1----:R-:W-:Y:S01]  /*b680*/  IMAD.MOV.U32 R17, RZ, RZ, R16 ;  /* 0x000000ffff117224 */ /* 0x002fe200078e0010 */
[----:B------:R-:W-:Y:S01]  /*b690*/  IABS R16, R20 ;  /* 0x0000001400107213 */ /* 0x000fe20000000000 */
[----:B---3--:R-:W-:Y:S01]  /*b6a0*/  FFMA.FTZ R22, R22, -UR28, R36 ;  /* 0x8000001c16167c23 */ /* 0x008fe20008010024 */
[----:B------:R-:W-:Y:S01]  /*b6b0*/  ISETP.LT.OR P0, PT, R2, R225, P0 ;  /* 0x000000e10200720c */ /* 0x000fe20000701670 */
[----:B------:R1:W2:Y:S01]  /*b6c0*/  I2F R21, R17 ;  /* 0x0000001100157306 */ /* 0x0002a20000201400 */
[----:B------:R-:W-:-:S02]  /*b6d0*/  IMAD.IADD R20, R226, 0x1, -R2 ;  /* 0x00000001e2147824 */ /* 0x000fc400078e0a02 */
[----:B------:R-:W-:Y:S02]  /*b6e0*/  FSEL R207, R22, -INF , !P5 ;  /* 0xff80000016cf7808 */ /* 0x000fe40006800000 */
        /* <DEDUP_REMOVED lines=9> */
[----:B------:R-:W-:Y:S01]  /*b780*/  ISETP.GE.AND P1, PT, R2, R227, PT ;  /* 0x000000e30200720c */ /* 0x000fe20003f26270 */
        /* <DEDUP_REMOVED lines=8> */
[----:B--2---:R-:W-:Y:S02]  /*b810*/  FFMA.FTZ R18, R25, -UR28, R43 ;  /* 0x8000001c19127c23 */ /* 0x004fe4000801002b */
[----:B------:R-:W-:Y:S01]  /*b820*/  HMMA.16816.F32.BF16 R40, R12, R198, R232 ;  /* 0x000000c60c28723c */ /* 0x000fe200000418e8 */
[C---:B------:R-:W-:Y:S01]  /*b830*/  ISETP.GE.AND P0, PT, R3.reuse, R230, PT ;  /* 0x000000e60300720c */ /* 0x040fe20003f06270 */
[----:B------:R-:W-:Y:S02]  /*b840*/  IMAD.IADD R2, R220, 0x1, -R3 ;  /* 0x00000001dc027824 */ /* 0x000fe400078e0a03 */
[----:B------:R1:W2:Y:S01]  /*b850*/  I2F R20, R16 ;  /* 0x0000001000147306 */ /* 0x0002a20000201400 */
[----:B------:R-:W-:Y:S02]  /*b860*/  FSEL R195, R18, -INF , !P6 ;  /* 0xff80000012c37808 */ /* 0x000fe40007000000 */
[----:B------:R-:W-:-:S02]  /*b870*/  ISETP.GE.AND P6, PT, R3, R229, PT ;  /* 0x000000e50300720c */ /* 0x000fc40003fc6270 */
        /* <DEDUP_REMOVED lines=12> */
[--C-:B------:R-:W-:Y:S01]  /*b940*/  IMAD.IADD R22, R221, 0x1, -R2.reuse ;  /* 0x00000001dd167824 */ /* 0x100fe200078e0a02 */
[----:B------:R-:W-:Y:S01]  /*b950*/  FSEL R206, R23, -INF , !P1 ;  /* 0xff80000017ce7808 */ /* 0x000fe20004800000 */
[----:B------:R-:W-:Y:S01]  /*b960*/  IMAD.IADD R14, R226, 0x1, -R2 ;  /* 0x00000001e20e7824 */ /* 0x000fe200078e0a02 */
[----:B------:R-:W-:-:S02]  /*b970*/  ISETP.GE.AND P1, PT, R3, R227, PT ;  /* 0x000000e30300720c */ /* 0x000fc40003f26270 */
[----:B------:R3:W-:Y:S01]  /*b980*/  I2F R25, R17 ;  /* 0x0000001100197306 */ /* 0x0007e20000201400 */
[C---:B------:R-:W-:Y:S02]  /*b990*/  ISETP.LT.OR P5, PT, R3.reuse, R223, P5 ;  /* 0x000000df0300720c */ /* 0x040fe40002fa1670 */
[----:B------:R-:W-:Y:S01]  /*b9a0*/  ISETP.LT.OR P1, PT, R3, R222, P1 ;  /* 0x000000de0300720c */ /* 0x000fe20000f21670 */
[----:B-1----:R-:W-:-:S05]  /*b9b0*/  IMAD.IADD R16, R219, 0x1, -R3 ;  /* 0x00000001db107824 */ /* 0x002fca00078e0a03 */
[----:B------:R-:W-:Y:S01]  /*b9c0*/  IABS R16, R16 ;  /* 0x0000001000107213 */ /* 0x000fe20000000000 */
[----:B---3--:R-:W-:-:S03]  /*b9d0*/  IMAD.IADD R17, R226, 0x1, -R3 ;  /* 0x00000001e2117824 */ /* 0x008fc600078e0a03 */
[----:B------:R1:W-:Y:S01]  /*b9e0*/  I2F R24, R16 ;  /* 0x0000001000187306 */ /* 0x0003e20000201400 */
[----:B------:R-:W-:Y:S01]  /*b9f0*/  IMAD.IADD R3, R219, 0x1, -R2 ;  /* 0x00000001db037824 */ /* 0x000fe200078e0a02 */
[----:B------:R-:W-:-:S04]  /*ba00*/  IABS R20, R17 ;  /* 0x0000001100147213 */ /* 0x000fc80000000000 */
[----:B------:R-:W-:Y:S02]  /*ba10*/  IABS R12, R3 ;  /* 0x00000003000c7213 */ /* 0x000fe40000000000 */
[----:B------:R-:W-:Y:S01]  /*ba20*/  IADD3 R3, R0, 0x30, RZ ;  /* 0x0000003000037810 */ /* 0x000fe20007ffe0ff */
[----:B------:R-:W-:Y:S01]  /*ba30*/  IMAD.MOV.U32 R21, RZ, RZ, R20 ;  /* 0x000000ffff157224 */ /* 0x000fe200078e0014 */
[----:B------:R-:W-:Y:S01]  /*ba40*/  IABS R20, R22 ;  /* 0x0000001600147213 */ /* 0x000fe20000000000 */
[----:B------:R-:W-:Y:S02]  /*ba50*/  IMAD.IADD R22, R220, 0x1, -R2 ;  /* 0x00000001dc167824 */ /* 0x000fe400078e0a02 */
[----:B------:R3:W4:Y:S01]  /*ba60*/  I2F R23, R21 ;  /* 0x0000001500177306 */ /* 0x0007220000201400 */
[----:B-1----:R-:W1:Y:S01]  /*ba70*/  LDSM.16.M88.4 R16, [R215+0x8c00] ;  /* 0x008c0000d710783b */ /* 0x002e620000000200 */
[----:B------:R-:W-:-:S04]  /*ba80*/  DEPBAR.LE SB0, 0x0 ;  /* 0x000080000000791a */ /* 0x000fc80000000000 */
[----:B---3--:R-:W-:Y:S01]  /*ba90*/  IMAD.MOV.U32 R21, RZ, RZ, R20 ;  /* 0x000000ffff157224 */ /* 0x008fe200078e0014 */
[----:B------:R-:W-:Y:S01]  /*baa0*/  IABS R20, R22 ;  /* 0x0000001600147213 */ /* 0x000fe20000000000 */
[----:B--2---:R-:W-:Y:S02]  /*bab0*/  FFMA.FTZ R22, R27, -UR28, R28 ;  /* 0x8000001c1b167c23 */ /* 0x004fe4000801001c */
[----:B------:R2:W3:Y:S01]  /*bac0*/  I2F R26, R21 ;  /* 0x00000015001a7306 */ /* 0x0004e20000201400 */
[----:B----4-:R-:W-:Y:S02]  /*bad0*/  FFMA.FTZ R15, R23, -UR28, R46 ;  /* 0x8000001c170f7c23 */ /* 0x010fe4000801002e */
[----:B------:R-:W-:Y:S01]  /*bae0*/  IMAD.MOV.U32 R13, RZ, RZ, R20 ;  /* 0x000000ffff0d7224 */ /* 0x000fe200078e0014 */
[----:B------:R-:W-:Y:S01]  /*baf0*/  FSEL R189, R22, -INF , !P0 ;  /* 0xff80000016bd7808 */ /* 0x000fe20004000000 */
[----:B------:R-:W-:Y:S01]  /*bb00*/  FFMA.FTZ R20, R24, -UR28, R44 ;  /* 0x8000001c18147c23 */ /* 0x000fe2000801002c */
[----:B------:R-:W-:-:S02]  /*bb10*/  FSEL R201, R15, -INF , !P1 ;  /* 0xff8000000fc97808 */ /* 0x000fc40004800000 */
[----:B------:R4:W5:Y:S01]  /*bb20*/  I2F R24, R13 ;  /* 0x0000000d00187306 */ /* 0x0009620000201400 */
[----:B------:R-:W-:Y:S01]  /*bb30*/  BAR.SYNC.DEFER_BLOCKING 0x0 ;  /* 0x0000000000007b1d */ /* 0x000fe20000010000 */
[----:B------:R-:W-:Y:S02]  /*bb40*/  FSEL R197, R20, -INF , !P5 ;  /* 0xff80000014c57808 */ /* 0x000fe40006800000 */
[C---:B------:R-:W-:Y:S02]  /*bb50*/  ISETP.GE.AND P0, PT, R2.reuse, R230, PT ;  /* 0x000000e60200720c */ /* 0x040fe40003f06270 */
[C---:B------:R-:W-:Y:S01]  /*bb60*/  ISETP.GE.AND P5, PT, R2.reuse, R228, PT ;  /* 0x000000e40200720c */ /* 0x040fe20003fa6270 */
[----:B--2---:R-:W-:Y:S01]  /*bb70*/  FFMA.FTZ R21, R25, -UR28, R30 ;  /* 0x8000001c19157c23 */ /* 0x004fe2000801001e */
[C---:B------:R-:W-:Y:S02]  /*bb80*/  ISETP.GE.AND P1, PT, R2.reuse, R227, PT ;  /* 0x000000e30200720c */ /* 0x040fe40003f26270 */
[----:B------:R-:W-:-:S02]  /*bb90*/  ISETP.LT.OR P0, PT, R2, R225, P0 ;  /* 0x000000e10200720c */ /* 0x000fc40000701670 */
[----:B------:R-:W-:Y:S02]  /*bba0*/  FSEL R192, R21, -INF , !P6 ;  /* 0xff80000015c07808 */ /* 0x000fe40007000000 */
[----:B------:R-:W-:Y:S01]  /*bbb0*/  ISETP.GE.AND P6, PT, R2, R229, PT ;  /* 0x000000e50200720c */ /* 0x000fe20003fc6270 */
[----:B----4-:R-:W-:Y:S01]  /*bbc0*/  IMAD.MOV.U32 R13, RZ, RZ, R12 ;  /* 0x000000ffff0d7224 */ /* 0x010fe200078e000c */
[----:B------:R-:W-:Y:S01]  /*bbd0*/  IABS R12, R14 ;  /* 0x0000000e000c7213 */ /* 0x000fe20000000000 */
[----:B---3--:R-:W-:Y:S01]  /*bbe0*/  FFMA.FTZ R14, R26, -UR28, R29 ;  /* 0x8000001c1a0e7c23 */ /* 0x008fe2000801001d */
[C---:B------:R-:W-:Y:S01]  /*bbf0*/  ISETP.LT.OR P6, PT, R2.reuse, R224, P6 ;  /* 0x000000e00200720c */ /* 0x040fe200037c1670 */
[----:B------:R2:W3:Y:S01]  /*bc00*/  I2F R22, R13 ;  /* 0x0000000d00167306 */ /* 0x0004e20000201400 */
[C---:B------:R-:W-:Y:S01]  /*bc10*/  ISETP.LT.OR P5, PT, R2.reuse, R223, P5 ;  /* 0x000000df0200720c */ /* 0x040fe20002fa1670 */
[-C--:B-1----:R-:W-:Y:S01]  /*bc20*/  HMMA.16816.F32.BF16 R36, R4, R16.reuse, R32 ;  /* 0x000000100424723c */ /* 0x082fe20000041820 */
[----:B------:R-:W-:Y:S01]  /*bc30*/  ISETP.LT.OR P1, PT, R2, R222, P1 ;  /* 0x000000de0200720c */ /* 0x000fe20000f21670 */
[--C-:B------:R-:W-:Y:S01]  /*bc40*/  IMAD.IADD R2, R220, 0x1, -R3.reuse ;  /* 0x00000001dc027824 */ /* 0x100fe200078e0a03 */
[----:B------:R-:W-:Y:S01]  /*bc50*/  FSEL R180, R14, -INF , !P0 ;  /* 0xff8000000eb47808 */ /* 0x000fe20004000000 */
[----:B------:R-:W-:Y:S01]  /*bc60*/  IMAD.IADD R14, R226, 0x1, -R3 ;  /* 0x00000001e20e7824 */ /* 0x000fe200078e0a03 */
[C---:B------:R-:W-:Y:S01]  /*bc70*/  ISETP.GE.AND P0, PT, R3.reuse, R230, PT ;  /* 0x000000e60300720c */ /* 0x040fe20003f06270 */
[----:B------:R-:W1:Y:S01]  /*bc80*/  I2F R20, R12 ;  /* 0x0000000c00147306 */ /* 0x000e620000201400 */
[----:B------:R-:W-:Y:S01]  /*bc90*/  IABS R2, R2 ;  /* 0x0000000200027213 */ /* 0x000fe20000000000 */
[----:B------:R-:W-:Y:S01]  /*bca0*/  HMMA.16816.F32.BF16 R32, R8, R16, R208 ;  /* 0x000000100820723c */ /* 0x000fe200000418d0 */
[----:B-----5:R-:W-:Y:S01]  /*bcb0*/  FFMA.FTZ R15, R24, -UR28, R31 ;  /* 0x8000001c180f7c23 */ /* 0x020fe2000801001f */
[----:B------:R-:W-:Y:S01]  /*bcc0*/  ISETP.LT.OR P0, PT, R3, R225, P0 ;  /* 0x000000e10300720c */ /* 0x000fe20000701670 */
[----:B--2---:R-:W-:-:S03]  /*bcd0*/  IMAD.IADD R13, R221, 0x1, -R3 ;  /* 0x00000001dd0d7824 */ /* 0x004fc600078e0a03 */
[----:B------:R-:W-:Y:S01]  /*bce0*/  FSEL R190, R15, -INF , !P6 ;  /* 0xff8000000fbe7808 */ /* 0x000fe20007000000 */
[----:B---3--:R-:W-:Y:S01]  /*bcf0*/  FFMA.FTZ R16, R22, -UR28, R45 ;  /* 0x8000001c16107c23 */ /* 0x008fe2000801002d */
[----:B------:R-:W-:Y:S01]  /*bd00*/  ISETP.GE.AND P6, PT, R3, R229, PT ;  /* 0x000000e50300720c */ /* 0x000fe20003fc6270 */
[----:B------:R-:W-:Y:S03]  /*bd10*/  HMMA.16816.F32.BF16 R24, R8, R18, R236 ;  /* 0x000000120818723c */ /* 0x000fe600000418ec */
[----:B------:R-:W-:Y:S01]  /*bd20*/  FSEL R193, R16, -INF , !P5 ;  /* 0xff80000010c17808 */ /* 0x000fe20006800000 */
[----:B-1----:R-:W-:Y:S01]  /*bd30*/  FFMA.FTZ R17, R20, -UR28, R47 ;  /* 0x8000001c14117c23 */ /* 0x002fe2000801002f */
[----:B------:R-:W-:Y:S01]  /*bd40*/  IABS R12, R13 ;  /* 0x0000000d000c7213 */ /* 0x000fe20000000000 */
[----:B------:R-:W-:Y:S01]  /*bd50*/  IMAD.MOV.U32 R13, RZ, RZ, R2 ;  /* 0x000000ffff0d7224 */ /* 0x000fe200078e0002 */
[----:B------:R-:W-:-:S02]  /*bd60*/  IADD3 R2, R0, 0x31, RZ ;  /* 0x0000003100027810 */ /* 0x000fc40007ffe0ff */
[----:B------:R1:W-:Y:S01]  /*bd70*/  I2F R23, R12 ;  /* 0x0000000c00177306 */ /* 0x0003e20000201400 */
[----:B------:R-:W-:Y:S02]  /*bd80*/  FSEL R194, R17, -INF , !P1 ;  /* 0xff80000011c27808 */ /* 0x000fe40004800000 */
[C---:B------:R-:W-:Y:S01]  /*bd90*/  ISETP.GE.AND P5, PT, R3.reuse, R228, PT ;  /* 0x000000e40300720c */ /* 0x040fe20003fa6270 */
[----:B------:R-:W-:Y:S01]  /*bda0*/  IMAD.IADD R10, R226, 0x1, -R2 ;  /* 0x00000001e20a7824 */ /* 0x000fe200078e0a02 */
[C---:B------:R-:W-:Y:S02]  /*bdb0*/  ISETP.GE.AND P1, PT, R3.reuse, R227, PT ;  /* 0x000000e30300720c */ /* 0x040fe40003f26270 */
[C---:B------:R-:W-:Y:S01]  /*bdc0*/  ISETP.LT.OR P6, PT, R3.reuse, R224, P6 ;  /* 0x000000e00300720c */ /* 0x040fe200037c1670 */
[----:B------:R-:W2:Y:S01]  /*bdd0*/  I2F R21, R13 ;  /* 0x0000000d00157306 */ /* 0x000ea20000201400 */
[C---:B------:R-:W-:Y:S02]  /*bde0*/  ISETP.LT.OR P5, PT, R3.reuse, R223, P5 ;  /* 0x000000df0300720c */ /* 0x040fe40002fa1670 */
[----:B------:R-:W-:Y:S01]  /*bdf0*/  ISETP.LT.OR P1, PT, R3, R222, P1 ;  /* 0x000000de0300720c */ /* 0x000fe20000f21670 */
[----:B-1----:R-:W-:-:S02]  /*be00*/  IMAD.IADD R12, R219, 0x1, -R3 ;  /* 0x00000001db0c7824 */ /* 0x002fc400078e0a03 */
[----:B------:R-:W-:-:S03]  /*be10*/  IMAD.IADD R3, R219, 0x1, -R2 ;  /* 0x00000001db037824 */ /* 0x000fc600078e0a02 */
[----:B------:R-:W-:Y:S02]  /*be20*/  IABS R12, R12 ;  /* 0x0000000c000c7213 */ /* 0x000fe40000000000 */
[----:B------:R-:W-:Y:S01]  /*be30*/  IABS R8, R3 ;  /* 0x0000000300087213 */ /* 0x000fe20000000000 */
[----:B--2---:R-:W-:Y:S01]  /*be40*/  FFMA.FTZ R11, R21, -UR28, R38 ;  /* 0x8000001c150b7c23 */ /* 0x004fe20008010026 */
[----:B------:R-:W-:Y:S01]  /*be50*/  IADD3 R3, R0, 0x38, RZ ;  /* 0x0000003800037810 */ /* 0x000fe20007ffe0ff */
[----:B------:R-:W-:Y:S01]  /*be60*/  IMAD.MOV.U32 R13, RZ, RZ, R12 ;  /* 0x000000ffff0d7224 */ /* 0x000fe200078e000c */
[----:B------:R-:W-:Y:S01]  /*be70*/  IABS R12, R14 ;  /* 0x0000000e000c7213 */ /* 0x000fe20000000000 */
[----:B------:R-:W-:Y:S01]  /*be80*/  IMAD.IADD R14, R221, 0x1, -R2 ;  /* 0x00000001dd0e7824 */ /* 0x000fe200078e0a02 */
[----:B------:R-:W-:Y:S01]  /*be90*/  FSEL R238, R11, -INF , !P6 ;  /* 0xff8000000bee7808 */ /* 0x000fe20007000000 */
[----:B------:R1:W2:Y:S01]  /*bea0*/  I2F R20, R13 ;  /* 0x0000000d00147306 */ /* 0x0002a20000201400 */
[----:B------:R-:W-:-:S02]  /*beb0*/  ISETP.GE.AND P6, PT, R2, R229, PT ;  /* 0x000000e50200720c */ /* 0x000fc40003fc6270 */
[----:B------:R-:W-:Y:S02]  /*bec0*/  IADD3 R0, R0, 0x39, RZ ;  /* 0x0000003900007810 */ /* 0x000fe40007ffe0ff */
[----:B------:R-:W-:Y:S01]  /*bed0*/  ISETP.LT.OR P6, PT, R2, R224, P6 ;  /* 0x000000e00200720c */ /* 0x000fe200037c1670 */
[----:B-1----:R-:W-:Y:S01]  /*bee0*/  IMAD.MOV.U32 R13, RZ, RZ, R12 ;  /* 0x000000ffff0d7224 */ /* 0x002fe200078e000c */
[----:B------:R-:W-:Y:S01]  /*bef0*/  IABS R12, R14 ;  /* 0x0000000e000c7213 */ /* 0x000fe20000000000 */
[----:B------:R-:W-:Y:S02]  /*bf00*/  IMAD.IADD R14, R220, 0x1, -R2 ;  /* 0x00000001dc0e7824 */ /* 0x000fe400078e0a02 */
[----:B------:R1:W3:Y:S02]  /*bf10*/  I2F R15, R13 ;  /* 0x0000000d000f7306 */ /* 0x0002e40000201400 */
[----:B-1----:R-:W-:Y:S01]  /*bf20*/  IMAD.MOV.U32 R13, RZ, RZ, R12 ;  /* 0x000000ffff0d7224 */ /* 0x002fe200078e000c */
[----:B------:R-:W-:Y:S01]  /*bf30*/  IABS R12, R14 ;  /* 0x0000000e000c7213 */ /* 0x000fe20000000000 */
[----:B--2---:R-:W-:-:S04]  /*bf40*/  FFMA.FTZ R14, R20, -UR28, R32 ;  /* 0x8000001c140e7c23 */ /* 0x004fc80008010020 */
[----:B------:R1:W2:Y:S01]  /*bf50*/  I2F R17, R13 ;  /* 0x0000000d00117306 */ /* 0x0002a20000201400 */
[----:B------:R-:W-:Y:S01]  /*bf60*/  IMAD.MOV.U32 R9, RZ, RZ, R12 ;  /* 0x000000ffff097224 */ /* 0x000fe200078e000c */
[----:B------:R-:W-:Y:S01]  /*bf70*/  FSEL R209, R14, -INF , !P5 ;  /* 0xff8000000ed17808 */ /* 0x000fe20006800000 */
[----:B---3--:R-:W-:Y:S01]  /*bf80*/  FFMA.FTZ R12, R15, -UR28, R34 ;  /* 0x8000001c0f0c7c23 */ /* 0x008fe20008010022 */
[----:B------:R-:W-:-:S04]  /*bf90*/  ISETP.GE.AND P5, PT, R2, R228, PT ;  /* 0x000000e40200720c */ /* 0x000fc80003fa6270 */
[----:B------:R3:W4:Y:S01]  /*bfa0*/  I2F R16, R9 ;  /* 0x0000000900107306 */ /* 0x0007220000201400 */
[----:B------:R-:W-:Y:S02]  /*bfb0*/  FSEL R210, R12, -INF , !P1 ;  /* 0xff8000000cd27808 */ /* 0x000fe40004800000 */
[C---:B------:R-:W-:Y:S02]  /*bfc0*/  ISETP.GE.AND P1, PT, R2.reuse, R227, PT ;  /* 0x000000e30200720c */ /* 0x040fe40003f26270 */
[C---:B------:R-:W-:Y:S02]  /*bfd0*/  ISETP.LT.OR P5, PT, R2.reuse, R223, P5 ;  /* 0x000000df0200720c */ /* 0x040fe40002fa1670 */
[----:B------:R-:W-:Y:S01]  /*bfe0*/  ISETP.LT.OR P1, PT, R2, R222, P1 ;  /* 0x000000de0200720c */ /* 0x000fe20000f21670 */
[----:B-1----:R-:W-:Y:S02]  /*bff0*/  FFMA.FTZ R13, R23, -UR28, R36 ;  /* 0x8000001c170d7c23 */ /* 0x002fe40008010024 */
[----:B------:R-:W-:Y:S03]  /*c000*/  HMMA.16816.F32.BF16 R20, R4, R18, R40 ;  /* 0x000000120414723c */ /* 0x000fe60000041828 */
[----:B------:R-:W-:-:S02]  /*c010*/  FSEL R237, R13, -INF , !P0 ;  /* 0xff8000000ded7808 */ /* 0x000fc40004000000 */
[C---:B------:R-:W-:Y:S01]  /*c020*/  ISETP.GE.AND P0, PT, R2.reuse, R230, PT ;  /* 0x000000e60200720c */ /* 0x040fe20003f06270 */
[----:B---3--:R-:W-:Y:S01]  /*c030*/  IMAD.MOV.U32 R9, RZ, RZ, R8 ;  /* 0x000000ffff097224 */ /* 0x008fe200078e0008 */
[----:B------:R-:W-:Y:S01]  /*c040*/  IABS R8, R10 ;  /* 0x0000000a00087213 */ /* 0x000fe20000000000 */
[--C-:B------:R-:W-:Y:S01]  /*c050*/  IMAD.IADD R10, R221, 0x1, -R3.reuse ;  /* 0x00000001dd0a7824 */ /* 0x100fe200078e0a03 */
[----:B------:R-:W-:Y:S01]  /*c060*/  ISETP.LT.OR P0, PT, R2, R225, P0 ;  /* 0x000000e10200720c */ /* 0x000fe20000701670 */
[----:B------:R1:W-:Y:S01]  /*c070*/  I2F R13, R9 ;  /* 0x00000009000d7306 */ /* 0x0003e20000201400 */
[--C-:B------:R-:W-:Y:S02]  /*c080*/  IMAD.IADD R2, R219, 0x1, -R3.reuse ;  /* 0x00000001db027824 */ /* 0x100fe400078e0a03 */
[----:B------:R-:W-:Y:S02]  /*c090*/  IMAD.IADD R5, R226, 0x1, -R3 ;  /* 0x00000001e2057824 */ /* 0x000fe400078e0a03 */
[----:B--2---:R-:W-:Y:S01]  /*c0a0*/  FFMA.FTZ R6, R17, -UR28, R37 ;  /* 0x8000001c11067c23 */ /* 0x004fe20008010025 */
[----:B------:R-:W-:Y:S01]  /*c0b0*/  IABS R2, R2 ;  /* 0x0000000200027213 */ /* 0x000fe20000000000 */
[----:B----4-:R-:W-:-:S03]  /*c0c0*/  FFMA.FTZ R7, R16, -UR28, R39 ;  /* 0x8000001c10077c23 */ /* 0x010fc60008010027 */
[----:B------:R-:W-:Y:S01]  /*c0d0*/  FSEL R235, R6, -INF , !P0 ;  /* 0xff80000006eb7808 */ /* 0x000fe20004000000 */
[----:B------:R-:W-:Y:S01]  /*c0e0*/  IMAD.MOV.U32 R4, RZ, RZ, R2 ;  /* 0x000000ffff047224 */ /* 0x000fe200078e0002 */
[----:B------:R-:W-:Y:S01]  /*c0f0*/  IABS R2, R5 ;  /* 0x0000000500027213 */ /* 0x000fe20000000000 */
[----:B------:R-:W-:Y:S01]  /*c100*/  IMAD.IADD R5, R221, 0x1, -R0 ;  /* 0x00000001dd057824 */ /* 0x000fe200078e0a00 */
[----:B------:R-:W-:Y:S01]  /*c110*/  FSEL R236, R7, -INF , !P6 ;  /* 0xff80000007ec7808 */ /* 0x000fe20007000000 */
[----:B------:R2:W-:Y:S01]  /*c120*/  I2F R12, R4 ;  /* 0x00000004000c7306 */ /* 0x0005e20000201400 */
[----:B-1----:R-:W-:Y:S01]  /*c130*/  IMAD.MOV.U32 R9, RZ, RZ, R8 ;  /* 0x000000ffff097224 */ /* 0x002fe200078e0008 */
[----:B------:R-:W-:Y:S01]  /*c140*/  IABS R8, R10 ;  /* 0x0000000a00087213 */ /* 0x000fe20000000000 */
[----:B------:R-:W-:Y:S01]  /*c150*/  IMAD.IADD R10, R220, 0x1, -R3 ;  /* 0x00000001dc0a7824 */ /* 0x000fe200078e0a03 */
[----:B------:R-:W-:Y:S01]  /*c160*/  ISETP.GE.AND P0, PT, R3, R230, PT ;  /* 0x000000e60300720c */ /* 0x000fe20003f06270 */
[----:B------:R-:W-:Y:S01]  /*c170*/  IMAD.IADD R6, R219, 0x1, -R0 ;  /* 0x00000001db067824 */ /* 0x000fe200078e0a00 */
[----:B------:R-:W-:-:S02]  /*c180*/  ISETP.GE.AND P6, PT, R3, R229, PT ;  /* 0x000000e50300720c */ /* 0x000fc40003fc6270 */
[----:B------:R1:W3:Y:S01]  /*c190*/  I2F R11, R9 ;  /* 0x00000009000b7306 */ /* 0x0002e20000201400 */
[C---:B------:R-:W-:Y:S02]  /*c1a0*/  ISETP.LT.OR P0, PT, R3.reuse, R225, P0 ;  /* 0x000000e10300720c */ /* 0x040fe40000701670 */
[----:B------:R-:W-:Y:S01]  /*c1b0*/  ISETP.LT.OR P6, PT, R3, R224, P6 ;  /* 0x000000e00300720c */ /* 0x000fe200037c1670 */
[----:B--2---:R-:W-:Y:S01]  /*c1c0*/  IMAD.MOV.U32 R4, RZ, RZ, R2 ;  /* 0x000000ffff047224 */ /* 0x004fe200078e0002 */
[----:B------:R-:W-:Y:S01]  /*c1d0*/  IABS R2, R5 ;  /* 0x0000000500027213 */ /* 0x000fe20000000000 */
[----:B------:R-:W-:Y:S02]  /*c1e0*/  IMAD.IADD R5, R220, 0x1, -R0 ;  /* 0x00000001dc057824 */ /* 0x000fe400078e0a00 */
[----:B-1----:R-:W-:Y:S01]  /*c1f0*/  IMAD.MOV.U32 R9, RZ, RZ, R8 ;  /* 0x000000ffff097224 */ /* 0x002fe200078e0008 */
[----:B------:R-:W-:-:S03]  /*c200*/  IABS R8, R10 ;  /* 0x0000000a00087213 */ /* 0x000fc60000000000 */
[----:B------:R3:W1:Y:S08]  /*c210*/  I2F R15, R9 ;  /* 0x00000009000f7306 */ /* 0x0006700000201400 */
[----:B------:R2:W4:Y:S01]  /*c220*/  I2F R14, R8 ;  /* 0x00000008000e7306 */ /* 0x0005220000201400 */
[----:B---3--:R-:W-:-:S07]  /*c230*/  FFMA.FTZ R9, R11, -UR28, R35 ;  /* 0x8000001c0b097c23 */ /* 0x008fce0008010023 */
[----:B------:R3:W5:Y:S01]  /*c240*/  I2F R11, R4 ;  /* 0x00000004000b7306 */ /* 0x0007620000201400 */
[----:B------:R-:W-:Y:S01]  /*c250*/  FSEL R208, R9, -INF , !P1 ;  /* 0xff80000009d07808 */ /* 0x000fe20004800000 */
[----:B-1----:R-:W-:Y:S01]  /*c260*/  FFMA.FTZ R9, R15, -UR28, R20 ;  /* 0x8000001c0f097c23 */ /* 0x002fe20008010014 */
[----:B------:R-:W-:Y:S01]  /*c270*/  ISETP.GE.AND P1, PT, R3, R227, PT ;  /* 0x000000e30300720c */ /* 0x000fe20003f26270 */
[----:B--2---:R-:W-:Y:S02]  /*c280*/  FFMA.FTZ R8, R13, -UR28, R33 ;  /* 0x8000001c0d087c23 */ /* 0x004fe40008010021 */
[----:B----4-:R-:W-:Y:S01]  /*c290*/  FFMA.FTZ R7, R14, -UR28, R22 ;  /* 0x8000001c0e077c23 */ /* 0x010fe20008010016 */
[C---:B------:R-:W-:Y:S02]  /*c2a0*/  ISETP.LT.OR P1, PT, R3.reuse, R222, P1 ;  /* 0x000000de0300720c */ /* 0x040fe40000f21670 */
[----:B------:R-:W-:Y:S02]  /*c2b0*/  FSEL R204, R8, -INF , !P5 ;  /* 0xff80000008cc7808 */ /* 0x000fe40006800000 */
[----:B------:R-:W-:-:S02]  /*c2c0*/  ISETP.GE.AND P5, PT, R3, R228, PT ;  /* 0x000000e40300720c */ /* 0x000fc40003fa6270 */
[----:B------:R-:W-:Y:S01]  /*c2d0*/  FSEL R232, R9, -INF , !P0 ;  /* 0xff80000009e87808 */ /* 0x000fe20004000000 */
[----:B---3--:R-:W-:Y:S01]  /*c2e0*/  IMAD.MOV.U32 R4, RZ, RZ, R2 ;  /* 0x000000ffff047224 */ /* 0x008fe200078e0002 */
[----:B------:R-:W-:Y:S01]  /*c2f0*/  IABS R2, R5 ;  /* 0x0000000500027213 */ /* 0x000fe20000000000 */
[----:B-----5:R-:W-:Y:S01]  /*c300*/  FFMA.FTZ R5, R11, -UR28, R26 ;  /* 0x8000001c0b057c23 */ /* 0x020fe2000801001a */
[----:B------:R-:W-:Y:S01]  /*c310*/  ISETP.LT.OR P5, PT, R3, R223, P5 ;  /* 0x000000df0300720c */ /* 0x000fe20002fa1670 */
[----:B------:R1:W2:Y:S01]  /*c320*/  I2F R8, R4 ;  /* 0x0000000400087306 */ /* 0x0002a20000201400 */
[C---:B------:R-:W-:Y:S02]  /*c330*/  ISETP.GE.AND P0, PT, R0.reuse, R230, PT ;  /* 0x000000e60000720c */ /* 0x040fe40003f06270 */
[----:B------:R-:W-:Y:S02]  /*c340*/  FSEL R234, R7, -INF , !P6 ;  /* 0xff80000007ea7808 */ /* 0x000fe40007000000 */
[----:B------:R-:W-:-:S02]  /*c350*/  ISETP.LT.OR P0, PT, R0, R225, P0 ;  /* 0x000000e10000720c */ /* 0x000fc40000701670 */
[----:B------:R-:W-:Y:S02]  /*c360*/  FSEL R205, R5, -INF , !P1 ;  /* 0xff80000005cd7808 */ /* 0x000fe40004800000 */
[C---:B------:R-:W-:Y:S02]  /*c370*/  ISETP.GE.AND P6, PT, R0.reuse, R229, PT ;  /* 0x000000e50000720c */ /* 0x040fe40003fc6270 */
[C---:B------:R-:W-:Y:S02]  /*c380*/  ISETP.GE.AND P1, PT, R0.reuse, R227, PT ;  /* 0x000000e30000720c */ /* 0x040fe40003f26270 */
[C---:B------:R-:W-:Y:S02]  /*c390*/  ISETP.LT.OR P6, PT, R0.reuse, R224, P6 ;  /* 0x000000e00000720c */ /* 0x040fe400037c1670 */
[----:B------:R-:W-:Y:S01]  /*c3a0*/  ISETP.LT.OR P1, PT, R0, R222, P1 ;  /* 0x000000de0000720c */ /* 0x000fe20000f21670 */
[----:B-1----:R-:W-:Y:S01]  /*c3b0*/  IMAD.MOV.U32 R4, RZ, RZ, R2 ;  /* 0x000000ffff047224 */ /* 0x002fe200078e0002 */
[----:B------:R-:W-:Y:S01]  /*c3c0*/  IABS R2, R6 ;  /* 0x0000000600027213 */ /* 0x000fe20000000000 */
[----:B--2---:R-:W-:-:S02]  /*c3d0*/  FFMA.FTZ R8, R8, -UR28, R21 ;  /* 0x8000001c08087c23 */ /* 0x004fc40008010015 */
[----:B------:R1:W2:Y:S01]  /*c3e0*/  I2F R10, R4 ;  /* 0x00000004000a7306 */ /* 0x0002a20000201400 */
[----:B------:R-:W-:Y:S02]  /*c3f0*/  FFMA.FTZ R6, R12, -UR28, R24 ;  /* 0x8000001c0c067c23 */ /* 0x000fe40008010018 */
[----:B------:R-:W-:Y:S01]  /*c400*/  IMAD.MOV.U32 R3, RZ, RZ, R2 ;  /* 0x000000ffff037224 */ /* 0x000fe200078e0002 */
[----:B------:R-:W-:Y:S02]  /*c410*/  FSEL R211, R8, -INF , !P0 ;  /* 0xff80000008d37808 */ /* 0x000fe40004000000 */
[----:B------:R-:W-:Y:S02]  /*c420*/  PLOP3.LUT P0, PT, PT, PT, UP0, 0x40, 0x0 ;  /* 0x000000000000781c */ /* 0x000fe40003f0e808 */
[----:B------:R-:W-:Y:S01]  /*c430*/  FSEL R199, R6, -INF , !P5 ;  /* 0xff80000006c77808 */ /* 0x000fe20006800000 */
[----:B------:R-:W3:Y:S01]  /*c440*/  I2F R3, R3 ;  /* 0x0000000300037306 */ /* 0x000ee20000201400 */
[----:B------:R-:W-:-:S04]  /*c450*/  ISETP.GE.AND P5, PT, R0, R228, PT ;  /* 0x000000e40000720c */ /* 0x000fc80003fa6270 */
[----:B------:R-:W-:Y:S01]  /*c460*/  ISETP.LT.OR P5, PT, R0, R223, P5 ;  /* 0x000000df0000720c */ /* 0x000fe20002fa1670 */
[----:B-1----:R-:W-:-:S05]  /*c470*/  IMAD.IADD R4, R226, 0x1, -R0 ;  /* 0x00000001e2047824 */ /* 0x002fca00078e0a00 */
[----:B------:R-:W-:Y:S01]  /*c480*/  IABS R2, R4 ;  /* 0x0000000400027213 */ /* 0x000fe20000000000 */
[----:B--2---:R-:W-:Y:S02]  /*c490*/  FFMA.FTZ R4, R10, -UR28, R23 ;  /* 0x8000001c0a047c23 */ /* 0x004fe40008010017 */
[----:B---3--:R-:W-:-:S03]  /*c4a0*/  FFMA.FTZ R3, R3, -UR28, R25 ;  /* 0x8000001c03037c23 */ /* 0x008fc60008010019 */
[----:B------:R-:W1:Y:S01]  /*c4b0*/  I2F R2, R2 ;  /* 0x0000000200027306 */ /* 0x000e620000201400 */
[----:B------:R-:W-:Y:S02]  /*c4c0*/  FSEL R233, R4, -INF , !P6 ;  /* 0xff80000004e97808 */ /* 0x000fe40007000000 */
[----:B------:R-:W-:Y:S01]  /*c4d0*/  FSEL R198, R3, -INF , !P5 ;  /* 0xff80000003c67808 */ /* 0x000fe20006800000 */
[----:B-1----:R-:W-:-:S05]  /*c4e0*/  FFMA.FTZ R0, R2, -UR28, R27 ;  /* 0x8000001c02007c23 */ /* 0x002fca000801001b */
        /* <DEDUP_REMOVED lines=64> */
.L_x_746:
[----:B------:R-:W-:Y:S05]  /*c8f0*/  BSYNC B0 ;  /* 0x0000000000007941 */ /* 0x000fea0003800000 */
.L_x_745:
[----:B------:R-:W0:Y:S02]  /*c900*/  LDGDEPBAR ;  /* 0x00000000000079af */ /* 0x000e240000000000 */
.L_x_744:
[----:B------:R-:W2:Y:S04]  /*c910*/  LDL R3, [R1+0x10] ;  /* 0x0000100001037983 */ /* 0x000ea80000100800 */
[----:B-1----:R-:W3:Y:S04]  /*c920*/  LDL R6, [R1+0x14] ;  /* 0x0000140001067983 */ /* 0x002ee80000100800 */
[----:B------:R-:W4:Y:S04]  /*c930*/  LDL.LU R5, [R1+0x78] ;  /* 0x0000780001057983 */ /* 0x000f280000300800 */
[----:B------:R-:W5:Y:S04]  /*c940*/  LDL.LU R4, [R1+0x70] ;  /* 0x0000700001047983 */ /* 0x000f680000300800 */
[----:B------:R-:W5:Y:S04]  /*c950*/  LDL.LU R2, [R1+0x74] ;  /* 0x0000740001027983 */ /* 0x000f680000300800 */
[----:B------:R-:W5:Y:S01]  /*c960*/  LDL R0, [R1] ;  /* 0x0000000001007983 */ /* 0x000f620000100800 */
[----:B------:R-:W-:Y:S01]  /*c970*/  USHF.L.U32 UR4, UR34, 0x1, URZ ;  /* 0x0000000122047899 */ /* 0x000fe2000800063f */
[----:B------:R-:W-:-:S04]  /*c980*/  IMAD.MOV.U32 R50, RZ, RZ, R231 ;  /* 0x000000ffff327224 */ /* 0x000fc800078e00e7 */
[----:B------:R-:W-:Y:S02]  /*c990*/  IMAD.MOV.U32 R51, RZ, RZ, R50 ;  /* 0x000000ffff337224 */ /* 0x000fe400078e0032 */
[----:B--2---:R-:W-:-:S04]  /*c9a0*/  IMAD.WIDE.U32 R46, R3, -0x2daee0ad, RZ ;  /* 0xd2511f53032e7825 */ /* 0x004fc800078e00ff */
[----:B---3--:R-:W-:Y:S02]  /*c9b0*/  IMAD.MOV.U32 R9, RZ, RZ, R6 ;  /* 0x000000ffff097224 */ /* 0x008fe400078e0006 */
[----:B----4-:R-:W-:Y:S02]  /*c9c0*/  IMAD.MOV.U32 R8, RZ, RZ, R5 ;  /* 0x000000ffff087224 */ /* 0x010fe400078e0005 */
[----:B------:R-:W-:-:S04]  /*c9d0*/  IMAD.WIDE.U32 R248, R9, -0x326172a9, RZ ;  /* 0xcd9e8d5709f87825 */ /* 0x000fc800078e00ff */
[----:B-----5:R-:W-:Y:S01]  /*c9e0*/  IMAD.MOV.U32 R7, RZ, RZ, R4 ;  /* 0x000000ffff077224 */ /* 0x020fe200078e0004 */
[----:B------:R-:W-:Y:S01]  /*c9f0*/  MOV R6, R2 ;  /* 0x0000000200067202 */ /* 0x000fe20000000f00 */
[----:B------:R-:W-:Y:S02]  /*ca00*/  IMAD.MOV.U32 R17, RZ, RZ, R8 ;  /* 0x000000ffff117224 */ /* 0x000fe400078e0008 */
[----:B------:R-:W-:Y:S01]  /*ca10*/  IMAD.MOV.U32 R23, RZ, RZ, R7 ;  /* 0x000000ffff177224 */ /* 0x000fe200078e0007 */
[----:B------:R-:W-:Y:S01]  /*ca20*/  MOV R28, R6 ;  /* 0x00000006001c7202 */ /* 0x000fe20000000f00 */
[----:B------:R-:W-:Y:S01]  /*ca30*/  IMAD.WIDE.U32 R250, R0, -0x326172a9, RZ ;  /* 0xcd9e8d5700fa7825 */ /* 0x000fe200078e00ff */
[----:B------:R-:W-:-:S03]  /*ca40*/  MOV R49, R17 ;  /* 0x0000001100317202 */ /* 0x000fc60000000f00 */
[----:B------:R-:W-:Y:S01]  /*ca50*/  IMAD.U32 R0, RZ, RZ, UR33 ;  /* 0x00000021ff007e24 */ /* 0x000fe2000f8e00ff */
[----:B------:R-:W-:Y:S01]  /*ca60*/  LOP3.LUT R2, R251, R252, RZ, 0x3c, !PT ;  /* 0x000000fcfb027212 */ /* 0x000fe200078e3cff */
[----:B------:R-:W-:Y:S02]  /*ca70*/  IMAD.MOV.U32 R61, RZ, RZ, R28 ;  /* 0x000000ffff3d7224 */ /* 0x000fe400078e001c */
[----:B------:R-:W-:Y:S01]  /*ca80*/  IMAD.MOV.U32 R50, RZ, RZ, R49 ;  /* 0x000000ffff327224 */ /* 0x000fe200078e0031 */
[----:B------:R-:W-:Y:S01]  /*ca90*/  LOP3.LUT R0, R47, UR4, R0, 0x96, !PT ;  /* 0x000000042f007c12 */ /* 0x000fe2000f8e9600 */
[----:B------:R-:W-:Y:S01]  /*caa0*/  IMAD.WIDE.U32 R42, R2, -0x2daee0ad, RZ ;  /* 0xd2511f53022a7825 */ /* 0x000fe200078e00ff */
[----:B------:R-:W-:-:S03]  /*cab0*/  UIADD3 UR4, UR4, 0x1, URZ ;  /* 0x0000000104047890 */ /* 0x000fc6000fffe03f */
[----:B------:R-:W-:Y:S01]  /*cac0*/  IMAD.WIDE.U32 R4, R0, -0x326172a9, RZ ;  /* 0xcd9e8d5700047825 */ /* 0x000fe200078e00ff */
[----:B------:R-:W-:-:S03]  /*cad0*/  LOP3.LUT R2, R43, UR15, R46, 0x96, !PT ;  /* 0x0000000f2b027c12 */ /* 0x000fc6000f8e962e */
[----:B------:R-:W-:Y:S01]  /*cae0*/  IMAD.MOV.U32 R239, RZ, RZ, R61 ;  /* 0x000000ffffef7224 */ /* 0x000fe200078e003d */
[C---:B------:R-:W-:Y:S01]  /*caf0*/  LOP3.LUT R8, R5.reuse, UR16, R248, 0x96, !PT ;  /* 0x0000001005087c12 */ /* 0x040fe2000f8e96f8 */
[----:B------:R-:W-:Y:S01]  /*cb00*/  IMAD.WIDE.U32 R38, R2, -0x326172a9, RZ ;  /* 0xcd9e8d5702267825 */ /* 0x000fe200078e00ff */
[----:B------:R-:W-:-:S03]  /*cb10*/  LOP3.LUT R2, R5, UR16, R250, 0x96, !PT ;  /* 0x0000001005027c12 */ /* 0x000fc6000f8e96fa */
[----:B------:R-:W-:Y:S01]  /*cb20*/  IMAD.WIDE.U32 R8, R8, -0x2daee0ad, RZ ;  /* 0xd2511f5308087825 */ /* 0x000fe200078e00ff */
[----:B------:R-:W-:-:S03]  /*cb30*/  LOP3.LUT R10, R39, UR14, R4, 0x96, !PT ;  /* 0x0000000e270a7c12 */ /* 0x000fc6000f8e9604 */
[----:B------:R-:W-:-:S04]  /*cb40*/  IMAD.WIDE.U32 R2, R2, -0x2daee0ad, RZ ;  /* 0xd2511f5302027825 */ /* 0x000fc800078e00ff */
[----:B------:R-:W-:Y:S01]  /*cb50*/  IMAD.WIDE.U32 R10, R10, -0x2daee0ad, RZ ;  /* 0xd2511f530a0a7825 */ /* 0x000fe200078e00ff */
[----:B------:R-:W-:-:S04]  /*cb60*/  LOP3.LUT R3, R3, UR13, R42, 0x96, !PT ;  /* 0x0000000d03037c12 */ /* 0x000fc8000f8e962a */
[----:B------:R-:W-:Y:S01]  /*cb70*/  LOP3.LUT R0, R11, UR11, R2, 0x96, !PT ;  /* 0x0000000b0b007c12 */ /* 0x000fe2000f8e9602 */
[----:B------:R-:W-:-:S04]  /*cb80*/  IMAD.WIDE.U32 R2, R3, -0x326172a9, RZ ;  /* 0xcd9e8d5703027825 */ /* 0x000fc800078e00ff */
[----:B------:R-:W-:Y:S01]  /*cb90*/  IMAD.WIDE.U32 R44, R0, -0x326172a9, RZ ;  /* 0xcd9e8d57002c7825 */ /* 0x000fe200078e00ff */
[----:B------:R-:W-:Y:S02]  /*cba0*/  LOP3.LUT R0, R249, R252, RZ, 0x3c, !PT ;  /* 0x000000fcf9007212 */ /* 0x000fe400078e3cff */
[----:B------:R-:W-:Y:S02]  /*cbb0*/  LOP3.LUT R6, R3, UR12, R38, 0x96, !PT ;  /* 0x0000000c03067c12 */ /* 0x000fe4000f8e9626 */
[----:B------:R-:W-:Y:S01]  /*cbc0*/  LOP3.LUT R2, R45, UR10, R2, 0x96, !PT ;  /* 0x0000000a2d027c12 */ /* 0x000fe2000f8e9602 */
[----:B------:R-:W-:-:S04]  /*cbd0*/  IMAD.WIDE.U32 R40, R0, -0x2daee0ad, RZ ;  /* 0xd2511f5300287825 */ /* 0x000fc800078e00ff */
[----:B------:R-:W-:Y:S01]  /*cbe0*/  IMAD.WIDE.U32 R6, R6, -0x2daee0ad, RZ ;  /* 0xd2511f5306067825 */ /* 0x000fe200078e00ff */
[----:B------:R-:W-:Y:S02]  /*cbf0*/  LOP3.LUT R0, R41, UR15, R46, 0x96, !PT ;  /* 0x0000000f29007c12 */ /* 0x000fe4000f8e962e */
[----:B------:R-:W-:Y:S01]  /*cc00*/  LOP3.LUT R12, R9, UR13, R40, 0x96, !PT ;  /* 0x0000000d090c7c12 */ /* 0x000fe2000f8e9628 */
[----:B------:R-:W-:Y:S01]  /*cc10*/  IMAD.WIDE.U32 R34, R2, -0x2daee0ad, RZ ;  /* 0xd2511f5302227825 */ /* 0x000fe200078e00ff */
[----:B------:R-:W-:-:S03]  /*cc20*/  LOP3.LUT R11, R7, UR9, R10, 0x96, !PT ;  /* 0x00000009070b7c12 */ /* 0x000fc6000f8e960a */
[----:B------:R-:W-:Y:S01]  /*cc30*/  IMAD.WIDE.U32 R36, R0, -0x326172a9, RZ ;  /* 0xcd9e8d5700247825 */ /* 0x000fe200078e00ff */
[----:B------:R-:W-:-:S03]  /*cc40*/  LOP3.LUT R2, R35, UR7, R6, 0x96, !PT ;  /* 0x0000000723027c12 */ /* 0x000fc6000f8e9606 */
[----:B------:R-:W-:Y:S01]  /*cc50*/  IMAD.WIDE.U32 R12, R12, -0x326172a9, RZ ;  /* 0xcd9e8d570c0c7825 */ /* 0x000fe200078e00ff */
[----:B------:R-:W-:-:S03]  /*cc60*/  LOP3.LUT R4, R37, UR14, R4, 0x96, !PT ;  /* 0x0000000e25047c12 */ /* 0x000fc6000f8e9604 */
[----:B------:R-:W-:Y:S01]  /*cc70*/  IMAD.WIDE.U32 R2, R2, -0x326172a9, RZ ;  /* 0xcd9e8d5702027825 */ /* 0x000fe200078e00ff */
[----:B------:R-:W-:-:S03]  /*cc80*/  LOP3.LUT R6, R13, UR12, R36, 0x96, !PT ;  /* 0x0000000c0d067c12 */ /* 0x000fc6000f8e9624 */
[----:B------:R-:W-:Y:S01]  /*cc90*/  IMAD.WIDE.U32 R4, R4, -0x2daee0ad, RZ ;  /* 0xd2511f5304047825 */ /* 0x000fe200078e00ff */
[C---:B------:R-:W-:Y:S02]  /*cca0*/  LOP3.LUT R0, R2.reuse, 0xffff, RZ, 0xc0, !PT ;  /* 0x0000ffff02007812 */ /* 0x040fe400078ec0ff */
[----:B------:R-:W-:Y:S01]  /*ccb0*/  LOP3.LUT R9, R2, 0xff, RZ, 0xc0, !PT ;  /* 0x000000ff02097812 */ /* 0x000fe200078ec0ff */
[----:B------:R-:W-:Y:S01]  /*ccc0*/  IMAD.WIDE.U32 R6, R6, -0x2daee0ad, RZ ;  /* 0xd2511f5306067825 */ /* 0x000fe200078e00ff */
[----:B------:R-:W-:Y:S02]  /*ccd0*/  SHF.R.U32.HI R10, RZ, 0x8, R0 ;  /* 0x00000008ff0a7819 */ /* 0x000fe40000011600 */
[----:B------:R-:W-:Y:S01]  /*cce0*/  SHF.R.U32.HI R0, RZ, 0x10, R2 ;  /* 0x00000010ff007819 */ /* 0x000fe20000011602 */
[----:B------:R-:W-:Y:S01]  /*ccf0*/  IMAD.WIDE.U32 R26, R11, -0x326172a9, RZ ;  /* 0xcd9e8d570b1a7825 */ /* 0x000fe200078e00ff */
[----:B------:R-:W-:Y:S02]  /*cd00*/  LOP3.LUT R13, R7, UR9, R4, 0x96, !PT ;  /* 0x00000009070d7c12 */ /* 0x000fe4000f8e9604 */
[----:B------:R-:W-:-:S02]  /*cd10*/  LOP3.LUT R4, R0, 0xff, RZ, 0xc0, !PT ;  /* 0x000000ff00047812 */ /* 0x000fc400078ec0ff */
[----:B------:R-:W-:Y:S01]  /*cd20*/  SHF.R.U32.HI R0, RZ, 0x18, R2 ;  /* 0x00000018ff007819 */ /* 0x000fe20000011602 */
[----:B------:R-:W-:Y:S01]  /*cd30*/  IMAD.WIDE.U32 R20, R13, -0x326172a9, RZ ;  /* 0xcd9e8d570d147825 */ /* 0x000fe200078e00ff */
[----:B------:R-:W-:Y:S02]  /*cd40*/  LOP3.LUT R2, R3, UR17, R26, 0x96, !PT ;  /* 0x0000001103027c12 */ /* 0x000fe4000f8e961a */
[----:B------:R-:W-:Y:S02]  /*cd50*/  FMNMX.FTZ R3, R104, R100, !PT ;  /* 0x0000006468037209 */ /* 0x000fe40007810000 */
[----:B------:R-:W-:Y:S02]  /*cd60*/  PRMT R11, R4, 0x5410, R0 ;  /* 0x00005410040b7816 */ /* 0x000fe40000000000 */
[----:B------:R-:W-:Y:S02]  /*cd70*/  LOP3.LUT R0, R2, 0xffff, RZ, 0xc0, !PT ;  /* 0x0000ffff02007812 */ /* 0x000fe400078ec0ff */
[----:B------:R-:W-:-:S02]  /*cd80*/  FMNMX.FTZ R3, R59, R3, !PT ;  /* 0x000000033b037209 */ /* 0x000fc40007810000 */
[----:B------:R-:W-:Y:S02]  /*cd90*/  LOP3.LUT R8, R5, UR11, R8, 0x96, !PT ;  /* 0x0000000b05087c12 */ /* 0x000fe4000f8e9608 */
[----:B------:R-:W-:Y:S02]  /*cda0*/  SHF.R.U32.HI R4, RZ, 0x8, R0 ;  /* 0x00000008ff047819 */ /* 0x000fe40000011600 */
[----:B------:R-:W-:Y:S01]  /*cdb0*/  LOP3.LUT R0, R2, 0xff, RZ, 0xc0, !PT ;  /* 0x000000ff02007812 */ /* 0x000fe200078ec0ff */
[----:B------:R-:W-:Y:S01]  /*cdc0*/  IMAD.WIDE.U32 R24, R8, -0x326172a9, RZ ;  /* 0xcd9e8d5708187825 */ /* 0x000fe200078e00ff */
[----:B------:R-:W-:Y:S02]  /*cdd0*/  FMNMX.FTZ R3, R55, R3, !PT ;  /* 0x0000000337037209 */ /* 0x000fe40007810000 */
[----:B------:R-:W-:Y:S02]  /*cde0*/  PRMT R19, R0, 0x5410, R4 ;  /* 0x0000541000137816 */ /* 0x000fe40000000004 */
[----:B------:R-:W-:-:S02]  /*cdf0*/  FMNMX.FTZ R0, R52, R3, !PT ;  /* 0x0000000334007209 */ /* 0x000fc40007810000 */
[----:B------:R-:W-:Y:S02]  /*ce00*/  SHF.R.U32.HI R3, RZ, 0x10, R2 ;  /* 0x00000010ff037819 */ /* 0x000fe40000011602 */
[----:B------:R-:W-:Y:S02]  /*ce10*/  LOP3.LUT R12, R25, UR10, R12, 0x96, !PT ;  /* 0x0000000a190c7c12 */ /* 0x000fe4000f8e960c */
[----:B------:R-:W-:Y:S02]  /*ce20*/  FMNMX.FTZ R4, R188, R0, !PT ;  /* 0x00000000bc047209 */ /* 0x000fe40007810000 */
[----:B------:R-:W-:Y:S01]  /*ce30*/  SHF.R.U32.HI R2, RZ, 0x18, R2 ;  /* 0x00000018ff027819 */ /* 0x000fe20000011602 */
[----:B------:R-:W-:Y:S01]  /*ce40*/  IMAD.WIDE.U32 R32, R12, -0x2daee0ad, RZ ;  /* 0xd2511f530c207825 */ /* 0x000fe200078e00ff */
[----:B------:R-:W-:Y:S02]  /*ce50*/  LOP3.LUT R0, R3, 0xff, RZ, 0xc0, !PT ;  /* 0x000000ff03007812 */ /* 0x000fe400078ec0ff */
[----:B------:R-:W-:-:S02]  /*ce60*/  FMNMX.FTZ R3, R178, R4, !PT ;  /* 0x00000004b2037209 */ /* 0x000fc40007810000 */
[----:B------:R-:W-:Y:S02]  /*ce70*/  PRMT R18, R0, 0x5410, R2 ;  /* 0x0000541000127816 */ /* 0x000fe40000000002 */
[----:B------:R-:W-:Y:S02]  /*ce80*/  FMNMX.FTZ R0, R103, R107, !PT ;  /* 0x0000006b67007209 */ /* 0x000fe40007810000 */
[----:B------:R-:W-:Y:S02]  /*ce90*/  FMNMX.FTZ R4, R175, R3, !PT ;  /* 0x00000003af047209 */ /* 0x000fe40007810000 */
[----:B------:R-:W-:Y:S02]  /*cea0*/  LOP3.LUT R6, R33, UR7, R6, 0x96, !PT ;  /* 0x0000000721067c12 */ /* 0x000fe4000f8e9606 */
[----:B------:R-:W-:Y:S02]  /*ceb0*/  FMNMX.FTZ R5, R106, R0, !PT ;  /* 0x000000006a057209 */ /* 0x000fe40007810000 */
[----:B------:R-:W-:Y:S01]  /*cec0*/  FMNMX.FTZ R4, R172, R4, !PT ;  /* 0x00000004ac047209 */ /* 0x000fe20007810000 */
[----:B------:R-:W-:Y:S01]  /*ced0*/  IMAD.WIDE.U32 R2, R6, -0x326172a9, RZ ;  /* 0xcd9e8d5706027825 */ /* 0x000fe200078e00ff */
[----:B------:R-:W-:-:S02]  /*cee0*/  FMNMX.FTZ R6, R57, R5, !PT ;  /* 0x0000000539067209 */ /* 0x000fc40007810000 */
[----:B------:R-:W-:Y:S02]  /*cef0*/  FMNMX.FTZ R5, R196, R4, !PT ;  /* 0x00000004c4057209 */ /* 0x000fe40007810000 */
[C---:B------:R-:W-:Y:S02]  /*cf00*/  LOP3.LUT R0, R2.reuse, 0xffff, RZ, 0xc0, !PT ;  /* 0x0000ffff02007812 */ /* 0x040fe400078ec0ff */
[----:B------:R-:W-:Y:S02]  /*cf10*/  FMNMX.FTZ R5, R191, R5, !PT ;  /* 0x00000005bf057209 */ /* 0x000fe40007810000 */
[----:B------:R-:W-:Y:S02]  /*cf20*/  SHF.R.U32.HI R4, RZ, 0x8, R0 ;  /* 0x00000008ff047819 */ /* 0x000fe40000011600 */
[----:B------:R-:W-:Y:S02]  /*cf30*/  FMNMX.FTZ R5, R189, R5, !PT ;  /* 0x00000005bd057209 */ /* 0x000fe40007810000 */
[----:B------:R-:W-:-:S02]  /*cf40*/  LOP3.LUT R0, R2, 0xff, RZ, 0xc0, !PT ;  /* 0x000000ff02007812 */ /* 0x000fc400078ec0ff */
        /* <DEDUP_REMOVED lines=40> */
[----:B------:R-:W-:Y:S02]  /*d1d0*/  PRMT R22, R9, 0x5410, R10 ;  /* 0x0000541009167816 */ /* 0x000fe4000000000a */
[----:B------:R-:W-:Y:S01]  /*d1e0*/  SHF.R.U32.HI R5, RZ, 0x10, R2 ;  /* 0x00000010ff057819 */ /* 0x000fe20000011602 */
[----:B------:R-:W1:Y:S01]  /*d1f0*/  SHFL.BFLY PT, R9, R0, 0x1, 0x1f ;  /* 0x0c201f0000097f89 */ /* 0x000e6200000e0000 */
[----:B------:R-:W-:Y:S02]  /*d200*/  FMNMX.FTZ R6, R206, R6, !PT ;  /* 0x00000006ce067209 */ /* 0x000fe40007810000 */
[----:B------:R-:W-:Y:S01]  /*d210*/  FMNMX.FTZ R7, R197, R7, !PT ;  /* 0x00000007c5077209 */ /* 0x000fe20007810000 */
[----:B------:R-:W2:Y:S01]  /*d220*/  SHFL.BFLY PT, R8, R4, 0x2, 0x1f ;  /* 0x0c401f0004087f89 */ /* 0x000ea200000e0000 */
[----:B------:R-:W-:-:S02]  /*d230*/  LOP3.LUT R5, R5, 0xff, RZ, 0xc0, !PT ;  /* 0x000000ff05057812 */ /* 0x000fc400078ec0ff */
[----:B------:R-:W-:Y:S02]  /*d240*/  SHF.R.U32.HI R2, RZ, 0x18, R2 ;  /* 0x00000018ff027819 */ /* 0x000fe40000011602 */
[----:B------:R-:W-:Y:S02]  /*d250*/  FMNMX.FTZ R6, R201, R6, !PT ;  /* 0x00000006c9067209 */ /* 0x000fe40007810000 */
[----:B------:R-:W-:Y:S02]  /*d260*/  FMNMX.FTZ R7, R193, R7, !PT ;  /* 0x00000007c1077209 */ /* 0x000fe40007810000 */
[----:B------:R-:W-:Y:S02]  /*d270*/  PRMT R14, R5, 0x5410, R2 ;  /* 0x00005410050e7816 */ /* 0x000fe40000000002 */
[----:B------:R-:W-:Y:S02]  /*d280*/  FMNMX.FTZ R2, R194, R6, !PT ;  /* 0x00000006c2027209 */ /* 0x000fe40007810000 */
[----:B------:R-:W-:-:S02]  /*d290*/  FMNMX.FTZ R6, R209, R7, !PT ;  /* 0x00000007d1067209 */ /* 0x000fc40007810000 */
[----:B------:R-:W-:Y:S02]  /*d2a0*/  FMNMX.FTZ R5, R210, R2, !PT ;  /* 0x00000002d2057209 */ /* 0x000fe40007810000 */
[----:B------:R-:W-:Y:S02]  /*d2b0*/  FMNMX.FTZ R6, R204, R6, !PT ;  /* 0x00000006cc067209 */ /* 0x000fe40007810000 */
[----:B------:R-:W-:Y:S02]  /*d2c0*/  LOP3.LUT R2, R3, UR17, R20, 0x96, !PT ;  /* 0x0000001103027c12 */ /* 0x000fe4000f8e9614 */
[----:B------:R-:W-:Y:S02]  /*d2d0*/  FMNMX.FTZ R5, R208, R5, !PT ;  /* 0x00000005d0057209 */ /* 0x000fe40007810000 */
[----:B------:R-:W-:Y:S02]  /*d2e0*/  FMNMX.FTZ R3, R199, R6, !PT ;  /* 0x00000006c7037209 */ /* 0x000fe40007810000 */
[----:B------:R-:W-:-:S02]  /*d2f0*/  FMNMX.FTZ R5, R205, R5, !PT ;  /* 0x00000005cd057209 */ /* 0x000fc40007810000 */
[----:B------:R-:W-:Y:S02]  /*d300*/  FMNMX.FTZ R3, R198, R3, !PT ;  /* 0x00000003c6037209 */ /* 0x000fe40007810000 */
[----:B-1----:R-:W-:Y:S02]  /*d310*/  FMNMX.FTZ R246, R0, R9, !PT ;  /* 0x0000000900f67209 */ /* 0x002fe40007810000 */
[----:B--2---:R-:W-:Y:S02]  /*d320*/  FMNMX.FTZ R4, R4, R8, !PT ;  /* 0x0000000804047209 */ /* 0x004fe40007810000 */
[----:B------:R-:W-:Y:S01]  /*d330*/  FMNMX.FTZ R0, R203, R5, !PT ;  /* 0x00000005cb007209 */ /* 0x000fe20007810000 */
[----:B------:R-:W1:Y:S01]  /*d340*/  SHFL.BFLY PT, R8, R3, 0x2, 0x1f ;  /* 0x0c401f0003087f89 */ /* 0x000e6200000e0000 */
[C---:B------:R-:W-:Y:S01]  /*d350*/  FMUL.FTZ R30, R246.reuse, c[0x0][0x23c] ;  /* 0x00008f00f61e7a20 */ /* 0x040fe20000410000 */
[----:B------:R-:W-:Y:S02]  /*d360*/  FSETP.NEU.FTZ.AND P5, PT, R246, -INF , PT ;  /* 0xff800000f600780b */ /* 0x000fe40003fbd000 */
[----:B------:R-:W2:Y:S01]  /*d370*/  SHFL.BFLY PT, R9, R0, 0x2, 0x1f ;  /* 0x0c401f0000097f89 */ /* 0x000ea200000e0000 */
[----:B------:R-:W-:-:S02]  /*d380*/  LOP3.LUT R5, R2, 0xffff, RZ, 0xc0, !PT ;  /* 0x0000ffff02057812 */ /* 0x000fc400078ec0ff */
[----:B------:R-:W-:Y:S01]  /*d390*/  FSEL R30, R30, RZ, P5 ;  /* 0x000000ff1e1e7208 */ /* 0x000fe20002800000 */
[----:B------:R-:W3:Y:S01]  /*d3a0*/  SHFL.BFLY PT, R10, R4, 0x1, 0x1f ;  /* 0x0c201f00040a7f89 */ /* 0x000ee200000e0000 */
[----:B------:R-:W-:Y:S02]  /*d3b0*/  SHF.R.U32.HI R6, RZ, 0x8, R5 ;  /* 0x00000008ff067819 */ /* 0x000fe40000011605 */
[----:B------:R-:W-:Y:S01]  /*d3c0*/  LOP3.LUT R5, R2, 0xff, RZ, 0xc0, !PT ;  /* 0x000000ff02057812 */ /* 0x000fe200078ec0ff */
[----:B------:R-:W-:-:S03]  /*d3d0*/  FFMA.FTZ R7, R100, c[0x0][0x23c], -R30 ;  /* 0x00008f0064077a23 */ /* 0x000fc6000001081e */
[----:B------:R-:W-:Y:S01]  /*d3e0*/  PRMT R13, R5, 0x5410, R6 ;  /* 0x00005410050d7816 */ /* 0x000fe20000000006 */
[----:B------:R4:W-:Y:S01]  /*d3f0*/  MUFU.EX2 R48, R7 ;  /* 0x0000000700307308 */ /* 0x0009e20000000800 */
[----:B------:R-:W-:Y:S01]  /*d400*/  FFMA.FTZ R5, R59, c[0x0][0x23c], -R30 ;  /* 0x00008f003b057a23 */ /* 0x000fe2000001081e */
[----:B-1----:R-:W-:-:S06]  /*d410*/  FMNMX.FTZ R3, R3, R8, !PT ;  /* 0x0000000803037209 */ /* 0x002fcc0007810000 */
[----:B------:R1:W-:Y:S01]  /*d420*/  MUFU.EX2 R16, R5 ;  /* 0x0000000500107308 */ /* 0x0003e20000000800 */
[----:B--2---:R-:W-:Y:S01]  /*d430*/  FMNMX.FTZ R0, R0, R9, !PT ;  /* 0x0000000900007209 */ /* 0x004fe20007810000 */
[----:B------:R-:W2:Y:S01]  /*d440*/  SHFL.BFLY PT, R6, R3, 0x1, 0x1f ;  /* 0x0c201f0003067f89 */ /* 0x000ea200000e0000 */
[----:B---3--:R-:W-:-:S03]  /*d450*/  FMNMX.FTZ R245, R4, R10, !PT ;  /* 0x0000000a04f57209 */ /* 0x008fc60007810000 */
[----:B----4-:R-:W3:Y:S01]  /*d460*/  SHFL.BFLY PT, R7, R0, 0x1, 0x1f ;  /* 0x0c201f0000077f89 */ /* 0x010ee200000e0000 */
[--C-:B------:R-:W-:Y:S01]  /*d470*/  FFMA.FTZ R4, R55, c[0x0][0x23c], -R30.reuse ;  /* 0x00008f0037047a23 */ /* 0x100fe2000001081e */
[C---:B------:R-:W-:Y:S01]  /*d480*/  FSETP.NEU.FTZ.AND P1, PT, R245.reuse, -INF , PT ;  /* 0xff800000f500780b */ /* 0x040fe20003f3d000 */
[----:B------:R-:W-:Y:S02]  /*d490*/  FMUL.FTZ R31, R245, c[0x0][0x23c] ;  /* 0x00008f00f51f7a20 */ /* 0x000fe40000410000 */
[----:B------:R4:W5:Y:S01]  /*d4a0*/  MUFU.EX2 R29, R4 ;  /* 0x00000004001d7308 */ /* 0x0009620000000800 */
[----:B-1----:R-:W-:Y:S02]  /*d4b0*/  FFMA.FTZ R5, R52, c[0x0][0x23c], -R30 ;  /* 0x00008f0034057a23 */ /* 0x002fe4000001081e */
[----:B------:R-:W-:-:S05]  /*d4c0*/  FSEL R31, R31, RZ, P1 ;  /* 0x000000ff1f1f7208 */ /* 0x000fca0000800000 */
[----:B------:R1:W-:Y:S01]  /*d4d0*/  MUFU.EX2 R60, R5 ;  /* 0x00000005003c7308 */ /* 0x0003e20000000800 */
[----:B--2---:R-:W-:Y:S02]  /*d4e0*/  FMNMX.FTZ R244, R3, R6, !PT ;  /* 0x0000000603f47209 */ /* 0x004fe40007810000 */
[--C-:B----4-:R-:W-:Y:S01]  /*d4f0*/  SHF.R.U32.HI R4, RZ, 0x10, R2.reuse ;  /* 0x00000010ff047819 */ /* 0x110fe20000011602 */
[----:B------:R-:W2:Y:S01]  /*d500*/  LDC.U8 R6, c[0x0][0x2d8] ;  /* 0x0000b600ff067b82 */ /* 0x000ea20000000000 */
[----:B---3--:R-:W-:Y:S01]  /*d510*/  FMNMX.FTZ R231, R0, R7, !PT ;  /* 0x0000000700e77209 */ /* 0x008fe20007810000 */
[----:B------:R-:W-:Y:S01]  /*d520*/  FFMA.FTZ R0, R57, c[0x0][0x23c], -R31 ;  /* 0x00008f0039007a23 */ /* 0x000fe2000001081f */
[C---:B------:R-:W-:Y:S01]  /*d530*/  FSETP.NEU.FTZ.AND P0, PT, R244.reuse, -INF , PT ;  /* 0xff800000f400780b */ /* 0x040fe20003f1d000 */
[----:B------:R-:W-:Y:S01]  /*d540*/  FMUL.FTZ R28, R244, c[0x0][0x23c] ;  /* 0x00008f00f41c7a20 */ /* 0x000fe20000410000 */
[----:B------:R-:W-:Y:S01]  /*d550*/  FSEL R3, R245, RZ, P1 ;  /* 0x000000fff5037208 */ /* 0x000fe20000800000 */
[----:B------:R3:W-:Y:S01]  /*d560*/  MUFU.EX2 R59, R0 ;  /* 0x00000000003b7308 */ /* 0x0007e20000000800 */
[----:B-1----:R-:W-:-:S02]  /*d570*/  SHF.R.U32.HI R5, RZ, 0x18, R2 ;  /* 0x00000018ff057819 */ /* 0x002fc40000011602 */
[----:B------:R-:W-:Y:S01]  /*d580*/  LOP3.LUT R2, R4, 0xff, RZ, 0xc0, !PT ;  /* 0x000000ff04027812 */ /* 0x000fe200078ec0ff */
[----:B------:R-:W-:Y:S01]  /*d590*/  FFMA.FTZ R4, R107, c[0x0][0x23c], -R31 ;  /* 0x00008f006b047a23 */ /* 0x000fe2000001081f */
[----:B------:R-:W-:Y:S01]  /*d5a0*/  FSEL R28, R28, RZ, P0 ;  /* 0x000000ff1c1c7208 */ /* 0x000fe20000000000 */
[----:B-----5:R-:W-:Y:S01]  /*d5b0*/  IMAD.MOV.U32 R107, RZ, RZ, R29 ;  /* 0x000000ffff6b7224 */ /* 0x020fe200078e001d */
[----:B------:R-:W-:Y:S01]  /*d5c0*/  PRMT R5, R2, 0x5410, R5 ;  /* 0x0000541002057816 */ /* 0x000fe20000000005 */
[----:B------:R-:W-:Y:S02]  /*d5d0*/  FFMA.FTZ R2, R106, c[0x0][0x23c], -R31 ;  /* 0x00008f006a027a23 */ /* 0x000fe4000001081f */
[----:B------:R-:W-:Y:S01]  /*d5e0*/  IMAD.MOV.U32 R29, RZ, RZ, R23 ;  /* 0x000000ffff1d7224 */ /* 0x000fe200078e0017 */
[----:B------:R-:W-:Y:S01]  /*d5f0*/  MUFU.EX2 R4, R4 ;  /* 0x0000000400047308 */ /* 0x000fe20000000800 */
[----:B------:R-:W-:Y:S02]  /*d600*/  FADD.FTZ R17, R103, -R3 ;  /* 0x8000000367117221 */ /* 0x000fe40000010000 */
[----:B------:R-:W-:-:S02]  /*d610*/  IMAD.MOV.U32 R49, RZ, RZ, R29 ;  /* 0x000000ffff317224 */ /* 0x000fc400078e001d */
[----:B---3--:R-:W-:Y:S02]  /*d620*/  FFMA.FTZ R0, R53, c[0x0][0x23c], -R31 ;  /* 0x00008f0035007a23 */ /* 0x008fe4000001081f */
[----:B------:R-:W-:Y:S01]  /*d630*/  FMUL.FTZ R29, R231, c[0x0][0x23c] ;  /* 0x00008f00e71d7a20 */ /* 0x000fe20000410000 */
[----:B------:R1:W3:Y:S01]  /*d640*/  MUFU.EX2 R9, R2 ;  /* 0x0000000200097308 */ /* 0x0002e20000000800 */
[----:B------:R-:W-:Y:S02]  /*d650*/  FMUL.FTZ R17, R17, c[0x0][0x23c] ;  /* 0x00008f0011117a20 */ /* 0x000fe40000410000 */
[----:B------:R-:W-:-:S05]  /*d660*/  IMAD.MOV.U32 R61, RZ, RZ, R49 ;  /* 0x000000ffff3d7224 */ /* 0x000fca00078e0031 */
[----:B------:R4:W-:Y:S01]  /*d670*/  MUFU.EX2 R8, R0 ;  /* 0x0000000000087308 */ /* 0x0009e20000000800 */
[----:B-1----:R-:W-:Y:S01]  /*d680*/  FSEL R2, R246, RZ, P5 ;  /* 0x000000fff6027208 */ /* 0x002fe20002800000 */
[----:B---3--:R-:W-:-:S06]  /*d690*/  IMAD.MOV.U32 R103, RZ, RZ, R9 ;  /* 0x000000ffff677224 */ /* 0x008fcc00078e0009 */
[----:B------:R-:W1:Y:S01]  /*d6a0*/  MUFU.EX2 R49, R17 ;  /* 0x0000001100317308 */ /* 0x000e620000000800 */
[----:B------:R-:W-:Y:S01]  /*d6b0*/  FADD.FTZ R12, R104, -R2 ;  /* 0x80000002680c7221 */ /* 0x000fe20000010000 */
[----:B------:R-:W-:Y:S01]  /*d6c0*/  FSEL R2, R244, RZ, P0 ;  /* 0x000000fff4027208 */ /* 0x000fe20000000000 */
[----:B----4-:R-:W-:Y:S01]  /*d6d0*/  FFMA.FTZ R0, R185, c[0x0][0x23c], -R28 ;  /* 0x00008f00b9007a23 */ /* 0x010fe2000001081c */
[----:B------:R-:W-:Y:S01]  /*d6e0*/  FSETP.NEU.FTZ.AND P0, PT, R231, -INF , PT ;  /* 0xff800000e700780b */ /* 0x000fe20003f1d000 */
[----:B------:R-:W-:Y:S01]  /*d6f0*/  IMAD.MOV.U32 R185, RZ, RZ, R16 ;  /* 0x000000ffffb97224 */ /* 0x000fe200078e0010 */
[----:B--2---:R-:W-:Y:S01]  /*d700*/  PRMT R104, R6, 0x7054, R6 ;  /* 0x0000705406687816 */ /* 0x004fe20000000006 */
[----:B------:R-:W-:Y:S01]  /*d710*/  FADD.FTZ R16, R102, -R2 ;  /* 0x8000000266107221 */ /* 0x000fe20000010000 */
[----:B------:R2:W-:Y:S01]  /*d720*/  MUFU.EX2 R23, R0 ;  /* 0x0000000000177308 */ /* 0x0005e20000000800 */
[----:B------:R-:W-:Y:S01]  /*d730*/  FFMA.FTZ R2, R58, c[0x0][0x23c], -R28 ;  /* 0x00008f003a027a23 */ /* 0x000fe2000001081c */
[----:B------:R-:W-:Y:S01]  /*d740*/  FSEL R29, R29, RZ, P0 ;  /* 0x000000ff1d1d7208 */ /* 0x000fe20000000000 */
[--C-:B------:R-:W-:Y:S01]  /*d750*/  HSET2.LE.AND R10, R22, R104.reuse, PT ;  /* 0x00000068160a7233 */ /* 0x100fe20003803000 */
[----:B------:R-:W-:Y:S01]  /*d760*/  FMUL.FTZ R12, R12, c[0x0][0x23c] ;  /* 0x00008f000c0c7a20 */ /* 0x000fe20000410000 */
[--C-:B------:R-:W-:Y:S01]  /*d770*/  HSET2.LE.AND R11, R11, R104.reuse, PT ;  /* 0x000000680b0b7233 */ /* 0x100fe20003803000 */
[----:B------:R-:W-:Y:S01]  /*d780*/  FMUL.FTZ R16, R16, c[0x0][0x23c] ;  /* 0x00008f0010107a20 */ /* 0x000fe20000410000 */
[--C-:B------:R-:W-:Y:S01]  /*d790*/  HSET2.LE.AND R9, R18, R104.reuse, PT ;  /* 0x0000006812097233 */ /* 0x100fe20003803000 */
[----:B------:R3:W-:Y:S01]  /*d7a0*/  MUFU.EX2 R57, R2 ;  /* 0x0000000200397308 */ /* 0x0007e20000000800 */
[--C-:B------:R-:W-:Y:S01]  /*d7b0*/  HSET2.LE.AND R6, R15, R104.reuse, PT ;  /* 0x000000680f067233 */ /* 0x100fe20003803000 */
[-C--:B-1----:R-:W-:Y:S01]  /*d7c0*/  FMUL.FTZ R114, R114, R49.reuse ;  /* 0x0000003172727220 */ /* 0x082fe20000410000 */
[--C-:B------:R-:W-:Y:S01]  /*d7d0*/  HSET2.LE.AND R7, R14, R104.reuse, PT ;  /* 0x000000680e077233 */ /* 0x100fe20003803000 */
[-C--:B------:R-:W-:Y:S01]  /*d7e0*/  FMUL.FTZ R115, R115, R49.reuse ;  /* 0x0000003173737220 */ /* 0x080fe20000410000 */
[----:B------:R-:W-:Y:S01]  /*d7f0*/  HSET2.LE.AND R5, R5, R104, PT ;  /* 0x0000006805057233 */ /* 0x000fe20003803000 */
[----:B------:R-:W-:-:S02]  /*d800*/  FMUL.FTZ R118, R118, R49 ;  /* 0x0000003176767220 */ /* 0x000fc40000410000 */
[--C-:B--2---:R-:W-:Y:S02]  /*d810*/  FFMA.FTZ R0, R184, c[0x0][0x23c], -R28.reuse ;  /* 0x00008f00b8007a23 */ /* 0x104fe4000001081c */
[-C--:B------:R-:W-:Y:S02]  /*d820*/  FMUL.FTZ R119, R119, R49.reuse ;  /* 0x0000003177777220 */ /* 0x080fe40000410000 */
[----:B------:R1:W-:Y:S01]  /*d830*/  MUFU.EX2 R184, R0 ;  /* 0x0000000000b87308 */ /* 0x0003e20000000800 */
[-C--:B------:R-:W-:Y:S02]  /*d840*/  FMUL.FTZ R130, R130, R49.reuse ;  /* 0x0000003182827220 */ /* 0x080fe40000410000 */
[-C--:B------:R-:W-:Y:S02]  /*d850*/  FMUL.FTZ R131, R131, R49.reuse ;  /* 0x0000003183837220 */ /* 0x080fe40000410000 */
[----:B---3--:R-:W-:Y:S02]  /*d860*/  FFMA.FTZ R2, R54, c[0x0][0x23c], -R28 ;  /* 0x00008f0036027a23 */ /* 0x008fe4000001081c */
[----:B------:R-:W-:-:S02]  /*d870*/  FMUL.FTZ R134, R134, R49 ;  /* 0x0000003186867220 */ /* 0x000fc40000410000 */
[----:B------:R2:W3:Y:S01]  /*d880*/  MUFU.EX2 R102, R2 ;  /* 0x0000000200667308 */ /* 0x0004e20000000800 */
[-C--:B------:R-:W-:Y:S02]  /*d890*/  FMUL.FTZ R135, R135, R49.reuse ;  /* 0x0000003187877220 */ /* 0x080fe40000410000 */
[-C--:B------:R-:W-:Y:S02]  /*d8a0*/  FMUL.FTZ R146, R146, R49.reuse ;  /* 0x0000003192927220 */ /* 0x080fe40000410000 */
[-C--:B------:R-:W-:Y:S01]  /*d8b0*/  FMUL.FTZ R147, R147, R49.reuse ;  /* 0x0000003193937220 */ /* 0x080fe20000410000 */
[----:B-1----:R-:W-:Y:S01]  /*d8c0*/  FSEL R0, R231, RZ, P0 ;  /* 0x000000ffe7007208 */ /* 0x002fe20000000000 */
[-C--:B------:R-:W-:Y:S01]  /*d8d0*/  FMUL.FTZ R150, R150, R49.reuse ;  /* 0x0000003196967220 */ /* 0x080fe20000410000 */
[----:B------:R-:W-:Y:S01]  /*d8e0*/  PLOP3.LUT P0, PT, PT, PT, UP0, 0x40, 0x0 ;  /* 0x000000000000781c */ /* 0x000fe20003f0e808 */
[----:B------:R-:W-:Y:S02]  /*d8f0*/  FMUL.FTZ R151, R151, R49 ;  /* 0x0000003197977220 */ /* 0x000fe40000410000 */
[----:B------:R-:W-:Y:S01]  /*d900*/  FADD.FTZ R3, R101, -R0 ;  /* 0x8000000065037221 */ /* 0x000fe20000010000 */
[----:B------:R-:W-:Y:S01]  /*d910*/  F2FP.BF16.PACK_AB R0, R60, R107 ;  /* 0x0000006b3c00723e */ /* 0x000fe200000010ff */
[----:B------:R-:W-:Y:S01]  /*d920*/  FMUL.FTZ R162, R162, R49 ;  /* 0x00000031a2a27220 */ /* 0x000fe20000410000 */
[----:B------:R-:W-:Y:S01]  /*d930*/  MOV R101, R8 ;  /* 0x0000000800657202 */ /* 0x000fe20000000f00 */
[----:B--2---:R-:W-:Y:S01]  /*d940*/  FFMA.FTZ R2, R105, c[0x0][0x23c], -R29 ;  /* 0x00008f0069027a23 */ /* 0x004fe2000001081d */
[----:B------:R-:W-:Y:S01]  /*d950*/  LOP3.LUT R10, R10, R0, RZ, 0xc0, !PT ;  /* 0x000000000a0a7212 */ /* 0x000fe200078ec0ff */
[--C-:B------:R-:W-:Y:S01]  /*d960*/  HSET2.LE.AND R8, R19, R104.reuse, PT ;  /* 0x0000006813087233 */ /* 0x100fe20003803000 */
[----:B------:R-:W-:Y:S01]  /*d970*/  F2FP.BF16.PACK_AB R0, R101, R59 ;  /* 0x0000003b6500723e */ /* 0x000fe200000010ff */
[----:B------:R1:W-:Y:S01]  /*d980*/  MUFU.EX2 R52, R2 ;  /* 0x0000000200347308 */ /* 0x0003e20000000800 */
[----:B------:R-:W-:Y:S01]  /*d990*/  MOV R105, R4 ;  /* 0x0000000400697202 */ /* 0x000fe20000000f00 */
[----:B------:R-:W-:Y:S01]  /*d9a0*/  HSET2.LE.AND R4, R13, R104, PT ;  /* 0x000000680d047233 */ /* 0x000fe20003803000 */
[----:B------:R-:W-:Y:S01]  /*d9b0*/  LOP3.LUT R11, R11, R0, RZ, 0xc0, !PT ;  /* 0x000000000b0b7212 */ /* 0x000fe200078ec0ff */
[----:B------:R-:W-:Y:S01]  /*d9c0*/  FMUL.FTZ R3, R3, c[0x0][0x23c] ;  /* 0x00008f0003037a20 */ /* 0x000fe20000410000 */
        /* <DEDUP_REMOVED lines=9> */
[----:B-1----:R-:W-:Y:S01]  /*da60*/  FFMA.FTZ R2, R56, c[0x0][0x23c], -R29 ;  /* 0x00008f0038027a23 */ /* 0x002fe2000001081d */
[----:B---3--:R-:W-:Y:S01]  /*da70*/  F2FP.BF16.PACK_AB R0, R102, R57 ;  /* 0x000000396600723e */ /* 0x008fe200000010ff */
[----:B------:R-:W-:-:S02]  /*da80*/  FMUL.FTZ R82, R82, R49 ;  /* 0x0000003152527220 */ /* 0x000fc40000410000 */
[----:B------:R1:W2:Y:S01]  /*da90*/  MUFU.EX2 R22, R2 ;  /* 0x0000000200167308 */ /* 0x0002a20000000800 */
[----:B------:R-:W-:Y:S01]  /*daa0*/  LOP3.LUT R6, R6, R0, RZ, 0xc0, !PT ;  /* 0x0000000006067212 */ /* 0x000fe200078ec0ff */
[-C--:B------:R-:W-:Y:S02]  /*dab0*/  FMUL.FTZ R83, R83, R49.reuse ;  /* 0x0000003153537220 */ /* 0x080fe40000410000 */
[-C--:B------:R-:W-:Y:S02]  /*dac0*/  FMUL.FTZ R86, R86, R49.reuse ;  /* 0x0000003156567220 */ /* 0x080fe40000410000 */
[-C--:B------:R-:W-:Y:S02]  /*dad0*/  FMUL.FTZ R87, R87, R49.reuse ;  /* 0x0000003157577220 */ /* 0x080fe40000410000 */
[-C--:B------:R-:W-:Y:S02]  /*dae0*/  FMUL.FTZ R98, R98, R49.reuse ;  /* 0x0000003162627220 */ /* 0x080fe40000410000 */
[----:B------:R-:W-:-:S02]  /*daf0*/  FMUL.FTZ R99, R99, R49 ;  /* 0x0000003163637220 */ /* 0x000fc40000410000 */
[----:B-1----:R-:W-:Y:S01]  /*db00*/  FFMA.FTZ R2, R187, c[0x0][0x23c], -R29 ;  /* 0x00008f00bb027a23 */ /* 0x002fe2000001081d */
[----:B--2---:R-:W-:Y:S01]  /*db10*/  F2FP.BF16.PACK_AB R0, R22, R52 ;  /* 0x000000341600723e */ /* 0x004fe200000010ff */
[----:B------:R-:W-:Y:S01]  /*db20*/  IMAD.MOV.U32 R187, RZ, RZ, R60 ;  /* 0x000000ffffbb7224 */ /* 0x000fe200078e003c */
[----:B------:R-:W-:Y:S01]  /*db30*/  MOV R60, R50 ;  /* 0x00000032003c7202 */ /* 0x000fe20000000f00 */
[----:B------:R1:W-:Y:S01]  /*db40*/  MUFU.EX2 R106, R2 ;  /* 0x00000002006a7308 */ /* 0x0003e20000000800 */
[----:B------:R-:W-:Y:S02]  /*db50*/  LOP3.LUT R7, R7, R0, RZ, 0xc0, !PT ;  /* 0x0000000007077212 */ /* 0x000fe400078ec0ff */
[----:B------:R-:W-:Y:S01]  /*db60*/  F2FP.BF16.PACK_AB R0, R184, R23 ;  /* 0x00000017b800723e */ /* 0x000fe200000010ff */
[----:B------:R-:W-:-:S03]  /*db70*/  IMAD.MOV.U32 R100, RZ, RZ, R60 ;  /* 0x000000ffff647224 */ /* 0x000fc600078e003c */
[----:B------:R-:W-:Y:S01]  /*db80*/  LOP3.LUT R4, R4, R0, RZ, 0xc0, !PT ;  /* 0x0000000004047212 */ /* 0x000fe200078ec0ff */
[----:B------:R-:W2:Y:S01]  /*db90*/  MUFU.EX2 R50, R16 ;  /* 0x0000001000327308 */ /* 0x000ea20000000800 */
[----:B-1----:R-:W-:Y:S02]  /*dba0*/  FFMA.FTZ R2, R186, c[0x0][0x23c], -R29 ;  /* 0x00008f00ba027a23 */ /* 0x002fe4000001081d */
[----:B------:R-:W-:-:S05]  /*dbb0*/  IMAD.MOV.U32 R186, RZ, RZ, R51 ;  /* 0x000000ffffba7224 */ /* 0x000fca00078e0033 */
[----:B------:R-:W1:Y:S01]  /*dbc0*/  MUFU.EX2 R51, R3 ;  /* 0x0000000300337308 */ /* 0x000e620000000800 */
[-C--:B--2---:R-:W-:Y:S01]  /*dbd0*/  FMUL.FTZ R108, R108, R50.reuse ;  /* 0x000000326c6c7220 */ /* 0x084fe20000410000 */
[----:B------:R-:W-:Y:S01]  /*dbe0*/  LDSM.16.MT88.4 R16, [R212+0xb000] ;  /* 0x00b00000d410783b */ /* 0x000fe20000004200 */
[----:B------:R-:W-:-:S05]  /*dbf0*/  FMUL.FTZ R109, R109, R50 ;  /* 0x000000326d6d7220 */ /* 0x000fca0000410000 */
[----:B------:R-:W2:Y:S01]  /*dc00*/  MUFU.EX2 R2, R2 ;  /* 0x0000000200027308 */ /* 0x000ea20000000800 */
[-C--:B------:R-:W-:Y:S02]  /*dc10*/  FMUL.FTZ R120, R120, R50.reuse ;  /* 0x0000003278787220 */ /* 0x080fe40000410000 */
[-C--:B------:R-:W-:Y:S02]  /*dc20*/  FMUL.FTZ R121, R121, R50.reuse ;  /* 0x0000003279797220 */ /* 0x080fe40000410000 */
[-C--:B------:R-:W-:Y:S02]  /*dc30*/  FMUL.FTZ R124, R124, R50.reuse ;  /* 0x000000327c7c7220 */ /* 0x080fe40000410000 */
[----:B------:R-:W-:Y:S02]  /*dc40*/  FMUL.FTZ R125, R125, R50 ;  /* 0x000000327d7d7220 */ /* 0x000fe40000410000 */
[-C--:B-1----:R-:W-:Y:S02]  /*dc50*/  FMUL.FTZ R110, R110, R51.reuse ;  /* 0x000000336e6e7220 */ /* 0x082fe40000410000 */
[----:B------:R-:W-:-:S02]  /*dc60*/  FMUL.FTZ R111, R111, R51 ;  /* 0x000000336f6f7220 */ /* 0x000fc40000410000 */
[-C--:B------:R-:W-:Y:S02]  /*dc70*/  FMUL.FTZ R122, R122, R51.reuse ;  /* 0x000000337a7a7220 */ /* 0x080fe40000410000 */
[-C--:B------:R-:W-:Y:S01]  /*dc80*/  FMUL.FTZ R123, R123, R51.reuse ;  /* 0x000000337b7b7220 */ /* 0x080fe20000410000 */
[----:B--2---:R-:W-:Y:S01]  /*dc90*/  F2FP.BF16.PACK_AB R0, R2, R106 ;  /* 0x0000006a0200723e */ /* 0x004fe200000010ff */
[----:B------:R-:W-:Y:S02]  /*dca0*/  IMAD.MOV.U32 R3, RZ, RZ, R52 ;  /* 0x000000ffff037224 */ /* 0x000fe400078e0034 */
[-C--:B------:R-:W-:Y:S01]  /*dcb0*/  FMUL.FTZ R126, R126, R51.reuse ;  /* 0x000000337e7e7220 */ /* 0x080fe20000410000 */
[----:B------:R-:W-:Y:S01]  /*dcc0*/  LOP3.LUT R5, R5, R0, RZ, 0xc0, !PT ;  /* 0x0000000005057212 */ /* 0x000fe200078ec0ff */
[----:B------:R-:W-:Y:S02]  /*dcd0*/  IMAD.MOV.U32 R0, RZ, RZ, R48 ;  /* 0x000000ffff007224 */ /* 0x000fe400078e0030 */
[----:B------:R1:W2:Y:S01]  /*dce0*/  MUFU.EX2 R48, R12 ;  /* 0x0000000c00307308 */ /* 0x0002a20000000800 */
[----:B------:R-:W-:-:S02]  /*dcf0*/  FMUL.FTZ R127, R127, R51 ;  /* 0x000000337f7f7220 */ /* 0x000fc40000410000 */
[-C--:B------:R-:W-:Y:S02]  /*dd00*/  FMUL.FTZ R136, R136, R50.reuse ;  /* 0x0000003288887220 */ /* 0x080fe40000410000 */
[-C--:B------:R-:W-:Y:S02]  /*dd10*/  FMUL.FTZ R137, R137, R50.reuse ;  /* 0x0000003289897220 */ /* 0x080fe40000410000 */
[-C--:B------:R-:W-:Y:S02]  /*dd20*/  FMUL.FTZ R138, R138, R51.reuse ;  /* 0x000000338a8a7220 */ /* 0x080fe40000410000 */
[----:B------:R-:W-:Y:S02]  /*dd30*/  FMUL.FTZ R139, R139, R51 ;  /* 0x000000338b8b7220 */ /* 0x000fe40000410000 */
[-C--:B------:R-:W-:Y:S02]  /*dd40*/  FMUL.FTZ R140, R140, R50.reuse ;  /* 0x000000328c8c7220 */ /* 0x080fe40000410000 */
[----:B------:R-:W-:-:S02]  /*dd50*/  FMUL.FTZ R141, R141, R50 ;  /* 0x000000328d8d7220 */ /* 0x000fc40000410000 */
[----:B------:R-:W-:Y:S01]  /*dd60*/  FMUL.FTZ R142, R142, R51 ;  /* 0x000000338e8e7220 */ /* 0x000fe20000410000 */
[----:B-1----:R-:W1:Y:S01]  /*dd70*/  LDSM.16.MT88.4 R12, [R212+0x9000] ;  /* 0x00900000d40c783b */ /* 0x002e620000004200 */
[-C--:B--2---:R-:W-:Y:S02]  /*dd80*/  FMUL.FTZ R112, R112, R48.reuse ;  /* 0x0000003070707220 */ /* 0x084fe40000410000 */
[-C--:B------:R-:W-:Y:S02]  /*dd90*/  FMUL.FTZ R113, R113, R48.reuse ;  /* 0x0000003071717220 */ /* 0x080fe40000410000 */
        /* <DEDUP_REMOVED lines=17> */
[-C--:B------:R-:W-:Y:S01]  /*deb0*/  FMUL.FTZ R156, R156, R50.reuse ;  /* 0x000000329c9c7220 */ /* 0x080fe20000410000 */
[----:B-1----:R-:W-:Y:S01]  /*dec0*/  HMMA.16816.F32.BF16 R52, R8, R12, R112 ;  /* 0x0000000c0834723c */ /* 0x002fe20000041870 */
[----:B------:R-:W-:Y:S02]  /*ded0*/  FMUL.FTZ R157, R157, R50 ;  /* 0x000000329d9d7220 */ /* 0x000fe40000410000 */
[-C--:B------:R-:W-:Y:S02]  /*dee0*/  FMUL.FTZ R158, R158, R51.reuse ;  /* 0x000000339e9e7220 */ /* 0x080fe40000410000 */
[----:B------:R-:W-:-:S02]  /*def0*/  FMUL.FTZ R159, R159, R51 ;  /* 0x000000339f9f7220 */ /* 0x000fc40000410000 */
[----:B------:R-:W-:Y:S01]  /*df00*/  MOV R115, R57 ;  /* 0x0000003900737202 */ /* 0x000fe20000000f00 */
[----:B------:R-:W-:Y:S01]  /*df10*/  IMAD.MOV.U32 R114, RZ, RZ, R59 ;  /* 0x000000ffff727224 */ /* 0x000fe200078e003b */
[C---:B------:R-:W-:Y:S01]  /*df20*/  HMMA.16816.F32.BF16 R108, R4.reuse, R12, R108 ;  /* 0x0000000c046c723c */ /* 0x040fe2000004186c */
[----:B------:R-:W-:Y:S01]  /*df30*/  IMAD.MOV.U32 R113, RZ, RZ, R61 ;  /* 0x000000ffff717224 */ /* 0x000fe200078e003d */
[----:B------:R-:W-:Y:S01]  /*df40*/  MOV R112, R2 ;  /* 0x0000000200707202 */ /* 0x000fe20000000f00 */
[-C--:B------:R-:W-:Y:S01]  /*df50*/  FMUL.FTZ R168, R168, R50.reuse ;  /* 0x00000032a8a87220 */ /* 0x080fe20000410000 */
[----:B------:R-:W-:Y:S01]  /*df60*/  LOP3.LUT R2, R27, UR8, R44, 0x96, !PT ;  /* 0x000000081b027c12 */ /* 0x000fe2000f8e962c */
[----:B------:R-:W-:Y:S02]  /*df70*/  FMUL.FTZ R169, R169, R50 ;  /* 0x00000032a9a97220 */ /* 0x000fe40000410000 */
[-C--:B------:R-:W-:Y:S01]  /*df80*/  FMUL.FTZ R170, R170, R51.reuse ;  /* 0x00000033aaaa7220 */ /* 0x080fe20000410000 */
[----:B------:R-:W-:Y:S01]  /*df90*/  HMMA.16816.F32.BF16 R120, R4, R14, R120 ;  /* 0x0000000e0478723c */ /* 0x000fe20000041878 */
[----:B------:R-:W-:-:S02]  /*dfa0*/  FMUL.FTZ R171, R171, R51 ;  /* 0x00000033abab7220 */ /* 0x000fc40000410000 */
[-C--:B------:R-:W-:Y:S02]  /*dfb0*/  FMUL.FTZ R164, R164, R48.reuse ;  /* 0x00000030a4a47220 */ /* 0x080fe40000410000 */
[----:B------:R-:W-:Y:S02]  /*dfc0*/  FMUL.FTZ R165, R165, R48 ;  /* 0x00000030a5a57220 */ /* 0x000fe40000410000 */
[-C--:B------:R-:W-:Y:S01]  /*dfd0*/  FMUL.FTZ R72, R72, R50.reuse ;  /* 0x0000003248487220 */ /* 0x080fe20000410000 */
[----:B------:R-:W-:Y:S01]  /*dfe0*/  HMMA.16816.F32.BF16 R56, R8, R14, R116 ;  /* 0x0000000e0838723c */ /* 0x000fe20000041874 */
[----:B------:R-:W1:Y:S01]  /*dff0*/  LDSM.16.MT88.4 R12, [R214+0x9000] ;  /* 0x00900000d60c783b */ /* 0x000e620000004200 */
[-C--:B------:R-:W-:Y:S02]  /*e000*/  FMUL.FTZ R73, R73, R50.reuse ;  /* 0x0000003249497220 */ /* 0x080fe40000410000 */
[-C--:B------:R-:W-:Y:S02]  /*e010*/  FMUL.FTZ R74, R74, R51.reuse ;  /* 0x000000334a4a7220 */ /* 0x080fe40000410000 */
[----:B------:R-:W-:Y:S01]  /*e020*/  FMUL.FTZ R75, R75, R51 ;  /* 0x000000334b4b7220 */ /* 0x000fe20000410000 */
[----:B------:R-:W-:Y:S01]  /*e030*/  MOV R116, R115 ;  /* 0x0000007300747202 */ /* 0x000fe20000000f00 */
[----:B------:R-:W-:-:S02]  /*e040*/  FMUL.FTZ R76, R76, R50 ;  /* 0x000000324c4c7220 */ /* 0x000fc40000410000 */
[-C--:B------:R-:W-:Y:S02]  /*e050*/  FMUL.FTZ R77, R77, R50.reuse ;  /* 0x000000324d4d7220 */ /* 0x080fe40000410000 */
[-C--:B------:R-:W-:Y:S01]  /*e060*/  FMUL.FTZ R78, R78, R51.reuse ;  /* 0x000000334e4e7220 */ /* 0x080fe20000410000 */
        /* <DEDUP_REMOVED lines=14> */
[-C--:B------:R-:W-:Y:S02]  /*e150*/  FMUL.FTZ R81, R81, R48.reuse ;  /* 0x0000003051517220 */ /* 0x080fe40000410000 */
[-C--:B------:R-:W-:Y:S01]  /*e160*/  FMUL.FTZ R84, R84, R48.reuse ;  /* 0x0000003054547220 */ /* 0x080fe20000410000 */
[----:B-1----:R-:W-:Y:S01]  /*e170*/  HMMA.16816.F32.BF16 R128, R8, R12, R128 ;  /* 0x0000000c0880723c */ /* 0x002fe20000041880 */
[-C--:B------:R-:W-:Y:S02]  /*e180*/  FMUL.FTZ R85, R85, R48.reuse ;  /* 0x0000003055557220 */ /* 0x080fe40000410000 */
[-C--:B------:R-:W-:Y:S02]  /*e190*/  FMUL.FTZ R96, R96, R48.reuse ;  /* 0x0000003060607220 */ /* 0x080fe40000410000 */
[----:B------:R-:W-:-:S02]  /*e1a0*/  FMUL.FTZ R97, R97, R48 ;  /* 0x0000003061617220 */ /* 0x000fc40000410000 */
[----:B------:R-:W-:Y:S01]  /*e1b0*/  IMAD.MOV.U32 R117, RZ, RZ, R3 ;  /* 0x000000ffff757224 */ /* 0x000fe200078e0003 */
[----:B------:R-:W-:Y:S01]  /*e1c0*/  HMMA.16816.F32.BF16 R124, R4, R12, R124 ;  /* 0x0000000c047c723c */ /* 0x000fe2000004187c */
[----:B------:R-:W-:-:S04]  /*e1d0*/  IMAD.WIDE.U32 R2, R2, -0x2daee0ad, RZ ;  /* 0xd2511f5302027825 */ /* 0x000fc800078e00ff */
[----:B------:R-:W-:Y:S02]  /*e1e0*/  IMAD.MOV.U32 R119, RZ, RZ, R0 ;  /* 0x000000ffff777224 */ /* 0x000fe400078e0000 */
[----:B------:R-:W-:Y:S01]  /*e1f0*/  FFMA.FTZ R0, R188, c[0x0][0x23c], -R30 ;  /* 0x00008f00bc007a23 */ /* 0x000fe2000001081e */
[-C--:B------:R-:W-:Y:S01]  /*e200*/  HMMA.16816.F32.BF16 R136, R4, R14.reuse, R136 ;  /* 0x0000000e0488723c */ /* 0x080fe20000041888 */
[----:B------:R-:W-:Y:S01]  /*e210*/  IMAD.MOV.U32 R45, RZ, RZ, R112 ;  /* 0x000000ffff2d7224 */ /* 0x000fe200078e0070 */
[----:B------:R-:W-:Y:S01]  /*e220*/  MOV R112, R187 ;  /* 0x000000bb00707202 */ /* 0x000fe20000000f00 */
[----:B------:R-:W-:Y:S02]  /*e230*/  IMAD.MOV.U32 R187, RZ, RZ, R249 ;  /* 0x000000ffffbb7224 */ /* 0x000fe400078e00f9 */
[----:B------:R-:W-:Y:S01]  /*e240*/  IMAD.MOV.U32 R115, RZ, RZ, R22 ;  /* 0x000000ffff737224 */ /* 0x000fe200078e0016 */
[----:B------:R-:W-:Y:S01]  /*e250*/  MOV R22, R250 ;  /* 0x000000fa00167202 */ /* 0x000fe20000000f00 */
[----:B------:R-:W-:Y:S01]  /*e260*/  IMAD.MOV.U32 R118, RZ, RZ, R186 ;  /* 0x000000ffff767224 */ /* 0x000fe200078e00ba */
[----:B------:R-:W-:Y:S01]  /*e270*/  HMMA.16816.F32.BF16 R60, R8, R14, R132 ;  /* 0x0000000e083c723c */ /* 0x000fe20000041884 */
[----:B------:R-:W1:Y:S01]  /*e280*/  LDSM.16.MT88.4 R12, [R212+0xa000] ;  /* 0x00a00000d40c783b */ /* 0x000e620000004200 */
[----:B------:R2:W-:Y:S01]  /*e290*/  MUFU.EX2 R133, R0 ;  /* 0x0000000000857308 */ /* 0x0005e20000000800 */
[----:B------:R-:W-:-:S04]  /*e2a0*/  IMAD.MOV.U32 R186, RZ, RZ, R248 ;  /* 0x000000ffffba7224 */ /* 0x000fc800078e00f8 */
[----:B------:R-:W-:Y:S01]  /*e2b0*/  IMAD.MOV.U32 R134, RZ, RZ, R113 ;  /* 0x000000ffff867224 */ /* 0x000fe200078e0071 */
[----:B------:R-:W-:Y:S01]  /*e2c0*/  HMMA.16816.F32.BF16 R68, R8, R16, R68 ;  /* 0x000000100844723c */ /* 0x000fe20000041844 */
[----:B------:R-:W-:Y:S02]  /*e2d0*/  IMAD.MOV.U32 R113, RZ, RZ, R101 ;  /* 0x000000ffff717224 */ /* 0x000fe400078e0065 */
[----:B------:R-:W-:Y:S02]  /*e2e0*/  IMAD.MOV.U32 R135, RZ, RZ, R114 ;  /* 0x000000ffff877224 */ /* 0x000fe400078e0072 */
[----:B------:R-:W-:-:S03]  /*e2f0*/  IMAD.MOV.U32 R114, RZ, RZ, R102 ;  /* 0x000000ffff727224 */ /* 0x000fc600078e0066 */
[----:B------:R-:W-:Y:S01]  /*e300*/  HMMA.16816.F32.BF16 R80, R8, R18, R80 ;  /* 0x000000120850723c */ /* 0x000fe20000041850 */
[----:B--2---:R-:W-:-:S04]  /*e310*/  FFMA.FTZ R0, R178, c[0x0][0x23c], -R30 ;  /* 0x00008f00b2007a23 */ /* 0x004fc8000001081e */
[----:B------:R2:W-:Y:S03]  /*e320*/  MUFU.EX2 R101, R0 ;  /* 0x0000000000657308 */ /* 0x0005e60000000800 */
[-C--:B-1----:R-:W-:Y:S08]  /*e330*/  HMMA.16816.F32.BF16 R144, R8, R12.reuse, R144 ;  /* 0x0000000c0890723c */ /* 0x082ff00000041890 */
[C---:B------:R-:W-:Y:S08]  /*e340*/  HMMA.16816.F32.BF16 R140, R4.reuse, R12, R140 ;  /* 0x0000000c048c723c */ /* 0x040ff0000004188c */
[-C--:B------:R-:W-:Y:S08]  /*e350*/  HMMA.16816.F32.BF16 R152, R4, R14.reuse, R152 ;  /* 0x0000000e0498723c */ /* 0x080ff00000041898 */
[----:B------:R-:W-:Y:S01]  /*e360*/  HMMA.16816.F32.BF16 R64, R8, R14, R148 ;  /* 0x0000000e0840723c */ /* 0x000fe20000041894 */
[----:B------:R-:W1:Y:S06]  /*e370*/  LDSM.16.MT88.4 R12, [R214+0xa000] ;  /* 0x00a00000d60c783b */ /* 0x000e6c0000004200 */
[----:B------:R-:W-:Y:S01]  /*e380*/  MOV R148, R103 ;  /* 0x0000006700947202 */ /* 0x000fe20000000f00 */
[----:B------:R-:W-:-:S02]  /*e390*/  IMAD.MOV.U32 R151, RZ, RZ, R23 ;  /* 0x000000ffff977224 */ /* 0x000fc400078e0017 */
[----:B------:R-:W-:Y:S02]  /*e3a0*/  IMAD.MOV.U32 R23, RZ, RZ, R251 ;  /* 0x000000ffff177224 */ /* 0x000fe400078e00fb */
[----:B------:R-:W-:Y:S02]  /*e3b0*/  IMAD.MOV.U32 R150, RZ, RZ, R239 ;  /* 0x000000ffff967224 */ /* 0x000fe400078e00ef */
[----:B------:R-:W-:Y:S01]  /*e3c0*/  IMAD.MOV.U32 R149, RZ, RZ, R185 ;  /* 0x000000ffff957224 */ /* 0x000fe200078e00b9 */
[-C--:B-1----:R-:W-:Y:S08]  /*e3d0*/  HMMA.16816.F32.BF16 R160, R8, R12.reuse, R160 ;  /* 0x0000000c08a0723c */ /* 0x082ff000000418a0 */
[C---:B------:R-:W-:Y:S08]  /*e3e0*/  HMMA.16816.F32.BF16 R156, R4.reuse, R12, R156 ;  /* 0x0000000c049c723c */ /* 0x040ff0000004189c */
[-C--:B------:R-:W-:Y:S08]  /*e3f0*/  HMMA.16816.F32.BF16 R168, R4, R14.reuse, R168 ;  /* 0x0000000e04a8723c */ /* 0x080ff000000418a8 */
[----:B------:R-:W-:Y:S01]  /*e400*/  HMMA.16816.F32.BF16 R164, R8, R14, R164 ;  /* 0x0000000e08a4723c */ /* 0x000fe200000418a4 */
[----:B------:R-:W1:Y:S07]  /*e410*/  LDSM.16.MT88.4 R12, [R214+0xb000] ;  /* 0x00b00000d60c783b */ /* 0x000e6e0000004200 */
[C---:B-1----:R-:W-:Y:S08]  /*e420*/  HMMA.16816.F32.BF16 R88, R4.reuse, R12, R88 ;  /* 0x0000000c0458723c */ /* 0x042ff00000041858 */
[----:B------:R-:W-:Y:S07]  /*e430*/  HMMA.16816.F32.BF16 R92, R4, R14, R92 ;  /* 0x0000000e045c723c */ /* 0x000fee000004185c */
[----:B------:R-:W-:Y:S01]  /*e440*/  LOP3.LUT R5, R21, UR8, R24, 0x96, !PT ;  /* 0x0000000815057c12 */ /* 0x000fe2000f8e9618 */
[----:B------:R-:W-:Y:S01]  /*e450*/  HMMA.16816.F32.BF16 R84, R8, R12, R84 ;  /* 0x0000000c0854723c */ /* 0x000fe20000041854 */
[----:B------:R-:W-:Y:S01]  /*e460*/  LOP3.LUT R4, R3, UR18, R34, 0x96, !PT ;  /* 0x0000001203047c12 */ /* 0x000fe2000f8e9622 */
[----:B------:R-:W1:Y:S01]  /*e470*/  LDSM.16.MT88.4 R24, [R214+0x9400] ;  /* 0x00940000d618783b */ /* 0x000e620000004200 */
[----:B------:R-:W-:-:S04]  /*e480*/  LOP3.LUT R7, R2, 0xffff, RZ, 0xc0, !PT ;  /* 0x0000ffff02077812 */ /* 0x000fc800078ec0ff */
[----:B------:R-:W-:Y:S01]  /*e490*/  LOP3.LUT R13, R2, 0xff, RZ, 0xc0, !PT ;  /* 0x000000ff020d7812 */ /* 0x000fe200078ec0ff */
[----:B------:R-:W-:Y:S01]  /*e4a0*/  HMMA.16816.F32.BF16 R96, R8, R14, R96 ;  /* 0x0000000e0860723c */ /* 0x000fe20000041860 */
[----:B------:R-:W-:-:S06]  /*e4b0*/  SHF.R.U32.HI R12, RZ, 0x10, R2 ;  /* 0x00000010ff0c7819 */ /* 0x000fcc0000011602 */
[----:B------:R-:W-:Y:S01]  /*e4c0*/  SHF.R.U32.HI R11, RZ, 0x18, R2 ;  /* 0x00000018ff0b7819 */ /* 0x000fe20000011602 */
[----:B------:R-:W-:-:S04]  /*e4d0*/  IMAD.WIDE.U32 R2, R5, -0x2daee0ad, RZ ;  /* 0xd2511f5305027825 */ /* 0x000fc800078e00ff */
[----:B------:R-:W-:Y:S01]  /*e4e0*/  FFMA.FTZ R5, R175, c[0x0][0x23c], -R30 ;  /* 0x00008f00af057a23 */ /* 0x000fe2000001081e */
[C---:B------:R-:W-:Y:S02]  /*e4f0*/  LOP3.LUT R6, R2.reuse, 0xffff, RZ, 0xc0, !PT ;  /* 0x0000ffff02067812 */ /* 0x040fe400078ec0ff */
[----:B------:R-:W-:Y:S01]  /*e500*/  LOP3.LUT R10, R2, 0xff, RZ, 0xc0, !PT ;  /* 0x000000ff020a7812 */ /* 0x000fe200078ec0ff */
[----:B------:R3:W-:Y:S01]  /*e510*/  MUFU.EX2 R102, R5 ;  /* 0x0000000500667308 */ /* 0x0007e20000000800 */
[--C-:B------:R-:W-:Y:S02]  /*e520*/  SHF.R.U32.HI R9, RZ, 0x10, R2.reuse ;  /* 0x00000010ff097819 */ /* 0x100fe40000011602 */
[----:B------:R-:W-:Y:S02]  /*e530*/  SHF.R.U32.HI R8, RZ, 0x18, R2 ;  /* 0x00000018ff087819 */ /* 0x000fe40000011602 */
[----:B--2---:R-:W-:Y:S02]  /*e540*/  LOP3.LUT R0, R3, UR18, R32, 0x96, !PT ;  /* 0x0000001203007c12 */ /* 0x004fe4000f8e9620 */
[----:B------:R-:W-:Y:S01]  /*e550*/  LOP3.LUT R2, R12, 0xff, RZ, 0xc0, !PT ;  /* 0x000000ff0c027812 */ /* 0x000fe200078ec0ff */
[----:B------:R-:W-:Y:S01]  /*e560*/  LDSM.16.MT88.4 R32, [R214+0xb400] ;  /* 0x00b40000d620783b */ /* 0x000fe20000004200 */
[----:B------:R-:W-:-:S02]  /*e570*/  SHF.R.U32.HI R3, RZ, 0x8, R7 ;  /* 0x00000008ff037819 */ /* 0x000fc40000011607 */
[----:B------:R-:W-:Y:S01]  /*e580*/  PRMT R11, R2, 0x5410, R11 ;  /* 0x00005410020b7816 */ /* 0x000fe2000000000b */
[----:B------:R-:W-:Y:S01]  /*e590*/  FFMA.FTZ R2, R240, c[0x0][0x23c], -R31 ;  /* 0x00008f00f0027a23 */ /* 0x000fe2000001081f */
[----:B------:R-:W-:Y:S02]  /*e5a0*/  PRMT R7, R13, 0x5410, R3 ;  /* 0x000054100d077816 */ /* 0x000fe40000000003 */
[----:B------:R-:W-:Y:S01]  /*e5b0*/  SHF.R.U32.HI R3, RZ, 0x8, R6 ;  /* 0x00000008ff037819 */ /* 0x000fe20000011606 */
[----:B------:R2:W-:Y:S01]  /*e5c0*/  MUFU.EX2 R132, R2 ;  /* 0x0000000200847308 */ /* 0x0005e20000000800 */
[----:B---3--:R-:W-:Y:S01]  /*e5d0*/  FFMA.FTZ R5, R172, c[0x0][0x23c], -R30 ;  /* 0x00008f00ac057a23 */ /* 0x008fe2000001081e */
[----:B------:R-:W-:Y:S02]  /*e5e0*/  LOP3.LUT R6, R4, 0xff, RZ, 0xc0, !PT ;  /* 0x000000ff04067812 */ /* 0x000fe400078ec0ff */
[----:B------:R-:W-:Y:S01]  /*e5f0*/  PRMT R12, R10, 0x5410, R3 ;  /* 0x000054100a0c7816 */ /* 0x000fe20000000003 */
[----:B------:R-:W-:Y:S01]  /*e600*/  FFMA.FTZ R3, R182, c[0x0][0x23c], -R31 ;  /* 0x00008f00b6037a23 */ /* 0x000fe2000001081f */
[----:B------:R-:W-:Y:S01]  /*e610*/  MOV R172, R186 ;  /* 0x000000ba00ac7202 */ /* 0x000fe20000000f00 */
[----:B------:R-:W-:Y:S01]  /*e620*/  IMAD.MOV.U32 R182, RZ, RZ, R22 ;  /* 0x000000ffffb67224 */ /* 0x000fe200078e0016 */
[----:B------:R3:W4:Y:S01]  /*e630*/  MUFU.EX2 R103, R5 ;  /* 0x0000000500677308 */ /* 0x0007220000000800 */
[----:B--2---:R-:W-:-:S07]  /*e640*/  LOP3.LUT R2, R9, 0xff, RZ, 0xc0, !PT ;  /* 0x000000ff09027812 */ /* 0x004fce00078ec0ff */
[----:B------:R2:W-:Y:S01]  /*e650*/  MUFU.EX2 R249, R3 ;  /* 0x0000000300f97308 */ /* 0x0005e20000000800 */
[----:B------:R-:W-:Y:S02]  /*e660*/  PRMT R17, R2, 0x5410, R8 ;  /* 0x0000541002117816 */ /* 0x000fe40000000008 */
[----:B------:R-:W-:Y:S02]  /*e670*/  LOP3.LUT R2, R4, 0xffff, RZ, 0xc0, !PT ;  /* 0x0000ffff04027812 */ /* 0x000fe400078ec0ff */
[--C-:B---3--:R-:W-:Y:S02]  /*e680*/  SHF.R.U32.HI R5, RZ, 0x18, R4.reuse ;  /* 0x00000018ff057819 */ /* 0x108fe40000011604 */
[----:B--2---:R-:W-:Y:S02]  /*e690*/  SHF.R.U32.HI R3, RZ, 0x10, R4 ;  /* 0x00000010ff037819 */ /* 0x004fe40000011604 */
[----:B------:R-:W-:Y:S02]  /*e6a0*/  SHF.R.U32.HI R4, RZ, 0x8, R2 ;  /* 0x00000008ff047819 */ /* 0x000fe40000011602 */
[----:B------:R-:W-:Y:S01]  /*e6b0*/  LOP3.LUT R2, R3, 0xff, RZ, 0xc0, !PT ;  /* 0x000000ff03027812 */ /* 0x000fe200078ec0ff */
[----:B------:R-:W-:Y:S01]  /*e6c0*/  FFMA.FTZ R3, R177, c[0x0][0x23c], -R31 ;  /* 0x00008f00b1037a23 */ /* 0x000fe2000001081f */
[----:B------:R-:W-:Y:S01]  /*e6d0*/  PRMT R6, R6, 0x5410, R4 ;  /* 0x0000541006067816 */ /* 0x000fe20000000004 */
[----:B------:R-:W-:Y:S01]  /*e6e0*/  FFMA.FTZ R4, R242, c[0x0][0x23c], -R28 ;  /* 0x00008f00f2047a23 */ /* 0x000fe2000001081c */
[----:B------:R-:W-:Y:S01]  /*e6f0*/  PRMT R5, R2, 0x5410, R5 ;  /* 0x0000541002057816 */ /* 0x000fe20000000005 */
[----:B------:R2:W-:Y:S01]  /*e700*/  MUFU.EX2 R251, R3 ;  /* 0x0000000300fb7308 */ /* 0x0005e20000000800 */
[----:B------:R-:W-:-:S07]  /*e710*/  LOP3.LUT R2, R0, 0xffff, RZ, 0xc0, !PT ;  /* 0x0000ffff00027812 */ /* 0x000fce00078ec0ff */
[----:B------:R-:W-:Y:S01]  /*e720*/  MUFU.EX2 R240, R4 ;  /* 0x0000000400f07308 */ /* 0x000fe20000000800 */
[----:B--2---:R-:W-:Y:S02]  /*e730*/  FFMA.FTZ R3, R173, c[0x0][0x23c], -R31 ;  /* 0x00008f00ad037a23 */ /* 0x004fe4000001081f */
[----:B------:R-:W-:-:S05]  /*e740*/  IMAD.MOV.U32 R173, RZ, RZ, R187 ;  /* 0x000000ffffad7224 */ /* 0x000fca00078e00bb */
[----:B------:R2:W3:Y:S02]  /*e750*/  MUFU.EX2 R250, R3 ;  /* 0x0000000300fa7308 */ /* 0x0004e40000000800 */
[----:B--2---:R-:W-:Y:S02]  /*e760*/  SHF.R.U32.HI R3, RZ, 0x8, R2 ;  /* 0x00000008ff037819 */ /* 0x004fe40000011602 */
[----:B------:R-:W-:-:S04]  /*e770*/  LOP3.LUT R2, R0, 0xff, RZ, 0xc0, !PT ;  /* 0x000000ff00027812 */ /* 0x000fc800078ec0ff */
[----:B------:R-:W-:Y:S01]  /*e780*/  PRMT R4, R2, 0x5410, R3 ;  /* 0x0000541002047816 */ /* 0x000fe20000000003 */
[----:B------:R-:W-:Y:S01]  /*e790*/  FFMA.FTZ R2, R183, c[0x0][0x23c], -R28 ;  /* 0x00008f00b7027a23 */ /* 0x000fe2000001081c */
[--C-:B------:R-:W-:Y:S01]  /*e7a0*/  SHF.R.U32.HI R3, RZ, 0x10, R0.reuse ;  /* 0x00000010ff037819 */ /* 0x100fe20000011600 */
[----:B------:R-:W-:Y:S02]  /*e7b0*/  IMAD.MOV.U32 R183, RZ, RZ, R23 ;  /* 0x000000ffffb77224 */ /* 0x000fe400078e0017 */
[----:B------:R2:W-:Y:S01]  /*e7c0*/  MUFU.EX2 R239, R2 ;  /* 0x0000000200ef7308 */ /* 0x0005e20000000800 */
[----:B------:R-:W5:Y:S01]  /*e7d0*/  LDSM.16.MT88.4 R20, [R212+0xb400] ;  /* 0x00b40000d414783b */ /* 0x000f620000004200 */
[----:B--2---:R-:W-:Y:S02]  /*e7e0*/  SHF.R.U32.HI R2, RZ, 0x18, R0 ;  /* 0x00000018ff027819 */ /* 0x004fe40000011600 */
[----:B------:R-:W-:Y:S01]  /*e7f0*/  LOP3.LUT R0, R3, 0xff, RZ, 0xc0, !PT ;  /* 0x000000ff03007812 */ /* 0x000fe200078ec0ff */
[----:B------:R-:W-:-:S03]  /*e800*/  FFMA.FTZ R3, R179, c[0x0][0x23c], -R28 ;  /* 0x00008f00b3037a23 */ /* 0x000fc6000001081c */
[----:B------:R-:W-:Y:S01]  /*e810*/  PRMT R16, R0, 0x5410, R2 ;  /* 0x0000541000107816 */ /* 0x000fe20000000002 */
[--C-:B------:R-:W-:Y:S01]  /*e820*/  HSET2.LE.AND R0, R7, R104.reuse, PT ;  /* 0x0000006807007233 */ /* 0x100fe20003803000 */
[----:B----4-:R-:W-:Y:S01]  /*e830*/  F2FP.BF16.PACK_AB R2, R103, R102 ;  /* 0x000000666702723e */ /* 0x010fe200000010ff */
[----:B------:R2:W-:Y:S03]  /*e840*/  MUFU.EX2 R248, R3 ;  /* 0x0000000300f87308 */ /* 0x0005e60000000800 */
[----:B------:R-:W-:Y:S01]  /*e850*/  LOP3.LUT R10, R0, R2, RZ, 0xc0, !PT ;  /* 0x00000002000a7212 */ /* 0x000fe200078ec0ff */
[----:B------:R-:W-:Y:S01]  /*e860*/  HSET2.LE.AND R0, R11, R104, PT ;  /* 0x000000680b007233 */ /* 0x000fe20003803000 */
[----:B---3--:R-:W-:-:S04]  /*e870*/  F2FP.BF16.PACK_AB R2, R250, R251 ;  /* 0x000000fbfa02723e */ /* 0x008fc800000010ff */
[----:B------:R-:W-:Y:S01]  /*e880*/  LOP3.LUT R11, R0, R2, RZ, 0xc0, !PT ;  /* 0x00000002000b7212 */ /* 0x000fe200078ec0ff */
[----:B------:R-:W-:Y:S01]  /*e890*/  HSET2.LE.AND R0, R6, R104, PT ;  /* 0x0000006806007233 */ /* 0x000fe20003803000 */
[----:B------:R-:W-:-:S04]  /*e8a0*/  F2FP.BF16.PACK_AB R2, R101, R133 ;  /* 0x000000856502723e */ /* 0x000fc800000010ff */
[----:B------:R-:W-:Y:S01]  /*e8b0*/  LOP3.LUT R8, R0, R2, RZ, 0xc0, !PT ;  /* 0x0000000200087212 */ /* 0x000fe200078ec0ff */
[----:B--2---:R-:W-:Y:S01]  /*e8c0*/  FFMA.FTZ R3, R174, c[0x0][0x23c], -R28 ;  /* 0x00008f00ae037a23 */ /* 0x004fe2000001081c */
[--C-:B------:R-:W-:Y:S01]  /*e8d0*/  HSET2.LE.AND R0, R5, R104.reuse, PT ;  /* 0x0000006805007233 */ /* 0x100fe20003803000 */
[----:B------:R-:W-:Y:S02]  /*e8e0*/  F2FP.BF16.PACK_AB R2, R249, R132 ;  /* 0x00000084f902723e */ /* 0x000fe400000010ff */
[----:B------:R2:W3:Y:S02]  /*e8f0*/  MUFU.EX2 R242, R3 ;  /* 0x0000000300f27308 */ /* 0x0004e40000000800 */
[----:B------:R-:W-:Y:S01]  /*e900*/  LOP3.LUT R9, R0, R2, RZ, 0xc0, !PT ;  /* 0x0000000200097212 */ /* 0x000fe200078ec0ff */
[--C-:B------:R-:W-:Y:S01]  /*e910*/  FFMA.FTZ R2, R176, c[0x0][0x23c], -R29.reuse ;  /* 0x00008f00b0027a23 */ /* 0x100fe2000001081d */
[----:B------:R-:W-:Y:S02]  /*e920*/  HSET2.LE.AND R0, R12, R104, PT ;  /* 0x000000680c007233 */ /* 0x000fe40003803000 */
[----:B------:R-:W4:Y:S02]  /*e930*/  LDSM.16.MT88.4 R12, [R212+0x9400] ;  /* 0x00940000d40c783b */ /* 0x000f240000004200 */
[----:B------:R3:W-:Y:S01]  /*e940*/  MUFU.EX2 R188, R2 ;  /* 0x0000000200bc7308 */ /* 0x0007e20000000800 */
[----:B-1----:R-:W-:Y:S01]  /*e950*/  HMMA.16816.F32.BF16 R128, R8, R24, R128 ;  /* 0x000000180880723c */ /* 0x002fe20000041880 */
[----:B--2---:R-:W-:-:S07]  /*e960*/  FFMA.FTZ R3, R243, c[0x0][0x23c], -R29 ;  /* 0x00008f00f3037a23 */ /* 0x004fce000001081d */
[----:B------:R-:W-:Y:S01]  /*e970*/  HMMA.16816.F32.BF16 R60, R8, R26, R60 ;  /* 0x0000001a083c723c */ /* 0x000fe2000004183c */
[----:B------:R-:W-:Y:S01]  /*e980*/  IMAD.MOV.U32 R243, RZ, RZ, R45 ;  /* 0x000000fffff37224 */ /* 0x000fe200078e002d */
[----:B------:R1:W-:Y:S01]  /*e990*/  MUFU.EX2 R186, R3 ;  /* 0x0000000300ba7308 */ /* 0x0003e20000000800 */
[----:B---3--:R-:W-:-:S05]  /*e9a0*/  F2FP.BF16.PACK_AB R2, R242, R248 ;  /* 0x000000f8f202723e */ /* 0x008fca00000010ff */
[----:B-----5:R-:W-:Y:S01]  /*e9b0*/  HMMA.16816.F32.BF16 R68, R8, R20, R68 ;  /* 0x000000140844723c */ /* 0x020fe20000041844 */
[----:B------:R-:W-:Y:S01]  /*e9c0*/  LOP3.LUT R6, R0, R2, RZ, 0xc0, !PT ;  /* 0x0000000200067212 */ /* 0x000fe200078ec0ff */
[----:B------:R-:W-:-:S06]  /*e9d0*/  HSET2.LE.AND R0, R17, R104, PT ;  /* 0x0000006811007233 */ /* 0x000fcc0003803000 */
[----:B------:R-:W-:Y:S01]  /*e9e0*/  HMMA.16816.F32.BF16 R80, R8, R22, R80 ;  /* 0x000000160850723c */ /* 0x000fe20000041850 */
[----:B-1----:R-:W-:-:S04]  /*e9f0*/  FFMA.FTZ R3, R181, c[0x0][0x23c], -R29 ;  /* 0x00008f00b5037a23 */ /* 0x002fc8000001081d */
[----:B------:R1:W2:Y:S03]  /*ea00*/  MUFU.EX2 R187, R3 ;  /* 0x0000000300bb7308 */ /* 0x0002a60000000800 */
[C---:B------:R-:W-:Y:S08]  /*ea10*/  HMMA.16816.F32.BF16 R84, R8.reuse, R32, R84 ;  /* 0x000000200854723c */ /* 0x040ff00000041854 */
[----:B----4-:R-:W-:Y:S01]  /*ea20*/  HMMA.16816.F32.BF16 R52, R8, R12, R52 ;  /* 0x0000000c0834723c */ /* 0x010fe20000041834 */
[----:B-1----:R-:W-:Y:S01]  /*ea30*/  FFMA.FTZ R3, R241, c[0x0][0x23c], -R29 ;  /* 0x00008f00f1037a23 */ /* 0x002fe2000001081d */
[----:B--2---:R-:W-:-:S06]  /*ea40*/  F2FP.BF16.PACK_AB R2, R188, R187 ;  /* 0x000000bbbc02723e */ /* 0x004fcc00000010ff */
[----:B------:R-:W-:Y:S01]  /*ea50*/  HMMA.16816.F32.BF16 R56, R8, R14, R56 ;  /* 0x0000000e0838723c */ /* 0x000fe20000041838 */
[----:B------:R-:W-:Y:S01]  /*ea60*/  IMAD.MOV.U32 R241, RZ, RZ, R184 ;  /* 0x000000fffff17224 */ /* 0x000fe200078e00b8 */
[----:B------:R-:W1:Y:S01]  /*ea70*/  MUFU.EX2 R185, R3 ;  /* 0x0000000300b97308 */ /* 0x000e620000000800 */
[----:B------:R-:W-:Y:S01]  /*ea80*/  LOP3.LUT R7, R0, R2, RZ, 0xc0, !PT ;  /* 0x0000000200077212 */ /* 0x000fe200078ec0ff */
[----:B------:R-:W-:Y:S01]  /*ea90*/  HSET2.LE.AND R0, R4, R104, PT ;  /* 0x0000006804007233 */ /* 0x000fe20003803000 */
[----:B------:R-:W-:-:S03]  /*eaa0*/  F2FP.BF16.PACK_AB R2, R239, R240 ;  /* 0x000000f0ef02723e */ /* 0x000fc600000010ff */
[----:B------:R-:W-:Y:S01]  /*eab0*/  HMMA.16816.F32.BF16 R96, R8, R34, R96 ;  /* 0x000000220860723c */ /* 0x000fe20000041860 */
[----:B------:R-:W-:Y:S01]  /*eac0*/  LOP3.LUT R4, R0, R2, RZ, 0xc0, !PT ;  /* 0x0000000200047212 */ /* 0x000fe200078ec0ff */
[----:B------:R-:W-:Y:S02]  /*ead0*/  HSET2.LE.AND R0, R16, R104, PT ;  /* 0x0000006810007233 */ /* 0x000fe40003803000 */
[----:B------:R-:W2:Y:S01]  /*eae0*/  LDSM.16.MT88.4 R16, [R212+0xa400] ;  /* 0x00a40000d410783b */ /* 0x000ea20000004200 */
[----:B-1----:R-:W-:-:S04]  /*eaf0*/  F2FP.BF16.PACK_AB R2, R185, R186 ;  /* 0x000000bab902723e */ /* 0x002fc800000010ff */
[----:B------:R-:W-:Y:S02]  /*eb00*/  LOP3.LUT R5, R0, R2, RZ, 0xc0, !PT ;  /* 0x0000000200057212 */ /* 0x000fe400078ec0ff */
[----:B------:R-:W-:-:S04]  /*eb10*/  MOV R0, UR33 ;  /* 0x0000002100007c02 */ /* 0x000fc80008000f00 */
[----:B------:R-:W-:Y:S01]  /*eb20*/  LOP3.LUT R0, R47, UR4, R0, 0x96, !PT ;  /* 0x000000042f007c12 */ /* 0x000fe2000f8e9600 */
[----:B------:R-:W-:Y:S04]  /*eb30*/  HMMA.16816.F32.BF16 R108, R4, R12, R108 ;  /* 0x0000000c046c723c */ /* 0x000fe8000004186c */
[----:B------:R-:W-:-:S04]  /*eb40*/  IMAD.WIDE.U32 R2, R0, -0x326172a9, RZ ;  /* 0xcd9e8d5700027825 */ /* 0x000fc800078e00ff */
[----:B------:R-:W-:Y:S01]  /*eb50*/  HMMA.16816.F32.BF16 R120, R4, R14, R120 ;  /* 0x0000000e0478723c */ /* 0x000fe20000041878 */
[----:B------:R-:W1:Y:S01]  /*eb60*/  LDSM.16.MT88.4 R12, [R214+0xa400] ;  /* 0x00a40000d60c783b */ /* 0x000e620000004200 */
[C---:B------:R-:W-:Y:S02]  /*eb70*/  LOP3.LUT R0, R3.reuse, UR16, R182, 0x96, !PT ;  /* 0x0000001003007c12 */ /* 0x040fe4000f8e96b6 */
[----:B------:R-:W-:-:S04]  /*eb80*/  LOP3.LUT R3, R3, UR16, R172, 0x96, !PT ;  /* 0x0000001003037c12 */ /* 0x000fc8000f8e96ac */
[C---:B------:R-:W-:Y:S08]  /*eb90*/  HMMA.16816.F32.BF16 R124, R4.reuse, R24, R124 ;  /* 0x00000018047c723c */ /* 0x040ff0000004187c */
[C---:B------:R-:W-:Y:S01]  /*eba0*/  HMMA.16816.F32.BF16 R136, R4.reuse, R26, R136 ;  /* 0x0000001a0488723c */ /* 0x040fe20000041888 */
[----:B------:R-:W-:Y:S07]  /*ebb0*/  LDSM.16.MT88.4 R24, [R212+0xb800] ;  /* 0x00b80000d418783b */ /* 0x000fee0000004200 */
[C---:B--2---:R-:W-:Y:S08]  /*ebc0*/  HMMA.16816.F32.BF16 R140, R4.reuse, R16, R140 ;  /* 0x00000010048c723c */ /* 0x044ff0000004188c */
[C---:B------:R-:W-:Y:S08]  /*ebd0*/  HMMA.16816.F32.BF16 R152, R4.reuse, R18, R152 ;  /* 0x000000120498723c */ /* 0x040ff00000041898 */
[C---:B------:R-:W-:Y:S08]  /*ebe0*/  HMMA.16816.F32.BF16 R72, R4.reuse, R20, R72 ;  /* 0x000000140448723c */ /* 0x040ff00000041848 */
[C---:B-1----:R-:W-:Y:S08]  /*ebf0*/  HMMA.16816.F32.BF16 R156, R4.reuse, R12, R156 ;  /* 0x0000000c049c723c */ /* 0x042ff0000004189c */
[C---:B------:R-:W-:Y:S08]  /*ec00*/  HMMA.16816.F32.BF16 R168, R4.reuse, R14, R168 ;  /* 0x0000000e04a8723c */ /* 0x040ff000000418a8 */
[C---:B------:R-:W-:Y:S01]  /*ec10*/  HMMA.16816.F32.BF16 R76, R4.reuse, R22, R76 ;  /* 0x00000016044c723c */ /* 0x040fe2000004184c */
[----:B------:R-:W1:Y:S07]  /*ec20*/  LDSM.16.MT88.4 R20, [R214+0x9800] ;  /* 0x00980000d614783b */ /* 0x000e6e0000004200 */
[C---:B------:R-:W-:Y:S08]  /*ec30*/  HMMA.16816.F32.BF16 R88, R4.reuse, R32, R88 ;  /* 0x000000200458723c */ /* 0x040ff00000041858 */
[----:B------:R-:W-:Y:S01]  /*ec40*/  HMMA.16816.F32.BF16 R92, R4, R34, R92 ;  /* 0x00000022045c723c */ /* 0x000fe2000004185c */
[----:B------:R-:W-:Y:S06]  /*ec50*/  LDSM.16.MT88.4 R32, [R214+0xb800] ;  /* 0x00b80000d620783b */ /* 0x000fec0000004200 */
[--C-:B------:R-:W-:Y:S01]  /*ec60*/  LOP3.LUT R6, R39, UR14, R2.reuse, 0x96, !PT ;  /* 0x0000000e27067c12 */ /* 0x100fe2000f8e9602 */
[----:B------:R-:W-:Y:S01]  /*ec70*/  IMAD.WIDE.U32 R4, R0, -0x2daee0ad, RZ ;  /* 0xd2511f5300047825 */ /* 0x000fe200078e00ff */
[----:B------:R-:W-:Y:S01]  /*ec80*/  LOP3.LUT R7, R37, UR14, R2, 0x96, !PT ;  /* 0x0000000e25077c12 */ /* 0x000fe2000f8e9602 */
[----:B------:R-:W-:Y:S02]  /*ec90*/  HMMA.16816.F32.BF16 R160, R8, R12, R160 ;  /* 0x0000000c08a0723c */ /* 0x000fe400000418a0 */
[----:B------:R-:W-:Y:S01]  /*eca0*/  FFMA.FTZ R0, R196, c[0x0][0x23c], -R30 ;  /* 0x00008f00c4007a23 */ /* 0x000fe2000001081e */
[----:B------:R-:W-:Y:S01]  /*ecb0*/  LOP3.LUT R5, R5, UR13, R42, 0x96, !PT ;  /* 0x0000000d05057c12 */ /* 0x000fe2000f8e962a */
[----:B------:R-:W-:-:S02]  /*ecc0*/  IMAD.WIDE.U32 R2, R3, -0x2daee0ad, RZ ;  /* 0xd2511f5303027825 */ /* 0x000fc400078e00ff */
[----:B------:R2:W-:Y:S02]  /*ecd0*/  MUFU.EX2 R184, R0 ;  /* 0x0000000000b87308 */ /* 0x0005e40000000800 */
[----:B------:R-:W-:Y:S01]  /*ece0*/  IMAD.WIDE.U32 R12, R6, -0x2daee0ad, RZ ;  /* 0xd2511f53060c7825 */ /* 0x000fe200078e00ff */
[----:B------:R-:W-:Y:S01]  /*ecf0*/  HMMA.16816.F32.BF16 R164, R8, R14, R164 ;  /* 0x0000000e08a4723c */ /* 0x000fe200000418a4 */
[----:B------:R-:W-:Y:S02]  /*ed00*/  LOP3.LUT R3, R3, UR13, R40, 0x96, !PT ;  /* 0x0000000d03037c12 */ /* 0x000fe4000f8e9628 */
[----:B------:R-:W-:-:S04]  /*ed10*/  IMAD.WIDE.U32 R6, R7, -0x2daee0ad, RZ ;  /* 0xd2511f5307067825 */ /* 0x000fc800078e00ff */
[----:B------:R-:W-:Y:S01]  /*ed20*/  LOP3.LUT R14, R13, UR11, R4, 0x96, !PT ;  /* 0x0000000b0d0e7c12 */ /* 0x000fe2000f8e9604 */
[----:B------:R-:W-:Y:S01]  /*ed30*/  IMAD.WIDE.U32 R4, R5, -0x326172a9, RZ ;  /* 0xcd9e8d5705047825 */ /* 0x000fe200078e00ff */
[C---:B------:R-:W-:Y:S03]  /*ed40*/  HMMA.16816.F32.BF16 R144, R8.reuse, R16, R144 ;  /* 0x000000100890723c */ /* 0x040fe60000041890 */
[----:B------:R-:W-:Y:S01]  /*ed50*/  FFMA.FTZ R13, R189, c[0x0][0x23c], -R30 ;  /* 0x00008f00bd0d7a23 */ /* 0x000fe2000001081e */
[----:B------:R-:W-:Y:S01]  /*ed60*/  LOP3.LUT R5, R5, UR12, R38, 0x96, !PT ;  /* 0x0000000c05057c12 */ /* 0x000fe2000f8e9626 */
[----:B--2---:R-:W-:Y:S01]  /*ed70*/  FFMA.FTZ R0, R191, c[0x0][0x23c], -R30 ;  /* 0x00008f00bf007a23 */ /* 0x004fe2000001081e */
[----:B------:R-:W-:Y:S01]  /*ed80*/  MOV R189, R100 ;  /* 0x0000006400bd7202 */ /* 0x000fe20000000f00 */
[----:B------:R-:W-:Y:S01]  /*ed90*/  IMAD.WIDE.U32 R44, R14, -0x326172a9, RZ ;  /* 0xcd9e8d570e2c7825 */ /* 0x000fe200078e00ff */
[----:B------:R2:W-:Y:S01]  /*eda0*/  MUFU.EX2 R182, R13 ;  /* 0x0000000d00b67308 */ /* 0x0005e20000000800 */
[----:B------:R-:W-:Y:S02]  /*edb0*/  HMMA.16816.F32.BF16 R64, R8, R18, R64 ;  /* 0x000000120840723c */ /* 0x000fe40000041840 */
[----:B------:R-:W-:-:S02]  /*edc0*/  IMAD.MOV.U32 R191, RZ, RZ, R106 ;  /* 0x000000ffffbf7224 */ /* 0x000fc400078e006a */
[----:B------:R-:W-:-:S03]  /*edd0*/  IMAD.MOV.U32 R196, RZ, RZ, R101 ;  /* 0x000000ffffc47224 */ /* 0x000fc600078e0065 */
[----:B------:R3:W-:Y:S01]  /*ede0*/  MUFU.EX2 R183, R0 ;  /* 0x0000000000b77308 */ /* 0x0007e20000000800 */
[----:B--2---:R-:W-:Y:S01]  /*edf0*/  LOP3.LUT R13, R45, UR10, R4, 0x96, !PT ;  /* 0x0000000a2d0d7c12 */ /* 0x004fe2000f8e9604 */
[----:B------:R-:W-:-:S04]  /*ee00*/  IMAD.WIDE.U32 R4, R5, -0x2daee0ad, RZ ;  /* 0xd2511f5305047825 */ /* 0x000fc800078e00ff */
[----:B------:R-:W-:Y:S01]  /*ee10*/  IMAD.WIDE.U32 R46, R13, -0x2daee0ad, RZ ;  /* 0xd2511f530d2e7825 */ /* 0x000fe200078e00ff */
[----:B---3--:R-:W-:-:S03]  /*ee20*/  LOP3.LUT R0, R7, UR11, R2, 0x96, !PT ;  /* 0x0000000b07007c12 */ /* 0x008fc6000f8e9602 */
[----:B------:R-:W-:-:S04]  /*ee30*/  IMAD.WIDE.U32 R2, R3, -0x326172a9, RZ ;  /* 0xcd9e8d5703027825 */ /* 0x000fc800078e00ff */
[----:B------:R-:W-:Y:S01]  /*ee40*/  IMAD.WIDE.U32 R42, R0, -0x326172a9, RZ ;  /* 0xcd9e8d57002a7825 */ /* 0x000fe200078e00ff */
[----:B------:R-:W-:-:S03]  /*ee50*/  LOP3.LUT R14, R3, UR12, R36, 0x96, !PT ;  /* 0x0000000c030e7c12 */ /* 0x000fc6000f8e9624 */
[----:B------:R-:W-:Y:S01]  /*ee60*/  FFMA.FTZ R3, R200, c[0x0][0x23c], -R31 ;  /* 0x00008f00c8037a23 */ /* 0x000fe2000001081f */
[----:B------:R-:W-:Y:S01]  /*ee70*/  LOP3.LUT R0, R43, UR10, R2, 0x96, !PT ;  /* 0x0000000a2b007c12 */ /* 0x000fe2000f8e9602 */
[----:B------:R-:W-:Y:S02]  /*ee80*/  FFMA.FTZ R7, R180, c[0x0][0x23c], -R30 ;  /* 0x00008f00b4077a23 */ /* 0x000fe4000001081e */
[----:B------:R2:W-:Y:S02]  /*ee90*/  MUFU.EX2 R180, R3 ;  /* 0x0000000300b47308 */ /* 0x0005e40000000800 */
[----:B------:R-:W-:Y:S01]  /*eea0*/  IMAD.WIDE.U32 R40, R0, -0x2daee0ad, RZ ;  /* 0xd2511f5300287825 */ /* 0x000fe200078e00ff */
[----:B------:R-:W-:-:S05]  /*eeb0*/  LOP3.LUT R0, R47, UR7, R4, 0x96, !PT ;  /* 0x000000072f007c12 */ /* 0x000fca000f8e9604 */
[----:B------:R3:W4:Y:S01]  /*eec0*/  MUFU.EX2 R181, R7 ;  /* 0x0000000700b57308 */ /* 0x0007220000000800 */
[----:B--2---:R-:W-:-:S05]  /*eed0*/  IMAD.WIDE.U32 R2, R14, -0x2daee0ad, RZ ;  /* 0xd2511f530e027825 */ /* 0x004fca00078e00ff */
[----:B------:R-:W-:Y:S02]  /*eee0*/  LOP3.LUT R2, R41, UR7, R2, 0x96, !PT ;  /* 0x0000000729027c12 */ /* 0x000fe4000f8e9602 */
[----:B---3--:R-:W-:Y:S01]  /*eef0*/  LOP3.LUT R7, R5, UR9, R12, 0x96, !PT ;  /* 0x0000000905077c12 */ /* 0x008fe2000f8e960c */
[----:B------:R-:W-:Y:S01]  /*ef00*/  FFMA.FTZ R5, R195, c[0x0][0x23c], -R31 ;  /* 0x00008f00c3057a23 */ /* 0x000fe2000001081f */
[----:B------:R-:W-:Y:S01]  /*ef10*/  LOP3.LUT R12, R3, UR9, R6, 0x96, !PT ;  /* 0x00000009030c7c12 */ /* 0x000fe2000f8e9606 */
[----:B------:R-:W-:Y:S02]  /*ef20*/  IMAD.WIDE.U32 R2, R2, -0x326172a9, RZ ;  /* 0xcd9e8d5702027825 */ /* 0x000fe400078e00ff */
[----:B------:R2:W-:Y:S02]  /*ef30*/  MUFU.EX2 R179, R5 ;  /* 0x0000000500b37308 */ /* 0x0005e40000000800 */
[----:B------:R-:W-:Y:S01]  /*ef40*/  IMAD.WIDE.U32 R38, R7, -0x326172a9, RZ ;  /* 0xcd9e8d5707267825 */ /* 0x000fe200078e00ff */
[----:B------:R-:W-:-:S03]  /*ef50*/  LOP3.LUT R9, R2, 0xff, RZ, 0xc0, !PT ;  /* 0x000000ff02097812 */ /* 0x000fc600078ec0ff */
[----:B------:R-:W-:-:S04]  /*ef60*/  IMAD.WIDE.U32 R36, R12, -0x326172a9, RZ ;  /* 0xcd9e8d570c247825 */ /* 0x000fc800078e00ff */
[----:B--2---:R-:W-:-:S04]  /*ef70*/  IMAD.WIDE.U32 R4, R0, -0x326172a9, RZ ;  /* 0xcd9e8d5700047825 */ /* 0x004fc800078e00ff */
[--C-:B------:R-:W-:Y:S01]  /*ef80*/  FFMA.FTZ R0, R192, c[0x0][0x23c], -R31.reuse ;  /* 0x00008f00c0007a23 */ /* 0x100fe2000001081f */
[C---:B------:R-:W-:Y:S02]  /*ef90*/  LOP3.LUT R7, R4.reuse, 0xffff, RZ, 0xc0, !PT ;  /* 0x0000ffff04077812 */ /* 0x040fe400078ec0ff */
[----:B------:R-:W-:Y:S01]  /*efa0*/  LOP3.LUT R11, R4, 0xff, RZ, 0xc0, !PT ;  /* 0x000000ff040b7812 */ /* 0x000fe200078ec0ff */
[----:B------:R2:W-:Y:S01]  /*efb0*/  MUFU.EX2 R177, R0 ;  /* 0x0000000000b17308 */ /* 0x0005e20000000800 */
[--C-:B------:R-:W-:Y:S02]  /*efc0*/  SHF.R.U32.HI R6, RZ, 0x10, R4.reuse ;  /* 0x00000010ff067819 */ /* 0x100fe40000011604 */
[----:B------:R-:W-:Y:S01]  /*efd0*/  SHF.R.U32.HI R10, RZ, 0x18, R4 ;  /* 0x00000018ff0a7819 */ /* 0x000fe20000011604 */
[----:B------:R-:W-:Y:S01]  /*efe0*/  FFMA.FTZ R4, R190, c[0x0][0x23c], -R31 ;  /* 0x00008f00be047a23 */ /* 0x000fe2000001081f */
[----:B------:R-:W-:Y:S02]  /*eff0*/  SHF.R.U32.HI R8, RZ, 0x8, R7 ;  /* 0x00000008ff087819 */ /* 0x000fe40000011607 */
[----:B------:R-:W-:Y:S01]  /*f000*/  LOP3.LUT R7, R6, 0xff, RZ, 0xc0, !PT ;  /* 0x000000ff06077812 */ /* 0x000fe200078ec0ff */
[----:B------:R3:W5:Y:S01]  /*f010*/  MUFU.EX2 R178, R4 ;  /* 0x0000000400b27308 */ /* 0x0007620000000800 */
[----:B------:R-:W-:-:S02]  /*f020*/  PRMT R11, R11, 0x5410, R8 ;  /* 0x000054100b0b7816 */ /* 0x000fc40000000008 */
[----:B------:R-:W-:Y:S02]  /*f030*/  PRMT R13, R7, 0x5410, R10 ;  /* 0x00005410070d7816 */ /* 0x000fe4000000000a */
[----:B------:R-:W-:Y:S02]  /*f040*/  SHF.R.U32.HI R8, RZ, 0x18, R2 ;  /* 0x00000018ff087819 */ /* 0x000fe40000011602 */
[----:B--2---:R-:W-:-:S04]  /*f050*/  LOP3.LUT R0, R2, 0xffff, RZ, 0xc0, !PT ;  /* 0x0000ffff02007812 */ /* 0x004fc800078ec0ff */
[----:B------:R-:W-:Y:S02]  /*f060*/  SHF.R.U32.HI R6, RZ, 0x8, R0 ;  /* 0x00000008ff067819 */ /* 0x000fe40000011600 */
[----:B------:R-:W-:Y:S01]  /*f070*/  LOP3.LUT R0, R5, UR17, R38, 0x96, !PT ;  /* 0x0000001105007c12 */ /* 0x000fe2000f8e9626 */
[----:B---3--:R-:W-:Y:S01]  /*f080*/  FFMA.FTZ R4, R207, c[0x0][0x23c], -R28 ;  /* 0x00008f00cf047a23 */ /* 0x008fe2000001081c */
[----:B------:R-:W-:Y:S01]  /*f090*/  SHF.R.U32.HI R5, RZ, 0x10, R2 ;  /* 0x00000010ff057819 */ /* 0x000fe20000011602 */
[----:B------:R-:W-:Y:S01]  /*f0a0*/  IMAD.MOV.U32 R207, RZ, RZ, R117 ;  /* 0x000000ffffcf7224 */ /* 0x000fe200078e0075 */
[----:B------:R-:W-:Y:S01]  /*f0b0*/  PRMT R19, R9, 0x5410, R6 ;  /* 0x0000541009137816 */ /* 0x000fe20000000006 */
[----:B------:R2:W-:Y:S01]  /*f0c0*/  MUFU.EX2 R175, R4 ;  /* 0x0000000400af7308 */ /* 0x0005e20000000800 */
[----:B------:R-:W-:Y:S01]  /*f0d0*/  LOP3.LUT R5, R5, 0xff, RZ, 0xc0, !PT ;  /* 0x000000ff05057812 */ /* 0x000fe200078ec0ff */
[----:B------:R-:W-:Y:S01]  /*f0e0*/  FFMA.FTZ R6, R202, c[0x0][0x23c], -R28 ;  /* 0x00008f00ca067a23 */ /* 0x000fe2000001081c */
[----:B------:R-:W-:Y:S01]  /*f0f0*/  LOP3.LUT R2, R3, UR17, R36, 0x96, !PT ;  /* 0x0000001103027c12 */ /* 0x000fe2000f8e9624 */
[----:B------:R-:W-:Y:S01]  /*f100*/  IMAD.MOV.U32 R202, RZ, RZ, R116 ;  /* 0x000000ffffca7224 */ /* 0x000fe200078e0074 */
[----:B------:R-:W-:Y:S01]  /*f110*/  PRMT R18, R5, 0x5410, R8 ;  /* 0x0000541005127816 */ /* 0x000fe20000000008 */
[----:B------:R-:W-:Y:S01]  /*f120*/  FFMA.FTZ R5, R197, c[0x0][0x23c], -R28 ;  /* 0x00008f00c5057a23 */ /* 0x000fe2000001081c */
[----:B------:R-:W-:Y:S01]  /*f130*/  LOP3.LUT R3, R2, 0xffff, RZ, 0xc0, !PT ;  /* 0x0000ffff02037812 */ /* 0x000fe200078ec0ff */
[----:B------:R3:W1:Y:S01]  /*f140*/  MUFU.EX2 R176, R6 ;  /* 0x0000000600b07308 */ /* 0x0006620000000800 */
[----:B------:R-:W-:Y:S01]  /*f150*/  MOV R197, R135 ;  /* 0x0000008700c57202 */ /* 0x000fe20000000f00 */
[----:B------:R-:W-:Y:S01]  /*f160*/  IMAD.MOV.U32 R117, RZ, RZ, R112 ;  /* 0x000000ffff757224 */ /* 0x000fe200078e0070 */
[----:B------:R-:W-:Y:S01]  /*f170*/  MOV R116, R113 ;  /* 0x0000007100747202 */ /* 0x000fe20000000f00 */
[----:B------:R-:W-:-:S02]  /*f180*/  IMAD.MOV.U32 R135, RZ, RZ, R114 ;  /* 0x000000ffff877224 */ /* 0x000fc400078e0072 */
[----:B------:R-:W-:Y:S01]  /*f190*/  IMAD.MOV.U32 R190, RZ, RZ, R117 ;  /* 0x000000ffffbe7224 */ /* 0x000fe200078e0075 */
[C---:B--2---:R-:W-:Y:S01]  /*f1a0*/  LOP3.LUT R4, R0.reuse, 0xffff, RZ, 0xc0, !PT ;  /* 0x0000ffff00047812 */ /* 0x044fe200078ec0ff */
[----:B------:R2:W-:Y:S01]  /*f1b0*/  MUFU.EX2 R173, R5 ;  /* 0x0000000500ad7308 */ /* 0x0005e20000000800 */
[----:B------:R-:W-:Y:S01]  /*f1c0*/  MOV R195, R135 ;  /* 0x0000008700c37202 */ /* 0x000fe20000000f00 */
[----:B------:R-:W-:Y:S01]  /*f1d0*/  IMAD.MOV.U32 R192, RZ, RZ, R116 ;  /* 0x000000ffffc07224 */ /* 0x000fe200078e0074 */
[----:B------:R-:W-:Y:S02]  /*f1e0*/  SHF.R.U32.HI R7, RZ, 0x8, R4 ;  /* 0x00000008ff077819 */ /* 0x000fe40000011604 */
[----:B------:R-:W-:Y:S02]  /*f1f0*/  LOP3.LUT R4, R0, 0xff, RZ, 0xc0, !PT ;  /* 0x000000ff00047812 */ /* 0x000fe400078ec0ff */
[----:B---3--:R-:W-:Y:S02]  /*f200*/  SHF.R.U32.HI R6, RZ, 0x18, R0 ;  /* 0x00000018ff067819 */ /* 0x008fe40000011600 */
[----:B------:R-:W-:-:S02]  /*f210*/  PRMT R7, R4, 0x5410, R7 ;  /* 0x0000541004077816 */ /* 0x000fc40000000007 */
[----:B------:R-:W-:Y:S01]  /*f220*/  SHF.R.U32.HI R4, RZ, 0x10, R0 ;  /* 0x00000010ff047819 */ /* 0x000fe20000011600 */
[----:B------:R-:W-:Y:S02]  /*f230*/  FFMA.FTZ R0, R193, c[0x0][0x23c], -R28 ;  /* 0x00008f00c1007a23 */ /* 0x000fe4000001081c */
[----:B------:R-:W-:Y:S01]  /*f240*/  IMAD.MOV.U32 R193, RZ, RZ, R107 ;  /* 0x000000ffffc17224 */ /* 0x000fe200078e006b */
[----:B--2---:R-:W-:Y:S01]  /*f250*/  LOP3.LUT R5, R4, 0xff, RZ, 0xc0, !PT ;  /* 0x000000ff04057812 */ /* 0x004fe200078ec0ff */
[----:B------:R2:W-:Y:S01]  /*f260*/  MUFU.EX2 R174, R0 ;  /* 0x0000000000ae7308 */ /* 0x0005e20000000800 */
[----:B------:R-:W-:Y:S02]  /*f270*/  SHF.R.U32.HI R4, RZ, 0x8, R3 ;  /* 0x00000008ff047819 */ /* 0x000fe40000011603 */
[----:B------:R-:W-:Y:S02]  /*f280*/  LOP3.LUT R3, R2, 0xff, RZ, 0xc0, !PT ;  /* 0x000000ff02037812 */ /* 0x000fe400078ec0ff */
[----:B------:R-:W-:Y:S01]  /*f290*/  PRMT R6, R5, 0x5410, R6 ;  /* 0x0000541005067816 */ /* 0x000fe20000000006 */
[----:B------:R-:W-:Y:S01]  /*f2a0*/  FFMA.FTZ R5, R247, c[0x0][0x23c], -R29 ;  /* 0x00008f00f7057a23 */ /* 0x000fe2000001081d */
[----:B------:R-:W-:-:S02]  /*f2b0*/  PRMT R17, R3, 0x5410, R4 ;  /* 0x0000541003117816 */ /* 0x000fc40000000004 */
[--C-:B------:R-:W-:Y:S01]  /*f2c0*/  SHF.R.U32.HI R4, RZ, 0x18, R2.reuse ;  /* 0x00000018ff047819 */ /* 0x100fe20000011602 */
[----:B------:R3:W-:Y:S01]  /*f2d0*/  MUFU.EX2 R172, R5 ;  /* 0x0000000500ac7308 */ /* 0x0007e20000000800 */
[----:B------:R-:W-:Y:S01]  /*f2e0*/  MOV R247, R243 ;  /* 0x000000f300f77202 */ /* 0x000fe20000000f00 */
[----:B------:R-:W-:Y:S01]  /*f2f0*/  IMAD.MOV.U32 R243, RZ, RZ, R103 ;  /* 0x000000fffff37224 */ /* 0x000fe200078e0067 */
[----:B--2---:R-:W-:Y:S02]  /*f300*/  SHF.R.U32.HI R0, RZ, 0x10, R2 ;  /* 0x00000010ff007819 */ /* 0x004fe40000011602 */
[----:B----4-:R-:W-:Y:S02]  /*f310*/  F2FP.BF16.PACK_AB R2, R181, R182 ;  /* 0x000000b6b502723e */ /* 0x010fe400000010ff */
[----:B------:R-:W-:Y:S01]  /*f320*/  LOP3.LUT R3, R0, 0xff, RZ, 0xc0, !PT ;  /* 0x000000ff00037812 */ /* 0x000fe200078ec0ff */
[----:B------:R-:W-:-:S03]  /*f330*/  HSET2.LE.AND R0, R11, R104, PT ;  /* 0x000000680b007233 */ /* 0x000fc60003803000 */
[----:B------:R-:W-:Y:S01]  /*f340*/  PRMT R16, R3, 0x5410, R4 ;  /* 0x0000541003107816 */ /* 0x000fe20000000004 */
[--C-:B------:R-:W-:Y:S01]  /*f350*/  FFMA.FTZ R4, R206, c[0x0][0x23c], -R29.reuse ;  /* 0x00008f00ce047a23 */ /* 0x100fe2000001081d */
[----:B------:R-:W-:Y:S01]  /*f360*/  LOP3.LUT R10, R0, R2, RZ, 0xc0, !PT ;  /* 0x00000002000a7212 */ /* 0x000fe200078ec0ff */
[--C-:B------:R-:W-:Y:S01]  /*f370*/  HSET2.LE.AND R0, R13, R104.reuse, PT ;  /* 0x000000680d007233 */ /* 0x100fe20003803000 */
[----:B-----5:R-:W-:Y:S01]  /*f380*/  F2FP.BF16.PACK_AB R2, R178, R177 ;  /* 0x000000b1b202723e */ /* 0x020fe200000010ff */
[----:B------:R-:W2:Y:S01]  /*f390*/  LDSM.16.MT88.4 R12, [R212+0x9800] ;  /* 0x00980000d40c783b */ /* 0x000ea20000004200 */
[----:B------:R4:W5:Y:S01]  /*f3a0*/  MUFU.EX2 R107, R4 ;  /* 0x00000004006b7308 */ /* 0x0009620000000800 */
[--C-:B------:R-:W-:Y:S01]  /*f3b0*/  HSET2.LE.AND R3, R7, R104.reuse, PT ;  /* 0x0000006807037233 */ /* 0x100fe20003803000 */
[----:B------:R-:W-:Y:S01]  /*f3c0*/  LOP3.LUT R11, R0, R2, RZ, 0xc0, !PT ;  /* 0x00000002000b7212 */ /* 0x000fe200078ec0ff */
[----:B------:R-:W-:Y:S01]  /*f3d0*/  HSET2.LE.AND R0, R6, R104, PT ;  /* 0x0000006806007233 */ /* 0x000fe20003803000 */
[----:B------:R-:W-:Y:S01]  /*f3e0*/  F2FP.BF16.PACK_AB R2, R179, R180 ;  /* 0x000000b4b302723e */ /* 0x000fe200000010ff */
[----:B---3--:R-:W-:-:S02]  /*f3f0*/  FFMA.FTZ R5, R201, c[0x0][0x23c], -R29 ;  /* 0x00008f00c9057a23 */ /* 0x008fc4000001081d */
[----:B------:R-:W-:Y:S01]  /*f400*/  IMAD.MOV.U32 R201, RZ, RZ, R105 ;  /* 0x000000ffffc97224 */ /* 0x000fe200078e0069 */
[----:B------:R-:W-:Y:S01]  /*f410*/  LOP3.LUT R9, R0, R2, RZ, 0xc0, !PT ;  /* 0x0000000200097212 */ /* 0x000fe200078ec0ff */
[----:B------:R-:W-:Y:S01]  /*f420*/  HSET2.LE.AND R0, R17, R104, PT ;  /* 0x0000006811007233 */ /* 0x000fe20003803000 */
[----:B-1----:R-:W-:Y:S01]  /*f430*/  F2FP.BF16.PACK_AB R2, R176, R175 ;  /* 0x000000afb002723e */ /* 0x002fe200000010ff */
[----:B------:R1:W-:Y:S01]  /*f440*/  MUFU.EX2 R105, R5 ;  /* 0x0000000500697308 */ /* 0x0003e20000000800 */
[----:B------:R-:W-:Y:S01]  /*f450*/  IMAD.MOV.U32 R206, RZ, RZ, R241 ;  /* 0x000000ffffce7224 */ /* 0x000fe200078e00f1 */
[----:B------:R-:W-:Y:S02]  /*f460*/  MOV R241, R102 ;  /* 0x0000006600f17202 */ /* 0x000fe40000000f00 */
[----:B----4-:R-:W-:-:S04]  /*f470*/  F2FP.BF16.PACK_AB R4, R183, R184 ;  /* 0x000000b8b704723e */ /* 0x010fc800000010ff */
[----:B------:R-:W-:Y:S01]  /*f480*/  LOP3.LUT R8, R3, R4, RZ, 0xc0, !PT ;  /* 0x0000000403087212 */ /* 0x000fe200078ec0ff */
[----:B------:R-:W-:Y:S01]  /*f490*/  FFMA.FTZ R3, R194, c[0x0][0x23c], -R29 ;  /* 0x00008f00c2037a23 */ /* 0x000fe2000001081d */
[----:B------:R-:W-:Y:S01]  /*f4a0*/  LOP3.LUT R4, R0, R2, RZ, 0xc0, !PT ;  /* 0x0000000200047212 */ /* 0x000fe200078ec0ff */
[--C-:B------:R-:W-:Y:S01]  /*f4b0*/  HSET2.LE.AND R0, R16, R104.reuse, PT ;  /* 0x0000006810007233 */ /* 0x100fe20003803000 */
[----:B-----5:R-:W-:Y:S01]  /*f4c0*/  F2FP.BF16.PACK_AB R2, R107, R172 ;  /* 0x000000ac6b02723e */ /* 0x020fe200000010ff */
[----:B------:R-:W3:Y:S01]  /*f4d0*/  MUFU.EX2 R106, R3 ;  /* 0x00000003006a7308 */ /* 0x000ee20000000800 */
[----:B------:R-:W-:Y:S01]  /*f4e0*/  IMAD.MOV.U32 R194, RZ, RZ, R134 ;  /* 0x000000ffffc27224 */ /* 0x000fe200078e0086 */
[----:B------:R-:W-:Y:S01]  /*f4f0*/  HMMA.16816.F32.BF16 R128, R8, R20, R128 ;  /* 0x000000140880723c */ /* 0x000fe20000041880 */
[----:B-1----:R-:W-:Y:S01]  /*f500*/  LOP3.LUT R5, R0, R2, RZ, 0xc0, !PT ;  /* 0x0000000200057212 */ /* 0x002fe200078ec0ff */
[----:B------:R-:W-:Y:S01]  /*f510*/  HSET2.LE.AND R0, R19, R104, PT ;  /* 0x0000006813007233 */ /* 0x000fe20003803000 */
[----:B------:R-:W-:Y:S01]  /*f520*/  F2FP.BF16.PACK_AB R2, R174, R173 ;  /* 0x000000adae02723e */ /* 0x000fe200000010ff */
[----:B------:R-:W-:-:S03]  /*f530*/  IMAD.MOV.U32 R134, RZ, RZ, R115 ;  /* 0x000000ffff867224 */ /* 0x000fc600078e0073 */
[----:B------:R-:W-:Y:S01]  /*f540*/  LOP3.LUT R6, R0, R2, RZ, 0xc0, !PT ;  /* 0x0000000200067212 */ /* 0x000fe200078ec0ff */
[----:B------:R-:W-:Y:S01]  /*f550*/  HSET2.LE.AND R0, R18, R104, PT ;  /* 0x0000006812007233 */ /* 0x000fe20003803000 */
[----:B------:R-:W-:Y:S01]  /*f560*/  HMMA.16816.F32.BF16 R68, R8, R24, R68 ;  /* 0x000000180844723c */ /* 0x000fe20000041844 */
[----:B------:R-:W1:Y:S01]  /*f570*/  LDSM.16.MT88.4 R16, [R212+0xa800] ;  /* 0x00a80000d410783b */ /* 0x000e620000004200 */
[----:B------:R-:W-:Y:S01]  /*f580*/  IMAD.MOV.U32 R200, RZ, RZ, R134 ;  /* 0x000000ffffc87224 */ /* 0x000fe200078e0086 */
[----:B---3--:R-:W-:-:S05]  /*f590*/  F2FP.BF16.PACK_AB R2, R106, R105 ;  /* 0x000000696a02723e */ /* 0x008fca00000010ff */
[----:B--2---:R-:W-:Y:S01]  /*f5a0*/  HMMA.16816.F32.BF16 R112, R8, R12, R52 ;  /* 0x0000000c0870723c */ /* 0x004fe20000041834 */
[----:B------:R-:W-:Y:S01]  /*f5b0*/  LOP3.LUT R7, R0, R2, RZ, 0xc0, !PT ;  /* 0x0000000200077212 */ /* 0x000fe200078ec0ff */
[----:B------:R-:W-:Y:S01]  /*f5c0*/  FFMA.FTZ R0, R209, c[0x0][0x23c], -R28 ;  /* 0x00008f00d1007a23 */ /* 0x000fe2000001081c */
[----:B------:R-:W-:-:S03]  /*f5d0*/  LOP3.LUT R2, R37, UR8, R42, 0x96, !PT ;  /* 0x0000000825027c12 */ /* 0x000fc6000f8e962a */
[----:B------:R2:W-:Y:S02]  /*f5e0*/  MUFU.EX2 R42, R0 ;  /* 0x00000000002a7308 */ /* 0x0005e40000000800 */
[----:B------:R-:W-:Y:S01]  /*f5f0*/  HMMA.16816.F32.BF16 R108, R4, R12, R108 ;  /* 0x0000000c046c723c */ /* 0x000fe2000004186c */
[----:B------:R-:W-:-:S07]  /*f600*/  IMAD.WIDE.U32 R2, R2, -0x2daee0ad, RZ ;  /* 0xd2511f5302027825 */ /* 0x000fce00078e00ff */
[----:B------:R-:W-:Y:S01]  /*f610*/  HMMA.16816.F32.BF16 R120, R4, R14, R120 ;  /* 0x0000000e0478723c */ /* 0x000fe20000041878 */
[----:B--2---:R-:W-:-:S07]  /*f620*/  FFMA.FTZ R0, R204, c[0x0][0x23c], -R28 ;  /* 0x00008f00cc007a23 */ /* 0x004fce000001081c */
[----:B------:R-:W-:Y:S01]  /*f630*/  HMMA.16816.F32.BF16 R100, R8, R14, R56 ;  /* 0x0000000e0864723c */ /* 0x000fe20000041838 */
[----:B------:R-:W2:Y:S01]  /*f640*/  LDSM.16.MT88.4 R12, [R214+0xa800] ;  /* 0x00a80000d60c783b */ /* 0x000ea20000004200 */
[----:B------:R3:W-:Y:S06]  /*f650*/  MUFU.EX2 R43, R0 ;  /* 0x00000000002b7308 */ /* 0x0007ec0000000800 */
[C---:B------:R-:W-:Y:S08]  /*f660*/  HMMA.16816.F32.BF16 R124, R4.reuse, R20, R124 ;  /* 0x00000014047c723c */ /* 0x040ff0000004187c */
[----:B------:R-:W-:Y:S01]  /*f670*/  HMMA.16816.F32.BF16 R136, R4, R22, R136 ;  /* 0x000000160488723c */ /* 0x000fe20000041888 */
[----:B---3--:R-:W-:-:S04]  /*f680*/  FFMA.FTZ R0, R199, c[0x0][0x23c], -R28 ;  /* 0x00008f00c7007a23 */ /* 0x008fc8000001081c */
[----:B------:R3:W-:Y:S03]  /*f690*/  MUFU.EX2 R47, R0 ;  /* 0x00000000002f7308 */ /* 0x0007e60000000800 */
[C---:B-1----:R-:W-:Y:S08]  /*f6a0*/  HMMA.16816.F32.BF16 R140, R4.reuse, R16, R140 ;  /* 0x00000010048c723c */ /* 0x042ff0000004188c */
[----:B------:R-:W-:Y:S01]  /*f6b0*/  HMMA.16816.F32.BF16 R152, R4, R18, R152 ;  /* 0x000000120498723c */ /* 0x000fe20000041898 */
[----:B---3--:R-:W-:-:S07]  /*f6c0*/  FFMA.FTZ R0, R198, c[0x0][0x23c], -R28 ;  /* 0x00008f00c6007a23 */ /* 0x008fce000001081c */
[C---:B------:R-:W-:Y:S01]  /*f6d0*/  HMMA.16816.F32.BF16 R72, R4.reuse, R24, R72 ;  /* 0x000000180448723c */ /* 0x040fe20000041848 */
[----:B------:R1:W3:Y:S07]  /*f6e0*/  MUFU.EX2 R45, R0 ;  /* 0x00000000002d7308 */ /* 0x0002ee0000000800 */
[C---:B--2---:R-:W-:Y:S08]  /*f6f0*/  HMMA.16816.F32.BF16 R156, R4.reuse, R12, R156 ;  /* 0x0000000c049c723c */ /* 0x044ff0000004189c */
[----:B------:R-:W-:Y:S01]  /*f700*/  HMMA.16816.F32.BF16 R168, R4, R14, R168 ;  /* 0x0000000e04a8723c */ /* 0x000fe200000418a8 */
[----:B-1----:R-:W-:-:S04]  /*f710*/  FFMA.FTZ R0, R210, c[0x0][0x23c], -R29 ;  /* 0x00008f00d2007a23 */ /* 0x002fc8000001081d */
[----:B------:R1:W-:Y:S03]  /*f720*/  MUFU.EX2 R41, R0 ;  /* 0x0000000000297308 */ /* 0x0003e60000000800 */
[C---:B------:R-:W-:Y:S08]  /*f730*/  HMMA.16816.F32.BF16 R76, R4.reuse, R26, R76 ;  /* 0x0000001a044c723c */ /* 0x040ff0000004184c */
[----:B------:R-:W-:Y:S01]  /*f740*/  HMMA.16816.F32.BF16 R88, R4, R32, R88 ;  /* 0x000000200458723c */ /* 0x000fe20000041858 */
[----:B-1----:R-:W-:-:S07]  /*f750*/  LOP3.LUT R0, R3, UR18, R40, 0x96, !PT ;  /* 0x0000001203007c12 */ /* 0x002fce000f8e9628 */
[----:B------:R-:W-:Y:S07]  /*f760*/  HMMA.16816.F32.BF16 R52, R4, R34, R92 ;  /* 0x000000220434723c */ /* 0x000fee000004185c */
[C---:B------:R-:W-:Y:S01]  /*f770*/  LOP3.LUT R4, R2.reuse, 0xffff, RZ, 0xc0, !PT ;  /* 0x0000ffff02047812 */ /* 0x040fe200078ec0ff */
[C---:B------:R-:W-:Y:S01]  /*f780*/  HMMA.16816.F32.BF16 R160, R8.reuse, R12, R160 ;  /* 0x0000000c08a0723c */ /* 0x040fe200000418a0 */
[----:B------:R-:W-:Y:S01]  /*f790*/  LOP3.LUT R5, R2, 0xff, RZ, 0xc0, !PT ;  /* 0x000000ff02057812 */ /* 0x000fe200078ec0ff */
[----:B------:R-:W-:Y:S01]  /*f7a0*/  FFMA.FTZ R6, R208, c[0x0][0x23c], -R29 ;  /* 0x00008f00d0067a23 */ /* 0x000fe2000001081d */
[----:B------:R-:W-:Y:S01]  /*f7b0*/  SHF.R.U32.HI R3, RZ, 0x8, R4 ;  /* 0x00000008ff037819 */ /* 0x000fe20000011604 */
[----:B------:R-:W-:Y:S01]  /*f7c0*/  IMAD.MOV.U32 R92, RZ, RZ, R119 ;  /* 0x000000ffff5c7224 */ /* 0x000fe200078e0077 */
[--C-:B------:R-:W-:Y:S01]  /*f7d0*/  SHF.R.U32.HI R7, RZ, 0x18, R2.reuse ;  /* 0x00000018ff077819 */ /* 0x100fe20000011602 */
[----:B------:R1:W2:Y:S01]  /*f7e0*/  MUFU.EX2 R40, R6 ;  /* 0x0000000600287308 */ /* 0x0002a20000000800 */
[----:B------:R-:W-:Y:S01]  /*f7f0*/  SHF.R.U32.HI R12, RZ, 0x10, R2 ;  /* 0x00000010ff0c7819 */ /* 0x000fe20000011602 */
[----:B------:R-:W-:Y:S01]  /*f800*/  FFMA.FTZ R2, R205, c[0x0][0x23c], -R29 ;  /* 0x00008f00cd027a23 */ /* 0x000fe2000001081d */
[C---:B------:R-:W-:Y:S01]  /*f810*/  HMMA.16816.F32.BF16 R20, R8.reuse, R22, R60 ;  /* 0x000000160814723c */ /* 0x040fe2000004183c */
[----:B------:R-:W-:Y:S01]  /*f820*/  PRMT R13, R5, 0x5410, R3 ;  /* 0x00005410050d7816 */ /* 0x000fe20000000003 */
[----:B------:R-:W-:Y:S01]  /*f830*/  IMAD.MOV.U32 R94, RZ, RZ, R191 ;  /* 0x000000ffff5e7224 */ /* 0x000fe200078e00bf */
[C---:B------:R-:W-:Y:S01]  /*f840*/  LOP3.LUT R3, R0.reuse, 0xffff, RZ, 0xc0, !PT ;  /* 0x0000ffff00037812 */ /* 0x040fe200078ec0ff */
[----:B------:R-:W-:Y:S01]  /*f850*/  IMAD.MOV.U32 R95, RZ, RZ, R189 ;  /* 0x000000ffff5f7224 */ /* 0x000fe200078e00bd */
[----:B------:R-:W-:Y:S01]  /*f860*/  LOP3.LUT R5, R0, 0xff, RZ, 0xc0, !PT ;  /* 0x000000ff00057812 */ /* 0x000fe200078ec0ff */
[----:B------:R-:W-:Y:S01]  /*f870*/  IMAD.MOV.U32 R189, RZ, RZ, R133 ;  /* 0x000000ffffbd7224 */ /* 0x000fe200078e0085 */
[----:B------:R-:W-:Y:S01]  /*f880*/  SHF.R.U32.HI R4, RZ, 0x18, R0 ;  /* 0x00000018ff047819 */ /* 0x000fe20000011600 */
[C---:B------:R-:W-:Y:S01]  /*f890*/  HMMA.16816.F32.BF16 R60, R8.reuse, R14, R164 ;  /* 0x0000000e083c723c */ /* 0x040fe200000418a4 */
[----:B------:R-:W-:Y:S01]  /*f8a0*/  SHF.R.U32.HI R3, RZ, 0x8, R3 ;  /* 0x00000008ff037819 */ /* 0x000fe20000011603 */
[----:B------:R-:W-:Y:S01]  /*f8b0*/  LDSM.16.MT88.4 R164, [R214+0xac00] ;  /* 0x00ac0000d6a4783b */ /* 0x000fe20000004200 */
[----:B------:R-:W-:Y:S01]  /*f8c0*/  MOV R93, R118 ;  /* 0x00000076005d7202 */ /* 0x000fe20000000f00 */
[----:B-1----:R-:W-:Y:S01]  /*f8d0*/  FFMA.FTZ R6, R203, c[0x0][0x23c], -R29 ;  /* 0x00008f00cb067a23 */ /* 0x002fe2000001081d */
[----:B------:R-:W-:Y:S01]  /*f8e0*/  PRMT R3, R5, 0x5410, R3 ;  /* 0x0000541005037816 */ /* 0x000fe20000000003 */
[----:B------:R-:W-:Y:S01]  /*f8f0*/  HSET2.LE.AND R5, R13, R104, PT ;  /* 0x000000680d057233 */ /* 0x000fe20003803000 */
[----:B------:R-:W-:Y:S01]  /*f900*/  LOP3.LUT R14, R39, UR8, R44, 0x96, !PT ;  /* 0x00000008270e7c12 */ /* 0x000fe2000f8e962c */
[----:B------:R3:W-:Y:S01]  /*f910*/  MUFU.EX2 R38, R6 ;  /* 0x0000000600267308 */ /* 0x0007e20000000800 */
[C---:B------:R-:W-:Y:S01]  /*f920*/  HMMA.16816.F32.BF16 R144, R8.reuse, R16, R144 ;  /* 0x000000100890723c */ /* 0x040fe20000041890 */
[----:B------:R-:W-:Y:S01]  /*f930*/  MOV R191, R132 ;  /* 0x0000008400bf7202 */ /* 0x000fe20000000f00 */
[----:B------:R-:W1:Y:S04]  /*f940*/  LDSM.16.MT88.4 R116, [R212+0x9c00] ;  /* 0x009c0000d474783b */ /* 0x000e680000004200 */
[----:B------:R-:W4:Y:S01]  /*f950*/  LDSM.16.MT88.4 R132, [R214+0x9c00] ;  /* 0x009c0000d684783b */ /* 0x000f220000004200 */
[----:B------:R5:W1:Y:S01]  /*f960*/  MUFU.EX2 R39, R2 ;  /* 0x0000000200277308 */ /* 0x000a620000000800 */
[----:B------:R-:W-:Y:S01]  /*f970*/  FFMA.FTZ R16, R93, R48, R92 ;  /* 0x000000305d107223 */ /* 0x000fe2000001005c */
[----:B------:R-:W-:Y:S01]  /*f980*/  HMMA.16816.F32.BF16 R84, R8, R32, R84 ;  /* 0x000000200854723c */ /* 0x000fe20000041854 */
[----:B------:R-:W-:-:S02]  /*f990*/  MOV R17, R95 ;  /* 0x0000005f00117202 */ /* 0x000fc40000000f00 */
[----:B---3--:R-:W-:-:S05]  /*f9a0*/  F2FP.BF16.PACK_AB R6, R45, R47 ;  /* 0x0000002f2d06723e */ /* 0x008fca00000010ff */
[----:B------:R-:W-:Y:S01]  /*f9b0*/  HMMA.16816.F32.BF16 R56, R8, R18, R64 ;  /* 0x000000120838723c */ /* 0x000fe20000041840 */
[----:B-----5:R-:W-:-:S06]  /*f9c0*/  SHF.R.U32.HI R2, RZ, 0x10, R0 ;  /* 0x00000010ff027819 */ /* 0x020fcc0000011600 */
[----:B------:R-:W-:Y:S01]  /*f9d0*/  IMAD.MOV.U32 R67, RZ, RZ, R94 ;  /* 0x000000ffff437224 */ /* 0x000fe200078e005e */
[----:B------:R-:W-:Y:S01]  /*f9e0*/  LOP3.LUT R0, R12, 0xff, RZ, 0xc0, !PT ;  /* 0x000000ff0c007812 */ /* 0x000fe200078ec0ff */
[C---:B------:R-:W-:Y:S01]  /*f9f0*/  HMMA.16816.F32.BF16 R24, R8.reuse, R26, R80 ;  /* 0x0000001a0818723c */ /* 0x040fe20000041850 */
[----:B------:R-:W-:Y:S01]  /*fa00*/  LOP3.LUT R2, R2, 0xff, RZ, 0xc0, !PT ;  /* 0x000000ff02027812 */ /* 0x000fe200078ec0ff */
[----:B------:R-:W-:Y:S01]  /*fa10*/  IMAD.MOV.U32 R19, RZ, RZ, R201 ;  /* 0x000000ffff137224 */ /* 0x000fe200078e00c9 */
[----:B------:R-:W-:Y:S01]  /*fa20*/  PRMT R0, R0, 0x5410, R7 ;  /* 0x0000541000007816 */ /* 0x000fe20000000007 */
[----:B------:R-:W-:Y:S01]  /*fa30*/  IMAD.MOV.U32 R64, RZ, RZ, R194 ;  /* 0x000000ffff407224 */ /* 0x000fe200078e00c2 */
[----:B------:R-:W-:Y:S01]  /*fa40*/  PRMT R2, R2, 0x5410, R4 ;  /* 0x0000541002027816 */ /* 0x000fe20000000004 */
[----:B------:R-:W-:Y:S01]  /*fa50*/  IMAD.MOV.U32 R66, RZ, RZ, R150 ;  /* 0x000000ffff427224 */ /* 0x000fe200078e0096 */
[----:B--2---:R-:W-:Y:S01]  /*fa60*/  F2FP.BF16.PACK_AB R4, R40, R41 ;  /* 0x000000292804723e */ /* 0x004fe200000010ff */
[--C-:B------:R-:W-:Y:S01]  /*fa70*/  HSET2.LE.AND R7, R0, R104.reuse, PT ;  /* 0x0000006800077233 */ /* 0x100fe20003803000 */
[----:B------:R-:W-:Y:S01]  /*fa80*/  HMMA.16816.F32.BF16 R32, R8, R34, R96 ;  /* 0x000000220820723c */ /* 0x000fe20000041860 */
[--C-:B------:R-:W-:Y:S01]  /*fa90*/  HSET2.LE.AND R0, R3, R104.reuse, PT ;  /* 0x0000006803007233 */ /* 0x100fe20003803000 */
[----:B------:R-:W-:Y:S01]  /*faa0*/  LOP3.LUT R94, R5, R6, RZ, 0xc0, !PT ;  /* 0x00000006055e7212 */ /* 0x000fe200078ec0ff */
[----:B------:R-:W-:Y:S01]  /*fab0*/  HSET2.LE.AND R3, R2, R104, PT ;  /* 0x0000006802037233 */ /* 0x000fe20003803000 */
[----:B------:R-:W-:Y:S01]  /*fac0*/  F2FP.BF16.PACK_AB R2, R43, R42 ;  /* 0x0000002a2b02723e */ /* 0x000fe200000010ff */
[--C-:B------:R-:W-:Y:S01]  /*fad0*/  FFMA.FTZ R5, R211, c[0x0][0x23c], -R30.reuse ;  /* 0x00008f00d3057a23 */ /* 0x100fe2000001081e */
[----:B------:R-:W-:Y:S01]  /*fae0*/  MOV R65, R151 ;  /* 0x0000009700417202 */ /* 0x000fe20000000f00 */
[----:B------:R-:W-:Y:S01]  /*faf0*/  FFMA.FTZ R11, R64, R49, R19 ;  /* 0x00000031400b7223 */ /* 0x000fe20000010013 */
[----:B------:R-:W-:Y:S01]  /*fb00*/  LOP3.LUT R92, R0, R2, RZ, 0xc0, !PT ;  /* 0x00000002005c7212 */ /* 0x000fe200078ec0ff */
[--C-:B------:R-:W-:Y:S01]  /*fb10*/  FFMA.FTZ R0, R237, c[0x0][0x23c], -R30.reuse ;  /* 0x00008f00ed007a23 */ /* 0x100fe2000001081e */
[----:B------:R-:W-:Y:S01]  /*fb20*/  LOP3.LUT R93, R3, R4, RZ, 0xc0, !PT ;  /* 0x00000004035d7212 */ /* 0x000fe200078ec0ff */
[----:B------:R-:W-:Y:S01]  /*fb30*/  IMAD.WIDE.U32 R2, R14, -0x2daee0ad, RZ ;  /* 0xd2511f530e027825 */ /* 0x000fe200078e00ff */
[----:B-1----:R-:W-:Y:S01]  /*fb40*/  F2FP.BF16.PACK_AB R8, R38, R39 ;  /* 0x000000272608723e */ /* 0x002fe200000010ff */
[----:B------:R1:W-:Y:S01]  /*fb50*/  MUFU.EX2 R36, R0 ;  /* 0x0000000000247308 */ /* 0x0003e20000000800 */
[----:B------:R-:W-:Y:S01]  /*fb60*/  MOV R201, R148 ;  /* 0x0000009400c97202 */ /* 0x000fe20000000f00 */
[----:B------:R-:W-:Y:S01]  /*fb70*/  FFMA.FTZ R4, R232, c[0x0][0x23c], -R30 ;  /* 0x00008f00e8047a23 */ /* 0x000fe2000001081e */
[----:B------:R-:W-:Y:S01]  /*fb80*/  LOP3.LUT R95, R7, R8, RZ, 0xc0, !PT ;  /* 0x00000008075f7212 */ /* 0x000fe200078ec0ff */
[----:B------:R-:W-:Y:S01]  /*fb90*/  FFMA.FTZ R9, R17, R51, R67 ;  /* 0x0000003311097223 */ /* 0x000fe20000010043 */
[----:B------:R-:W-:Y:S01]  /*fba0*/  LOP3.LUT R7, R2, 0xff, RZ, 0xc0, !PT ;  /* 0x000000ff02077812 */ /* 0x000fe200078ec0ff */
[----:B------:R-:W-:Y:S01]  /*fbb0*/  IMAD.MOV.U32 R194, RZ, RZ, R149 ;  /* 0x000000ffffc27224 */ /* 0x000fe200078e0095 */
[----:B------:R-:W-:Y:S01]  /*fbc0*/  SHF.R.U32.HI R6, RZ, 0x18, R2 ;  /* 0x00000018ff067819 */ /* 0x000fe20000011602 */
[----:B------:R-:W-:Y:S01]  /*fbd0*/  MUFU.EX2 R29, R5 ;  /* 0x00000005001d7308 */ /* 0x000fe20000000800 */
[----:B------:R-:W-:Y:S01]  /*fbe0*/  FFMA.FTZ R10, R66, R50, R65 ;  /* 0x00000032420a7223 */ /* 0x000fe20000010041 */
[----:B------:R-:W2:Y:S01]  /*fbf0*/  LDSM.16.MT88.4 R148, [R212+0xac00] ;  /* 0x00ac0000d494783b */ /* 0x000ea20000004200 */
[----:B------:R-:W-:Y:S03]  /*fc00*/  HMMA.16816.F32.BF16 R108, R92, R116, R108 ;  /* 0x000000745c6c723c */ /* 0x000fe6000004186c */
[----:B------:R-:W3:Y:S01]  /*fc10*/  LDSM.16.MT88.4 R80, [R212+0xbc00] ;  /* 0x00bc0000d450783b */ /* 0x000ee20000004200 */
[----:B-1----:R-:W-:-:S02]  /*fc20*/  FFMA.FTZ R0, R235, c[0x0][0x23c], -R30 ;  /* 0x00008f00eb007a23 */ /* 0x002fc4000001081e */
[----:B------:R1:W-:Y:S01]  /*fc30*/  MUFU.EX2 R30, R4 ;  /* 0x00000004001e7308 */ /* 0x0003e20000000800 */
[----:B------:R-:W5:Y:S01]  /*fc40*/  LDSM.16.MT88.4 R12, [R214+0xbc00] ;  /* 0x00bc0000d60c783b */ /* 0x000f620000004200 */
[C---:B------:R-:W-:Y:S06]  /*fc50*/  HMMA.16816.F32.BF16 R120, R92.reuse, R118, R120 ;  /* 0x000000765c78723c */ /* 0x040fec0000041878 */
[----:B------:R1:W-:Y:S02]  /*fc60*/  MUFU.EX2 R37, R0 ;  /* 0x0000000000257308 */ /* 0x0003e40000000800 */
[----:B----4-:R-:W-:Y:S01]  /*fc70*/  HMMA.16816.F32.BF16 R124, R92, R132, R124 ;  /* 0x000000845c7c723c */ /* 0x010fe2000004187c */
[----:B-1----:R-:W-:-:S07]  /*fc80*/  SHF.R.U32.HI R4, RZ, 0x10, R2 ;  /* 0x00000010ff047819 */ /* 0x002fce0000011602 */
[----:B------:R-:W-:Y:S01]  /*fc90*/  HMMA.16816.F32.BF16 R136, R92, R134, R136 ;  /* 0x000000865c88723c */ /* 0x000fe20000041888 */
[----:B------:R-:W-:Y:S02]  /*fca0*/  LOP3.LUT R0, R3, UR18, R46, 0x96, !PT ;  /* 0x0000001203007c12 */ /* 0x000fe4000f8e962e */
[----:B------:R-:W-:Y:S01]  /*fcb0*/  LOP3.LUT R3, R2, 0xffff, RZ, 0xc0, !PT ;  /* 0x0000ffff02037812 */ /* 0x000fe200078ec0ff */
[----:B------:R-:W-:-:S04]  /*fcc0*/  FFMA.FTZ R2, R238, c[0x0][0x23c], -R31 ;  /* 0x00008f00ee027a23 */ /* 0x000fc8000001081f */
[C---:B------:R-:W-:Y:S01]  /*fcd0*/  HMMA.16816.F32.BF16 R156, R92.reuse, R164, R156 ;  /* 0x000000a45c9c723c */ /* 0x040fe2000004189c */
[----:B------:R-:W-:Y:S01]  /*fce0*/  SHF.R.U32.HI R5, RZ, 0x8, R3 ;  /* 0x00000008ff057819 */ /* 0x000fe20000011603 */
[----:B------:R1:W-:Y:S01]  /*fcf0*/  MUFU.EX2 R19, R2 ;  /* 0x0000000200137308 */ /* 0x0003e20000000800 */
[----:B------:R-:W-:Y:S02]  /*fd00*/  FFMA.FTZ R3, R234, c[0x0][0x23c], -R31 ;  /* 0x00008f00ea037a23 */ /* 0x000fe4000001081f */
[----:B------:R-:W-:Y:S02]  /*fd10*/  PRMT R8, R7, 0x5410, R5 ;  /* 0x0000541007087816 */ /* 0x000fe40000000005 */
[----:B------:R-:W-:Y:S01]  /*fd20*/  LOP3.LUT R5, R0, 0xff, RZ, 0xc0, !PT ;  /* 0x000000ff00057812 */ /* 0x000fe200078ec0ff */
[C---:B--2---:R-:W-:Y:S02]  /*fd30*/  HMMA.16816.F32.BF16 R140, R92.reuse, R148, R140 ;  /* 0x000000945c8c723c */ /* 0x044fe4000004188c */
[----:B------:R2:W-:Y:S06]  /*fd40*/  MUFU.EX2 R28, R3 ;  /* 0x00000003001c7308 */ /* 0x0005ec0000000800 */
[----:B------:R-:W-:Y:S01]  /*fd50*/  HMMA.16816.F32.BF16 R152, R92, R150, R152 ;  /* 0x000000965c98723c */ /* 0x000fe20000041898 */
[----:B-1----:R-:W-:Y:S01]  /*fd60*/  LOP3.LUT R2, R4, 0xff, RZ, 0xc0, !PT ;  /* 0x000000ff04027812 */ /* 0x002fe200078ec0ff */
[----:B------:R-:W-:-:S03]  /*fd70*/  FFMA.FTZ R4, R236, c[0x0][0x23c], -R31 ;  /* 0x00008f00ec047a23 */ /* 0x000fc6000001081f */
[----:B------:R-:W-:Y:S01]  /*fd80*/  PRMT R6, R2, 0x5410, R6 ;  /* 0x0000541002067816 */ /* 0x000fe20000000006 */
[----:B------:R-:W-:Y:S01]  /*fd90*/  FFMA.FTZ R2, R233, c[0x0][0x23c], -R31 ;  /* 0x00008f00e9027a23 */ /* 0x000fe2000001081f */
[----:B------:R-:W-:Y:S01]  /*fda0*/  MUFU.EX2 R17, R4 ;  /* 0x0000000400117308 */ /* 0x000fe20000000800 */
[----:B------:R-:W-:Y:S01]  /*fdb0*/  HMMA.16816.F32.BF16 R168, R92, R166, R168 ;  /* 0x000000a65ca8723c */ /* 0x000fe200000418a8 */
[----:B--2---:R-:W-:-:S04]  /*fdc0*/  SHF.R.U32.HI R3, RZ, 0x10, R0 ;  /* 0x00000010ff037819 */ /* 0x004fc80000011600 */
[----:B------:R-:W-:Y:S02]  /*fdd0*/  LOP3.LUT R3, R3, 0xff, RZ, 0xc0, !PT ;  /* 0x000000ff03037812 */ /* 0x000fe400078ec0ff */
[----:B------:R1:W2:Y:S01]  /*fde0*/  MUFU.EX2 R18, R2 ;  /* 0x0000000200127308 */ /* 0x0002a20000000800 */
[C---:B---3--:R-:W-:Y:S08]  /*fdf0*/  HMMA.16816.F32.BF16 R72, R92.reuse, R80, R72 ;  /* 0x000000505c48723c */ /* 0x048ff00000041848 */
[----:B------:R-:W-:Y:S01]  /*fe00*/  HMMA.16816.F32.BF16 R76, R92, R82, R76 ;  /* 0x000000525c4c723c */ /* 0x000fe2000004184c */
[----:B-1----:R-:W-:-:S07]  /*fe10*/  LOP3.LUT R2, R0, 0xffff, RZ, 0xc0, !PT ;  /* 0x0000ffff00027812 */ /* 0x002fce00078ec0ff */
[C---:B-----5:R-:W-:Y:S01]  /*fe20*/  HMMA.16816.F32.BF16 R88, R92.reuse, R12, R88 ;  /* 0x0000000c5c58723c */ /* 0x060fe20000041858 */
[----:B------:R-:W-:Y:S02]  /*fe30*/  SHF.R.U32.HI R0, RZ, 0x18, R0 ;  /* 0x00000018ff007819 */ /* 0x000fe40000011600 */
[----:B------:R-:W-:Y:S02]  /*fe40*/  SHF.R.U32.HI R2, RZ, 0x8, R2 ;  /* 0x00000008ff027819 */ /* 0x000fe40000011602 */
[----:B------:R-:W-:Y:S01]  /*fe50*/  PRMT R7, R3, 0x5410, R0 ;  /* 0x0000541003077816 */ /* 0x000fe20000000000 */
[--C-:B------:R-:W-:Y:S01]  /*fe60*/  HSET2.LE.AND R0, R8, R104.reuse, PT ;  /* 0x0000006808007233 */ /* 0x100fe20003803000 */
[----:B------:R-:W-:Y:S01]  /*fe70*/  PRMT R2, R5, 0x5410, R2 ;  /* 0x0000541005027816 */ /* 0x000fe20000000002 */
[--C-:B------:R-:W-:Y:S01]  /*fe80*/  HSET2.LE.AND R3, R6, R104.reuse, PT ;  /* 0x0000006806037233 */ /* 0x100fe20003803000 */
[----:B--2---:R-:W-:Y:S01]  /*fe90*/  F2FP.BF16.PACK_AB R4, R18, R28 ;  /* 0x0000001c1204723e */ /* 0x004fe200000010ff */
[--C-:B------:R-:W-:Y:S01]  /*fea0*/  HSET2.LE.AND R7, R7, R104.reuse, PT ;  /* 0x0000006807077233 */ /* 0x100fe20003803000 */
[----:B------:R-:W-:Y:S01]  /*feb0*/  F2FP.BF16.PACK_AB R6, R37, R36 ;  /* 0x000000242506723e */ /* 0x000fe200000010ff */
[----:B------:R-:W-:Y:S01]  /*fec0*/  HSET2.LE.AND R5, R2, R104, PT ;  /* 0x0000006802057233 */ /* 0x000fe20003803000 */
[----:B------:R-:W-:Y:S01]  /*fed0*/  F2FP.BF16.PACK_AB R2, R29, R30 ;  /* 0x0000001e1d02723e */ /* 0x000fe200000010ff */
[----:B------:R-:W-:Y:S01]  /*fee0*/  HMMA.16816.F32.BF16 R92, R92, R14, R52 ;  /* 0x0000000e5c5c723c */ /* 0x000fe20000041834 */
[----:B------:R-:W-:Y:S01]  /*fef0*/  LOP3.LUT R99, R3, R4, RZ, 0xc0, !PT ;  /* 0x0000000403637212 */ /* 0x000fe200078ec0ff */
[----:B------:R-:W-:Y:S01]  /*ff00*/  FADD.FTZ R3, R194, R16 ;  /* 0x00000010c2037221 */ /* 0x000fe20000010000 */
[----:B------:R-:W-:Y:S01]  /*ff10*/  LOP3.LUT R98, R0, R2, RZ, 0xc0, !PT ;  /* 0x0000000200627212 */ /* 0x000fe200078ec0ff */
[----:B------:R-:W-:Y:S01]  /*ff20*/  FADD.FTZ R2, R201, R11 ;  /* 0x0000000bc9027221 */ /* 0x000fe20000010000 */
[----:B------:R-:W-:Y:S01]  /*ff30*/  F2FP.BF16.PACK_AB R0, R17, R19 ;  /* 0x000000131100723e */ /* 0x000fe200000010ff */
        /* <DEDUP_REMOVED lines=76> */
[----:B------:R-:W-:Y:S02]  /*10400*/  IMAD.MOV.U32 R104, RZ, RZ, R246 ;  /* 0x000000ffff687224 */ /* 0x000fe400078e00f6 */
[----:B------:R-:W-:Y:S01]  /*10410*/  IMAD.MOV.U32 R102, RZ, RZ, R244 ;  /* 0x000000ffff667224 */ /* 0x000fe200078e00f4 */
        /* <DEDUP_REMOVED lines=10> */
[----:B------:R-:W-:Y:S01]  /*104c0*/  ULDC.64 UR4, c[0x0][0x1a0] ;  /* 0x0000680000047ab9 */ /* 0x000fe20000000a00 */
[----:B------:R-:W4:Y:S01]  /*104d0*/  S2R R247, SR_TID.X ;  /* 0x0000000000f77919 */ /* 0x000f220000002100 */
[----:B------:R-:W-:Y:S02]  /*104e0*/  UIMAD UR36, UR36, UR4, URZ ;  /* 0x00000004242472a4 */ /* 0x000fe4000f8e023f */
[----:B------:R-:W-:Y:S02]  /*104f0*/  UIMAD.WIDE.U32 UR38, UR34, UR4, URZ ;  /* 0x00000004222672a5 */ /* 0x000fe4000f8e003f */
[----:B------:R-:W-:-:S04]  /*10500*/  UIMAD UR5, UR34, UR5, UR36 ;  /* 0x00000005220572a4 */ /* 0x000fc8000f8e0224 */
[----:B------:R-:W-:Y:S01]  /*10510*/  UIADD3 UR5, UR39, UR5, URZ ;  /* 0x0000000527057290 */ /* 0x000fe2000fffe03f */
[----:B------:R-:W-:Y:S02]  /*10520*/  IMAD.U32 R2, RZ, RZ, UR38 ;  /* 0x00000026ff027e24 */ /* 0x000fe4000f8e00ff */
[----:B------:R-:W-:-:S03]  /*10530*/  IMAD.U32 R3, RZ, RZ, UR39 ;  /* 0x00000027ff037e24 */ /* 0x000fc6000f8e00ff */
[----:B------:R-:W-:Y:S01]  /*10540*/  IMAD.U32 R3, RZ, RZ, UR5 ;  /* 0x00000005ff037e24 */ /* 0x000fe2000f8e00ff */
[----:B------:R-:W-:Y:S04]  /*10550*/  @P4 STS [R218+0x9000], RZ ;  /* 0x009000ffda004388 */ /* 0x000fe80000000800 */
[----:B------:R-:W-:Y:S01]  /*10560*/  @P4 STS [R218+0x9004], RZ ;  /* 0x009004ffda004388 */ /* 0x000fe20000000800 */
[----:B----4-:R-:W-:-:S03]  /*10570*/  IMAD.SHL.U32 R247, R247, 0x2, RZ ;  /* 0x00000002f7f77824 */ /* 0x010fc600078e00ff */
[----:B------:R-:W-:Y:S02]  /*10580*/  @P4 STS.64 [R218+0x9008], RZ ;  /* 0x009008ffda004388 */ /* 0x000fe40000000a00 */
[----:B------:R-:W-:Y:S02]  /*10590*/  LOP3.LUT R247, R247, 0x6, RZ, 0xc0, !PT ;  /* 0x00000006f7f77812 */ /* 0x000fe400078ec0ff */
        /* <DEDUP_REMOVED lines=13> */
[C---:B------:R-:W-:Y:S01]  /*10670*/  @!P4 LEA R12, P5, R2.reuse, c[0x0][0x170], 0x1 ;  /* 0x00005c00020cca11 */ /* 0x040fe200078a08ff */
[----:B------:R-:W-:Y:S01]  /*10680*/  IMAD.U32 R0, RZ, RZ, UR34 ;  /* 0x00000022ff007e24 */ /* 0x000fe2000f8e00ff */
[----:B------:R-:W-:Y:S01]  /*10690*/  IADD3.X R3, R3, UR24, RZ, P6, !PT ;  /* 0x0000001803037c10 */ /* 0x000fe2000b7fe4ff */
[----:B------:R-:W-:Y:S01]  /*106a0*/  @P3 STS.128 [R218+0xa000], RZ ;  /* 0x00a000ffda003388 */ /* 0x000fe20000000c00 */
[----:B------:R-:W-:Y:S01]  /*106b0*/  @!P3 LEA R6, P1, R2, c[0x0][0x170], 0x1 ;  /* 0x00005c000206ba11 */ /* 0x000fe200078208ff */
[----:B------:R-:W-:Y:S01]  /*106c0*/  IMAD R0, R0, 0x40, R247 ;  /* 0x0000004000007824 */ /* 0x000fe200078e02f7 */
        /* <DEDUP_REMOVED lines=9> */
[--C-:B------:R-:W-:Y:S01]  /*10760*/  IMAD.IADD R2, R221, 0x1, -R0.reuse ;  /* 0x00000001dd027824 */ /* 0x100fe200078e0a00 */
[----:B------:R-:W-:Y:S01]  /*10770*/  ISETP.GE.AND P0, PT, R0, R230, PT ;  /* 0x000000e60000720c */ /* 0x000fe20003f06270 */
[----:B------:R-:W-:Y:S01]  /*10780*/  @!PT LDS RZ, [RZ] ;  /* 0x00000000fffff984 */ /* 0x000fe20000000800 */
[----:B------:R-:W-:Y:S01]  /*10790*/  @!PT LDS RZ, [RZ] ;  /* 0x00000000fffff984 */ /* 0x000fe20000000800 */
[----:B------:R-:W-:Y:S01]  /*107a0*/  @!PT LDS RZ, [RZ] ;  /* 0x00000000fffff984 */ /* 0x000fe20000000800 */
[----:B------:R3:W-:Y:S01]  /*107b0*/  @!P2 LDGSTS.E.BYPASS.LTC128B.128 [R218+0xb000], [R8.64+0x80] ;  /* 0x0b00008008daafae */ /* 0x0007e2000b901d5e */
[----:B------:R-:W-:Y:S01]  /*107c0*/  IMAD.IADD R3, R220, 0x1, -R0 ;  /* 0x00000001dc037824 */ /* 0x000fe200078e0a00 */
[----:B------:R-:W-:Y:S02]  /*107d0*/  ISETP.GE.AND P6, PT, R0, R229, PT ;  /* 0x000000e50000720c */ /* 0x000fe40003fc6270 */
[----:B------:R-:W-:Y:S01]  /*107e0*/  @P4 STS.128 [R218+0x9800], RZ ;  /* 0x009800ffda004388 */ /* 0x000fe20000000c00 */
[----:B------:R-:W-:-:S02]  /*107f0*/  IABS R2, R2 ;  /* 0x0000000200027213 */ /* 0x000fc40000000000 */
[----:B------:R-:W-:Y:S01]  /*10800*/  IABS R3, R3 ;  /* 0x0000000300037213 */ /* 0x000fe20000000000 */
[----:B------:R-:W-:Y:S01]  /*10810*/  @!PT LDS RZ, [RZ] ;  /* 0x00000000fffff984 */ /* 0x000fe20000000800 */
[----:B------:R-:W-:Y:S01]  /*10820*/  @!PT LDS RZ, [RZ] ;  /* 0x00000000fffff984 */ /* 0x000fe20000000800 */
[----:B------:R-:W-:Y:S01]  /*10830*/  @!PT LDS RZ, [RZ] ;  /* 0x00000000fffff984 */ /* 0x000fe20000000800 */
[----:B------:R2:W-:Y:S01]  /*10840*/  @!P4 LDGSTS.E.BYPASS.LTC128B.128 [R218+0x9800], [R12.64] ;  /* 0x098000000cdacfae */ /* 0x0005e2000b901d5e */
[C---:B------:R-:W-:Y:S02]  /*10850*/  ISETP.GE.AND P5, PT, R0.reuse, R228, PT ;  /* 0x000000e40000720c */ /* 0x040fe40003fa6270 */
[C---:B------:R-:W-:Y:S01]  /*10860*/  ISETP.GE.AND P1, PT, R0.reuse, R227, PT ;  /* 0x000000e30000720c */ /* 0x040fe20003f26270 */
[----:B------:R-:W-:Y:S01]  /*10870*/  @P3 STS.128 [R218+0xa800], RZ ;  /* 0x00a800ffda003388 */ /* 0x000fe20000000c00 */
[C---:B------:R-:W-:Y:S02]  /*10880*/  ISETP.LT.OR P0, PT, R0.reuse, R225, P0 ;  /* 0x000000e10000720c */ /* 0x040fe40000701670 */
[C---:B------:R-:W-:Y:S01]  /*10890*/  ISETP.LT.OR P6, PT, R0.reuse, R224, P6 ;  /* 0x000000e00000720c */ /* 0x040fe200037c1670 */
[----:B------:R-:W-:Y:S01]  /*108a0*/  @!PT LDS RZ, [RZ] ;  /* 0x00000000fffff984 */ /* 0x000fe20000000800 */
[----:B------:R-:W-:Y:S01]  /*108b0*/  @!PT LDS RZ, [RZ] ;  /* 0x00000000fffff984 */ /* 0x000fe20000000800 */
[----:B------:R-:W-:Y:S01]  /*108c0*/  @!PT LDS RZ, [RZ] ;  /* 0x00000000fffff984 */ /* 0x000fe20000000800 */
[----:B------:R4:W-:Y:S01]  /*108d0*/  @!P3 LDGSTS.E.BYPASS.LTC128B.128 [R218+0xa800], [R6.64+0x40] ;  /* 0x0a80004006dabfae */ /* 0x0009e2000b901d5e */
[----:B------:R-:W-:-:S02]  /*108e0*/  ISETP.LT.OR P5, PT, R0, R223, P5 ;  /* 0x000000df0000720c */ /* 0x000fc40002fa1670 */
[----:B------:R-:W-:Y:S01]  /*108f0*/  ISETP.LT.OR P1, PT, R0, R222, P1 ;  /* 0x000000de0000720c */ /* 0x000fe20000f21670 */
[----:B------:R-:W-:Y:S04]  /*10900*/  @P2 STS.128 [R218+0xb800], RZ ;  /* 0x00b800ffda002388 */ /* 0x000fe80000000c00 */
[----:B------:R-:W-:Y:S01]  /*10910*/  @!PT LDS RZ, [RZ] ;  /* 0x00000000fffff984 */ /* 0x000fe20000000800 */
[----:B------:R-:W-:Y:S01]  /*10920*/  @!PT LDS RZ, [RZ] ;  /* 0x00000000fffff984 */ /* 0x000fe20000000800 */
[----:B------:R-:W-:Y:S01]  /*10930*/  @!PT LDS RZ, [RZ] ;  /* 0x00000000fffff984 */ /* 0x000fe20000000800 */
[----:B------:R4:W-:Y:S04]  /*10940*/  @!P2 LDGSTS.E.BYPASS.LTC128B.128 [R218+0xb800], [R4.64+0x80] ;  /* 0x0b80008004daafae */ /* 0x0009e8000b901d5e */
[----:B---3--:R-:W-:Y:S04]  /*10950*/  LDSM.16.M88.4 R8, [R216] ;  /* 0x00000000d808783b */ /* 0x008fe80000000200 */
[----:B------:R-:W3:Y:S04]  /*10960*/  LDSM.16.M88.4 R28, [R213+0x6000] ;  /* 0x00600000d51c783b */ /* 0x000ee80000000200 */
[----:B------:R-:W5:Y:S04]  /*10970*/  LDSM.16.M88.4 R24, [R213+0x6400] ;  /* 0x00640000d518783b */ /* 0x000f680000000200 */
[----:B------:R-:W-:Y:S04]  /*10980*/  LDSM.16.M88.4 R20, [R213+0x6800] ;  /* 0x00680000d514783b */ /* 0x000fe80000000200 */
[----:B------:R-:W-:Y:S04]  /*10990*/  LDSM.16.M88.4 R16, [R213+0x6c00] ;  /* 0x006c0000d510783b */ /* 0x000fe80000000200 */
[----:B--2---:R-:W-:Y:S04]  /*109a0*/  LDSM.16.M88.4 R12, [R217+0x1000] ;  /* 0x00100000d90c783b */ /* 0x004fe80000000200 */
[----:B----4-:R-:W2:Y:S04]  /*109b0*/  LDSM.16.M88.4 R4, [R216+0x1000] ;  /* 0x00100000d804783b */ /* 0x010ea80000000200 */
[----:B------:R-:W4:Y:S04]  /*109c0*/  LDSM.16.M88.4 R44, [R215+0x6400] ;  /* 0x00640000d72c783b */ /* 0x000f280000000200 */
[----:B------:R-:W1:Y:S04]  /*109d0*/  LDSM.16.M88.4 R48, [R215+0x6000] ;  /* 0x00600000d730783b */ /* 0x000e680000000200 */
[----:B------:R-:W1:Y:S04]  /*109e0*/  LDSM.16.M88.4 R36, [R215+0x6c00] ;  /* 0x006c0000d724783b */ /* 0x000e680000000200 */
[----:B------:R-:W1:Y:S01]  /*109f0*/  LDSM.16.M88.4 R40, [R215+0x6800] ;  /* 0x00680000d728783b */ /* 0x000e620000000200 */
[C---:B---3--:R-:W-:Y:S03]  /*10a00*/  HMMA.16816.F32.BF16 R208, R8.reuse, R28, RZ ;  /* 0x0000001c08d0723c */ /* 0x048fe600000418ff */
[----:B------:R-:W0:Y:S05]  /*10a10*/  LDGDEPBAR ;  /* 0x00000000000079af */ /* 0x000e2a0000000000 */
[C---:B------:R-:W-:Y:S08]  /*10a20*/  HMMA.16816.F32.BF16 R204, R8.reuse, R30, RZ ;  /* 0x0000001e08cc723c */ /* 0x040ff000000418ff */
[----:B-----5:R-:W-:Y:S08]  /*10a30*/  HMMA.16816.F32.BF16 R200, R8, R24, RZ ;  /* 0x0000001808c8723c */ /* 0x020ff000000418ff */
        /* <DEDUP_REMOVED lines=8> */
[----:B----4-:R-:W-:Y:S08]  /*10ac0*/  HMMA.16816.F32.BF16 R180, R12, R44, R56 ;  /* 0x0000002c0cb4723c */ /* 0x010ff00000041838 */
        /* <DEDUP_REMOVED lines=8> */
[C---:B-1----:R-:W-:Y:S08]  /*10b50*/  HMMA.16816.F32.BF16 R56, R12.reuse, R50, R60 ;  /* 0x000000320c38723c */ /* 0x042ff0000004183c */
[C---:B------:R-:W-:Y:S01]  /*10b60*/  HMMA.16816.F32.BF16 R104, R12.reuse, R48, R32 ;  /* 0x000000300c68723c */ /* 0x040fe20000041820 */
[----:B------:R-:W-:Y:S07]  /*10b70*/  LDSM.16.M88.4 R32, [R213+0x7000] ;  /* 0x00700000d520783b */ /* 0x000fee0000000200 */
[C---:B------:R-:W-:Y:S01]  /*10b80*/  HMMA.16816.F32.BF16 R60, R12.reuse, R38, R4 ;  /* 0x000000260c3c723c */ /* 0x040fe20000041804 */
[----:B------:R-:W1:Y:S07]  /*10b90*/  LDSM.16.M88.4 R4, [R216+0x3000] ;  /* 0x00300000d804783b */ /* 0x000e6e0000000200 */
[C---:B------:R-:W-:Y:S01]  /*10ba0*/  HMMA.16816.F32.BF16 R16, R12.reuse, R36, R28 ;  /* 0x000000240c10723c */ /* 0x040fe2000004181c */
[----:B------:R-:W3:Y:S07]  /*10bb0*/  LDSM.16.M88.4 R28, [R213+0x7400] ;  /* 0x00740000d51c783b */ /* 0x000eee0000000200 */
[C---:B------:R-:W-:Y:S08]  /*10bc0*/  HMMA.16816.F32.BF16 R176, R12.reuse, R40, R52 ;  /* 0x000000280cb0723c */ /* 0x040ff00000041834 */
[C---:B------:R-:W-:Y:S08]  /*10bd0*/  HMMA.16816.F32.BF16 R52, R12.reuse, R46, R64 ;  /* 0x0000002e0c34723c */ /* 0x040ff00000041840 */
[----:B------:R-:W-:Y:S01]  /*10be0*/  HMMA.16816.F32.BF16 R64, R12, R42, R100 ;  /* 0x0000002a0c40723c */ /* 0x000fe20000041864 */
[----:B------:R-:W4:Y:S07]  /*10bf0*/  LDSM.16.M88.4 R12, [R216+0x2000] ;  /* 0x00200000d80c783b */ /* 0x000f2e0000000200 */
[C---:B--2---:R-:W-:Y:S08]  /*10c00*/  HMMA.16816.F32.BF16 R236, R8.reuse, R44, R200 ;  /* 0x0000002c08ec723c */ /* 0x044ff000000418c8 */
[C---:B------:R-:W-:Y:S08]  /*10c10*/  HMMA.16816.F32.BF16 R240, R8.reuse, R36, R184 ;  /* 0x0000002408f0723c */ /* 0x040ff000000418b8 */
[C---:B------:R-:W-:Y:S08]  /*10c20*/  HMMA.16816.F32.BF16 R208, R8.reuse, R48, R208 ;  /* 0x0000003008d0723c */ /* 0x040ff000000418d0 */
[C---:B------:R-:W-:Y:S08]  /*10c30*/  HMMA.16816.F32.BF16 R200, R8.reuse, R50, R204 ;  /* 0x0000003208c8723c */ /* 0x040ff000000418cc */
[----:B------:R-:W-:Y:S08]  /*10c40*/  HMMA.16816.F32.BF16 R184, R8, R42, R188 ;  /* 0x0000002a08b8723c */ /* 0x000ff000000418bc */
[----:B-1----:R-:W-:Y:S08]  /*10c50*/  HMMA.16816.F32.BF16 R100, R4, R34, R56 ;  /* 0x000000220464723c */ /* 0x002ff00000041838 */
        /* <DEDUP_REMOVED lines=637> */
.L_x_749:
[----:B------:R-:W-:Y:S05]  /*13430*/  BSYNC B0 ;  /* 0x0000000000007941 */ /* 0x000fea0003800000 */
.L_x_748:
[----:B------:R-:W0:Y:S02]  /*13440*/  LDGDEPBAR ;  /* 0x00000000000079af */ /* 0x000e240000000000 */
.L_x_747:
[----:B------:R-:W2:Y:S04]  /*13450*/  LDL R0, [R1] ;  /* 0x0000000001007983 */ /* 0x000ea80000100800 */
[----:B------:R-:W3:Y:S04]  /*13460*/  LDL R2, [R1+0x14] ;  /* 0x0000140001027983 */ /* 0x000ee80000100800 */
[----:B------:R-:W4:Y:S01]  /*13470*/  LDL R3, [R1+0x10] ;  /* 0x0000100001037983 */ /* 0x000f220000100800 */
[----:B-1----:R-:W-:Y:S01]  /*13480*/  IMAD.MOV.U32 R7, RZ, RZ, R249 ;  /* 0x000000ffff077224 */ /* 0x002fe200078e00f9 */
[----:B------:R-:W-:Y:S01]  /*13490*/  MOV R6, R248 ;  /* 0x000000f800067202 */ /* 0x000fe20000000f00 */
[----:B------:R-:W-:Y:S01]  /*134a0*/  USHF.L.U32 UR4, UR34, 0x1, URZ ;  /* 0x0000000122047899 */ /* 0x000fe2000800063f */
[----:B------:R-:W-:-:S02]  /*134b0*/  IMAD.MOV.U32 R9, RZ, RZ, R250 ;  /* 0x000000ffff097224 */ /* 0x000fc400078e00fa */
[----:B------:R-:W-:Y:S02]  /*134c0*/  IMAD.MOV.U32 R8, RZ, RZ, R251 ;  /* 0x000000ffff087224 */ /* 0x000fe400078e00fb */
[----:B------:R-:W-:Y:S02]  /*134d0*/  IMAD.MOV.U32 R28, RZ, RZ, R6 ;  /* 0x000000ffff1c7224 */ /* 0x000fe400078e0006 */
[----:B------:R-:W-:Y:S02]  /*134e0*/  IMAD.MOV.U32 R47, RZ, RZ, R8 ;  /* 0x000000ffff2f7224 */ /* 0x000fe400078e0008 */
[----:B------:R-:W-:Y:S01]  /*134f0*/  IMAD.MOV.U32 R29, RZ, RZ, R9 ;  /* 0x000000ffff1d7224 */ /* 0x000fe200078e0009 */
[----:B------:R-:W-:Y:S01]  /*13500*/  MOV R17, R7 ;  /* 0x0000000700117202 */ /* 0x000fe20000000f00 */
[----:B------:R-:W1:Y:S02]  /*13510*/  LDC.U8 R100, c[0x0][0x2d8] ;  /* 0x0000b600ff647b82 */ /* 0x000e640000000000 */
[----:B------:R-:W-:-:S02]  /*13520*/  IMAD.MOV.U32 R49, RZ, RZ, R29 ;  /* 0x000000ffff317224 */ /* 0x000fc400078e001d */
[----:B--2---:R-:W-:-:S04]  /*13530*/  IMAD.WIDE.U32 R248, R0, -0x326172a9, RZ ;  /* 0xcd9e8d5700f87825 */ /* 0x004fc800078e00ff */
[----:B---3--:R-:W-:Y:S01]  /*13540*/  IMAD.MOV.U32 R12, RZ, RZ, R2 ;  /* 0x000000ffff0c7224 */ /* 0x008fe200078e0002 */
[----:B------:R-:W-:Y:S01]  /*13550*/  LOP3.LUT R2, R249, R252, RZ, 0x3c, !PT ;  /* 0x000000fcf9027212 */ /* 0x000fe200078e3cff */
[----:B------:R-:W-:Y:S02]  /*13560*/  IMAD.U32 R0, RZ, RZ, UR33 ;  /* 0x00000021ff007e24 */ /* 0x000fe4000f8e00ff */
[----:B----4-:R-:W-:-:S04]  /*13570*/  IMAD.WIDE.U32 R44, R3, -0x2daee0ad, RZ ;  /* 0xd2511f53032c7825 */ /* 0x010fc800078e00ff */
        /* <DEDUP_REMOVED lines=14> */
[----:B------:R-:W-:Y:S01]  /*13660*/  IMAD.WIDE.U32 R34, R0, -0x326172a9, RZ ;  /* 0xcd9e8d5700227825 */ /* 0x000fe200078e00ff */
[----:B------:R-:W-:Y:S02]  /*13670*/  LOP3.LUT R0, R251, R252, RZ, 0x3c, !PT ;  /* 0x000000fcfb007212 */ /* 0x000fe400078e3cff */
[----:B------:R-:W-:Y:S02]  /*13680*/  LOP3.LUT R6, R3, UR12, R38, 0x96, !PT ;  /* 0x0000000c03067c12 */ /* 0x000fe4000f8e9626 */
[----:B------:R-:W-:Y:S01]  /*13690*/  LOP3.LUT R2, R35, UR10, R2, 0x96, !PT ;  /* 0x0000000a23027c12 */ /* 0x000fe2000f8e9602 */
[----:B------:R-:W-:-:S04]  /*136a0*/  IMAD.WIDE.U32 R40, R0, -0x2daee0ad, RZ ;  /* 0xd2511f5300287825 */ /* 0x000fc800078e00ff */
[----:B------:R-:W-:Y:S01]  /*136b0*/  IMAD.WIDE.U32 R8, R8, -0x2daee0ad, RZ ;  /* 0xd2511f5308087825 */ /* 0x000fe200078e00ff */
[----:B------:R-:W-:-:S03]  /*136c0*/  LOP3.LUT R0, R41, UR15, R44, 0x96, !PT ;  /* 0x0000000f29007c12 */ /* 0x000fc6000f8e962c */
[----:B------:R-:W-:Y:S01]  /*136d0*/  IMAD.WIDE.U32 R6, R6, -0x2daee0ad, RZ ;  /* 0xd2511f5306067825 */ /* 0x000fe200078e00ff */
[----:B------:R-:W-:-:S03]  /*136e0*/  LOP3.LUT R12, R9, UR13, R40, 0x96, !PT ;  /* 0x0000000d090c7c12 */ /* 0x000fc6000f8e9628 */
[----:B------:R-:W-:-:S05]  /*136f0*/  IMAD.WIDE.U32 R32, R2, -0x2daee0ad, RZ ;  /* 0xd2511f5302207825 */ /* 0x000fca00078e00ff */
[----:B------:R-:W-:Y:S01]  /*13700*/  LOP3.LUT R2, R33, UR7, R6, 0x96, !PT ;  /* 0x0000000721027c12 */ /* 0x000fe2000f8e9606 */
[----:B------:R-:W-:-:S04]  /*13710*/  IMAD.WIDE.U32 R36, R0, -0x326172a9, RZ ;  /* 0xcd9e8d5700247825 */ /* 0x000fc800078e00ff */
[----:B------:R-:W-:Y:S01]  /*13720*/  IMAD.WIDE.U32 R12, R12, -0x326172a9, RZ ;  /* 0xcd9e8d570c0c7825 */ /* 0x000fe200078e00ff */
[----:B------:R-:W-:-:S03]  /*13730*/  LOP3.LUT R4, R37, UR14, R4, 0x96, !PT ;  /* 0x0000000e25047c12 */ /* 0x000fc6000f8e9604 */
[----:B------:R-:W-:Y:S01]  /*13740*/  IMAD.WIDE.U32 R2, R2, -0x326172a9, RZ ;  /* 0xcd9e8d5702027825 */ /* 0x000fe200078e00ff */
[----:B------:R-:W-:Y:S02]  /*13750*/  LOP3.LUT R6, R13, UR12, R36, 0x96, !PT ;  /* 0x0000000c0d067c12 */ /* 0x000fe4000f8e9624 */
[----:B------:R-:W-:Y:S02]  /*13760*/  LOP3.LUT R11, R7, UR9, R10, 0x96, !PT ;  /* 0x00000009070b7c12 */ /* 0x000fe4000f8e960a */
[----:B------:R-:W-:Y:S01]  /*13770*/  LOP3.LUT R0, R2, 0xffff, RZ, 0xc0, !PT ;  /* 0x0000ffff02007812 */ /* 0x000fe200078ec0ff */
[----:B------:R-:W-:-:S03]  /*13780*/  IMAD.WIDE.U32 R4, R4, -0x2daee0ad, RZ ;  /* 0xd2511f5304047825 */ /* 0x000fc600078e00ff */
[----:B------:R-:W-:Y:S01]  /*13790*/  SHF.R.U32.HI R10, RZ, 0x8, R0 ;  /* 0x00000008ff0a7819 */ /* 0x000fe20000011600 */
[----:B------:R-:W-:Y:S01]  /*137a0*/  IMAD.WIDE.U32 R6, R6, -0x2daee0ad, RZ ;  /* 0xd2511f5306067825 */ /* 0x000fe200078e00ff */
[----:B------:R-:W-:-:S03]  /*137b0*/  SHF.R.U32.HI R0, RZ, 0x10, R2 ;  /* 0x00000010ff007819 */ /* 0x000fc60000011602 */
[----:B------:R-:W-:Y:S01]  /*137c0*/  IMAD.WIDE.U32 R24, R11, -0x326172a9, RZ ;  /* 0xcd9e8d570b187825 */ /* 0x000fe200078e00ff */
[----:B------:R-:W-:Y:S02]  /*137d0*/  LOP3.LUT R13, R7, UR9, R4, 0x96, !PT ;  /* 0x00000009070d7c12 */ /* 0x000fe4000f8e9604 */
[----:B------:R-:W-:Y:S02]  /*137e0*/  LOP3.LUT R4, R0, 0xff, RZ, 0xc0, !PT ;  /* 0x000000ff00047812 */ /* 0x000fe400078ec0ff */
[----:B------:R-:W-:Y:S02]  /*137f0*/  LOP3.LUT R9, R2, 0xff, RZ, 0xc0, !PT ;  /* 0x000000ff02097812 */ /* 0x000fe400078ec0ff */
[----:B------:R-:W-:Y:S02]  /*13800*/  SHF.R.U32.HI R0, RZ, 0x18, R2 ;  /* 0x00000018ff007819 */ /* 0x000fe40000011602 */
[----:B------:R-:W-:Y:S02]  /*13810*/  LOP3.LUT R2, R3, UR17, R24, 0x96, !PT ;  /* 0x0000001103027c12 */ /* 0x000fe4000f8e9618 */
[----:B------:R-:W-:-:S02]  /*13820*/  FMNMX.FTZ R3, R246, R176, !PT ;  /* 0x000000b0f6037209 */ /* 0x000fc40007810000 */
[----:B------:R-:W-:Y:S02]  /*13830*/  PRMT R11, R4, 0x5410, R0 ;  /* 0x00005410040b7816 */ /* 0x000fe40000000000 */
[----:B------:R-:W-:Y:S02]  /*13840*/  LOP3.LUT R0, R2, 0xffff, RZ, 0xc0, !PT ;  /* 0x0000ffff02007812 */ /* 0x000fe400078ec0ff */
[----:B------:R-:W-:Y:S02]  /*13850*/  FMNMX.FTZ R3, R58, R3, !PT ;  /* 0x000000033a037209 */ /* 0x000fe40007810000 */
[----:B------:R-:W-:Y:S02]  /*13860*/  LOP3.LUT R8, R5, UR11, R8, 0x96, !PT ;  /* 0x0000000b05087c12 */ /* 0x000fe4000f8e9608 */
[----:B------:R-:W-:Y:S02]  /*13870*/  SHF.R.U32.HI R4, RZ, 0x8, R0 ;  /* 0x00000008ff047819 */ /* 0x000fe40000011600 */
[----:B------:R-:W-:-:S02]  /*13880*/  LOP3.LUT R0, R2, 0xff, RZ, 0xc0, !PT ;  /* 0x000000ff02007812 */ /* 0x000fc400078ec0ff */
[----:B------:R-:W-:Y:S01]  /*13890*/  FMNMX.FTZ R3, R54, R3, !PT ;  /* 0x0000000336037209 */ /* 0x000fe20007810000 */
[----:B------:R-:W-:Y:S01]  /*138a0*/  IMAD.WIDE.U32 R22, R8, -0x326172a9, RZ ;  /* 0xcd9e8d5708167825 */ /* 0x000fe200078e00ff */
[----:B------:R-:W-:Y:S02]  /*138b0*/  PRMT R19, R0, 0x5410, R4 ;  /* 0x0000541000137816 */ /* 0x000fe40000000004 */
[----:B------:R-:W-:Y:S02]  /*138c0*/  FMNMX.FTZ R0, R52, R3, !PT ;  /* 0x0000000334007209 */ /* 0x000fe40007810000 */
[----:B------:R-:W-:Y:S02]  /*138d0*/  SHF.R.U32.HI R3, RZ, 0x10, R2 ;  /* 0x00000010ff037819 */ /* 0x000fe40000011602 */
[----:B------:R-:W-:Y:S02]  /*138e0*/  LOP3.LUT R12, R23, UR10, R12, 0x96, !PT ;  /* 0x0000000a170c7c12 */ /* 0x000fe4000f8e960c */
[----:B------:R-:W-:-:S02]  /*138f0*/  FMNMX.FTZ R4, R233, R0, !PT ;  /* 0x00000000e9047209 */ /* 0x000fc40007810000 */
[----:B------:R-:W-:Y:S02]  /*13900*/  SHF.R.U32.HI R2, RZ, 0x18, R2 ;  /* 0x00000018ff027819 */ /* 0x000fe40000011602 */
[----:B------:R-:W-:Y:S01]  /*13910*/  LOP3.LUT R0, R3, 0xff, RZ, 0xc0, !PT ;  /* 0x000000ff03007812 */ /* 0x000fe200078ec0ff */
[----:B------:R-:W-:Y:S01]  /*13920*/  IMAD.WIDE.U32 R26, R12, -0x2daee0ad, RZ ;  /* 0xd2511f530c1a7825 */ /* 0x000fe200078e00ff */
[----:B------:R-:W-:Y:S02]  /*13930*/  FMNMX.FTZ R3, R180, R4, !PT ;  /* 0x00000004b4037209 */ /* 0x000fe40007810000 */
[----:B------:R-:W-:Y:S02]  /*13940*/  PRMT R18, R0, 0x5410, R2 ;  /* 0x0000541000127816 */ /* 0x000fe40000000002 */
[----:B------:R-:W-:Y:S02]  /*13950*/  FMNMX.FTZ R0, R245, R178, !PT ;  /* 0x000000b2f5007209 */ /* 0x000fe40007810000 */
[----:B------:R-:W-:-:S02]  /*13960*/  FMNMX.FTZ R4, R173, R3, !PT ;  /* 0x00000003ad047209 */ /* 0x000fc40007810000 */
[----:B------:R-:W-:Y:S02]  /*13970*/  LOP3.LUT R6, R27, UR7, R6, 0x96, !PT ;  /* 0x000000071b067c12 */ /* 0x000fe4000f8e9606 */
[----:B------:R-:W-:Y:S02]  /*13980*/  FMNMX.FTZ R5, R177, R0, !PT ;  /* 0x00000000b1057209 */ /* 0x000fe40007810000 */
[----:B------:R-:W-:Y:S01]  /*13990*/  FMNMX.FTZ R4, R105, R4, !PT ;  /* 0x0000000469047209 */ /* 0x000fe20007810000 */
[----:B------:R-:W-:Y:S01]  /*139a0*/  IMAD.WIDE.U32 R2, R6, -0x326172a9, RZ ;  /* 0xcd9e8d5706027825 */ /* 0x000fe200078e00ff */
[----:B------:R-:W-:Y:S02]  /*139b0*/  FMNMX.FTZ R6, R57, R5, !PT ;  /* 0x0000000539067209 */ /* 0x000fe40007810000 */
[----:B------:R-:W-:Y:S02]  /*139c0*/  FMNMX.FTZ R5, R188, R4, !PT ;  /* 0x00000004bc057209 */ /* 0x000fe40007810000 */
[----:B------:R-:W-:-:S02]  /*139d0*/  LOP3.LUT R0, R2, 0xffff, RZ, 0xc0, !PT ;  /* 0x0000ffff02007812 */ /* 0x000fc400078ec0ff */
[----:B------:R-:W-:Y:S02]  /*139e0*/  FMNMX.FTZ R5, R185, R5, !PT ;  /* 0x00000005b9057209 */ /* 0x000fe40007810000 */
[----:B------:R-:W-:Y:S02]  /*139f0*/  SHF.R.U32.HI R4, RZ, 0x8, R0 ;  /* 0x00000008ff047819 */ /* 0x000fe40000011600 */
[----:B------:R-:W-:Y:S02]  /*13a00*/  FMNMX.FTZ R5, R183, R5, !PT ;  /* 0x00000005b7057209 */ /* 0x000fe40007810000 */
[----:B------:R-:W-:Y:S02]  /*13a10*/  LOP3.LUT R0, R2, 0xff, RZ, 0xc0, !PT ;  /* 0x000000ff02007812 */ /* 0x000fe400078ec0ff */
[----:B------:R-:W-:Y:S02]  /*13a20*/  FMNMX.FTZ R6, R53, R6, !PT ;  /* 0x0000000635067209 */ /* 0x000fe40007810000 */
[----:B------:R-:W-:-:S02]  /*13a30*/  FMNMX.FTZ R5, R46, R5, !PT ;  /* 0x000000052e057209 */ /* 0x000fc40007810000 */
[----:B------:R-:W-:Y:S02]  /*13a40*/  PRMT R15, R0, 0x5410, R4 ;  /* 0x00005410000f7816 */ /* 0x000fe40000000004 */
        /* <DEDUP_REMOVED lines=14> */
[----:B------:R-:W-:Y:S01]  /*13b30*/  FMNMX.FTZ R5, R197, R5, !PT ;  /* 0x00000005c5057209 */ /* 0x000fe20007810000 */
[----:B------:R-:W2:Y:S01]  /*13b40*/  SHFL.BFLY PT, R8, R0, 0x2, 0x1f ;  /* 0x0c401f0000087f89 */ /* 0x000ea200000e0000 */
        /* <DEDUP_REMOVED lines=18> */
[----:B--2---:R-:W-:Y:S02]  /*13c70*/  FMNMX.FTZ R0, R0, R8, !PT ;  /* 0x0000000800007209 */ /* 0x004fe40007810000 */
[----:B------:R-:W-:-:S02]  /*13c80*/  FMNMX.FTZ R6, R247, R6, !PT ;  /* 0x00000006f7067209 */ /* 0x000fc40007810000 */
[----:B------:R-:W-:Y:S01]  /*13c90*/  FMNMX.FTZ R4, R209, R5, !PT ;  /* 0x00000005d1047209 */ /* 0x000fe20007810000 */
[----:B------:R-:W2:Y:S01]  /*13ca0*/  SHFL.BFLY PT, R104, R0, 0x1, 0x1f ;  /* 0x0c201f0000687f89 */ /* 0x000ea200000e0000 */
[--C-:B------:R-:W-:Y:S02]  /*13cb0*/  SHF.R.U32.HI R5, RZ, 0x10, R2.reuse ;  /* 0x00000010ff057819 */ /* 0x100fe40000011602 */
[----:B------:R-:W-:Y:S01]  /*13cc0*/  FMNMX.FTZ R6, R242, R6, !PT ;  /* 0x00000006f2067209 */ /* 0x000fe20007810000 */
[----:B------:R-:W3:Y:S01]  /*13cd0*/  SHFL.BFLY PT, R8, R4, 0x2, 0x1f ;  /* 0x0c401f0004087f89 */ /* 0x000ee200000e0000 */
[----:B------:R-:W-:Y:S02]  /*13ce0*/  FMNMX.FTZ R7, R190, R7, !PT ;  /* 0x00000007be077209 */ /* 0x000fe40007810000 */
[----:B------:R-:W-:Y:S02]  /*13cf0*/  LOP3.LUT R5, R5, 0xff, RZ, 0xc0, !PT ;  /* 0x000000ff05057812 */ /* 0x000fe400078ec0ff */
[----:B------:R-:W-:-:S02]  /*13d00*/  SHF.R.U32.HI R2, RZ, 0x18, R2 ;  /* 0x00000018ff027819 */ /* 0x000fc40000011602 */
[----:B------:R-:W-:Y:S02]  /*13d10*/  FMNMX.FTZ R6, R199, R6, !PT ;  /* 0x00000006c7067209 */ /* 0x000fe40007810000 */
[----:B------:R-:W-:Y:S02]  /*13d20*/  FMNMX.FTZ R7, R187, R7, !PT ;  /* 0x00000007bb077209 */ /* 0x000fe40007810000 */
[----:B------:R-:W-:Y:S02]  /*13d30*/  PRMT R14, R5, 0x5410, R2 ;  /* 0x00005410050e7816 */ /* 0x000fe40000000002 */
[----:B------:R-:W-:Y:S01]  /*13d40*/  FMNMX.FTZ R2, R189, R6, !PT ;  /* 0x00000006bd027209 */ /* 0x000fe20007810000 */
[----:B------:R-:W-:Y:S01]  /*13d50*/  IMAD.WIDE.U32 R20, R13, -0x326172a9, RZ ;  /* 0xcd9e8d570d147825 */ /* 0x000fe200078e00ff */
[----:B------:R-:W-:Y:S02]  /*13d60*/  FMNMX.FTZ R6, R205, R7, !PT ;  /* 0x00000007cd067209 */ /* 0x000fe40007810000 */
[----:B------:R-:W-:-:S02]  /*13d70*/  FMNMX.FTZ R5, R206, R2, !PT ;  /* 0x00000002ce057209 */ /* 0x000fc40007810000 */
[----:B------:R-:W-:Y:S02]  /*13d80*/  FMNMX.FTZ R6, R202, R6, !PT ;  /* 0x00000006ca067209 */ /* 0x000fe40007810000 */
[----:B------:R-:W-:Y:S02]  /*13d90*/  LOP3.LUT R2, R3, UR17, R20, 0x96, !PT ;  /* 0x0000001103027c12 */ /* 0x000fe4000f8e9614 */
[----:B------:R-:W-:Y:S02]  /*13da0*/  FMNMX.FTZ R3, R204, R5, !PT ;  /* 0x00000005cc037209 */ /* 0x000fe40007810000 */
[----:B------:R-:W-:Y:S02]  /*13db0*/  FMNMX.FTZ R6, R198, R6, !PT ;  /* 0x00000006c6067209 */ /* 0x000fe40007810000 */
[----:B------:R-:W-:Y:S02]  /*13dc0*/  FMNMX.FTZ R5, R203, R3, !PT ;  /* 0x00000003cb057209 */ /* 0x000fe40007810000 */
[----:B------:R-:W-:-:S02]  /*13dd0*/  FMNMX.FTZ R3, R191, R6, !PT ;  /* 0x00000006bf037209 */ /* 0x000fc40007810000 */
[----:B--2---:R-:W-:Y:S02]  /*13de0*/  FMNMX.FTZ R104, R0, R104, !PT ;  /* 0x0000006800687209 */ /* 0x004fe40007810000 */
[----:B---3--:R-:W-:Y:S02]  /*13df0*/  FMNMX.FTZ R4, R4, R8, !PT ;  /* 0x0000000804047209 */ /* 0x008fe40007810000 */
[----:B------:R-:W-:Y:S01]  /*13e00*/  FMNMX.FTZ R0, R201, R5, !PT ;  /* 0x00000005c9007209 */ /* 0x000fe20007810000 */
[----:B------:R-:W2:Y:S01]  /*13e10*/  SHFL.BFLY PT, R8, R3, 0x2, 0x1f ;  /* 0x0c401f0003087f89 */ /* 0x000ea200000e0000 */
[----:B------:R-:W-:-:S03]  /*13e20*/  PRMT R10, R9, 0x5410, R10 ;  /* 0x00005410090a7816 */ /* 0x000fc6000000000a */
[----:B------:R-:W3:Y:S04]  /*13e30*/  SHFL.BFLY PT, R9, R0, 0x2, 0x1f ;  /* 0x0c401f0000097f89 */ /* 0x000ee800000e0000 */
[----:B------:R-:W4:Y:S01]  /*13e40*/  SHFL.BFLY PT, R103, R4, 0x1, 0x1f ;  /* 0x0c201f0004677f89 */ /* 0x000f2200000e0000 */
[----:B------:R-:W-:Y:S01]  /*13e50*/  FMUL.FTZ R30, R104, c[0x0][0x23c] ;  /* 0x00008f00681e7a20 */ /* 0x000fe20000410000 */
[----:B------:R-:W-:Y:S02]  /*13e60*/  LOP3.LUT R5, R2, 0xffff, RZ, 0xc0, !PT ;  /* 0x0000ffff02057812 */ /* 0x000fe400078ec0ff */
[----:B------:R-:W-:Y:S02]  /*13e70*/  FSETP.NEU.FTZ.AND P2, PT, R104, -INF , PT ;  /* 0xff8000006800780b */ /* 0x000fe40003f5d000 */
[----:B------:R-:W-:-:S02]  /*13e80*/  SHF.R.U32.HI R6, RZ, 0x8, R5 ;  /* 0x00000008ff067819 */ /* 0x000fc40000011605 */
[----:B--2---:R-:W-:Y:S02]  /*13e90*/  FMNMX.FTZ R3, R3, R8, !PT ;  /* 0x0000000803037209 */ /* 0x004fe40007810000 */
[----:B---3--:R-:W-:-:S03]  /*13ea0*/  FMNMX.FTZ R0, R0, R9, !PT ;  /* 0x0000000900007209 */ /* 0x008fc60007810000 */
[----:B------:R-:W2:Y:S01]  /*13eb0*/  SHFL.BFLY PT, R102, R3, 0x1, 0x1f ;  /* 0x0c201f0003667f89 */ /* 0x000ea200000e0000 */
[----:B------:R-:W-:-:S03]  /*13ec0*/  FSEL R30, R30, RZ, P2 ;  /* 0x000000ff1e1e7208 */ /* 0x000fc60001000000 */
[----:B------:R-:W3:Y:S01]  /*13ed0*/  SHFL.BFLY PT, R101, R0, 0x1, 0x1f ;  /* 0x0c201f0000657f89 */ /* 0x000ee200000e0000 */
[----:B------:R-:W-:Y:S02]  /*13ee0*/  LOP3.LUT R5, R2, 0xff, RZ, 0xc0, !PT ;  /* 0x000000ff02057812 */ /* 0x000fe400078ec0ff */
[----:B----4-:R-:W-:Y:S02]  /*13ef0*/  FMNMX.FTZ R103, R4, R103, !PT ;  /* 0x0000006704677209 */ /* 0x010fe40007810000 */
[----:B------:R-:W-:Y:S01]  /*13f00*/  PRMT R13, R5, 0x5410, R6 ;  /* 0x00005410050d7816 */ /* 0x000fe20000000006 */
[--C-:B------:R-:W-:Y:S02]  /*13f10*/  FFMA.FTZ R5, R58, c[0x0][0x23c], -R30.reuse ;  /* 0x00008f003a057a23 */ /* 0x100fe4000001081e */
[----:B------:R-:W-:Y:S02]  /*13f20*/  FFMA.FTZ R4, R54, c[0x0][0x23c], -R30 ;  /* 0x00008f0036047a23 */ /* 0x000fe4000001081e */
[----:B------:R4:W-:Y:S01]  /*13f30*/  MUFU.EX2 R65, R5 ;  /* 0x0000000500417308 */ /* 0x0009e20000000800 */
[C---:B------:R-:W-:Y:S01]  /*13f40*/  FMUL.FTZ R31, R103.reuse, c[0x0][0x23c] ;  /* 0x00008f00671f7a20 */ /* 0x040fe20000410000 */
[----:B------:R-:W-:-:S06]  /*13f50*/  FSETP.NEU.FTZ.AND P1, PT, R103, -INF , PT ;  /* 0xff8000006700780b */ /* 0x000fcc0003f3d000 */
[----:B------:R5:W1:Y:S01]  /*13f60*/  MUFU.EX2 R16, R4 ;  /* 0x0000000400107308 */ /* 0x000a620000000800 */
[----:B------:R-:W-:Y:S01]  /*13f70*/  FSEL R31, R31, RZ, P1 ;  /* 0x000000ff1f1f7208 */ /* 0x000fe20000800000 */
[----:B----4-:R-:W-:-:S06]  /*13f80*/  FFMA.FTZ R5, R52, c[0x0][0x23c], -R30 ;  /* 0x00008f0034057a23 */ /* 0x010fcc000001081e */
[----:B------:R4:W-:Y:S01]  /*13f90*/  MUFU.EX2 R61, R5 ;  /* 0x00000005003d7308 */ /* 0x0009e20000000800 */
[--C-:B-----5:R-:W-:Y:S02]  /*13fa0*/  SHF.R.U32.HI R4, RZ, 0x10, R2.reuse ;  /* 0x00000010ff047819 */ /* 0x120fe40000011602 */
[----:B--2---:R-:W-:Y:S02]  /*13fb0*/  FMNMX.FTZ R102, R3, R102, !PT ;  /* 0x0000006603667209 */ /* 0x004fe40007810000 */
[----:B---3--:R-:W-:Y:S02]  /*13fc0*/  FMNMX.FTZ R101, R0, R101, !PT ;  /* 0x0000006500657209 */ /* 0x008fe40007810000 */
[----:B----4-:R-:W-:Y:S02]  /*13fd0*/  SHF.R.U32.HI R5, RZ, 0x18, R2 ;  /* 0x00000018ff057819 */ /* 0x010fe40000011602 */
[----:B------:R-:W-:Y:S01]  /*13fe0*/  LOP3.LUT R2, R4, 0xff, RZ, 0xc0, !PT ;  /* 0x000000ff04027812 */ /* 0x000fe200078ec0ff */
[----:B------:R-:W-:-:S03]  /*13ff0*/  FFMA.FTZ R4, R178, c[0x0][0x23c], -R31 ;  /* 0x00008f00b2047a23 */ /* 0x000fc6000001081f */
[----:B------:R-:W-:Y:S01]  /*14000*/  PRMT R5, R2, 0x5410, R5 ;  /* 0x0000541002057816 */ /* 0x000fe20000000005 */
[--C-:B------:R-:W-:Y:S02]  /*14010*/  FFMA.FTZ R2, R177, c[0x0][0x23c], -R31.reuse ;  /* 0x00008f00b1027a23 */ /* 0x100fe4000001081f */
[----:B------:R-:W-:Y:S01]  /*14020*/  IMAD.MOV.U32 R177, RZ, RZ, R28 ;  /* 0x000000ffffb17224 */ /* 0x000fe200078e001c */
[----:B------:R-:W2:Y:S01]  /*14030*/  MUFU.EX2 R48, R4 ;  /* 0x0000000400307308 */ /* 0x000ea20000000800 */
[----:B------:R-:W-:Y:S01]  /*14040*/  FFMA.FTZ R0, R57, c[0x0][0x23c], -R31 ;  /* 0x00008f0039007a23 */ /* 0x000fe2000001081f */
[C---:B------:R-:W-:Y:S01]  /*14050*/  FSETP.NEU.FTZ.AND P0, PT, R102.reuse, -INF , PT ;  /* 0xff8000006600780b */ /* 0x040fe20003f1d000 */
[----:B------:R-:W-:-:S05]  /*14060*/  FMUL.FTZ R28, R102, c[0x0][0x23c] ;  /* 0x00008f00661c7a20 */ /* 0x000fca0000410000 */
[----:B------:R3:W-:Y:S01]  /*14070*/  MUFU.EX2 R66, R2 ;  /* 0x0000000200427308 */ /* 0x0007e20000000800 */
[----:B------:R-:W-:-:S07]  /*14080*/  FSEL R28, R28, RZ, P0 ;  /* 0x000000ff1c1c7208 */ /* 0x000fce0000000000 */
[----:B------:R4:W-:Y:S01]  /*14090*/  MUFU.EX2 R58, R0 ;  /* 0x00000000003a7308 */ /* 0x0009e20000000800 */
[----:B---3--:R-:W-:Y:S01]  /*140a0*/  FSEL R2, R104, RZ, P2 ;  /* 0x000000ff68027208 */ /* 0x008fe20001000000 */
[----:B----4-:R-:W-:-:S04]  /*140b0*/  FFMA.FTZ R0, R53, c[0x0][0x23c], -R31 ;  /* 0x00008f0035007a23 */ /* 0x010fc8000001081f */
[----:B------:R-:W-:Y:S01]  /*140c0*/  FADD.FTZ R12, R246, -R2 ;  /* 0x80000002f60c7221 */ /* 0x000fe20000010000 */
[----:B------:R-:W-:Y:S01]  /*140d0*/  FSEL R2, R102, RZ, P0 ;  /* 0x000000ff66027208 */ /* 0x000fe20000000000 */
[----:B------:R3:W4:Y:S01]  /*140e0*/  MUFU.EX2 R60, R0 ;  /* 0x00000000003c7308 */ /* 0x0007220000000800 */
[----:B------:R-:W-:Y:S01]  /*140f0*/  FFMA.FTZ R7, R176, c[0x0][0x23c], -R30 ;  /* 0x00008f00b0077a23 */ /* 0x000fe2000001081e */
[C---:B------:R-:W-:Y:S01]  /*14100*/  FSETP.NEU.FTZ.AND P0, PT, R101.reuse, -INF , PT ;  /* 0xff8000006500780b */ /* 0x040fe20003f1d000 */
[----:B------:R-:W-:Y:S01]  /*14110*/  FMUL.FTZ R29, R101, c[0x0][0x23c] ;  /* 0x00008f00651d7a20 */ /* 0x000fe20000410000 */
[----:B------:R-:W-:Y:S02]  /*14120*/  FSEL R3, R103, RZ, P1 ;  /* 0x000000ff67037208 */ /* 0x000fe40000800000 */
[----:B-1----:R-:W-:Y:S01]  /*14130*/  PRMT R100, R100, 0x7054, R100 ;  /* 0x0000705464647816 */ /* 0x002fe20000000064 */
[----:B---3--:R-:W-:Y:S01]  /*14140*/  FFMA.FTZ R0, R192, c[0x0][0x23c], -R28 ;  /* 0x00008f00c0007a23 */ /* 0x008fe2000001081c */
[----:B------:R-:W-:Y:S01]  /*14150*/  MOV R192, R16 ;  /* 0x0000001000c07202 */ /* 0x000fe20000000f00 */
[----:B------:R-:W-:-:S02]  /*14160*/  FADD.FTZ R16, R244, -R2 ;  /* 0x80000002f4107221 */ /* 0x000fc40000010000 */
[----:B------:R1:W-:Y:S01]  /*14170*/  MUFU.EX2 R239, R0 ;  /* 0x0000000000ef7308 */ /* 0x0003e20000000800 */
[----:B------:R-:W-:Y:S01]  /*14180*/  FFMA.FTZ R2, R59, c[0x0][0x23c], -R28 ;  /* 0x00008f003b027a23 */ /* 0x000fe2000001081c */
[----:B------:R-:W-:Y:S01]  /*14190*/  FSEL R29, R29, RZ, P0 ;  /* 0x000000ff1d1d7208 */ /* 0x000fe20000000000 */
[----:B------:R-:W-:-:S05]  /*141a0*/  IMAD.MOV.U32 R51, RZ, RZ, R17 ;  /* 0x000000ffff337224 */ /* 0x000fca00078e0011 */
[----:B------:R-:W3:Y:S01]  /*141b0*/  MUFU.EX2 R50, R7 ;  /* 0x0000000700327308 */ /* 0x000ee20000000800 */
[----:B-1----:R-:W-:Y:S02]  /*141c0*/  FFMA.FTZ R0, R179, c[0x0][0x23c], -R28 ;  /* 0x00008f00b3007a23 */ /* 0x002fe4000001081c */
[----:B--2---:R-:W-:Y:S02]  /*141d0*/  IMAD.MOV.U32 R179, RZ, RZ, R48 ;  /* 0x000000ffffb37224 */ /* 0x004fe400078e0030 */
[----:B------:R-:W-:-:S03]  /*141e0*/  IMAD.MOV.U32 R48, RZ, RZ, R47 ;  /* 0x000000ffff307224 */ /* 0x000fc600078e002f */
[----:B------:R1:W-:Y:S01]  /*141f0*/  MUFU.EX2 R63, R2 ;  /* 0x00000002003f7308 */ /* 0x0003e20000000800 */
[----:B------:R-:W-:Y:S01]  /*14200*/  FADD.FTZ R17, R245, -R3 ;  /* 0x80000003f5117221 */ /* 0x000fe20000010000 */
[----:B------:R-:W-:Y:S01]  /*14210*/  HSET2.LE.AND R10, R10, R100, PT ;  /* 0x000000640a0a7233 */ /* 0x000fe20003803000 */
[----:B------:R-:W-:-:S05]  /*14220*/  FMUL.FTZ R12, R12, c[0x0][0x23c] ;  /* 0x00008f000c0c7a20 */ /* 0x000fca0000410000 */
[----:B------:R2:W-:Y:S01]  /*14230*/  MUFU.EX2 R47, R0 ;  /* 0x00000000002f7308 */ /* 0x0005e20000000800 */
[----:B------:R-:W-:Y:S02]  /*14240*/  IMAD.MOV.U32 R64, RZ, RZ, R48 ;  /* 0x000000ffff407224 */ /* 0x000fe400078e0030 */
[----:B-1----:R-:W-:Y:S01]  /*14250*/  FFMA.FTZ R2, R55, c[0x0][0x23c], -R28 ;  /* 0x00008f0037027a23 */ /* 0x002fe2000001081c */
[----:B--2---:R-:W-:-:S04]  /*14260*/  FSEL R0, R101, RZ, P0 ;  /* 0x000000ff65007208 */ /* 0x004fc80000000000 */
[----:B------:R1:W2:Y:S01]  /*14270*/  MUFU.EX2 R244, R2 ;  /* 0x0000000200f47308 */ /* 0x0002a20000000800 */
[----:B------:R-:W-:Y:S01]  /*14280*/  FADD.FTZ R3, R231, -R0 ;  /* 0x80000000e7037221 */ /* 0x000fe20000010000 */
[----:B------:R-:W-:Y:S01]  /*14290*/  F2FP.BF16.PACK_AB R0, R61, R192 ;  /* 0x000000c03d00723e */ /* 0x000fe200000010ff */
[--C-:B------:R-:W-:Y:S02]  /*142a0*/  HSET2.LE.AND R6, R15, R100.reuse, PT ;  /* 0x000000640f067233 */ /* 0x100fe40003803000 */
[----:B------:R-:W-:-:S03]  /*142b0*/  HSET2.LE.AND R7, R14, R100, PT ;  /* 0x000000640e077233 */ /* 0x000fc60003803000 */
[----:B------:R5:W-:Y:S01]  /*142c0*/  MUFU.EX2 R48, R12 ;  /* 0x0000000c00307308 */ /* 0x000be20000000800 */
[--C-:B------:R-:W-:Y:S01]  /*142d0*/  HSET2.LE.AND R4, R13, R100.reuse, PT ;  /* 0x000000640d047233 */ /* 0x100fe20003803000 */
[----:B------:R-:W-:Y:S01]  /*142e0*/  LOP3.LUT R10, R10, R0, RZ, 0xc0, !PT ;  /* 0x000000000a0a7212 */ /* 0x000fe200078ec0ff */
[----:B------:R-:W-:Y:S01]  /*142f0*/  HSET2.LE.AND R11, R11, R100, PT ;  /* 0x000000640b0b7233 */ /* 0x000fe20003803000 */
[----:B-1----:R-:W-:Y:S01]  /*14300*/  FFMA.FTZ R2, R172, c[0x0][0x23c], -R29 ;  /* 0x00008f00ac027a23 */ /* 0x002fe2000001081d */
[----:B----4-:R-:W-:-:S03]  /*14310*/  F2FP.BF16.PACK_AB R0, R60, R58 ;  /* 0x0000003a3c00723e */ /* 0x010fc600000010ff */
[----:B------:R1:W-:Y:S01]  /*14320*/  MUFU.EX2 R62, R2 ;  /* 0x00000002003e7308 */ /* 0x0003e20000000800 */
[----:B-----5:R-:W4:Y:S01]  /*14330*/  LDSM.16.MT88.4 R12, [R212+0x9000] ;  /* 0x00900000d40c783b */ /* 0x020f220000004200 */
[----:B------:R-:W-:Y:S01]  /*14340*/  LOP3.LUT R11, R11, R0, RZ, 0xc0, !PT ;  /* 0x000000000b0b7212 */ /* 0x000fe200078ec0ff */
[----:B------:R-:W-:Y:S01]  /*14350*/  HSET2.LE.AND R8, R19, R100, PT ;  /* 0x0000006413087233 */ /* 0x000fe20003803000 */
[----:B---3--:R-:W-:Y:S01]  /*14360*/  F2FP.BF16.PACK_AB R0, R65, R50 ;  /* 0x000000324100723e */ /* 0x008fe200000010ff */
[----:B-1----:R-:W-:-:S04]  /*14370*/  FFMA.FTZ R2, R56, c[0x0][0x23c], -R29 ;  /* 0x00008f0038027a23 */ /* 0x002fc8000001081d */
[----:B------:R1:W3:Y:S01]  /*14380*/  MUFU.EX2 R67, R2 ;  /* 0x0000000200437308 */ /* 0x0002e20000000800 */
[----:B------:R-:W-:Y:S01]  /*14390*/  LOP3.LUT R8, R8, R0, RZ, 0xc0, !PT ;  /* 0x0000000008087212 */ /* 0x000fe200078ec0ff */
[----:B------:R-:W-:Y:S01]  /*143a0*/  HSET2.LE.AND R9, R18, R100, PT ;  /* 0x0000006412097233 */ /* 0x000fe20003803000 */
[----:B------:R-:W-:Y:S01]  /*143b0*/  F2FP.BF16.PACK_AB R0, R66, R179 ;  /* 0x000000b34200723e */ /* 0x000fe200000010ff */
[----:B------:R-:W-:Y:S02]  /*143c0*/  FMUL.FTZ R17, R17, c[0x0][0x23c] ;  /* 0x00008f0011117a20 */ /* 0x000fe40000410000 */
[----:B------:R-:W-:Y:S01]  /*143d0*/  FMUL.FTZ R16, R16, c[0x0][0x23c] ;  /* 0x00008f0010107a20 */ /* 0x000fe20000410000 */
[----:B------:R-:W-:Y:S01]  /*143e0*/  LOP3.LUT R9, R9, R0, RZ, 0xc0, !PT ;  /* 0x0000000009097212 */ /* 0x000fe200078ec0ff */
[----:B-1----:R-:W-:-:S04]  /*143f0*/  FFMA.FTZ R2, R194, c[0x0][0x23c], -R29 ;  /* 0x00008f00c2027a23 */ /* 0x002fc8000001081d */
[----:B------:R1:W-:Y:S01]  /*14400*/  MUFU.EX2 R178, R2 ;  /* 0x0000000200b27308 */ /* 0x0003e20000000800 */
[----:B------:R-:W-:Y:S01]  /*14410*/  FMUL.FTZ R3, R3, c[0x0][0x23c] ;  /* 0x00008f0003037a20 */ /* 0x000fe20000410000 */
[----:B--2---:R-:W-:Y:S01]  /*14420*/  F2FP.BF16.PACK_AB R0, R244, R63 ;  /* 0x0000003ff400723e */ /* 0x004fe200000010ff */
[----:B------:R-:W-:Y:S01]  /*14430*/  IMAD.MOV.U32 R194, RZ, RZ, R50 ;  /* 0x000000ffffc27224 */ /* 0x000fe200078e0032 */
[----:B------:R-:W-:Y:S02]  /*14440*/  MOV R172, R51 ;  /* 0x0000003300ac7202 */ /* 0x000fe40000000f00 */
[----:B------:R-:W-:Y:S02]  /*14450*/  LOP3.LUT R6, R6, R0, RZ, 0xc0, !PT ;  /* 0x0000000006067212 */ /* 0x000fe400078ec0ff */
[----:B------:R-:W-:Y:S01]  /*14460*/  MUFU.EX2 R50, R16 ;  /* 0x0000001000327308 */ /* 0x000fe20000000800 */
[----:B-1----:R-:W-:Y:S02]  /*14470*/  FFMA.FTZ R2, R193, c[0x0][0x23c], -R29 ;  /* 0x00008f00c1027a23 */ /* 0x002fe4000001081d */
[----:B------:R-:W-:-:S05]  /*14480*/  IMAD.MOV.U32 R193, RZ, RZ, R49 ;  /* 0x000000ffffc17224 */ /* 0x000fca00078e0031 */
[----:B------:R-:W1:Y:S01]  /*14490*/  MUFU.EX2 R176, R2 ;  /* 0x0000000200b07308 */ /* 0x000e620000000800 */
[----:B---3--:R-:W-:-:S07]  /*144a0*/  F2FP.BF16.PACK_AB R0, R67, R62 ;  /* 0x0000003e4300723e */ /* 0x008fce00000010ff */
[----:B------:R2:W3:Y:S01]  /*144b0*/  MUFU.EX2 R49, R17 ;  /* 0x0000001100317308 */ /* 0x0004e20000000800 */
[----:B------:R-:W-:-:S07]  /*144c0*/  LOP3.LUT R7, R7, R0, RZ, 0xc0, !PT ;  /* 0x0000000007077212 */ /* 0x000fce00078ec0ff */
[----:B------:R-:W5:Y:S01]  /*144d0*/  MUFU.EX2 R51, R3 ;  /* 0x0000000300337308 */ /* 0x000f620000000800 */
[----:B------:R-:W-:Y:S01]  /*144e0*/  F2FP.BF16.PACK_AB R0, R47, R239 ;  /* 0x000000ef2f00723e */ /* 0x000fe200000010ff */
[----:B------:R-:W-:-:S03]  /*144f0*/  HSET2.LE.AND R5, R5, R100, PT ;  /* 0x0000006405057233 */ /* 0x000fc60003803000 */
[----:B------:R-:W-:Y:S02]  /*14500*/  LOP3.LUT R4, R4, R0, RZ, 0xc0, !PT ;  /* 0x0000000004047212 */ /* 0x000fe400078ec0ff */
[----:B-1----:R-:W-:Y:S01]  /*14510*/  F2FP.BF16.PACK_AB R0, R176, R178 ;  /* 0x000000b2b000723e */ /* 0x002fe200000010ff */
[-C--:B------:R-:W-:Y:S01]  /*14520*/  FMUL.FTZ R112, R112, R48.reuse ;  /* 0x0000003070707220 */ /* 0x080fe20000410000 */
[----:B--2---:R-:W-:Y:S01]  /*14530*/  LDSM.16.MT88.4 R16, [R212+0xb000] ;  /* 0x00b00000d410783b */ /* 0x004fe20000004200 */
[----:B------:R-:W-:Y:S02]  /*14540*/  FMUL.FTZ R113, R113, R48 ;  /* 0x0000003071717220 */ /* 0x000fe40000410000 */
[-C--:B---3--:R-:W-:Y:S02]  /*14550*/  FMUL.FTZ R114, R114, R49.reuse ;  /* 0x0000003172727220 */ /* 0x088fe40000410000 */
[----:B------:R-:W-:Y:S01]  /*14560*/  FMUL.FTZ R115, R115, R49 ;  /* 0x0000003173737220 */ /* 0x000fe20000410000 */
[----:B------:R-:W-:Y:S01]  /*14570*/  LOP3.LUT R5, R5, R0, RZ, 0xc0, !PT ;  /* 0x0000000005057212 */ /* 0x000fe200078ec0ff */
[----:B------:R-:W-:-:S02]  /*14580*/  FMUL.FTZ R108, R108, R50 ;  /* 0x000000326c6c7220 */ /* 0x000fc40000410000 */
[-C--:B------:R-:W-:Y:S02]  /*14590*/  FMUL.FTZ R109, R109, R50.reuse ;  /* 0x000000326d6d7220 */ /* 0x080fe40000410000 */
[-C--:B-----5:R-:W-:Y:S02]  /*145a0*/  FMUL.FTZ R110, R110, R51.reuse ;  /* 0x000000336e6e7220 */ /* 0x0a0fe40000410000 */
        /* <DEDUP_REMOVED lines=9> */
[-C--:B----4-:R-:W-:Y:S07]  /*14640*/  HMMA.16816.F32.BF16 R52, R8, R12.reuse, R112 ;  /* 0x0000000c0834723c */ /* 0x090fee0000041870 */
[----:B------:R-:W-:Y:S01]  /*14650*/  MOV R115, R58 ;  /* 0x0000003a00737202 */ /* 0x000fe20000000f00 */
        /* <DEDUP_REMOVED lines=20> */
[----:B------:R-:W-:Y:S01]  /*147a0*/  MOV R116, R60 ;  /* 0x0000003c00747202 */ /* 0x000fe20000000f00 */
[----:B------:R-:W-:Y:S02]  /*147b0*/  IMAD.MOV.U32 R119, RZ, RZ, R63 ;  /* 0x000000ffff777224 */ /* 0x000fe400078e003f */
[----:B------:R-:W-:Y:S02]  /*147c0*/  IMAD.MOV.U32 R118, RZ, RZ, R62 ;  /* 0x000000ffff767224 */ /* 0x000fe400078e003e */
[----:B------:R-:W-:Y:S01]  /*147d0*/  IMAD.MOV.U32 R117, RZ, RZ, R61 ;  /* 0x000000ffff757224 */ /* 0x000fe200078e003d */
        /* <DEDUP_REMOVED lines=67> */
[----:B------:R-:W-:Y:S01]  /*14c10*/  LOP3.LUT R2, R25, UR8, R34, 0x96, !PT ;  /* 0x0000000819027c12 */ /* 0x000fe2000f8e9622 */
        /* <DEDUP_REMOVED lines=17> */
[----:B------:R-:W-:-:S04]  /*14d30*/  IMAD.WIDE.U32 R2, R2, -0x2daee0ad, RZ ;  /* 0xd2511f5302027825 */ /* 0x000fc800078e00ff */
[----:B------:R-:W-:-:S03]  /*14d40*/  FFMA.FTZ R0, R233, c[0x0][0x23c], -R30 ;  /* 0x00008f00e9007a23 */ /* 0x000fc6000001081e */
[----:B------:R-:W-:Y:S01]  /*14d50*/  HMMA.16816.F32.BF16 R76, R4, R18, R76 ;  /* 0x00000012044c723c */ /* 0x000fe2000004184c */
[----:B------:R-:W-:-:S07]  /*14d60*/  IMAD.MOV.U32 R148, RZ, RZ, R250 ;  /* 0x000000ffff947224 */ /* 0x000fce00078e00fa */
[C---:B-1----:R-:W-:Y:S01]  /*14d70*/  HMMA.16816.F32.BF16 R88, R4.reuse, R12, R88 ;  /* 0x0000000c0458723c */ /* 0x042fe20000041858 */
[----:B------:R1:W-:Y:S07]  /*14d80*/  MUFU.EX2 R250, R0 ;  /* 0x0000000000fa7308 */ /* 0x0003ee0000000800 */
[----:B------:R-:W-:Y:S07]  /*14d90*/  HMMA.16816.F32.BF16 R92, R4, R14, R92 ;  /* 0x0000000e045c723c */ /* 0x000fee000004185c */
[----:B------:R-:W-:Y:S01]  /*14da0*/  LOP3.LUT R5, R21, UR8, R22, 0x96, !PT ;  /* 0x0000000815057c12 */ /* 0x000fe2000f8e9616 */
[----:B------:R-:W-:Y:S01]  /*14db0*/  HMMA.16816.F32.BF16 R68, R8, R16, R68 ;  /* 0x000000100844723c */ /* 0x000fe20000041844 */
[----:B------:R-:W-:Y:S01]  /*14dc0*/  LOP3.LUT R4, R3, UR18, R32, 0x96, !PT ;  /* 0x0000001203047c12 */ /* 0x000fe2000f8e9620 */
[----:B-1----:R-:W-:Y:S01]  /*14dd0*/  FFMA.FTZ R0, R180, c[0x0][0x23c], -R30 ;  /* 0x00008f00b4007a23 */ /* 0x002fe2000001081e */
[----:B------:R-:W-:-:S02]  /*14de0*/  LOP3.LUT R7, R2, 0xffff, RZ, 0xc0, !PT ;  /* 0x0000ffff02077812 */ /* 0x000fc400078ec0ff */
[----:B------:R-:W-:-:S03]  /*14df0*/  MOV R149, R251 ;  /* 0x000000fb00957202 */ /* 0x000fc60000000f00 */
[C---:B------:R-:W-:Y:S01]  /*14e00*/  HMMA.16816.F32.BF16 R80, R8.reuse, R18, R80 ;  /* 0x000000120850723c */ /* 0x040fe20000041850 */
[----:B------:R1:W-:Y:S01]  /*14e10*/  MUFU.EX2 R113, R0 ;  /* 0x0000000000717308 */ /* 0x0003e20000000800 */
[----:B------:R-:W-:Y:S01]  /*14e20*/  IMAD.MOV.U32 R151, RZ, RZ, R239 ;  /* 0x000000ffff977224 */ /* 0x000fe200078e00ef */
[----:B------:R-:W-:Y:S05]  /*14e30*/  LDSM.16.MT88.4 R20, [R212+0xb400] ;  /* 0x00b40000d414783b */ /* 0x000fea0000004200 */
[C---:B------:R-:W-:Y:S01]  /*14e40*/  HMMA.16816.F32.BF16 R84, R8.reuse, R12, R84 ;  /* 0x0000000c0854723c */ /* 0x040fe20000041854 */
[----:B------:R-:W-:Y:S01]  /*14e50*/  IMAD.MOV.U32 R135, RZ, RZ, R244 ;  /* 0x000000ffff877224 */ /* 0x000fe200078e00f4 */
[----:B------:R-:W-:Y:S05]  /*14e60*/  LDSM.16.MT88.4 R32, [R214+0xb400] ;  /* 0x00b40000d620783b */ /* 0x000fea0000004200 */
[----:B------:R-:W-:Y:S01]  /*14e70*/  LOP3.LUT R13, R2, 0xff, RZ, 0xc0, !PT ;  /* 0x000000ff020d7812 */ /* 0x000fe200078ec0ff */
[----:B------:R-:W-:Y:S01]  /*14e80*/  HMMA.16816.F32.BF16 R96, R8, R14, R96 ;  /* 0x0000000e0860723c */ /* 0x000fe20000041860 */
[----:B------:R-:W-:-:S06]  /*14e90*/  SHF.R.U32.HI R12, RZ, 0x10, R2 ;  /* 0x00000010ff0c7819 */ /* 0x000fcc0000011602 */
[----:B------:R-:W-:Y:S01]  /*14ea0*/  SHF.R.U32.HI R11, RZ, 0x18, R2 ;  /* 0x00000018ff0b7819 */ /* 0x000fe20000011602 */
[----:B------:R-:W-:-:S05]  /*14eb0*/  IMAD.WIDE.U32 R2, R5, -0x2daee0ad, RZ ;  /* 0xd2511f5305027825 */ /* 0x000fca00078e00ff */
[C---:B------:R-:W-:Y:S02]  /*14ec0*/  LOP3.LUT R6, R2.reuse, 0xffff, RZ, 0xc0, !PT ;  /* 0x0000ffff02067812 */ /* 0x040fe400078ec0ff */
[----:B------:R-:W-:Y:S02]  /*14ed0*/  LOP3.LUT R10, R2, 0xff, RZ, 0xc0, !PT ;  /* 0x000000ff020a7812 */ /* 0x000fe400078ec0ff */
[--C-:B------:R-:W-:Y:S02]  /*14ee0*/  SHF.R.U32.HI R9, RZ, 0x10, R2.reuse ;  /* 0x00000010ff097819 */ /* 0x100fe40000011602 */
[----:B------:R-:W-:Y:S02]  /*14ef0*/  SHF.R.U32.HI R8, RZ, 0x18, R2 ;  /* 0x00000018ff087819 */ /* 0x000fe40000011602 */
[----:B-1----:R-:W-:Y:S02]  /*14f00*/  LOP3.LUT R0, R3, UR18, R26, 0x96, !PT ;  /* 0x0000001203007c12 */ /* 0x002fe4000f8e961a */
[----:B------:R-:W-:Y:S01]  /*14f10*/  LOP3.LUT R2, R12, 0xff, RZ, 0xc0, !PT ;  /* 0x000000ff0c027812 */ /* 0x000fe200078ec0ff */
[----:B------:R-:W-:Y:S01]  /*14f20*/  FFMA.FTZ R5, R173, c[0x0][0x23c], -R30 ;  /* 0x00008f00ad057a23 */ /* 0x000fe2000001081e */
[----:B------:R-:W-:Y:S01]  /*14f30*/  SHF.R.U32.HI R3, RZ, 0x8, R7 ;  /* 0x00000008ff037819 */ /* 0x000fe20000011607 */
[----:B------:R-:W-:Y:S01]  /*14f40*/  IMAD.MOV.U32 R18, RZ, RZ, R248 ;  /* 0x000000ffff127224 */ /* 0x000fe200078e00f8 */
[----:B------:R-:W-:Y:S01]  /*14f50*/  PRMT R11, R2, 0x5410, R11 ;  /* 0x00005410020b7816 */ /* 0x000fe2000000000b */
[----:B------:R-:W-:Y:S01]  /*14f60*/  FFMA.FTZ R2, R234, c[0x0][0x23c], -R31 ;  /* 0x00008f00ea027a23 */ /* 0x000fe2000001081f */
[----:B------:R-:W-:Y:S01]  /*14f70*/  PRMT R7, R13, 0x5410, R3 ;  /* 0x000054100d077816 */ /* 0x000fe20000000003 */
[----:B------:R-:W-:Y:S01]  /*14f80*/  IMAD.MOV.U32 R19, RZ, RZ, R249 ;  /* 0x000000ffff137224 */ /* 0x000fe200078e00f9 */
[----:B------:R-:W-:Y:S01]  /*14f90*/  SHF.R.U32.HI R3, RZ, 0x8, R6 ;  /* 0x00000008ff037819 */ /* 0x000fe20000011606 */
[----:B------:R1:W-:Y:S01]  /*14fa0*/  MUFU.EX2 R246, R2 ;  /* 0x0000000200f67308 */ /* 0x0003e20000000800 */
[----:B------:R-:W-:Y:S02]  /*14fb0*/  LDSM.16.MT88.4 R24, [R214+0x9400] ;  /* 0x00940000d618783b */ /* 0x000fe40000004200 */
[----:B------:R-:W-:Y:S01]  /*14fc0*/  PRMT R12, R10, 0x5410, R3 ;  /* 0x000054100a0c7816 */ /* 0x000fe20000000003 */
[----:B------:R-:W-:-:S04]  /*14fd0*/  FFMA.FTZ R3, R195, c[0x0][0x23c], -R31 ;  /* 0x00008f00c3037a23 */ /* 0x000fc8000001081f */
[----:B------:R2:W-:Y:S01]  /*14fe0*/  MUFU.EX2 R251, R5 ;  /* 0x0000000500fb7308 */ /* 0x0005e20000000800 */
[----:B-1----:R-:W-:-:S07]  /*14ff0*/  LOP3.LUT R2, R9, 0xff, RZ, 0xc0, !PT ;  /* 0x000000ff09027812 */ /* 0x002fce00078ec0ff */
[----:B------:R1:W-:Y:S01]  /*15000*/  MUFU.EX2 R248, R3 ;  /* 0x0000000300f87308 */ /* 0x0003e20000000800 */
[----:B------:R-:W-:Y:S02]  /*15010*/  PRMT R17, R2, 0x5410, R8 ;  /* 0x0000541002117816 */ /* 0x000fe40000000008 */
[C---:B------:R-:W-:Y:S01]  /*15020*/  LOP3.LUT R2, R4.reuse, 0xffff, RZ, 0xc0, !PT ;  /* 0x0000ffff04027812 */ /* 0x040fe200078ec0ff */
[----:B--2---:R-:W-:Y:S01]  /*15030*/  FFMA.FTZ R5, R105, c[0x0][0x23c], -R30 ;  /* 0x00008f0069057a23 */ /* 0x004fe2000001081e */
[----:B------:R-:W-:-:S03]  /*15040*/  LOP3.LUT R6, R4, 0xff, RZ, 0xc0, !PT ;  /* 0x000000ff04067812 */ /* 0x000fc600078ec0ff */
[----:B------:R2:W3:Y:S01]  /*15050*/  MUFU.EX2 R114, R5 ;  /* 0x0000000500727308 */ /* 0x0004e20000000800 */
[--C-:B-1----:R-:W-:Y:S02]  /*15060*/  SHF.R.U32.HI R3, RZ, 0x10, R4.reuse ;  /* 0x00000010ff037819 */ /* 0x102fe40000011604 */
[----:B--2---:R-:W-:Y:S02]  /*15070*/  SHF.R.U32.HI R5, RZ, 0x18, R4 ;  /* 0x00000018ff057819 */ /* 0x004fe40000011604 */
[----:B------:R-:W-:Y:S02]  /*15080*/  SHF.R.U32.HI R4, RZ, 0x8, R2 ;  /* 0x00000008ff047819 */ /* 0x000fe40000011602 */
[----:B------:R-:W-:Y:S01]  /*15090*/  LOP3.LUT R2, R3, 0xff, RZ, 0xc0, !PT ;  /* 0x000000ff03027812 */ /* 0x000fe200078ec0ff */
[----:B------:R-:W-:-:S03]  /*150a0*/  FFMA.FTZ R3, R175, c[0x0][0x23c], -R31 ;  /* 0x00008f00af037a23 */ /* 0x000fc6000001081f */
[----:B------:R-:W-:Y:S01]  /*150b0*/  PRMT R5, R2, 0x5410, R5 ;  /* 0x0000541002057816 */ /* 0x000fe20000000005 */
[----:B------:R1:W-:Y:S01]  /*150c0*/  MUFU.EX2 R245, R3 ;  /* 0x0000000300f57308 */ /* 0x0003e20000000800 */
[----:B------:R-:W-:Y:S02]  /*150d0*/  LOP3.LUT R2, R0, 0xffff, RZ, 0xc0, !PT ;  /* 0x0000ffff00027812 */ /* 0x000fe400078ec0ff */
[----:B------:R-:W-:Y:S01]  /*150e0*/  PRMT R6, R6, 0x5410, R4 ;  /* 0x0000541006067816 */ /* 0x000fe20000000004 */
[----:B------:R-:W-:Y:S02]  /*150f0*/  FFMA.FTZ R4, R240, c[0x0][0x23c], -R28 ;  /* 0x00008f00f0047a23 */ /* 0x000fe4000001081c */
[----:B-1----:R-:W-:-:S04]  /*15100*/  FFMA.FTZ R3, R106, c[0x0][0x23c], -R31 ;  /* 0x00008f006a037a23 */ /* 0x002fc8000001081f */
[----:B------:R1:W2:Y:S08]  /*15110*/  MUFU.EX2 R249, R3 ;  /* 0x0000000300f97308 */ /* 0x0002b00000000800 */
[----:B------:R4:W-:Y:S01]  /*15120*/  MUFU.EX2 R234, R4 ;  /* 0x0000000400ea7308 */ /* 0x0009e20000000800 */
[----:B-1----:R-:W-:Y:S02]  /*15130*/  SHF.R.U32.HI R3, RZ, 0x8, R2 ;  /* 0x00000008ff037819 */ /* 0x002fe40000011602 */
[----:B------:R-:W-:-:S04]  /*15140*/  LOP3.LUT R2, R0, 0xff, RZ, 0xc0, !PT ;  /* 0x000000ff00027812 */ /* 0x000fc800078ec0ff */
[----:B----4-:R-:W-:Y:S01]  /*15150*/  PRMT R4, R2, 0x5410, R3 ;  /* 0x0000541002047816 */ /* 0x010fe20000000003 */
[----:B------:R-:W-:Y:S01]  /*15160*/  FFMA.FTZ R2, R232, c[0x0][0x23c], -R28 ;  /* 0x00008f00e8027a23 */ /* 0x000fe2000001081c */
[----:B------:R-:W-:-:S03]  /*15170*/  SHF.R.U32.HI R3, RZ, 0x10, R0 ;  /* 0x00000010ff037819 */ /* 0x000fc60000011600 */
[----:B------:R1:W-:Y:S02]  /*15180*/  MUFU.EX2 R239, R2 ;  /* 0x0000000200ef7308 */ /* 0x0003e40000000800 */
[----:B-1----:R-:W-:Y:S02]  /*15190*/  SHF.R.U32.HI R2, RZ, 0x18, R0 ;  /* 0x00000018ff027819 */ /* 0x002fe40000011600 */
[----:B------:R-:W-:-:S04]  /*151a0*/  LOP3.LUT R0, R3, 0xff, RZ, 0xc0, !PT ;  /* 0x000000ff03007812 */ /* 0x000fc800078ec0ff */
[----:B------:R-:W-:Y:S01]  /*151b0*/  PRMT R16, R0, 0x5410, R2 ;  /* 0x0000541000107816 */ /* 0x000fe20000000002 */
[----:B------:R-:W-:Y:S01]  /*151c0*/  HSET2.LE.AND R0, R7, R100, PT ;  /* 0x0000006407007233 */ /* 0x000fe20003803000 */
[----:B---3--:R-:W-:-:S04]  /*151d0*/  F2FP.BF16.PACK_AB R2, R114, R251 ;  /* 0x000000fb7202723e */ /* 0x008fc800000010ff */
[----:B------:R-:W-:Y:S01]  /*151e0*/  LOP3.LUT R10, R0, R2, RZ, 0xc0, !PT ;  /* 0x00000002000a7212 */ /* 0x000fe200078ec0ff */
[----:B------:R-:W-:Y:S01]  /*151f0*/  HSET2.LE.AND R0, R11, R100, PT ;  /* 0x000000640b007233 */ /* 0x000fe20003803000 */
[----:B--2---:R-:W-:Y:S01]  /*15200*/  F2FP.BF16.PACK_AB R2, R249, R245 ;  /* 0x000000f5f902723e */ /* 0x004fe200000010ff */
[----:B------:R-:W-:-:S03]  /*15210*/  FFMA.FTZ R3, R181, c[0x0][0x23c], -R28 ;  /* 0x00008f00b5037a23 */ /* 0x000fc6000001081c */
[----:B------:R-:W-:Y:S01]  /*15220*/  LOP3.LUT R11, R0, R2, RZ, 0xc0, !PT ;  /* 0x00000002000b7212 */ /* 0x000fe200078ec0ff */
[----:B------:R-:W-:Y:S01]  /*15230*/  HSET2.LE.AND R0, R6, R100, PT ;  /* 0x0000006406007233 */ /* 0x000fe20003803000 */
[----:B------:R1:W-:Y:S01]  /*15240*/  MUFU.EX2 R244, R3 ;  /* 0x0000000300f47308 */ /* 0x0003e20000000800 */
[----:B------:R-:W-:-:S04]  /*15250*/  F2FP.BF16.PACK_AB R2, R113, R250 ;  /* 0x000000fa7102723e */ /* 0x000fc800000010ff */
[----:B------:R-:W-:Y:S01]  /*15260*/  LOP3.LUT R8, R0, R2, RZ, 0xc0, !PT ;  /* 0x0000000200087212 */ /* 0x000fe200078ec0ff */
[----:B------:R-:W-:Y:S01]  /*15270*/  HSET2.LE.AND R0, R5, R100, PT ;  /* 0x0000006405007233 */ /* 0x000fe20003803000 */
[----:B------:R-:W-:Y:S01]  /*15280*/  F2FP.BF16.PACK_AB R2, R248, R246 ;  /* 0x000000f6f802723e */ /* 0x000fe200000010ff */
[----:B-1----:R-:W-:-:S04]  /*15290*/  FFMA.FTZ R3, R107, c[0x0][0x23c], -R28 ;  /* 0x00008f006b037a23 */ /* 0x002fc8000001081c */
[----:B------:R1:W2:Y:S01]  /*152a0*/  MUFU.EX2 R240, R3 ;  /* 0x0000000300f07308 */ /* 0x0002a20000000800 */
[----:B------:R-:W-:Y:S01]  /*152b0*/  LOP3.LUT R9, R0, R2, RZ, 0xc0, !PT ;  /* 0x0000000200097212 */ /* 0x000fe200078ec0ff */
[--C-:B------:R-:W-:Y:S01]  /*152c0*/  FFMA.FTZ R2, R174, c[0x0][0x23c], -R29.reuse ;  /* 0x00008f00ae027a23 */ /* 0x100fe2000001081d */
[----:B------:R-:W-:Y:S02]  /*152d0*/  HSET2.LE.AND R0, R12, R100, PT ;  /* 0x000000640c007233 */ /* 0x000fe40003803000 */
[----:B------:R-:W3:Y:S01]  /*152e0*/  LDSM.16.MT88.4 R12, [R212+0x9400] ;  /* 0x00940000d40c783b */ /* 0x000ee20000004200 */
[----:B-1----:R-:W-:-:S04]  /*152f0*/  FFMA.FTZ R3, R241, c[0x0][0x23c], -R29 ;  /* 0x00008f00f1037a23 */ /* 0x002fc8000001081d */
[----:B------:R1:W-:Y:S08]  /*15300*/  MUFU.EX2 R231, R3 ;  /* 0x0000000300e77308 */ /* 0x0003f00000000800 */
[----:B------:R2:W-:Y:S01]  /*15310*/  MUFU.EX2 R232, R2 ;  /* 0x0000000200e87308 */ /* 0x0005e20000000800 */
[----:B-1----:R-:W-:-:S07]  /*15320*/  FFMA.FTZ R3, R182, c[0x0][0x23c], -R29 ;  /* 0x00008f00b6037a23 */ /* 0x002fce000001081d */
[----:B------:R1:W4:Y:S01]  /*15330*/  MUFU.EX2 R233, R3 ;  /* 0x0000000300e97308 */ /* 0x0003220000000800 */
[----:B--2---:R-:W-:-:S04]  /*15340*/  F2FP.BF16.PACK_AB R2, R240, R244 ;  /* 0x000000f4f002723e */ /* 0x004fc800000010ff */
[----:B------:R-:W-:Y:S01]  /*15350*/  LOP3.LUT R6, R0, R2, RZ, 0xc0, !PT ;  /* 0x0000000200067212 */ /* 0x000fe200078ec0ff */
[----:B------:R-:W-:Y:S01]  /*15360*/  HSET2.LE.AND R0, R17, R100, PT ;  /* 0x0000006411007233 */ /* 0x000fe20003803000 */
[----:B-1----:R-:W-:-:S04]  /*15370*/  FFMA.FTZ R3, R235, c[0x0][0x23c], -R29 ;  /* 0x00008f00eb037a23 */ /* 0x002fc8000001081d */
[----:B------:R-:W1:Y:S01]  /*15380*/  MUFU.EX2 R195, R3 ;  /* 0x0000000300c37308 */ /* 0x000e620000000800 */
        /* <DEDUP_REMOVED lines=8> */
[----:B------:R-:W-:Y:S01]  /*15410*/  IMAD.MOV.U32 R180, RZ, RZ, R18 ;  /* 0x000000ffffb47224 */ /* 0x000fe200078e0012 */
[----:B------:R-:W-:Y:S01]  /*15420*/  MOV R181, R19 ;  /* 0x0000001300b57202 */ /* 0x000fe20000000f00 */
[-C--:B---3--:R-:W-:Y:S01]  /*15430*/  HMMA.16816.F32.BF16 R52, R8, R12.reuse, R52 ;  /* 0x0000000c0834723c */ /* 0x088fe20000041834 */
[----:B------:R-:W1:Y:S07]  /*15440*/  LDSM.16.MT88.4 R16, [R212+0xa400] ;  /* 0x00a40000d410783b */ /* 0x000e6e0000004200 */
[C---:B------:R-:W-:Y:S08]  /*15450*/  HMMA.16816.F32.BF16 R108, R4.reuse, R12, R108 ;  /* 0x0000000c046c723c */ /* 0x040ff0000004186c */
[-C--:B------:R-:W-:Y:S08]  /*15460*/  HMMA.16816.F32.BF16 R120, R4, R14.reuse, R120 ;  /* 0x0000000e0478723c */ /* 0x080ff00000041878 */
[----:B------:R-:W-:Y:S01]  /*15470*/  HMMA.16816.F32.BF16 R56, R8, R14, R56 ;  /* 0x0000000e0838723c */ /* 0x000fe20000041838 */
[----:B------:R-:W2:Y:S01]  /*15480*/  LDSM.16.MT88.4 R12, [R214+0xa400] ;  /* 0x00a40000d60c783b */ /* 0x000ea20000004200 */
[----:B------:R-:W-:Y:S01]  /*15490*/  UIADD3 UR4, UR4, 0x1, URZ ;  /* 0x0000000104047890 */ /* 0x000fe2000fffe03f */
[----:B------:R-:W-:-:S05]  /*154a0*/  IMAD.U32 R0, RZ, RZ, UR33 ;  /* 0x00000021ff007e24 */ /* 0x000fca000f8e00ff */
[----:B------:R-:W-:-:S05]  /*154b0*/  LOP3.LUT R0, R45, UR4, R0, 0x96, !PT ;  /* 0x000000042d007c12 */ /* 0x000fca000f8e9600 */
[----:B------:R-:W-:Y:S01]  /*154c0*/  IMAD.WIDE.U32 R2, R0, -0x326172a9, RZ ;  /* 0xcd9e8d5700027825 */ /* 0x000fe200078e00ff */
[C---:B------:R-:W-:Y:S04]  /*154d0*/  HMMA.16816.F32.BF16 R124, R4.reuse, R24, R124 ;  /* 0x00000018047c723c */ /* 0x040fe8000004187c */
[C---:B------:R-:W-:Y:S01]  /*154e0*/  LOP3.LUT R0, R3.reuse, UR16, R180, 0x96, !PT ;  /* 0x0000001003007c12 */ /* 0x040fe2000f8e96b4 */
[----:B------:R-:W-:Y:S01]  /*154f0*/  IMAD.MOV.U32 R149, RZ, RZ, R133 ;  /* 0x000000ffff957224 */ /* 0x000fe200078e0085 */
[----:B------:R-:W-:Y:S02]  /*15500*/  LOP3.LUT R3, R3, UR16, R148, 0x96, !PT ;  /* 0x0000001003037c12 */ /* 0x000fe4000f8e9694 */
[----:B------:R-:W-:Y:S01]  /*15510*/  HMMA.16816.F32.BF16 R136, R4, R26, R136 ;  /* 0x0000001a0488723c */ /* 0x000fe20000041888 */
[----:B------:R-:W-:-:S02]  /*15520*/  IMAD.MOV.U32 R133, RZ, RZ, R116 ;  /* 0x000000ffff857224 */ /* 0x000fc400078e0074 */
[----:B------:R-:W-:-:S05]  /*15530*/  IMAD.MOV.U32 R116, RZ, RZ, R119 ;  /* 0x000000ffff747224 */ /* 0x000fca00078e0077 */
[----:B-1----:R-:W-:Y:S01]  /*15540*/  HMMA.16816.F32.BF16 R140, R4, R16, R140 ;  /* 0x00000010048c723c */ /* 0x002fe2000004188c */
[----:B------:R-:W-:-:S07]  /*15550*/  MOV R119, R194 ;  /* 0x000000c200777202 */ /* 0x000fce0000000f00 */
[C---:B------:R-:W-:Y:S08]  /*15560*/  HMMA.16816.F32.BF16 R152, R4.reuse, R18, R152 ;  /* 0x000000120498723c */ /* 0x040ff00000041898 */
[C---:B--2---:R-:W-:Y:S08]  /*15570*/  HMMA.16816.F32.BF16 R156, R4.reuse, R12, R156 ;  /* 0x0000000c049c723c */ /* 0x044ff0000004189c */
[C---:B------:R-:W-:Y:S08]  /*15580*/  HMMA.16816.F32.BF16 R168, R4.reuse, R14, R168 ;  /* 0x0000000e04a8723c */ /* 0x040ff000000418a8 */
[C---:B------:R-:W-:Y:S08]  /*15590*/  HMMA.16816.F32.BF16 R72, R4.reuse, R20, R72 ;  /* 0x000000140448723c */ /* 0x040ff00000041848 */
[C---:B------:R-:W-:Y:S08]  /*155a0*/  HMMA.16816.F32.BF16 R76, R4.reuse, R22, R76 ;  /* 0x00000016044c723c */ /* 0x040ff0000004184c */
[C---:B------:R-:W-:Y:S08]  /*155b0*/  HMMA.16816.F32.BF16 R88, R4.reuse, R32, R88 ;  /* 0x000000200458723c */ /* 0x040ff00000041858 */
[----:B------:R-:W-:Y:S07]  /*155c0*/  HMMA.16816.F32.BF16 R92, R4, R34, R92 ;  /* 0x00000022045c723c */ /* 0x000fee000004185c */
[--C-:B------:R-:W-:Y:S01]  /*155d0*/  LOP3.LUT R6, R39, UR14, R2.reuse, 0x96, !PT ;  /* 0x0000000e27067c12 */ /* 0x100fe2000f8e9602 */
[----:B------:R-:W-:Y:S01]  /*155e0*/  IMAD.WIDE.U32 R4, R0, -0x2daee0ad, RZ ;  /* 0xd2511f5300047825 */ /* 0x000fe200078e00ff */
[----:B------:R-:W-:Y:S01]  /*155f0*/  LOP3.LUT R7, R37, UR14, R2, 0x96, !PT ;  /* 0x0000000e25077c12 */ /* 0x000fe2000f8e9602 */
[----:B------:R-:W-:Y:S02]  /*15600*/  HMMA.16816.F32.BF16 R160, R8, R12, R160 ;  /* 0x0000000c08a0723c */ /* 0x000fe400000418a0 */
[----:B------:R-:W-:-:S02]  /*15610*/  FFMA.FTZ R0, R188, c[0x0][0x23c], -R30 ;  /* 0x00008f00bc007a23 */ /* 0x000fc4000001081e */
[----:B------:R-:W-:Y:S02]  /*15620*/  IMAD.WIDE.U32 R2, R3, -0x2daee0ad, RZ ;  /* 0xd2511f5303027825 */ /* 0x000fe400078e00ff */
[----:B------:R1:W-:Y:S02]  /*15630*/  MUFU.EX2 R194, R0 ;  /* 0x0000000000c27308 */ /* 0x0003e40000000800 */
[----:B------:R-:W-:Y:S01]  /*15640*/  IMAD.WIDE.U32 R12, R6, -0x2daee0ad, RZ ;  /* 0xd2511f53060c7825 */ /* 0x000fe200078e00ff */
[----:B------:R-:W-:Y:S01]  /*15650*/  HMMA.16816.F32.BF16 R164, R8, R14, R164 ;  /* 0x0000000e08a4723c */ /* 0x000fe200000418a4 */
[----:B------:R-:W-:Y:S02]  /*15660*/  LOP3.LUT R5, R5, UR13, R42, 0x96, !PT ;  /* 0x0000000d05057c12 */ /* 0x000fe4000f8e962a */
[----:B------:R-:W-:Y:S02]  /*15670*/  IMAD.MOV.U32 R150, RZ, RZ, R132 ;  /* 0x000000ffff967224 */ /* 0x000fe400078e0084 */
[----:B------:R-:W-:Y:S01]  /*15680*/  IMAD.WIDE.U32 R6, R7, -0x2daee0ad, RZ ;  /* 0xd2511f5307067825 */ /* 0x000fe200078e00ff */
[----:B------:R-:W-:-:S03]  /*15690*/  LOP3.LUT R3, R3, UR13, R40, 0x96, !PT ;  /* 0x0000000d03037c12 */ /* 0x000fc6000f8e9628 */
[----:B------:R-:W-:Y:S01]  /*156a0*/  IMAD.MOV.U32 R132, RZ, RZ, R135 ;  /* 0x000000ffff847224 */ /* 0x000fe200078e0087 */
[----:B------:R-:W-:Y:S01]  /*156b0*/  MOV R135, R118 ;  /* 0x0000007600877202 */ /* 0x000fe20000000f00 */
[----:B-1----:R-:W-:Y:S01]  /*156c0*/  FFMA.FTZ R0, R185, c[0x0][0x23c], -R30 ;  /* 0x00008f00b9007a23 */ /* 0x002fe2000001081e */
[----:B------:R-:W-:Y:S01]  /*156d0*/  LOP3.LUT R14, R13, UR11, R4, 0x96, !PT ;  /* 0x0000000b0d0e7c12 */ /* 0x000fe2000f8e9604 */
[----:B------:R-:W-:Y:S02]  /*156e0*/  IMAD.MOV.U32 R118, RZ, RZ, R193 ;  /* 0x000000ffff767224 */ /* 0x000fe400078e00c1 */
[----:B------:R1:W-:Y:S01]  /*156f0*/  MUFU.EX2 R193, R0 ;  /* 0x0000000000c17308 */ /* 0x0003e20000000800 */
[----:B------:R-:W-:-:S04]  /*15700*/  IMAD.WIDE.U32 R4, R5, -0x326172a9, RZ ;  /* 0xcd9e8d5705047825 */ /* 0x000fc800078e00ff */
[----:B------:R-:W-:Y:S02]  /*15710*/  FFMA.FTZ R13, R183, c[0x0][0x23c], -R30 ;  /* 0x00008f00b70d7a23 */ /* 0x000fe4000001081e */
[----:B------:R-:W-:Y:S01]  /*15720*/  IMAD.WIDE.U32 R44, R14, -0x326172a9, RZ ;  /* 0xcd9e8d570e2c7825 */ /* 0x000fe200078e00ff */
[----:B------:R-:W-:Y:S02]  /*15730*/  LOP3.LUT R5, R5, UR12, R38, 0x96, !PT ;  /* 0x0000000c05057c12 */ /* 0x000fe4000f8e9626 */
[----:B-1----:R-:W-:Y:S01]  /*15740*/  LOP3.LUT R0, R7, UR11, R2, 0x96, !PT ;  /* 0x0000000b07007c12 */ /* 0x002fe2000f8e9602 */
[----:B------:R-:W-:-:S04]  /*15750*/  IMAD.WIDE.U32 R2, R3, -0x326172a9, RZ ;  /* 0xcd9e8d5703027825 */ /* 0x000fc800078e00ff */
[----:B------:R-:W-:Y:S01]  /*15760*/  IMAD.WIDE.U32 R42, R0, -0x326172a9, RZ ;  /* 0xcd9e8d57002a7825 */ /* 0x000fe200078e00ff */
[----:B------:R-:W-:-:S03]  /*15770*/  LOP3.LUT R14, R3, UR12, R36, 0x96, !PT ;  /* 0x0000000c030e7c12 */ /* 0x000fc6000f8e9624 */
[----:B------:R-:W-:Y:S02]  /*15780*/  IMAD.MOV.U32 R105, RZ, RZ, R192 ;  /* 0x000000ffff697224 */ /* 0x000fe400078e00c0 */
[----:B------:R1:W-:Y:S01]  /*15790*/  MUFU.EX2 R192, R13 ;  /* 0x0000000d00c07308 */ /* 0x0003e20000000800 */
[----:B------:R-:W-:Y:S01]  /*157a0*/  FFMA.FTZ R3, R197, c[0x0][0x23c], -R31 ;  /* 0x00008f00c5037a23 */ /* 0x000fe2000001081f */
[----:B------:R-:W-:Y:S01]  /*157b0*/  LOP3.LUT R0, R43, UR10, R2, 0x96, !PT ;  /* 0x0000000a2b007c12 */ /* 0x000fe2000f8e9602 */
[----:B------:R-:W-:Y:S02]  /*157c0*/  IMAD.MOV.U32 R107, RZ, RZ, R47 ;  /* 0x000000ffff6b7224 */ /* 0x000fe400078e002f */
[----:B------:R-:W-:Y:S02]  /*157d0*/  FFMA.FTZ R7, R46, c[0x0][0x23c], -R30 ;  /* 0x00008f002e077a23 */ /* 0x000fe4000001081e */
[----:B------:R-:W-:Y:S01]  /*157e0*/  IMAD.WIDE.U32 R40, R0, -0x2daee0ad, RZ ;  /* 0xd2511f5300287825 */ /* 0x000fe200078e00ff */
[----:B------:R2:W-:Y:S01]  /*157f0*/  MUFU.EX2 R185, R3 ;  /* 0x0000000300b97308 */ /* 0x0005e20000000800 */
[----:B-1----:R-:W-:-:S02]  /*15800*/  LOP3.LUT R13, R45, UR10, R4, 0x96, !PT ;  /* 0x0000000a2d0d7c12 */ /* 0x002fc4000f8e9604 */
[----:B------:R-:W-:-:S05]  /*15810*/  IMAD.WIDE.U32 R4, R5, -0x2daee0ad, RZ ;  /* 0xd2511f5305047825 */ /* 0x000fca00078e00ff */
[----:B------:R1:W3:Y:S01]  /*15820*/  MUFU.EX2 R188, R7 ;  /* 0x0000000700bc7308 */ /* 0x0002e20000000800 */
[----:B------:R-:W-:-:S04]  /*15830*/  IMAD.WIDE.U32 R46, R13, -0x2daee0ad, RZ ;  /* 0xd2511f530d2e7825 */ /* 0x000fc800078e00ff */
[----:B--2---:R-:W-:Y:S01]  /*15840*/  IMAD.WIDE.U32 R2, R14, -0x2daee0ad, RZ ;  /* 0xd2511f530e027825 */ /* 0x004fe200078e00ff */
[----:B------:R-:W-:-:S04]  /*15850*/  LOP3.LUT R0, R47, UR7, R4, 0x96, !PT ;  /* 0x000000072f007c12 */ /* 0x000fc8000f8e9604 */
[----:B------:R-:W-:Y:S02]  /*15860*/  LOP3.LUT R2, R41, UR7, R2, 0x96, !PT ;  /* 0x0000000729027c12 */ /* 0x000fe4000f8e9602 */
[----:B-1----:R-:W-:Y:S01]  /*15870*/  LOP3.LUT R7, R5, UR9, R12, 0x96, !PT ;  /* 0x0000000905077c12 */ /* 0x002fe2000f8e960c */
[----:B------:R-:W-:Y:S01]  /*15880*/  FFMA.FTZ R5, R196, c[0x0][0x23c], -R31 ;  /* 0x00008f00c4057a23 */ /* 0x000fe2000001081f */
[----:B------:R-:W-:-:S03]  /*15890*/  LOP3.LUT R12, R3, UR9, R6, 0x96, !PT ;  /* 0x00000009030c7c12 */ /* 0x000fc6000f8e9606 */
[----:B------:R1:W-:Y:S01]  /*158a0*/  MUFU.EX2 R183, R5 ;  /* 0x0000000500b77308 */ /* 0x0003e20000000800 */
[----:B------:R-:W-:Y:S01]  /*158b0*/  IMAD.WIDE.U32 R2, R2, -0x326172a9, RZ ;  /* 0xcd9e8d5702027825 */ /* 0x000fe200078e00ff */
[----:B------:R-:W-:Y:S03]  /*158c0*/  HMMA.16816.F32.BF16 R128, R8, R24, R128 ;  /* 0x000000180880723c */ /* 0x000fe60000041880 */
[----:B------:R-:W-:-:S05]  /*158d0*/  IMAD.WIDE.U32 R38, R7, -0x326172a9, RZ ;  /* 0xcd9e8d5707267825 */ /* 0x000fca00078e00ff */
[C---:B------:R-:W-:Y:S08]  /*158e0*/  HMMA.16816.F32.BF16 R60, R8.reuse, R26, R60 ;  /* 0x0000001a083c723c */ /* 0x040ff0000004183c */
[----:B------:R-:W-:Y:S01]  /*158f0*/  HMMA.16816.F32.BF16 R144, R8, R16, R144 ;  /* 0x000000100890723c */ /* 0x000fe20000041890 */
[----:B-1----:R-:W-:-:S07]  /*15900*/  IMAD.WIDE.U32 R4, R0, -0x326172a9, RZ ;  /* 0xcd9e8d5700047825 */ /* 0x002fce00078e00ff */
[----:B------:R-:W-:Y:S01]  /*15910*/  HMMA.16816.F32.BF16 R64, R8, R18, R64 ;  /* 0x000000120840723c */ /* 0x000fe20000041840 */
[----:B------:R-:W-:Y:S01]  /*15920*/  FFMA.FTZ R0, R186, c[0x0][0x23c], -R31 ;  /* 0x00008f00ba007a23 */ /* 0x000fe2000001081f */
[----:B------:R-:W-:-:S06]  /*15930*/  LOP3.LUT R7, R4, 0xffff, RZ, 0xc0, !PT ;  /* 0x0000ffff04077812 */ /* 0x000fcc00078ec0ff */
[C---:B------:R-:W-:Y:S01]  /*15940*/  HMMA.16816.F32.BF16 R68, R8.reuse, R20, R68 ;  /* 0x000000140844723c */ /* 0x040fe20000041844 */
[--C-:B------:R-:W-:Y:S01]  /*15950*/  SHF.R.U32.HI R6, RZ, 0x10, R4.reuse ;  /* 0x00000010ff067819 */ /* 0x100fe20000011604 */
[----:B------:R1:W-:Y:S06]  /*15960*/  MUFU.EX2 R181, R0 ;  /* 0x0000000000b57308 */ /* 0x0003ec0000000800 */
[C---:B------:R-:W-:Y:S08]  /*15970*/  HMMA.16816.F32.BF16 R80, R8.reuse, R22, R80 ;  /* 0x000000160850723c */ /* 0x040ff00000041850 */
[C---:B------:R-:W-:Y:S08]  /*15980*/  HMMA.16816.F32.BF16 R84, R8.reuse, R32, R84 ;  /* 0x000000200854723c */ /* 0x040ff00000041854 */
[----:B------:R-:W-:Y:S01]  /*15990*/  HMMA.16816.F32.BF16 R96, R8, R34, R96 ;  /* 0x000000220860723c */ /* 0x000fe20000041860 */
[----:B-1----:R-:W-:Y:S01]  /*159a0*/  LOP3.LUT R0, R2, 0xffff, RZ, 0xc0, !PT ;  /* 0x0000ffff02007812 */ /* 0x002fe200078ec0ff */
[----:B------:R-:W-:Y:S01]  /*159b0*/  IMAD.WIDE.U32 R36, R12, -0x326172a9, RZ ;  /* 0xcd9e8d570c247825 */ /* 0x000fe200078e00ff */
[----:B------:R-:W-:Y:S01]  /*159c0*/  MOV R148, R134 ;  /* 0x0000008600947202 */ /* 0x000fe20000000f00 */
[----:B------:R-:W-:Y:S03]  /*159d0*/  LDSM.16.MT88.4 R32, [R214+0xb800] ;  /* 0x00b80000d620783b */ /* 0x000fe60000004200 */
[----:B------:R-:W-:Y:S01]  /*159e0*/  LOP3.LUT R11, R4, 0xff, RZ, 0xc0, !PT ;  /* 0x000000ff040b7812 */ /* 0x000fe200078ec0ff */
[----:B------:R-:W-:Y:S01]  /*159f0*/  IMAD.MOV.U32 R175, RZ, RZ, R179 ;  /* 0x000000ffffaf7224 */ /* 0x000fe200078e00b3 */
[----:B------:R-:W-:Y:S01]  /*15a00*/  SHF.R.U32.HI R10, RZ, 0x18, R4 ;  /* 0x00000018ff0a7819 */ /* 0x000fe20000011604 */
[----:B------:R-:W-:Y:S01]  /*15a10*/  FFMA.FTZ R4, R184, c[0x0][0x23c], -R31 ;  /* 0x00008f00b8047a23 */ /* 0x000fe2000001081f */
[----:B------:R-:W-:Y:S01]  /*15a20*/  SHF.R.U32.HI R8, RZ, 0x8, R7 ;  /* 0x00000008ff087819 */ /* 0x000fe20000011607 */
[----:B------:R-:W-:Y:S01]  /*15a30*/  IMAD.MOV.U32 R173, RZ, RZ, R172 ;  /* 0x000000ffffad7224 */ /* 0x000fe200078e00ac */
[----:B------:R-:W-:Y:S01]  /*15a40*/  LOP3.LUT R7, R6, 0xff, RZ, 0xc0, !PT ;  /* 0x000000ff06077812 */ /* 0x000fe200078ec0ff */
[----:B------:R1:W2:Y:S01]  /*15a50*/  MUFU.EX2 R182, R4 ;  /* 0x0000000400b67308 */ /* 0x0002a20000000800 */
[----:B------:R-:W-:Y:S01]  /*15a60*/  SHF.R.U32.HI R6, RZ, 0x8, R0 ;  /* 0x00000008ff067819 */ /* 0x000fe20000011600 */
[----:B------:R-:W-:Y:S01]  /*15a70*/  IMAD.MOV.U32 R106, RZ, RZ, R176 ;  /* 0x000000ffff6a7224 */ /* 0x000fe200078e00b0 */
[----:B------:R-:W-:Y:S01]  /*15a80*/  LOP3.LUT R0, R5, UR17, R38, 0x96, !PT ;  /* 0x0000001105007c12 */ /* 0x000fe2000f8e9626 */
[----:B------:R-:W-:Y:S01]  /*15a90*/  IMAD.MOV.U32 R45, RZ, RZ, R112 ;  /* 0x000000ffff2d7224 */ /* 0x000fe200078e0070 */
[----:B------:R-:W-:Y:S01]  /*15aa0*/  SHF.R.U32.HI R5, RZ, 0x10, R2 ;  /* 0x00000010ff057819 */ /* 0x000fe20000011602 */
[----:B------:R-:W-:Y:S01]  /*15ab0*/  IMAD.MOV.U32 R235, RZ, RZ, R113 ;  /* 0x000000ffffeb7224 */ /* 0x000fe200078e0071 */
[----:B------:R-:W-:Y:S01]  /*15ac0*/  LOP3.LUT R9, R2, 0xff, RZ, 0xc0, !PT ;  /* 0x000000ff02097812 */ /* 0x000fe200078ec0ff */
[----:B------:R-:W-:Y:S01]  /*15ad0*/  IMAD.MOV.U32 R241, RZ, RZ, R114 ;  /* 0x000000fffff17224 */ /* 0x000fe200078e0072 */
[----:B------:R-:W-:Y:S04]  /*15ae0*/  LDSM.16.MT88.4 R20, [R214+0x9800] ;  /* 0x00980000d614783b */ /* 0x000fe80000004200 */
[----:B------:R-:W-:Y:S01]  /*15af0*/  LDSM.16.MT88.4 R24, [R212+0xb800] ;  /* 0x00b80000d418783b */ /* 0x000fe20000004200 */
[----:B-1----:R-:W-:-:S04]  /*15b00*/  FFMA.FTZ R4, R243, c[0x0][0x23c], -R28 ;  /* 0x00008f00f3047a23 */ /* 0x002fc8000001081c */
[----:B------:R1:W-:Y:S01]  /*15b10*/  MUFU.EX2 R180, R4 ;  /* 0x0000000400b47308 */ /* 0x0003e20000000800 */
[----:B------:R-:W-:Y:S02]  /*15b20*/  PRMT R11, R11, 0x5410, R8 ;  /* 0x000054100b0b7816 */ /* 0x000fe40000000008 */
[----:B------:R-:W-:Y:S02]  /*15b30*/  PRMT R13, R7, 0x5410, R10 ;  /* 0x00005410070d7816 */ /* 0x000fe4000000000a */
[----:B------:R-:W-:Y:S02]  /*15b40*/  SHF.R.U32.HI R8, RZ, 0x18, R2 ;  /* 0x00000018ff087819 */ /* 0x000fe40000011602 */
[----:B------:R-:W-:Y:S02]  /*15b50*/  LOP3.LUT R5, R5, 0xff, RZ, 0xc0, !PT ;  /* 0x000000ff05057812 */ /* 0x000fe400078ec0ff */
[----:B------:R-:W-:Y:S01]  /*15b60*/  PRMT R19, R9, 0x5410, R6 ;  /* 0x0000541009137816 */ /* 0x000fe20000000006 */
[----:B------:R-:W-:Y:S01]  /*15b70*/  FFMA.FTZ R6, R200, c[0x0][0x23c], -R28 ;  /* 0x00008f00c8067a23 */ /* 0x000fe2000001081c */
[----:B-1----:R-:W-:-:S04]  /*15b80*/  LOP3.LUT R4, R0, 0xffff, RZ, 0xc0, !PT ;  /* 0x0000ffff00047812 */ /* 0x002fc800078ec0ff */
[----:B------:R-:W-:Y:S02]  /*15b90*/  SHF.R.U32.HI R7, RZ, 0x8, R4 ;  /* 0x00000008ff077819 */ /* 0x000fe40000011604 */
[----:B------:R-:W-:Y:S02]  /*15ba0*/  LOP3.LUT R4, R0, 0xff, RZ, 0xc0, !PT ;  /* 0x000000ff00047812 */ /* 0x000fe400078ec0ff */
[----:B------:R-:W-:Y:S02]  /*15bb0*/  LOP3.LUT R2, R3, UR17, R36, 0x96, !PT ;  /* 0x0000001103027c12 */ /* 0x000fe4000f8e9624 */
[----:B------:R-:W-:Y:S01]  /*15bc0*/  PRMT R18, R5, 0x5410, R8 ;  /* 0x0000541005127816 */ /* 0x000fe20000000008 */
[----:B------:R-:W-:Y:S01]  /*15bd0*/  FFMA.FTZ R5, R190, c[0x0][0x23c], -R28 ;  /* 0x00008f00be057a23 */ /* 0x000fe2000001081c */
[----:B------:R-:W-:Y:S01]  /*15be0*/  PRMT R7, R4, 0x5410, R7 ;  /* 0x0000541004077816 */ /* 0x000fe20000000007 */
[----:B------:R-:W-:Y:S01]  /*15bf0*/  IMAD.MOV.U32 R134, RZ, RZ, R117 ;  /* 0x000000ffff867224 */ /* 0x000fe200078e0075 */
[----:B------:R1:W4:Y:S01]  /*15c00*/  MUFU.EX2 R179, R6 ;  /* 0x0000000600b37308 */ /* 0x0003220000000800 */
[----:B------:R-:W-:Y:S01]  /*15c10*/  SHF.R.U32.HI R4, RZ, 0x10, R0 ;  /* 0x00000010ff047819 */ /* 0x000fe20000011600 */
[----:B------:R-:W-:Y:S01]  /*15c20*/  IMAD.MOV.U32 R117, RZ, RZ, R115 ;  /* 0x000000ffff757224 */ /* 0x000fe200078e0073 */
[----:B------:R-:W-:Y:S01]  /*15c30*/  LOP3.LUT R3, R2, 0xffff, RZ, 0xc0, !PT ;  /* 0x0000ffff02037812 */ /* 0x000fe200078ec0ff */
[----:B------:R-:W-:Y:S01]  /*15c40*/  IMAD.MOV.U32 R115, RZ, RZ, R178 ;  /* 0x000000ffff737224 */ /* 0x000fe200078e00b2 */
[----:B------:R-:W-:-:S03]  /*15c50*/  MOV R172, R177 ;  /* 0x000000b100ac7202 */ /* 0x000fc60000000f00 */
[----:B------:R5:W-:Y:S01]  /*15c60*/  MUFU.EX2 R178, R5 ;  /* 0x0000000500b27308 */ /* 0x000be20000000800 */
[----:B-1----:R-:W-:Y:S01]  /*15c70*/  SHF.R.U32.HI R6, RZ, 0x18, R0 ;  /* 0x00000018ff067819 */ /* 0x002fe20000011600 */
[----:B------:R-:W-:-:S06]  /*15c80*/  FFMA.FTZ R0, R187, c[0x0][0x23c], -R28 ;  /* 0x00008f00bb007a23 */ /* 0x000fcc000001081c */
[----:B------:R1:W-:Y:S01]  /*15c90*/  MUFU.EX2 R177, R0 ;  /* 0x0000000000b17308 */ /* 0x0003e20000000800 */
[----:B-----5:R-:W-:Y:S02]  /*15ca0*/  LOP3.LUT R5, R4, 0xff, RZ, 0xc0, !PT ;  /* 0x000000ff04057812 */ /* 0x020fe400078ec0ff */
[----:B------:R-:W-:Y:S02]  /*15cb0*/  SHF.R.U32.HI R4, RZ, 0x8, R3 ;  /* 0x00000008ff047819 */ /* 0x000fe40000011603 */
[----:B------:R-:W-:-:S04]  /*15cc0*/  LOP3.LUT R3, R2, 0xff, RZ, 0xc0, !PT ;  /* 0x000000ff02037812 */ /* 0x000fc800078ec0ff */
[----:B------:R-:W-:Y:S02]  /*15cd0*/  PRMT R17, R3, 0x5410, R4 ;  /* 0x0000541003117816 */ /* 0x000fe40000000004 */
[--C-:B-1----:R-:W-:Y:S02]  /*15ce0*/  SHF.R.U32.HI R0, RZ, 0x10, R2.reuse ;  /* 0x00000010ff007819 */ /* 0x102fe40000011602 */
[----:B------:R-:W-:Y:S02]  /*15cf0*/  SHF.R.U32.HI R4, RZ, 0x18, R2 ;  /* 0x00000018ff047819 */ /* 0x000fe40000011602 */
[----:B------:R-:W-:Y:S01]  /*15d00*/  LOP3.LUT R3, R0, 0xff, RZ, 0xc0, !PT ;  /* 0x000000ff00037812 */ /* 0x000fe200078ec0ff */
[--C-:B------:R-:W-:Y:S01]  /*15d10*/  HSET2.LE.AND R0, R11, R100.reuse, PT ;  /* 0x000000640b007233 */ /* 0x100fe20003803000 */
[----:B---3--:R-:W-:Y:S02]  /*15d20*/  F2FP.BF16.PACK_AB R2, R188, R192 ;  /* 0x000000c0bc02723e */ /* 0x008fe400000010ff */
[----:B------:R-:W-:Y:S01]  /*15d30*/  PRMT R6, R5, 0x5410, R6 ;  /* 0x0000541005067816 */ /* 0x000fe20000000006 */
[--C-:B------:R-:W-:Y:S01]  /*15d40*/  FFMA.FTZ R5, R247, c[0x0][0x23c], -R29.reuse ;  /* 0x00008f00f7057a23 */ /* 0x100fe2000001081d */
[----:B------:R-:W-:Y:S01]  /*15d50*/  PRMT R16, R3, 0x5410, R4 ;  /* 0x0000541003107816 */ /* 0x000fe20000000004 */
[----:B------:R-:W-:Y:S01]  /*15d60*/  FFMA.FTZ R4, R242, c[0x0][0x23c], -R29 ;  /* 0x00008f00f2047a23 */ /* 0x000fe2000001081d */
[----:B------:R-:W-:Y:S01]  /*15d70*/  LOP3.LUT R10, R0, R2, RZ, 0xc0, !PT ;  /* 0x00000002000a7212 */ /* 0x000fe200078ec0ff */
[--C-:B------:R-:W-:Y:S01]  /*15d80*/  HSET2.LE.AND R0, R13, R100.reuse, PT ;  /* 0x000000640d007233 */ /* 0x100fe20003803000 */
[----:B--2---:R-:W-:Y:S01]  /*15d90*/  F2FP.BF16.PACK_AB R2, R182, R181 ;  /* 0x000000b5b602723e */ /* 0x004fe200000010ff */
[----:B------:R-:W-:Y:S01]  /*15da0*/  IMAD.MOV.U32 R187, RZ, RZ, R105 ;  /* 0x000000ffffbb7224 */ /* 0x000fe200078e0069 */
[----:B------:R-:W1:Y:S01]  /*15db0*/  LDSM.16.MT88.4 R12, [R212+0x9800] ;  /* 0x00980000d40c783b */ /* 0x000e620000004200 */
[----:B------:R2:W-:Y:S01]  /*15dc0*/  MUFU.EX2 R176, R5 ;  /* 0x0000000500b07308 */ /* 0x0005e20000000800 */
[--C-:B------:R-:W-:Y:S01]  /*15dd0*/  HSET2.LE.AND R3, R7, R100.reuse, PT ;  /* 0x0000006407037233 */ /* 0x100fe20003803000 */
[----:B------:R-:W-:Y:S01]  /*15de0*/  LOP3.LUT R11, R0, R2, RZ, 0xc0, !PT ;  /* 0x00000002000b7212 */ /* 0x000fe200078ec0ff */
[----:B------:R-:W-:Y:S01]  /*15df0*/  HSET2.LE.AND R0, R6, R100, PT ;  /* 0x0000006406007233 */ /* 0x000fe20003803000 */
[----:B------:R-:W-:-:S04]  /*15e00*/  F2FP.BF16.PACK_AB R2, R183, R185 ;  /* 0x000000b9b702723e */ /* 0x000fc800000010ff */
[----:B------:R3:W5:Y:S01]  /*15e10*/  MUFU.EX2 R105, R4 ;  /* 0x0000000400697308 */ /* 0x0007620000000800 */
[----:B------:R-:W-:Y:S01]  /*15e20*/  LOP3.LUT R9, R0, R2, RZ, 0xc0, !PT ;  /* 0x0000000200097212 */ /* 0x000fe200078ec0ff */
[----:B------:R-:W-:Y:S01]  /*15e30*/  HSET2.LE.AND R0, R17, R100, PT ;  /* 0x0000006411007233 */ /* 0x000fe20003803000 */
[----:B----4-:R-:W-:Y:S01]  /*15e40*/  F2FP.BF16.PACK_AB R2, R179, R180 ;  /* 0x000000b4b302723e */ /* 0x010fe200000010ff */
[----:B------:R-:W-:Y:S01]  /*15e50*/  IMAD.MOV.U32 R247, RZ, RZ, R106 ;  /* 0x000000fffff77224 */ /* 0x000fe200078e006a */
[----:B------:R-:W-:Y:S01]  /*15e60*/  MOV R242, R107 ;  /* 0x0000006b00f27202 */ /* 0x000fe20000000f00 */
[----:B--2---:R-:W-:Y:S01]  /*15e70*/  FFMA.FTZ R5, R199, c[0x0][0x23c], -R29 ;  /* 0x00008f00c7057a23 */ /* 0x004fe2000001081d */
[----:B---3--:R-:W-:-:S04]  /*15e80*/  F2FP.BF16.PACK_AB R4, R193, R194 ;  /* 0x000000c2c104723e */ /* 0x008fc800000010ff */
[----:B------:R-:W-:Y:S01]  /*15e90*/  LOP3.LUT R8, R3, R4, RZ, 0xc0, !PT ;  /* 0x0000000403087212 */ /* 0x000fe200078ec0ff */
[----:B------:R-:W-:Y:S01]  /*15ea0*/  FFMA.FTZ R3, R189, c[0x0][0x23c], -R29 ;  /* 0x00008f00bd037a23 */ /* 0x000fe2000001081d */
[----:B------:R2:W-:Y:S01]  /*15eb0*/  MUFU.EX2 R106, R5 ;  /* 0x00000005006a7308 */ /* 0x0005e20000000800 */
[----:B------:R-:W-:Y:S01]  /*15ec0*/  LOP3.LUT R4, R0, R2, RZ, 0xc0, !PT ;  /* 0x0000000200047212 */ /* 0x000fe200078ec0ff */
[----:B------:R-:W-:Y:S01]  /*15ed0*/  HSET2.LE.AND R0, R16, R100, PT ;  /* 0x0000006410007233 */ /* 0x000fe20003803000 */
[----:B-----5:R-:W-:-:S05]  /*15ee0*/  F2FP.BF16.PACK_AB R2, R105, R176 ;  /* 0x000000b06902723e */ /* 0x020fca00000010ff */
[----:B------:R-:W3:Y:S01]  /*15ef0*/  MUFU.EX2 R107, R3 ;  /* 0x00000003006b7308 */ /* 0x000ee20000000800 */
[----:B--2---:R-:W-:Y:S01]  /*15f00*/  LOP3.LUT R5, R0, R2, RZ, 0xc0, !PT ;  /* 0x0000000200057212 */ /* 0x004fe200078ec0ff */
[----:B------:R-:W-:Y:S01]  /*15f10*/  HSET2.LE.AND R0, R19, R100, PT ;  /* 0x0000006413007233 */ /* 0x000fe20003803000 */
[----:B------:R-:W-:-:S04]  /*15f20*/  F2FP.BF16.PACK_AB R2, R177, R178 ;  /* 0x000000b2b102723e */ /* 0x000fc800000010ff */
[----:B------:R-:W-:Y:S01]  /*15f30*/  LOP3.LUT R6, R0, R2, RZ, 0xc0, !PT ;  /* 0x0000000200067212 */ /* 0x000fe200078ec0ff */
[----:B------:R-:W-:Y:S01]  /*15f40*/  HSET2.LE.AND R0, R18, R100, PT ;  /* 0x0000006412007233 */ /* 0x000fe20003803000 */
[----:B---3--:R-:W-:Y:S01]  /*15f50*/  F2FP.BF16.PACK_AB R2, R107, R106 ;  /* 0x0000006a6b02723e */ /* 0x008fe200000010ff */
[----:B------:R-:W-:Y:S01]  /*15f60*/  IMAD.MOV.U32 R199, RZ, RZ, R175 ;  /* 0x000000ffffc77224 */ /* 0x000fe200078e00af */
[----:B------:R-:W-:Y:S01]  /*15f70*/  MOV R189, R173 ;  /* 0x000000ad00bd7202 */ /* 0x000fe20000000f00 */
[----:B------:R-:W-:Y:S01]  /*15f80*/  IMAD.MOV.U32 R196, RZ, RZ, R172 ;  /* 0x000000ffffc47224 */ /* 0x000fe200078e00ac */
[----:B------:R-:W-:Y:S01]  /*15f90*/  LOP3.LUT R7, R0, R2, RZ, 0xc0, !PT ;  /* 0x0000000200077212 */ /* 0x000fe200078ec0ff */
[C---:B-1----:R-:W-:Y:S01]  /*15fa0*/  HMMA.16816.F32.BF16 R172, R8.reuse, R14, R56 ;  /* 0x0000000e08ac723c */ /* 0x042fe20000041838 */
[----:B------:R-:W-:Y:S01]  /*15fb0*/  MOV R197, R115 ;  /* 0x0000007300c57202 */ /* 0x000fe20000000f00 */
[----:B------:R-:W1:Y:S06]  /*15fc0*/  LDSM.16.MT88.4 R16, [R212+0xa800] ;  /* 0x00a80000d410783b */ /* 0x000e6c0000004200 */
[-C--:B------:R-:W-:Y:S08]  /*15fd0*/  HMMA.16816.F32.BF16 R112, R8, R12.reuse, R52 ;  /* 0x0000000c0870723c */ /* 0x080ff00000041834 */
[C---:B------:R-:W-:Y:S08]  /*15fe0*/  HMMA.16816.F32.BF16 R108, R4.reuse, R12, R108 ;  /* 0x0000000c046c723c */ /* 0x040ff0000004186c */
[----:B------:R-:W-:Y:S01]  /*15ff0*/  HMMA.16816.F32.BF16 R120, R4, R14, R120 ;  /* 0x0000000e0478723c */ /* 0x000fe20000041878 */
[----:B------:R-:W2:Y:S01]  /*16000*/  LDSM.16.MT88.4 R12, [R214+0xa800] ;  /* 0x00a80000d60c783b */ /* 0x000ea20000004200 */
[----:B------:R-:W-:Y:S01]  /*16010*/  FFMA.FTZ R0, R205, c[0x0][0x23c], -R28 ;  /* 0x00008f00cd007a23 */ /* 0x000fe2000001081c */
[----:B------:R-:W-:-:S03]  /*16020*/  LOP3.LUT R2, R37, UR8, R42, 0x96, !PT ;  /* 0x0000000825027c12 */ /* 0x000fc6000f8e962a */
[----:B------:R3:W-:Y:S02]  /*16030*/  MUFU.EX2 R42, R0 ;  /* 0x00000000002a7308 */ /* 0x0007e40000000800 */
[----:B------:R-:W-:Y:S01]  /*16040*/  HMMA.16816.F32.BF16 R52, R4, R34, R92 ;  /* 0x000000220434723c */ /* 0x000fe2000004185c */
[----:B------:R-:W-:-:S04]  /*16050*/  IMAD.WIDE.U32 R2, R2, -0x2daee0ad, RZ ;  /* 0xd2511f5302027825 */ /* 0x000fc800078e00ff */
[----:B---3--:R-:W-:-:S04]  /*16060*/  FFMA.FTZ R0, R202, c[0x0][0x23c], -R28 ;  /* 0x00008f00ca007a23 */ /* 0x008fc8000001081c */
[----:B------:R3:W4:Y:S01]  /*16070*/  MUFU.EX2 R43, R0 ;  /* 0x00000000002b7308 */ /* 0x0007220000000800 */
[----:B------:R-:W-:Y:S01]  /*16080*/  IMAD.MOV.U32 R94, RZ, RZ, R197 ;  /* 0x000000ffff5e7224 */ /* 0x000fe200078e00c5 */
[----:B------:R-:W-:Y:S01]  /*16090*/  MOV R197, R45 ;  /* 0x0000002d00c57202 */ /* 0x000fe20000000f00 */
[----:B------:R-:W-:Y:S01]  /*160a0*/  HMMA.16816.F32.BF16 R124, R4, R20, R124 ;  /* 0x00000014047c723c */ /* 0x000fe2000004187c */
[----:B---3--:R-:W-:-:S04]  /*160b0*/  FFMA.FTZ R0, R198, c[0x0][0x23c], -R28 ;  /* 0x00008f00c6007a23 */ /* 0x008fc8000001081c */
[----:B------:R3:W-:Y:S03]  /*160c0*/  MUFU.EX2 R47, R0 ;  /* 0x00000000002f7308 */ /* 0x0007e60000000800 */
[C---:B------:R-:W-:Y:S08]  /*160d0*/  HMMA.16816.F32.BF16 R136, R4.reuse, R22, R136 ;  /* 0x000000160488723c */ /* 0x040ff00000041888 */
[----:B-1----:R-:W-:Y:S01]  /*160e0*/  HMMA.16816.F32.BF16 R140, R4, R16, R140 ;  /* 0x00000010048c723c */ /* 0x002fe2000004188c */
[----:B---3--:R-:W-:-:S07]  /*160f0*/  FFMA.FTZ R0, R191, c[0x0][0x23c], -R28 ;  /* 0x00008f00bf007a23 */ /* 0x008fce000001081c */
[C---:B------:R-:W-:Y:S01]  /*16100*/  HMMA.16816.F32.BF16 R152, R4.reuse, R18, R152 ;  /* 0x000000120498723c */ /* 0x040fe20000041898 */
[----:B------:R1:W-:Y:S07]  /*16110*/  MUFU.EX2 R45, R0 ;  /* 0x00000000002d7308 */ /* 0x0003ee0000000800 */
[C---:B--2---:R-:W-:Y:S08]  /*16120*/  HMMA.16816.F32.BF16 R156, R4.reuse, R12, R156 ;  /* 0x0000000c049c723c */ /* 0x044ff0000004189c */
[----:B------:R-:W-:Y:S01]  /*16130*/  HMMA.16816.F32.BF16 R168, R4, R14, R168 ;  /* 0x0000000e04a8723c */ /* 0x000fe200000418a8 */
[----:B-1----:R-:W-:-:S07]  /*16140*/  FFMA.FTZ R0, R206, c[0x0][0x23c], -R29 ;  /* 0x00008f00ce007a23 */ /* 0x002fce000001081d */
[C---:B------:R-:W-:Y:S01]  /*16150*/  HMMA.16816.F32.BF16 R72, R4.reuse, R24, R72 ;  /* 0x000000180448723c */ /* 0x040fe20000041848 */
[----:B------:R1:W-:Y:S07]  /*16160*/  MUFU.EX2 R41, R0 ;  /* 0x0000000000297308 */ /* 0x0003ee0000000800 */
[C---:B------:R-:W-:Y:S08]  /*16170*/  HMMA.16816.F32.BF16 R76, R4.reuse, R26, R76 ;  /* 0x0000001a044c723c */ /* 0x040ff0000004184c */
[----:B------:R-:W-:Y:S01]  /*16180*/  HMMA.16816.F32.BF16 R88, R4, R32, R88 ;  /* 0x000000200458723c */ /* 0x000fe20000041858 */
[----:B-1----:R-:W-:-:S06]  /*16190*/  LOP3.LUT R0, R3, UR18, R40, 0x96, !PT ;  /* 0x0000001203007c12 */ /* 0x002fcc000f8e9628 */
[C---:B------:R-:W-:Y:S01]  /*161a0*/  LOP3.LUT R4, R2.reuse, 0xffff, RZ, 0xc0, !PT ;  /* 0x0000ffff02047812 */ /* 0x040fe200078ec0ff */
[C---:B------:R-:W-:Y:S01]  /*161b0*/  HMMA.16816.F32.BF16 R160, R8.reuse, R12, R160 ;  /* 0x0000000c08a0723c */ /* 0x040fe200000418a0 */
[----:B------:R-:W-:Y:S02]  /*161c0*/  LOP3.LUT R5, R2, 0xff, RZ, 0xc0, !PT ;  /* 0x000000ff02057812 */ /* 0x000fe400078ec0ff */
[----:B------:R-:W-:Y:S02]  /*161d0*/  SHF.R.U32.HI R3, RZ, 0x8, R4 ;  /* 0x00000008ff037819 */ /* 0x000fe40000011604 */
[--C-:B------:R-:W-:Y:S02]  /*161e0*/  SHF.R.U32.HI R7, RZ, 0x18, R2.reuse ;  /* 0x00000018ff077819 */ /* 0x100fe40000011602 */
[----:B------:R-:W-:Y:S01]  /*161f0*/  SHF.R.U32.HI R12, RZ, 0x10, R2 ;  /* 0x00000010ff0c7819 */ /* 0x000fe20000011602 */
[----:B------:R-:W-:Y:S01]  /*16200*/  HMMA.16816.F32.BF16 R128, R8, R20, R128 ;  /* 0x000000140880723c */ /* 0x000fe20000041880 */
[----:B------:R-:W-:Y:S01]  /*16210*/  FFMA.FTZ R2, R203, c[0x0][0x23c], -R29 ;  /* 0x00008f00cb027a23 */ /* 0x000fe2000001081d */
[----:B------:R-:W-:Y:S01]  /*16220*/  PRMT R13, R5, 0x5410, R3 ;  /* 0x00005410050d7816 */ /* 0x000fe20000000003 */
[----:B------:R-:W-:Y:S01]  /*16230*/  FFMA.FTZ R6, R204, c[0x0][0x23c], -R29 ;  /* 0x00008f00cc067a23 */ /* 0x000fe2000001081d */
[----:B------:R-:W-:-:S04]  /*16240*/  LOP3.LUT R3, R0, 0xffff, RZ, 0xc0, !PT ;  /* 0x0000ffff00037812 */ /* 0x000fc800078ec0ff */
[----:B------:R-:W-:Y:S01]  /*16250*/  HMMA.16816.F32.BF16 R20, R8, R22, R60 ;  /* 0x000000160814723c */ /* 0x000fe2000004183c */
[----:B------:R-:W-:Y:S02]  /*16260*/  LOP3.LUT R5, R0, 0xff, RZ, 0xc0, !PT ;  /* 0x000000ff00057812 */ /* 0x000fe400078ec0ff */
[----:B------:R-:W-:-:S05]  /*16270*/  SHF.R.U32.HI R4, RZ, 0x18, R0 ;  /* 0x00000018ff047819 */ /* 0x000fca0000011600 */
[----:B------:R-:W-:Y:S01]  /*16280*/  HMMA.16816.F32.BF16 R60, R8, R14, R164 ;  /* 0x0000000e083c723c */ /* 0x000fe200000418a4 */
[----:B------:R1:W2:Y:S01]  /*16290*/  MUFU.EX2 R40, R6 ;  /* 0x0000000600287308 */ /* 0x0002a20000000800 */
[----:B------:R-:W-:Y:S01]  /*162a0*/  SHF.R.U32.HI R3, RZ, 0x8, R3 ;  /* 0x00000008ff037819 */ /* 0x000fe20000011603 */
[----:B------:R-:W-:Y:S01]  /*162b0*/  IMAD.MOV.U32 R93, RZ, RZ, R118 ;  /* 0x000000ffff5d7224 */ /* 0x000fe200078e0076 */
[----:B------:R-:W-:-:S04]  /*162c0*/  MOV R92, R119 ;  /* 0x00000077005c7202 */ /* 0x000fc80000000f00 */
[C---:B------:R-:W-:Y:S01]  /*162d0*/  HMMA.16816.F32.BF16 R144, R8.reuse, R16, R144 ;  /* 0x000000100890723c */ /* 0x040fe20000041890 */
[----:B------:R-:W-:Y:S01]  /*162e0*/  LOP3.LUT R14, R39, UR8, R44, 0x96, !PT ;  /* 0x00000008270e7c12 */ /* 0x000fe2000f8e962c */
[----:B------:R-:W-:Y:S01]  /*162f0*/  IMAD.MOV.U32 R95, RZ, RZ, R196 ;  /* 0x000000ffff5f7224 */ /* 0x000fe200078e00c4 */
[----:B------:R3:W-:Y:S01]  /*16300*/  MUFU.EX2 R39, R2 ;  /* 0x0000000200277308 */ /* 0x0007e20000000800 */
[----:B------:R-:W-:Y:S01]  /*16310*/  PRMT R3, R5, 0x5410, R3 ;  /* 0x0000541005037816 */ /* 0x000fe20000000003 */
[----:B------:R-:W-:Y:S01]  /*16320*/  IMAD.MOV.U32 R190, RZ, RZ, R117 ;  /* 0x000000ffffbe7224 */ /* 0x000fe200078e0075 */
[----:B------:R-:W-:Y:S01]  /*16330*/  MOV R243, R135 ;  /* 0x0000008700f37202 */ /* 0x000fe20000000f00 */
[----:B------:R-:W-:Y:S01]  /*16340*/  IMAD.MOV.U32 R200, RZ, RZ, R116 ;  /* 0x000000ffffc87224 */ /* 0x000fe200078e0074 */
[C---:B------:R-:W-:Y:S01]  /*16350*/  HMMA.16816.F32.BF16 R68, R8.reuse, R24, R68 ;  /* 0x000000180844723c */ /* 0x040fe20000041844 */
[----:B-1----:R-:W-:Y:S01]  /*16360*/  FFMA.FTZ R6, R201, c[0x0][0x23c], -R29 ;  /* 0x00008f00c9067a23 */ /* 0x002fe2000001081d */
[----:B------:R-:W-:Y:S01]  /*16370*/  LDSM.16.MT88.4 R164, [R214+0xac00] ;  /* 0x00ac0000d6a4783b */ /* 0x000fe20000004200 */
[----:B---3--:R-:W-:Y:S01]  /*16380*/  SHF.R.U32.HI R2, RZ, 0x10, R0 ;  /* 0x00000010ff027819 */ /* 0x008fe20000011600 */
[----:B------:R-:W-:Y:S01]  /*16390*/  FFMA.FTZ R16, R93, R48, R92 ;  /* 0x000000305d107223 */ /* 0x000fe2000001005c */
[----:B------:R-:W-:Y:S01]  /*163a0*/  LOP3.LUT R0, R12, 0xff, RZ, 0xc0, !PT ;  /* 0x000000ff0c007812 */ /* 0x000fe200078ec0ff */
[--C-:B------:R-:W-:Y:S01]  /*163b0*/  HSET2.LE.AND R5, R13, R100.reuse, PT ;  /* 0x000000640d057233 */ /* 0x100fe20003803000 */
[----:B------:R-:W-:Y:S01]  /*163c0*/  LOP3.LUT R2, R2, 0xff, RZ, 0xc0, !PT ;  /* 0x000000ff02027812 */ /* 0x000fe200078ec0ff */
[----:B------:R-:W-:Y:S01]  /*163d0*/  HMMA.16816.F32.BF16 R84, R8, R32, R84 ;  /* 0x000000200854723c */ /* 0x000fe20000041854 */
[----:B------:R-:W-:Y:S01]  /*163e0*/  PRMT R0, R0, 0x5410, R7 ;  /* 0x0000541000007816 */ /* 0x000fe20000000007 */
[----:B------:R1:W3:Y:S01]  /*163f0*/  MUFU.EX2 R38, R6 ;  /* 0x0000000600267308 */ /* 0x0002e20000000800 */
[----:B------:R-:W-:Y:S01]  /*16400*/  PRMT R2, R2, 0x5410, R4 ;  /* 0x0000541002027816 */ /* 0x000fe20000000004 */
[----:B------:R-:W-:Y:S01]  /*16410*/  IMAD.MOV.U32 R17, RZ, RZ, R95 ;  /* 0x000000ffff117224 */ /* 0x000fe200078e005f */
[----:B------:R-:W5:Y:S01]  /*16420*/  LDSM.16.MT88.4 R116, [R212+0x9c00] ;  /* 0x009c0000d474783b */ /* 0x000f620000004200 */
[----:B------:R-:W-:-:S02]  /*16430*/  HSET2.LE.AND R7, R0, R100, PT ;  /* 0x0000006400077233 */ /* 0x000fc40003803000 */
[--C-:B------:R-:W-:Y:S02]  /*16440*/  HSET2.LE.AND R0, R3, R100.reuse, PT ;  /* 0x0000006403007233 */ /* 0x100fe40003803000 */
[----:B------:R-:W-:Y:S01]  /*16450*/  HSET2.LE.AND R3, R2, R100, PT ;  /* 0x0000006402037233 */ /* 0x000fe20003803000 */
[----:B----4-:R-:W-:Y:S02]  /*16460*/  F2FP.BF16.PACK_AB R2, R43, R42 ;  /* 0x0000002a2b02723e */ /* 0x010fe400000010ff */
[----:B--2---:R-:W-:Y:S02]  /*16470*/  F2FP.BF16.PACK_AB R4, R40, R41 ;  /* 0x000000292804723e */ /* 0x004fe400000010ff */
[----:B------:R-:W-:Y:S01]  /*16480*/  LOP3.LUT R92, R0, R2, RZ, 0xc0, !PT ;  /* 0x00000002005c7212 */ /* 0x000fe200078ec0ff */
[----:B------:R-:W-:Y:S01]  /*16490*/  FFMA.FTZ R0, R237, c[0x0][0x23c], -R30 ;  /* 0x00008f00ed007a23 */ /* 0x000fe2000001081e */
[----:B------:R-:W-:Y:S01]  /*164a0*/  LOP3.LUT R93, R3, R4, RZ, 0xc0, !PT ;  /* 0x00000004035d7212 */ /* 0x000fe200078ec0ff */
[----:B------:R-:W-:Y:S01]  /*164b0*/  HMMA.16816.F32.BF16 R56, R8, R18, R64 ;  /* 0x000000120838723c */ /* 0x000fe20000041840 */
[----:B-1----:R-:W-:Y:S01]  /*164c0*/  F2FP.BF16.PACK_AB R6, R45, R47 ;  /* 0x0000002f2d06723e */ /* 0x002fe200000010ff */
[----:B------:R1:W-:Y:S01]  /*164d0*/  MUFU.EX2 R37, R0 ;  /* 0x0000000000257308 */ /* 0x0003e20000000800 */
[----:B------:R-:W-:-:S02]  /*164e0*/  IMAD.WIDE.U32 R2, R14, -0x2daee0ad, RZ ;  /* 0xd2511f530e027825 */ /* 0x000fc400078e00ff */
[----:B------:R-:W-:Y:S02]  /*164f0*/  LDSM.16.MT88.4 R12, [R214+0xbc00] ;  /* 0x00bc0000d60c783b */ /* 0x000fe40000004200 */
[----:B------:R-:W-:Y:S01]  /*16500*/  FFMA.FTZ R4, R208, c[0x0][0x23c], -R30 ;  /* 0x00008f00d0047a23 */ /* 0x000fe2000001081e */
[----:B------:R-:W-:Y:S01]  /*16510*/  HMMA.16816.F32.BF16 R24, R8, R26, R80 ;  /* 0x0000001a0818723c */ /* 0x000fe20000041850 */
[----:B------:R-:W-:Y:S01]  /*16520*/  IMAD.MOV.U32 R67, RZ, RZ, R94 ;  /* 0x000000ffff437224 */ /* 0x000fe200078e005e */
[----:B------:R-:W-:Y:S01]  /*16530*/  LOP3.LUT R94, R5, R6, RZ, 0xc0, !PT ;  /* 0x00000006055e7212 */ /* 0x000fe200078ec0ff */
[----:B------:R-:W-:-:S05]  /*16540*/  FFMA.FTZ R5, R207, c[0x0][0x23c], -R30 ;  /* 0x00008f00cf057a23 */ /* 0x000fca000001081e */
[----:B------:R-:W-:Y:S01]  /*16550*/  HMMA.16816.F32.BF16 R32, R8, R34, R96 ;  /* 0x000000220820723c */ /* 0x000fe20000041860 */
[----:B-1----:R-:W-:Y:S01]  /*16560*/  FFMA.FTZ R0, R211, c[0x0][0x23c], -R30 ;  /* 0x00008f00d3007a23 */ /* 0x002fe2000001081e */
[----:B------:R-:W-:Y:S01]  /*16570*/  MOV R19, R199 ;  /* 0x000000c700137202 */ /* 0x000fe20000000f00 */
[----:B------:R-:W-:Y:S01]  /*16580*/  IMAD.MOV.U32 R64, RZ, RZ, R189 ;  /* 0x000000ffff407224 */ /* 0x000fe200078e00bd */
[----:B------:R-:W-:Y:S01]  /*16590*/  MOV R66, R150 ;  /* 0x0000009600427202 */ /* 0x000fe20000000f00 */
[----:B------:R-:W-:Y:S02]  /*165a0*/  IMAD.MOV.U32 R65, RZ, RZ, R151 ;  /* 0x000000ffff417224 */ /* 0x000fe400078e0097 */
[----:B---3--:R-:W-:Y:S01]  /*165b0*/  F2FP.BF16.PACK_AB R8, R38, R39 ;  /* 0x000000272608723e */ /* 0x008fe200000010ff */
[----:B------:R1:W-:Y:S01]  /*165c0*/  MUFU.EX2 R36, R0 ;  /* 0x0000000000247308 */ /* 0x0003e20000000800 */
[----:B------:R-:W-:Y:S01]  /*165d0*/  SHF.R.U32.HI R6, RZ, 0x18, R2 ;  /* 0x00000018ff067819 */ /* 0x000fe20000011602 */
[----:B------:R-:W-:Y:S01]  /*165e0*/  IMAD.MOV.U32 R184, RZ, RZ, R134 ;  /* 0x000000ffffb87224 */ /* 0x000fe200078e0086 */
[----:B------:R-:W-:Y:S01]  /*165f0*/  LOP3.LUT R95, R7, R8, RZ, 0xc0, !PT ;  /* 0x00000008075f7212 */ /* 0x000fe200078ec0ff */
[----:B------:R-:W-:Y:S01]  /*16600*/  IMAD.MOV.U32 R186, RZ, RZ, R133 ;  /* 0x000000ffffba7224 */ /* 0x000fe200078e0085 */
[----:B------:R-:W-:Y:S01]  /*16610*/  LOP3.LUT R7, R2, 0xff, RZ, 0xc0, !PT ;  /* 0x000000ff02077812 */ /* 0x000fe200078ec0ff */
[----:B------:R-:W-:Y:S01]  /*16620*/  IMAD.MOV.U32 R196, RZ, RZ, R132 ;  /* 0x000000ffffc47224 */ /* 0x000fe200078e0084 */
[----:B------:R-:W-:Y:S01]  /*16630*/  LDSM.16.MT88.4 R80, [R212+0xbc00] ;  /* 0x00bc0000d450783b */ /* 0x000fe20000004200 */
[----:B------:R2:W-:Y:S01]  /*16640*/  MUFU.EX2 R30, R4 ;  /* 0x00000004001e7308 */ /* 0x0005e20000000800 */
[----:B------:R-:W-:-:S02]  /*16650*/  FFMA.FTZ R11, R64, R49, R19 ;  /* 0x00000031400b7223 */ /* 0x000fc40000010013 */
[----:B------:R-:W-:Y:S01]  /*16660*/  FFMA.FTZ R9, R17, R51, R67 ;  /* 0x0000003311097223 */ /* 0x000fe20000010043 */
[----:B------:R-:W3:Y:S01]  /*16670*/  LDSM.16.MT88.4 R132, [R214+0x9c00] ;  /* 0x009c0000d684783b */ /* 0x000ee20000004200 */
[----:B-1----:R-:W-:Y:S02]  /*16680*/  LOP3.LUT R0, R3, UR18, R46, 0x96, !PT ;  /* 0x0000001203007c12 */ /* 0x002fe4000f8e962e */
[----:B------:R-:W-:Y:S02]  /*16690*/  LOP3.LUT R3, R2, 0xffff, RZ, 0xc0, !PT ;  /* 0x0000ffff02037812 */ /* 0x000fe400078ec0ff */
[----:B--2---:R-:W-:Y:S01]  /*166a0*/  SHF.R.U32.HI R4, RZ, 0x10, R2 ;  /* 0x00000010ff047819 */ /* 0x004fe20000011602 */
[----:B------:R-:W-:-:S04]  /*166b0*/  FFMA.FTZ R2, R238, c[0x0][0x23c], -R31 ;  /* 0x00008f00ee027a23 */ /* 0x000fc8000001081f */
[----:B------:R1:W-:Y:S08]  /*166c0*/  MUFU.EX2 R28, R2 ;  /* 0x00000002001c7308 */ /* 0x0003f00000000800 */
[----:B------:R2:W4:Y:S01]  /*166d0*/  MUFU.EX2 R29, R5 ;  /* 0x00000005001d7308 */ /* 0x0005220000000800 */
[----:B-1----:R-:W-:-:S04]  /*166e0*/  LOP3.LUT R2, R4, 0xff, RZ, 0xc0, !PT ;  /* 0x000000ff04027812 */ /* 0x002fc800078ec0ff */
[----:B------:R-:W-:Y:S01]  /*166f0*/  PRMT R6, R2, 0x5410, R6 ;  /* 0x0000541002067816 */ /* 0x000fe20000000006 */
[--C-:B------:R-:W-:Y:S02]  /*16700*/  FFMA.FTZ R2, R209, c[0x0][0x23c], -R31.reuse ;  /* 0x00008f00d1027a23 */ /* 0x100fe4000001081f */
[----:B------:R-:W-:Y:S01]  /*16710*/  FFMA.FTZ R4, R236, c[0x0][0x23c], -R31 ;  /* 0x00008f00ec047a23 */ /* 0x000fe2000001081f */
[----:B--2---:R-:W-:Y:S01]  /*16720*/  SHF.R.U32.HI R5, RZ, 0x8, R3 ;  /* 0x00000008ff057819 */ /* 0x004fe20000011603 */
[----:B------:R-:W-:Y:S01]  /*16730*/  FFMA.FTZ R3, R210, c[0x0][0x23c], -R31 ;  /* 0x00008f00d2037a23 */ /* 0x000fe2000001081f */
[----:B------:R1:W-:Y:S02]  /*16740*/  MUFU.EX2 R18, R2 ;  /* 0x0000000200127308 */ /* 0x0003e40000000800 */
[----:B------:R-:W-:Y:S02]  /*16750*/  PRMT R8, R7, 0x5410, R5 ;  /* 0x0000541007087816 */ /* 0x000fe40000000005 */
[----:B------:R-:W-:-:S04]  /*16760*/  LOP3.LUT R5, R0, 0xff, RZ, 0xc0, !PT ;  /* 0x000000ff00057812 */ /* 0x000fc800078ec0ff */
[----:B------:R2:W-:Y:S01]  /*16770*/  MUFU.EX2 R19, R3 ;  /* 0x0000000300137308 */ /* 0x0005e20000000800 */
[----:B-1----:R-:W-:-:S07]  /*16780*/  LOP3.LUT R2, R0, 0xffff, RZ, 0xc0, !PT ;  /* 0x0000ffff00027812 */ /* 0x002fce00078ec0ff */
[----:B------:R-:W1:Y:S01]  /*16790*/  MUFU.EX2 R17, R4 ;  /* 0x0000000400117308 */ /* 0x000e620000000800 */
[----:B------:R-:W-:Y:S02]  /*167a0*/  SHF.R.U32.HI R2, RZ, 0x8, R2 ;  /* 0x00000008ff027819 */ /* 0x000fe40000011602 */
[--C-:B--2---:R-:W-:Y:S02]  /*167b0*/  SHF.R.U32.HI R3, RZ, 0x10, R0.reuse ;  /* 0x00000010ff037819 */ /* 0x104fe40000011600 */
[----:B------:R-:W-:Y:S02]  /*167c0*/  SHF.R.U32.HI R0, RZ, 0x18, R0 ;  /* 0x00000018ff007819 */ /* 0x000fe40000011600 */
[----:B------:R-:W-:Y:S02]  /*167d0*/  LOP3.LUT R3, R3, 0xff, RZ, 0xc0, !PT ;  /* 0x000000ff03037812 */ /* 0x000fe400078ec0ff */
[----:B------:R-:W-:Y:S02]  /*167e0*/  PRMT R2, R5, 0x5410, R2 ;  /* 0x0000541005027816 */ /* 0x000fe40000000002 */
[----:B------:R-:W-:Y:S01]  /*167f0*/  PRMT R7, R3, 0x5410, R0 ;  /* 0x0000541003077816 */ /* 0x000fe20000000000 */
[----:B------:R-:W-:-:S02]  /*16800*/  HSET2.LE.AND R0, R8, R100, PT ;  /* 0x0000006408007233 */ /* 0x000fc40003803000 */
[--C-:B------:R-:W-:Y:S01]  /*16810*/  HSET2.LE.AND R5, R2, R100.reuse, PT ;  /* 0x0000006402057233 */ /* 0x100fe20003803000 */
[----:B----4-:R-:W-:Y:S01]  /*16820*/  F2FP.BF16.PACK_AB R2, R29, R30 ;  /* 0x0000001e1d02723e */ /* 0x010fe200000010ff */
[--C-:B------:R-:W-:Y:S01]  /*16830*/  HSET2.LE.AND R7, R7, R100.reuse, PT ;  /* 0x0000006407077233 */ /* 0x100fe20003803000 */
[----:B------:R-:W-:Y:S01]  /*16840*/  IMAD.MOV.U32 R189, RZ, RZ, R149 ;  /* 0x000000ffffbd7224 */ /* 0x000fe200078e0095 */
[----:B------:R-:W-:Y:S01]  /*16850*/  HSET2.LE.AND R3, R6, R100, PT ;  /* 0x0000006406037233 */ /* 0x000fe20003803000 */
[----:B------:R-:W-:Y:S01]  /*16860*/  LOP3.LUT R98, R0, R2, RZ, 0xc0, !PT ;  /* 0x0000000200627212 */ /* 0x000fe200078ec0ff */
[----:B------:R-:W-:Y:S01]  /*16870*/  IMAD.MOV.U32 R199, RZ, RZ, R148 ;  /* 0x000000ffffc77224 */ /* 0x000fe200078e0094 */
[----:B-1----:R-:W-:Y:S01]  /*16880*/  F2FP.BF16.PACK_AB R0, R17, R28 ;  /* 0x0000001c1100723e */ /* 0x002fe200000010ff */
[----:B------:R-:W-:Y:S01]  /*16890*/  FFMA.FTZ R10, R66, R50, R65 ;  /* 0x00000032420a7223 */ /* 0x000fe20000010041 */
[----:B------:R-:W-:Y:S01]  /*168a0*/  F2FP.BF16.PACK_AB R4, R18, R19 ;  /* 0x000000131204723e */ /* 0x000fe200000010ff */
[----:B------:R-:W-:Y:S01]  /*168b0*/  FADD.FTZ R2, R189, R16 ;  /* 0x00000010bd027221 */ /* 0x000fe20000010000 */
[----:B------:R-:W-:Y:S01]  /*168c0*/  LOP3.LUT R97, R7, R0, RZ, 0xc0, !PT ;  /* 0x0000000007617212 */ /* 0x000fe200078ec0ff */
[----:B------:R-:W-:Y:S01]  /*168d0*/  FADD.FTZ R0, R199, R11 ;  /* 0x0000000bc7007221 */ /* 0x000fe20000010000 */
[----:B------:R-:W-:Y:S01]  /*168e0*/  LOP3.LUT R99, R3, R4, RZ, 0xc0, !PT ;  /* 0x0000000403637212 */ /* 0x000fe200078ec0ff */
[----:B------:R-:W-:Y:S01]  /*168f0*/  FADD.FTZ R3, R242, R10 ;  /* 0x0000000af2037221 */ /* 0x000fe20000010000 */
[----:B------:R-:W-:Y:S01]  /*16900*/  F2FP.BF16.PACK_AB R6, R36, R37 ;  /* 0x000000252406723e */ /* 0x000fe200000010ff */
[----:B------:R-:W-:Y:S01]  /*16910*/  FADD.FTZ R4, R247, R9 ;  /* 0x00000009f7047221 */ /* 0x000fe20000010000 */
[----:B------:R-:W1:Y:S01]  /*16920*/  LDSM.16.MT88.4 R148, [R212+0xac00] ;  /* 0x00ac0000d494783b */ /* 0x000e620000004200 */
        /* <DEDUP_REMOVED lines=58> */
[C---:B-----5:R-:W-:Y:S03]  /*16cd0*/  HMMA.16816.F32.BF16 R108, R92.reuse, R116, R108 ;  /* 0x000000745c6c723c */ /* 0x060fe6000004186c */
[----:B------:R2:W-:Y:S04]  /*16ce0*/  STL [R1+0x70], R3 ;  /* 0x0000700301007387 */ /* 0x0005e80000100800 */
[----:B------:R2:W-:Y:S01]  /*16cf0*/  STL [R1+0x74], R2 ;  /* 0x0000740201007387 */ /* 0x0005e20000100800 */
[C---:B------:R-:W-:Y:S03]  /*16d00*/  HMMA.16816.F32.BF16 R120, R92.reuse, R118, R120 ;  /* 0x000000765c78723c */ /* 0x040fe60000041878 */
[----:B------:R2:W-:Y:S05]  /*16d10*/  STL [R1+0x78], R0 ;  /* 0x0000780001007387 */ /* 0x0005ea0000100800 */
[C---:B---3--:R-:W-:Y:S08]  /*16d20*/  HMMA.16816.F32.BF16 R124, R92.reuse, R132, R124 ;  /* 0x000000845c7c723c */ /* 0x048ff0000004187c */
[C---:B------:R-:W-:Y:S08]  /*16d30*/  HMMA.16816.F32.BF16 R136, R92.reuse, R134, R136 ;  /* 0x000000865c88723c */ /* 0x040ff00000041888 */
[C---:B-1----:R-:W-:Y:S08]  /*16d40*/  HMMA.16816.F32.BF16 R140, R92.reuse, R148, R140 ;  /* 0x000000945c8c723c */ /* 0x042ff0000004188c */
        /* <DEDUP_REMOVED lines=15> */
[C---:B------:R-:W-:Y:S08]  /*16e40*/  HMMA.16816.F32.BF16 R80, R96.reuse, R82, R24 ;  /* 0x000000526050723c */ /* 0x040ff00000041818 */
[----:B------:R-:W-:Y:S08]  /*16e50*/  HMMA.16816.F32.BF16 R84, R96, R12, R84 ;  /* 0x0000000c6054723c */ /* 0x000ff00000041854 */
[-C--:B------:R-:W-:Y:S08]  /*16e60*/  HMMA.16816.F32.BF16 R92, R92, R14.reuse, R52 ;  /* 0x0000000e5c5c723c */ /* 0x080ff00000041834 */
[----:B------:R-:W-:Y:S08]  /*16e70*/  HMMA.16816.F32.BF16 R96, R96, R14, R32 ;  /* 0x0000000e6060723c */ /* 0x000ff00000041820 */
.L_x_743:
[----:B--2---:R-:W-:-:S06]  /*16e80*/  UISETP.GT.AND UP0, UPT, UR34, UR19, UPT ;  /* 0x000000132200728c */ /* 0x004fcc000bf04270 */
[----:B------:R-:W-:-:S13]  /*16e90*/  PLOP3.LUT P0, PT, PT, PT, UP0, 0x80, 0x0 ;  /* 0x000000000000781c */ /* 0x000fda0003f0f008 */
[----:B------:R-:W-:Y:S05]  /*16ea0*/  @!P0 BRA `(.L_x_750) ;  /* 0x000077b000008947 */ /* 0x000fea0003800000 */
[----:B------:R-:W2:Y:S01]  /*16eb0*/  LDL.LU R10, [R1+0x14] ;  /* 0x00001400010a7983 */ /* 0x000ea20000300800 */
[----:B-1----:R-:W1:Y:S01]  /*16ec0*/  LDC.U8 R0, c[0x0][0x2d8] ;  /* 0x0000b600ff007b82 */ /* 0x002e620000000000 */
[----:B------:R-:W-:Y:S01]  /*16ed0*/  IMAD.MOV.U32 R100, RZ, RZ, R103 ;  /* 0x000000ffff647224 */ /* 0x000fe200078e0067 */
[----:B------:R-:W-:Y:S01]  /*16ee0*/  MOV R3, R104 ;  /* 0x0000006800037202 */ /* 0x000fe20000000f00 */
[----:B------:R-:W3:Y:S01]  /*16ef0*/  LDL.64 R12, [R1+0x80] ;  /* 0x00008000010c7983 */ /* 0x000ee20000100a00 */
[----:B------:R-:W-:Y:S01]  /*16f00*/  IMAD.MOV.U32 R106, RZ, RZ, R101 ;  /* 0x000000ffff6a7224 */ /* 0x000fe200078e0065 */
[----:B------:R-:W-:Y:S02]  /*16f10*/  MOV R105, R102 ;  /* 0x0000006600697202 */ /* 0x000fe40000000f00 */
[----:B------:R-:W4:Y:S04]  /*16f20*/  LDL R9, [R1+0x7c] ;  /* 0x00007c0001097983 */ /* 0x000f280000100800 */
[----:B------:R-:W5:Y:S04]  /*16f30*/  LDL R2, [R1+0x98] ;  /* 0x0000980001027983 */ /* 0x000f680000100800 */
[----:B------:R-:W2:Y:S04]  /*16f40*/  LDL.LU R8, [R1+0x10] ;  /* 0x0000100001087983 */ /* 0x000ea80000300800 */
[----:B------:R-:W2:Y:S04]  /*16f50*/  LDL.LU.64 R6, [R1+0x8] ;  /* 0x0000080001067983 */ /* 0x000ea80000300a00 */
[----:B------:R-:W2:Y:S01]  /*16f60*/  LDL.LU.64 R4, [R1+0x18] ;  /* 0x0000180001047983 */ /* 0x000ea20000300a00 */
[----:B-1----:R-:W-:-:S03]  /*16f70*/  PRMT R0, R0, 0x7054, R0 ;  /* 0x0000705400007816 */ /* 0x002fc60000000000 */
[----:B------:R-:W2:Y:S01]  /*16f80*/  LDL.LU R11, [R1] ;  /* 0x00000000010b7983 */ /* 0x000ea20000300800 */
[----:B---3--:R-:W-:Y:S01]  /*16f90*/  IMAD.MOV.U32 R14, RZ, RZ, R12 ;  /* 0x000000ffff0e7224 */ /* 0x008fe200078e000c */
[----:B------:R-:W-:Y:S02]  /*16fa0*/  MOV R15, R13 ;  /* 0x0000000d000f7202 */ /* 0x000fe40000000f00 */
[----:B-----5:R-:W-:Y:S02]  /*16fb0*/  ISETP.GE.AND P4, PT, R2, c[0x0][0x220], PT ;  /* 0x0000880002007a0c */ /* 0x020fe40003f86270 */
[----:B----4-:R-:W-:Y:S01]  /*16fc0*/  ISETP.GE.AND P5, PT, R9, c[0x0][0x220], PT ;  /* 0x0000880009007a0c */ /* 0x010fe20003fa6270 */
[----:B--2---:R-:W-:-:S04]  /*16fd0*/  IMAD.WIDE.U32 R12, R11, -0x326172a9, RZ ;  /* 0xcd9e8d570b0c7825 */ /* 0x004fc800078e00ff */
[----:B------:R-:W-:Y:S01]  /*16fe0*/  IMAD.WIDE.U32 R10, R10, -0x326172a9, RZ ;  /* 0xcd9e8d570a0a7825 */ /* 0x000fe200078e00ff */
[-C--:B------:R-:W-:Y:S01]  /*16ff0*/  LOP3.LUT R0, R13, R252.reuse, RZ, 0x3c, !PT ;  /* 0x000000fc0d007212 */ /* 0x080fe200078e3cff */
[----:B------:R1:W-:Y:S03]  /*17000*/  STL.64 [R1+0x60], R12 ;  /* 0x0000600c01007387 */ /* 0x0003e60000100a00 */
[----:B------:R-:W-:Y:S01]  /*17010*/  LOP3.LUT R2, R11, R252, RZ, 0x3c, !PT ;  /* 0x000000fc0b027212 */ /* 0x000fe200078e3cff */
[----:B------:R2:W-:Y:S01]  /*17020*/  STL.64 [R1+0x58], R10 ;  /* 0x0000580a01007387 */ /* 0x0005e20000100a00 */
[----:B------:R-:W-:Y:S02]  /*17030*/  IMAD.MOV.U32 R5, RZ, RZ, R7 ;  /* 0x000000ffff057224 */ /* 0x000fe400078e0007 */
[----:B-1----:R-:W-:-:S04]  /*17040*/  IMAD.WIDE.U32 R12, R8, -0x2daee0ad, RZ ;  /* 0xd2511f53080c7825 */ /* 0x002fc800078e00ff */
[----:B--2---:R-:W-:Y:S01]  /*17050*/  IMAD.WIDE.U32 R10, R0, -0x2daee0ad, RZ ;  /* 0xd2511f53000a7825 */ /* 0x004fe200078e00ff */
[----:B------:R1:W-:Y:S03]  /*17060*/  STL.64 [R1+0x38], R12 ;  /* 0x0000380c01007387 */ /* 0x0003e60000100a00 */
[----:B------:R-:W-:Y:S01]  /*17070*/  IMAD.WIDE.U32 R8, R2, -0x2daee0ad, RZ ;  /* 0xd2511f5302087825 */ /* 0x000fe200078e00ff */
[----:B------:R1:W-:Y:S04]  /*17080*/  STL.64 [R1+0x50], R10 ;  /* 0x0000500a01007387 */ /* 0x0003e80000100a00 */
[----:B------:R1:W-:Y:S04]  /*17090*/  STL.64 [R1+0x68], R4 ;  /* 0x0000680401007387 */ /* 0x0003e80000100a00 */
[----:B------:R1:W-:Y:S01]  /*170a0*/  STL.64 [R1+0x40], R8 ;  /* 0x0000400801007387 */ /* 0x0003e20000100a00 */
[----:B------:R-:W-:Y:S01]  /*170b0*/  ISETP.GE.AND P6, PT, R14, c[0x0][0x220], PT ;  /* 0x000088000e007a0c */ /* 0x000fe20003fc6270 */
[----:B------:R-:W-:Y:S05]  /*170c0*/  BRA `(.L_x_751) ;  /* 0x000003e000007947 */ /* 0x000fea0003800000 */
.L_x_753:
[----:B------:R-:W2:Y:S01]  /*170d0*/  LDL.64 R234, [R1+0x90] ;  /* 0x0000900001ea7983 */ /* 0x000ea20000100a00 */
[----:B------:R-:W-:Y:S02]  /*170e0*/  ULDC.64 UR4, c[0x0][0x198] ;  /* 0x0000660000047ab9 */ /* 0x000fe40000000a00 */
[----:B------:R-:W-:Y:S01]  /*170f0*/  UIADD3 UR36, UR34, -0x2, URZ ;  /* 0xfffffffe22247890 */ /* 0x000fe2000fffe03f */
[----:B------:R-:W3:Y:S03]  /*17100*/  LDL.64 R232, [R1+0x88] ;  /* 0x0000880001e87983 */ /* 0x000ee60000100a00 */
[----:B------:R-:W-:Y:S01]  /*17110*/  USHF.R.S32.HI UR34, URZ, 0x1f, UR36 ;  /* 0x0000001f3f227899 */ /* 0x000fe20008011424 */
[----:B------:R1:W-:Y:S01]  /*17120*/  @P6 STS [R218+0x6000], RZ ;  /* 0x006000ffda006388 */ /* 0x0003e20000000800 */
[----:B------:R-:W-:Y:S02]  /*17130*/  UIMAD.WIDE.U32 UR38, UR36, UR4, URZ ;  /* 0x00000004242672a5 */ /* 0x000fe4000f8e003f */
[----:B------:R-:W-:Y:S01]  /*17140*/  UIMAD UR34, UR34, UR4, URZ ;  /* 0x00000004222272a4 */ /* 0x000fe2000f8e023f */
[----:B------:R1:W-:Y:S03]  /*17150*/  @P6 STS [R218+0x6004], RZ ;  /* 0x006004ffda006388 */ /* 0x0003e60000000800 */
[----:B------:R-:W-:Y:S01]  /*17160*/  UIMAD UR34, UR36, UR5, UR34 ;  /* 0x00000005242272a4 */ /* 0x000fe2000f8e0222 */
[----:B------:R1:W-:Y:S01]  /*17170*/  @P6 STS.64 [R218+0x6008], RZ ;  /* 0x006008ffda006388 */ /* 0x0003e20000000a00 */
[----:B------:R-:W-:Y:S02]  /*17180*/  IMAD.U32 R0, RZ, RZ, UR38 ;  /* 0x00000026ff007e24 */ /* 0x000fe4000f8e00ff */
[----:B------:R-:W-:Y:S01]  /*17190*/  UIADD3 UR34, UR39, UR34, URZ ;  /* 0x0000002227227290 */ /* 0x000fe2000fffe03f */
[----:B------:R-:W-:Y:S05]  /*171a0*/  IMAD.U32 R102, RZ, RZ, UR38 ;  /* 0x00000026ff667e24 */ /* 0x000fea000f8e00ff */
        /* <DEDUP_REMOVED lines=48> */
.L_x_751:
        /* <DEDUP_REMOVED lines=9> */
[----:B------:R-:W-:Y:S06]  /*17540*/  @P6 STS [R218+0x9000], RZ ;  /* 0x009000ffda006388 */ /* 0x000fec0000000800 */
        /* <DEDUP_REMOVED lines=64> */
[----:B------:R-:W-:Y:S05]  /*17950*/  LDSM.16.M88.4 R196, [R216+0x2000] ;  /* 0x00200000d8c4783b */ /* 0x000fea0000000200 */
[-C--:B-1----:R-:W-:Y:S01]  /*17960*/  HMMA.16816.F32.BF16 R20, R64, R32.reuse, RZ ;  /* 0x000000204014723c */ /* 0x082fe200000418ff */
[----:B------:R-:W-:Y:S06]  /*17970*/  LDSM.16.M88.4 R200, [R213+0x7000] ;  /* 0x00700000d5c8783b */ /* 0x000fec0000000200 */
[----:B------:R-:W-:Y:S01]  /*17980*/  LDSM.16.M88.4 R204, [R216+0x3000] ;  /* 0x00300000d8cc783b */ /* 0x000fe20000000200 */
[C---:B------:R-:W-:Y:S05]  /*17990*/  HMMA.16816.F32.BF16 R24, R60.reuse, R32, RZ ;  /* 0x000000203c18723c */ /* 0x040fea00000418ff */
[----:B------:R-:W-:Y:S03]  /*179a0*/  LDSM.16.M88.4 R208, [R213+0x7400] ;  /* 0x00740000d5d0783b */ /* 0x000fe60000000200 */
[-C--:B------:R-:W-:Y:S08]  /*179b0*/  HMMA.16816.F32.BF16 R28, R60, R34.reuse, RZ ;  /* 0x000000223c1c723c */ /* 0x080ff000000418ff */
        /* <DEDUP_REMOVED lines=19> */
[----:B------:R-:W4:Y:S07]  /*17af0*/  LDSM.16.M88.4 R188, [R213+0x7c00] ;  /* 0x007c0000d5bc783b */ /* 0x000f2e0000000200 */
[-C--:B--2---:R-:W-:Y:S08]  /*17b00*/  HMMA.16816.F32.BF16 R36, R176, R192.reuse, R36 ;  /* 0x000000c0b024723c */ /* 0x084ff00000041824 */
[C---:B------:R-:W-:Y:S08]  /*17b10*/  HMMA.16816.F32.BF16 R40, R184.reuse, R192, R40 ;  /* 0x000000c0b828723c */ /* 0x040ff00000041828 */
[-C--:B------:R-:W-:Y:S08]  /*17b20*/  HMMA.16816.F32.BF16 R44, R184, R194.reuse, R44 ;  /* 0x000000c2b82c723c */ /* 0x080ff0000004182c */
[C---:B------:R-:W-:Y:S01]  /*17b30*/  HMMA.16816.F32.BF16 R48, R176.reuse, R194, R48 ;  /* 0x000000c2b030723c */ /* 0x040fe20000041830 */
[----:B------:R-:W-:Y:S07]  /*17b40*/  LDSM.16.M88.4 R192, [R215+0x7800] ;  /* 0x00780000d7c0783b */ /* 0x000fee0000000200 */
[-C--:B-1----:R-:W-:Y:S08]  /*17b50*/  HMMA.16816.F32.BF16 R52, R176, R172.reuse, R52 ;  /* 0x000000acb034723c */ /* 0x082ff00000041834 */
[C---:B------:R-:W-:Y:S08]  /*17b60*/  HMMA.16816.F32.BF16 R56, R184.reuse, R172, R56 ;  /* 0x000000acb838723c */ /* 0x040ff00000041838 */
[-C--:B------:R-:W-:Y:S01]  /*17b70*/  HMMA.16816.F32.BF16 R60, R184, R174.reuse, R60 ;  /* 0x000000aeb83c723c */ /* 0x080fe2000004183c */
[----:B------:R-:W-:Y:S07]  /*17b80*/  LDSM.16.M88.4 R184, [R217+0x3000] ;  /* 0x00300000d9b8783b */ /* 0x000fee0000000200 */
[----:B------:R-:W-:Y:S01]  /*17b90*/  HMMA.16816.F32.BF16 R64, R176, R174, R64 ;  /* 0x000000aeb040723c */ /* 0x000fe20000041840 */
[----:B------:R-:W-:Y:S06]  /*17ba0*/  LDSM.16.M88.4 R172, [R217+0x2000] ;  /* 0x00200000d9ac783b */ /* 0x000fec0000000200 */
[----:B------:R-:W1:Y:S01]  /*17bb0*/  LDSM.16.M88.4 R176, [R215+0x7000] ;  /* 0x00700000d7b0783b */ /* 0x000e620000000200 */
        /* <DEDUP_REMOVED lines=14> */
[----:B------:R-:W2:Y:S07]  /*17ca0*/  LDSM.16.M88.4 R180, [R215+0x7400] ;  /* 0x00740000d7b4783b */ /* 0x000eae0000000200 */
[-C--:B----4-:R-:W-:Y:S08]  /*17cb0*/  HMMA.16816.F32.BF16 R52, R196, R188.reuse, R52 ;  /* 0x000000bcc434723c */ /* 0x090ff00000041834 */
[C---:B------:R-:W-:Y:S08]  /*17cc0*/  HMMA.16816.F32.BF16 R56, R204.reuse, R188, R56 ;  /* 0x000000bccc38723c */ /* 0x040ff00000041838 */
[-C--:B------:R-:W-:Y:S01]  /*17cd0*/  HMMA.16816.F32.BF16 R60, R204, R190.reuse, R60 ;  /* 0x000000becc3c723c */ /* 0x080fe2000004183c */
[----:B------:R-:W-:Y:S07]  /*17ce0*/  LDSM.16.M88.4 R204, [R216+0x5000] ;  /* 0x00500000d8cc783b */ /* 0x000fee0000000200 */
[----:B------:R-:W-:Y:S01]  /*17cf0*/  HMMA.16816.F32.BF16 R64, R196, R190, R64 ;  /* 0x000000bec440723c */ /* 0x000fe20000041840 */
[----:B------:R-:W-:Y:S06]  /*17d00*/  LDSM.16.M88.4 R188, [R216+0x4000] ;  /* 0x00400000d8bc783b */ /* 0x000fec0000000200 */
[----:B------:R-:W3:Y:S01]  /*17d10*/  LDSM.16.M88.4 R196, [R213+0x8000] ;  /* 0x00800000d5c4783b */ /* 0x000ee20000000200 */
        /* <DEDUP_REMOVED lines=21> */
[----:B------:R-:W-:Y:S01]  /*17e70*/  LDSM.16.M88.4 R200, [R215+0x8400] ;  /* 0x00840000d7c8783b */ /* 0x000fe20000000200 */
        /* <DEDUP_REMOVED lines=21> */
[C---:B---3--:R-:W-:Y:S08]  /*17fd0*/  HMMA.16816.F32.BF16 R8, R196.reuse, R192, R8 ;  /* 0x000000c0c408723c */ /* 0x048ff00000041808 */
        /* <DEDUP_REMOVED lines=15> */
.L_x_752:
[----:B------:R-:W-:Y:S01]  /*180d0*/  IMAD.U32 R0, RZ, RZ, UR35 ;  /* 0x00000023ff007e24 */ /* 0x000fe2000f8e00ff */
[----:B------:R-:W2:Y:S01]  /*180e0*/  S2R R2, SR_TID.X ;  /* 0x0000000000027919 */ /* 0x000ea20000002100 */
[----:B------:R-:W-:Y:S02]  /*180f0*/  USHF.L.U32 UR4, UR35, 0x1, URZ ;  /* 0x0000000123047899 */ /* 0x000fe4000800063f */
[----:B------:R-:W-:Y:S02]  /*18100*/  UISETP.GT.AND UP0, UPT, UR35, UR19, UPT ;  /* 0x000000132300728c */ /* 0x000fe4000bf04270 */
[----:B------:R-:W-:Y:S03]  /*18110*/  UMOV UR34, UR35 ;  /* 0x0000002300227c82 */ /* 0x000fe60008000000 */
[----:B------:R-:W-:Y:S04]  /*18120*/  STL [R1+0xb0], R218 ;  /* 0x0000b0da01007387 */ /* 0x000fe80000100800 */
[----:B------:R-:W-:Y:S04]  /*18130*/  STL [R1+0xac], R217 ;  /* 0x0000acd901007387 */ /* 0x000fe80000100800 */
[----:B------:R-:W-:Y:S04]  /*18140*/  STL [R1+0xa8], R216 ;  /* 0x0000a8d801007387 */ /* 0x000fe80000100800 */
[----:B------:R-:W-:Y:S01]  /*18150*/  STL [R1+0xa4], R215 ;  /* 0x0000a4d701007387 */ /* 0x000fe20000100800 */
[----:B--2---:R-:W-:Y:S03]  /*18160*/  IMAD.SHL.U32 R2, R2, 0x2, RZ ;  /* 0x0000000202027824 */ /* 0x004fe600078e00ff */
[----:B------:R-:W-:Y:S02]  /*18170*/  STL [R1+0xa0], R213 ;  /* 0x0000a0d501007387 */ /* 0x000fe40000100800 */
[----:B------:R-:W-:Y:S02]  /*18180*/  LOP3.LUT R2, R2, 0x6, RZ, 0xc0, !PT ;  /* 0x0000000602027812 */ /* 0x000fe400078ec0ff */
[----:B------:R-:W2:Y:S03]  /*18190*/  LDL.64 R246, [R1+0x60] ;  /* 0x0000600001f67983 */ /* 0x000ea60000100a00 */
[----:B------:R-:W-:Y:S03]  /*181a0*/  IMAD R0, R0, 0x40, R2 ;  /* 0x0000004000007824 */ /* 0x000fe600078e0202 */
[----:B------:R-:W3:Y:S01]  /*181b0*/  LDL.64 R244, [R1+0x50] ;  /* 0x0000500001f47983 */ /* 0x000ee20000100a00 */
[--C-:B------:R-:W-:Y:S01]  /*181c0*/  IMAD.IADD R2, R221, 0x1, -R0.reuse ;  /* 0x00000001dd027824 */ /* 0x100fe200078e0a00 */
[----:B------:R-:W-:Y:S01]  /*181d0*/  ISETP.GE.AND P2, PT, R0, R223, PT ;  /* 0x000000df0000720c */ /* 0x000fe20003f46270 */
[----:B------:R-:W-:Y:S01]  /*181e0*/  IMAD.IADD R101, R220, 0x1, -R0 ;  /* 0x00000001dc657824 */ /* 0x000fe200078e0a00 */
[C---:B-1----:R-:W-:Y:S02]  /*181f0*/  IADD3 R179, R0.reuse, 0x1, RZ ;  /* 0x0000000100b37810 */ /* 0x042fe40007ffe0ff */
[----:B------:R-:W4:Y:S01]  /*18200*/  LDL.64 R242, [R1+0x58] ;  /* 0x0000580001f27983 */ /* 0x000f220000100a00 */
[----:B------:R-:W-:Y:S02]  /*18210*/  IABS R2, R2 ;  /* 0x0000000200027213 */ /* 0x000fe40000000000 */
[C---:B------:R-:W-:Y:S02]  /*18220*/  IADD3 R178, R0.reuse, 0x8, RZ ;  /* 0x0000000800b27810 */ /* 0x040fe40007ffe0ff */
[----:B------:R-:W1:Y:S01]  /*18230*/  I2F R180, R2 ;  /* 0x0000000200b47306 */ /* 0x000e620000201400 */
[C---:B------:R-:W-:Y:S01]  /*18240*/  IADD3 R177, R0.reuse, 0x9, RZ ;  /* 0x0000000900b17810 */ /* 0x040fe20007ffe0ff */
[----:B------:R-:W2:Y:S01]  /*18250*/  LDL.64 R238, [R1+0x40] ;  /* 0x0000400001ee7983 */ /* 0x000ea20000100a00 */
[C---:B------:R-:W-:Y:S02]  /*18260*/  IADD3 R176, R0.reuse, 0x10, RZ ;  /* 0x0000001000b07810 */ /* 0x040fe40007ffe0ff */
[C---:B------:R-:W-:Y:S02]  /*18270*/  IADD3 R175, R0.reuse, 0x11, RZ ;  /* 0x0000001100af7810 */ /* 0x040fe40007ffe0ff */
[C---:B------:R-:W-:Y:S01]  /*18280*/  IADD3 R174, R0.reuse, 0x18, RZ ;  /* 0x0000001800ae7810 */ /* 0x040fe20007ffe0ff */
[----:B------:R2:W-:Y:S01]  /*18290*/  STL.64 [R1+0xb8], R220 ;  /* 0x0000b8dc01007387 */ /* 0x0005e20000100a00 */
        /* <DEDUP_REMOVED lines=8> */
[----:B-1----:R-:W-:Y:S01]  /*18320*/  FFMA.FTZ R4, R180, -UR28, R4 ;  /* 0x8000001cb4047c23 */ /* 0x002fe20008010004 */
[----:B------:R-:W-:Y:S01]  /*18330*/  IABS R2, R101 ;  /* 0x0000006500027213 */ /* 0x000fe20000000000 */
[----:B------:R-:W-:Y:S01]  /*18340*/  IMAD.IADD R101, R219, 0x1, -R0 ;  /* 0x00000001db657824 */ /* 0x000fe200078e0a00 */
[C---:B------:R-:W-:Y:S02]  /*18350*/  ISETP.GE.AND P0, PT, R0.reuse, R222, PT ;  /* 0x000000de0000720c */ /* 0x040fe40003f06270 */
[----:B------:R-:W1:Y:S01]  /*18360*/  I2F R181, R2 ;  /* 0x0000000200b57306 */ /* 0x000e620000201400 */
[C---:B------:R-:W-:Y:S02]  /*18370*/  ISETP.GE.OR P3, PT, R0.reuse, R230, !P3 ;  /* 0x000000e60000720c */ /* 0x040fe40005f66670 */
[C---:B------:R-:W-:Y:S02]  /*18380*/  ISETP.GE.OR P1, PT, R0.reuse, R229, !P1 ;  /* 0x000000e50000720c */ /* 0x040fe40004f26670 */
[C---:B------:R-:W-:Y:S02]  /*18390*/  ISETP.GE.OR P2, PT, R0.reuse, R228, !P2 ;  /* 0x000000e40000720c */ /* 0x040fe40005746670 */
[----:B------:R-:W-:Y:S01]  /*183a0*/  ISETP.GE.OR P0, PT, R0, R227, !P0 ;  /* 0x000000e30000720c */ /* 0x000fe20004706670 */
[----:B-1----:R-:W-:Y:S01]  /*183b0*/  FFMA.FTZ R6, R181, -UR28, R6 ;  /* 0x8000001cb5067c23 */ /* 0x002fe20008010006 */
[----:B------:R-:W-:Y:S01]  /*183c0*/  IABS R2, R101 ;  /* 0x0000006500027213 */ /* 0x000fe20000000000 */
[----:B------:R-:W-:Y:S02]  /*183d0*/  IMAD.IADD R101, R226, 0x1, -R0 ;  /* 0x00000001e2657824 */ /* 0x000fe400078e0a00 */
[----:B------:R-:W-:Y:S01]  /*183e0*/  IMAD.IADD R181, R220, 0x1, -R103 ;  /* 0x00000001dcb57824 */ /* 0x000fe200078e0a67 */
[----:B------:R-:W1:Y:S04]  /*183f0*/  I2F R184, R2 ;  /* 0x0000000200b87306 */ /* 0x000e680000201400 */
[----:B------:R-:W-:Y:S06]  /*18400*/  IABS R181, R181 ;  /* 0x000000b500b57213 */ /* 0x000fec0000000000 */
[----:B------:R1:W1:Y:S02]  /*18410*/  I2F R191, R181 ;  /* 0x000000b500bf7306 */ /* 0x0002640000201400 */
[----:B-1----:R-:W-:Y:S01]  /*18420*/  FFMA.FTZ R8, R184, -UR28, R8 ;  /* 0x8000001cb8087c23 */ /* 0x002fe20008010008 */
[----:B------:R-:W-:Y:S01]  /*18430*/  IABS R2, R101 ;  /* 0x0000006500027213 */ /* 0x000fe20000000000 */
[----:B------:R-:W-:Y:S06]  /*18440*/  IMAD.IADD R101, R221, 0x1, -R179 ;  /* 0x00000001dd657824 */ /* 0x000fec00078e0ab3 */
[----:B------:R-:W1:Y:S01]  /*18450*/  I2F R183, R2 ;  /* 0x0000000200b77306 */ /* 0x000e620000201400 */
[----:B------:R-:W-:Y:S02]  /*18460*/  IMAD.IADD R181, R220, 0x1, -R102 ;  /* 0x00000001dcb57824 */ /* 0x000fe400078e0a66 */
[----:B------:R-:W-:Y:S02]  /*18470*/  FFMA.FTZ R51, R191, -UR28, R51 ;  /* 0x8000001cbf337c23 */ /* 0x000fe40008010033 */
[----:B-1----:R-:W-:Y:S01]  /*18480*/  FFMA.FTZ R10, R183, -UR28, R10 ;  /* 0x8000001cb70a7c23 */ /* 0x002fe2000801000a */
[----:B------:R-:W-:Y:S02]  /*18490*/  IABS R2, R101 ;  /* 0x0000006500027213 */ /* 0x000fe40000000000 */
[C---:B------:R-:W-:Y:S02]  /*184a0*/  IADD3 R101, R221.reuse, -R178, RZ ;  /* 0x800000b2dd657210 */ /* 0x040fe40007ffe0ff */
[----:B------:R-:W1:Y:S02]  /*184b0*/  I2F R182, R2 ;  /* 0x0000000200b67306 */ /* 0x000e640000201400 */
[----:B-1----:R-:W-:Y:S01]  /*184c0*/  FFMA.FTZ R5, R182, -UR28, R5 ;  /* 0x8000001cb6057c23 */ /* 0x002fe20008010005 */
[----:B------:R-:W-:Y:S01]  /*184d0*/  IABS R2, R101 ;  /* 0x0000006500027213 */ /* 0x000fe20000000000 */
[----:B------:R-:W-:Y:S02]  /*184e0*/  IMAD.IADD R101, R221, 0x1, -R177 ;  /* 0x00000001dd657824 */ /* 0x000fe400078e0ab1 */
[----:B------:R-:W-:Y:S04]  /*184f0*/  IMAD.U32 R182, RZ, RZ, UR33 ;  /* 0x00000021ffb67e24 */ /* 0x000fe8000f8e00ff */
[----:B------:R-:W1:Y:S02]  /*18500*/  I2F R185, R2 ;  /* 0x0000000200b97306 */ /* 0x000e640000201400 */
[----:B-1----:R-:W-:Y:S01]  /*18510*/  FFMA.FTZ R16, R185, -UR28, R16 ;  /* 0x8000001cb9107c23 */ /* 0x002fe20008010010 */
[----:B------:R-:W-:Y:S01]  /*18520*/  IABS R2, R101 ;  /* 0x0000006500027213 */ /* 0x000fe20000000000 */
[----:B------:R-:W-:Y:S06]  /*18530*/  IMAD.IADD R101, R220, 0x1, -R179 ;  /* 0x00000001dc657824 */ /* 0x000fec00078e0ab3 */
[----:B------:R-:W1:Y:S02]  /*18540*/  I2F R186, R2 ;  /* 0x0000000200ba7306 */ /* 0x000e640000201400 */
[----:B-1----:R-:W-:Y:S01]  /*18550*/  FFMA.FTZ R17, R186, -UR28, R17 ;  /* 0x8000001cba117c23 */ /* 0x002fe20008010011 */
[----:B------:R-:W-:Y:S01]  /*18560*/  IABS R2, R101 ;  /* 0x0000006500027213 */ /* 0x000fe20000000000 */
[----:B------:R-:W-:Y:S06]  /*18570*/  IMAD.IADD R101, R221, 0x1, -R176 ;  /* 0x00000001dd657824 */ /* 0x000fec00078e0ab0 */
[----:B------:R-:W1:Y:S02]  /*18580*/  I2F R208, R2 ;  /* 0x0000000200d07306 */ /* 0x000e640000201400 */
[----:B-1----:R-:W-:Y:S01]  /*18590*/  FFMA.FTZ R7, R208, -UR28, R7 ;  /* 0x8000001cd0077c23 */ /* 0x002fe20008010007 */
[----:B------:R-:W-:Y:S01]  /*185a0*/  IABS R2, R101 ;  /* 0x0000006500027213 */ /* 0x000fe20000000000 */
[C---:B------:R-:W-:Y:S06]  /*185b0*/  IMAD.IADD R101, R220.reuse, 0x1, -R178 ;  /* 0x00000001dc657824 */ /* 0x040fec00078e0ab2 */
        /* <DEDUP_REMOVED lines=18> */
[----:B------:R-:W-:Y:S02]  /*186e0*/  IABS R2, R101 ;  /* 0x0000006500027213 */ /* 0x000fe40000000000 */
[----:B------:R-:W-:Y:S05]  /*186f0*/  IADD3 R101, R221, -R173, RZ ;  /* 0x800000addd657210 */ /* 0x000fea0007ffe0ff */
        /* <DEDUP_REMOVED lines=47> */
[----:B------:R-:W-:Y:S05]  /*189f0*/  IADD3 R101, R0, 0x31, RZ ;  /* 0x0000003100657810 */ /* 0x000fea0007ffe0ff */
[----:B------:R-:W1:Y:S01]  /*18a00*/  I2F R193, R2 ;  /* 0x0000000200c17306 */ /* 0x000e620000201400 */
[----:B------:R-:W-:Y:S01]  /*18a10*/  FSEL R194, R10, -INF , !P0 ;  /* 0xff8000000ac27808 */ /* 0x000fe20004000000 */
[----:B------:R-:W-:Y:S01]  /*18a20*/  IMAD.IADD R180, R221, 0x1, -R101 ;  /* 0x00000001ddb47824 */ /* 0x000fe200078e0a65 */
[C---:B------:R-:W-:Y:S04]  /*18a30*/  ISETP.GE.AND P0, PT, R179.reuse, R224, PT ;  /* 0x000000e0b300720c */ /* 0x040fe80003f06270 */
[----:B------:R-:W-:Y:S04]  /*18a40*/  ISETP.GE.OR P0, PT, R179, R229, !P0 ;  /* 0x000000e5b300720c */ /* 0x000fe80004706670 */
[----:B------:R-:W-:Y:S02]  /*18a50*/  FSEL R191, R7, -INF , !P0 ;  /* 0xff80000007bf7808 */ /* 0x000fe40004000000 */
[C---:B------:R-:W-:Y:S04]  /*18a60*/  ISETP.GE.AND P0, PT, R179.reuse, R222, PT ;  /* 0x000000deb300720c */ /* 0x040fe80003f06270 */
[----:B------:R-:W-:Y:S01]  /*18a70*/  ISETP.GE.OR P0, PT, R179, R227, !P0 ;  /* 0x000000e3b300720c */ /* 0x000fe20004706670 */
[----:B-1----:R-:W-:Y:S01]  /*18a80*/  FFMA.FTZ R50, R193, -UR28, R50 ;  /* 0x8000001cc1327c23 */ /* 0x002fe20008010032 */
[----:B------:R-:W-:Y:S02]  /*18a90*/  IABS R2, R180 ;  /* 0x000000b400027213 */ /* 0x000fe40000000000 */
[----:B------:R-:W-:Y:S02]  /*18aa0*/  FSEL R193, R8, -INF , !P2 ;  /* 0xff80000008c17808 */ /* 0x000fe40005000000 */
[----:B------:R-:W1:Y:S01]  /*18ab0*/  I2F R192, R2 ;  /* 0x0000000200c07306 */ /* 0x000e620000201400 */
[CC--:B------:R-:W-:Y:S04]  /*18ac0*/  ISETP.GE.AND P2, PT, R177.reuse, R225.reuse, PT ;  /* 0x000000e1b100720c */ /* 0x0c0fe80003f46270 */
[----:B------:R-:W-:Y:S01]  /*18ad0*/  ISETP.GE.OR P2, PT, R177, R230, !P2 ;  /* 0x000000e6b100720c */ /* 0x000fe20005746670 */
[----:B-1----:R-:W-:Y:S01]  /*18ae0*/  FFMA.FTZ R53, R192, -UR28, R53 ;  /* 0x8000001cc0357c23 */ /* 0x002fe20008010035 */
[C---:B------:R-:W-:Y:S02]  /*18af0*/  IADD3 R2, R0.reuse, 0x38, RZ ;  /* 0x0000003800027810 */ /* 0x040fe40007ffe0ff */
[----:B------:R-:W-:Y:S02]  /*18b00*/  IADD3 R0, R0, 0x39, RZ ;  /* 0x0000003900007810 */ /* 0x000fe40007ffe0ff */
[----:B------:R-:W-:Y:S01]  /*18b10*/  FSEL R192, R6, -INF , !P1 ;  /* 0xff80000006c07808 */ /* 0x000fe20004800000 */
[----:B------:R-:W-:Y:S01]  /*18b20*/  IMAD.IADD R180, R221, 0x1, -R2 ;  /* 0x00000001ddb47824 */ /* 0x000fe200078e0a02 */
[C---:B------:R-:W-:Y:S01]  /*18b30*/  ISETP.GE.AND P1, PT, R178.reuse, R225, PT ;  /* 0x000000e1b200720c */ /* 0x040fe20003f26270 */
[----:B------:R-:W-:Y:S03]  /*18b40*/  IMAD.IADD R6, R219, 0x1, -R178 ;  /* 0x00000001db067824 */ /* 0x000fe600078e0ab2 */
[----:B------:R-:W-:Y:S02]  /*18b50*/  IABS R180, R180 ;  /* 0x000000b400b47213 */ /* 0x000fe40000000000 */
[----:B------:R-:W-:Y:S02]  /*18b60*/  ISETP.GE.OR P1, PT, R178, R230, !P1 ;  /* 0x000000e6b200720c */ /* 0x000fe40004f26670 */
[----:B------:R-:W1:Y:S02]  /*18b70*/  I2F R190, R180 ;  /* 0x000000b400be7306 */ /* 0x000e640000201400 */
[----:B-1----:R-:W-:Y:S01]  /*18b80*/  FFMA.FTZ R64, R190, -UR28, R64 ;  /* 0x8000001cbe407c23 */ /* 0x002fe20008010040 */
[----:B------:R-:W-:Y:S01]  /*18b90*/  IABS R180, R181 ;  /* 0x000000b500b47213 */ /* 0x000fe20000000000 */
[----:B------:R-:W-:Y:S06]  /*18ba0*/  IMAD.IADD R181, R221, 0x1, -R0 ;  /* 0x00000001ddb57824 */ /* 0x000fec00078e0a00 */
[----:B------:R-:W1:Y:S02]  /*18bb0*/  I2F R187, R180 ;  /* 0x000000b400bb7306 */ /* 0x000e640000201400 */
[----:B-1----:R-:W-:Y:S01]  /*18bc0*/  FFMA.FTZ R54, R187, -UR28, R54 ;  /* 0x8000001cbb367c23 */ /* 0x002fe20008010036 */
[----:B------:R-:W-:Y:S01]  /*18bd0*/  IABS R180, R181 ;  /* 0x000000b500b47213 */ /* 0x000fe20000000000 */
[----:B------:R-:W-:Y:S01]  /*18be0*/  IMAD.IADD R181, R220, 0x1, -R101 ;  /* 0x00000001dcb57824 */ /* 0x000fe200078e0a65 */
[----:B------:R-:W-:Y:S01]  /*18bf0*/  FSEL R187, R4, -INF , !P3 ;  /* 0xff80000004bb7808 */ /* 0x000fe20005800000 */
[----:B------:R-:W-:Y:S04]  /*18c00*/  IMAD.IADD R4, R219, 0x1, -R179 ;  /* 0x00000001db047824 */ /* 0x000fe800078e0ab3 */
[----:B------:R-:W1:Y:S01]  /*18c10*/  I2F R186, R180 ;  /* 0x000000b400ba7306 */ /* 0x000e620000201400 */
[CC--:B------:R-:W-:Y:S02]  /*18c20*/  ISETP.GE.AND P3, PT, R179.reuse, R225.reuse, PT ;  /* 0x000000e1b300720c */ /* 0x0c0fe40003f66270 */
[----:B------:R-:W-:Y:S02]  /*18c30*/  IABS R4, R4 ;  /* 0x0000000400047213 */ /* 0x000fe40000000000 */
[-C--:B------:R-:W-:Y:S04]  /*18c40*/  ISETP.GE.OR P3, PT, R179, R230.reuse, !P3 ;  /* 0x000000e6b300720c */ /* 0x080fe80005f66670 */
[----:B------:R-:W-:Y:S01]  /*18c50*/  FSEL R190, R5, -INF , !P3 ;  /* 0xff80000005be7808 */ /* 0x000fe20005800000 */
[----:B------:R-:W-:Y:S01]  /*18c60*/  IMAD.IADD R5, R219, 0x1, -R177 ;  /* 0x00000001db057824 */ /* 0x000fe200078e0ab1 */
[CC--:B------:R-:W-:Y:S04]  /*18c70*/  ISETP.GE.AND P3, PT, R176.reuse, R225.reuse, PT ;  /* 0x000000e1b000720c */ /* 0x0c0fe80003f66270 */
[-C--:B------:R-:W-:Y:S04]  /*18c80*/  ISETP.GE.OR P3, PT, R176, R230.reuse, !P3 ;  /* 0x000000e6b000720c */ /* 0x080fe80005f66670 */
[----:B------:R-:W-:Y:S02]  /*18c90*/  FSEL R233, R20, -INF , !P3 ;  /* 0xff80000014e97808 */ /* 0x000fe40005800000 */
[C---:B------:R-:W-:Y:S01]  /*18ca0*/  ISETP.GE.AND P3, PT, R175.reuse, R225, PT ;  /* 0x000000e1af00720c */ /* 0x040fe20003f66270 */
[----:B-1----:R-:W-:Y:S01]  /*18cb0*/  FFMA.FTZ R65, R186, -UR28, R65 ;  /* 0x8000001cba417c23 */ /* 0x002fe20008010041 */
[----:B------:R-:W-:Y:S02]  /*18cc0*/  IABS R180, R181 ;  /* 0x000000b500b47213 */ /* 0x000fe40000000000 */
[----:B------:R-:W-:Y:S02]  /*18cd0*/  ISETP.GE.OR P3, PT, R175, R230, !P3 ;  /* 0x000000e6af00720c */ /* 0x000fe40005f66670 */
[----:B------:R-:W-:Y:S01]  /*18ce0*/  MOV R181, R180 ;  /* 0x000000b400b57202 */ /* 0x000fe20000000f00 */
[----:B------:R-:W-:Y:S01]  /*18cf0*/  IMAD.IADD R180, R220, 0x1, -R2 ;  /* 0x00000001dcb47824 */ /* 0x000fe200078e0a02 */
[----:B------:R-:W-:Y:S02]  /*18d00*/  FSEL R232, R21, -INF , !P3 ;  /* 0xff80000015e87808 */ /* 0x000fe40005800000 */
[----:B------:R1:W1:Y:S01]  /*18d10*/  I2F R185, R181 ;  /* 0x000000b500b97306 */ /* 0x0002620000201400 */
[CC--:B------:R-:W-:Y:S02]  /*18d20*/  ISETP.GE.AND P3, PT, R174.reuse, R225.reuse, PT ;  /* 0x000000e1ae00720c */ /* 0x0c0fe40003f66270 */
[----:B------:R-:W-:Y:S02]  /*18d30*/  IABS R180, R180 ;  /* 0x000000b400b47213 */ /* 0x000fe40000000000 */
[-C--:B------:R-:W-:Y:S04]  /*18d40*/  ISETP.GE.OR P3, PT, R174, R230.reuse, !P3 ;  /* 0x000000e6ae00720c */ /* 0x080fe80005f66670 */
[----:B------:R-:W-:Y:S01]  /*18d50*/  FSEL R210, R32, -INF , !P3 ;  /* 0xff80000020d27808 */ /* 0x000fe20005800000 */
[----:B------:R-:W3:Y:S01]  /*18d60*/  I2F R184, R180 ;  /* 0x000000b400b87306 */ /* 0x000ee20000201400 */
[CC--:B------:R-:W-:Y:S04]  /*18d70*/  ISETP.GE.AND P3, PT, R173.reuse, R225.reuse, PT ;  /* 0x000000e1ad00720c */ /* 0x0c0fe80003f66270 */
[-C--:B------:R-:W-:Y:S04]  /*18d80*/  ISETP.GE.OR P3, PT, R173, R230.reuse, !P3 ;  /* 0x000000e6ad00720c */ /* 0x080fe80005f66670 */
[----:B------:R-:W-:Y:S02]  /*18d90*/  FSEL R209, R33, -INF , !P3 ;  /* 0xff80000021d17808 */ /* 0x000fe40005800000 */
[----:B------:R-:W-:Y:S01]  /*18da0*/  ISETP.GE.AND P3, PT, R172, R225, PT ;  /* 0x000000e1ac00720c */ /* 0x000fe20003f66270 */
[----:B-1----:R-:W-:Y:S03]  /*18db0*/  IMAD.IADD R181, R220, 0x1, -R0 ;  /* 0x00000001dcb57824 */ /* 0x002fe600078e0a00 */
[----:B------:R-:W-:Y:S01]  /*18dc0*/  ISETP.GE.OR P3, PT, R172, R230, !P3 ;  /* 0x000000e6ac00720c */ /* 0x000fe20005f66670 */
[----:B------:R-:W-:Y:S01]  /*18dd0*/  FFMA.FTZ R55, R185, -UR28, R55 ;  /* 0x8000001cb9377c23 */ /* 0x000fe20008010037 */
[----:B--2---:R-:W2:Y:S01]  /*18de0*/  LDL.64 R220, [R1+0x38] ;  /* 0x0000380001dc7983 */ /* 0x004ea20000100a00 */
[----:B------:R-:W-:Y:S02]  /*18df0*/  FSEL R185, R17, -INF , !P2 ;  /* 0xff80000011b97808 */ /* 0x000fe40005000000 */
[C---:B------:R-:W-:Y:S02]  /*18e00*/  ISETP.GE.AND P2, PT, R179.reuse, R223, PT ;  /* 0x000000dfb300720c */ /* 0x040fe40003f46270 */
[----:B------:R-:W-:Y:S01]  /*18e10*/  FSEL R240, R36, -INF , !P3 ;  /* 0xff80000024f07808 */ /* 0x000fe20005800000 */
[----:B------:R-:W-:Y:S01]  /*18e20*/  STL [R1+0xc0], R225 ;  /* 0x0000c0e101007387 */ /* 0x000fe20000100800 */
[----:B---3--:R-:W-:Y:S01]  /*18e30*/  FFMA.FTZ R66, R184, -UR28, R66 ;  /* 0x8000001cb8427c23 */ /* 0x008fe20008010042 */
[----:B------:R-:W-:Y:S02]  /*18e40*/  IABS R180, R181 ;  /* 0x000000b500b47213 */ /* 0x000fe40000000000 */
[----:B------:R-:W-:Y:S02]  /*18e50*/  ISETP.GE.OR P2, PT, R179, R228, !P2 ;  /* 0x000000e4b300720c */ /* 0x000fe40005746670 */
[C---:B------:R-:W-:Y:S01]  /*18e60*/  ISETP.GE.AND P3, PT, R107.reuse, R225, PT ;  /* 0x000000e16b00720c */ /* 0x040fe20003f66270 */
[----:B------:R-:W-:Y:S01]  /*18e70*/  IMAD.MOV.U32 R181, RZ, RZ, R180 ;  /* 0x000000ffffb57224 */ /* 0x000fe200078e00b4 */
[----:B------:R-:W-:Y:S02]  /*18e80*/  FSEL R184, R16, -INF , !P1 ;  /* 0xff80000010b87808 */ /* 0x000fe40004800000 */
[----:B------:R-:W-:Y:S02]  /*18e90*/  IADD3 R179, R226, -R179, RZ ;  /* 0x800000b3e2b37210 */ /* 0x000fe40007ffe0ff */
[C---:B------:R-:W-:Y:S02]  /*18ea0*/  ISETP.GE.AND P1, PT, R178.reuse, R224, PT ;  /* 0x000000e0b200720c */ /* 0x040fe40003f26270 */
[----:B------:R-:W-:Y:S02]  /*18eb0*/  ISETP.GE.OR P3, PT, R107, R230, !P3 ;  /* 0x000000e66b00720c */ /* 0x000fe40005f66670 */
[----:B------:R-:W-:Y:S02]  /*18ec0*/  ISETP.GE.OR P1, PT, R178, R229, !P1 ;  /* 0x000000e5b200720c */ /* 0x000fe40004f26670 */
[----:B------:R-:W-:Y:S02]  /*18ed0*/  FSEL R241, R37, -INF , !P3 ;  /* 0xff80000025f17808 */ /* 0x000fe40005800000 */
[----:B------:R-:W-:Y:S02]  /*18ee0*/  FSEL R186, R18, -INF , !P1 ;  /* 0xff80000012ba7808 */ /* 0x000fe40004800000 */
[C---:B------:R-:W-:Y:S02]  /*18ef0*/  ISETP.GE.AND P1, PT, R177.reuse, R224, PT ;  /* 0x000000e0b100720c */ /* 0x040fe40003f26270 */
[C---:B------:R-:W-:Y:S02]  /*18f00*/  ISETP.GE.AND P3, PT, R104.reuse, R225, PT ;  /* 0x000000e16800720c */ /* 0x040fe40003f66270 */
[----:B------:R-:W-:Y:S02]  /*18f10*/  ISETP.GE.OR P1, PT, R177, R229, !P1 ;  /* 0x000000e5b100720c */ /* 0x000fe40004f26670 */
[-C--:B------:R-:W-:Y:S04]  /*18f20*/  ISETP.GE.OR P3, PT, R104, R230.reuse, !P3 ;  /* 0x000000e66800720c */ /* 0x080fe80005f66670 */
[----:B------:R-:W-:Y:S02]  /*18f30*/  FSEL R235, R48, -INF , !P3 ;  /* 0xff80000030eb7808 */ /* 0x000fe40005800000 */
[CC--:B------:R-:W-:Y:S04]  /*18f40*/  ISETP.GE.AND P3, PT, R103.reuse, R225.reuse, PT ;  /* 0x000000e16700720c */ /* 0x0c0fe80003f66270 */
        /* <DEDUP_REMOVED lines=11> */
[C---:B------:R-:W-:Y:S04]  /*19000*/  ISETP.GE.AND P3, PT, R0.reuse, R225, PT ;  /* 0x000000e10000720c */ /* 0x040fe80003f66270 */
[----:B------:R-:W-:Y:S04]  /*19010*/  ISETP.GE.OR P3, PT, R0, R230, !P3 ;  /* 0x000000e60000720c */ /* 0x000fe80005f66670 */
[----:B------:R-:W-:Y:S02]  /*19020*/  FSEL R248, R65, -INF , !P3 ;  /* 0xff80000041f87808 */ /* 0x000fe40005800000 */
[C---:B------:R-:W-:Y:S04]  /*19030*/  ISETP.GE.AND P3, PT, R2.reuse, R224, PT ;  /* 0x000000e00200720c */ /* 0x040fe80003f66270 */
[----:B------:R-:W-:Y:S04]  /*19040*/  ISETP.GE.OR P3, PT, R2, R229, !P3 ;  /* 0x000000e50200720c */ /* 0x000fe80005f66670 */
[----:B------:R-:W-:Y:S02]  /*19050*/  FSEL R215, R66, -INF , !P3 ;  /* 0xff80000042d77808 */ /* 0x000fe40005800000 */
[CC--:B------:R-:W-:Y:S04]  /*19060*/  ISETP.GE.AND P3, PT, R178.reuse, R223.reuse, PT ;  /* 0x000000dfb200720c */ /* 0x0c0fe80003f66270 */
[----:B------:R-:W-:Y:S02]  /*19070*/  ISETP.GE.OR P3, PT, R178, R228, !P3 ;  /* 0x000000e4b200720c */ /* 0x000fe40005f66670 */
[----:B--2---:R-:W-:Y:S02]  /*19080*/  LOP3.LUT R183, R239, UR15, R220, 0x96, !PT ;  /* 0x0000000fefb77c12 */ /* 0x004fe4000f8e96dc */
[----:B------:R-:W-:Y:S01]  /*19090*/  LOP3.LUT R182, R221, UR4, R182, 0x96, !PT ;  /* 0x00000004ddb67c12 */ /* 0x000fe2000f8e96b6 */
[----:B------:R-:W-:Y:S01]  /*190a0*/  UIADD3 UR4, UR4, 0x1, URZ ;  /* 0x0000000104047890 */ /* 0x000fe2000fffe03f */
[----:B------:R-:W-:Y:S01]  /*190b0*/  LOP3.LUT R180, R245, UR15, R220, 0x96, !PT ;  /* 0x0000000ff5b47c12 */ /* 0x000fe2000f8e96dc */
[----:B------:R-:W-:Y:S02]  /*190c0*/  IMAD.WIDE.U32 R188, R183, -0x326172a9, RZ ;  /* 0xcd9e8d57b7bc7825 */ /* 0x000fe400078e00ff */
[----:B------:R-:W1:Y:S02]  /*190d0*/  I2F R183, R4 ;  /* 0x0000000400b77306 */ /* 0x000e640000201400 */
[----:B------:R-:W-:Y:S05]  /*190e0*/  IMAD.WIDE.U32 R198, R182, -0x326172a9, RZ ;  /* 0xcd9e8d57b6c67825 */ /* 0x000fea00078e00ff */
[C---:B------:R-:W-:Y:S02]  /*190f0*/  LOP3.LUT R202, R199.reuse, UR16, R246, 0x96, !PT ;  /* 0x00000010c7ca7c12 */ /* 0x040fe4000f8e96f6 */
[----:B----4-:R-:W-:Y:S01]  /*19100*/  LOP3.LUT R199, R199, UR16, R242, 0x96, !PT ;  /* 0x00000010c7c77c12 */ /* 0x010fe2000f8e96f2 */
[----:B------:R-:W2:Y:S01]  /*19110*/  I2F R182, R181 ;  /* 0x000000b500b67306 */ /* 0x000ea20000201400 */
[--C-:B------:R-:W-:Y:S01]  /*19120*/  LOP3.LUT R204, R189, UR14, R198.reuse, 0x96, !PT ;  /* 0x0000000ebdcc7c12 */ /* 0x100fe2000f8e96c6 */
[----:B-1----:R-:W-:Y:S01]  /*19130*/  FFMA.FTZ R9, R183, -UR28, R9 ;  /* 0x8000001cb7097c23 */ /* 0x002fe20008010009 */
[----:B------:R-:W-:Y:S04]  /*19140*/  IABS R4, R6 ;  /* 0x0000000600047213 */ /* 0x000fe80000000000 */
[----:B------:R-:W-:Y:S02]  /*19150*/  FSEL R33, R9, -INF , !P2 ;  /* 0xff80000009217808 */ /* 0x000fe40005000000 */
[C---:B------:R-:W-:Y:S01]  /*19160*/  ISETP.GE.AND P2, PT, R177.reuse, R223, PT ;  /* 0x000000dfb100720c */ /* 0x040fe20003f46270 */
[----:B--2---:R-:W-:Y:S03]  /*19170*/  FFMA.FTZ R67, R182, -UR28, R67 ;  /* 0x8000001cb6437c23 */ /* 0x004fe60008010043 */
[----:B------:R-:W-:Y:S01]  /*19180*/  ISETP.GE.OR P2, PT, R177, R228, !P2 ;  /* 0x000000e4b100720c */ /* 0x000fe20005746670 */
[----:B------:R-:W-:Y:S01]  /*19190*/  IMAD.WIDE.U32 R180, R180, -0x326172a9, RZ ;  /* 0xcd9e8d57b4b47825 */ /* 0x000fe200078e00ff */
[----:B------:R-:W1:Y:S04]  /*191a0*/  I2F R182, R4 ;  /* 0x0000000400b67306 */ /* 0x000e680000201400 */
[----:B------:R-:W-:Y:S01]  /*191b0*/  LOP3.LUT R198, R181, UR14, R198, 0x96, !PT ;  /* 0x0000000eb5c67c12 */ /* 0x000fe2000f8e96c6 */
[----:B-1----:R-:W-:Y:S01]  /*191c0*/  FFMA.FTZ R12, R182, -UR28, R12 ;  /* 0x8000001cb60c7c23 */ /* 0x002fe2000801000c */
[----:B------:R-:W-:Y:S01]  /*191d0*/  IABS R4, R5 ;  /* 0x0000000500047213 */ /* 0x000fe20000000000 */
[----:B------:R-:W-:Y:S03]  /*191e0*/  IMAD.IADD R5, R219, 0x1, -R176 ;  /* 0x00000001db057824 */ /* 0x000fe600078e0ab0 */
[----:B------:R-:W1:Y:S02]  /*191f0*/  I2F R16, R4 ;  /* 0x0000000400107306 */ /* 0x000e640000201400 */
[----:B-1----:R-:W-:Y:S01]  /*19200*/  FFMA.FTZ R13, R16, -UR28, R13 ;  /* 0x8000001c100d7c23 */ /* 0x002fe2000801000d */
[----:B------:R-:W-:Y:S02]  /*19210*/  IABS R4, R5 ;  /* 0x0000000500047213 */ /* 0x000fe40000000000 */
[----:B------:R-:W-:Y:S05]  /*19220*/  IABS R5, R179 ;  /* 0x000000b300057213 */ /* 0x000fea0000000000 */
[----:B------:R1:W2:Y:S01]  /*19230*/  I2F R7, R4 ;  /* 0x0000000400077306 */ /* 0x0002a20000201400 */
[----:B------:R-:W-:Y:S02]  /*19240*/  FSEL R36, R13, -INF , !P2 ;  /* 0xff8000000d247808 */ /* 0x000fe40005000000 */
[----:B------:R-:W-:Y:S02]  /*19250*/  ISETP.GE.AND P2, PT, R175, R223, PT ;  /* 0x000000dfaf00720c */ /* 0x000fe40003f46270 */
[----:B------:R-:W-:Y:S02]  /*19260*/  FSEL R179, R19, -INF , !P1 ;  /* 0xff80000013b37808 */ /* 0x000fe40004800000 */
[C---:B------:R-:W-:Y:S02]  /*19270*/  ISETP.GE.AND P1, PT, R176.reuse, R224, PT ;  /* 0x000000e0b000720c */ /* 0x040fe40003f26270 */
[C---:B------:R-:W-:Y:S01]  /*19280*/  ISETP.GE.OR P2, PT, R175.reuse, R228, !P2 ;  /* 0x000000e4af00720c */ /* 0x040fe20005746670 */
[----:B------:R3:W4:Y:S01]  /*19290*/  I2F R195, R5 ;  /* 0x0000000500c37306 */ /* 0x0007220000201400 */
[-C--:B------:R-:W-:Y:S04]  /*192a0*/  ISETP.GE.OR P1, PT, R176, R229.reuse, !P1 ;  /* 0x000000e5b000720c */ /* 0x080fe80004f26670 */
[----:B------:R-:W-:Y:S02]  /*192b0*/  FSEL R231, R22, -INF , !P1 ;  /* 0xff80000016e77808 */ /* 0x000fe40004800000 */
[CC--:B------:R-:W-:Y:S04]  /*192c0*/  ISETP.GE.AND P1, PT, R175.reuse, R224.reuse, PT ;  /* 0x000000e0af00720c */ /* 0x0c0fe80003f26270 */
[-C--:B------:R-:W-:Y:S01]  /*192d0*/  ISETP.GE.OR P1, PT, R175, R229.reuse, !P1 ;  /* 0x000000e5af00720c */ /* 0x080fe20004f26670 */
[----:B-1----:R-:W-:Y:S03]  /*192e0*/  IMAD.IADD R4, R219, 0x1, -R175 ;  /* 0x00000001db047824 */ /* 0x002fe600078e0aaf */
[----:B------:R-:W-:Y:S01]  /*192f0*/  FSEL R211, R23, -INF , !P1 ;  /* 0xff80000017d37808 */ /* 0x000fe20004800000 */
[----:B--2---:R-:W-:Y:S01]  /*19300*/  FFMA.FTZ R24, R7, -UR28, R24 ;  /* 0x8000001c07187c23 */ /* 0x004fe20008010018 */
[C---:B------:R-:W-:Y:S02]  /*19310*/  ISETP.GE.AND P1, PT, R174.reuse, R224, PT ;  /* 0x000000e0ae00720c */ /* 0x040fe40003f26270 */
[----:B------:R-:W-:Y:S02]  /*19320*/  IABS R4, R4 ;  /* 0x0000000400047213 */ /* 0x000fe40000000000 */
[-C--:B------:R-:W-:Y:S02]  /*19330*/  ISETP.GE.OR P1, PT, R174, R229.reuse, !P1 ;  /* 0x000000e5ae00720c */ /* 0x080fe40004f26670 */
[----:B------:R-:W1:Y:S01]  /*19340*/  I2F R6, R4 ;  /* 0x0000000400067306 */ /* 0x000e620000201400 */
[----:B---3--:R-:W-:Y:S01]  /*19350*/  IMAD.IADD R5, R226, 0x1, -R178 ;  /* 0x00000001e2057824 */ /* 0x008fe200078e0ab2 */
[----:B------:R-:W-:Y:S01]  /*19360*/  FSEL R208, R34, -INF , !P1 ;  /* 0xff80000022d07808 */ /* 0x000fe20004800000 */
[----:B----4-:R-:W-:Y:S01]  /*19370*/  FFMA.FTZ R11, R195, -UR28, R11 ;  /* 0x8000001cc30b7c23 */ /* 0x010fe2000801000b */
[CC--:B------:R-:W-:Y:S04]  /*19380*/  ISETP.GE.AND P1, PT, R173.reuse, R224.reuse, PT ;  /* 0x000000e0ad00720c */ /* 0x0c0fe80003f26270 */
[-C--:B------:R-:W-:Y:S02]  /*19390*/  ISETP.GE.OR P1, PT, R173, R229.reuse, !P1 ;  /* 0x000000e5ad00720c */ /* 0x080fe40004f26670 */
[----:B------:R-:W-:Y:S02]  /*193a0*/  FSEL R34, R11, -INF , !P0 ;  /* 0xff8000000b227808 */ /* 0x000fe40004000000 */
[----:B------:R-:W-:Y:S02]  /*193b0*/  FSEL R207, R35, -INF , !P1 ;  /* 0xff80000023cf7808 */ /* 0x000fe40004800000 */
[-C--:B------:R-:W-:Y:S02]  /*193c0*/  ISETP.GE.AND P1, PT, R172, R224.reuse, PT ;  /* 0x000000e0ac00720c */ /* 0x080fe40003f26270 */
[----:B------:R-:W-:Y:S02]  /*193d0*/  FSEL R35, R12, -INF , !P3 ;  /* 0xff8000000c237808 */ /* 0x000fe40005800000 */
[----:B------:R-:W-:Y:S02]  /*193e0*/  ISETP.GE.OR P1, PT, R172, R229, !P1 ;  /* 0x000000e5ac00720c */ /* 0x000fe40004f26670 */
[----:B------:R-:W-:Y:S02]  /*193f0*/  ISETP.GE.AND P3, PT, R176, R223, PT ;  /* 0x000000dfb000720c */ /* 0x000fe40003f66270 */
[----:B------:R-:W-:Y:S01]  /*19400*/  FSEL R249, R38, -INF , !P1 ;  /* 0xff80000026f97808 */ /* 0x000fe20004800000 */
[----:B-1----:R-:W-:Y:S01]  /*19410*/  FFMA.FTZ R25, R6, -UR28, R25 ;  /* 0x8000001c06197c23 */ /* 0x002fe20008010019 */
[----:B------:R-:W-:Y:S01]  /*19420*/  IABS R4, R5 ;  /* 0x0000000500047213 */ /* 0x000fe20000000000 */
[----:B------:R-:W-:Y:S01]  /*19430*/  IMAD.IADD R5, R219, 0x1, -R174 ;  /* 0x00000001db057824 */ /* 0x000fe200078e0aae */
[C---:B------:R-:W-:Y:S02]  /*19440*/  ISETP.GE.AND P1, PT, R107.reuse, R224, PT ;  /* 0x000000e06b00720c */ /* 0x040fe40003f26270 */
[----:B------:R-:W1:Y:S01]  /*19450*/  I2F R32, R4 ;  /* 0x0000000400207306 */ /* 0x000e620000201400 */
[----:B------:R-:W-:Y:S02]  /*19460*/  ISETP.GE.OR P3, PT, R176, R228, !P3 ;  /* 0x000000e4b000720c */ /* 0x000fe40005f66670 */
[-C--:B------:R-:W-:Y:S02]  /*19470*/  ISETP.GE.OR P1, PT, R107, R229.reuse, !P1 ;  /* 0x000000e56b00720c */ /* 0x080fe40004f26670 */
[----:B------:R-:W-:Y:S02]  /*19480*/  FSEL R206, R24, -INF , !P3 ;  /* 0xff80000018ce7808 */ /* 0x000fe40005800000 */
[----:B------:R-:W-:Y:S02]  /*19490*/  FSEL R251, R39, -INF , !P1 ;  /* 0xff80000027fb7808 */ /* 0x000fe40004800000 */
[C---:B------:R-:W-:Y:S02]  /*194a0*/  ISETP.GE.AND P1, PT, R104.reuse, R224, PT ;  /* 0x000000e06800720c */ /* 0x040fe40003f26270 */
[C---:B------:R-:W-:Y:S02]  /*194b0*/  ISETP.GE.AND P3, PT, R177.reuse, R222, PT ;  /* 0x000000deb100720c */ /* 0x040fe40003f66270 */
[----:B------:R-:W-:Y:S02]  /*194c0*/  ISETP.GE.OR P1, PT, R104, R229, !P1 ;  /* 0x000000e56800720c */ /* 0x000fe40004f26670 */
[----:B------:R-:W-:Y:S02]  /*194d0*/  ISETP.GE.OR P3, PT, R177, R227, !P3 ;  /* 0x000000e3b100720c */ /* 0x000fe40005f66670 */
[----:B------:R-:W-:Y:S02]  /*194e0*/  FSEL R236, R50, -INF , !P1 ;  /* 0xff80000032ec7808 */ /* 0x000fe40004800000 */
[C---:B------:R-:W-:Y:S02]  /*194f0*/  ISETP.GE.AND P1, PT, R103.reuse, R224, PT ;  /* 0x000000e06700720c */ /* 0x040fe40003f26270 */
[----:B------:R-:W-:Y:S02]  /*19500*/  ISETP.GE.AND P0, PT, R176, R222, PT ;  /* 0x000000deb000720c */ /* 0x000fe40003f06270 */
[----:B------:R-:W-:Y:S01]  /*19510*/  ISETP.GE.OR P1, PT, R103, R229, !P1 ;  /* 0x000000e56700720c */ /* 0x000fe20004f26670 */
[----:B-1----:R-:W-:Y:S01]  /*19520*/  FFMA.FTZ R14, R32, -UR28, R14 ;  /* 0x8000001c200e7c23 */ /* 0x002fe2000801000e */
[----:B------:R-:W-:Y:S01]  /*19530*/  IABS R4, R5 ;  /* 0x0000000500047213 */ /* 0x000fe20000000000 */
[----:B------:R-:W-:Y:S01]  /*19540*/  IMAD.IADD R5, R226, 0x1, -R177 ;  /* 0x00000001e2057824 */ /* 0x000fe200078e0ab1 */
[----:B------:R-:W-:Y:S02]  /*19550*/  FSEL R237, R51, -INF , !P1 ;  /* 0xff80000033ed7808 */ /* 0x000fe40004800000 */
[----:B------:R-:W1:Y:S01]  /*19560*/  I2F R23, R4 ;  /* 0x0000000400177306 */ /* 0x000e620000201400 */
[-C--:B------:R-:W-:Y:S02]  /*19570*/  ISETP.GE.AND P1, PT, R102, R224.reuse, PT ;  /* 0x000000e06600720c */ /* 0x080fe40003f26270 */
[----:B------:R-:W-:Y:S02]  /*19580*/  ISETP.GE.OR P0, PT, R176, R227, !P0 ;  /* 0x000000e3b000720c */ /* 0x000fe40004706670 */
[-C--:B------:R-:W-:Y:S02]  /*19590*/  ISETP.GE.OR P1, PT, R102, R229.reuse, !P1 ;  /* 0x000000e56600720c */ /* 0x080fe40004f26670 */
[----:B------:R-:W-:Y:S02]  /*195a0*/  FSEL R205, R25, -INF , !P2 ;  /* 0xff80000019cd7808 */ /* 0x000fe40005000000 */
[----:B------:R-:W-:Y:S02]  /*195b0*/  FSEL R218, R54, -INF , !P1 ;  /* 0xff80000036da7808 */ /* 0x000fe40004800000 */
[----:B------:R-:W-:Y:S01]  /*195c0*/  ISETP.GE.AND P1, PT, R101, R224, PT ;  /* 0x000000e06500720c */ /* 0x000fe20003f26270 */
[----:B------:R-:W2:Y:S01]  /*195d0*/  LDC.U8 R54, c[0x0][0x2d8] ;  /* 0x0000b600ff367b82 */ /* 0x000ea20000000000 */
[----:B------:R-:W-:Y:S01]  /*195e0*/  ISETP.GE.AND P2, PT, R175, R222, PT ;  /* 0x000000deaf00720c */ /* 0x000fe20003f46270 */
[----:B------:R-:W-:Y:S01]  /*195f0*/  STL [R1+0x34], R218 ;  /* 0x000034da01007387 */ /* 0x000fe20000100800 */
[----:B------:R-:W-:Y:S02]  /*19600*/  ISETP.GE.OR P1, PT, R101, R229, !P1 ;  /* 0x000000e56500720c */ /* 0x000fe40004f26670 */
[----:B------:R-:W-:Y:S01]  /*19610*/  ISETP.GE.OR P2, PT, R175, R227, !P2 ;  /* 0x000000e3af00720c */ /* 0x000fe20005746670 */
[----:B------:R-:W-:Y:S01]  /*19620*/  STL [R1+0xc4], R230 ;  /* 0x0000c4e601007387 */ /* 0x000fe20000100800 */
[----:B------:R-:W-:Y:S02]  /*19630*/  FSEL R213, R55, -INF , !P1 ;  /* 0xff80000037d57808 */ /* 0x000fe40004800000 */
[C---:B------:R-:W-:Y:S01]  /*19640*/  ISETP.GE.AND P1, PT, R0.reuse, R224, PT ;  /* 0x000000e00000720c */ /* 0x040fe20003f26270 */
[----:B------:R-:W-:Y:S01]  /*19650*/  STL [R1+0xc8], R224 ;  /* 0x0000c8e001007387 */ /* 0x000fe20000100800 */
[----:B------:R-:W2:Y:S01]  /*19660*/  LDC.U8 R55, c[0x0][0x2d8] ;  /* 0x0000b600ff377b82 */ /* 0x000ea20000000000 */
[----:B-1----:R-:W-:Y:S01]  /*19670*/  FFMA.FTZ R28, R23, -UR28, R28 ;  /* 0x8000001c171c7c23 */ /* 0x002fe2000801001c */
[----:B------:R-:W-:Y:S01]  /*19680*/  IABS R4, R5 ;  /* 0x0000000500047213 */ /* 0x000fe20000000000 */
[----:B------:R-:W-:Y:S01]  /*19690*/  IMAD.IADD R5, R219, 0x1, -R173 ;  /* 0x00000001db057824 */ /* 0x000fe200078e0aad */
[----:B------:R-:W-:Y:S01]  /*196a0*/  ISETP.GE.OR P1, PT, R0, R229, !P1 ;  /* 0x000000e50000720c */ /* 0x000fe20004f26670 */
[----:B------:R-:W-:Y:S01]  /*196b0*/  STL [R1+0xcc], R229 ;  /* 0x0000cce501007387 */ /* 0x000fe20000100800 */
[----:B------:R-:W1:Y:S03]  /*196c0*/  I2F R10, R4 ;  /* 0x00000004000a7306 */ /* 0x000e660000201400 */
[----:B------:R-:W-:Y:S01]  /*196d0*/  STL [R1+0x2c], R215 ;  /* 0x00002cd701007387 */ /* 0x000fe20000100800 */
[----:B--2---:R-:W-:Y:S01]  /*196e0*/  PRMT R54, R54, 0x7054, R55 ;  /* 0x0000705436367816 */ /* 0x004fe20000000037 */
[----:B-1----:R-:W-:Y:S01]  /*196f0*/  FFMA.FTZ R15, R10, -UR28, R15 ;  /* 0x8000001c0a0f7c23 */ /* 0x002fe2000801000f */
[----:B------:R-:W-:Y:S01]  /*19700*/  IABS R4, R5 ;  /* 0x0000000500047213 */ /* 0x000fe20000000000 */
[C---:B------:R-:W-:Y:S03]  /*19710*/  IMAD.IADD R5, R226.reuse, 0x1, -R176 ;  /* 0x00000001e2057824 */ /* 0x040fe600078e0ab0 */
        /* <DEDUP_REMOVED lines=8> */
[----:B------:R-:W1:Y:S01]  /*197a0*/  I2F R8, R4 ;  /* 0x0000000400087306 */ /* 0x000e620000201400 */
[----:B------:R-:W-:Y:S02]  /*197b0*/  FSEL R203, R26, -INF , !P0 ;  /* 0xff8000001acb7808 */ /* 0x000fe40004000000 */
[C---:B------:R-:W-:Y:S04]  /*197c0*/  ISETP.GE.AND P0, PT, R173.reuse, R222, PT ;  /* 0x000000dead00720c */ /* 0x040fe80003f06270 */
[----:B------:R-:W-:Y:S01]  /*197d0*/  ISETP.GE.OR P0, PT, R173, R227, !P0 ;  /* 0x000000e3ad00720c */ /* 0x000fe20004706670 */
[----:B-1----:R-:W-:Y:S01]  /*197e0*/  FFMA.FTZ R40, R8, -UR28, R40 ;  /* 0x8000001c08287c23 */ /* 0x002fe20008010028 */
[----:B------:R-:W-:Y:S02]  /*197f0*/  IABS R4, R5 ;  /* 0x0000000500047213 */ /* 0x000fe40000000000 */
[----:B------:R-:W-:Y:S02]  /*19800*/  IADD3 R5, R219, -R107, RZ ;  /* 0x8000006bdb057210 */ /* 0x000fe40007ffe0ff */
[----:B------:R-:W1:Y:S02]  /*19810*/  I2F R22, R4 ;  /* 0x0000000400167306 */ /* 0x000e640000201400 */
[----:B-1----:R-:W-:Y:S01]  /*19820*/  FFMA.FTZ R27, R22, -UR28, R27 ;  /* 0x8000001c161b7c23 */ /* 0x002fe2000801001b */
[----:B------:R-:W-:Y:S01]  /*19830*/  IABS R4, R5 ;  /* 0x0000000500047213 */ /* 0x000fe20000000000 */
[----:B------:R-:W-:Y:S06]  /*19840*/  IMAD.IADD R5, R226, 0x1, -R174 ;  /* 0x00000001e2057824 */ /* 0x000fec00078e0aae */
[----:B------:R-:W1:Y:S01]  /*19850*/  I2F R21, R4 ;  /* 0x0000000400157306 */ /* 0x000e620000201400 */
[----:B------:R-:W-:Y:S02]  /*19860*/  FSEL R201, R27, -INF , !P2 ;  /* 0xff8000001bc97808 */ /* 0x000fe40005000000 */
[C---:B------:R-:W-:Y:S04]  /*19870*/  ISETP.GE.AND P2, PT, R107.reuse, R223, PT ;  /* 0x000000df6b00720c */ /* 0x040fe80003f46270 */
[-C--:B------:R-:W-:Y:S01]  /*19880*/  ISETP.GE.OR P2, PT, R107, R228.reuse, !P2 ;  /* 0x000000e46b00720c */ /* 0x080fe20005746670 */
[----:B-1----:R-:W-:Y:S01]  /*19890*/  FFMA.FTZ R41, R21, -UR28, R41 ;  /* 0x8000001c15297c23 */ /* 0x002fe20008010029 */
[----:B------:R-:W-:Y:S01]  /*198a0*/  IABS R4, R5 ;  /* 0x0000000500047213 */ /* 0x000fe20000000000 */
[----:B------:R-:W-:Y:S03]  /*198b0*/  IMAD.IADD R5, R219, 0x1, -R104 ;  /* 0x00000001db057824 */ /* 0x000fe600078e0a68 */
[----:B------:R-:W1:Y:S01]  /*198c0*/  I2F R20, R4 ;  /* 0x0000000400147306 */ /* 0x000e620000201400 */
[----:B------:R-:W-:Y:S02]  /*198d0*/  FSEL R49, R41, -INF , !P2 ;  /* 0xff80000029317808 */ /* 0x000fe40005000000 */
[C---:B------:R-:W-:Y:S04]  /*198e0*/  ISETP.GE.AND P2, PT, R104.reuse, R223, PT ;  /* 0x000000df6800720c */ /* 0x040fe80003f46270 */
[----:B------:R-:W-:Y:S01]  /*198f0*/  ISETP.GE.OR P2, PT, R104, R228, !P2 ;  /* 0x000000e46800720c */ /* 0x000fe20005746670 */
[----:B-1----:R-:W-:Y:S01]  /*19900*/  FFMA.FTZ R30, R20, -UR28, R30 ;  /* 0x8000001c141e7c23 */ /* 0x002fe2000801001e */
[----:B------:R-:W-:Y:S02]  /*19910*/  IABS R4, R5 ;  /* 0x0000000500047213 */ /* 0x000fe40000000000 */
[----:B------:R-:W-:Y:S02]  /*19920*/  FSEL R5, R67, -INF , !P1 ;  /* 0xff80000043057808 */ /* 0x000fe40004800000 */
[----:B------:R-:W1:Y:S01]  /*19930*/  I2F R18, R4 ;  /* 0x0000000400127306 */ /* 0x000e620000201400 */
[C---:B------:R-:W-:Y:S02]  /*19940*/  ISETP.GE.AND P1, PT, R178.reuse, R222, PT ;  /* 0x000000deb200720c */ /* 0x040fe40003f26270 */
[----:B------:R2:W-:Y:S02]  /*19950*/  STL [R1+0x30], R5 ;  /* 0x0000300501007387 */ /* 0x0005e40000100800 */
[----:B------:R-:W-:Y:S02]  /*19960*/  ISETP.GE.OR P1, PT, R178, R227, !P1 ;  /* 0x000000e3b200720c */ /* 0x000fe40004f26670 */
[----:B------:R-:W-:Y:S02]  /*19970*/  STL [R1+0xd0], R219 ;  /* 0x0000d0db01007387 */ /* 0x000fe40000100800 */
[----:B------:R-:W-:Y:S02]  /*19980*/  FSEL R32, R14, -INF , !P1 ;  /* 0xff8000000e207808 */ /* 0x000fe40004800000 */
[CC--:B------:R-:W-:Y:S04]  /*19990*/  ISETP.GE.AND P1, PT, R174.reuse, R223.reuse, PT ;  /* 0x000000dfae00720c */ /* 0x0c0fe80003f26270 */
[-C--:B------:R-:W-:Y:S04]  /*199a0*/  ISETP.GE.OR P1, PT, R174, R228.reuse, !P1 ;  /* 0x000000e4ae00720c */ /* 0x080fe80004f26670 */
[----:B------:R-:W-:Y:S02]  /*199b0*/  FSEL R200, R28, -INF , !P1 ;  /* 0xff8000001cc87808 */ /* 0x000fe40004800000 */
[-C--:B------:R-:W-:Y:S02]  /*199c0*/  ISETP.GE.AND P1, PT, R173, R223.reuse, PT ;  /* 0x000000dfad00720c */ /* 0x080fe40003f26270 */
[----:B------:R-:W-:Y:S01]  /*199d0*/  FSEL R28, R15, -INF , !P3 ;  /* 0xff8000000f1c7808 */ /* 0x000fe20005800000 */
[----:B-1----:R-:W-:Y:S01]  /*199e0*/  FFMA.FTZ R44, R18, -UR28, R44 ;  /* 0x8000001c122c7c23 */ /* 0x002fe2000801002c */
[C---:B------:R-:W-:Y:S01]  /*199f0*/  ISETP.GE.AND P3, PT, R172.reuse, R223, PT ;  /* 0x000000dfac00720c */ /* 0x040fe20003f66270 */
[----:B------:R-:W-:Y:S01]  /*19a00*/  IMAD.WIDE.U32 R14, R199, -0x2daee0ad, RZ ;  /* 0xd2511f53c70e7825 */ /* 0x000fe200078e00ff */
[-C--:B------:R-:W-:Y:S02]  /*19a10*/  ISETP.GE.OR P1, PT, R173, R228.reuse, !P1 ;  /* 0x000000e4ad00720c */ /* 0x080fe40004f26670 */
[----:B------:R-:W-:Y:S01]  /*19a20*/  ISETP.GE.OR P3, PT, R172, R228, !P3 ;  /* 0x000000e4ac00720c */ /* 0x000fe20005f66670 */
[----:B--2---:R-:W-:Y:S01]  /*19a30*/  IMAD.IADD R5, R226, 0x1, -R173 ;  /* 0x00000001e2057824 */ /* 0x004fe200078e0aad */
[----:B------:R-:W-:Y:S02]  /*19a40*/  FSEL R64, R44, -INF , !P2 ;  /* 0xff8000002c407808 */ /* 0x000fe40005000000 */
[----:B------:R-:W-:Y:S02]  /*19a50*/  FSEL R48, R40, -INF , !P3 ;  /* 0xff80000028307808 */ /* 0x000fe40005800000 */
[----:B------:R-:W-:Y:S01]  /*19a60*/  IABS R4, R5 ;  /* 0x0000000500047213 */ /* 0x000fe20000000000 */
[----:B------:R-:W-:Y:S01]  /*19a70*/  IMAD.IADD R5, R219, 0x1, -R103 ;  /* 0x00000001db057824 */ /* 0x000fe200078e0a67 */
[CC--:B------:R-:W-:Y:S02]  /*19a80*/  ISETP.GE.AND P3, PT, R172.reuse, R222.reuse, PT ;  /* 0x000000deac00720c */ /* 0x0c0fe40003f66270 */
[----:B------:R-:W1:Y:S01]  /*19a90*/  I2F R6, R4 ;  /* 0x0000000400067306 */ /* 0x000e620000201400 */
[CC--:B------:R-:W-:Y:S02]  /*19aa0*/  ISETP.GE.AND P2, PT, R107.reuse, R222.reuse, PT ;  /* 0x000000de6b00720c */ /* 0x0c0fe40003f46270 */
[-C--:B------:R-:W-:Y:S02]  /*19ab0*/  ISETP.GE.OR P3, PT, R172, R227.reuse, !P3 ;  /* 0x000000e3ac00720c */ /* 0x080fe40005f66670 */
[-C--:B------:R-:W-:Y:S02]  /*19ac0*/  ISETP.GE.OR P2, PT, R107, R227.reuse, !P2 ;  /* 0x000000e36b00720c */ /* 0x080fe40005746670 */
[----:B------:R-:W-:Y:S02]  /*19ad0*/  FSEL R197, R29, -INF , !P1 ;  /* 0xff8000001dc57808 */ /* 0x000fe40004800000 */
[C---:B------:R-:W-:Y:S04]  /*19ae0*/  ISETP.GE.AND P1, PT, R174.reuse, R222, PT ;  /* 0x000000deae00720c */ /* 0x040fe80003f26270 */
[----:B------:R-:W-:Y:S04]  /*19af0*/  ISETP.GE.OR P1, PT, R174, R227, !P1 ;  /* 0x000000e3ae00720c */ /* 0x000fe80004f26670 */
[----:B------:R-:W-:Y:S02]  /*19b00*/  FSEL R196, R30, -INF , !P1 ;  /* 0xff8000001ec47808 */ /* 0x000fe40004800000 */
[C---:B------:R-:W-:Y:S04]  /*19b10*/  ISETP.GE.AND P1, PT, R103.reuse, R223, PT ;  /* 0x000000df6700720c */ /* 0x040fe80003f26270 */
[----:B------:R-:W-:Y:S01]  /*19b20*/  ISETP.GE.OR P1, PT, R103, R228, !P1 ;  /* 0x000000e46700720c */ /* 0x000fe20004f26670 */
[----:B-1----:R-:W-:Y:S01]  /*19b30*/  FFMA.FTZ R31, R6, -UR28, R31 ;  /* 0x8000001c061f7c23 */ /* 0x002fe2000801001f */
[----:B------:R-:W-:Y:S01]  /*19b40*/  IABS R4, R5 ;  /* 0x0000000500047213 */ /* 0x000fe20000000000 */
[----:B------:R-:W-:Y:S03]  /*19b50*/  IMAD.IADD R5, R226, 0x1, -R172 ;  /* 0x00000001e2057824 */ /* 0x000fe600078e0aac */
[----:B------:R-:W1:Y:S01]  /*19b60*/  I2F R16, R4 ;  /* 0x0000000400107306 */ /* 0x000e620000201400 */
[----:B------:R-:W-:Y:S02]  /*19b70*/  FSEL R195, R31, -INF , !P0 ;  /* 0xff8000001fc37808 */ /* 0x000fe40004000000 */
[CC--:B------:R-:W-:Y:S04]  /*19b80*/  ISETP.GE.AND P0, PT, R104.reuse, R222.reuse, PT ;  /* 0x000000de6800720c */ /* 0x0c0fe80003f06270 */
[----:B------:R-:W-:Y:S01]  /*19b90*/  ISETP.GE.OR P0, PT, R104, R227, !P0 ;  /* 0x000000e36800720c */ /* 0x000fe20004706670 */
[----:B-1----:R-:W-:Y:S01]  /*19ba0*/  FFMA.FTZ R45, R16, -UR28, R45 ;  /* 0x8000001c102d7c23 */ /* 0x002fe2000801002d */
[----:B------:R-:W-:Y:S01]  /*19bb0*/  IABS R4, R5 ;  /* 0x0000000500047213 */ /* 0x000fe20000000000 */
[----:B------:R-:W-:Y:S02]  /*19bc0*/  IMAD.IADD R5, R219, 0x1, -R102 ;  /* 0x00000001db057824 */ /* 0x000fe400078e0a66 */
[----:B------:R-:W-:Y:S01]  /*19bd0*/  IMAD.WIDE.U32 R16, R204, -0x2daee0ad, RZ ;  /* 0xd2511f53cc107825 */ /* 0x000fe200078e00ff */
[----:B------:R-:W1:Y:S01]  /*19be0*/  I2F R12, R4 ;  /* 0x00000004000c7306 */ /* 0x000e620000201400 */
        /* <DEDUP_REMOVED lines=11> */
[----:B------:R-:W-:Y:S04]  /*19ca0*/  IABS R4, R5 ;  /* 0x0000000500047213 */ /* 0x000fe80000000000 */
[----:B------:R-:W-:Y:S01]  /*19cb0*/  FSEL R37, R56, -INF , !P3 ;  /* 0xff80000038257808 */ /* 0x000fe20005800000 */
[----:B------:R-:W-:Y:S01]  /*19cc0*/  IMAD.MOV.U32 R5, RZ, RZ, R4 ;  /* 0x000000ffff057224 */ /* 0x000fe200078e0004 */
[----:B------:R-:W-:Y:S02]  /*19cd0*/  IADD3 R4, R219, -R101, RZ ;  /* 0x80000065db047210 */ /* 0x000fe40007ffe0ff */
[CC--:B------:R-:W-:Y:S01]  /*19ce0*/  ISETP.GE.AND P3, PT, R101.reuse, R223.reuse, PT ;  /* 0x000000df6500720c */ /* 0x0c0fe20003f66270 */
[----:B------:R1:W2:Y:S01]  /*19cf0*/  I2F R10, R5 ;  /* 0x00000005000a7306 */ /* 0x0002a20000201400 */
[----:B------:R-:W-:Y:S01]  /*19d00*/  IABS R4, R4 ;  /* 0x0000000400047213 */ /* 0x000fe20000000000 */
[----:B------:R-:W-:Y:S01]  /*19d10*/  STL [R1+0x20], R37 ;  /* 0x0000202501007387 */ /* 0x000fe20000100800 */
[----:B------:R-:W-:Y:S03]  /*19d20*/  ISETP.GE.OR P3, PT, R101, R228, !P3 ;  /* 0x000000e46500720c */ /* 0x000fe60005f66670 */
[----:B-1----:R-:W-:Y:S02]  /*19d30*/  IMAD.MOV.U32 R5, RZ, RZ, R4 ;  /* 0x000000ffff057224 */ /* 0x002fe400078e0004 */
[----:B------:R-:W-:Y:S02]  /*19d40*/  IMAD.IADD R4, R226, 0x1, -R104 ;  /* 0x00000001e2047824 */ /* 0x000fe400078e0a68 */
[----:B--2---:R-:W-:Y:S01]  /*19d50*/  FFMA.FTZ R43, R10, -UR28, R43 ;  /* 0x8000001c0a2b7c23 */ /* 0x004fe2000801002b */
[----:B------:R-:W1:Y:S01]  /*19d60*/  I2F R9, R5 ;  /* 0x0000000500097306 */ /* 0x000e620000201400 */
[----:B------:R-:W-:Y:S01]  /*19d70*/  IMAD.WIDE.U32 R10, R202, -0x2daee0ad, RZ ;  /* 0xd2511f53ca0a7825 */ /* 0x000fe200078e00ff */
[----:B------:R-:W-:Y:S02]  /*19d80*/  IABS R4, R4 ;  /* 0x0000000400047213 */ /* 0x000fe40000000000 */
[----:B------:R-:W-:Y:S02]  /*19d90*/  FSEL R53, R43, -INF , !P2 ;  /* 0xff8000002b357808 */ /* 0x000fe40005000000 */
[C---:B------:R-:W-:Y:S02]  /*19da0*/  ISETP.GE.AND P2, PT, R2.reuse, R223, PT ;  /* 0x000000df0200720c */ /* 0x040fe40003f46270 */
[----:B------:R-:W-:Y:S02]  /*19db0*/  LOP3.LUT R12, R11, UR13, R244, 0x96, !PT ;  /* 0x0000000d0b0c7c12 */ /* 0x000fe4000f8e96f4 */
[----:B------:R-:W-:Y:S01]  /*19dc0*/  ISETP.GE.OR P2, PT, R2, R228, !P2 ;  /* 0x000000e40200720c */ /* 0x000fe20005746670 */
[----:B------:R-:W2:Y:S01]  /*19dd0*/  I2F R8, R4 ;  /* 0x0000000400087306 */ /* 0x000ea20000201400 */
[----:B-1----:R-:W-:Y:S01]  /*19de0*/  FFMA.FTZ R57, R9, -UR28, R57 ;  /* 0x8000001c09397c23 */ /* 0x002fe20008010039 */
[----:B------:R-:W-:Y:S01]  /*19df0*/  LOP3.LUT R9, R17, UR11, R14, 0x96, !PT ;  /* 0x0000000b11097c12 */ /* 0x000fe2000f8e960e */
[----:B------:R-:W-:Y:S03]  /*19e00*/  IMAD.IADD R5, R219, 0x1, -R2 ;  /* 0x00000001db057824 */ /* 0x000fe600078e0a02 */
[----:B------:R-:W-:Y:S02]  /*19e10*/  FSEL R24, R57, -INF , !P3 ;  /* 0xff80000039187808 */ /* 0x000fe40005800000 */
[----:B------:R-:W-:Y:S02]  /*19e20*/  ISETP.GE.AND P3, PT, R102, R222, PT ;  /* 0x000000de6600720c */ /* 0x000fe40003f66270 */
[----:B------:R-:W-:Y:S01]  /*19e30*/  IABS R5, R5 ;  /* 0x0000000500057213 */ /* 0x000fe20000000000 */
[----:B------:R-:W-:Y:S01]  /*19e40*/  STL [R1+0x24], R24 ;  /* 0x0000241801007387 */ /* 0x000fe20000100800 */
[----:B--2---:R-:W-:Y:S01]  /*19e50*/  FFMA.FTZ R46, R8, -UR28, R46 ;  /* 0x8000001c082e7c23 */ /* 0x004fe2000801002e */
[----:B------:R-:W-:Y:S01]  /*19e60*/  ISETP.GE.OR P3, PT, R102, R227, !P3 ;  /* 0x000000e36600720c */ /* 0x000fe20005f66670 */
[C---:B------:R-:W-:Y:S01]  /*19e70*/  IMAD.IADD R4, R226.reuse, 0x1, -R103 ;  /* 0x00000001e2047824 */ /* 0x040fe200078e0a67 */
[----:B------:R1:W-:Y:S01]  /*19e80*/  STL [R1+0xd4], R223 ;  /* 0x0000d4df01007387 */ /* 0x0003e20000100800 */
[----:B------:R-:W-:Y:S01]  /*19e90*/  IMAD.IADD R102, R226, 0x1, -R102 ;  /* 0x00000001e2667824 */ /* 0x000fe200078e0a66 */
[----:B------:R-:W-:Y:S01]  /*19ea0*/  FSEL R44, R46, -INF , !P0 ;  /* 0xff8000002e2c7808 */ /* 0x000fe20004000000 */
[----:B------:R2:W3:Y:S01]  /*19eb0*/  I2F R7, R5 ;  /* 0x0000000500077306 */ /* 0x0004e20000201400 */
[C---:B------:R-:W-:Y:S02]  /*19ec0*/  ISETP.GE.AND P0, PT, R0.reuse, R223, PT ;  /* 0x000000df0000720c */ /* 0x040fe40003f06270 */
[----:B------:R-:W-:Y:S02]  /*19ed0*/  IABS R4, R4 ;  /* 0x0000000400047213 */ /* 0x000fe40000000000 */
[----:B------:R-:W-:Y:S02]  /*19ee0*/  ISETP.GE.OR P0, PT, R0, R228, !P0 ;  /* 0x000000e40000720c */ /* 0x000fe40004706670 */
[----:B------:R-:W-:Y:S03]  /*19ef0*/  LOP3.LUT R8, R15, UR13, R238, 0x96, !PT ;  /* 0x0000000d0f087c12 */ /* 0x000fe6000f8e96ee */
[----:B------:R-:W3:Y:S01]  /*19f00*/  I2F R6, R4 ;  /* 0x0000000400067306 */ /* 0x000ee20000201400 */
[----:B-1----:R-:W4:Y:S01]  /*19f10*/  LDL.LU R223, [R1+0x30] ;  /* 0x0000300001df7983 */ /* 0x002f220000300800 */
[----:B--2---:R-:W-:Y:S02]  /*19f20*/  IMAD.IADD R5, R219, 0x1, -R0 ;  /* 0x00000001db057824 */ /* 0x004fe400078e0a00 */
[----:B---3--:R-:W-:Y:S01]  /*19f30*/  FFMA.FTZ R60, R7, -UR28, R60 ;  /* 0x8000001c073c7c23 */ /* 0x008fe2000801003c */
[----:B------:R-:W-:Y:S04]  /*19f40*/  IABS R7, R102 ;  /* 0x0000006600077213 */ /* 0x000fe80000000000 */
[----:B------:R-:W-:Y:S01]  /*19f50*/  FSEL R23, R60, -INF , !P2 ;  /* 0xff8000003c177808 */ /* 0x000fe20005000000 */
[----:B------:R-:W1:Y:S01]  /*19f60*/  I2F R22, R7 ;  /* 0x0000000700167306 */ /* 0x000e620000201400 */
[CC--:B------:R-:W-:Y:S01]  /*19f70*/  ISETP.GE.AND P2, PT, R101.reuse, R222.reuse, PT ;  /* 0x000000de6500720c */ /* 0x0c0fe20003f46270 */
[----:B------:R-:W-:Y:S01]  /*19f80*/  FFMA.FTZ R47, R6, -UR28, R47 ;  /* 0x8000001c062f7c23 */ /* 0x000fe2000801002f */
[----:B------:R-:W-:Y:S01]  /*19f90*/  IABS R4, R5 ;  /* 0x0000000500047213 */ /* 0x000fe20000000000 */
[----:B------:R-:W-:Y:S01]  /*19fa0*/  STL [R1+0x28], R23 ;  /* 0x0000281701007387 */ /* 0x000fe20000100800 */
[-C--:B------:R-:W-:Y:S01]  /*19fb0*/  ISETP.GE.OR P2, PT, R101, R227.reuse, !P2 ;  /* 0x000000e36500720c */ /* 0x080fe20005746670 */
[----:B------:R-:W-:Y:S01]  /*19fc0*/  IMAD.IADD R101, R226, 0x1, -R101 ;  /* 0x00000001e2657824 */ /* 0x000fe200078e0a65 */
[----:B------:R-:W-:Y:S01]  /*19fd0*/  FSEL R47, R47, -INF , !P1 ;  /* 0xff8000002f2f7808 */ /* 0x000fe20004800000 */
[----:B------:R-:W-:Y:S01]  /*19fe0*/  STL [R1+0xd8], R228 ;  /* 0x0000d8e401007387 */ /* 0x000fe20000100800 */
[C---:B------:R-:W-:Y:S01]  /*19ff0*/  ISETP.GE.AND P1, PT, R2.reuse, R222, PT ;  /* 0x000000de0200720c */ /* 0x040fe20003f26270 */
[----:B------:R2:W3:Y:S02]  /*1a000*/  I2F R5, R4 ;  /* 0x0000000400057306 */ /* 0x0004e40000201400 */
[----:B------:R-:W-:Y:S01]  /*1a010*/  STL [R1+0xdc], R222 ;  /* 0x0000dcde01007387 */ /* 0x000fe20000100800 */
[----:B------:R-:W-:Y:S03]  /*1a020*/  ISETP.GE.OR P1, PT, R2, R227, !P1 ;  /* 0x000000e30200720c */ /* 0x000fe60004f26670 */
[----:B------:R-:W-:Y:S01]  /*1a030*/  STL [R1+0xe0], R227 ;  /* 0x0000e0e301007387 */ /* 0x000fe20000100800 */
[----:B-1----:R-:W-:Y:S01]  /*1a040*/  FFMA.FTZ R58, R22, -UR28, R58 ;  /* 0x8000001c163a7c23 */ /* 0x002fe2000801003a */
[----:B------:R-:W-:Y:S04]  /*1a050*/  IABS R7, R101 ;  /* 0x0000006500077213 */ /* 0x000fe80000000000 */
[----:B------:R-:W-:Y:S01]  /*1a060*/  FSEL R230, R58, -INF , !P3 ;  /* 0xff8000003ae67808 */ /* 0x000fe20005800000 */
[----:B------:R1:W1:Y:S01]  /*1a070*/  I2F R20, R7 ;  /* 0x0000000700147306 */ /* 0x0002620000201400 */
[----:B--2---:R-:W-:Y:S02]  /*1a080*/  IMAD.U32 R4, RZ, RZ, UR33 ;  /* 0x00000021ff047e24 */ /* 0x004fe4000f8e00ff */
[----:B---3--:R-:W-:Y:S03]  /*1a090*/  FFMA.FTZ R61, R5, -UR28, R61 ;  /* 0x8000001c053d7c23 */ /* 0x008fe6000801003d */
[----:B------:R-:W-:Y:S02]  /*1a0a0*/  LOP3.LUT R6, R221, UR4, R4, 0x96, !PT ;  /* 0x00000004dd067c12 */ /* 0x000fe4000f8e9604 */
[----:B------:R-:W-:Y:S02]  /*1a0b0*/  FMNMX.FTZ R4, R187, R3, !PT ;  /* 0x00000003bb047209 */ /* 0x000fe40007810000 */
[----:B------:R-:W-:Y:S01]  /*1a0c0*/  FSEL R224, R61, -INF , !P0 ;  /* 0xff8000003de07808 */ /* 0x000fe20004000000 */
[----:B------:R-:W-:Y:S01]  /*1a0d0*/  IMAD.WIDE.U32 R30, R6, -0x326172a9, RZ ;  /* 0xcd9e8d57061e7825 */ /* 0x000fe200078e00ff */
[----:B------:R-:W-:Y:S02]  /*1a0e0*/  FMNMX.FTZ R4, R190, R4, !PT ;  /* 0x00000004be047209 */ /* 0x000fe40007810000 */
[----:B------:R-:W-:Y:S02]  /*1a0f0*/  ISETP.GE.AND P0, PT, R0, R222, PT ;  /* 0x000000de0000720c */ /* 0x000fe40003f06270 */
[----:B------:R-:W-:Y:S02]  /*1a100*/  FMNMX.FTZ R5, R184, R4, !PT ;  /* 0x00000004b8057209 */ /* 0x000fe40007810000 */
[----:B------:R-:W-:Y:S02]  /*1a110*/  FMNMX.FTZ R4, R192, R100, !PT ;  /* 0x00000064c0047209 */ /* 0x000fe40007810000 */
[----:B------:R-:W-:Y:S01]  /*1a120*/  FMNMX.FTZ R5, R185, R5, !PT ;  /* 0x00000005b9057209 */ /* 0x000fe20007810000 */
[----:B-1----:R-:W-:Y:S01]  /*1a130*/  IMAD.WIDE.U32 R6, R198, -0x2daee0ad, RZ ;  /* 0xd2511f53c6067825 */ /* 0x002fe200078e00ff */
[----:B------:R-:W-:Y:S02]  /*1a140*/  FMNMX.FTZ R4, R191, R4, !PT ;  /* 0x00000004bf047209 */ /* 0x000fe40007810000 */
        /* <DEDUP_REMOVED lines=9> */
[----:B------:R-:W-:Y:S02]  /*1a1e0*/  IADD3 R5, R226, -R2, RZ ;  /* 0x80000002e2057210 */ /* 0x000fe40007ffe0ff */
[----:B------:R-:W-:Y:S02]  /*1a1f0*/  FMNMX.FTZ R4, R208, R4, !PT ;  /* 0x00000004d0047209 */ /* 0x000fe40007810000 */
[----:B------:R-:W-:Y:S02]  /*1a200*/  FMNMX.FTZ R104, R240, R104, !PT ;  /* 0x00000068f0687209 */ /* 0x000fe40007810000 */
[----:B------:R-:W-:Y:S02]  /*1a210*/  FMNMX.FTZ R4, R207, R4, !PT ;  /* 0x00000004cf047209 */ /* 0x000fe40007810000 */
[----:B------:R-:W-:Y:S02]  /*1a220*/  FMNMX.FTZ R104, R241, R104, !PT ;  /* 0x00000068f1687209 */ /* 0x000fe40007810000 */
[----:B------:R-:W-:Y:S01]  /*1a230*/  FMNMX.FTZ R2, R249, R4, !PT ;  /* 0x00000004f9027209 */ /* 0x000fe20007810000 */
[----:B------:R-:W-:Y:S01]  /*1a240*/  IMAD.IADD R4, R226, 0x1, -R0 ;  /* 0x00000001e2047824 */ /* 0x000fe200078e0a00 */
[----:B------:R-:W-:Y:S02]  /*1a250*/  ISETP.GE.OR P0, PT, R0, R227, !P0 ;  /* 0x000000e30000720c */ /* 0x000fe40004706670 */
[----:B------:R-:W-:Y:S02]  /*1a260*/  FMNMX.FTZ R2, R251, R2, !PT ;  /* 0x00000002fb027209 */ /* 0x000fe40007810000 */
[----:B------:R-:W-:Y:S02]  /*1a270*/  FMNMX.FTZ R104, R235, R104, !PT ;  /* 0x00000068eb687209 */ /* 0x000fe40007810000 */
[----:B------:R-:W-:Y:S02]  /*1a280*/  FMNMX.FTZ R0, R236, R2, !PT ;  /* 0x00000002ec007209 */ /* 0x000fe40007810000 */
[----:B------:R-:W-:Y:S02]  /*1a290*/  IABS R2, R5 ;  /* 0x0000000500027213 */ /* 0x000fe40000000000 */
[----:B------:R-:W-:Y:S02]  /*1a2a0*/  FMNMX.FTZ R104, R234, R104, !PT ;  /* 0x00000068ea687209 */ /* 0x000fe40007810000 */
[----:B------:R-:W1:Y:S01]  /*1a2b0*/  I2F R13, R2 ;  /* 0x00000002000d7306 */ /* 0x000e620000201400 */
[----:B------:R-:W-:Y:S02]  /*1a2c0*/  IABS R5, R4 ;  /* 0x0000000400057213 */ /* 0x000fe40000000000 */
[----:B------:R-:W-:Y:S02]  /*1a2d0*/  FMNMX.FTZ R104, R217, R104, !PT ;  /* 0x00000068d9687209 */ /* 0x000fe40007810000 */
[----:B------:R-:W-:Y:S02]  /*1a2e0*/  FMNMX.FTZ R0, R237, R0, !PT ;  /* 0x00000000ed007209 */ /* 0x000fe40007810000 */
[----:B------:R-:W-:Y:S02]  /*1a2f0*/  FMNMX.FTZ R104, R250, R104, !PT ;  /* 0x00000068fa687209 */ /* 0x000fe40007810000 */
[----:B------:R-:W-:Y:S01]  /*1a300*/  FMNMX.FTZ R0, R218, R0, !PT ;  /* 0x00000000da007209 */ /* 0x000fe20007810000 */
[----:B------:R2:W3:Y:S01]  /*1a310*/  I2F R11, R5 ;  /* 0x00000005000b7306 */ /* 0x0004e20000201400 */
[----:B------:R-:W-:Y:S02]  /*1a320*/  FMNMX.FTZ R104, R216, R104, !PT ;  /* 0x00000068d8687209 */ /* 0x000fe40007810000 */
[----:B------:R-:W-:Y:S02]  /*1a330*/  FMNMX.FTZ R103, R213, R0, !PT ;  /* 0x00000000d5677209 */ /* 0x000fe40007810000 */
[----:B------:R-:W-:Y:S02]  /*1a340*/  FMNMX.FTZ R104, R248, R104, !PT ;  /* 0x00000068f8687209 */ /* 0x000fe40007810000 */
[----:B------:R-:W-:Y:S02]  /*1a350*/  FMNMX.FTZ R0, R193, R105, !PT ;  /* 0x00000069c1007209 */ /* 0x000fe40007810000 */
[----:B------:R-:W-:Y:S02]  /*1a360*/  LOP3.LUT R4, R31, UR16, R246, 0x96, !PT ;  /* 0x000000101f047c12 */ /* 0x000fe4000f8e96f6 */
[----:B------:R-:W-:Y:S02]  /*1a370*/  FMNMX.FTZ R0, R33, R0, !PT ;  /* 0x0000000021007209 */ /* 0x000fe40007810000 */
[----:B------:R-:W-:Y:S01]  /*1a380*/  FMNMX.FTZ R103, R215, R103, !PT ;  /* 0x00000067d7677209 */ /* 0x000fe20007810000 */
[----:B-1----:R-:W-:Y:S01]  /*1a390*/  FFMA.FTZ R62, R13, -UR28, R62 ;  /* 0x8000001c0d3e7c23 */ /* 0x002fe2000801003e */
[----:B------:R-:W1:Y:S01]  /*1a3a0*/  SHFL.BFLY PT, R2, R104, 0x2, 0x1f ;  /* 0x0c401f0068027f89 */ /* 0x000e6200000e0000 */
[----:B------:R-:W-:Y:S01]  /*1a3b0*/  IMAD.WIDE.U32 R12, R12, -0x326172a9, RZ ;  /* 0xcd9e8d570c0c7825 */ /* 0x000fe200078e00ff */
[----:B------:R-:W-:Y:S02]  /*1a3c0*/  FMNMX.FTZ R0, R35, R0, !PT ;  /* 0x0000000023007209 */ /* 0x000fe40007810000 */
[----:B------:R-:W-:Y:S02]  /*1a3d0*/  FSEL R42, R59, -INF , !P2 ;  /* 0xff8000003b2a7808 */ /* 0x000fe40005000000 */
[----:B------:R-:W-:Y:S02]  /*1a3e0*/  FMNMX.FTZ R0, R36, R0, !PT ;  /* 0x0000000024007209 */ /* 0x000fe40007810000 */
[----:B------:R-:W-:Y:S01]  /*1a3f0*/  LOP3.LUT R20, R13, UR12, R180, 0x96, !PT ;  /* 0x0000000c0d147c12 */ /* 0x000fe2000f8e96b4 */
[----:B--2---:R-:W-:Y:S01]  /*1a400*/  IMAD.WIDE.U32 R4, R4, -0x2daee0ad, RZ ;  /* 0xd2511f5304047825 */ /* 0x004fe200078e00ff */
[----:B------:R-:W-:Y:S02]  /*1a410*/  LOP3.LUT R10, R7, UR11, R10, 0x96, !PT ;  /* 0x0000000b070a7c12 */ /* 0x000fe4000f8e960a */
[----:B------:R-:W-:Y:S01]  /*1a420*/  LOP3.LUT R18, R181, UR14, R30, 0x96, !PT ;  /* 0x0000000eb5127c12 */ /* 0x000fe2000f8e961e */
[----:B---3--:R-:W-:Y:S01]  /*1a430*/  FFMA.FTZ R63, R11, -UR28, R63 ;  /* 0x8000001c0b3f7c23 */ /* 0x008fe2000801003f */
[----:B------:R-:W-:Y:S01]  /*1a440*/  LOP3.LUT R17, R5, UR13, R244, 0x96, !PT ;  /* 0x0000000d05117c12 */ /* 0x000fe2000f8e96f4 */
[----:B------:R-:W-:Y:S01]  /*1a450*/  IMAD.WIDE.U32 R10, R10, -0x326172a9, RZ ;  /* 0xcd9e8d570a0a7825 */ /* 0x000fe200078e00ff */
[----:B------:R-:W-:Y:S02]  /*1a460*/  FMNMX.FTZ R5, R194, R106, !PT ;  /* 0x0000006ac2057209 */ /* 0x000fe40007810000 */
[----:B------:R-:W-:Y:S01]  /*1a470*/  FSEL R107, R63, -INF , !P0 ;  /* 0xff8000003f6b7808 */ /* 0x000fe20004000000 */
[----:B------:R-:W-:Y:S01]  /*1a480*/  IMAD.WIDE.U32 R18, R18, -0x2daee0ad, RZ ;  /* 0xd2511f5312127825 */ /* 0x000fe200078e00ff */
[----:B------:R-:W-:Y:S02]  /*1a490*/  LOP3.LUT R12, R11, UR10, R12, 0x96, !PT ;  /* 0x0000000a0b0c7c12 */ /* 0x000fe4000f8e960c */
[----:B------:R-:W-:Y:S02]  /*1a4a0*/  FSEL R45, R62, -INF , !P1 ;  /* 0xff8000003e2d7808 */ /* 0x000fe40004800000 */
[----:B-1----:R-:W-:Y:S01]  /*1a4b0*/  FMNMX.FTZ R104, R104, R2, !PT ;  /* 0x0000000268687209 */ /* 0x002fe20007810000 */
[----:B------:R-:W-:Y:S01]  /*1a4c0*/  IMAD.WIDE.U32 R12, R12, -0x2daee0ad, RZ ;  /* 0xd2511f530c0c7825 */ /* 0x000fe200078e00ff */
        /* <DEDUP_REMOVED lines=15> */
[----:B------:R-:W-:Y:S01]  /*1a5c0*/  LOP3.LUT R21, R19, UR11, R4, 0x96, !PT ;  /* 0x0000000b13157c12 */ /* 0x000fe2000f8e9604 */
[----:B------:R-:W-:Y:S01]  /*1a5d0*/  IMAD.WIDE.U32 R4, R8, -0x326172a9, RZ ;  /* 0xcd9e8d5708047825 */ /* 0x000fe200078e00ff */
[----:B------:R-:W-:Y:S02]  /*1a5e0*/  FMNMX.FTZ R2, R225, R2, !PT ;  /* 0x00000002e1027209 */ /* 0x000fe40007810000 */
[----:B------:R-:W-:Y:S01]  /*1a5f0*/  FMNMX.FTZ R0, R52, R0, !PT ;  /* 0x0000000034007209 */ /* 0x000fe20007810000 */
[----:B------:R-:W-:Y:S01]  /*1a600*/  IMAD.WIDE.U32 R8, R9, -0x326172a9, RZ ;  /* 0xcd9e8d5709087825 */ /* 0x000fe200078e00ff */
[----:B-1----:R-:W-:Y:S02]  /*1a610*/  FMNMX.FTZ R104, R104, R15, !PT ;  /* 0x0000000f68687209 */ /* 0x002fe40007810000 */
[----:B------:R-:W-:Y:S01]  /*1a620*/  LOP3.LUT R11, R5, UR12, R188, 0x96, !PT ;  /* 0x0000000c050b7c12 */ /* 0x000fe2000f8e96bc */
[----:B------:R-:W-:Y:S01]  /*1a630*/  IMAD.WIDE.U32 R246, R21, -0x326172a9, RZ ;  /* 0xcd9e8d5715f67825 */ /* 0x000fe200078e00ff */
[----:B------:R-:W-:Y:S02]  /*1a640*/  LOP3.LUT R9, R9, UR10, R4, 0x96, !PT ;  /* 0x0000000a09097c12 */ /* 0x000fe4000f8e9604 */
[----:B------:R-:W-:Y:S01]  /*1a650*/  FMNMX.FTZ R2, R37, R2, !PT ;  /* 0x0000000225027209 */ /* 0x000fe20007810000 */
[----:B------:R-:W-:Y:S01]  /*1a660*/  IMAD.WIDE.U32 R4, R17, -0x326172a9, RZ ;  /* 0xcd9e8d5711047825 */ /* 0x000fe200078e00ff */
[----:B------:R-:W-:Y:S02]  /*1a670*/  FSETP.NEU.FTZ.AND P3, PT, R104, -INF , PT ;  /* 0xff8000006800780b */ /* 0x000fe40003f7d000 */
[----:B------:R-:W-:Y:S01]  /*1a680*/  FMNMX.FTZ R0, R53, R0, !PT ;  /* 0x0000000035007209 */ /* 0x000fe20007810000 */
[----:B------:R-:W-:Y:S01]  /*1a690*/  IMAD.WIDE.U32 R20, R20, -0x2daee0ad, RZ ;  /* 0xd2511f5314147825 */ /* 0x000fe200078e00ff */
[----:B------:R-:W-:Y:S02]  /*1a6a0*/  LOP3.LUT R19, R5, UR12, R180, 0x96, !PT ;  /* 0x0000000c05137c12 */ /* 0x000fe4000f8e96b4 */
[----:B------:R-:W-:Y:S02]  /*1a6b0*/  FMNMX.FTZ R2, R24, R2, !PT ;  /* 0x0000000218027209 */ /* 0x000fe40007810000 */
[----:B------:R-:W-:Y:S02]  /*1a6c0*/  FMNMX.FTZ R0, R44, R0, !PT ;  /* 0x000000002c007209 */ /* 0x000fe40007810000 */
[----:B------:R-:W-:Y:S02]  /*1a6d0*/  FMNMX.FTZ R5, R23, R2, !PT ;  /* 0x0000000217057209 */ /* 0x000fe40007810000 */
[----:B------:R-:W-:Y:S02]  /*1a6e0*/  FMNMX.FTZ R2, R47, R0, !PT ;  /* 0x000000002f027209 */ /* 0x000fe40007810000 */
[----:B------:R-:W-:Y:S02]  /*1a6f0*/  FMNMX.FTZ R5, R224, R5, !PT ;  /* 0x00000005e0057209 */ /* 0x000fe40007810000 */
[----:B------:R-:W-:Y:S02]  /*1a700*/  FMNMX.FTZ R2, R230, R2, !PT ;  /* 0x00000002e6027209 */ /* 0x000fe40007810000 */
[----:B------:R-:W-:Y:S01]  /*1a710*/  LOP3.LUT R17, R21, UR9, R6, 0x96, !PT ;  /* 0x0000000915117c12 */ /* 0x000fe2000f8e9606 */
[----:B------:R-:W1:Y:S01]  /*1a720*/  SHFL.BFLY PT, R102, R5, 0x2, 0x1f ;  /* 0x0c401f0005667f89 */ /* 0x000e6200000e0000 */
[----:B------:R-:W-:Y:S05]  /*1a730*/  LOP3.LUT R4, R247, UR10, R4, 0x96, !PT ;  /* 0x0000000af7047c12 */ /* 0x000fea000f8e9604 */
[----:B------:R-:W-:Y:S01]  /*1a740*/  IMAD.WIDE.U32 R220, R4, -0x2daee0ad, RZ ;  /* 0xd2511f5304dc7825 */ /* 0x000fe200078e00ff */
[----:B-1----:R-:W-:Y:S05]  /*1a750*/  FMNMX.FTZ R102, R5, R102, !PT ;  /* 0x0000006605667209 */ /* 0x002fea0007810000 */
[----:B------:R-:W1:Y:S02]  /*1a760*/  SHFL.BFLY PT, R24, R102, 0x1, 0x1f ;  /* 0x0c201f0066187f89 */ /* 0x000e6400000e0000 */
[----:B-1----:R-:W-:Y:S04]  /*1a770*/  FMNMX.FTZ R102, R102, R24, !PT ;  /* 0x0000001866667209 */ /* 0x002fe80007810000 */
[C---:B------:R-:W-:Y:S01]  /*1a780*/  FSETP.NEU.FTZ.AND P1, PT, R102.reuse, -INF , PT ;  /* 0xff8000006600780b */ /* 0x040fe20003f3d000 */
[----:B------:R-:W-:Y:S05]  /*1a790*/  FMUL.FTZ R182, R102, c[0x0][0x23c] ;  /* 0x00008f0066b67a20 */ /* 0x000fea0000410000 */
[----:B------:R-:W-:Y:S02]  /*1a7a0*/  FSEL R182, R182, RZ, P1 ;  /* 0x000000ffb6b67208 */ /* 0x000fe40000800000 */
[----:B----4-:R-:W-:Y:S05]  /*1a7b0*/  FMNMX.FTZ R103, R223, R103, !PT ;  /* 0x00000067df677209 */ /* 0x010fea0007810000 */
[----:B------:R-:W1:Y:S02]  /*1a7c0*/  SHFL.BFLY PT, R7, R103, 0x2, 0x1f ;  /* 0x0c401f0067077f89 */ /* 0x000e6400000e0000 */
[----:B-1----:R-:W-:Y:S01]  /*1a7d0*/  FMNMX.FTZ R103, R103, R7, !PT ;  /* 0x0000000767677209 */ /* 0x002fe20007810000 */
[----:B------:R-:W-:Y:S05]  /*1a7e0*/  FMUL.FTZ R7, R104, c[0x0][0x23c] ;  /* 0x00008f0068077a20 */ /* 0x000fea0000410000 */
[----:B------:R-:W1:Y:S01]  /*1a7f0*/  SHFL.BFLY PT, R14, R103, 0x1, 0x1f ;  /* 0x0c201f00670e7f89 */ /* 0x000e6200000e0000 */
[----:B------:R-:W-:Y:S01]  /*1a800*/  FSEL R180, R7, RZ, P3 ;  /* 0x000000ff07b47208 */ /* 0x000fe20001800000 */
[----:B------:R-:W-:Y:S04]  /*1a810*/  IMAD.WIDE.U32 R6, R11, -0x2daee0ad, RZ ;  /* 0xd2511f530b067825 */ /* 0x000fe800078e00ff */
[----:B------:R-:W-:Y:S01]  /*1a820*/  FFMA.FTZ R0, R184, c[0x0][0x23c], -R180 ;  /* 0x00008f00b8007a23 */ /* 0x000fe200000108b4 */
[----:B------:R-:W-:Y:S01]  /*1a830*/  LOP3.LUT R21, R7, UR9, R16, 0x96, !PT ;  /* 0x0000000907157c12 */ /* 0x000fe2000f8e9610 */
[----:B------:R-:W-:Y:S02]  /*1a840*/  IMAD.WIDE.U32 R16, R17, -0x326172a9, RZ ;  /* 0xcd9e8d5711107825 */ /* 0x000fe400078e00ff */
[----:B------:R2:W-:Y:S01]  /*1a850*/  MUFU.EX2 R215, R0 ;  /* 0x0000000000d77308 */ /* 0x0005e20000000800 */
[----:B-1----:R-:W-:Y:S01]  /*1a860*/  FMNMX.FTZ R103, R103, R14, !PT ;  /* 0x0000000e67677209 */ /* 0x002fe20007810000 */
[----:B------:R-:W-:Y:S01]  /*1a870*/  IMAD.WIDE.U32 R14, R9, -0x2daee0ad, RZ ;  /* 0xd2511f53090e7825 */ /* 0x000fe200078e00ff */
[----:B------:R-:W-:Y:S02]  /*1a880*/  LOP3.LUT R9, R13, UR7, R20, 0x96, !PT ;  /* 0x000000070d097c12 */ /* 0x000fe4000f8e9614 */
[C---:B------:R-:W-:Y:S01]  /*1a890*/  FSETP.NEU.FTZ.AND P2, PT, R103.reuse, -INF , PT ;  /* 0xff8000006700780b */ /* 0x040fe20003f5d000 */
[----:B------:R-:W-:Y:S01]  /*1a8a0*/  FMUL.FTZ R181, R103, c[0x0][0x23c] ;  /* 0x00008f0067b57a20 */ /* 0x000fe20000410000 */
[----:B------:R-:W-:Y:S01]  /*1a8b0*/  LOP3.LUT R13, R15, UR7, R6, 0x96, !PT ;  /* 0x000000070f0d7c12 */ /* 0x000fe2000f8e9606 */
[----:B------:R-:W-:Y:S01]  /*1a8c0*/  IMAD.WIDE.U32 R20, R21, -0x326172a9, RZ ;  /* 0xcd9e8d5715147825 */ /* 0x000fe200078e00ff */
[----:B--2---:R-:W-:Y:S03]  /*1a8d0*/  FMNMX.FTZ R0, R42, R2, !PT ;  /* 0x000000022a007209 */ /* 0x004fe60007810000 */
[----:B------:R-:W-:Y:S01]  /*1a8e0*/  FFMA.FTZ R2, R185, c[0x0][0x23c], -R180 ;  /* 0x00008f00b9027a23 */ /* 0x000fe200000108b4 */
[----:B------:R-:W-:Y:S01]  /*1a8f0*/  FSEL R181, R181, RZ, P2 ;  /* 0x000000ffb5b57208 */ /* 0x000fe20001000000 */
[----:B------:R-:W-:Y:S01]  /*1a900*/  IMAD.WIDE.U32 R6, R19, -0x2daee0ad, RZ ;  /* 0xd2511f5313067825 */ /* 0x000fe200078e00ff */
[----:B------:R-:W-:Y:S01]  /*1a910*/  FMNMX.FTZ R0, R45, R0, !PT ;  /* 0x000000002d007209 */ /* 0x000fe20007810000 */
[----:B------:R1:W2:Y:S01]  /*1a920*/  MUFU.EX2 R66, R2 ;  /* 0x0000000200427308 */ /* 0x0002a20000000800 */
[----:B------:R-:W-:Y:S01]  /*1a930*/  LOP3.LUT R19, R21, UR8, R8, 0x96, !PT ;  /* 0x0000000815137c12 */ /* 0x000fe2000f8e9608 */
[--C-:B------:R-:W-:Y:S01]  /*1a940*/  FFMA.FTZ R4, R179, c[0x0][0x23c], -R181.reuse ;  /* 0x00008f00b3047a23 */ /* 0x100fe200000108b5 */
[----:B------:R-:W-:Y:S01]  /*1a950*/  LOP3.LUT R26, R221, UR7, R6, 0x96, !PT ;  /* 0x00000007dd1a7c12 */ /* 0x000fe2000f8e9606 */
[----:B------:R-:W-:Y:S01]  /*1a960*/  FFMA.FTZ R8, R187, c[0x0][0x23c], -R180 ;  /* 0x00008f00bb087a23 */ /* 0x000fe200000108b4 */
[----:B------:R-:W-:Y:S02]  /*1a970*/  FMNMX.FTZ R0, R107, R0, !PT ;  /* 0x000000006b007209 */ /* 0x000fe40007810000 */
[----:B------:R-:W-:Y:S01]  /*1a980*/  LOP3.LUT R27, R7, UR9, R18, 0x96, !PT ;  /* 0x00000009071b7c12 */ /* 0x000fe2000f8e9612 */
[----:B------:R-:W-:Y:S02]  /*1a990*/  IMAD.WIDE.U32 R6, R13, -0x326172a9, RZ ;  /* 0xcd9e8d570d067825 */ /* 0x000fe400078e00ff */
[----:B------:R3:W-:Y:S02]  /*1a9a0*/  MUFU.EX2 R60, R4 ;  /* 0x00000004003c7308 */ /* 0x0007e40000000800 */
[----:B------:R-:W-:Y:S01]  /*1a9b0*/  IMAD.WIDE.U32 R244, R27, -0x326172a9, RZ ;  /* 0xcd9e8d571bf47825 */ /* 0x000fe200078e00ff */
[C---:B------:R-:W-:Y:S02]  /*1a9c0*/  LOP3.LUT R15, R6.reuse, 0xffff, RZ, 0xc0, !PT ;  /* 0x0000ffff060f7812 */ /* 0x040fe400078ec0ff */
[----:B------:R-:W-:Y:S02]  /*1a9d0*/  LOP3.LUT R18, R6, 0xff, RZ, 0xc0, !PT ;  /* 0x000000ff06127812 */ /* 0x000fe400078ec0ff */
[----:B------:R-:W-:Y:S03]  /*1a9e0*/  SHF.R.U32.HI R13, RZ, 0x18, R6 ;  /* 0x00000018ff0d7819 */ /* 0x000fe60000011606 */
[----:B------:R4:W-:Y:S01]  /*1a9f0*/  MUFU.EX2 R58, R8 ;  /* 0x00000008003a7308 */ /* 0x0009e20000000800 */
[--C-:B-1----:R-:W-:Y:S09]  /*1aa00*/  FFMA.FTZ R2, R186, c[0x0][0x23c], -R181.reuse ;  /* 0x00008f00ba027a23 */ /* 0x102ff200000108b5 */
[----:B------:R1:W1:Y:S01]  /*1aa10*/  MUFU.EX2 R219, R2 ;  /* 0x0000000200db7308 */ /* 0x0002620000000800 */
[----:B---3--:R-:W-:Y:S01]  /*1aa20*/  IMAD.WIDE.U32 R4, R9, -0x326172a9, RZ ;  /* 0xcd9e8d5709047825 */ /* 0x008fe200078e00ff */
[----:B------:R-:W-:Y:S02]  /*1aa30*/  LOP3.LUT R9, R17, UR8, R10, 0x96, !PT ;  /* 0x0000000811097c12 */ /* 0x000fe4000f8e960a */
[----:B------:R-:W-:Y:S01]  /*1aa40*/  LOP3.LUT R10, R7, UR17, R20, 0x96, !PT ;  /* 0x00000011070a7c12 */ /* 0x000fe2000f8e9614 */
[----:B------:R-:W-:Y:S01]  /*1aa50*/  FFMA.FTZ R7, R192, c[0x0][0x23c], -R181 ;  /* 0x00008f00c0077a23 */ /* 0x000fe200000108b5 */
[--C-:B------:R-:W-:Y:S02]  /*1aa60*/  SHF.R.U32.HI R21, RZ, 0x10, R4.reuse ;  /* 0x00000010ff157819 */ /* 0x100fe40000011604 */
[C---:B------:R-:W-:Y:S02]  /*1aa70*/  LOP3.LUT R22, R4.reuse, 0xff, RZ, 0xc0, !PT ;  /* 0x000000ff04167812 */ /* 0x040fe400078ec0ff */
[----:B------:R3:W-:Y:S01]  /*1aa80*/  MUFU.EX2 R218, R7 ;  /* 0x0000000700da7308 */ /* 0x0007e20000000800 */
[----:B------:R-:W-:Y:S01]  /*1aa90*/  SHF.R.U32.HI R23, RZ, 0x18, R4 ;  /* 0x00000018ff177819 */ /* 0x000fe20000011604 */
[----:B----4-:R-:W-:Y:S01]  /*1aaa0*/  IMAD.WIDE.U32 R8, R9, -0x2daee0ad, RZ ;  /* 0xd2511f5309087825 */ /* 0x010fe200078e00ff */
[----:B------:R-:W-:Y:S02]  /*1aab0*/  LOP3.LUT R17, R4, 0xffff, RZ, 0xc0, !PT ;  /* 0x0000ffff04117812 */ /* 0x000fe400078ec0ff */
[----:B------:R-:W-:Y:S01]  /*1aac0*/  LOP3.LUT R11, R5, UR17, R16, 0x96, !PT ;  /* 0x00000011050b7c12 */ /* 0x000fe2000f8e9610 */
[----:B------:R-:W-:Y:S01]  /*1aad0*/  IMAD.WIDE.U32 R4, R19, -0x2daee0ad, RZ ;  /* 0xd2511f5313047825 */ /* 0x000fe200078e00ff */
[--C-:B------:R-:W-:Y:S02]  /*1aae0*/  SHF.R.U32.HI R20, RZ, 0x10, R8.reuse ;  /* 0x00000010ff147819 */ /* 0x100fe40000011608 */
[C---:B------:R-:W-:Y:S02]  /*1aaf0*/  LOP3.LUT R19, R8.reuse, 0xffff, RZ, 0xc0, !PT ;  /* 0x0000ffff08137812 */ /* 0x040fe400078ec0ff */
[----:B------:R-:W-:Y:S01]  /*1ab00*/  LOP3.LUT R25, R8, 0xff, RZ, 0xc0, !PT ;  /* 0x000000ff08197812 */ /* 0x000fe200078ec0ff */
[----:B-1----:R-:W1:Y:S01]  /*1ab10*/  SHFL.BFLY PT, R2, R0, 0x2, 0x1f ;  /* 0x0c401f0000027f89 */ /* 0x002e6200000e0000 */
[----:B------:R-:W-:Y:S02]  /*1ab20*/  SHF.R.U32.HI R24, RZ, 0x18, R8 ;  /* 0x00000018ff187819 */ /* 0x000fe40000011608 */
[----:B------:R-:W-:Y:S02]  /*1ab30*/  SHF.R.U32.HI R8, RZ, 0x8, R17 ;  /* 0x00000008ff087819 */ /* 0x000fe40000011611 */
[----:B------:R-:W-:Y:S02]  /*1ab40*/  SHF.R.U32.HI R16, RZ, 0x10, R6 ;  /* 0x00000010ff107819 */ /* 0x000fe40000011606 */
[----:B------:R-:W-:Y:S01]  /*1ab50*/  PRMT R22, R22, 0x5410, R8 ;  /* 0x0000541016167816 */ /* 0x000fe20000000008 */
[----:B------:R-:W-:Y:S01]  /*1ab60*/  FFMA.FTZ R8, R193, c[0x0][0x23c], -R182 ;  /* 0x00008f00c1087a23 */ /* 0x000fe200000108b6 */
[----:B------:R-:W-:Y:S02]  /*1ab70*/  LOP3.LUT R6, R9, UR18, R12, 0x96, !PT ;  /* 0x0000001209067c12 */ /* 0x000fe4000f8e960c */
[C---:B------:R-:W-:Y:S01]  /*1ab80*/  LOP3.LUT R9, R4.reuse, 0xffff, RZ, 0xc0, !PT ;  /* 0x0000ffff04097812 */ /* 0x040fe200078ec0ff */
[----:B---3--:R-:W-:Y:S01]  /*1ab90*/  FFMA.FTZ R7, R191, c[0x0][0x23c], -R181 ;  /* 0x00008f00bf077a23 */ /* 0x008fe200000108b5 */
[----:B------:R3:W-:Y:S01]  /*1aba0*/  MUFU.EX2 R65, R8 ;  /* 0x0000000800417308 */ /* 0x0007e20000000800 */
[----:B------:R-:W-:Y:S01]  /*1abb0*/  LOP3.LUT R184, R5, UR18, R14, 0x96, !PT ;  /* 0x0000001205b87c12 */ /* 0x000fe2000f8e960e */
[--C-:B------:R-:W-:Y:S01]  /*1abc0*/  HSET2.LE.AND R174, R22, R54.reuse, PT ;  /* 0x0000003616ae7233 */ /* 0x100fe20003803000 */
[----:B------:R-:W-:Y:S02]  /*1abd0*/  LOP3.LUT R14, R4, 0xff, RZ, 0xc0, !PT ;  /* 0x000000ff040e7812 */ /* 0x000fe400078ec0ff */
[--C-:B------:R-:W-:Y:S02]  /*1abe0*/  SHF.R.U32.HI R17, RZ, 0x10, R4.reuse ;  /* 0x00000010ff117819 */ /* 0x100fe40000011604 */
[----:B------:R-:W-:Y:S02]  /*1abf0*/  SHF.R.U32.HI R12, RZ, 0x18, R4 ;  /* 0x00000018ff0c7819 */ /* 0x000fe40000011604 */
[----:B------:R-:W-:Y:S01]  /*1ac00*/  LOP3.LUT R4, R16, 0xff, RZ, 0xc0, !PT ;  /* 0x000000ff10047812 */ /* 0x000fe200078ec0ff */
[----:B------:R4:W2:Y:S01]  /*1ac10*/  MUFU.EX2 R227, R7 ;  /* 0x0000000700e37308 */ /* 0x0008a20000000800 */
[----:B-1----:R-:W-:Y:S01]  /*1ac20*/  FMNMX.FTZ R0, R0, R2, !PT ;  /* 0x0000000200007209 */ /* 0x002fe20007810000 */
[----:B------:R-:W-:Y:S01]  /*1ac30*/  FFMA.FTZ R2, R190, c[0x0][0x23c], -R180 ;  /* 0x00008f00be027a23 */ /* 0x000fe200000108b4 */
[----:B------:R-:W-:Y:S02]  /*1ac40*/  PRMT R179, R4, 0x5410, R13 ;  /* 0x0000541004b37816 */ /* 0x000fe4000000000d */
[----:B------:R-:W-:Y:S03]  /*1ac50*/  SHF.R.U32.HI R5, RZ, 0x8, R15 ;  /* 0x00000008ff057819 */ /* 0x000fe6000001160f */
[--C-:B------:R-:W-:Y:S01]  /*1ac60*/  HSET2.LE.AND R179, R179, R54.reuse, PT ;  /* 0x00000036b3b37233 */ /* 0x100fe20003803000 */
[----:B------:R-:W-:Y:S01]  /*1ac70*/  PRMT R18, R18, 0x5410, R5 ;  /* 0x0000541012127816 */ /* 0x000fe20000000005 */
[----:B------:R1:W-:Y:S01]  /*1ac80*/  MUFU.EX2 R56, R2 ;  /* 0x0000000200387308 */ /* 0x0003e20000000800 */
[----:B------:R-:W-:Y:S02]  /*1ac90*/  LOP3.LUT R5, R10, 0xff, RZ, 0xc0, !PT ;  /* 0x000000ff0a057812 */ /* 0x000fe400078ec0ff */
[----:B---3--:R-:W-:Y:S01]  /*1aca0*/  LOP3.LUT R8, R11, 0xff, RZ, 0xc0, !PT ;  /* 0x000000ff0b087812 */ /* 0x008fe200078ec0ff */
[--C-:B------:R-:W-:Y:S01]  /*1acb0*/  HSET2.LE.AND R178, R18, R54.reuse, PT ;  /* 0x0000003612b27233 */ /* 0x100fe20003803000 */
[----:B----4-:R-:W-:Y:S04]  /*1acc0*/  LOP3.LUT R7, R21, 0xff, RZ, 0xc0, !PT ;  /* 0x000000ff15077812 */ /* 0x010fe800078ec0ff */
[----:B------:R-:W-:Y:S02]  /*1acd0*/  PRMT R23, R7, 0x5410, R23 ;  /* 0x0000541007177816 */ /* 0x000fe40000000017 */
[--C-:B------:R-:W-:Y:S03]  /*1ace0*/  SHF.R.U32.HI R7, RZ, 0x10, R11.reuse ;  /* 0x00000010ff077819 */ /* 0x100fe6000001160b */
[--C-:B------:R-:W-:Y:S01]  /*1acf0*/  HSET2.LE.AND R175, R23, R54.reuse, PT ;  /* 0x0000003617af7233 */ /* 0x100fe20003803000 */
[----:B-1----:R-:W1:Y:S01]  /*1ad00*/  SHFL.BFLY PT, R2, R0, 0x1, 0x1f ;  /* 0x0c201f0000027f89 */ /* 0x002e6200000e0000 */
[----:B------:R-:W-:Y:S02]  /*1ad10*/  LOP3.LUT R7, R7, 0xff, RZ, 0xc0, !PT ;  /* 0x000000ff07077812 */ /* 0x000fe400078ec0ff */
[----:B-1----:R-:W-:Y:S01]  /*1ad20*/  FMNMX.FTZ R101, R0, R2, !PT ;  /* 0x0000000200657209 */ /* 0x002fe20007810000 */
[----:B------:R-:W-:Y:S01]  /*1ad30*/  FFMA.FTZ R0, R33, c[0x0][0x23c], -R182 ;  /* 0x00008f0021007a23 */ /* 0x000fe200000108b6 */
[----:B------:R-:W-:Y:S02]  /*1ad40*/  LOP3.LUT R2, R11, 0xffff, RZ, 0xc0, !PT ;  /* 0x0000ffff0b027812 */ /* 0x000fe400078ec0ff */
[C---:B------:R-:W-:Y:S01]  /*1ad50*/  FSETP.NEU.FTZ.AND P0, PT, R101.reuse, -INF , PT ;  /* 0xff8000006500780b */ /* 0x040fe20003f1d000 */
[----:B------:R-:W-:Y:S01]  /*1ad60*/  FMUL.FTZ R183, R101, c[0x0][0x23c] ;  /* 0x00008f0065b77a20 */ /* 0x000fe20000410000 */
[----:B------:R1:W-:Y:S01]  /*1ad70*/  MUFU.EX2 R50, R0 ;  /* 0x0000000000327308 */ /* 0x0003e20000000800 */
[----:B------:R-:W-:Y:S02]  /*1ad80*/  SHF.R.U32.HI R2, RZ, 0x8, R2 ;  /* 0x00000008ff027819 */ /* 0x000fe40000011602 */
[----:B------:R-:W-:Y:S02]  /*1ad90*/  SHF.R.U32.HI R11, RZ, 0x18, R11 ;  /* 0x00000018ff0b7819 */ /* 0x000fe4000001160b */
[----:B------:R-:W-:Y:S02]  /*1ada0*/  FSEL R183, R183, RZ, P0 ;  /* 0x000000ffb7b77208 */ /* 0x000fe40000000000 */
[----:B------:R-:W-:Y:S02]  /*1adb0*/  PRMT R172, R8, 0x5410, R2 ;  /* 0x0000541008ac7816 */ /* 0x000fe40000000002 */
[----:B------:R-:W-:Y:S01]  /*1adc0*/  PRMT R11, R7, 0x5410, R11 ;  /* 0x00005410070b7816 */ /* 0x000fe2000000000b */
[----:B------:R-:W-:Y:S01]  /*1add0*/  FFMA.FTZ R4, R194, c[0x0][0x23c], -R183 ;  /* 0x00008f00c2047a23 */ /* 0x000fe200000108b7 */
[----:B------:R-:W-:Y:S01]  /*1ade0*/  SHF.R.U32.HI R2, RZ, 0x10, R10 ;  /* 0x00000010ff027819 */ /* 0x000fe2000001160a */
[--C-:B------:R-:W-:Y:S01]  /*1adf0*/  HSET2.LE.AND R172, R172, R54.reuse, PT ;  /* 0x00000036acac7233 */ /* 0x100fe20003803000 */
[----:B------:R-:W-:Y:S01]  /*1ae00*/  SHF.R.U32.HI R7, RZ, 0x8, R19 ;  /* 0x00000008ff077819 */ /* 0x000fe20000011613 */
[----:B------:R3:W-:Y:S01]  /*1ae10*/  MUFU.EX2 R61, R4 ;  /* 0x00000004003d7308 */ /* 0x0007e20000000800 */
[----:B------:R-:W-:Y:S01]  /*1ae20*/  LOP3.LUT R8, R6, 0xff, RZ, 0xc0, !PT ;  /* 0x000000ff06087812 */ /* 0x000fe200078ec0ff */
[--C-:B------:R-:W-:Y:S01]  /*1ae30*/  HSET2.LE.AND R173, R11, R54.reuse, PT ;  /* 0x000000360bad7233 */ /* 0x100fe20003803000 */
[----:B------:R-:W-:Y:S02]  /*1ae40*/  PRMT R192, R25, 0x5410, R7 ;  /* 0x0000541019c07816 */ /* 0x000fe40000000007 */
[----:B------:R-:W-:Y:S02]  /*1ae50*/  SHF.R.U32.HI R7, RZ, 0x18, R6 ;  /* 0x00000018ff077819 */ /* 0x000fe40000011606 */
[----:B-1----:R-:W-:Y:S02]  /*1ae60*/  LOP3.LUT R0, R10, 0xffff, RZ, 0xc0, !PT ;  /* 0x0000ffff0a007812 */ /* 0x002fe400078ec0ff */
[----:B------:R-:W-:Y:S02]  /*1ae70*/  SHF.R.U32.HI R10, RZ, 0x18, R10 ;  /* 0x00000018ff0a7819 */ /* 0x000fe4000001160a */
[----:B------:R-:W-:Y:S04]  /*1ae80*/  SHF.R.U32.HI R0, RZ, 0x8, R0 ;  /* 0x00000008ff007819 */ /* 0x000fe80000011600 */
[----:B------:R-:W-:Y:S02]  /*1ae90*/  PRMT R176, R5, 0x5410, R0 ;  /* 0x0000541005b07816 */ /* 0x000fe40000000000 */
[----:B------:R-:W-:Y:S01]  /*1aea0*/  LOP3.LUT R0, R2, 0xff, RZ, 0xc0, !PT ;  /* 0x000000ff02007812 */ /* 0x000fe200078ec0ff */
[----:B------:R-:W-:Y:S01]  /*1aeb0*/  FFMA.FTZ R2, R34, c[0x0][0x23c], -R183 ;  /* 0x00008f0022027a23 */ /* 0x000fe200000108b7 */
[----:B------:R-:W-:Y:S01]  /*1aec0*/  LOP3.LUT R5, R20, 0xff, RZ, 0xc0, !PT ;  /* 0x000000ff14057812 */ /* 0x000fe200078ec0ff */
[--C-:B------:R-:W-:Y:S01]  /*1aed0*/  HSET2.LE.AND R176, R176, R54.reuse, PT ;  /* 0x00000036b0b07233 */ /* 0x100fe20003803000 */
[----:B---3--:R-:W-:Y:S01]  /*1aee0*/  SHF.R.U32.HI R4, RZ, 0x8, R9 ;  /* 0x00000008ff047819 */ /* 0x008fe20000011609 */
[----:B------:R1:W3:Y:S01]  /*1aef0*/  MUFU.EX2 R51, R2 ;  /* 0x0000000200337308 */ /* 0x0002e20000000800 */
[----:B------:R-:W-:Y:S01]  /*1af00*/  PRMT R191, R5, 0x5410, R24 ;  /* 0x0000541005bf7816 */ /* 0x000fe20000000018 */
[----:B------:R-:W-:Y:S01]  /*1af10*/  FFMA.FTZ R5, R36, c[0x0][0x23c], -R182 ;  /* 0x00008f0024057a23 */ /* 0x000fe200000108b6 */
[----:B------:R-:W-:Y:S01]  /*1af20*/  PRMT R194, R14, 0x5410, R4 ;  /* 0x000054100ec27816 */ /* 0x000fe20000000004 */
[----:B------:R-:W4:Y:S01]  /*1af30*/  LDSM.16.MT88.4 R20, [R212+0x9000] ;  /* 0x00900000d414783b */ /* 0x000f220000004200 */
[----:B------:R-:W-:Y:S02]  /*1af40*/  SHF.R.U32.HI R4, RZ, 0x10, R6 ;  /* 0x00000010ff047819 */ /* 0x000fe40000011606 */
[----:B------:R-:W-:Y:S02]  /*1af50*/  PRMT R10, R0, 0x5410, R10 ;  /* 0x00005410000a7816 */ /* 0x000fe4000000000a */
[----:B------:R-:W-:Y:S01]  /*1af60*/  LOP3.LUT R0, R17, 0xff, RZ, 0xc0, !PT ;  /* 0x000000ff11007812 */ /* 0x000fe200078ec0ff */
[----:B------:R2:W-:Y:S01]  /*1af70*/  MUFU.EX2 R229, R5 ;  /* 0x0000000500e57308 */ /* 0x0005e20000000800 */
[----:B------:R-:W-:Y:S01]  /*1af80*/  LOP3.LUT R4, R4, 0xff, RZ, 0xc0, !PT ;  /* 0x000000ff04047812 */ /* 0x000fe200078ec0ff */
[----:B------:R-:W3:Y:S01]  /*1af90*/  LDSM.16.MT88.4 R36, [R214+0x9000] ;  /* 0x00900000d624783b */ /* 0x000ee20000004200 */
[----:B------:R-:W-:Y:S01]  /*1afa0*/  PRMT R193, R0, 0x5410, R12 ;  /* 0x0000541000c17816 */ /* 0x000fe2000000000c */
[----:B------:R-:W-:Y:S01]  /*1afb0*/  HSET2.LE.AND R177, R10, R54, PT ;  /* 0x000000360ab17233 */ /* 0x000fe20003803000 */
[----:B------:R-:W-:Y:S02]  /*1afc0*/  LOP3.LUT R0, R6, 0xffff, RZ, 0xc0, !PT ;  /* 0x0000ffff06007812 */ /* 0x000fe400078ec0ff */
[----:B------:R-:W-:Y:S01]  /*1afd0*/  PRMT R187, R4, 0x5410, R7 ;  /* 0x0000541004bb7816 */ /* 0x000fe20000000007 */
[--C-:B------:R-:W-:Y:S01]  /*1afe0*/  FFMA.FTZ R7, R28, c[0x0][0x23c], -R183.reuse ;  /* 0x00008f001c077a23 */ /* 0x100fe200000108b7 */
[----:B------:R-:W-:Y:S02]  /*1aff0*/  SHF.R.U32.HI R6, RZ, 0x8, R0 ;  /* 0x00000008ff067819 */ /* 0x000fe40000011600 */
[----:B------:R-:W-:Y:S01]  /*1b000*/  LOP3.LUT R10, R189, UR14, R30, 0x96, !PT ;  /* 0x0000000ebd0a7c12 */ /* 0x000fe2000f8e961e */
[----:B------:R4:W-:Y:S01]  /*1b010*/  MUFU.EX2 R46, R7 ;  /* 0x00000007002e7308 */ /* 0x0009e20000000800 */
[----:B------:R-:W-:Y:S01]  /*1b020*/  PRMT R190, R8, 0x5410, R6 ;  /* 0x0000541008be7816 */ /* 0x000fe20000000006 */
[----:B-1----:R-:W-:Y:S01]  /*1b030*/  FFMA.FTZ R2, R35, c[0x0][0x23c], -R182 ;  /* 0x00008f0023027a23 */ /* 0x002fe200000108b6 */
[----:B------:R-:W-:Y:S01]  /*1b040*/  FSEL R0, R103, RZ, P2 ;  /* 0x000000ff67007208 */ /* 0x000fe20001000000 */
[----:B------:R-:W-:Y:S02]  /*1b050*/  FFMA.FTZ R6, R32, c[0x0][0x23c], -R183 ;  /* 0x00008f0020067a23 */ /* 0x000fe400000108b7 */
[----:B------:R-:W-:Y:S04]  /*1b060*/  IMAD.WIDE.U32 R8, R26, -0x326172a9, RZ ;  /* 0xcd9e8d571a087825 */ /* 0x000fe800078e00ff */
[----:B------:R-:W-:Y:S01]  /*1b070*/  IMAD.WIDE.U32 R10, R10, -0x2daee0ad, RZ ;  /* 0xd2511f530a0a7825 */ /* 0x000fe200078e00ff */
[----:B------:R1:W-:Y:S01]  /*1b080*/  MUFU.EX2 R43, R2 ;  /* 0x00000002002b7308 */ /* 0x0003e20000000800 */
[----:B--2---:R-:W-:Y:S02]  /*1b090*/  F2FP.BF16.PACK_AB R5, R66, R215 ;  /* 0x000000d74205723e */ /* 0x004fe400000010ff */
[----:B------:R-:W-:Y:S02]  /*1b0a0*/  LOP3.LUT R222, R8, 0xff, RZ, 0xc0, !PT ;  /* 0x000000ff08de7812 */ /* 0x000fe400078ec0ff */
[----:B------:R-:W-:Y:S02]  /*1b0b0*/  LOP3.LUT R174, R174, R5, RZ, 0xc0, !PT ;  /* 0x00000005aeae7212 */ /* 0x000fe400078ec0ff */
[----:B------:R-:W-:Y:S02]  /*1b0c0*/  F2FP.BF16.PACK_AB R5, R60, R219 ;  /* 0x000000db3c05723e */ /* 0x000fe400000010ff */
[----:B------:R-:W-:Y:S01]  /*1b0d0*/  SHF.R.U32.HI R202, RZ, 0x10, R8 ;  /* 0x00000010ffca7819 */ /* 0x000fe20000011608 */
[----:B------:R-:W2:Y:S01]  /*1b0e0*/  MUFU.EX2 R228, R6 ;  /* 0x0000000600e47308 */ /* 0x000ea20000000800 */
[----:B------:R-:W-:Y:S02]  /*1b0f0*/  LOP3.LUT R175, R175, R5, RZ, 0xc0, !PT ;  /* 0x00000005afaf7212 */ /* 0x000fe400078ec0ff */
[----:B------:R-:W-:Y:S02]  /*1b100*/  F2FP.BF16.PACK_AB R5, R227, R218 ;  /* 0x000000dae305723e */ /* 0x000fe400000010ff */
[----:B----4-:R-:W-:Y:S02]  /*1b110*/  LOP3.LUT R7, R31, UR16, R242, 0x96, !PT ;  /* 0x000000101f077c12 */ /* 0x010fe4000f8e96f2 */
[----:B------:R-:W-:Y:S02]  /*1b120*/  LOP3.LUT R173, R173, R5, RZ, 0xc0, !PT ;  /* 0x00000005adad7212 */ /* 0x000fe400078ec0ff */
[----:B---3--:R-:W-:Y:S01]  /*1b130*/  F2FP.BF16.PACK_AB R5, R51, R61 ;  /* 0x0000003d3305723e */ /* 0x008fe200000010ff */
[----:B------:R-:W-:Y:S01]  /*1b140*/  IMAD.WIDE.U32 R12, R7, -0x2daee0ad, RZ ;  /* 0xd2511f53070c7825 */ /* 0x000fe200078e00ff */
[----:B------:R-:W-:Y:S02]  /*1b150*/  LOP3.LUT R198, R8, 0xffff, RZ, 0xc0, !PT ;  /* 0x0000ffff08c67812 */ /* 0x000fe400078ec0ff */
[----:B------:R-:W-:Y:S02]  /*1b160*/  LOP3.LUT R177, R177, R5, RZ, 0xc0, !PT ;  /* 0x00000005b1b17212 */ /* 0x000fe400078ec0ff */
[----:B-1----:R-:W-:Y:S02]  /*1b170*/  FSEL R2, R104, RZ, P3 ;  /* 0x000000ff68027208 */ /* 0x002fe40001800000 */
[----:B------:R-:W-:Y:S02]  /*1b180*/  LOP3.LUT R186, R9, UR17, R244, 0x96, !PT ;  /* 0x0000001109ba7c12 */ /* 0x000fe4000f8e96f4 */
[----:B------:R-:W-:Y:S01]  /*1b190*/  SHF.R.U32.HI R199, RZ, 0x18, R8 ;  /* 0x00000018ffc77819 */ /* 0x000fe20000011608 */
[----:B------:R-:W-:Y:S01]  /*1b1a0*/  FADD.FTZ R4, -R2, R3 ;  /* 0x0000000302047221 */ /* 0x000fe20000010100 */
[----:B------:R-:W-:Y:S01]  /*1b1b0*/  LOP3.LUT R8, R13, UR13, R238, 0x96, !PT ;  /* 0x0000000d0d087c12 */ /* 0x000fe2000f8e96ee */
[----:B------:R-:W-:Y:S01]  /*1b1c0*/  FADD.FTZ R3, -R0, R100 ;  /* 0x0000006400037221 */ /* 0x000fe20000010100 */
[----:B------:R-:W-:Y:S01]  /*1b1d0*/  FSEL R2, R102, RZ, P1 ;  /* 0x000000ff66027208 */ /* 0x000fe20000800000 */
[----:B------:R-:W-:Y:S01]  /*1b1e0*/  FMUL.FTZ R4, R4, c[0x0][0x23c] ;  /* 0x00008f0004047a20 */ /* 0x000fe20000410000 */
[----:B--2---:R-:W-:Y:S01]  /*1b1f0*/  F2FP.BF16.PACK_AB R5, R46, R228 ;  /* 0x000000e42e05723e */ /* 0x004fe200000010ff */
[----:B------:R-:W-:Y:S01]  /*1b200*/  FMUL.FTZ R3, R3, c[0x0][0x23c] ;  /* 0x00008f0003037a20 */ /* 0x000fe20000410000 */
[----:B------:R-:W-:Y:S01]  /*1b210*/  F2FP.BF16.PACK_AB R6, R56, R58 ;  /* 0x0000003a3806723e */ /* 0x000fe200000010ff */
[----:B------:R-:W-:Y:S01]  /*1b220*/  FADD.FTZ R2, -R2, R105 ;  /* 0x0000006902027221 */ /* 0x000fe20000010100 */
[----:B------:R-:W-:Y:S01]  /*1b230*/  FSEL R0, R101, RZ, P0 ;  /* 0x000000ff65007208 */ /* 0x000fe20000000000 */
[----:B------:R-:W-:Y:S01]  /*1b240*/  IMAD.WIDE.U32 R8, R8, -0x326172a9, RZ ;  /* 0xcd9e8d5708087825 */ /* 0x000fe200078e00ff */
[----:B------:R-:W-:Y:S01]  /*1b250*/  LOP3.LUT R179, R179, R5, RZ, 0xc0, !PT ;  /* 0x00000005b3b37212 */ /* 0x000fe200078ec0ff */
[----:B------:R-:W1:Y:S01]  /*1b260*/  MUFU.EX2 R100, R4 ;  /* 0x0000000400647308 */ /* 0x000e620000000800 */
[----:B------:R-:W-:Y:S01]  /*1b270*/  LOP3.LUT R5, R11, UR11, R12, 0x96, !PT ;  /* 0x0000000b0b057c12 */ /* 0x000fe2000f8e960c */
[----:B------:R-:W-:Y:S01]  /*1b280*/  FADD.FTZ R0, -R0, R106 ;  /* 0x0000006a00007221 */ /* 0x000fe20000010100 */
[----:B------:R-:W-:Y:S01]  /*1b290*/  LOP3.LUT R172, R172, R6, RZ, 0xc0, !PT ;  /* 0x00000006acac7212 */ /* 0x000fe200078ec0ff */
[----:B------:R-:W-:Y:S01]  /*1b2a0*/  FMUL.FTZ R2, R2, c[0x0][0x23c] ;  /* 0x00008f0002027a20 */ /* 0x000fe20000410000 */
[----:B------:R-:W-:Y:S01]  /*1b2b0*/  F2FP.BF16.PACK_AB R6, R50, R65 ;  /* 0x000000413206723e */ /* 0x000fe200000010ff */
[----:B------:R-:W-:Y:S01]  /*1b2c0*/  IMAD.WIDE.U32 R238, R5, -0x326172a9, RZ ;  /* 0xcd9e8d5705ee7825 */ /* 0x000fe200078e00ff */
[----:B------:R-:W-:Y:S02]  /*1b2d0*/  PLOP3.LUT P0, PT, PT, PT, UP0, 0x80, 0x0 ;  /* 0x000000000000781c */ /* 0x000fe40003f0f008 */
[----:B------:R-:W-:Y:S01]  /*1b2e0*/  LOP3.LUT R176, R176, R6, RZ, 0xc0, !PT ;  /* 0x00000006b0b07212 */ /* 0x000fe200078ec0ff */
[----:B------:R-:W-:Y:S01]  /*1b2f0*/  FMUL.FTZ R0, R0, c[0x0][0x23c] ;  /* 0x00008f0000007a20 */ /* 0x000fe20000410000 */
[----:B------:R-:W-:Y:S01]  /*1b300*/  F2FP.BF16.PACK_AB R6, R229, R43 ;  /* 0x0000002be506723e */ /* 0x000fe200000010ff */
[----:B------:R-:W-:Y:S01]  /*1b310*/  FFMA.FTZ R105, R210, c[0x0][0x23c], -R180 ;  /* 0x00008f00d2697a23 */ /* 0x000fe200000108b4 */
[----:B------:R-:W2:Y:S01]  /*1b320*/  MUFU.EX2 R3, R3 ;  /* 0x0000000300037308 */ /* 0x000ea20000000800 */
[----:B------:R-:W-:Y:S01]  /*1b330*/  FFMA.FTZ R106, R211, c[0x0][0x23c], -R181 ;  /* 0x00008f00d36a7a23 */ /* 0x000fe200000108b5 */
[----:B------:R-:W-:Y:S02]  /*1b340*/  LOP3.LUT R178, R178, R6, RZ, 0xc0, !PT ;  /* 0x00000006b2b27212 */ /* 0x000fe400078ec0ff */
[----:B------:R-:W-:Y:S02]  /*1b350*/  LOP3.LUT R6, R9, UR12, R188, 0x96, !PT ;  /* 0x0000000c09067c12 */ /* 0x000fe4000f8e96bc */
[----:B------:R-:W-:Y:S03]  /*1b360*/  LOP3.LUT R8, R239, UR10, R8, 0x96, !PT ;  /* 0x0000000aef087c12 */ /* 0x000fe6000f8e9608 */
[----:B------:R-:W-:Y:S01]  /*1b370*/  IMAD.WIDE.U32 R6, R6, -0x2daee0ad, RZ ;  /* 0xd2511f5306067825 */ /* 0x000fe200078e00ff */
[----:B------:R-:W3:Y:S03]  /*1b380*/  MUFU.EX2 R2, R2 ;  /* 0x0000000200027308 */ /* 0x000ee60000000800 */
[----:B------:R-:W-:Y:S01]  /*1b390*/  IMAD.WIDE.U32 R242, R8, -0x2daee0ad, RZ ;  /* 0xd2511f5308f27825 */ /* 0x000fe200078e00ff */
[----:B------:R-:W-:Y:S03]  /*1b3a0*/  LOP3.LUT R10, R7, UR9, R10, 0x96, !PT ;  /* 0x00000009070a7c12 */ /* 0x000fe6000f8e960a */
[----:B-1----:R-:W-:Y:S01]  /*1b3b0*/  FMUL.FTZ R4, R100, R112 ;  /* 0x0000007064047220 */ /* 0x002fe20000410000 */
[----:B------:R-:W-:Y:S01]  /*1b3c0*/  LOP3.LUT R6, R243, UR7, R6, 0x96, !PT ;  /* 0x00000007f3067c12 */ /* 0x000fe2000f8e9606 */
[----:B------:R-:W-:Y:S01]  /*1b3d0*/  IMAD.WIDE.U32 R188, R10, -0x326172a9, RZ ;  /* 0xcd9e8d570abc7825 */ /* 0x000fe200078e00ff */
[----:B------:R-:W1:Y:S03]  /*1b3e0*/  MUFU.EX2 R0, R0 ;  /* 0x0000000000007308 */ /* 0x000e660000000800 */
[----:B------:R-:W-:Y:S04]  /*1b3f0*/  IMAD.WIDE.U32 R6, R6, -0x326172a9, RZ ;  /* 0xcd9e8d5706067825 */ /* 0x000fe800078e00ff */
[----:B------:R-:W-:Y:S01]  /*1b400*/  FMUL.FTZ R5, R100, R113 ;  /* 0x0000007164057220 */ /* 0x000fe20000410000 */
[----:B------:R-:W-:Y:S01]  /*1b410*/  LOP3.LUT R204, R6, 0xffff, RZ, 0xc0, !PT ;  /* 0x0000ffff06cc7812 */ /* 0x000fe200078ec0ff */
[C---:B------:R-:W-:Y:S01]  /*1b420*/  FMUL.FTZ R16, R100.reuse, R116 ;  /* 0x0000007464107220 */ /* 0x040fe20000410000 */
[----:B------:R-:W-:Y:S01]  /*1b430*/  SHF.R.U32.HI R57, RZ, 0x10, R6 ;  /* 0x00000010ff397819 */ /* 0x000fe20000011606 */
[----:B------:R-:W-:Y:S01]  /*1b440*/  FMUL.FTZ R17, R100, R117 ;  /* 0x0000007564117220 */ /* 0x000fe20000410000 */
[----:B------:R-:W-:Y:S01]  /*1b450*/  LOP3.LUT R59, R6, 0xff, RZ, 0xc0, !PT ;  /* 0x000000ff063b7812 */ /* 0x000fe200078ec0ff */
[----:B--2---:R-:W-:Y:S01]  /*1b460*/  FMUL.FTZ R18, R3, R118 ;  /* 0x0000007603127220 */ /* 0x004fe20000410000 */
[----:B------:R-:W-:Y:S01]  /*1b470*/  LOP3.LUT R185, R7, UR17, R188, 0x96, !PT ;  /* 0x0000001107b97c12 */ /* 0x000fe2000f8e96bc */
[C---:B------:R-:W-:Y:S01]  /*1b480*/  FMUL.FTZ R7, R3.reuse, R115 ;  /* 0x0000007303077220 */ /* 0x040fe20000410000 */
[----:B------:R-:W-:Y:S01]  /*1b490*/  SHF.R.U32.HI R188, RZ, 0x18, R6 ;  /* 0x00000018ffbc7819 */ /* 0x000fe20000011606 */
[C---:B------:R-:W-:Y:S01]  /*1b4a0*/  FMUL.FTZ R6, R3.reuse, R114 ;  /* 0x0000007203067220 */ /* 0x040fe20000410000 */
[----:B------:R-:W-:Y:S01]  /*1b4b0*/  MUFU.EX2 R243, R106 ;  /* 0x0000006a00f37308 */ /* 0x000fe20000000800 */
[C---:B---3--:R-:W-:Y:S02]  /*1b4c0*/  FMUL.FTZ R8, R2.reuse, R108 ;  /* 0x0000006c02087220 */ /* 0x048fe40000410000 */
[C---:B------:R-:W-:Y:S02]  /*1b4d0*/  FMUL.FTZ R9, R2.reuse, R109 ;  /* 0x0000006d02097220 */ /* 0x040fe40000410000 */
[----:B------:R-:W-:Y:S01]  /*1b4e0*/  FMUL.FTZ R12, R2, R120 ;  /* 0x00000078020c7220 */ /* 0x000fe20000410000 */
[-C--:B------:R-:W-:Y:S01]  /*1b4f0*/  HMMA.16816.F32.BF16 R4, R172, R20.reuse, R4 ;  /* 0x00000014ac04723c */ /* 0x080fe20000041804 */
[C---:B-1----:R-:W-:Y:S02]  /*1b500*/  FMUL.FTZ R10, R0.reuse, R110 ;  /* 0x0000006e000a7220 */ /* 0x042fe40000410000 */
[----:B------:R-:W-:Y:S02]  /*1b510*/  FMUL.FTZ R11, R0, R111 ;  /* 0x0000006f000b7220 */ /* 0x000fe40000410000 */
[----:B------:R-:W-:Y:S01]  /*1b520*/  FMUL.FTZ R13, R2, R121 ;  /* 0x00000079020d7220 */ /* 0x000fe20000410000 */
[----:B------:R-:W-:Y:S01]  /*1b530*/  LDSM.16.MT88.4 R108, [R214+0xa000] ;  /* 0x00a00000d66c783b */ /* 0x000fe20000004200 */
[C---:B------:R-:W-:Y:S02]  /*1b540*/  FMUL.FTZ R14, R0.reuse, R122 ;  /* 0x0000007a000e7220 */ /* 0x040fe40000410000 */
[----:B------:R-:W-:Y:S01]  /*1b550*/  FMUL.FTZ R15, R0, R123 ;  /* 0x0000007b000f7220 */ /* 0x000fe20000410000 */
[C---:B------:R-:W-:Y:S02]  /*1b560*/  HMMA.16816.F32.BF16 R8, R176.reuse, R20, R8 ;  /* 0x00000014b008723c */ /* 0x040fe40000041808 */
[C---:B------:R-:W-:Y:S02]  /*1b570*/  FMUL.FTZ R19, R3.reuse, R119 ;  /* 0x0000007703137220 */ /* 0x040fe40000410000 */
[C---:B------:R-:W-:Y:S01]  /*1b580*/  FMUL.FTZ R24, R2.reuse, R124 ;  /* 0x0000007c02187220 */ /* 0x040fe20000410000 */
[----:B------:R-:W-:Y:S01]  /*1b590*/  MOV R124, R58 ;  /* 0x0000003a007c7202 */ /* 0x000fe20000000f00 */
[----:B------:R-:W-:Y:S02]  /*1b5a0*/  FMUL.FTZ R25, R2, R125 ;  /* 0x0000007d02197220 */ /* 0x000fe40000410000 */
[C---:B------:R-:W-:Y:S01]  /*1b5b0*/  FMUL.FTZ R20, R100.reuse, R128 ;  /* 0x0000008064147220 */ /* 0x040fe20000410000 */
[-C--:B------:R-:W-:Y:S03]  /*1b5c0*/  HMMA.16816.F32.BF16 R12, R176, R22.reuse, R12 ;  /* 0x00000016b00c723c */ /* 0x080fe6000004180c */
[----:B------:R-:W-:Y:S02]  /*1b5d0*/  FMUL.FTZ R21, R100, R129 ;  /* 0x0000008164157220 */ /* 0x000fe40000410000 */
[C---:B------:R-:W-:Y:S02]  /*1b5e0*/  FMUL.FTZ R26, R0.reuse, R126 ;  /* 0x0000007e001a7220 */ /* 0x040fe40000410000 */
[----:B------:R-:W-:Y:S01]  /*1b5f0*/  FMUL.FTZ R27, R0, R127 ;  /* 0x0000007f001b7220 */ /* 0x000fe20000410000 */
[C---:B------:R-:W-:Y:S01]  /*1b600*/  HMMA.16816.F32.BF16 R16, R172.reuse, R22, R16 ;  /* 0x00000016ac10723c */ /* 0x040fe20000041810 */
[C---:B------:R-:W-:Y:S03]  /*1b610*/  FMUL.FTZ R35, R3.reuse, R135 ;  /* 0x0000008703237220 */ /* 0x040fe60000410000 */
[C---:B------:R-:W-:Y:S02]  /*1b620*/  FMUL.FTZ R41, R2.reuse, R141 ;  /* 0x0000008d02297220 */ /* 0x040fe40000410000 */
[----:B------:R-:W-:Y:S02]  /*1b630*/  IMAD.MOV.U32 R141, RZ, RZ, R54 ;  /* 0x000000ffff8d7224 */ /* 0x000fe400078e0036 */
[C---:B------:R-:W-:Y:S04]  /*1b640*/  FMUL.FTZ R22, R3.reuse, R130 ;  /* 0x0000008203167220 */ /* 0x040fe80000410000 */
[C---:B------:R-:W-:Y:S01]  /*1b650*/  FMUL.FTZ R23, R3.reuse, R131 ;  /* 0x0000008303177220 */ /* 0x040fe20000410000 */
[--C-:B------:R-:W-:Y:S01]  /*1b660*/  HSET2.LE.AND R118, R194, R141.reuse, PT ;  /* 0x0000008dc2767233 */ /* 0x100fe20003803000 */
[----:B------:R-:W-:Y:S01]  /*1b670*/  IMAD.MOV.U32 R135, RZ, RZ, R53 ;  /* 0x000000ffff877224 */ /* 0x000fe200078e0035 */
[--C-:B------:R-:W-:Y:S01]  /*1b680*/  HSET2.LE.AND R119, R193, R141.reuse, PT ;  /* 0x0000008dc1777233 */ /* 0x100fe20003803000 */
[C---:B------:R-:W-:Y:S02]  /*1b690*/  FMUL.FTZ R28, R2.reuse, R136 ;  /* 0x00000088021c7220 */ /* 0x040fe40000410000 */
[----:B------:R-:W-:Y:S01]  /*1b6a0*/  FMUL.FTZ R29, R2, R137 ;  /* 0x00000089021d7220 */ /* 0x000fe20000410000 */
[-C--:B------:R-:W-:Y:S01]  /*1b6b0*/  HMMA.16816.F32.BF16 R20, R172, R36.reuse, R20 ;  /* 0x00000024ac14723c */ /* 0x080fe20000041814 */
[C---:B------:R-:W-:Y:S02]  /*1b6c0*/  FMUL.FTZ R30, R0.reuse, R138 ;  /* 0x0000008a001e7220 */ /* 0x040fe40000410000 */
[----:B------:R-:W-:Y:S02]  /*1b6d0*/  FMUL.FTZ R31, R0, R139 ;  /* 0x0000008b001f7220 */ /* 0x000fe40000410000 */
[C---:B------:R-:W-:Y:S02]  /*1b6e0*/  FMUL.FTZ R32, R100.reuse, R132 ;  /* 0x0000008464207220 */ /* 0x040fe40000410000 */
[----:B------:R-:W-:Y:S01]  /*1b6f0*/  FMUL.FTZ R33, R100, R133 ;  /* 0x0000008564217220 */ /* 0x000fe20000410000 */
[C---:B------:R-:W-:Y:S01]  /*1b700*/  HMMA.16816.F32.BF16 R24, R176.reuse, R36, R24 ;  /* 0x00000024b018723c */ /* 0x040fe20000041818 */
[C---:B------:R-:W-:Y:S03]  /*1b710*/  FMUL.FTZ R34, R3.reuse, R134 ;  /* 0x0000008603227220 */ /* 0x040fe60000410000 */
[----:B------:R-:W-:Y:S02]  /*1b720*/  IMAD.MOV.U32 R138, RZ, RZ, R250 ;  /* 0x000000ffff8a7224 */ /* 0x000fe400078e00fa */
[----:B------:R-:W-:Y:S01]  /*1b730*/  FMUL.FTZ R40, R2, R140 ;  /* 0x0000008c02287220 */ /* 0x000fe20000410000 */
[----:B------:R1:W-:Y:S01]  /*1b740*/  MUFU.EX2 R250, R105 ;  /* 0x0000006900fa7308 */ /* 0x0003e20000000800 */
[C---:B------:R-:W-:Y:S01]  /*1b750*/  FMUL.FTZ R36, R100.reuse, R144 ;  /* 0x0000009064247220 */ /* 0x040fe20000410000 */
[-C--:B------:R-:W-:Y:S03]  /*1b760*/  HMMA.16816.F32.BF16 R28, R176, R38.reuse, R28 ;  /* 0x00000026b01c723c */ /* 0x080fe6000004181c */
[----:B------:R-:W-:Y:S02]  /*1b770*/  IMAD.MOV.U32 R144, RZ, RZ, R52 ;  /* 0x000000ffff907224 */ /* 0x000fe400078e0034 */
[----:B------:R-:W-:Y:S01]  /*1b780*/  FMUL.FTZ R37, R100, R145 ;  /* 0x0000009164257220 */ /* 0x000fe20000410000 */
[----:B------:R-:W2:Y:S01]  /*1b790*/  LDSM.16.MT88.4 R52, [R212+0xa000] ;  /* 0x00a00000d434783b */ /* 0x000ea20000004200 */
[----:B------:R-:W-:Y:S01]  /*1b7a0*/  IMAD.MOV.U32 R133, RZ, RZ, R43 ;  /* 0x000000ffff857224 */ /* 0x000fe200078e002b */
[C---:B------:R-:W-:Y:S01]  /*1b7b0*/  HMMA.16816.F32.BF16 R32, R172.reuse, R38, R32 ;  /* 0x00000026ac20723c */ /* 0x040fe20000041820 */
[----:B------:R-:W-:Y:S03]  /*1b7c0*/  IMAD.MOV.U32 R131, RZ, RZ, R42 ;  /* 0x000000ffff837224 */ /* 0x000fe600078e002a */
[C---:B------:R-:W-:Y:S02]  /*1b7d0*/  FMUL.FTZ R42, R0.reuse, R142 ;  /* 0x0000008e002a7220 */ /* 0x040fe40000410000 */
[----:B------:R-:W-:Y:S02]  /*1b7e0*/  FMUL.FTZ R43, R0, R143 ;  /* 0x0000008f002b7220 */ /* 0x000fe40000410000 */
[C---:B------:R-:W-:Y:S01]  /*1b7f0*/  FMUL.FTZ R38, R3.reuse, R146 ;  /* 0x0000009203267220 */ /* 0x040fe20000410000 */
[----:B------:R-:W-:Y:S03]  /*1b800*/  MOV R146, R48 ;  /* 0x0000003000927202 */ /* 0x000fe60000000f00 */
[----:B------:R-:W-:Y:S02]  /*1b810*/  FMUL.FTZ R39, R3, R147 ;  /* 0x0000009303277220 */ /* 0x000fe40000410000 */
[----:B------:R-:W-:Y:S02]  /*1b820*/  IMAD.MOV.U32 R132, RZ, RZ, R46 ;  /* 0x000000ffff847224 */ /* 0x000fe400078e002e */
[----:B------:R-:W-:Y:S02]  /*1b830*/  IMAD.MOV.U32 R139, RZ, RZ, R47 ;  /* 0x000000ffff8b7224 */ /* 0x000fe400078e002f */
[----:B------:R-:W-:Y:S02]  /*1b840*/  IMAD.MOV.U32 R136, RZ, RZ, R45 ;  /* 0x000000ffff887224 */ /* 0x000fe400078e002d */
[----:B------:R-:W-:Y:S02]  /*1b850*/  IMAD.MOV.U32 R125, RZ, RZ, R44 ;  /* 0x000000ffff7d7224 */ /* 0x000fe400078e002c */
[C---:B------:R-:W-:Y:S02]  /*1b860*/  FMUL.FTZ R44, R2.reuse, R152 ;  /* 0x00000098022c7220 */ /* 0x040fe40000410000 */
[----:B------:R-:W-:Y:S02]  /*1b870*/  FMUL.FTZ R45, R2, R153 ;  /* 0x00000099022d7220 */ /* 0x000fe40000410000 */
[C---:B------:R-:W-:Y:S02]  /*1b880*/  FMUL.FTZ R46, R0.reuse, R154 ;  /* 0x0000009a002e7220 */ /* 0x040fe40000410000 */
[----:B------:R-:W-:Y:S02]  /*1b890*/  FMUL.FTZ R47, R0, R155 ;  /* 0x0000009b002f7220 */ /* 0x000fe40000410000 */
[----:B-1----:R-:W-:Y:S02]  /*1b8a0*/  FFMA.FTZ R105, R209, c[0x0][0x23c], -R180 ;  /* 0x00008f00d1697a23 */ /* 0x002fe400000108b4 */
[----:B------:R-:W-:Y:S02]  /*1b8b0*/  IMAD.MOV.U32 R145, RZ, RZ, R49 ;  /* 0x000000ffff917224 */ /* 0x000fe400078e0031 */
[C---:B------:R-:W-:Y:S01]  /*1b8c0*/  FMUL.FTZ R48, R100.reuse, R148 ;  /* 0x0000009464307220 */ /* 0x040fe20000410000 */
[----:B------:R1:W3:Y:S01]  /*1b8d0*/  MUFU.EX2 R140, R105 ;  /* 0x00000069008c7308 */ /* 0x0002e20000000800 */
[C---:B------:R-:W-:Y:S01]  /*1b8e0*/  FMUL.FTZ R49, R100.reuse, R149 ;  /* 0x0000009564317220 */ /* 0x040fe20000410000 */
[----:B------:R-:W-:Y:S01]  /*1b8f0*/  MOV R148, R246 ;  /* 0x000000f600947202 */ /* 0x000fe20000000f00 */
[----:B------:R-:W-:Y:S01]  /*1b900*/  IMAD.MOV.U32 R120, RZ, RZ, R51 ;  /* 0x000000ffff787224 */ /* 0x000fe200078e0033 */
[-C--:B--2---:R-:W-:Y:S01]  /*1b910*/  HMMA.16816.F32.BF16 R36, R172, R52.reuse, R36 ;  /* 0x00000034ac24723c */ /* 0x084fe20000041824 */
[----:B------:R-:W-:Y:S02]  /*1b920*/  IMAD.MOV.U32 R127, RZ, RZ, R50 ;  /* 0x000000ffff7f7224 */ /* 0x000fe400078e0032 */
[C---:B------:R-:W-:Y:S02]  /*1b930*/  FMUL.FTZ R50, R3.reuse, R150 ;  /* 0x0000009603327220 */ /* 0x040fe40000410000 */
[C---:B------:R-:W-:Y:S02]  /*1b940*/  FMUL.FTZ R51, R3.reuse, R151 ;  /* 0x0000009703337220 */ /* 0x040fe40000410000 */
[----:B------:R-:W-:Y:S01]  /*1b950*/  IMAD.MOV.U32 R142, RZ, RZ, R249 ;  /* 0x000000ffff8e7224 */ /* 0x000fe200078e00f9 */
[C---:B------:R-:W-:Y:S01]  /*1b960*/  HMMA.16816.F32.BF16 R40, R176.reuse, R52, R40 ;  /* 0x00000034b028723c */ /* 0x040fe20000041828 */
[----:B------:R-:W-:Y:S03]  /*1b970*/  IMAD.MOV.U32 R122, RZ, RZ, R59 ;  /* 0x000000ffff7a7224 */ /* 0x000fe600078e003b */
[----:B------:R-:W-:Y:S02]  /*1b980*/  IMAD.MOV.U32 R130, RZ, RZ, R57 ;  /* 0x000000ffff827224 */ /* 0x000fe400078e0039 */
[----:B------:R-:W-:Y:S02]  /*1b990*/  IMAD.MOV.U32 R134, RZ, RZ, R56 ;  /* 0x000000ffff867224 */ /* 0x000fe400078e0038 */
[C---:B------:R-:W-:Y:S01]  /*1b9a0*/  FMUL.FTZ R52, R100.reuse, R160 ;  /* 0x000000a064347220 */ /* 0x040fe20000410000 */
[-C--:B------:R-:W-:Y:S03]  /*1b9b0*/  HMMA.16816.F32.BF16 R44, R176, R54.reuse, R44 ;  /* 0x00000036b02c723c */ /* 0x080fe6000004182c */
[----:B------:R-:W-:Y:S02]  /*1b9c0*/  FMUL.FTZ R53, R100, R161 ;  /* 0x000000a164357220 */ /* 0x000fe40000410000 */
[----:B-1----:R-:W-:Y:S02]  /*1b9d0*/  FFMA.FTZ R105, R208, c[0x0][0x23c], -R181 ;  /* 0x00008f00d0697a23 */ /* 0x002fe400000108b5 */
[C---:B------:R-:W-:Y:S01]  /*1b9e0*/  FMUL.FTZ R56, R2.reuse, R156 ;  /* 0x0000009c02387220 */ /* 0x040fe20000410000 */
[C---:B------:R-:W-:Y:S01]  /*1b9f0*/  HMMA.16816.F32.BF16 R48, R172.reuse, R54, R48 ;  /* 0x00000036ac30723c */ /* 0x040fe20000041830 */
[----:B------:R-:W-:Y:S01]  /*1ba00*/  FMUL.FTZ R57, R2, R157 ;  /* 0x0000009d02397220 */ /* 0x000fe20000410000 */
[----:B------:R1:W-:Y:S02]  /*1ba10*/  MUFU.EX2 R249, R105 ;  /* 0x0000006900f97308 */ /* 0x0003e40000000800 */
[C---:B------:R-:W-:Y:S02]  /*1ba20*/  FMUL.FTZ R58, R0.reuse, R158 ;  /* 0x0000009e003a7220 */ /* 0x040fe40000410000 */
[----:B------:R-:W-:Y:S02]  /*1ba30*/  FMUL.FTZ R59, R0, R159 ;  /* 0x0000009f003b7220 */ /* 0x000fe40000410000 */
[C---:B------:R-:W-:Y:S04]  /*1ba40*/  FMUL.FTZ R54, R3.reuse, R162 ;  /* 0x000000a203367220 */ /* 0x040fe80000410000 */
[C---:B------:R-:W-:Y:S02]  /*1ba50*/  FMUL.FTZ R55, R3.reuse, R163 ;  /* 0x000000a303377220 */ /* 0x040fe40000410000 */
[----:B------:R-:W-:Y:S02]  /*1ba60*/  IMAD.MOV.U32 R128, RZ, RZ, R61 ;  /* 0x000000ffff807224 */ /* 0x000fe400078e003d */
[----:B------:R-:W-:Y:S02]  /*1ba70*/  IMAD.MOV.U32 R121, RZ, RZ, R60 ;  /* 0x000000ffff797224 */ /* 0x000fe400078e003c */
[C---:B------:R-:W-:Y:S01]  /*1ba80*/  FMUL.FTZ R60, R2.reuse, R168 ;  /* 0x000000a8023c7220 */ /* 0x040fe20000410000 */
[-C--:B------:R-:W-:Y:S01]  /*1ba90*/  HMMA.16816.F32.BF16 R52, R172, R108.reuse, R52 ;  /* 0x0000006cac34723c */ /* 0x080fe20000041834 */
[----:B------:R-:W-:Y:S01]  /*1baa0*/  FMUL.FTZ R61, R2, R169 ;  /* 0x000000a9023d7220 */ /* 0x000fe20000410000 */
[----:B------:R-:W-:Y:S01]  /*1bab0*/  MOV R169, R216 ;  /* 0x000000d800a97202 */ /* 0x000fe20000000f00 */
[C---:B------:R-:W-:Y:S02]  /*1bac0*/  FMUL.FTZ R62, R0.reuse, R170 ;  /* 0x000000aa003e7220 */ /* 0x040fe40000410000 */
[----:B------:R-:W-:Y:S02]  /*1bad0*/  FMUL.FTZ R63, R0, R171 ;  /* 0x000000ab003f7220 */ /* 0x000fe40000410000 */
[----:B------:R-:W-:Y:S01]  /*1bae0*/  IMAD.MOV.U32 R123, RZ, RZ, R66 ;  /* 0x000000ffff7b7224 */ /* 0x000fe200078e0042 */
[C---:B------:R-:W-:Y:S01]  /*1baf0*/  HMMA.16816.F32.BF16 R56, R176.reuse, R108, R56 ;  /* 0x0000006cb038723c */ /* 0x040fe20000041838 */
[----:B------:R-:W-:Y:S03]  /*1bb00*/  IMAD.MOV.U32 R129, RZ, RZ, R65 ;  /* 0x000000ffff817224 */ /* 0x000fe600078e0041 */
[----:B------:R-:W-:Y:S02]  /*1bb10*/  IMAD.MOV.U32 R137, RZ, RZ, R64 ;  /* 0x000000ffff897224 */ /* 0x000fe400078e0040 */
[C---:B------:R-:W-:Y:S02]  /*1bb20*/  FMUL.FTZ R64, R100.reuse, R164 ;  /* 0x000000a464407220 */ /* 0x040fe40000410000 */
[C---:B------:R-:W-:Y:S01]  /*1bb30*/  FMUL.FTZ R65, R100.reuse, R165 ;  /* 0x000000a564417220 */ /* 0x040fe20000410000 */
[-C--:B------:R-:W-:Y:S03]  /*1bb40*/  HMMA.16816.F32.BF16 R60, R176, R110.reuse, R60 ;  /* 0x0000006eb03c723c */ /* 0x080fe6000004183c */
[C---:B------:R-:W-:Y:S02]  /*1bb50*/  FMUL.FTZ R66, R3.reuse, R166 ;  /* 0x000000a603427220 */ /* 0x040fe40000410000 */
[----:B------:R-:W-:Y:S02]  /*1bb60*/  FMUL.FTZ R67, R3, R167 ;  /* 0x000000a703437220 */ /* 0x000fe40000410000 */
[----:B-1----:R-:W-:Y:S01]  /*1bb70*/  FFMA.FTZ R105, R207, c[0x0][0x23c], -R181 ;  /* 0x00008f00cf697a23 */ /* 0x002fe200000108b5 */
[----:B------:R-:W-:Y:S01]  /*1bb80*/  LDSM.16.MT88.4 R164, [R214+0xac00] ;  /* 0x00ac0000d6a4783b */ /* 0x000fe20000004200 */
[----:B------:R-:W-:Y:S02]  /*1bb90*/  IMAD.MOV.U32 R126, RZ, RZ, R248 ;  /* 0x000000ffff7e7224 */ /* 0x000fe400078e00f8 */
[----:B------:R1:W2:Y:S01]  /*1bba0*/  MUFU.EX2 R252, R105 ;  /* 0x0000006900fc7308 */ /* 0x0002a20000000800 */
[C---:B------:R-:W-:Y:S01]  /*1bbb0*/  FMUL.FTZ R68, R100.reuse, R68 ;  /* 0x0000004464447220 */ /* 0x040fe20000410000 */
[C---:B------:R-:W-:Y:S01]  /*1bbc0*/  HMMA.16816.F32.BF16 R64, R172.reuse, R110, R64 ;  /* 0x0000006eac40723c */ /* 0x040fe20000041840 */
[----:B------:R-:W-:Y:S02]  /*1bbd0*/  FMUL.FTZ R69, R100, R69 ;  /* 0x0000004564457220 */ /* 0x000fe40000410000 */
[C---:B------:R-:W-:Y:S01]  /*1bbe0*/  FMUL.FTZ R70, R3.reuse, R70 ;  /* 0x0000004603467220 */ /* 0x040fe20000410000 */
[----:B------:R-:W4:Y:S01]  /*1bbf0*/  LDSM.16.MT88.4 R108, [R212+0xb000] ;  /* 0x00b00000d46c783b */ /* 0x000f220000004200 */
[C---:B------:R-:W-:Y:S02]  /*1bc00*/  FMUL.FTZ R71, R3.reuse, R71 ;  /* 0x0000004703477220 */ /* 0x040fe40000410000 */
[C---:B------:R-:W-:Y:S02]  /*1bc10*/  FMUL.FTZ R72, R2.reuse, R72 ;  /* 0x0000004802487220 */ /* 0x040fe40000410000 */
[----:B------:R-:W-:Y:S03]  /*1bc20*/  FMUL.FTZ R73, R2, R73 ;  /* 0x0000004902497220 */ /* 0x000fe60000410000 */
[C---:B------:R-:W-:Y:S02]  /*1bc30*/  FMUL.FTZ R74, R0.reuse, R74 ;  /* 0x0000004a004a7220 */ /* 0x040fe40000410000 */
[----:B------:R-:W-:Y:S02]  /*1bc40*/  FMUL.FTZ R75, R0, R75 ;  /* 0x0000004b004b7220 */ /* 0x000fe40000410000 */
[C---:B------:R-:W-:Y:S02]  /*1bc50*/  FMUL.FTZ R76, R2.reuse, R76 ;  /* 0x0000004c024c7220 */ /* 0x040fe40000410000 */
[----:B------:R-:W-:Y:S02]  /*1bc60*/  FMUL.FTZ R77, R2, R77 ;  /* 0x0000004d024d7220 */ /* 0x000fe40000410000 */
[----:B------:R-:W-:Y:S02]  /*1bc70*/  FMUL.FTZ R78, R0, R78 ;  /* 0x0000004e004e7220 */ /* 0x000fe40000410000 */
[--C-:B-1----:R-:W-:Y:S02]  /*1bc80*/  FFMA.FTZ R105, R200, c[0x0][0x23c], -R182.reuse ;  /* 0x00008f00c8697a23 */ /* 0x102fe400000108b6 */
[----:B------:R-:W-:Y:S02]  /*1bc90*/  FMUL.FTZ R79, R0, R79 ;  /* 0x0000004f004f7220 */ /* 0x000fe40000410000 */
[C---:B------:R-:W-:Y:S01]  /*1bca0*/  FMUL.FTZ R80, R100.reuse, R80 ;  /* 0x0000005064507220 */ /* 0x040fe20000410000 */
[----:B------:R1:W-:Y:S01]  /*1bcb0*/  MUFU.EX2 R248, R105 ;  /* 0x0000006900f87308 */ /* 0x0003e20000000800 */
[C---:B------:R-:W-:Y:S02]  /*1bcc0*/  FMUL.FTZ R81, R100.reuse, R81 ;  /* 0x0000005164517220 */ /* 0x040fe40000410000 */
[C---:B------:R-:W-:Y:S02]  /*1bcd0*/  FMUL.FTZ R82, R3.reuse, R82 ;  /* 0x0000005203527220 */ /* 0x040fe40000410000 */
[C---:B------:R-:W-:Y:S02]  /*1bce0*/  FMUL.FTZ R83, R3.reuse, R83 ;  /* 0x0000005303537220 */ /* 0x040fe40000410000 */
[----:B------:R-:W-:Y:S02]  /*1bcf0*/  IMAD.MOV.U32 R147, RZ, RZ, R251 ;  /* 0x000000ffff937224 */ /* 0x000fe400078e00fb */
[C---:B------:R-:W-:Y:S02]  /*1bd00*/  FMUL.FTZ R84, R100.reuse, R84 ;  /* 0x0000005464547220 */ /* 0x040fe40000410000 */
[----:B------:R-:W-:Y:S02]  /*1bd10*/  FMUL.FTZ R85, R100, R85 ;  /* 0x0000005564557220 */ /* 0x000fe40000410000 */
[C---:B------:R-:W-:Y:S02]  /*1bd20*/  FMUL.FTZ R86, R3.reuse, R86 ;  /* 0x0000005603567220 */ /* 0x040fe40000410000 */
[----:B------:R-:W-:Y:S02]  /*1bd30*/  FMUL.FTZ R87, R3, R87 ;  /* 0x0000005703577220 */ /* 0x000fe40000410000 */
[C---:B------:R-:W-:Y:S01]  /*1bd40*/  FMUL.FTZ R88, R2.reuse, R88 ;  /* 0x0000005802587220 */ /* 0x040fe20000410000 */
[-C--:B----4-:R-:W-:Y:S01]  /*1bd50*/  HMMA.16816.F32.BF16 R68, R172, R108.reuse, R68 ;  /* 0x0000006cac44723c */ /* 0x090fe20000041844 */
[----:B------:R-:W-:Y:S02]  /*1bd60*/  FMUL.FTZ R89, R2, R89 ;  /* 0x0000005902597220 */ /* 0x000fe40000410000 */
[C---:B------:R-:W-:Y:S02]  /*1bd70*/  FMUL.FTZ R90, R0.reuse, R90 ;  /* 0x0000005a005a7220 */ /* 0x040fe40000410000 */
[----:B------:R-:W-:Y:S02]  /*1bd80*/  FMUL.FTZ R91, R0, R91 ;  /* 0x0000005b005b7220 */ /* 0x000fe40000410000 */
[----:B-1----:R-:W-:Y:S01]  /*1bd90*/  FFMA.FTZ R105, R197, c[0x0][0x23c], -R182 ;  /* 0x00008f00c5697a23 */ /* 0x002fe200000108b6 */
[C---:B------:R-:W-:Y:S01]  /*1bda0*/  HMMA.16816.F32.BF16 R72, R176.reuse, R108, R72 ;  /* 0x0000006cb048723c */ /* 0x040fe20000041848 */
[----:B------:R-:W-:Y:S02]  /*1bdb0*/  IMAD.MOV.U32 R149, RZ, RZ, R247 ;  /* 0x000000ffff957224 */ /* 0x000fe400078e00f7 */
[----:B------:R1:W-:Y:S01]  /*1bdc0*/  MUFU.EX2 R251, R105 ;  /* 0x0000006900fb7308 */ /* 0x0003e20000000800 */
[----:B------:R-:W-:Y:S02]  /*1bdd0*/  IMAD.MOV.U32 R152, RZ, RZ, R240 ;  /* 0x000000ffff987224 */ /* 0x000fe400078e00f0 */
[----:B------:R-:W-:Y:S02]  /*1bde0*/  IMAD.MOV.U32 R153, RZ, RZ, R237 ;  /* 0x000000ffff997224 */ /* 0x000fe400078e00ed */
[----:B------:R-:W-:Y:S01]  /*1bdf0*/  FFMA.FTZ R106, R203, c[0x0][0x23c], -R183 ;  /* 0x00008f00cb6a7a23 */ /* 0x000fe200000108b7 */
[-C--:B------:R-:W-:Y:S03]  /*1be00*/  HMMA.16816.F32.BF16 R76, R176, R110.reuse, R76 ;  /* 0x0000006eb04c723c */ /* 0x080fe6000004184c */
[----:B------:R-:W-:Y:S02]  /*1be10*/  IMAD.MOV.U32 R154, RZ, RZ, R236 ;  /* 0x000000ffff9a7224 */ /* 0x000fe400078e00ec */
[C---:B------:R-:W-:Y:S01]  /*1be20*/  FMUL.FTZ R92, R2.reuse, R92 ;  /* 0x0000005c025c7220 */ /* 0x040fe20000410000 */
[----:B------:R4:W-:Y:S01]  /*1be30*/  MUFU.EX2 R236, R106 ;  /* 0x0000006a00ec7308 */ /* 0x0009e20000000800 */
[----:B------:R-:W-:Y:S01]  /*1be40*/  FMUL.FTZ R93, R2, R93 ;  /* 0x0000005d025d7220 */ /* 0x000fe20000410000 */
[C---:B------:R-:W-:Y:S01]  /*1be50*/  HMMA.16816.F32.BF16 R80, R172.reuse, R110, R80 ;  /* 0x0000006eac50723c */ /* 0x040fe20000041850 */
[C---:B------:R-:W-:Y:S01]  /*1be60*/  FMUL.FTZ R94, R0.reuse, R94 ;  /* 0x0000005e005e7220 */ /* 0x040fe20000410000 */
[----:B------:R-:W2:Y:S02]  /*1be70*/  LDSM.16.MT88.4 R108, [R214+0xb000] ;  /* 0x00b00000d66c783b */ /* 0x000ea40000004200 */
[----:B------:R-:W-:Y:S02]  /*1be80*/  FMUL.FTZ R95, R0, R95 ;  /* 0x0000005f005f7220 */ /* 0x000fe40000410000 */
[----:B------:R-:W-:Y:S02]  /*1be90*/  FFMA.FTZ R112, R233, c[0x0][0x23c], -R180 ;  /* 0x00008f00e9707a23 */ /* 0x000fe400000108b4 */
[----:B------:R-:W-:Y:S04]  /*1bea0*/  IMAD.MOV.U32 R155, RZ, RZ, R235 ;  /* 0x000000ffff9b7224 */ /* 0x000fe800078e00eb */
[----:B-1----:R-:W-:Y:S02]  /*1beb0*/  FFMA.FTZ R105, R196, c[0x0][0x23c], -R183 ;  /* 0x00008f00c4697a23 */ /* 0x002fe400000108b7 */
[----:B------:R-:W-:Y:S02]  /*1bec0*/  IMAD.MOV.U32 R143, RZ, RZ, R241 ;  /* 0x000000ffff8f7224 */ /* 0x000fe400078e00f1 */
[C---:B------:R-:W-:Y:S01]  /*1bed0*/  FMUL.FTZ R96, R100.reuse, R96 ;  /* 0x0000006064607220 */ /* 0x040fe20000410000 */
[----:B------:R1:W-:Y:S01]  /*1bee0*/  MUFU.EX2 R246, R105 ;  /* 0x0000006900f67308 */ /* 0x0003e20000000800 */
[----:B------:R-:W-:Y:S02]  /*1bef0*/  FMUL.FTZ R97, R100, R97 ;  /* 0x0000006164617220 */ /* 0x000fe40000410000 */
[C---:B------:R-:W-:Y:S02]  /*1bf00*/  FMUL.FTZ R98, R3.reuse, R98 ;  /* 0x0000006203627220 */ /* 0x040fe40000410000 */
[----:B------:R-:W-:Y:S01]  /*1bf10*/  FMUL.FTZ R99, R3, R99 ;  /* 0x0000006303637220 */ /* 0x000fe20000410000 */
[----:B----4-:R-:W-:Y:S01]  /*1bf20*/  SHF.R.U32.HI R106, RZ, 0x18, R184 ;  /* 0x00000018ff6a7819 */ /* 0x010fe200000116b8 */
[----:B------:R-:W-:Y:S02]  /*1bf30*/  IMAD.MOV.U32 R151, RZ, RZ, R149 ;  /* 0x000000ffff977224 */ /* 0x000fe400078e0095 */
[----:B------:R-:W-:Y:S01]  /*1bf40*/  IMAD.MOV.U32 R150, RZ, RZ, R148 ;  /* 0x000000ffff967224 */ /* 0x000fe200078e0094 */
[----:B------:R4:W-:Y:S01]  /*1bf50*/  MUFU.EX2 R241, R112 ;  /* 0x0000007000f17308 */ /* 0x0009e20000000800 */
[----:B------:R-:W-:Y:S02]  /*1bf60*/  IMAD.MOV.U32 R161, RZ, RZ, R151 ;  /* 0x000000ffffa17224 */ /* 0x000fe400078e0097 */
[----:B------:R-:W-:Y:S02]  /*1bf70*/  IMAD.MOV.U32 R151, RZ, RZ, R221 ;  /* 0x000000ffff977224 */ /* 0x000fe400078e00dd */
[----:B------:R-:W-:Y:S01]  /*1bf80*/  IMAD.MOV.U32 R160, RZ, RZ, R150 ;  /* 0x000000ffffa07224 */ /* 0x000fe200078e0096 */
[----:B------:R-:W-:Y:S01]  /*1bf90*/  MOV R150, R220 ;  /* 0x000000dc00967202 */ /* 0x000fe20000000f00 */
[----:B------:R-:W-:Y:S02]  /*1bfa0*/  IMAD.MOV.U32 R168, RZ, RZ, R126 ;  /* 0x000000ffffa87224 */ /* 0x000fe400078e007e */
[----:B------:R-:W-:Y:S02]  /*1bfb0*/  IMAD.MOV.U32 R162, RZ, RZ, R160 ;  /* 0x000000ffffa27224 */ /* 0x000fe400078e00a0 */
[----:B------:R-:W-:Y:S02]  /*1bfc0*/  IMAD.MOV.U32 R163, RZ, RZ, R161 ;  /* 0x000000ffffa37224 */ /* 0x000fe400078e00a1 */
[----:B-1----:R-:W-:Y:S01]  /*1bfd0*/  FFMA.FTZ R105, R195, c[0x0][0x23c], -R183 ;  /* 0x00008f00c3697a23 */ /* 0x002fe200000108b7 */
[-C--:B--2---:R-:W-:Y:S03]  /*1bfe0*/  HMMA.16816.F32.BF16 R84, R172, R108.reuse, R84 ;  /* 0x0000006cac54723c */ /* 0x084fe60000041854 */
[----:B------:R1:W-:Y:S05]  /*1bff0*/  MUFU.EX2 R247, R105 ;  /* 0x0000006900f77308 */ /* 0x0003ea0000000800 */
[C---:B------:R-:W-:Y:S01]  /*1c000*/  HMMA.16816.F32.BF16 R88, R176.reuse, R108, R88 ;  /* 0x0000006cb058723c */ /* 0x040fe20000041858 */
[----:B----4-:R-:W2:Y:S06]  /*1c010*/  LDSM.16.MT88.4 R112, [R212+0x9400] ;  /* 0x00940000d470783b */ /* 0x010eac0000004200 */
[----:B------:R-:W-:Y:S01]  /*1c020*/  FFMA.FTZ R109, R232, c[0x0][0x23c], -R180 ;  /* 0x00008f00e86d7a23 */ /* 0x000fe200000108b4 */
[-C--:B------:R-:W-:Y:S01]  /*1c030*/  HMMA.16816.F32.BF16 R92, R176, R110.reuse, R92 ;  /* 0x0000006eb05c723c */ /* 0x080fe2000004185c */
[----:B------:R-:W-:Y:S02]  /*1c040*/  FFMA.FTZ R108, R231, c[0x0][0x23c], -R181 ;  /* 0x00008f00e76c7a23 */ /* 0x000fe400000108b5 */
[----:B------:R4:W2:Y:S05]  /*1c050*/  MUFU.EX2 R244, R109 ;  /* 0x0000006d00f47308 */ /* 0x0008aa0000000800 */
[----:B------:R-:W-:Y:S01]  /*1c060*/  HMMA.16816.F32.BF16 R96, R172, R110, R96 ;  /* 0x0000006eac60723c */ /* 0x000fe20000041860 */
[--C-:B-1----:R-:W-:Y:S04]  /*1c070*/  FFMA.FTZ R105, R205, c[0x0][0x23c], -R182.reuse ;  /* 0x00008f00cd697a23 */ /* 0x102fe800000108b6 */
[----:B------:R1:W1:Y:S02]  /*1c080*/  MUFU.EX2 R240, R108 ;  /* 0x0000006c00f07308 */ /* 0x0002640000000800 */
[----:B------:R-:W-:Y:S01]  /*1c090*/  LOP3.LUT R110, R184, 0xff, RZ, 0xc0, !PT ;  /* 0x000000ffb86e7812 */ /* 0x000fe200078ec0ff */
[--C-:B------:R-:W-:Y:S07]  /*1c0a0*/  HSET2.LE.AND R111, R191, R141.reuse, PT ;  /* 0x0000008dbf6f7233 */ /* 0x100fee0003803000 */
[----:B------:R2:W-:Y:S01]  /*1c0b0*/  MUFU.EX2 R239, R105 ;  /* 0x0000006900ef7308 */ /* 0x0005e20000000800 */
[----:B----4-:R-:W-:Y:S09]  /*1c0c0*/  FFMA.FTZ R109, R206, c[0x0][0x23c], -R182 ;  /* 0x00008f00ce6d7a23 */ /* 0x010ff200000108b6 */
[----:B------:R4:W-:Y:S01]  /*1c0d0*/  MUFU.EX2 R237, R109 ;  /* 0x0000006d00ed7308 */ /* 0x0009e20000000800 */
[----:B-1----:R-:W-:Y:S02]  /*1c0e0*/  SHF.R.U32.HI R108, RZ, 0x10, R184 ;  /* 0x00000010ff6c7819 */ /* 0x002fe400000116b8 */
[----:B--2---:R-:W-:Y:S04]  /*1c0f0*/  LOP3.LUT R105, R184, 0xffff, RZ, 0xc0, !PT ;  /* 0x0000ffffb8697812 */ /* 0x004fe800078ec0ff */
[----:B----4-:R-:W-:Y:S02]  /*1c100*/  SHF.R.U32.HI R109, RZ, 0x8, R105 ;  /* 0x00000008ff6d7819 */ /* 0x010fe40000011669 */
[----:B------:R-:W-:Y:S01]  /*1c110*/  LOP3.LUT R105, R108, 0xff, RZ, 0xc0, !PT ;  /* 0x000000ff6c697812 */ /* 0x000fe200078ec0ff */
[----:B------:R-:W-:Y:S01]  /*1c120*/  FFMA.FTZ R108, R201, c[0x0][0x23c], -R183 ;  /* 0x00008f00c96c7a23 */ /* 0x000fe200000108b7 */
[----:B------:R-:W-:Y:S01]  /*1c130*/  PRMT R116, R110, 0x5410, R109 ;  /* 0x000054106e747816 */ /* 0x000fe2000000006d */
[--C-:B------:R-:W-:Y:S01]  /*1c140*/  HSET2.LE.AND R110, R192, R141.reuse, PT ;  /* 0x0000008dc06e7233 */ /* 0x100fe20003803000 */
[----:B------:R-:W-:Y:S01]  /*1c150*/  PRMT R117, R105, 0x5410, R106 ;  /* 0x0000541069757816 */ /* 0x000fe2000000006a */
[----:B------:R1:W2:Y:S01]  /*1c160*/  MUFU.EX2 R235, R108 ;  /* 0x0000006c00eb7308 */ /* 0x0002a20000000800 */
[----:B---3--:R-:W-:Y:S01]  /*1c170*/  F2FP.BF16.PACK_AB R105, R140, R250 ;  /* 0x000000fa8c69723e */ /* 0x008fe200000010ff */
[--C-:B------:R-:W-:Y:S01]  /*1c180*/  HSET2.LE.AND R116, R116, R141.reuse, PT ;  /* 0x0000008d74747233 */ /* 0x100fe20003803000 */
[----:B------:R-:W-:Y:S01]  /*1c190*/  F2FP.BF16.PACK_AB R106, R252, R249 ;  /* 0x000000f9fc6a723e */ /* 0x000fe200000010ff */
[--C-:B------:R-:W-:Y:S01]  /*1c1a0*/  HSET2.LE.AND R109, R187, R141.reuse, PT ;  /* 0x0000008dbb6d7233 */ /* 0x100fe20003803000 */
[----:B------:R-:W-:Y:S01]  /*1c1b0*/  LOP3.LUT R110, R110, R105, RZ, 0xc0, !PT ;  /* 0x000000696e6e7212 */ /* 0x000fe200078ec0ff */
[--C-:B------:R-:W-:Y:S01]  /*1c1c0*/  HSET2.LE.AND R117, R117, R141.reuse, PT ;  /* 0x0000008d75757233 */ /* 0x100fe20003803000 */
[----:B------:R-:W-:Y:S02]  /*1c1d0*/  F2FP.BF16.PACK_AB R105, R244, R241 ;  /* 0x000000f1f469723e */ /* 0x000fe400000010ff */
[----:B------:R-:W-:Y:S02]  /*1c1e0*/  LOP3.LUT R111, R111, R106, RZ, 0xc0, !PT ;  /* 0x0000006a6f6f7212 */ /* 0x000fe400078ec0ff */
[----:B------:R-:W-:Y:S04]  /*1c1f0*/  F2FP.BF16.PACK_AB R106, R243, R240 ;  /* 0x000000f0f36a723e */ /* 0x000fe800000010ff */
[----:B------:R-:W-:Y:S02]  /*1c200*/  LOP3.LUT R109, R109, R106, RZ, 0xc0, !PT ;  /* 0x0000006a6d6d7212 */ /* 0x000fe400078ec0ff */
[----:B------:R-:W-:Y:S04]  /*1c210*/  F2FP.BF16.PACK_AB R106, R247, R246 ;  /* 0x000000f6f76a723e */ /* 0x000fe800000010ff */
[----:B------:R-:W-:Y:S01]  /*1c220*/  LOP3.LUT R119, R119, R106, RZ, 0xc0, !PT ;  /* 0x0000006a77777212 */ /* 0x000fe200078ec0ff */
[--C-:B-1----:R-:W-:Y:S01]  /*1c230*/  HSET2.LE.AND R108, R190, R141.reuse, PT ;  /* 0x0000008dbe6c7233 */ /* 0x102fe20003803000 */
[----:B--2---:R-:W-:Y:S04]  /*1c240*/  F2FP.BF16.PACK_AB R106, R235, R236 ;  /* 0x000000eceb6a723e */ /* 0x004fe800000010ff */
[----:B------:R-:W-:Y:S02]  /*1c250*/  LOP3.LUT R108, R108, R105, RZ, 0xc0, !PT ;  /* 0x000000696c6c7212 */ /* 0x000fe400078ec0ff */
[----:B------:R-:W-:Y:S02]  /*1c260*/  F2FP.BF16.PACK_AB R105, R251, R248 ;  /* 0x000000f8fb69723e */ /* 0x000fe400000010ff */
[----:B------:R-:W-:Y:S02]  /*1c270*/  LOP3.LUT R117, R117, R106, RZ, 0xc0, !PT ;  /* 0x0000006a75757212 */ /* 0x000fe400078ec0ff */
[----:B------:R-:W-:Y:S01]  /*1c280*/  LOP3.LUT R118, R118, R105, RZ, 0xc0, !PT ;  /* 0x0000006976767212 */ /* 0x000fe200078ec0ff */
[-C--:B------:R-:W-:Y:S01]  /*1c290*/  HMMA.16816.F32.BF16 R4, R108, R112.reuse, R4 ;  /* 0x000000706c04723c */ /* 0x080fe20000041804 */
[----:B------:R-:W-:Y:S02]  /*1c2a0*/  F2FP.BF16.PACK_AB R105, R239, R237 ;  /* 0x000000edef69723e */ /* 0x000fe400000010ff */
[----:B------:R-:W-:Y:S02]  /*1c2b0*/  SHF.R.U32.HI R106, RZ, 0x8, R198 ;  /* 0x00000008ff6a7819 */ /* 0x000fe400000116c6 */
[----:B------:R-:W-:Y:S01]  /*1c2c0*/  LOP3.LUT R116, R116, R105, RZ, 0xc0, !PT ;  /* 0x0000006974747212 */ /* 0x000fe200078ec0ff */
[----:B------:R-:W-:Y:S02]  /*1c2d0*/  FFMA.FTZ R105, R155, c[0x0][0x23c], -R180 ;  /* 0x00008f009b697a23 */ /* 0x000fe400000108b4 */
[----:B------:R-:W-:Y:S01]  /*1c2e0*/  IMAD.MOV.U32 R155, RZ, RZ, R154 ;  /* 0x000000ffff9b7224 */ /* 0x000fe200078e009a */
[----:B------:R-:W-:Y:S01]  /*1c2f0*/  MOV R154, R153 ;  /* 0x00000099009a7202 */ /* 0x000fe20000000f00 */
[----:B------:R1:W-:Y:S02]  /*1c300*/  MUFU.EX2 R233, R105 ;  /* 0x0000006900e97308 */ /* 0x0003e40000000800 */
        /* <DEDUP_REMOVED lines=10> */
[----:B------:R-:W2:Y:S01]  /*1c3b0*/  LDL.LU R135, [R1+0x28] ;  /* 0x0000280001877983 */ /* 0x000ea20000300800 */
[C---:B------:R-:W-:Y:S03]  /*1c3c0*/  HMMA.16816.F32.BF16 R16, R108.reuse, R114, R16 ;  /* 0x000000726c10723c */ /* 0x040fe60000041810 */
[----:B------:R-:W3:Y:S01]  /*1c3d0*/  LDSM.16.MT88.4 R112, [R214+0x9400] ;  /* 0x00940000d670783b */ /* 0x000ee20000004200 */
[----:B-1----:R-:W-:Y:S04]  /*1c3e0*/  FFMA.FTZ R105, R234, c[0x0][0x23c], -R180 ;  /* 0x00008f00ea697a23 */ /* 0x002fe800000108b4 */
[----:B------:R1:W-:Y:S04]  /*1c3f0*/  MUFU.EX2 R234, R105 ;  /* 0x0000006900ea7308 */ /* 0x0003e80000000800 */
[----:B-1----:R-:W-:Y:S01]  /*1c400*/  FFMA.FTZ R105, R155, c[0x0][0x23c], -R181 ;  /* 0x00008f009b697a23 */ /* 0x002fe200000108b5 */
[----:B------:R-:W-:Y:S01]  /*1c410*/  MOV R155, R154 ;  /* 0x0000009a009b7202 */ /* 0x000fe20000000f00 */
[----:B------:R-:W-:Y:S02]  /*1c420*/  IMAD.MOV.U32 R154, RZ, RZ, R153 ;  /* 0x000000ffff9a7224 */ /* 0x000fe400078e0099 */
[----:B------:R-:W-:Y:S02]  /*1c430*/  IMAD.MOV.U32 R153, RZ, RZ, R152 ;  /* 0x000000ffff997224 */ /* 0x000fe400078e0098 */
[----:B------:R1:W-:Y:S01]  /*1c440*/  MUFU.EX2 R232, R105 ;  /* 0x0000006900e87308 */ /* 0x0003e20000000800 */
[----:B------:R-:W-:Y:S02]  /*1c450*/  IMAD.MOV.U32 R152, RZ, RZ, R143 ;  /* 0x000000ffff987224 */ /* 0x000fe400078e008f */
[----:B------:R-:W-:Y:S02]  /*1c460*/  IMAD.MOV.U32 R143, RZ, RZ, R142 ;  /* 0x000000ffff8f7224 */ /* 0x000fe400078e008e */
[----:B------:R-:W-:Y:S01]  /*1c470*/  IMAD.MOV.U32 R142, RZ, RZ, R147 ;  /* 0x000000ffff8e7224 */ /* 0x000fe200078e0093 */
[-C--:B---3--:R-:W-:Y:S01]  /*1c480*/  HMMA.16816.F32.BF16 R20, R108, R112.reuse, R20 ;  /* 0x000000706c14723c */ /* 0x088fe20000041814 */
[----:B------:R-:W-:Y:S02]  /*1c490*/  IMAD.MOV.U32 R147, RZ, RZ, R146 ;  /* 0x000000ffff937224 */ /* 0x000fe400078e0092 */
[----:B------:R-:W-:Y:S02]  /*1c4a0*/  IMAD.MOV.U32 R146, RZ, RZ, R145 ;  /* 0x000000ffff927224 */ /* 0x000fe400078e0091 */
[----:B------:R-:W-:Y:S03]  /*1c4b0*/  IMAD.MOV.U32 R145, RZ, RZ, R144 ;  /* 0x000000ffff917224 */ /* 0x000fe600078e0090 */
[C---:B------:R-:W-:Y:S08]  /*1c4c0*/  HMMA.16816.F32.BF16 R24, R116.reuse, R112, R24 ;  /* 0x000000707418723c */ /* 0x040ff00000041818 */
[-C--:B------:R-:W-:Y:S01]  /*1c4d0*/  HMMA.16816.F32.BF16 R28, R116, R114.reuse, R28 ;  /* 0x00000072741c723c */ /* 0x080fe2000004181c */
[----:B-1----:R-:W-:Y:S03]  /*1c4e0*/  FFMA.FTZ R105, R155, c[0x0][0x23c], -R181 ;  /* 0x00008f009b697a23 */ /* 0x002fe600000108b5 */
[----:B------:R-:W-:Y:S02]  /*1c4f0*/  IMAD.MOV.U32 R155, RZ, RZ, R154 ;  /* 0x000000ffff9b7224 */ /* 0x000fe400078e009a */
[----:B------:R-:W-:Y:S02]  /*1c500*/  IMAD.MOV.U32 R154, RZ, RZ, R153 ;  /* 0x000000ffff9a7224 */ /* 0x000fe400078e0099 */
[C---:B------:R-:W-:Y:S01]  /*1c510*/  HMMA.16816.F32.BF16 R32, R108.reuse, R114, R32 ;  /* 0x000000726c20723c */ /* 0x040fe20000041820 */
[----:B------:R-:W1:Y:S01]  /*1c520*/  LDSM.16.MT88.4 R112, [R212+0xa400] ;  /* 0x00a40000d470783b */ /* 0x000e620000004200 */
[----:B------:R3:W-:Y:S02]  /*1c530*/  MUFU.EX2 R231, R105 ;  /* 0x0000006900e77308 */ /* 0x0007e40000000800 */
[----:B------:R-:W-:Y:S02]  /*1c540*/  IMAD.MOV.U32 R153, RZ, RZ, R152 ;  /* 0x000000ffff997224 */ /* 0x000fe400078e0098 */
[----:B------:R-:W-:Y:S01]  /*1c550*/  IMAD.MOV.U32 R152, RZ, RZ, R143 ;  /* 0x000000ffff987224 */ /* 0x000fe200078e008f */
[----:B------:R-:W-:Y:S01]  /*1c560*/  MOV R143, R142 ;  /* 0x0000008e008f7202 */ /* 0x000fe20000000f00 */
[----:B------:R-:W-:Y:S04]  /*1c570*/  IMAD.MOV.U32 R142, RZ, RZ, R147 ;  /* 0x000000ffff8e7224 */ /* 0x000fe800078e0093 */
[----:B------:R-:W-:Y:S02]  /*1c580*/  IMAD.MOV.U32 R147, RZ, RZ, R146 ;  /* 0x000000ffff937224 */ /* 0x000fe400078e0092 */
[----:B------:R-:W-:Y:S01]  /*1c590*/  IMAD.MOV.U32 R146, RZ, RZ, R145 ;  /* 0x000000ffff927224 */ /* 0x000fe200078e0091 */
[----:B---3--:R-:W-:Y:S01]  /*1c5a0*/  LOP3.LUT R105, R202, 0xff, RZ, 0xc0, !PT ;  /* 0x000000ffca697812 */ /* 0x008fe200078ec0ff */
[-C--:B-1----:R-:W-:Y:S08]  /*1c5b0*/  HMMA.16816.F32.BF16 R36, R108, R112.reuse, R36 ;  /* 0x000000706c24723c */ /* 0x082ff00000041824 */
[C---:B------:R-:W-:Y:S08]  /*1c5c0*/  HMMA.16816.F32.BF16 R40, R116.reuse, R112, R40 ;  /* 0x000000707428723c */ /* 0x040ff00000041828 */
[-C--:B------:R-:W-:Y:S08]  /*1c5d0*/  HMMA.16816.F32.BF16 R44, R116, R114.reuse, R44 ;  /* 0x00000072742c723c */ /* 0x080ff0000004182c */
[C---:B------:R-:W-:Y:S01]  /*1c5e0*/  HMMA.16816.F32.BF16 R48, R108.reuse, R114, R48 ;  /* 0x000000726c30723c */ /* 0x040fe20000041830 */
[----:B------:R-:W1:Y:S07]  /*1c5f0*/  LDSM.16.MT88.4 R112, [R214+0xa400] ;  /* 0x00a40000d670783b */ /* 0x000e6e0000004200 */
[-C--:B-1----:R-:W-:Y:S08]  /*1c600*/  HMMA.16816.F32.BF16 R52, R108, R112.reuse, R52 ;  /* 0x000000706c34723c */ /* 0x082ff00000041834 */
[C---:B------:R-:W-:Y:S08]  /*1c610*/  HMMA.16816.F32.BF16 R56, R116.reuse, R112, R56 ;  /* 0x000000707438723c */ /* 0x040ff00000041838 */
[-C--:B------:R-:W-:Y:S08]  /*1c620*/  HMMA.16816.F32.BF16 R60, R116, R114.reuse, R60 ;  /* 0x00000072743c723c */ /* 0x080ff0000004183c */
[C---:B------:R-:W-:Y:S01]  /*1c630*/  HMMA.16816.F32.BF16 R64, R108.reuse, R114, R64 ;  /* 0x000000726c40723c */ /* 0x040fe20000041840 */
[----:B------:R-:W1:Y:S07]  /*1c640*/  LDSM.16.MT88.4 R112, [R212+0xb400] ;  /* 0x00b40000d470783b */ /* 0x000e6e0000004200 */
[-C--:B-1----:R-:W-:Y:S08]  /*1c650*/  HMMA.16816.F32.BF16 R68, R108, R112.reuse, R68 ;  /* 0x000000706c44723c */ /* 0x082ff00000041844 */
[C---:B------:R-:W-:Y:S07]  /*1c660*/  HMMA.16816.F32.BF16 R72, R116.reuse, R112, R72 ;  /* 0x000000707448723c */ /* 0x040fee0000041848 */
[----:B------:R-:W-:Y:S01]  /*1c670*/  FFMA.FTZ R112, R155, c[0x0][0x23c], -R180 ;  /* 0x00008f009b707a23 */ /* 0x000fe200000108b4 */
[-C--:B------:R-:W-:Y:S01]  /*1c680*/  HMMA.16816.F32.BF16 R76, R116, R114.reuse, R76 ;  /* 0x00000072744c723c */ /* 0x080fe2000004184c */
[----:B------:R-:W-:Y:S02]  /*1c690*/  IMAD.MOV.U32 R155, RZ, RZ, R154 ;  /* 0x000000ffff9b7224 */ /* 0x000fe400078e009a */
[----:B------:R1:W-:Y:S01]  /*1c6a0*/  MUFU.EX2 R202, R112 ;  /* 0x0000007000ca7308 */ /* 0x0003e20000000800 */
[----:B------:R-:W-:Y:S02]  /*1c6b0*/  IMAD.MOV.U32 R154, RZ, RZ, R153 ;  /* 0x000000ffff9a7224 */ /* 0x000fe400078e0099 */
[----:B------:R-:W-:Y:S01]  /*1c6c0*/  IMAD.MOV.U32 R153, RZ, RZ, R152 ;  /* 0x000000ffff997224 */ /* 0x000fe200078e0098 */
[----:B------:R-:W-:Y:S01]  /*1c6d0*/  MOV R149, R155 ;  /* 0x0000009b00957202 */ /* 0x000fe20000000f00 */
[----:B------:R-:W-:Y:S01]  /*1c6e0*/  IMAD.MOV.U32 R152, RZ, RZ, R143 ;  /* 0x000000ffff987224 */ /* 0x000fe200078e008f */
[C---:B------:R-:W-:Y:S03]  /*1c6f0*/  HMMA.16816.F32.BF16 R80, R108.reuse, R114, R80 ;  /* 0x000000726c50723c */ /* 0x040fe60000041850 */
[----:B------:R-:W-:Y:S02]  /*1c700*/  IMAD.MOV.U32 R143, RZ, RZ, R142 ;  /* 0x000000ffff8f7224 */ /* 0x000fe400078e008e */
[----:B------:R-:W-:Y:S02]  /*1c710*/  IMAD.MOV.U32 R142, RZ, RZ, R147 ;  /* 0x000000ffff8e7224 */ /* 0x000fe400078e0093 */
[----:B------:R-:W-:Y:S02]  /*1c720*/  IMAD.MOV.U32 R147, RZ, RZ, R146 ;  /* 0x000000ffff937224 */ /* 0x000fe400078e0092 */
[----:B------:R-:W-:Y:S03]  /*1c730*/  IMAD.MOV.U32 R155, RZ, RZ, R153 ;  /* 0x000000ffff9b7224 */ /* 0x000fe600078e0099 */
[----:B------:R-:W-:Y:S02]  /*1c740*/  IMAD.MOV.U32 R153, RZ, RZ, R143 ;  /* 0x000000ffff997224 */ /* 0x000fe400078e008f */
[----:B------:R-:W-:Y:S02]  /*1c750*/  IMAD.MOV.U32 R143, RZ, RZ, R147 ;  /* 0x000000ffff8f7224 */ /* 0x000fe400078e0093 */
[----:B------:R-:W-:Y:S02]  /*1c760*/  IMAD.MOV.U32 R148, RZ, RZ, R154 ;  /* 0x000000ffff947224 */ /* 0x000fe400078e009a */
[----:B------:R-:W-:Y:S01]  /*1c770*/  IMAD.MOV.U32 R154, RZ, RZ, R152 ;  /* 0x000000ffff9a7224 */ /* 0x000fe200078e0098 */
[----:B-1----:R-:W1:Y:S01]  /*1c780*/  LDSM.16.MT88.4 R112, [R214+0xb400] ;  /* 0x00b40000d670783b */ /* 0x002e620000004200 */
[----:B------:R-:W-:Y:S01]  /*1c790*/  IMAD.MOV.U32 R152, RZ, RZ, R142 ;  /* 0x000000ffff987224 */ /* 0x000fe200078e008e */
[----:B--2---:R-:W-:Y:S01]  /*1c7a0*/  MOV R144, R135 ;  /* 0x0000008700907202 */ /* 0x004fe20000000f00 */
        /* <DEDUP_REMOVED lines=8> */
[----:B------:R-:W-:Y:S01]  /*1c830*/  MOV R146, R145 ;  /* 0x0000009100927202 */ /* 0x000fe20000000f00 */
[----:B------:R-:W-:Y:S02]  /*1c840*/  IMAD.MOV.U32 R134, RZ, RZ, R137 ;  /* 0x000000ffff867224 */ /* 0x000fe400078e0089 */
[----:B------:R-:W-:Y:S01]  /*1c850*/  IMAD.MOV.U32 R137, RZ, RZ, R127 ;  /* 0x000000ffff897224 */ /* 0x000fe200078e007f */
[----:B------:R-:W-:Y:S01]  /*1c860*/  MOV R127, R124 ;  /* 0x0000007c007f7202 */ /* 0x000fe20000000f00 */
[----:B------:R-:W-:Y:S02]  /*1c870*/  IMAD.MOV.U32 R124, RZ, RZ, R130 ;  /* 0x000000ffff7c7224 */ /* 0x000fe400078e0082 */
[----:B------:R-:W-:Y:S01]  /*1c880*/  IMAD.MOV.U32 R145, RZ, RZ, R135 ;  /* 0x000000ffff917224 */ /* 0x000fe200078e0087 */
[----:B------:R-:W3:Y:S01]  /*1c890*/  LDL.LU R130, [R1+0x20] ;  /* 0x0000200001827983 */ /* 0x000ee20000300800 */
[----:B------:R-:W-:Y:S01]  /*1c8a0*/  IMAD.MOV.U32 R135, RZ, RZ, R134 ;  /* 0x000000ffff877224 */ /* 0x000fe200078e0086 */
[-C--:B-1----:R-:W-:Y:S01]  /*1c8b0*/  HMMA.16816.F32.BF16 R84, R108, R112.reuse, R84 ;  /* 0x000000706c54723c */ /* 0x082fe20000041854 */
[----:B------:R-:W-:Y:S02]  /*1c8c0*/  IMAD.MOV.U32 R134, RZ, RZ, R137 ;  /* 0x000000ffff867224 */ /* 0x000fe400078e0089 */
[----:B------:R-:W-:Y:S02]  /*1c8d0*/  IMAD.MOV.U32 R137, RZ, RZ, R127 ;  /* 0x000000ffff897224 */ /* 0x000fe400078e007f */
[----:B------:R-:W-:Y:S02]  /*1c8e0*/  IMAD.MOV.U32 R127, RZ, RZ, R124 ;  /* 0x000000ffff7f7224 */ /* 0x000fe400078e007c */
[----:B------:R-:W-:Y:S01]  /*1c8f0*/  IMAD.MOV.U32 R147, RZ, RZ, R145 ;  /* 0x000000ffff937224 */ /* 0x000fe200078e0091 */
[C---:B------:R-:W-:Y:S01]  /*1c900*/  HMMA.16816.F32.BF16 R88, R116.reuse, R112, R88 ;  /* 0x000000707458723c */ /* 0x040fe20000041858 */
[----:B------:R-:W-:Y:S03]  /*1c910*/  IMAD.MOV.U32 R145, RZ, RZ, R134 ;  /* 0x000000ffff917224 */ /* 0x000fe600078e0086 */
[----:B------:R-:W-:Y:S02]  /*1c920*/  IMAD.MOV.U32 R134, RZ, RZ, R127 ;  /* 0x000000ffff867224 */ /* 0x000fe400078e007f */
[----:B------:R-:W-:Y:S01]  /*1c930*/  IMAD.MOV.U32 R127, RZ, RZ, R129 ;  /* 0x000000ffff7f7224 */ /* 0x000fe200078e0081 */
[----:B------:R-:W-:Y:S01]  /*1c940*/  PRMT R129, R105, 0x5410, R199 ;  /* 0x0000541069817816 */ /* 0x000fe200000000c7 */
[----:B------:R-:W-:Y:S01]  /*1c950*/  FFMA.FTZ R105, R149, c[0x0][0x23c], -R180 ;  /* 0x00008f0095697a23 */ /* 0x000fe200000108b4 */
[-C--:B------:R-:W-:Y:S01]  /*1c960*/  HMMA.16816.F32.BF16 R92, R116, R114.reuse, R92 ;  /* 0x00000072745c723c */ /* 0x080fe2000004185c */
[----:B------:R-:W1:Y:S02]  /*1c970*/  LDSM.16.MT88.4 R116, [R212+0x9800] ;  /* 0x00980000d474783b */ /* 0x000e640000004200 */
[----:B------:R-:W-:Y:S01]  /*1c980*/  IMAD.MOV.U32 R142, RZ, RZ, R146 ;  /* 0x000000ffff8e7224 */ /* 0x000fe200078e0092 */
[----:B------:R-:W4:Y:S01]  /*1c990*/  MUFU.EX2 R211, R105 ;  /* 0x0000006900d37308 */ /* 0x000f220000000800 */
[----:B------:R-:W-:Y:S01]  /*1c9a0*/  IMAD.MOV.U32 R149, RZ, RZ, R148 ;  /* 0x000000ffff957224 */ /* 0x000fe200078e0094 */
[----:B------:R-:W-:Y:S01]  /*1c9b0*/  MOV R146, R135 ;  /* 0x0000008700927202 */ /* 0x000fe20000000f00 */
[----:B------:R-:W-:Y:S01]  /*1c9c0*/  IMAD.MOV.U32 R135, RZ, RZ, R137 ;  /* 0x000000ffff877224 */ /* 0x000fe200078e0089 */
[----:B------:R-:W-:Y:S01]  /*1c9d0*/  LOP3.LUT R113, R186, 0xff, RZ, 0xc0, !PT ;  /* 0x000000ffba717812 */ /* 0x000fe200078ec0ff */
[----:B------:R-:W-:Y:S01]  /*1c9e0*/  IMAD.MOV.U32 R137, RZ, RZ, R128 ;  /* 0x000000ffff897224 */ /* 0x000fe200078e0080 */
[----:B------:R-:W-:Y:S02]  /*1c9f0*/  HMMA.16816.F32.BF16 R96, R108, R114, R96 ;  /* 0x000000726c60723c */ /* 0x000fe40000041860 */
[----:B------:R-:W-:Y:S01]  /*1ca00*/  IMAD.MOV.U32 R128, RZ, RZ, R122 ;  /* 0x000000ffff807224 */ /* 0x000fe200078e007a */
[----:B------:R-:W-:Y:S01]  /*1ca10*/  SHF.R.U32.HI R112, RZ, 0x8, R204 ;  /* 0x00000008ff707819 */ /* 0x000fe200000116cc */
[----:B------:R-:W-:Y:S01]  /*1ca20*/  IMAD.MOV.U32 R148, RZ, RZ, R155 ;  /* 0x000000ffff947224 */ /* 0x000fe200078e009b */
[----:B------:R-:W-:Y:S01]  /*1ca30*/  MOV R155, R154 ;  /* 0x0000009a009b7202 */ /* 0x000fe20000000f00 */
[----:B------:R-:W-:Y:S01]  /*1ca40*/  IMAD.MOV.U32 R154, RZ, RZ, R153 ;  /* 0x000000ffff9a7224 */ /* 0x000fe200078e0099 */
[--C-:B------:R-:W-:Y:S01]  /*1ca50*/  HSET2.LE.AND R111, R129, R141.reuse, PT ;  /* 0x0000008d816f7233 */ /* 0x100fe20003803000 */
[----:B------:R-:W-:Y:S01]  /*1ca60*/  IMAD.MOV.U32 R153, RZ, RZ, R152 ;  /* 0x000000ffff997224 */ /* 0x000fe200078e0098 */
[----:B------:R-:W-:Y:S03]  /*1ca70*/  PRMT R128, R128, 0x5410, R112 ;  /* 0x0000541080807816 */ /* 0x000fe60000000070 */
[----:B------:R-:W-:Y:S01]  /*1ca80*/  IMAD.MOV.U32 R152, RZ, RZ, R143 ;  /* 0x000000ffff987224 */ /* 0x000fe200078e008f */
[----:B------:R-:W-:Y:S01]  /*1ca90*/  LOP3.LUT R112, R185, 0xffff, RZ, 0xc0, !PT ;  /* 0x0000ffffb9707812 */ /* 0x000fe200078ec0ff */
[----:B------:R-:W-:Y:S01]  /*1caa0*/  IMAD.MOV.U32 R143, RZ, RZ, R142 ;  /* 0x000000ffff8f7224 */ /* 0x000fe200078e008e */
[--C-:B------:R-:W-:Y:S01]  /*1cab0*/  HSET2.LE.AND R114, R128, R141.reuse, PT ;  /* 0x0000008d80727233 */ /* 0x100fe20003803000 */
[----:B------:R-:W-:Y:S01]  /*1cac0*/  IMAD.MOV.U32 R142, RZ, RZ, R147 ;  /* 0x000000ffff8e7224 */ /* 0x000fe200078e0093 */
[----:B------:R-:W-:Y:S01]  /*1cad0*/  SHF.R.U32.HI R112, RZ, 0x8, R112 ;  /* 0x00000008ff707819 */ /* 0x000fe20000011670 */
[----:B------:R-:W-:Y:S01]  /*1cae0*/  IMAD.MOV.U32 R147, RZ, RZ, R146 ;  /* 0x000000ffff937224 */ /* 0x000fe200078e0092 */
[----:B----4-:R-:W-:Y:S01]  /*1caf0*/  F2FP.BF16.PACK_AB R109, R211, R202 ;  /* 0x000000cad36d723e */ /* 0x010fe200000010ff */
[----:B------:R-:W-:Y:S02]  /*1cb00*/  IMAD.MOV.U32 R146, RZ, RZ, R145 ;  /* 0x000000ffff927224 */ /* 0x000fe400078e0091 */
[----:B------:R-:W-:Y:S01]  /*1cb10*/  IMAD.MOV.U32 R145, RZ, RZ, R135 ;  /* 0x000000ffff917224 */ /* 0x000fe200078e0087 */
[----:B------:R-:W-:Y:S01]  /*1cb20*/  MOV R135, R134 ;  /* 0x0000008600877202 */ /* 0x000fe20000000f00 */
[----:B------:R-:W-:Y:S02]  /*1cb30*/  IMAD.MOV.U32 R134, RZ, RZ, R137 ;  /* 0x000000ffff867224 */ /* 0x000fe400078e0089 */
[----:B------:R-:W-:Y:S02]  /*1cb40*/  IMAD.MOV.U32 R137, RZ, RZ, R125 ;  /* 0x000000ffff897224 */ /* 0x000fe400078e007d */
[----:B------:R-:W-:Y:S02]  /*1cb50*/  IMAD.MOV.U32 R125, RZ, RZ, R228 ;  /* 0x000000ffff7d7224 */ /* 0x000fe400078e00e4 */
[----:B---3--:R-:W-:Y:S01]  /*1cb60*/  IMAD.MOV.U32 R124, RZ, RZ, R130 ;  /* 0x000000ffff7c7224 */ /* 0x008fe200078e0082 */
[----:B------:R-:W-:Y:S01]  /*1cb70*/  PRMT R130, R222, 0x5410, R106 ;  /* 0x00005410de827816 */ /* 0x000fe2000000006a */
[----:B------:R-:W-:Y:S01]  /*1cb80*/  FFMA.FTZ R106, R149, c[0x0][0x23c], -R181 ;  /* 0x00008f00956a7a23 */ /* 0x000fe200000108b5 */
[----:B------:R2:W5:Y:S01]  /*1cb90*/  LDL.LU R222, [R1+0xdc] ;  /* 0x0000dc0001de7983 */ /* 0x0005620000300800 */
[----:B------:R-:W-:Y:S02]  /*1cba0*/  IMAD.MOV.U32 R149, RZ, RZ, R148 ;  /* 0x000000ffff957224 */ /* 0x000fe400078e0094 */
[----:B------:R-:W-:Y:S01]  /*1cbb0*/  IMAD.MOV.U32 R148, RZ, RZ, R155 ;  /* 0x000000ffff947224 */ /* 0x000fe200078e009b */
[----:B------:R-:W3:Y:S01]  /*1cbc0*/  LDL.LU R122, [R1+0x34] ;  /* 0x00003400017a7983 */ /* 0x000ee20000300800 */
[----:B------:R-:W-:Y:S01]  /*1cbd0*/  IMAD.MOV.U32 R155, RZ, RZ, R154 ;  /* 0x000000ffff9b7224 */ /* 0x000fe200078e009a */
[----:B------:R-:W-:Y:S01]  /*1cbe0*/  MUFU.EX2 R206, R106 ;  /* 0x0000006a00ce7308 */ /* 0x000fe20000000800 */
[----:B------:R-:W-:Y:S01]  /*1cbf0*/  IMAD.MOV.U32 R154, RZ, RZ, R153 ;  /* 0x000000ffff9a7224 */ /* 0x000fe200078e0099 */
[----:B------:R2:W5:Y:S01]  /*1cc00*/  LDL.LU R228, [R1+0xd8] ;  /* 0x0000d80001e47983 */ /* 0x0005620000300800 */
[----:B------:R-:W-:Y:S01]  /*1cc10*/  IMAD.MOV.U32 R153, RZ, RZ, R152 ;  /* 0x000000ffff997224 */ /* 0x000fe200078e0098 */
[----:B------:R-:W-:Y:S01]  /*1cc20*/  MOV R152, R142 ;  /* 0x0000008e00987202 */ /* 0x000fe20000000f00 */
[----:B------:R-:W-:Y:S01]  /*1cc30*/  IMAD.MOV.U32 R142, RZ, RZ, R145 ;  /* 0x000000ffff8e7224 */ /* 0x000fe200078e0091 */
[--C-:B------:R-:W-:Y:S01]  /*1cc40*/  HSET2.LE.AND R110, R130, R141.reuse, PT ;  /* 0x0000008d826e7233 */ /* 0x100fe20003803000 */
[----:B------:R-:W-:Y:S02]  /*1cc50*/  IMAD.MOV.U32 R145, RZ, RZ, R135 ;  /* 0x000000ffff917224 */ /* 0x000fe400078e0087 */
[----:B------:R-:W-:Y:S02]  /*1cc60*/  IMAD.MOV.U32 R135, RZ, RZ, R134 ;  /* 0x000000ffff877224 */ /* 0x000fe400078e0086 */
[----:B------:R-:W-:Y:S02]  /*1cc70*/  IMAD.MOV.U32 R134, RZ, RZ, R137 ;  /* 0x000000ffff867224 */ /* 0x000fe400078e0089 */
[----:B------:R-:W-:Y:S01]  /*1cc80*/  FFMA.FTZ R105, R149, c[0x0][0x23c], -R181 ;  /* 0x00008f0095697a23 */ /* 0x000fe200000108b5 */
[----:B------:R-:W4:Y:S01]  /*1cc90*/  LDL.LU R137, [R1+0x24] ;  /* 0x0000240001897983 */ /* 0x000f220000300800 */
[----:B------:R-:W-:Y:S02]  /*1cca0*/  IMAD.MOV.U32 R149, RZ, RZ, R148 ;  /* 0x000000ffff957224 */ /* 0x000fe400078e0094 */
[----:B------:R-:W-:Y:S01]  /*1ccb0*/  IMAD.MOV.U32 R148, RZ, RZ, R155 ;  /* 0x000000ffff947224 */ /* 0x000fe200078e009b */
[----:B------:R1:W1:Y:S01]  /*1ccc0*/  MUFU.EX2 R210, R105 ;  /* 0x0000006900d27308 */ /* 0x0002620000000800 */
[----:B------:R-:W-:Y:S01]  /*1ccd0*/  IMAD.MOV.U32 R155, RZ, RZ, R154 ;  /* 0x000000ffff9b7224 */ /* 0x000fe200078e009a */
[----:B------:R-:W-:Y:S01]  /*1cce0*/  MOV R154, R153 ;  /* 0x00000099009a7202 */ /* 0x000fe20000000f00 */
[----:B------:R-:W-:Y:S02]  /*1ccf0*/  IMAD.MOV.U32 R153, RZ, RZ, R152 ;  /* 0x000000ffff997224 */ /* 0x000fe400078e0098 */
[----:B------:R-:W-:Y:S02]  /*1cd00*/  IMAD.MOV.U32 R152, RZ, RZ, R145 ;  /* 0x000000ffff987224 */ /* 0x000fe400078e0091 */
[----:B------:R-:W-:Y:S02]  /*1cd10*/  IMAD.MOV.U32 R145, RZ, RZ, R135 ;  /* 0x000000ffff917224 */ /* 0x000fe400078e0087 */
[----:B------:R-:W-:Y:S02]  /*1cd20*/  IMAD.MOV.U32 R135, RZ, RZ, R134 ;  /* 0x000000ffff877224 */ /* 0x000fe400078e0086 */
[----:B------:R-:W2:Y:S01]  /*1cd30*/  LDL.LU R134, [R1+0x2c] ;  /* 0x00002c0001867983 */ /* 0x000ea20000300800 */
[----:B-1----:R-:W-:Y:S02]  /*1cd40*/  FFMA.FTZ R105, R149, c[0x0][0x23c], -R182 ;  /* 0x00008f0095697a23 */ /* 0x002fe400000108b6 */
[----:B------:R-:W-:Y:S02]  /*1cd50*/  IMAD.MOV.U32 R149, RZ, RZ, R148 ;  /* 0x000000ffff957224 */ /* 0x000fe400078e0094 */
[----:B------:R1:W-:Y:S01]  /*1cd60*/  MUFU.EX2 R205, R105 ;  /* 0x0000006900cd7308 */ /* 0x0003e20000000800 */
[----:B------:R-:W-:Y:S02]  /*1cd70*/  IMAD.MOV.U32 R148, RZ, RZ, R155 ;  /* 0x000000ffff947224 */ /* 0x000fe400078e009b */
[----:B------:R-:W-:Y:S01]  /*1cd80*/  IMAD.MOV.U32 R155, RZ, RZ, R154 ;  /* 0x000000ffff9b7224 */ /* 0x000fe200078e009a */
[----:B------:R-:W-:Y:S01]  /*1cd90*/  MOV R154, R153 ;  /* 0x00000099009a7202 */ /* 0x000fe20000000f00 */
[----:B------:R-:W-:Y:S02]  /*1cda0*/  IMAD.MOV.U32 R153, RZ, RZ, R152 ;  /* 0x000000ffff997224 */ /* 0x000fe400078e0098 */
[----:B------:R-:W-:Y:S02]  /*1cdb0*/  IMAD.MOV.U32 R152, RZ, RZ, R135 ;  /* 0x000000ffff987224 */ /* 0x000fe400078e0087 */
[----:B-1----:R-:W-:Y:S02]  /*1cdc0*/  FFMA.FTZ R105, R149, c[0x0][0x23c], -R182 ;  /* 0x00008f0095697a23 */ /* 0x002fe400000108b6 */
[----:B------:R-:W-:Y:S02]  /*1cdd0*/  IMAD.MOV.U32 R149, RZ, RZ, R148 ;  /* 0x000000ffff957224 */ /* 0x000fe400078e0094 */
[----:B------:R1:W1:Y:S01]  /*1cde0*/  MUFU.EX2 R208, R105 ;  /* 0x0000006900d07308 */ /* 0x0002620000000800 */
[----:B------:R-:W-:Y:S02]  /*1cdf0*/  IMAD.MOV.U32 R148, RZ, RZ, R155 ;  /* 0x000000ffff947224 */ /* 0x000fe400078e009b */
[----:B------:R-:W-:Y:S01]  /*1ce00*/  IMAD.MOV.U32 R155, RZ, RZ, R154 ;  /* 0x000000ffff9b7224 */ /* 0x000fe200078e009a */
[----:B------:R-:W-:Y:S01]  /*1ce10*/  MOV R154, R153 ;  /* 0x00000099009a7202 */ /* 0x000fe20000000f00 */
[----:B------:R-:W-:Y:S02]  /*1ce20*/  IMAD.MOV.U32 R153, RZ, RZ, R152 ;  /* 0x000000ffff997224 */ /* 0x000fe400078e0098 */
[----:B-1----:R-:W-:Y:S02]  /*1ce30*/  FFMA.FTZ R105, R149, c[0x0][0x23c], -R183 ;  /* 0x00008f0095697a23 */ /* 0x002fe400000108b7 */
[----:B------:R-:W-:Y:S02]  /*1ce40*/  IMAD.MOV.U32 R149, RZ, RZ, R148 ;  /* 0x000000ffff957224 */ /* 0x000fe400078e0094 */
[----:B------:R1:W-:Y:S01]  /*1ce50*/  MUFU.EX2 R203, R105 ;  /* 0x0000006900cb7308 */ /* 0x0003e20000000800 */
[----:B------:R-:W-:Y:S01]  /*1ce60*/  IMAD.MOV.U32 R148, RZ, RZ, R155 ;  /* 0x000000ffff947224 */ /* 0x000fe200078e009b */
[----:B------:R-:W-:Y:S01]  /*1ce70*/  MOV R155, R154 ;  /* 0x0000009a009b7202 */ /* 0x000fe20000000f00 */
[----:B------:R-:W-:Y:S02]  /*1ce80*/  IMAD.MOV.U32 R154, RZ, RZ, R153 ;  /* 0x000000ffff9a7224 */ /* 0x000fe400078e0099 */
[----:B-1----:R-:W-:Y:S02]  /*1ce90*/  FFMA.FTZ R105, R149, c[0x0][0x23c], -R183 ;  /* 0x00008f0095697a23 */ /* 0x002fe400000108b7 */
[----:B------:R-:W-:Y:S01]  /*1cea0*/  IMAD.MOV.U32 R149, RZ, RZ, R148 ;  /* 0x000000ffff957224 */ /* 0x000fe200078e0094 */
[----:B------:R-:W-:Y:S02]  /*1ceb0*/  MOV R148, R155 ;  /* 0x0000009b00947202 */ /* 0x000fe40000000f00 */
[----:B------:R1:W-:Y:S01]  /*1cec0*/  MUFU.EX2 R207, R105 ;  /* 0x0000006900cf7308 */ /* 0x0003e20000000800 */
[----:B------:R-:W-:Y:S02]  /*1ced0*/  IMAD.MOV.U32 R155, RZ, RZ, R154 ;  /* 0x000000ffff9b7224 */ /* 0x000fe400078e009a */
[----:B-1----:R-:W-:Y:S02]  /*1cee0*/  FFMA.FTZ R105, R149, c[0x0][0x23c], -R182 ;  /* 0x00008f0095697a23 */ /* 0x002fe400000108b6 */
[----:B------:R-:W-:Y:S05]  /*1cef0*/  IMAD.MOV.U32 R149, RZ, RZ, R148 ;  /* 0x000000ffff957224 */ /* 0x000fea00078e0094 */
[----:B------:R1:W-:Y:S01]  /*1cf00*/  MUFU.EX2 R209, R105 ;  /* 0x0000006900d17308 */ /* 0x0003e20000000800 */
[----:B------:R-:W-:Y:S01]  /*1cf10*/  IMAD.MOV.U32 R148, RZ, RZ, R155 ;  /* 0x000000ffff947224 */ /* 0x000fe200078e009b */
[----:B------:R-:W-:Y:S03]  /*1cf20*/  LOP3.LUT R106, R149, 0xff, RZ, 0xc0, !PT ;  /* 0x000000ff956a7812 */ /* 0x000fe600078ec0ff */
[----:B------:R-:W-:Y:S04]  /*1cf30*/  IMAD.MOV.U32 R149, RZ, RZ, R148 ;  /* 0x000000ffff957224 */ /* 0x000fe800078e0094 */
[----:B------:R-:W-:Y:S01]  /*1cf40*/  IMAD.MOV.U32 R156, RZ, RZ, R149 ;  /* 0x000000ffff9c7224 */ /* 0x000fe200078e0095 */
[----:B-1----:R-:W-:Y:S04]  /*1cf50*/  LOP3.LUT R105, R186, 0xffff, RZ, 0xc0, !PT ;  /* 0x0000ffffba697812 */ /* 0x002fe800078ec0ff */
[----:B------:R-:W-:Y:S01]  /*1cf60*/  SHF.R.U32.HI R105, RZ, 0x8, R105 ;  /* 0x00000008ff697819 */ /* 0x000fe20000011669 */
[----:B--2---:R-:W-:Y:S02]  /*1cf70*/  IMAD.MOV.U32 R135, RZ, RZ, R134 ;  /* 0x000000ffff877224 */ /* 0x004fe400078e0086 */
        /* <DEDUP_REMOVED lines=11> */
[----:B------:R-:W-:Y:S01]  /*1d030*/  MOV R155, R154 ;  /* 0x0000009a009b7202 */ /* 0x000fe20000000f00 */
        /* <DEDUP_REMOVED lines=9> */
[----:B------:R-:W-:Y:S01]  /*1d0d0*/  PRMT R124, R113, 0x5410, R105 ;  /* 0x00005410717c7816 */ /* 0x000fe20000000069 */
[----:B------:R-:W-:Y:S01]  /*1d0e0*/  FFMA.FTZ R105, R156, c[0x0][0x23c], -R183 ;  /* 0x00008f009c697a23 */ /* 0x000fe200000108b7 */
[----:B------:R-:W-:Y:S01]  /*1d0f0*/  SHF.R.U32.HI R113, RZ, 0x18, R186 ;  /* 0x00000018ff717819 */ /* 0x000fe200000116ba */
[----:B------:R-:W-:Y:S02]  /*1d100*/  IMAD.MOV.U32 R153, RZ, RZ, R152 ;  /* 0x000000ffff997224 */ /* 0x000fe400078e0098 */
[----:B------:R2:W-:Y:S01]  /*1d110*/  MUFU.EX2 R200, R105 ;  /* 0x0000006900c87308 */ /* 0x0005e20000000800 */
[----:B------:R-:W-:Y:S01]  /*1d120*/  IMAD.MOV.U32 R152, RZ, RZ, R143 ;  /* 0x000000ffff987224 */ /* 0x000fe200078e008f */
[--C-:B------:R-:W-:Y:S01]  /*1d130*/  HSET2.LE.AND R108, R124, R141.reuse, PT ;  /* 0x0000008d7c6c7233 */ /* 0x100fe20003803000 */
[----:B------:R-:W-:Y:S02]  /*1d140*/  IMAD.MOV.U32 R143, RZ, RZ, R142 ;  /* 0x000000ffff8f7224 */ /* 0x000fe400078e008e */
[----:B------:R-:W-:Y:S02]  /*1d150*/  IMAD.MOV.U32 R142, RZ, RZ, R147 ;  /* 0x000000ffff8e7224 */ /* 0x000fe400078e0093 */
[----:B------:R-:W-:Y:S01]  /*1d160*/  IMAD.MOV.U32 R147, RZ, RZ, R120 ;  /* 0x000000ffff937224 */ /* 0x000fe200078e0078 */
[----:B------:R-:W-:Y:S01]  /*1d170*/  LOP3.LUT R108, R108, R109, RZ, 0xc0, !PT ;  /* 0x0000006d6c6c7212 */ /* 0x000fe200078ec0ff */
[----:B------:R-:W-:Y:S02]  /*1d180*/  FFMA.FTZ R120, R225, c[0x0][0x23c], -R182 ;  /* 0x00008f00e1787a23 */ /* 0x000fe400000108b6 */
[----:B------:R-:W-:Y:S02]  /*1d190*/  IMAD.MOV.U32 R149, RZ, RZ, R148 ;  /* 0x000000ffff957224 */ /* 0x000fe400078e0094 */
[----:B------:R1:W1:Y:S01]  /*1d1a0*/  MUFU.EX2 R204, R120 ;  /* 0x0000007800cc7308 */ /* 0x0002620000000800 */
[----:B------:R-:W-:Y:S02]  /*1d1b0*/  IMAD.MOV.U32 R148, RZ, RZ, R152 ;  /* 0x000000ffff947224 */ /* 0x000fe400078e0098 */
[----:B------:R-:W-:Y:S02]  /*1d1c0*/  IMAD.MOV.U32 R152, RZ, RZ, R143 ;  /* 0x000000ffff987224 */ /* 0x000fe400078e008f */
[----:B------:R-:W-:Y:S02]  /*1d1d0*/  IMAD.MOV.U32 R143, RZ, RZ, R142 ;  /* 0x000000ffff8f7224 */ /* 0x000fe400078e008e */
[----:B------:R-:W-:Y:S02]  /*1d1e0*/  IMAD.MOV.U32 R142, RZ, RZ, R147 ;  /* 0x000000ffff8e7224 */ /* 0x000fe400078e0093 */
[----:B------:R-:W-:Y:S01]  /*1d1f0*/  IMAD.MOV.U32 R147, RZ, RZ, R127 ;  /* 0x000000ffff937224 */ /* 0x000fe200078e007f */
[----:B------:R-:W-:Y:S01]  /*1d200*/  PRMT R127, R106, 0x5410, R188 ;  /* 0x000054106a7f7816 */ /* 0x000fe200000000bc */
[----:B------:R-:W-:Y:S01]  /*1d210*/  IMAD.MOV.U32 R161, RZ, RZ, R155 ;  /* 0x000000ffffa17224 */ /* 0x000fe200078e009b */
[----:B------:R-:W-:Y:S01]  /*1d220*/  SHF.R.U32.HI R106, RZ, 0x10, R186 ;  /* 0x00000010ff6a7819 */ /* 0x000fe200000116ba */
[----:B------:R-:W-:Y:S01]  /*1d230*/  IMAD.MOV.U32 R158, RZ, RZ, R160 ;  /* 0x000000ffff9e7224 */ /* 0x000fe200078e00a0 */
[----:B------:R-:W-:Y:S01]  /*1d240*/  MOV R155, R153 ;  /* 0x00000099009b7202 */ /* 0x000fe20000000f00 */
[----:B------:R-:W-:Y:S01]  /*1d250*/  IMAD.MOV.U32 R153, RZ, RZ, R218 ;  /* 0x000000ffff997224 */ /* 0x000fe200078e00da */
[----:B------:R-:W-:Y:S01]  /*1d260*/  LOP3.LUT R106, R106, 0xff, RZ, 0xc0, !PT ;  /* 0x000000ff6a6a7812 */ /* 0x000fe200078ec0ff */
[----:B------:R-:W-:Y:S01]  /*1d270*/  IMAD.MOV.U32 R160, RZ, RZ, R150 ;  /* 0x000000ffffa07224 */ /* 0x000fe200078e0096 */
[----:B--2---:R-:W-:Y:S01]  /*1d280*/  SHF.R.U32.HI R105, RZ, 0x10, R185 ;  /* 0x00000010ff697819 */ /* 0x004fe200000116b9 */
[----:B------:R-:W-:Y:S01]  /*1d290*/  IMAD.MOV.U32 R150, RZ, RZ, R154 ;  /* 0x000000ffff967224 */ /* 0x000fe200078e009a */
[----:B------:R-:W-:Y:S01]  /*1d2a0*/  PRMT R106, R106, 0x5410, R113 ;  /* 0x000054106a6a7816 */ /* 0x000fe20000000071 */
[----:B------:R-:W-:Y:S01]  /*1d2b0*/  IMAD.MOV.U32 R154, RZ, RZ, R153 ;  /* 0x000000ffff9a7224 */ /* 0x000fe200078e0099 */
[----:B------:R-:W-:Y:S01]  /*1d2c0*/  MOV R157, R161 ;  /* 0x000000a1009d7202 */ /* 0x000fe20000000f00 */
[----:B------:R-:W-:Y:S01]  /*1d2d0*/  IMAD.MOV.U32 R161, RZ, RZ, R151 ;  /* 0x000000ffffa17224 */ /* 0x000fe200078e0097 */
[----:B------:R-:W-:Y:S01]  /*1d2e0*/  LOP3.LUT R105, R105, 0xff, RZ, 0xc0, !PT ;  /* 0x000000ff69697812 */ /* 0x000fe200078ec0ff */
[----:B---3--:R-:W-:Y:S01]  /*1d2f0*/  IMAD.MOV.U32 R151, RZ, RZ, R122 ;  /* 0x000000ffff977224 */ /* 0x008fe200078e007a */
[----:B------:R-:W-:Y:S01]  /*1d300*/  LOP3.LUT R122, R185, 0xff, RZ, 0xc0, !PT ;  /* 0x000000ffb97a7812 */ /* 0x000fe200078ec0ff */
[----:B------:R-:W-:Y:S01]  /*1d310*/  IMAD.MOV.U32 R153, RZ, RZ, R136 ;  /* 0x000000ffff997224 */ /* 0x000fe200078e0088 */
[----:B------:R-:W-:Y:S01]  /*1d320*/  MOV R136, R121 ;  /* 0x0000007900887202 */ /* 0x000fe20000000f00 */
[----:B-1----:R-:W-:Y:S01]  /*1d330*/  FFMA.FTZ R120, R158, c[0x0][0x23c], -R183 ;  /* 0x00008f009e787a23 */ /* 0x002fe200000108b7 */
[----:B------:R-:W-:Y:S01]  /*1d340*/  SHF.R.U32.HI R121, RZ, 0x18, R185 ;  /* 0x00000018ff797819 */ /* 0x000fe200000116b9 */
[----:B------:R-:W-:Y:S01]  /*1d350*/  IMAD.MOV.U32 R158, RZ, RZ, R138 ;  /* 0x000000ffff9e7224 */ /* 0x000fe200078e008a */
[----:B------:R-:W-:Y:S01]  /*1d360*/  PRMT R126, R122, 0x5410, R112 ;  /* 0x000054107a7e7816 */ /* 0x000fe20000000070 */
[--C-:B------:R-:W-:Y:S01]  /*1d370*/  HSET2.LE.AND R112, R106, R141.reuse, PT ;  /* 0x0000008d6a707233 */ /* 0x100fe20003803000 */
[----:B------:R-:W-:Y:S01]  /*1d380*/  F2FP.BF16.PACK_AB R113, R210, R206 ;  /* 0x000000ced271723e */ /* 0x000fe200000010ff */
[----:B------:R-:W-:Y:S01]  /*1d390*/  IMAD.MOV.U32 R138, RZ, RZ, R125 ;  /* 0x000000ffff8a7224 */ /* 0x000fe200078e007d */
[----:B------:R-:W-:Y:S01]  /*1d3a0*/  PRMT R125, R105, 0x5410, R121 ;  /* 0x00005410697d7816 */ /* 0x000fe20000000079 */
[----:B------:R1:W2:Y:S01]  /*1d3b0*/  MUFU.EX2 R201, R120 ;  /* 0x0000007800c97308 */ /* 0x0002a20000000800 */
[----:B------:R-:W-:Y:S01]  /*1d3c0*/  F2FP.BF16.PACK_AB R105, R234, R233 ;  /* 0x000000e9ea69723e */ /* 0x000fe200000010ff */
[----:B------:R-:W-:Y:S01]  /*1d3d0*/  IMAD.MOV.U32 R159, RZ, RZ, R149 ;  /* 0x000000ffff9f7224 */ /* 0x000fe200078e0095 */
[----:B------:R-:W-:Y:S01]  /*1d3e0*/  LOP3.LUT R109, R112, R113, RZ, 0xc0, !PT ;  /* 0x00000071706d7212 */ /* 0x000fe200078ec0ff */
[--C-:B------:R-:W-:Y:S01]  /*1d3f0*/  HSET2.LE.AND R112, R126, R141.reuse, PT ;  /* 0x0000008d7e707233 */ /* 0x100fe20003803000 */
[----:B------:R-:W-:Y:S01]  /*1d400*/  LOP3.LUT R110, R110, R105, RZ, 0xc0, !PT ;  /* 0x000000696e6e7212 */ /* 0x000fe200078ec0ff */
[----:B----4-:R-:W-:Y:S01]  /*1d410*/  IMAD.MOV.U32 R149, RZ, RZ, R137 ;  /* 0x000000ffff957224 */ /* 0x010fe200078e0089 */
[----:B------:R-:W-:Y:S01]  /*1d420*/  F2FP.BF16.PACK_AB R105, R208, R205 ;  /* 0x000000cdd069723e */ /* 0x000fe200000010ff */
[----:B------:R-:W-:Y:S01]  /*1d430*/  IMAD.MOV.U32 R137, RZ, RZ, R123 ;  /* 0x000000ffff897224 */ /* 0x000fe200078e007b */
[----:B------:R-:W-:Y:S01]  /*1d440*/  F2FP.BF16.PACK_AB R106, R231, R232 ;  /* 0x000000e8e76a723e */ /* 0x000fe200000010ff */
[--C-:B------:R-:W-:Y:S01]  /*1d450*/  HSET2.LE.AND R124, R127, R141.reuse, PT ;  /* 0x0000008d7f7c7233 */ /* 0x100fe20003803000 */
[----:B------:R-:W-:Y:S01]  /*1d460*/  LOP3.LUT R112, R112, R105, RZ, 0xc0, !PT ;  /* 0x0000006970707212 */ /* 0x000fe200078ec0ff */
[----:B------:R-:W-:Y:S01]  /*1d470*/  FFMA.FTZ R105, R169, c[0x0][0x23c], -R180 ;  /* 0x00008f00a9697a23 */ /* 0x000fe200000108b4 */
[----:B------:R-:W-:Y:S01]  /*1d480*/  LOP3.LUT R111, R111, R106, RZ, 0xc0, !PT ;  /* 0x0000006a6f6f7212 */ /* 0x000fe200078ec0ff */
[----:B------:R-:W-:Y:S01]  /*1d490*/  IMAD.MOV.U32 R169, RZ, RZ, R168 ;  /* 0x000000ffffa97224 */ /* 0x000fe200078e00a8 */
[--C-:B------:R-:W-:Y:S01]  /*1d4a0*/  HSET2.LE.AND R113, R125, R141.reuse, PT ;  /* 0x0000008d7d717233 */ /* 0x100fe20003803000 */
[----:B------:R3:W-:Y:S01]  /*1d4b0*/  MUFU.EX2 R199, R105 ;  /* 0x0000006900c77308 */ /* 0x0007e20000000800 */
[----:B------:R-:W-:Y:S01]  /*1d4c0*/  IMAD.MOV.U32 R168, RZ, RZ, R159 ;  /* 0x000000ffffa87224 */ /* 0x000fe200078e009f */
[----:B------:R-:W-:Y:S01]  /*1d4d0*/  F2FP.BF16.PACK_AB R115, R204, R209 ;  /* 0x000000d1cc73723e */ /* 0x000fe200000010ff */
[----:B------:R-:W-:Y:S01]  /*1d4e0*/  IMAD.MOV.U32 R156, RZ, RZ, R217 ;  /* 0x000000ffff9c7224 */ /* 0x000fe200078e00d9 */
[-C--:B------:R-:W-:Y:S01]  /*1d4f0*/  HMMA.16816.F32.BF16 R4, R108, R116.reuse, R4 ;  /* 0x000000746c04723c */ /* 0x080fe20000041804 */
[----:B------:R-:W-:Y:S01]  /*1d500*/  F2FP.BF16.PACK_AB R106, R207, R203 ;  /* 0x000000cbcf6a723e */ /* 0x000fe200000010ff */
[----:B------:R-:W-:Y:S01]  /*1d510*/  IMAD.MOV.U32 R159, RZ, RZ, R157 ;  /* 0x000000ffff9f7224 */ /* 0x000fe200078e009d */
[----:B------:R-:W-:Y:S01]  /*1d520*/  LOP3.LUT R114, R114, R115, RZ, 0xc0, !PT ;  /* 0x0000007372727212 */ /* 0x000fe200078ec0ff */
[----:B-1----:R-:W1:Y:S01]  /*1d530*/  LDSM.16.MT88.4 R120, [R214+0x9800] ;  /* 0x00980000d678783b */ /* 0x002e620000004200 */
[----:B--2---:R-:W-:Y:S01]  /*1d540*/  F2FP.BF16.PACK_AB R125, R201, R200 ;  /* 0x000000c8c97d723e */ /* 0x004fe200000010ff */
[----:B------:R-:W-:Y:S01]  /*1d550*/  IMAD.MOV.U32 R157, RZ, RZ, R156 ;  /* 0x000000ffff9d7224 */ /* 0x000fe200078e009c */
[----:B------:R-:W-:Y:S01]  /*1d560*/  LOP3.LUT R113, R113, R106, RZ, 0xc0, !PT ;  /* 0x0000006a71717212 */ /* 0x000fe200078ec0ff */
[----:B------:R-:W-:Y:S01]  /*1d570*/  IMAD.MOV.U32 R156, RZ, RZ, R151 ;  /* 0x000000ffff9c7224 */ /* 0x000fe200078e0097 */
[----:B------:R-:W-:Y:S03]  /*1d580*/  LOP3.LUT R115, R124, R125, RZ, 0xc0, !PT ;  /* 0x0000007d7c737212 */ /* 0x000fe600078ec0ff */
[----:B------:R-:W2:Y:S01]  /*1d590*/  LDSM.16.MT88.4 R124, [R212+0xa800] ;  /* 0x00a80000d47c783b */ /* 0x000ea20000004200 */
[----:B------:R-:W-:Y:S02]  /*1d5a0*/  IMAD.MOV.U32 R139, RZ, RZ, R219 ;  /* 0x000000ffff8b7224 */ /* 0x000fe400078e00db */
[----:B------:R-:W-:Y:S01]  /*1d5b0*/  IMAD.MOV.U32 R134, RZ, RZ, R133 ;  /* 0x000000ffff867224 */ /* 0x000fe200078e0085 */
[C---:B------:R-:W-:Y:S01]  /*1d5c0*/  HMMA.16816.F32.BF16 R8, R112.reuse, R116, R8 ;  /* 0x000000747008723c */ /* 0x040fe20000041808 */
[----:B------:R-:W-:Y:S02]  /*1d5d0*/  IMAD.MOV.U32 R133, RZ, RZ, R229 ;  /* 0x000000ffff857224 */ /* 0x000fe400078e00e5 */
[----:B------:R-:W-:Y:S01]  /*1d5e0*/  IMAD.MOV.U32 R135, RZ, RZ, R224 ;  /* 0x000000ffff877224 */ /* 0x000fe200078e00e0 */
[----:B------:R4:W5:Y:S01]  /*1d5f0*/  LDL.LU R219, [R1+0xd0] ;  /* 0x0000d00001db7983 */ /* 0x0009620000300800 */
[----:B---3--:R-:W-:Y:S02]  /*1d600*/  FFMA.FTZ R105, R169, c[0x0][0x23c], -R180 ;  /* 0x00008f00a9697a23 */ /* 0x008fe400000108b4 */
[----:B------:R-:W-:Y:S01]  /*1d610*/  IMAD.MOV.U32 R169, RZ, RZ, R168 ;  /* 0x000000ffffa97224 */ /* 0x000fe200078e00a8 */
[-C--:B------:R-:W-:Y:S01]  /*1d620*/  HMMA.16816.F32.BF16 R12, R112, R118.reuse, R12 ;  /* 0x00000076700c723c */ /* 0x080fe2000004180c */
[----:B------:R3:W3:Y:S01]  /*1d630*/  MUFU.EX2 R198, R105 ;  /* 0x0000006900c67308 */ /* 0x0006e20000000800 */
[----:B------:R4:W5:Y:S02]  /*1d640*/  LDL.LU R229, [R1+0xcc] ;  /* 0x0000cc0001e57983 */ /* 0x0009640000300800 */
[----:B------:R-:W-:Y:S02]  /*1d650*/  IMAD.MOV.U32 R168, RZ, RZ, R159 ;  /* 0x000000ffffa87224 */ /* 0x000fe400078e009f */
[----:B------:R4:W5:Y:S01]  /*1d660*/  LDL.LU R224, [R1+0xc8] ;  /* 0x0000c80001e07983 */ /* 0x0009620000300800 */
[----:B------:R-:W-:Y:S01]  /*1d670*/  IMAD.MOV.U32 R151, RZ, RZ, R150 ;  /* 0x000000ffff977224 */ /* 0x000fe200078e0096 */
[C---:B------:R-:W-:Y:S01]  /*1d680*/  HMMA.16816.F32.BF16 R16, R108.reuse, R118, R16 ;  /* 0x000000766c10723c */ /* 0x040fe20000041810 */
[----:B------:R-:W-:Y:S01]  /*1d690*/  IMAD.MOV.U32 R150, RZ, RZ, R148 ;  /* 0x000000ffff967224 */ /* 0x000fe200078e0094 */
[----:B------:R-:W2:Y:S02]  /*1d6a0*/  LDSM.16.MT88.4 R116, [R214+0xa800] ;  /* 0x00a80000d674783b */ /* 0x000ea40000004200 */
[----:B------:R-:W-:Y:S01]  /*1d6b0*/  MOV R148, R155 ;  /* 0x0000009b00947202 */ /* 0x000fe20000000f00 */
[----:B------:R-:W-:Y:S02]  /*1d6c0*/  IMAD.MOV.U32 R155, RZ, RZ, R135 ;  /* 0x000000ffff9b7224 */ /* 0x000fe400078e0087 */
[----:B------:R-:W-:Y:S02]  /*1d6d0*/  IMAD.MOV.U32 R135, RZ, RZ, R139 ;  /* 0x000000ffff877224 */ /* 0x000fe400078e008b */
[----:B------:R-:W-:Y:S01]  /*1d6e0*/  IMAD.MOV.U32 R139, RZ, RZ, R215 ;  /* 0x000000ffff8b7224 */ /* 0x000fe200078e00d7 */
[----:B------:R4:W5:Y:S01]  /*1d6f0*/  LDL.LU R230, [R1+0xc4] ;  /* 0x0000c40001e67983 */ /* 0x0009620000300800 */
[-C--:B-1----:R-:W-:Y:S01]  /*1d700*/  HMMA.16816.F32.BF16 R20, R108, R120.reuse, R20 ;  /* 0x000000786c14723c */ /* 0x082fe20000041814 */
[----:B------:R-:W-:Y:S02]  /*1d710*/  IMAD.MOV.U32 R159, RZ, RZ, R157 ;  /* 0x000000ffff9f7224 */ /* 0x000fe400078e009d */
[----:B------:R4:W5:Y:S01]  /*1d720*/  LDL.LU R225, [R1+0xc0] ;  /* 0x0000c00001e17983 */ /* 0x0009620000300800 */
[----:B------:R-:W-:Y:S01]  /*1d730*/  IMAD.MOV.U32 R157, RZ, RZ, R156 ;  /* 0x000000ffff9d7224 */ /* 0x000fe200078e009c */
[----:B------:R-:W-:Y:S01]  /*1d740*/  MOV R156, R213 ;  /* 0x000000d5009c7202 */ /* 0x000fe20000000f00 */
[--C-:B---3--:R-:W-:Y:S01]  /*1d750*/  FFMA.FTZ R105, R169, c[0x0][0x23c], -R181.reuse ;  /* 0x00008f00a9697a23 */ /* 0x108fe200000108b5 */
[----:B------:R4:W5:Y:S01]  /*1d760*/  LDL.LU.64 R220, [R1+0xb8] ;  /* 0x0000b80001dc7983 */ /* 0x0009620000300a00 */
[----:B------:R-:W-:Y:S01]  /*1d770*/  F2FP.BF16.PACK_AB R174, R198, R199 ;  /* 0x000000c7c6ae723e */ /* 0x000fe200000010ff */
[C---:B------:R-:W-:Y:S01]  /*1d780*/  HMMA.16816.F32.BF16 R24, R112.reuse, R120, R24 ;  /* 0x000000787018723c */ /* 0x040fe20000041818 */
[----:B------:R1:W-:Y:S03]  /*1d790*/  MUFU.EX2 R197, R105 ;  /* 0x0000006900c57308 */ /* 0x0003e60000000800 */
[----:B------:R4:W5:Y:S04]  /*1d7a0*/  LDL.LU R218, [R1+0xb0] ;  /* 0x0000b00001da7983 */ /* 0x0009680000300800 */
[-C--:B------:R-:W-:Y:S01]  /*1d7b0*/  HMMA.16816.F32.BF16 R28, R112, R122.reuse, R28 ;  /* 0x0000007a701c723c */ /* 0x080fe2000004181c */
[----:B------:R4:W5:Y:S04]  /*1d7c0*/  LDL.LU R217, [R1+0xac] ;  /* 0x0000ac0001d97983 */ /* 0x0009680000300800 */
[----:B------:R4:W5:Y:S03]  /*1d7d0*/  LDL.LU R216, [R1+0xa8] ;  /* 0x0000a80001d87983 */ /* 0x0009660000300800 */
[C---:B------:R-:W-:Y:S01]  /*1d7e0*/  HMMA.16816.F32.BF16 R32, R108.reuse, R122, R32 ;  /* 0x0000007a6c20723c */ /* 0x040fe20000041820 */
[----:B------:R-:W3:Y:S07]  /*1d7f0*/  LDSM.16.MT88.4 R120, [R212+0xb800] ;  /* 0x00b80000d478783b */ /* 0x000eee0000004200 */
[-C--:B--2---:R-:W-:Y:S01]  /*1d800*/  HMMA.16816.F32.BF16 R36, R108, R124.reuse, R36 ;  /* 0x0000007c6c24723c */ /* 0x084fe20000041824 */
[--C-:B-1----:R-:W-:Y:S01]  /*1d810*/  FFMA.FTZ R105, R168, c[0x0][0x23c], -R181.reuse ;  /* 0x00008f00a8697a23 */ /* 0x102fe200000108b5 */
[----:B------:R4:W5:Y:S03]  /*1d820*/  LDL.LU R215, [R1+0xa4] ;  /* 0x0000a40001d77983 */ /* 0x0009660000300800 */
[----:B------:R1:W2:Y:S01]  /*1d830*/  MUFU.EX2 R196, R105 ;  /* 0x0000006900c47308 */ /* 0x0002a20000000800 */
[----:B------:R4:W5:Y:S02]  /*1d840*/  LDL.LU R213, [R1+0xa0] ;  /* 0x0000a00001d57983 */ /* 0x0009640000300800 */
[C---:B------:R-:W-:Y:S07]  /*1d850*/  HMMA.16816.F32.BF16 R40, R112.reuse, R124, R40 ;  /* 0x0000007c7028723c */ /* 0x040fee0000041828 */
[----:B------:R-:W-:Y:S01]  /*1d860*/  LOP3.LUT R124, R189, UR8, R238, 0x96, !PT ;  /* 0x00000008bd7c7c12 */ /* 0x000fe2000f8e96ee */
[-C--:B------:R-:W-:Y:S04]  /*1d870*/  HMMA.16816.F32.BF16 R44, R112, R126.reuse, R44 ;  /* 0x0000007e702c723c */ /* 0x080fe8000004182c */
[----:B------:R-:W-:Y:S04]  /*1d880*/  IMAD.WIDE.U32 R124, R124, -0x2daee0ad, RZ ;  /* 0xd2511f537c7c7825 */ /* 0x000fe800078e00ff */
[C---:B------:R-:W-:Y:S01]  /*1d890*/  HMMA.16816.F32.BF16 R48, R108.reuse, R126, R48 ;  /* 0x0000007e6c30723c */ /* 0x040fe20000041830 */
[----:B------:R-:W-:Y:S03]  /*1d8a0*/  LOP3.LUT R130, R124, 0xff, RZ, 0xc0, !PT ;  /* 0x000000ff7c827812 */ /* 0x000fe600078ec0ff */
[----:B------:R-:W-:Y:S01]  /*1d8b0*/  SHF.R.U32.HI R128, RZ, 0x18, R124 ;  /* 0x00000018ff807819 */ /* 0x000fe2000001167c */
[--C-:B-1----:R-:W-:Y:S01]  /*1d8c0*/  FFMA.FTZ R105, R159, c[0x0][0x23c], -R180.reuse ;  /* 0x00008f009f697a23 */ /* 0x102fe200000108b4 */
[----:B--2---:R-:W-:Y:S01]  /*1d8d0*/  F2FP.BF16.PACK_AB R175, R196, R197 ;  /* 0x000000c5c4af723e */ /* 0x004fe200000010ff */
[----:B------:R-:W-:Y:S01]  /*1d8e0*/  FFMA.FTZ R180, R158, c[0x0][0x23c], -R180 ;  /* 0x00008f009eb47a23 */ /* 0x000fe200000108b4 */
[-C--:B------:R-:W-:Y:S01]  /*1d8f0*/  HMMA.16816.F32.BF16 R52, R108, R116.reuse, R52 ;  /* 0x000000746c34723c */ /* 0x080fe20000041834 */
[----:B------:R1:W-:Y:S07]  /*1d900*/  MUFU.EX2 R195, R105 ;  /* 0x0000006900c37308 */ /* 0x0003ee0000000800 */
[C---:B------:R-:W-:Y:S03]  /*1d910*/  HMMA.16816.F32.BF16 R56, R112.reuse, R116, R56 ;  /* 0x000000747038723c */ /* 0x040fe60000041838 */
[----:B------:R-:W-:Y:S05]  /*1d920*/  MUFU.EX2 R194, R180 ;  /* 0x000000b400c27308 */ /* 0x000fea0000000800 */
[-C--:B------:R-:W-:Y:S08]  /*1d930*/  HMMA.16816.F32.BF16 R60, R112, R118.reuse, R60 ;  /* 0x00000076703c723c */ /* 0x080ff0000004183c */
[C---:B------:R-:W-:Y:S01]  /*1d940*/  HMMA.16816.F32.BF16 R64, R108.reuse, R118, R64 ;  /* 0x000000766c40723c */ /* 0x040fe20000041840 */
[--C-:B-1----:R-:W-:Y:S03]  /*1d950*/  FFMA.FTZ R105, R157, c[0x0][0x23c], -R181.reuse ;  /* 0x00008f009d697a23 */ /* 0x102fe600000108b5 */
[----:B------:R-:W-:Y:S01]  /*1d960*/  FFMA.FTZ R181, R156, c[0x0][0x23c], -R181 ;  /* 0x00008f009cb57a23 */ /* 0x000fe200000108b5 */
[----:B------:R1:W-:Y:S03]  /*1d970*/  MUFU.EX2 R193, R105 ;  /* 0x0000006900c17308 */ /* 0x0003e60000000800 */
[-C--:B---3--:R-:W-:Y:S07]  /*1d980*/  HMMA.16816.F32.BF16 R68, R108, R120.reuse, R68 ;  /* 0x000000786c44723c */ /* 0x088fee0000041844 */
[----:B------:R-:W2:Y:S01]  /*1d990*/  MUFU.EX2 R192, R181 ;  /* 0x000000b500c07308 */ /* 0x000ea20000000800 */
[C---:B------:R-:W-:Y:S08]  /*1d9a0*/  HMMA.16816.F32.BF16 R72, R112.reuse, R120, R72 ;  /* 0x000000787048723c */ /* 0x040ff00000041848 */
[-C--:B------:R-:W-:Y:S01]  /*1d9b0*/  HMMA.16816.F32.BF16 R76, R112, R122.reuse, R76 ;  /* 0x0000007a704c723c */ /* 0x080fe2000004184c */
[----:B-1----:R-:W-:Y:S03]  /*1d9c0*/  LOP3.LUT R105, R245, UR8, R162, 0x96, !PT ;  /* 0x00000008f5697c12 */ /* 0x002fe6000f8e96a2 */
[----:B------:R-:W-:Y:S04]  /*1d9d0*/  IMAD.MOV.U32 R245, RZ, RZ, R140 ;  /* 0x000000fffff57224 */ /* 0x000fe800078e008c */
[C---:B------:R-:W-:Y:S01]  /*1d9e0*/  HMMA.16816.F32.BF16 R80, R108.reuse, R122, R80 ;  /* 0x0000007a6c50723c */ /* 0x040fe20000041850 */
[----:B------:R-:W-:Y:S04]  /*1d9f0*/  IMAD.WIDE.U32 R116, R105, -0x2daee0ad, RZ ;  /* 0xd2511f5369747825 */ /* 0x000fe800078e00ff */
[----:B------:R-:W-:Y:S01]  /*1da00*/  FFMA.FTZ R105, R151, c[0x0][0x23c], -R182 ;  /* 0x00008f0097697a23 */ /* 0x000fe200000108b6 */
[C---:B------:R-:W-:Y:S03]  /*1da10*/  LOP3.LUT R126, R116.reuse, 0xffff, RZ, 0xc0, !PT ;  /* 0x0000ffff747e7812 */ /* 0x040fe600078ec0ff */
[----:B------:R1:W-:Y:S03]  /*1da20*/  MUFU.EX2 R191, R105 ;  /* 0x0000006900bf7308 */ /* 0x0003e60000000800 */
[----:B------:R-:W-:Y:S02]  /*1da30*/  SHF.R.U32.HI R127, RZ, 0x10, R116 ;  /* 0x00000010ff7f7819 */ /* 0x000fe40000011674 */
[----:B------:R-:W-:Y:S01]  /*1da40*/  LOP3.LUT R106, R117, UR18, R160, 0x96, !PT ;  /* 0x00000012756a7c12 */ /* 0x000fe2000f8e96a0 */
[----:B------:R-:W-:Y:S01]  /*1da50*/  FFMA.FTZ R117, R149, c[0x0][0x23c], -R182 ;  /* 0x00008f0095757a23 */ /* 0x000fe200000108b6 */
[----:B------:R-:W-:Y:S01]  /*1da60*/  LOP3.LUT R129, R116, 0xff, RZ, 0xc0, !PT ;  /* 0x000000ff74817812 */ /* 0x000fe200078ec0ff */
[----:B------:R-:W-:Y:S01]  /*1da70*/  IMAD.MOV.U32 R149, RZ, RZ, R131 ;  /* 0x000000ffff957224 */ /* 0x000fe200078e0083 */
[----:B------:R-:W-:Y:S02]  /*1da80*/  SHF.R.U32.HI R131, RZ, 0x18, R116 ;  /* 0x00000018ff837819 */ /* 0x000fe40000011674 */
[----:B------:R-:W-:Y:S01]  /*1da90*/  SHF.R.U32.HI R116, RZ, 0x8, R126 ;  /* 0x00000008ff747819 */ /* 0x000fe2000001167e */
[----:B------:R3:W2:Y:S01]  /*1daa0*/  MUFU.EX2 R190, R117 ;  /* 0x0000007500be7308 */ /* 0x0006a20000000800 */
[----:B------:R-:W-:Y:S02]  /*1dab0*/  SHF.R.U32.HI R126, RZ, 0x10, R124 ;  /* 0x00000010ff7e7819 */ /* 0x000fe4000001167c */
[----:B------:R-:W-:Y:S02]  /*1dac0*/  PRMT R129, R129, 0x5410, R116 ;  /* 0x0000541081817816 */ /* 0x000fe40000000074 */
[----:B------:R-:W-:Y:S02]  /*1dad0*/  LOP3.LUT R120, R106, 0xffff, RZ, 0xc0, !PT ;  /* 0x0000ffff6a787812 */ /* 0x000fe400078ec0ff */
[----:B------:R-:W-:Y:S04]  /*1dae0*/  SHF.R.U32.HI R121, RZ, 0x10, R106 ;  /* 0x00000010ff797819 */ /* 0x000fe8000001166a */
[----:B------:R-:W-:Y:S02]  /*1daf0*/  LOP3.LUT R121, R121, 0xff, RZ, 0xc0, !PT ;  /* 0x000000ff79797812 */ /* 0x000fe400078ec0ff */
[----:B-1----:R-:W-:Y:S02]  /*1db00*/  LOP3.LUT R105, R125, UR18, R242, 0x96, !PT ;  /* 0x000000127d697c12 */ /* 0x002fe4000f8e96f2 */
[----:B------:R-:W-:Y:S02]  /*1db10*/  LOP3.LUT R125, R124, 0xffff, RZ, 0xc0, !PT ;  /* 0x0000ffff7c7d7812 */ /* 0x000fe400078ec0ff */
[----:B------:R-:W-:Y:S02]  /*1db20*/  LOP3.LUT R124, R127, 0xff, RZ, 0xc0, !PT ;  /* 0x000000ff7f7c7812 */ /* 0x000fe400078ec0ff */
[----:B------:R-:W-:Y:S02]  /*1db30*/  SHF.R.U32.HI R127, RZ, 0x8, R125 ;  /* 0x00000008ff7f7819 */ /* 0x000fe4000001167d */
[----:B------:R-:W-:Y:S01]  /*1db40*/  PRMT R131, R124, 0x5410, R131 ;  /* 0x000054107c837816 */ /* 0x000fe20000000083 */
[--C-:B------:R-:W-:Y:S01]  /*1db50*/  FFMA.FTZ R124, R149, c[0x0][0x23c], -R183.reuse ;  /* 0x00008f00957c7a23 */ /* 0x100fe200000108b7 */
[----:B------:R-:W-:Y:S01]  /*1db60*/  LOP3.LUT R125, R126, 0xff, RZ, 0xc0, !PT ;  /* 0x000000ff7e7d7812 */ /* 0x000fe200078ec0ff */
[----:B------:R-:W2:Y:S01]  /*1db70*/  LDL.LU R149, [R1+0x48] ;  /* 0x0000480001957983 */ /* 0x000ea20000300800 */
[----:B---3--:R-:W-:Y:S01]  /*1db80*/  FFMA.FTZ R117, R150, c[0x0][0x23c], -R183 ;  /* 0x00008f0096757a23 */ /* 0x008fe200000108b7 */
[----:B------:R1:W-:Y:S01]  /*1db90*/  MUFU.EX2 R188, R124 ;  /* 0x0000007c00bc7308 */ /* 0x0003e20000000800 */
[----:B------:R-:W-:Y:S01]  /*1dba0*/  PRMT R179, R125, 0x5410, R128 ;  /* 0x000054107db37816 */ /* 0x000fe20000000080 */
[--C-:B------:R-:W-:Y:S01]  /*1dbb0*/  FFMA.FTZ R125, R148, c[0x0][0x23c], -R182.reuse ;  /* 0x00008f00947d7a23 */ /* 0x100fe200000108b6 */
[----:B------:R-:W-:Y:S01]  /*1dbc0*/  PRMT R130, R130, 0x5410, R127 ;  /* 0x0000541082827816 */ /* 0x000fe2000000007f */
[----:B------:R-:W3:Y:S01]  /*1dbd0*/  LDL.LU R148, [R1+0x70] ;  /* 0x0000700001947983 */ /* 0x000ee20000300800 */
[----:B------:R-:W-:Y:S01]  /*1dbe0*/  FFMA.FTZ R182, R155, c[0x0][0x23c], -R182 ;  /* 0x00008f009bb67a23 */ /* 0x000fe200000108b6 */
[----:B------:R-:W-:Y:S01]  /*1dbf0*/  SHF.R.U32.HI R127, RZ, 0x18, R106 ;  /* 0x00000018ff7f7819 */ /* 0x000fe2000001166a */
[----:B------:R-:W-:Y:S01]  /*1dc00*/  IMAD.MOV.U32 R155, RZ, RZ, R152 ;  /* 0x000000ffff9b7224 */ /* 0x000fe200078e0098 */
[----:B------:R-:W-:Y:S01]  /*1dc10*/  LOP3.LUT R128, R106, 0xff, RZ, 0xc0, !PT ;  /* 0x000000ff6a807812 */ /* 0x000fe200078ec0ff */
[----:B------:R-:W-:Y:S01]  /*1dc20*/  IMAD.MOV.U32 R152, RZ, RZ, R146 ;  /* 0x000000ffff987224 */ /* 0x000fe200078e0092 */
[----:B------:R4:W2:Y:S01]  /*1dc30*/  MUFU.EX2 R189, R117 ;  /* 0x0000007500bd7308 */ /* 0x0008a20000000800 */
[----:B------:R-:W3:Y:S01]  /*1dc40*/  LDL.LU R146, [R1+0x74] ;  /* 0x0000740001927983 */ /* 0x000ee20000300800 */
[----:B------:R-:W-:Y:S01]  /*1dc50*/  IMAD.MOV.U32 R150, RZ, RZ, R153 ;  /* 0x000000ffff967224 */ /* 0x000fe200078e0099 */
[C---:B------:R-:W-:Y:S01]  /*1dc60*/  LOP3.LUT R106, R105.reuse, 0xffff, RZ, 0xc0, !PT ;  /* 0x0000ffff696a7812 */ /* 0x040fe200078ec0ff */
[----:B------:R-:W-:Y:S01]  /*1dc70*/  IMAD.MOV.U32 R153, RZ, RZ, R144 ;  /* 0x000000ffff997224 */ /* 0x000fe200078e0090 */
[----:B------:R-:W-:Y:S01]  /*1dc80*/  LOP3.LUT R126, R105, 0xff, RZ, 0xc0, !PT ;  /* 0x000000ff697e7812 */ /* 0x000fe200078ec0ff */
[----:B------:R-:W3:Y:S01]  /*1dc90*/  LDL.LU R144, [R1+0x78] ;  /* 0x0000780001907983 */ /* 0x000ee20000300800 */
[----:B------:R-:W-:Y:S01]  /*1dca0*/  PRMT R121, R121, 0x5410, R127 ;  /* 0x0000541079797816 */ /* 0x000fe2000000007f */
[--C-:B------:R-:W-:Y:S02]  /*1dcb0*/  HSET2.LE.AND R178, R130, R141.reuse, PT ;  /* 0x0000008d82b27233 */ /* 0x100fe40003803000 */
[----:B------:R4:W-:Y:S01]  /*1dcc0*/  MUFU.EX2 R187, R125 ;  /* 0x0000007d00bb7308 */ /* 0x0009e20000000800 */
[--C-:B------:R-:W-:Y:S02]  /*1dcd0*/  HSET2.LE.AND R179, R179, R141.reuse, PT ;  /* 0x0000008db3b37233 */ /* 0x100fe40003803000 */
[--C-:B------:R-:W-:Y:S01]  /*1dce0*/  HSET2.LE.AND R173, R121, R141.reuse, PT ;  /* 0x0000008d79ad7233 */ /* 0x100fe20003803000 */
[--C-:B-1----:R-:W-:Y:S06]  /*1dcf0*/  SHF.R.U32.HI R124, RZ, 0x10, R105.reuse ;  /* 0x00000010ff7c7819 */ /* 0x102fec0000011669 */
[----:B------:R-:W1:Y:S01]  /*1dd00*/  MUFU.EX2 R186, R182 ;  /* 0x000000b600ba7308 */ /* 0x000e620000000800 */
[----:B----4-:R-:W4:Y:S01]  /*1dd10*/  LDSM.16.MT88.4 R116, [R214+0xb800] ;  /* 0x00b80000d674783b */ /* 0x010f220000004200 */
[----:B------:R-:W-:Y:S02]  /*1dd20*/  SHF.R.U32.HI R125, RZ, 0x8, R120 ;  /* 0x00000008ff7d7819 */ /* 0x000fe40000011678 */
[----:B------:R-:W-:Y:S02]  /*1dd30*/  SHF.R.U32.HI R120, RZ, 0x8, R106 ;  /* 0x00000008ff787819 */ /* 0x000fe4000001166a */
[----:B------:R-:W-:Y:S02]  /*1dd40*/  SHF.R.U32.HI R106, RZ, 0x18, R105 ;  /* 0x00000018ff6a7819 */ /* 0x000fe40000011669 */
[----:B------:R-:W-:Y:S02]  /*1dd50*/  LOP3.LUT R105, R124, 0xff, RZ, 0xc0, !PT ;  /* 0x000000ff7c697812 */ /* 0x000fe400078ec0ff */
[----:B------:R-:W-:Y:S02]  /*1dd60*/  PRMT R128, R128, 0x5410, R125 ;  /* 0x0000541080807816 */ /* 0x000fe4000000007d */
[----:B------:R-:W-:Y:S02]  /*1dd70*/  PRMT R120, R126, 0x5410, R120 ;  /* 0x000054107e787816 */ /* 0x000fe40000000078 */
[----:B------:R-:W1:Y:S01]  /*1dd80*/  LDSM.16.MT88.4 R124, [R212+0x9c00] ;  /* 0x009c0000d47c783b */ /* 0x000e620000004200 */
[----:B------:R-:W-:Y:S01]  /*1dd90*/  PRMT R177, R105, 0x5410, R106 ;  /* 0x0000541069b17816 */ /* 0x000fe2000000006a */
[--C-:B------:R-:W-:Y:S01]  /*1dda0*/  FFMA.FTZ R105, R150, c[0x0][0x23c], -R183.reuse ;  /* 0x00008f0096697a23 */ /* 0x100fe200000108b7 */
[--C-:B------:R-:W-:Y:S01]  /*1ddb0*/  HSET2.LE.AND R172, R128, R141.reuse, PT ;  /* 0x0000008d80ac7233 */ /* 0x100fe20003803000 */
[----:B------:R-:W-:Y:S01]  /*1ddc0*/  FFMA.FTZ R183, R107, c[0x0][0x23c], -R183 ;  /* 0x00008f006bb77a23 */ /* 0x000fe200000108b7 */
[--C-:B------:R-:W-:Y:S01]  /*1ddd0*/  HSET2.LE.AND R176, R120, R141.reuse, PT ;  /* 0x0000008d78b07233 */ /* 0x100fe20003803000 */
[----:B------:R1:W-:Y:S01]  /*1dde0*/  MUFU.EX2 R184, R105 ;  /* 0x0000006900b87308 */ /* 0x0003e20000000800 */
[--C-:B------:R-:W-:Y:S01]  /*1ddf0*/  HSET2.LE.AND R177, R177, R141.reuse, PT ;  /* 0x0000008db1b17233 */ /* 0x100fe20003803000 */
[-C--:B----4-:R-:W-:Y:S08]  /*1de00*/  HMMA.16816.F32.BF16 R84, R108, R116.reuse, R84 ;  /* 0x000000746c54723c */ /* 0x090ff00000041854 */
[C---:B------:R-:W-:Y:S08]  /*1de10*/  HMMA.16816.F32.BF16 R88, R112.reuse, R116, R88 ;  /* 0x000000747058723c */ /* 0x040ff00000041858 */
[-C--:B------:R-:W-:Y:S08]  /*1de20*/  HMMA.16816.F32.BF16 R92, R112, R118.reuse, R92 ;  /* 0x00000076705c723c */ /* 0x080ff0000004185c */
[----:B------:R-:W-:Y:S01]  /*1de30*/  HMMA.16816.F32.BF16 R96, R108, R118, R96 ;  /* 0x000000766c60723c */ /* 0x000fe20000041860 */
[----:B--2---:R-:W-:Y:S03]  /*1de40*/  FFMA.FTZ R107, R100, R149, R155 ;  /* 0x00000095646b7223 */ /* 0x004fe6000001009b */
[--C-:B------:R-:W-:Y:S01]  /*1de50*/  HSET2.LE.AND R100, R131, R141.reuse, PT ;  /* 0x0000008d83647233 */ /* 0x100fe20003803000 */
[----:B------:R-:W-:Y:S04]  /*1de60*/  FADD.FTZ R185, R153, R107 ;  /* 0x0000006b99b97221 */ /* 0x000fe80000010000 */
[----:B------:R-:W-:Y:S03]  /*1de70*/  LOP3.LUT R175, R100, R175, RZ, 0xc0, !PT ;  /* 0x000000af64af7212 */ /* 0x000fe600078ec0ff */
[----:B---3--:R-:W-:Y:S01]  /*1de80*/  FFMA.FTZ R122, R3, R148, R154 ;  /* 0x00000094037a7223 */ /* 0x008fe2000001009a */
[----:B------:R2:W3:Y:S01]  /*1de90*/  MUFU.EX2 R100, R183 ;  /* 0x000000b700647308 */ /* 0x0004e20000000800 */
[----:B------:R-:W-:Y:S01]  /*1dea0*/  HSET2.LE.AND R3, R129, R141, PT ;  /* 0x0000008d81037233 */ /* 0x000fe20003803000 */
[----:B------:R-:W-:Y:S01]  /*1deb0*/  LDSM.16.MT88.4 R148, [R212+0xac00] ;  /* 0x00ac0000d494783b */ /* 0x000fe20000004200 */
[----:B------:R-:W-:Y:S02]  /*1dec0*/  FADD.FTZ R107, R152, R122 ;  /* 0x0000007a986b7221 */ /* 0x000fe40000010000 */
[----:B------:R-:W-:Y:S01]  /*1ded0*/  FFMA.FTZ R106, R2, R146, R147 ;  /* 0x00000092026a7223 */ /* 0x000fe20000010093 */
[----:B------:R-:W-:Y:S01]  /*1dee0*/  F2FP.BF16.PACK_AB R2, R192, R193 ;  /* 0x000000c1c002723e */ /* 0x000fe200000010ff */
[----:B------:R-:W-:Y:S01]  /*1def0*/  IMAD.MOV.U32 R146, RZ, RZ, R132 ;  /* 0x000000ffff927224 */ /* 0x000fe200078e0084 */
[----:B------:R-:W-:Y:S01]  /*1df00*/  MOV R147, R133 ;  /* 0x0000008500937202 */ /* 0x000fe20000000f00 */
[----:B------:R-:W-:Y:S01]  /*1df10*/  FADD.FTZ R106, R143, R106 ;  /* 0x0000006a8f6a7221 */ /* 0x000fe20000010000 */
[----:B------:R-:W-:Y:S01]  /*1df20*/  LOP3.LUT R174, R3, R174, RZ, 0xc0, !PT ;  /* 0x000000ae03ae7212 */ /* 0x000fe200078ec0ff */
[----:B-1----:R-:W-:Y:S01]  /*1df30*/  FFMA.FTZ R105, R0, R144, R145 ;  /* 0x0000009000697223 */ /* 0x002fe20000010091 */
[----:B------:R-:W-:Y:S01]  /*1df40*/  F2FP.BF16.PACK_AB R0, R194, R195 ;  /* 0x000000c3c200723e */ /* 0x000fe200000010ff */
[----:B------:R-:W-:Y:S01]  /*1df50*/  IMAD.MOV.U32 R144, RZ, RZ, R135 ;  /* 0x000000ffff907224 */ /* 0x000fe200078e0087 */
[----:B------:R-:W-:Y:S01]  /*1df60*/  LOP3.LUT R173, R173, R2, RZ, 0xc0, !PT ;  /* 0x00000002adad7212 */ /* 0x000fe200078ec0ff */
[----:B------:R-:W-:Y:S01]  /*1df70*/  IMAD.MOV.U32 R145, RZ, RZ, R134 ;  /* 0x000000ffff917224 */ /* 0x000fe200078e0086 */
[----:B------:R-:W-:Y:S01]  /*1df80*/  LOP3.LUT R172, R172, R0, RZ, 0xc0, !PT ;  /* 0x00000000acac7212 */ /* 0x000fe200078ec0ff */
[----:B------:R-:W1:Y:S01]  /*1df90*/  LDSM.16.MT88.4 R132, [R214+0x9c00] ;  /* 0x009c0000d684783b */ /* 0x000e620000004200 */
[----:B------:R-:W-:Y:S01]  /*1dfa0*/  F2FP.BF16.PACK_AB R3, R190, R191 ;  /* 0x000000bfbe03723e */ /* 0x000fe200000010ff */
[----:B------:R-:W-:Y:S01]  /*1dfb0*/  IMAD.MOV.U32 R238, RZ, RZ, R146 ;  /* 0x000000ffffee7224 */ /* 0x000fe200078e0092 */
[----:B------:R-:W-:Y:S01]  /*1dfc0*/  F2FP.BF16.PACK_AB R0, R188, R189 ;  /* 0x000000bdbc00723e */ /* 0x000fe200000010ff */
[----:B------:R-:W-:Y:S01]  /*1dfd0*/  IMAD.MOV.U32 R242, RZ, RZ, R147 ;  /* 0x000000fffff27224 */ /* 0x000fe200078e0093 */
[----:B------:R-:W-:Y:S01]  /*1dfe0*/  LOP3.LUT R176, R176, R3, RZ, 0xc0, !PT ;  /* 0x00000003b0b07212 */ /* 0x000fe200078ec0ff */
[-C--:B------:R-:W-:Y:S01]  /*1dff0*/  HMMA.16816.F32.BF16 R112, R172, R124.reuse, R4 ;  /* 0x0000007cac70723c */ /* 0x080fe20000041804 */
[----:B------:R-:W-:Y:S01]  /*1e000*/  F2FP.BF16.PACK_AB R2, R186, R187 ;  /* 0x000000bbba02723e */ /* 0x000fe200000010ff */
[----:B--2---:R-:W2:Y:S01]  /*1e010*/  LDSM.16.MT88.4 R180, [R212+0xbc00] ;  /* 0x00bc0000d4b4783b */ /* 0x004ea20000004200 */
[----:B---3--:R-:W-:Y:S01]  /*1e020*/  F2FP.BF16.PACK_AB R3, R100, R184 ;  /* 0x000000b86403723e */ /* 0x008fe200000010ff */
[----:B------:R-:W-:Y:S01]  /*1e030*/  FADD.FTZ R105, R142, R105 ;  /* 0x000000698e697221 */ /* 0x000fe20000010000 */
[----:B------:R-:W-:Y:S01]  /*1e040*/  LOP3.LUT R177, R177, R0, RZ, 0xc0, !PT ;  /* 0x00000000b1b17212 */ /* 0x000fe200078ec0ff */
[----:B------:R-:W-:Y:S01]  /*1e050*/  IMAD.MOV.U32 R0, RZ, RZ, R145 ;  /* 0x000000ffff007224 */ /* 0x000fe200078e0091 */
[----:B------:R-:W-:Y:S01]  /*1e060*/  LOP3.LUT R178, R178, R2, RZ, 0xc0, !PT ;  /* 0x00000002b2b27212 */ /* 0x000fe200078ec0ff */
[----:B------:R-:W-:Y:S01]  /*1e070*/  IMAD.MOV.U32 R2, RZ, RZ, R144 ;  /* 0x000000ffff027224 */ /* 0x000fe200078e0090 */
[----:B------:R-:W-:Y:S01]  /*1e080*/  LOP3.LUT R179, R179, R3, RZ, 0xc0, !PT ;  /* 0x00000003b3b37212 */ /* 0x000fe200078ec0ff */
[----:B------:R-:W3:Y:S02]  /*1e090*/  LDSM.16.MT88.4 R4, [R214+0xbc00] ;  /* 0x00bc0000d604783b */ /* 0x000ee40000004200 */
[----:B------:R-:W-:Y:S02]  /*1e0a0*/  FADD.FTZ R2, R2, R107 ;  /* 0x0000006b02027221 */ /* 0x000fe40000010000 */
[----:B------:R-:W-:Y:S02]  /*1e0b0*/  IMAD.MOV.U32 R3, RZ, RZ, R139 ;  /* 0x000000ffff037224 */ /* 0x000fe400078e008b */
[C---:B------:R-:W-:Y:S01]  /*1e0c0*/  HMMA.16816.F32.BF16 R108, R176.reuse, R124, R8 ;  /* 0x0000007cb06c723c */ /* 0x040fe20000041808 */
[----:B------:R-:W-:Y:S02]  /*1e0d0*/  FADD.FTZ R0, R0, R106 ;  /* 0x0000006a00007221 */ /* 0x000fe40000010000 */
[----:B------:R-:W-:Y:S02]  /*1e0e0*/  FADD.FTZ R3, R3, R185 ;  /* 0x000000b903037221 */ /* 0x000fe40000010000 */
[----:B------:R-:W-:Y:S02]  /*1e0f0*/  FADD.FTZ R0, R242, R0 ;  /* 0x00000000f2007221 */ /* 0x000fe40000010000 */
[----:B------:R-:W-:Y:S01]  /*1e100*/  IMAD.MOV.U32 R10, RZ, RZ, R137 ;  /* 0x000000ffff0a7224 */ /* 0x000fe200078e0089 */
[-C--:B------:R-:W-:Y:S01]  /*1e110*/  HMMA.16816.F32.BF16 R120, R176, R126.reuse, R12 ;  /* 0x0000007eb078723c */ /* 0x080fe2000004180c */
[----:B------:R-:W-:Y:S03]  /*1e120*/  IMAD.MOV.U32 R11, RZ, RZ, R136 ;  /* 0x000000ffff0b7224 */ /* 0x000fe600078e0088 */
[----:B------:R-:W-:Y:S01]  /*1e130*/  FADD.FTZ R3, R10, R3 ;  /* 0x000000030a037221 */ /* 0x000fe20000010000 */
[----:B------:R-:W-:Y:S01]  /*1e140*/  MOV R9, R138 ;  /* 0x0000008a00097202 */ /* 0x000fe20000000f00 */
        /* <DEDUP_REMOVED lines=39> */
[----:B------:R-:W-:Y:S02]  /*1e3c0*/  IMAD.MOV.U32 R106, RZ, RZ, R101 ;  /* 0x000000ffff6a7224 */ /* 0x000fe400078e0065 */
[----:B------:R-:W-:Y:S02]  /*1e3d0*/  FADD.FTZ R0, R246, R0 ;  /* 0x00000000f6007221 */ /* 0x000fe40000010000 */
[C---:B------:R-:W-:Y:S01]  /*1e3e0*/  HMMA.16816.F32.BF16 R156, R176.reuse, R164, R56 ;  /* 0x000000a4b09c723c */ /* 0x040fe20000041838 */
[----:B------:R-:W-:Y:S03]  /*1e3f0*/  IMAD.MOV.U32 R105, RZ, RZ, R102 ;  /* 0x000000ffff697224 */ /* 0x000fe600078e0066 */
[----:B------:R-:W-:Y:S04]  /*1e400*/  FADD.FTZ R0, R247, R0 ;  /* 0x00000000f7007221 */ /* 0x000fe80000010000 */
[-C--:B------:R-:W-:Y:S01]  /*1e410*/  HMMA.16816.F32.BF16 R168, R176, R166.reuse, R60 ;  /* 0x000000a6b0a8723c */ /* 0x080fe2000004183c */
[----:B------:R-:W-:Y:S04]  /*1e420*/  FADD.FTZ R0, R203, R0 ;  /* 0x00000000cb007221 */ /* 0x000fe80000010000 */
[----:B------:R-:W-:Y:S02]  /*1e430*/  FADD.FTZ R8, R207, R0 ;  /* 0x00000000cf087221 */ /* 0x000fe40000010000 */
[----:B------:R-:W-:Y:S01]  /*1e440*/  FADD.FTZ R0, R209, R9 ;  /* 0x00000009d1007221 */ /* 0x000fe20000010000 */
[C---:B------:R-:W-:Y:S08]  /*1e450*/  HMMA.16816.F32.BF16 R164, R172.reuse, R166, R64 ;  /* 0x000000a6aca4723c */ /* 0x040ff00000041840 */
[-C--:B--2---:R-:W-:Y:S08]  /*1e460*/  HMMA.16816.F32.BF16 R68, R172, R180.reuse, R68 ;  /* 0x000000b4ac44723c */ /* 0x084ff00000041844 */
        /* <DEDUP_REMOVED lines=26> */
[----:B------:R-:W-:Y:S02]  /*1e610*/  FADD.FTZ R0, R100, R0 ;  /* 0x0000000064007221 */ /* 0x000fe40000010000 */
[----:B------:R-:W-:Y:S03]  /*1e620*/  IMAD.MOV.U32 R100, RZ, RZ, R103 ;  /* 0x000000ffff647224 */ /* 0x000fe600078e0067 */
[----:B------:R2:W-:Y:S01]  /*1e630*/  STL [R1+0x78], R0 ;  /* 0x0000780001007387 */ /* 0x0005e20000100800 */
[----:B-1----:R-:W-:Y:S01]  /*1e640*/  IMAD.MOV.U32 R3, RZ, RZ, R104 ;  /* 0x000000ffff037224 */ /* 0x002fe200078e0068 */
[----:B--2--5:R-:W-:-:S05]  /*1e650*/  @P0 BRA `(.L_x_751) ;  /* 0xffff8e5000000947 */ /* 0x024fca000383ffff */
.L_x_750:
[----:B------:R-:W2:Y:S04]  /*1e660*/  LDL.LU R5, [R1+0x48] ;  /* 0x0000480001057983 */ /* 0x000ea80000300800 */
[----:B------:R-:W3:Y:S01]  /*1e670*/  S2R R107, SR_TID.X ;  /* 0x00000000006b7919 */ /* 0x000ee20000002100 */
[----:B------:R-:W4:Y:S01]  /*1e680*/  S2UR UR7, SR_CTAID.Y ;  /* 0x00000000000779c3 */ /* 0x000f220000002600 */
[----:B------:R-:W-:-:S02]  /*1e690*/  UISETP.NE.AND UP4, UPT, UR26, -0x1, UPT ;  /* 0xffffffff1a00788c */ /* 0x000fc4000bf85270 */
[----:B------:R-:W5:Y:S01]  /*1e6a0*/  LDL.LU R4, [R1+0x70] ;  /* 0x0000700001047983 */ /* 0x000f620000300800 */
[----:B------:R-:W-:-:S03]  /*1e6b0*/  ULDC.64 UR4, c[0x0][0x1e8] ;  /* 0x00007a0000047ab9 */ /* 0x000fc60000000a00 */
[----:B------:R-:W5:Y:S04]  /*1e6c0*/  LDL.LU R8, [R1+0x74] ;  /* 0x0000740001087983 */ /* 0x000f680000300800 */
[----:B------:R-:W5:Y:S01]  /*1e6d0*/  LDL.LU R7, [R1+0x78] ;  /* 0x0000780001077983 */ /* 0x000f620000300800 */
[----:B------:R-:W-:Y:S01]  /*1e6e0*/  ULDC.U8 UR11, c[0x0][0x329] ;  /* 0x0000ca40000b7ab9 */ /* 0x000fe20000000000 */
[----:B------:R-:W-:Y:S01]  /*1e6f0*/  BSSY B0, `(.L_x_754) ;  /* 0x0000173000007945 */ /* 0x000fe20003800000 */
[----:B------:R-:W-:Y:S02]  /*1e700*/  UISETP.NE.AND UP3, UPT, UR11, URZ, UPT ;  /* 0x0000003f0b00728c */ /* 0x000fe4000bf65270 */
[----:B------:R-:W-:Y:S02]  /*1e710*/  ULDC.U8 UR10, c[0x0][0x328] ;  /* 0x0000ca00000a7ab9 */ /* 0x000fe40000000000 */
[----:B------:R-:W-:-:S02]  /*1e720*/  @UP4 UIMAD.WIDE.U32 UR14, UR26, UR4, URZ ;  /* 0x000000041a0e42a5 */ /* 0x000fc4000f8e003f */
[----:B------:R-:W-:Y:S02]  /*1e730*/  UISETP.NE.AND UP2, UPT, UR10, URZ, UPT ;  /* 0x0000003f0a00728c */ /* 0x000fe4000bf45270 */
[----:B------:R-:W-:Y:S01]  /*1e740*/  @UP4 UIMAD UR8, UR26, UR5, UR15 ;  /* 0x000000051a0842a4 */ /* 0x000fe2000f8e020f */
[----:B---3--:R-:W-:Y:S01]  /*1e750*/  SHF.R.S32.HI R106, RZ, 0x1f, R107 ;  /* 0x0000001fff6a7819 */ /* 0x008fe2000001146b */
[----:B----4-:R-:W-:Y:S02]  /*1e760*/  @!UP4 USHF.R.S32.HI UR12, URZ, 0x1f, UR7 ;  /* 0x0000001f3f0cc899 */ /* 0x010fe40008011407 */
[----:B------:R-:W-:Y:S01]  /*1e770*/  @!UP3 UISETP.NE.AND UP1, UPT, UR10, URZ, UPT ;  /* 0x0000003f0a00b28c */ /* 0x000fe2000bf25270 */
[CC--:B------:R-:W-:Y:S01]  /*1e780*/  LEA.HI R38, R106.reuse, R107.reuse, RZ, 0x2 ;  /* 0x0000006b6a267211 */ /* 0x0c0fe200078f10ff */
[----:B------:R-:W3:Y:S01]  /*1e790*/  S2UR UR10, SR_CTAID.X ;  /* 0x00000000000a79c3 */ /* 0x000ee20000002500 */
[----:B------:R-:W-:Y:S01]  /*1e7a0*/  LEA.HI R106, R106, R107, RZ, 0x5 ;  /* 0x0000006b6a6a7211 */ /* 0x000fe200078f28ff */
[----:B------:R-:W-:-:S02]  /*1e7b0*/  ULDC.64 UR4, c[0x0][0x1e0] ;  /* 0x0000780000047ab9 */ /* 0x000fc40000000a00 */
[----:B------:R-:W-:Y:S02]  /*1e7c0*/  UISETP.EQ.AND UP2, UPT, UR11, URZ, UP2 ;  /* 0x0000003f0b00728c */ /* 0x000fe40009742270 */
[----:B------:R-:W-:Y:S02]  /*1e7d0*/  @!UP4 UIMAD UR12, UR12, UR4, URZ ;  /* 0x000000040c0cc2a4 */ /* 0x000fe4000f8e023f */
[----:B------:R-:W4:Y:S01]  /*1e7e0*/  S2UR UR11, SR_CTAID.Z ;  /* 0x00000000000b79c3 */ /* 0x000f220000002700 */
[----:B------:R-:W-:Y:S02]  /*1e7f0*/  ULDC UR9, c[0x0][0x214] ;  /* 0x0000850000097ab9 */ /* 0x000fe40000000800 */
[----:B------:R-:W-:Y:S02]  /*1e800*/  @!UP4 UIMAD UR12, UR7, UR5, UR12 ;  /* 0x00000005070cc2a4 */ /* 0x000fe4000f8e020c */
[----:B------:R-:W-:Y:S02]  /*1e810*/  @UP3 ULDC UR15, c[0x0][0x210] ;  /* 0x00008400000f3ab9 */ /* 0x000fe40000000800 */
[----:B------:R-:W-:-:S02]  /*1e820*/  ULDC UR5, c[0x0][0x234] ;  /* 0x00008d0000057ab9 */ /* 0x000fc40000000800 */
[----:B------:R-:W-:Y:S02]  /*1e830*/  @UP3 UIMAD UR15, UR15, UR9, URZ ;  /* 0x000000090f0f32a4 */ /* 0x000fe4000f8e023f */
[----:B------:R-:W-:Y:S02]  /*1e840*/  UISETP.NE.OR UP0, UPT, UR26, -0x1, !UP2 ;  /* 0xffffffff1a00788c */ /* 0x000fe4000d705670 */
[----:B------:R-:W-:Y:S02]  /*1e850*/  @!UP3 USEL UR15, UR9, UR5, !UP1 ;  /* 0x00000005090fb287 */ /* 0x000fe4000c800000 */
[----:B------:R-:W-:Y:S02]  /*1e860*/  @!UP4 UIMAD.WIDE.U32 UR18, UR7, UR4, URZ ;  /* 0x000000040712c2a5 */ /* 0x000fe4000f8e003f */
[----:B------:R-:W-:Y:S02]  /*1e870*/  @UP3 UMOV UR13, 0x1 ;  /* 0x00000001000d3882 */ /* 0x000fe40000000000 */
[----:B------:R-:W-:-:S02]  /*1e880*/  ULDC UR4, c[0x0][0x1c0] ;  /* 0x0000700000047ab9 */ /* 0x000fc40000000800 */
[----:B------:R-:W-:Y:S02]  /*1e890*/  @!UP3 UIMAD UR13, UR15, UR4, URZ ;  /* 0x000000040f0db2a4 */ /* 0x000fe4000f8e023f */
[----:B------:R-:W-:Y:S02]  /*1e8a0*/  @UP3 ULDC UR16, c[0x0][0x210] ;  /* 0x0000840000103ab9 */ /* 0x000fe40000000800 */
[----:B------:R-:W-:Y:S02]  /*1e8b0*/  UIMAD UR5, UR7, UR13, URZ ;  /* 0x0000000d070572a4 */ /* 0x000fe4000f8e023f */
[----:B------:R-:W-:Y:S02]  /*1e8c0*/  @!UP3 UMOV UR16, 0x1 ;  /* 0x000000010010b882 */ /* 0x000fe40000000000 */
[----:B------:R-:W-:Y:S02]  /*1e8d0*/  @!UP0 UIMAD UR26, UR7, UR9, URZ ;  /* 0x00000009071a82a4 */ /* 0x000fe4000f8e023f */
[----:B---3--:R-:W-:-:S02]  /*1e8e0*/  UIMAD UR4, UR10, UR16, URZ ;  /* 0x000000100a0472a4 */ /* 0x008fc4000f8e023f */
[----:B------:R-:W-:Y:S02]  /*1e8f0*/  USEL UR5, UR5, URZ, !UP2 ;  /* 0x0000003f05057287 */ /* 0x000fe4000d000000 */
[----:B------:R-:W-:Y:S02]  /*1e900*/  USHF.L.U32 UR4, UR4, 0x7, URZ ;  /* 0x0000000704047899 */ /* 0x000fe4000800063f */
[----:B----4-:R-:W-:Y:S02]  /*1e910*/  UIMAD UR15, UR11, UR15, UR5 ;  /* 0x0000000f0b0f72a4 */ /* 0x010fe4000f8e0205 */
[----:B------:R-:W-:Y:S02]  /*1e920*/  @!UP2 UMOV UR20, URZ ;  /* 0x0000003f0014ac82 */ /* 0x000fe40008000000 */
[----:B------:R-:W-:Y:S02]  /*1e930*/  @UP2 UMOV UR20, UR26 ;  /* 0x0000001a00142c82 */ /* 0x000fe40008000000 */
[----:B------:R-:W-:-:S02]  /*1e940*/  @!UP2 UMOV UR21, URZ ;  /* 0x0000003f0015ac82 */ /* 0x000fc40008000000 */
[----:B------:R-:W-:Y:S02]  /*1e950*/  USHF.R.S32.HI UR5, URZ, 0x1f, UR4 ;  /* 0x0000001f3f057899 */ /* 0x000fe40008011404 */
[----:B------:R-:W-:Y:S02]  /*1e960*/  @UP2 USHF.R.S32.HI UR21, URZ, 0x1f, UR26 ;  /* 0x0000001f3f152899 */ /* 0x000fe4000801141a */
[----:B------:R-:W-:Y:S02]  /*1e970*/  USHF.R.S32.HI UR7, URZ, 0x1f, UR15 ;  /* 0x0000001f3f077899 */ /* 0x000fe4000801140f */
[----:B------:R-:W-:Y:S02]  /*1e980*/  UIADD3 UR4, UP1, UP0, UR4, UR20, UR15 ;  /* 0x0000001404047290 */ /* 0x000fe4000f83e00f */
[----:B------:R-:W-:Y:S02]  /*1e990*/  @!UP4 UIADD3 UR8, UR19, UR12, URZ ;  /* 0x0000000c1308c290 */ /* 0x000fe4000fffe03f */
[----:B------:R-:W-:-:S02]  /*1e9a0*/  UIADD3.X UR5, UR5, UR21, UR7, UP1, UP0 ;  /* 0x0000001505057290 */ /* 0x000fc40008fe0407 */
[----:B------:R-:W-:Y:S01]  /*1e9b0*/  @!UP4 UMOV UR14, UR18 ;  /* 0x00000012000ecc82 */ /* 0x000fe20008000000 */
[----:B-12---:R-:W1:Y:S04]  /*1e9c0*/  SHFL.BFLY PT, R2, R5, 0x2, 0x1f ;  /* 0x0c401f0005027f89 */ /* 0x006e6800000e0000 */
[----:B-----5:R-:W2:Y:S01]  /*1e9d0*/  SHFL.BFLY PT, R0, R4, 0x2, 0x1f ;  /* 0x0c401f0004007f89 */ /* 0x020ea200000e0000 */
[----:B-1----:R-:W-:-:S03]  /*1e9e0*/  FADD.FTZ R2, R2, R5 ;  /* 0x0000000502027221 */ /* 0x002fc60000010000 */
[----:B------:R-:W-:Y:S04]  /*1e9f0*/  SHFL.BFLY PT, R5, R7, 0x2, 0x1f ;  /* 0x0c401f0007057f89 */ /* 0x000fe800000e0000 */
[----:B------:R-:W1:Y:S01]  /*1ea00*/  SHFL.BFLY PT, R3, R2, 0x1, 0x1f ;  /* 0x0c201f0002037f89 */ /* 0x000e6200000e0000 */
[----:B--2---:R-:W-:-:S03]  /*1ea10*/  FADD.FTZ R0, R0, R4 ;  /* 0x0000000400007221 */ /* 0x004fc60000010000 */
[----:B------:R-:W2:Y:S04]  /*1ea20*/  SHFL.BFLY PT, R4, R8, 0x2, 0x1f ;  /* 0x0c401f0008047f89 */ /* 0x000ea800000e0000 */
[----:B------:R-:W3:Y:S01]  /*1ea30*/  SHFL.BFLY PT, R6, R0, 0x1, 0x1f ;  /* 0x0c201f0000067f89 */ /* 0x000ee200000e0000 */
[----:B-1----:R-:W-:Y:S01]  /*1ea40*/  FADD.FTZ R49, R2, R3 ;  /* 0x0000000302317221 */ /* 0x002fe20000010000 */
[----:B------:R-:W-:Y:S01]  /*1ea50*/  MOV R3, 0x3f800000 ;  /* 0x3f80000000037802 */ /* 0x000fe20000000f00 */
[----:B------:R-:W-:Y:S01]  /*1ea60*/  FADD.FTZ R2, R5, R7 ;  /* 0x0000000705027221 */ /* 0x000fe20000010000 */
[----:B------:R-:W-:Y:S01]  /*1ea70*/  LOP3.LUT R7, R38, 0xfffffffc, RZ, 0xc0, !PT ;  /* 0xfffffffc26077812 */ /* 0x000fe200078ec0ff */
[----:B--2---:R-:W-:Y:S01]  /*1ea80*/  FADD.FTZ R4, R4, R8 ;  /* 0x0000000804047221 */ /* 0x004fe20000010000 */
[----:B------:R-:W-:-:S02]  /*1ea90*/  FSETP.NE.FTZ.AND P5, PT, R49, RZ, PT ;  /* 0x000000ff3100720b */ /* 0x000fc40003fb5000 */
[----:B------:R-:W-:Y:S01]  /*1eaa0*/  SHF.R.S32.HI R38, RZ, 0x2, R38 ;  /* 0x00000002ff267819 */ /* 0x000fe20000011426 */
[----:B---3--:R-:W-:Y:S01]  /*1eab0*/  FADD.FTZ R48, R0, R6 ;  /* 0x0000000600307221 */ /* 0x008fe20000010000 */
[----:B------:R-:W1:Y:S01]  /*1eac0*/  SHFL.BFLY PT, R5, R4, 0x1, 0x1f ;  /* 0x0c201f0004057f89 */ /* 0x000e6200000e0000 */
[----:B------:R-:W-:-:S03]  /*1ead0*/  MOV R0, 0x3f800000 ;  /* 0x3f80000000007802 */ /* 0x000fc60000000f00 */
[----:B------:R-:W2:Y:S01]  /*1eae0*/  SHFL.BFLY PT, R6, R2, 0x1, 0x1f ;  /* 0x0c201f0002067f89 */ /* 0x000ea200000e0000 */
[----:B------:R-:W-:-:S04]  /*1eaf0*/  FSETP.NE.FTZ.AND P4, PT, R48, RZ, PT ;  /* 0x000000ff3000720b */ /* 0x000fc80003f95000 */
[----:B------:R-:W3:Y:S09]  /*1eb00*/  @P5 MUFU.RCP R0, R49 ;  /* 0x0000003100005308 */ /* 0x000ef20000001000 */
[----:B------:R-:W-:Y:S01]  /*1eb10*/  @P4 MUFU.RCP R3, R48 ;  /* 0x0000003000034308 */ /* 0x000fe20000001000 */
[----:B-1----:R-:W-:Y:S01]  /*1eb20*/  FADD.FTZ R105, R4, R5 ;  /* 0x0000000504697221 */ /* 0x002fe20000010000 */
[----:B------:R-:W-:Y:S01]  /*1eb30*/  SHF.R.S32.HI R5, RZ, 0x5, R106 ;  /* 0x00000005ff057819 */ /* 0x000fe2000001146a */
[----:B---3--:R-:W-:Y:S01]  /*1eb40*/  FMUL.FTZ R0, R0, c[0x0][0x2dc] ;  /* 0x0000b70000007a20 */ /* 0x008fe20000410000 */
[----:B------:R-:W-:Y:S01]  /*1eb50*/  IADD3 R4, -R7, R107, RZ ;  /* 0x0000006b07047210 */ /* 0x000fe20007ffe1ff */
[----:B--2---:R-:W-:Y:S01]  /*1eb60*/  FADD.FTZ R100, R2, R6 ;  /* 0x0000000602647221 */ /* 0x004fe20000010000 */
[----:B------:R-:W-:Y:S01]  /*1eb70*/  FSETP.NE.FTZ.AND P3, PT, R105, RZ, PT ;  /* 0x000000ff6900720b */ /* 0x000fe20003f75000 */
[C---:B------:R-:W-:Y:S01]  /*1eb80*/  FMUL.FTZ R112, R0.reuse, R112 ;  /* 0x0000007000707220 */ /* 0x040fe20000410000 */
[----:B------:R-:W-:Y:S01]  /*1eb90*/  MOV R2, 0x3f800000 ;  /* 0x3f80000000027802 */ /* 0x000fe20000000f00 */
[----:B------:R-:W-:Y:S01]  /*1eba0*/  FMUL.FTZ R45, R0, R113 ;  /* 0x00000071002d7220 */ /* 0x000fe20000410000 */
[----:B------:R-:W-:Y:S01]  /*1ebb0*/  FSETP.NE.FTZ.AND P2, PT, R100, RZ, PT ;  /* 0x000000ff6400720b */ /* 0x000fe20003f55000 */
[C---:B------:R-:W-:Y:S01]  /*1ebc0*/  FMUL.FTZ R116, R0.reuse, R116 ;  /* 0x0000007400747220 */ /* 0x040fe20000410000 */
[----:B------:R-:W-:Y:S01]  /*1ebd0*/  LEA R50, R5, R4, 0x8 ;  /* 0x0000000405327211 */ /* 0x000fe200078e40ff */
[C---:B------:R-:W-:Y:S01]  /*1ebe0*/  FMUL.FTZ R43, R0.reuse, R117 ;  /* 0x00000075002b7220 */ /* 0x040fe20000410000 */
[----:B------:R-:W-:Y:S01]  /*1ebf0*/  F2FP.BF16.PACK_AB R45, R45, R112 ;  /* 0x000000702d2d723e */ /* 0x000fe200000010ff */
[----:B------:R-:W-:-:S02]  /*1ec00*/  FMUL.FTZ R128, R0, R128 ;  /* 0x0000008000807220 */ /* 0x000fc40000410000 */
[C---:B------:R-:W-:Y:S01]  /*1ec10*/  FMUL.FTZ R41, R0.reuse, R129 ;  /* 0x0000008100297220 */ /* 0x040fe20000410000 */
[----:B------:R-:W-:Y:S01]  /*1ec20*/  F2FP.BF16.PACK_AB R43, R43, R116 ;  /* 0x000000742b2b723e */ /* 0x000fe200000010ff */
[----:B------:R-:W1:Y:S01]  /*1ec30*/  @P3 MUFU.RCP R2, R105 ;  /* 0x0000006900023308 */ /* 0x000e620000001000 */
        /* <DEDUP_REMOVED lines=27> */
[----:B-1----:R-:W-:Y:S01]  /*1edf0*/  FMUL.FTZ R2, R2, c[0x0][0x2dc] ;  /* 0x0000b70002027a20 */ /* 0x002fe20000410000 */
[----:B------:R-:W-:Y:S01]  /*1ee00*/  F2FP.BF16.PACK_AB R12, R12, R84 ;  /* 0x000000540c0c723e */ /* 0x000fe200000010ff */
[----:B------:R-:W-:Y:S01]  /*1ee10*/  FMUL.FTZ R3, R3, c[0x0][0x2dc] ;  /* 0x0000b70003037a20 */ /* 0x000fe20000410000 */
[----:B------:R-:W-:Y:S01]  /*1ee20*/  F2FP.BF16.PACK_AB R8, R8, R96 ;  /* 0x000000600808723e */ /* 0x000fe200000010ff */
[C---:B------:R-:W-:Y:S01]  /*1ee30*/  FMUL.FTZ R108, R2.reuse, R108 ;  /* 0x0000006c026c7220 */ /* 0x040fe20000410000 */
[----:B------:R-:W1:Y:S01]  /*1ee40*/  @P2 MUFU.RCP R0, R100 ;  /* 0x0000006400002308 */ /* 0x000e620000001000 */
[C---:B------:R-:W-:Y:S02]  /*1ee50*/  FMUL.FTZ R47, R2.reuse, R109 ;  /* 0x0000006d022f7220 */ /* 0x040fe40000410000 */
        /* <DEDUP_REMOVED lines=34> */
[----:B------:R-:W-:Y:S01]  /*1f080*/  F2FP.BF16.PACK_AB R10, R10, R88 ;  /* 0x000000580a0a723e */ /* 0x000fe200000010ff */
[----:B------:R-:W-:Y:S01]  /*1f090*/  FMUL.FTZ R114, R3, R114 ;  /* 0x0000007203727220 */ /* 0x000fe20000410000 */
[----:B------:R-:W-:Y:S01]  /*1f0a0*/  LEA.HI R2, R2, R38, RZ, 0x3 ;  /* 0x0000002602027211 */ /* 0x000fe200078f18ff */
[----:B------:R-:W-:Y:S01]  /*1f0b0*/  FMUL.FTZ R110, R0, R110 ;  /* 0x0000006e006e7220 */ /* 0x000fe20000410000 */
[----:B------:R-:W-:Y:S01]  /*1f0c0*/  F2FP.BF16.PACK_AB R6, R6, R92 ;  /* 0x0000005c0606723e */ /* 0x000fe200000010ff */
[----:B------:R-:W-:Y:S01]  /*1f0d0*/  FMUL.FTZ R111, R0, R111 ;  /* 0x0000006f006f7220 */ /* 0x000fe20000410000 */
[----:B------:R-:W-:Y:S01]  /*1f0e0*/  LOP3.LUT R2, R2, 0xfffffff8, RZ, 0xc0, !PT ;  /* 0xfffffff802027812 */ /* 0x000fe200078ec0ff */
[----:B------:R-:W-:-:S02]  /*1f0f0*/  FMUL.FTZ R122, R0, R122 ;  /* 0x0000007a007a7220 */ /* 0x000fc40000410000 */
[----:B------:R-:W-:Y:S01]  /*1f100*/  FMUL.FTZ R123, R0, R123 ;  /* 0x0000007b007b7220 */ /* 0x000fe20000410000 */
[----:B------:R-:W-:Y:S01]  /*1f110*/  IADD3 R2, R38, -R2, RZ ;  /* 0x8000000226027210 */ /* 0x000fe20007ffe0ff */
        /* <DEDUP_REMOVED lines=45> */
[C---:B------:R-:W-:Y:S01]  /*1f3f0*/  FMUL.FTZ R146, R3.reuse, R146 ;  /* 0x0000009203927220 */ /* 0x040fe20000410000 */
[----:B------:R-:W-:Y:S01]  /*1f400*/  F2FP.BF16.PACK_AB R42, R42, R118 ;  /* 0x000000762a2a723e */ /* 0x000fe200000010ff */
        /* <DEDUP_REMOVED lines=24> */
[C---:B------:R-:W-:Y:S02]  /*1f590*/  SHF.L.U32 R3, R4.reuse, 0x6, RZ ;  /* 0x0000000604037819 */ /* 0x040fe400000006ff */
[----:B------:R-:W-:Y:S02]  /*1f5a0*/  F2FP.BF16.PACK_AB R11, R11, R86 ;  /* 0x000000560b0b723e */ /* 0x000fe400000010ff */
[----:B------:R-:W-:Y:S02]  /*1f5b0*/  LOP3.LUT R2, R3, 0xc0, RZ, 0xc0, !PT ;  /* 0x000000c003027812 */ /* 0x000fe400078ec0ff */
[----:B------:R-:W-:-:S02]  /*1f5c0*/  LOP3.LUT R3, R4, 0x1, RZ, 0xc0, !PT ;  /* 0x0000000104037812 */ /* 0x000fc400078ec0ff */
[----:B------:R-:W-:Y:S02]  /*1f5d0*/  LEA.HI R2, R2, R2, RZ, 0x1d ;  /* 0x0000000202027211 */ /* 0x000fe400078fe8ff */
[----:B------:R-:W-:Y:S02]  /*1f5e0*/  ISETP.NE.U32.AND P1, PT, R3, 0x1, PT ;  /* 0x000000010300780c */ /* 0x000fe40003f25070 */
[----:B------:R-:W-:Y:S02]  /*1f5f0*/  LEA R0, R0, R2, 0x1 ;  /* 0x0000000200007211 */ /* 0x000fe400078e08ff */
[----:B------:R-:W-:Y:S02]  /*1f600*/  MOV R3, 0x20 ;  /* 0x0000002000037802 */ /* 0x000fe40000000f00 */
[----:B------:R-:W-:Y:S02]  /*1f610*/  SHF.L.U32 R0, R0, 0x1, RZ ;  /* 0x0000000100007819 */ /* 0x000fe400000006ff */
[----:B------:R-:W-:-:S02]  /*1f620*/  SEL R3, R3, 0xffffffe0, !P0 ;  /* 0xffffffe003037807 */ /* 0x000fc40004000000 */
[C---:B------:R-:W-:Y:S01]  /*1f630*/  IADD3 R2, R0.reuse, -0x10, RZ ;  /* 0xfffffff000027810 */ /* 0x040fe20007ffe0ff */
[----:B------:R-:W-:Y:S01]  /*1f640*/  STS [R0], R45 ;  /* 0x0000002d00007388 */ /* 0x000fe20000000800 */
[C---:B------:R-:W-:Y:S02]  /*1f650*/  IADD3 R4, R0.reuse, R3, RZ ;  /* 0x0000000300047210 */ /* 0x040fe40007ffe0ff */
[----:B------:R-:W-:Y:S01]  /*1f660*/  @P1 IADD3 R2, R0, 0x10, RZ ;  /* 0x0000001000021810 */ /* 0x000fe20007ffe0ff */
[----:B------:R-:W-:Y:S01]  /*1f670*/  STS [R0+0x200], R44 ;  /* 0x0002002c00007388 */ /* 0x000fe20000000800 */
[----:B------:R-:W-:Y:S02]  /*1f680*/  F2FP.BF16.PACK_AB R7, R7, R98 ;  /* 0x000000620707723e */ /* 0x000fe400000010ff */
[----:B------:R-:W-:Y:S01]  /*1f690*/  IADD3 R3, R3, R2, RZ ;  /* 0x0000000203037210 */ /* 0x000fe20007ffe0ff */
[----:B------:R-:W-:Y:S04]  /*1f6a0*/  STS [R2], R43 ;  /* 0x0000002b02007388 */ /* 0x000fe80000000800 */
        /* <DEDUP_REMOVED lines=78> */
[----:B---34-:R-:W3:Y:S04]  /*1fb90*/  LDL.LU R172, [R1+0x9c] ;  /* 0x00009c0001ac7983 */ /* 0x018ee80000300800 */
[----:B------:R-:W4:Y:S02]  /*1fba0*/  S2R R2, SR_TID.X ;  /* 0x0000000000027919 */ /* 0x000f240000002100 */
[----:B----4-:R-:W-:-:S04]  /*1fbb0*/  SHF.R.S32.HI R0, RZ, 0x1f, R2 ;  /* 0x0000001fff007819 */ /* 0x010fc80000011402 */
[----:B------:R-:W-:-:S04]  /*1fbc0*/  LEA.HI R0, R0, R2, RZ, 0x5 ;  /* 0x0000000200007211 */ /* 0x000fc800078f28ff */
[----:B------:R-:W-:-:S05]  /*1fbd0*/  LOP3.LUT R0, R0, 0xffffffe0, RZ, 0xc0, !PT ;  /* 0xffffffe000007812 */ /* 0x000fca00078ec0ff */
[----:B------:R-:W-:-:S05]  /*1fbe0*/  IMAD.IADD R0, R2, 0x1, -R0 ;  /* 0x0000000102007824 */ /* 0x000fca00078e0a00 */
[----:B------:R-:W-:-:S04]  /*1fbf0*/  SHF.R.S32.HI R2, RZ, 0x1f, R0 ;  /* 0x0000001fff027819 */ /* 0x000fc80000011400 */
[----:B------:R-:W-:-:S04]  /*1fc00*/  LEA.HI R0, R2, R0, RZ, 0x2 ;  /* 0x0000000002007211 */ /* 0x000fc800078f10ff */
[----:B------:R-:W-:-:S05]  /*1fc10*/  SHF.R.S32.HI R0, RZ, 0x2, R0 ;  /* 0x00000002ff007819 */ /* 0x000fca0000011400 */
        /* <DEDUP_REMOVED lines=32> */
.L_x_755:
[----:B---34-:R-:W-:Y:S05]  /*1fe20*/  BSYNC B0 ;  /* 0x0000000000007941 */ /* 0x018fea0003800000 */
.L_x_754:
        /* <DEDUP_REMOVED lines=37> */
.L_x_757:
[----:B----4-:R-:W-:Y:S05]  /*20080*/  BSYNC B0 ;  /* 0x0000000000007941 */ /* 0x010fea0003800000 */
.L_x_756:
        /* <DEDUP_REMOVED lines=20> */
.L_x_759:
[----:B------:R-:W-:Y:S05]  /*201d0*/  BSYNC B0 ;  /* 0x0000000000007941 */ /* 0x000fea0003800000 */
.L_x_758:
        /* <DEDUP_REMOVED lines=20> */
.L_x_761:
[----:B------:R-:W-:Y:S05]  /*20320*/  BSYNC B0 ;  /* 0x0000000000007941 */ /* 0x000fea0003800000 */
.L_x_760:
        /* <DEDUP_REMOVED lines=21> */
.L_x_762:
        /* <DEDUP_REMOVED lines=16> */
.L_x_1045:


//--------------------- .text._ZN5flash16flash_fwd_kernelI23Flash_fwd_kernel_traitsILi96ELi128ELi64ELi4ELb0ELb0EN7cutlass10bfloat16_tE19Flash_kernel_traitsILi96ELi128ELi64ELi4ES3_EELb1ELb0ELb1ELb0ELb0ELb0ELb0ELb1EEEvNS_16Flash_fwd_paramsE --------------------------
	.section	.text._ZN5flash16flash_fwd_kernelI23Flash_fwd_kernel_traitsILi96ELi128ELi64ELi4ELb0ELb0EN7cutlass10bfloat16_tE19Flash_kernel_traitsILi96ELi128ELi64ELi4ES3_EELb1ELb0ELb1ELb0ELb0ELb0ELb0ELb1EEEvNS_16Flash_fwd_paramsE,"ax",@progbits
	.sectioninfo	@"SHI_REGISTERS=255"
	.align	128
        .global         _ZN5flash16flash_fwd_kernelI23Flash_fwd_kernel_traitsILi96ELi128ELi64ELi4ELb0ELb0EN7cutlass10bfloat16_tE19Flash_kernel_traitsILi96ELi128ELi64ELi4ES3_EELb1ELb0ELb1ELb0ELb0ELb0ELb0ELb1EEEvNS_16Flash_fwd_paramsE
        .type           _ZN5flash16flash_fwd_kernelI23Flash_fwd_kernel_traitsILi96ELi128ELi64ELi4ELb0ELb0EN7cutlass10bfloat16_tE19Flash_kernel_traitsILi96ELi128ELi64ELi4ES3_EELb1ELb0ELb1ELb0ELb0ELb0ELb0ELb1EEEvNS_16Flash_fwd_paramsE,@function
        .size           _ZN5flash16flash_fwd_kernelI23Flash_fwd_kernel_traitsILi96ELi128ELi64ELi4ELb0ELb0EN7cutlass10bfloat16_tE19Flash_kernel_traitsILi96ELi128ELi64ELi4ES3_EELb1ELb0ELb1ELb0ELb0ELb0ELb0ELb1EEEvNS_16Flash_fwd_paramsE,(.L_x_1022 - _ZN5flash16flash_fwd_kernelI23Flash_fwd_kernel_traitsILi96ELi128ELi64ELi4ELb0ELb0EN7cutlass10bfloat16_tE19Flash_kernel_traitsILi96ELi128ELi64ELi4ES3_EELb1ELb0ELb1ELb0ELb0ELb0ELb0ELb1EEEvNS_16Flash_fwd_paramsE)
        .other          _ZN5flash16flash_fwd_kernelI23Flash_fwd_kernel_traitsILi96ELi128ELi64ELi4ELb0ELb0EN7cutlass10bfloat16_tE19Flash_kernel_traitsILi96ELi128ELi64ELi4ES3_EELb1ELb0ELb1ELb0ELb0ELb0ELb0ELb1EEEvNS_16Flash_fwd_paramsE,@"STO_CUDA_ENTRY STV_DEFAULT"
_ZN5flash16flash_fwd_kernelI23Flash_fwd_kernel_traitsILi96ELi128ELi64ELi4ELb0ELb0EN7cutlass10bfloat16_tE19Flash_kernel_traitsILi96ELi128ELi64ELi4ES3_EELb1ELb0ELb1ELb0ELb0ELb0ELb0ELb1EEEvNS_16Flash_fwd_paramsE:
.text._ZN5flash16flash_fwd_kernelI23Flash_fwd_kernel_traitsILi96ELi128ELi64ELi4ELb0ELb0EN7cutlass10bfloat16_tE19Flash_kernel_traitsILi96ELi128ELi64ELi4ES3_EELb1ELb0ELb1ELb0ELb0ELb0ELb0ELb1EEEvNS_16Flash_fwd_paramsE:
[----:B------:R-:W-:Y:S02]  /*0000*/  MOV R1, c[0x0][0x28] ;  /* 0x00000a0000017a02 */ /* 0x000fe40000000f00 */
[----:B------:R-:W-:Y:S01]  /*0010*/  ULDC.64 UR4, c[0x0][0x40] ;  /* 0x0000100000047ab9 */ /* 0x000fe20000000a00 */
[----:B------:R-:W-:Y:S01]  /*0020*/  BSSY B2, `(.L_x_763) ;  /* 0x0000005000027945 */ /* 0x000fe20003800000 */
[----:B------:R-:W-:Y:S01]  /*0030*/  UIADD3 UR4, UP0, UR4, 0x160, URZ ;  /* 0x0000016004047890 */ /* 0x000fe2000ff1e03f */
[----:B------:R-:W-:-:S03]  /*0040*/  IADD3 R1, R1, -0x298, RZ ;  /* 0xfffffd6801017810 */ /* 0x000fc60007ffe0ff */
[----:B------:R-:W-:-:S07]  /*0050*/  UIADD3.X UR5, URZ, UR5, URZ, UP0, !UPT ;  /* 0x000000053f057290 */ /* 0x000fce00087fe43f */
[----:B------:R-:W-:Y:S05]  /*0060*/  CALL.REL.NOINC `($_ZN5flash16flash_fwd_kernelI23Flash_fwd_kernel_traitsILi96ELi128ELi64ELi4ELb0ELb0EN7cutlass10bfloat16_tE19Flash_kernel_traitsILi96ELi128ELi64ELi4ES3_EELb1ELb0ELb1ELb0ELb0ELb0ELb0ELb1EEEvNS_16Flash_fwd_paramsE$_ZN5flash22compute_attn_1rowblockI23Flash_fwd_kernel_traitsILi96ELi128ELi64ELi4ELb0ELb0EN7cutlass10bfloat16_tE19Flash_kernel_traitsILi96ELi128ELi64ELi4ES3_EELb1ELb0ELb1ELb0ELb0ELb0ELb0ELb1ENS_16Flash_fwd_paramsEEEvRKT8_iii) ;  /* 0x0000002000007944 */ /* 0x000fea0003c00000 */
[----:B------:R-:W-:Y:S05]  /*0070*/  BSYNC B2 ;  /* 0x0000000000027941 */ /* 0x000fea0003800000 */
.L_x_763:
[----:B------:R-:W-:Y:S05]  /*0080*/  EXIT ;  /* 0x000000000000794d */ /* 0x000fea0003800000 */
        .type           $_ZN5flash16flash_fwd_kernelI23Flash_fwd_kernel_traitsILi96ELi128ELi64ELi4ELb0ELb0EN7cutlass10bfloat16_tE19Flash_kernel_traitsILi96ELi128ELi64ELi4ES3_EELb1ELb0ELb1ELb0ELb0ELb0ELb0ELb1EEEvNS_16Flash_fwd_paramsE$_ZN5flash22compute_attn_1rowblockI23Flash_fwd_kernel_traitsILi96ELi128ELi64ELi4ELb0ELb0EN7cutlass10bfloat16_tE19Flash_kernel_traitsILi96ELi128ELi64ELi4ES3_EELb1ELb0ELb1ELb0ELb0ELb0ELb0ELb1ENS_16Flash_fwd_paramsEEEvRKT8_iii,@function
        .size           $_ZN5flash16flash_fwd_kernelI23Flash_fwd_kernel_traitsILi96ELi128ELi64ELi4ELb0ELb0EN7cutlass10bfloat16_tE19Flash_kernel_traitsILi96ELi128ELi64ELi4ES3_EELb1ELb0ELb1ELb0ELb0ELb0ELb0ELb1EEEvNS_16Flash_fwd_paramsE$_ZN5flash22compute_attn_1rowblockI23Flash_fwd_kernel_traitsILi96ELi128ELi64ELi4ELb0ELb0EN7cutlass10bfloat16_tE19Flash_kernel_traitsILi96ELi128ELi64ELi4ES3_EELb1ELb0ELb1ELb0ELb0ELb0ELb0ELb1ENS_16Flash_fwd_paramsEEEvRKT8_iii,($__internal_0_$__cuda_sm70_shflsync_bfly_p - $_ZN5flash16flash_fwd_kernelI23Flash_fwd_kernel_traitsILi96ELi128ELi64ELi4ELb0ELb0EN7cutlass10bfloat16_tE19Flash_kernel_traitsILi96ELi128ELi64ELi4ES3_EELb1ELb0ELb1ELb0ELb0ELb0ELb0ELb1EEEvNS_16Flash_fwd_paramsE$_ZN5flash22compute_attn_1rowblockI23Flash_fwd_kernel_traitsILi96ELi128ELi64ELi4ELb0ELb0EN7cutlass10bfloat16_tE19Flash_kernel_traitsILi96ELi128ELi64ELi4ES3_EELb1ELb0ELb1ELb0ELb0ELb0ELb0ELb1ENS_16Flash_fwd_paramsEEEvRKT8_iii)
$_ZN5flash16flash_fwd_kernelI23Flash_fwd_kernel_traitsILi96ELi128ELi64ELi4ELb0ELb0EN7cutlass10bfloat16_tE19Flash_kernel_traitsILi96ELi128ELi64ELi4ES3_EELb1ELb0ELb1ELb0ELb0ELb0ELb0ELb1EEEvNS_16Flash_fwd_paramsE$_ZN5flash22compute_attn_1rowblockI23Flash_fwd_kernel_traitsILi96ELi128ELi64ELi4ELb0ELb0EN7cutlass10bfloat16_tE19Flash_kernel_traitsILi96ELi128ELi64ELi4ES3_EELb1ELb0ELb1ELb0ELb0ELb0ELb0ELb1ENS_16Flash_fwd_paramsEEEvRKT8_iii:
[----:B------:R-:W-:Y:S02]  /*0090*/  IMAD.U32 R108, RZ, RZ, UR4 ;  /* 0x00000004ff6c7e24 */ /* 0x000fe4000f8e00ff */
[----:B------:R-:W-:Y:S01]  /*00a0*/  IMAD.U32 R109, RZ, RZ, UR5 ;  /* 0x00000005ff6d7e24 */ /* 0x000fe2000f8e00ff */
[----:B------:R-:W-:-:S04]  /*00b0*/  ULDC.64 UR4, c[0x0][0x118] ;  /* 0x0000460000047ab9 */ /* 0x000fc80000000a00 */
[----:B------:R-:W2:Y:S04]  /*00c0*/  LD.E.U8 R0, [R108.64+0x1a4] ;  /* 0x0001a4046c007980 */ /* 0x000ea8000c101100 */
[----:B------:R-:W3:Y:S01]  /*00d0*/  LD.E.64 R160, [R108.64+0x190] ;  /* 0x000190046ca07980 */ /* 0x000ee2000c101b00 */
[----:B------:R-:W1:Y:S03]  /*00e0*/  S2UR UR8, SR_CTAID.Y ;  /* 0x00000000000879c3 */ /* 0x000e660000002600 */
[----:B------:R-:W4:Y:S04]  /*00f0*/  S2R R42, SR_TID.X ;  /* 0x00000000002a7919 */ /* 0x000f280000002100 */
[----:B------:R-:W3:Y:S01]  /*0100*/  LD.E.64 R2, [R108.64+0x198] ;  /* 0x000198046c027980 */ /* 0x000ee2000c101b00 */
[----:B------:R-:W1:Y:S03]  /*0110*/  S2UR UR7, SR_CTAID.X ;  /* 0x00000000000779c3 */ /* 0x000e660000002500 */
[----:B------:R-:W3:Y:S04]  /*0120*/  LD.E R9, [R108.64+0x60] ;  /* 0x000060046c097980 */ /* 0x000ee8000c101900 */
[----:B------:R1:W5:Y:S01]  /*0130*/  LD.E.U8 R194, [R108.64+0x178] ;  /* 0x000178046cc27980 */ /* 0x000362000c101100 */
[----:B------:R-:W1:Y:S02]  /*0140*/  S2UR UR6, SR_CTAID.Z ;  /* 0x00000000000679c3 */ /* 0x000e640000002700 */
[----:B-1----:R-:W-:-:S06]  /*0150*/  ULOP3.LUT UR6, UR6, UR7, UR8, 0xfe, !UPT ;  /* 0x0000000706067292 */ /* 0x002fcc000f8efe08 */
[----:B----4-:R-:W-:-:S13]  /*0160*/  LOP3.LUT P2, RZ, R42, UR6, RZ, 0xfc, !PT ;  /* 0x000000062aff7c12 */ /* 0x010fda000f84fcff */
[----:B------:R-:W4:Y:S01]  /*0170*/  @!P2 LD.E.64 R6, [R108.64+0x1a8] ;  /* 0x0001a8046c06a980 */ /* 0x000f22000c101b00 */
[----:B--2---:R-:W-:-:S13]  /*0180*/  ISETP.NE.AND P1, PT, R0, RZ, PT ;  /* 0x000000ff0000720c */ /* 0x004fda0003f25270 */
[----:B---3--:R-:W4:Y:S04]  /*0190*/  @P1 LD.E.64 R160, [R160.64] ;  /* 0x00000004a0a01980 */ /* 0x008f28000c101b00 */
[----:B------:R-:W2:Y:S04]  /*01a0*/  @P1 LD.E R0, [R108.64+0x1a0] ;  /* 0x0001a0046c001980 */ /* 0x000ea8000c101900 */
[----:B------:R-:W2:Y:S04]  /*01b0*/  @P1 LD.E.64 R4, [R2.64] ;  /* 0x0000000402041980 */ /* 0x000ea8000c101b00 */
[----:B----4-:R1:W-:Y:S04]  /*01c0*/  @!P2 ST.E.64 [R6.64], R160 ;  /* 0x000000a00600a985 */ /* 0x0103e8000c101b04 */
[----:B-1----:R-:W3:Y:S01]  /*01d0*/  @!P2 LD.E.64 R6, [R108.64+0x1a8] ;  /* 0x0001a8046c06a980 */ /* 0x002ee2000c101b00 */
[----:B--2---:R-:W-:-:S05]  /*01e0*/  @P1 IADD3 R0, P0, R0, R4, RZ ;  /* 0x0000000400001210 */ /* 0x004fca0007f1e0ff */
[----:B------:R-:W-:Y:S02]  /*01f0*/  @P1 IMAD.X R4, RZ, RZ, R5, P0 ;  /* 0x000000ffff041224 */ /* 0x000fe400000e0605 */
[----:B------:R-:W-:Y:S02]  /*0200*/  @P1 IMAD.MOV.U32 R2, RZ, RZ, R0 ;  /* 0x000000ffff021224 */ /* 0x000fe400078e0000 */
[----:B------:R-:W-:Y:S01]  /*0210*/  @P1 IMAD.MOV.U32 R3, RZ, RZ, R4 ;  /* 0x000000ffff031224 */ /* 0x000fe200078e0004 */
[----:B------:R-:W1:Y:S04]  /*0220*/  S2R R164, SR_CTAID.Y ;  /* 0x0000000000a47919 */ /* 0x000e680000002600 */
[----:B---3--:R2:W-:Y:S01]  /*0230*/  @!P2 ST.E.64 [R6.64+0x8], R2 ;  /* 0x000008020600a985 */ /* 0x0085e2000c101b04 */
[----:B------:R-:W-:-:S03]  /*0240*/  IMAD.MOV.U32 R10, RZ, RZ, -0x1 ;  /* 0xffffffffff0a7424 */ /* 0x000fc600078e00ff */
[----:B------:R-:W3:Y:S04]  /*0250*/  LD.E.64 R4, [R108.64+0xe8] ;  /* 0x0000e8046c047980 */ /* 0x000ee8000c101b00 */
[----:B--2---:R-:W2:Y:S04]  /*0260*/  LD.E.64 R6, [R108.64+0xe0] ;  /* 0x0000e0046c067980 */ /* 0x004ea8000c101b00 */
[----:B------:R-:W4:Y:S01]  /*0270*/  S2R R165, SR_CTAID.Z ;  /* 0x0000000000a57919 */ /* 0x000f220000002700 */
[----:B------:R-:W-:Y:S02]  /*0280*/  SHF.R.S32.HI R15, RZ, 0x1f, R42 ;  /* 0x0000001fff0f7819 */ /* 0x000fe4000001142a */
[----:B--2---:R-:W-:-:S04]  /*0290*/  ISETP.NE.U32.AND P3, PT, R6, RZ, PT ;  /* 0x000000ff0600720c */ /* 0x004fc80003f65070 */
[----:B------:R-:W-:Y:S01]  /*02a0*/  ISETP.NE.AND.EX P3, PT, R7, RZ, PT, P3 ;  /* 0x000000ff0700720c */ /* 0x000fe20003f65330 */
[----:B-1----:R-:W-:-:S12]  /*02b0*/  IMAD.WIDE R6, R164, 0x4, R6 ;  /* 0x00000004a4067825 */ /* 0x002fd800078e0206 */
[----:B------:R-:W2:Y:S01]  /*02c0*/  @P3 LD.E R10, [R6.64] ;  /* 0x00000004060a3980 */ /* 0x000ea2000c101900 */
[----:B------:R-:W-:Y:S01]  /*02d0*/  LEA.HI R39, R15, R42, RZ, 0x5 ;  /* 0x0000002a0f277211 */ /* 0x000fe200078f28ff */
[----:B----4-:R-:W-:-:S03]  /*02e0*/  IMAD R0, R164, R9, R165 ;  /* 0x00000009a4007224 */ /* 0x010fc600078e02a5 */
[----:B------:R-:W-:Y:S01]  /*02f0*/  LOP3.LUT R8, R39, 0xffffffe0, RZ, 0xc0, !PT ;  /* 0xffffffe027087812 */ /* 0x000fe200078ec0ff */
[----:B------:R-:W-:-:S04]  /*0300*/  IMAD.SHL.U32 R0, R0, 0x20, RZ ;  /* 0x0000002000007824 */ /* 0x000fc800078e00ff */
[----:B------:R-:W-:Y:S01]  /*0310*/  IMAD.IADD R105, R42, 0x1, -R8 ;  /* 0x000000012a697824 */ /* 0x000fe200078e0a08 */
[----:B------:R1:W-:Y:S04]  /*0320*/  STL.64 [R1+0x168], R160 ;  /* 0x000168a001007387 */ /* 0x0003e80000100a00 */
[----:B------:R-:W-:Y:S02]  /*0330*/  IADD3 R162, P2, P1, R0, R2, R105 ;  /* 0x0000000200a27210 */ /* 0x000fe4000795e069 */
[----:B---3--:R-:W-:-:S03]  /*0340*/  ISETP.NE.U32.AND P0, PT, R4, RZ, PT ;  /* 0x000000ff0400720c */ /* 0x008fc60003f05070 */
[----:B------:R1:W-:Y:S01]  /*0350*/  STL [R1+0x1d4], R162 ;  /* 0x0001d4a201007387 */ /* 0x0003e20000100800 */
[----:B------:R-:W-:Y:S01]  /*0360*/  ISETP.NE.AND.EX P0, PT, R5, RZ, PT, P0 ;  /* 0x000000ff0500720c */ /* 0x000fe20003f05300 */
[----:B------:R-:W-:Y:S01]  /*0370*/  BSSY B0, `(.L_x_764) ;  /* 0x000000c000007945 */ /* 0x000fe20003800000 */
[----:B------:R-:W-:Y:S02]  /*0380*/  SHF.R.S32.HI R9, RZ, 0x1f, R105 ;  /* 0x0000001fff097819 */ /* 0x000fe40000011469 */
[----:B------:R-:W-:Y:S01]  /*0390*/  SHF.R.S32.HI R8, RZ, 0x1f, R0 ;  /* 0x0000001fff087819 */ /* 0x000fe20000011400 */
[----:B------:R-:W-:Y:S02]  /*03a0*/  IMAD.MOV.U32 R30, RZ, RZ, -0x1 ;  /* 0xffffffffff1e7424 */ /* 0x000fe400078e00ff */
[----:B------:R-:W-:Y:S01]  /*03b0*/  IMAD.WIDE R4, R164, 0x4, R4 ;  /* 0x00000004a4047825 */ /* 0x000fe200078e0204 */
[----:B------:R-:W-:Y:S01]  /*03c0*/  IADD3.X R157, R8, R3, R9, P2, P1 ;  /* 0x00000003089d7210 */ /* 0x000fe200017e2409 */
[----:B--2---:R1:W-:Y:S04]  /*03d0*/  STL [R1+0x1d0], R10 ;  /* 0x0001d00a01007387 */ /* 0x0043e80000100800 */
[----:B------:R-:W-:Y:S05]  /*03e0*/  @!P0 BRA `(.L_x_765) ;  /* 0x0000004000008947 */ /* 0x000fea0003800000 */
[----:B------:R-:W2:Y:S02]  /*03f0*/  LD.E.U8 R0, [R108.64+0x1b2] ;  /* 0x0001b2046c007980 */ /* 0x000ea4000c101100 */
[----:B--2---:R-:W-:-:S13]  /*0400*/  ISETP.NE.AND P1, PT, R0, RZ, PT ;  /* 0x000000ff0000720c */ /* 0x004fda0003f25270 */
[----:B------:R-:W-:Y:S05]  /*0410*/  @!P1 BRA `(.L_x_765) ;  /* 0x0000001000009947 */ /* 0x000fea0003800000 */
[----:B------:R2:W5:Y:S02]  /*0420*/  LD.E R30, [R4.64] ;  /* 0x00000004041e7980 */ /* 0x000564000c101900 */
.L_x_765:
[----:B------:R-:W-:Y:S05]  /*0430*/  BSYNC B0 ;  /* 0x0000000000007941 */ /* 0x000fea0003800000 */
.L_x_764:
[----:B------:R3:W4:Y:S01]  /*0440*/  @P3 LD.E R6, [R6.64+0x4] ;  /* 0x0000040406063980 */ /* 0x000722000c101900 */
[----:B------:R-:W-:-:S03]  /*0450*/  IMAD.MOV.U32 R48, RZ, RZ, R10 ;  /* 0x000000ffff307224 */ /* 0x000fc600078e000a */
[----:B--2---:R-:W2:Y:S01]  /*0460*/  LD.E.64 R2, [R108.64+0xf0] ;  /* 0x0000f0046c027980 */ /* 0x004ea2000c101b00 */
[----:B---3--:R-:W-:Y:S01]  /*0470*/  MOV R7, RZ ;  /* 0x000000ff00077202 */ /* 0x008fe20000000f00 */
[----:B----4-:R-:W-:Y:S01]  /*0480*/  @P3 IMAD.IADD R45, R6, 0x1, -R48 ;  /* 0x00000001062d3824 */ /* 0x010fe200078e0a30 */
[----:B--2---:R-:W-:-:S05]  /*0490*/  ISETP.NE.U32.AND P1, PT, R2, RZ, PT ;  /* 0x000000ff0200720c */ /* 0x004fca0003f25070 */
[----:B------:R-:W2:Y:S01]  /*04a0*/  @!P3 LD.E R45, [R108.64+0xb4] ;  /* 0x0000b4046c2db980 */ /* 0x000ea2000c101900 */
[----:B------:R-:W-:-:S13]  /*04b0*/  ISETP.NE.AND.EX P1, PT, R3, RZ, PT, P1 ;  /* 0x000000ff0300720c */ /* 0x000fda0003f25310 */
[----:B------:R-:W-:-:S05]  /*04c0*/  @P1 IMAD.WIDE R2, R164, 0x4, R2 ;  /* 0x00000004a4021825 */ /* 0x000fca00078e0202 */
[----:B------:R3:W5:Y:S01]  /*04d0*/  @P1 LD.E R7, [R2.64] ;  /* 0x0000000402071980 */ /* 0x000762000c101900 */
[----:B------:R-:W-:Y:S03]  /*04e0*/  BSSY B0, `(.L_x_766) ;  /* 0x000000a000007945 */ /* 0x000fe60003800000 */
[----:B--2---:R3:W-:Y:S01]  /*04f0*/  STL [R1+0x1dc], R45 ;  /* 0x0001dc2d01007387 */ /* 0x0047e20000100800 */
[----:B------:R-:W-:Y:S05]  /*0500*/  @!P0 BRA `(.L_x_767) ;  /* 0x0000006000008947 */ /* 0x000fea0003800000 */
[----:B------:R-:W2:Y:S02]  /*0510*/  LD.E.U8 R0, [R108.64+0x1b2] ;  /* 0x0001b2046c007980 */ /* 0x000ea4000c101100 */
[----:B--2---:R-:W-:-:S13]  /*0520*/  ISETP.NE.AND P0, PT, R0, RZ, PT ;  /* 0x000000ff0000720c */ /* 0x004fda0003f05270 */
[----:B------:R-:W2:Y:S02]  /*0530*/  @P0 LD.E R6, [R4.64+0x4] ;  /* 0x0000040404060980 */ /* 0x000ea4000c101900 */
[----:B--2--5:R-:W-:-:S06]  /*0540*/  @P0 IADD3 R6, R6, -R30, RZ ;  /* 0x8000001e06060210 */ /* 0x024fcc0007ffe0ff */
[----:B------:R2:W5:Y:S01]  /*0550*/  @!P0 LD.E R6, [R4.64] ;  /* 0x0000000404068980 */ /* 0x000562000c101900 */
[----:B------:R-:W-:Y:S05]  /*0560*/  BRA `(.L_x_768) ;  /* 0x0000001000007947 */ /* 0x000fea0003800000 */
.L_x_767:
[----:B------:R2:W5:Y:S02]  /*0570*/  LD.E R6, [R108.64+0xb8] ;  /* 0x0000b8046c067980 */ /* 0x000564000c101900 */
.L_x_768:
[----:B------:R-:W-:Y:S05]  /*0580*/  BSYNC B0 ;  /* 0x0000000000007941 */ /* 0x000fea0003800000 */
.L_x_766:
[----:B---3--:R-:W3:Y:S01]  /*0590*/  LD.E.64 R2, [R108.64+0xf8] ;  /* 0x0000f8046c027980 */ /* 0x008ee2000c101b00 */
[----:B------:R-:W-:Y:S01]  /*05a0*/  BSSY B1, `(.L_x_769) ;  /* 0x0000011000017945 */ /* 0x000fe20003800000 */
[----:B---3--:R-:W-:-:S04]  /*05b0*/  ISETP.NE.U32.AND P0, PT, R2, RZ, PT ;  /* 0x000000ff0200720c */ /* 0x008fc80003f05070 */
[----:B------:R-:W-:-:S13]  /*05c0*/  ISETP.NE.AND.EX P0, PT, R3, RZ, PT, P0 ;  /* 0x000000ff0300720c */ /* 0x000fda0003f05300 */
[----:B------:R-:W-:Y:S05]  /*05d0*/  @!P0 BRA `(.L_x_770) ;  /* 0x0000004000008947 */ /* 0x000fea0003800000 */
[----:B------:R-:W-:-:S05]  /*05e0*/  IMAD.WIDE R2, R164, 0x4, R2 ;  /* 0x00000004a4027825 */ /* 0x000fca00078e0202 */
[----:B------:R-:W3:Y:S02]  /*05f0*/  LD.E R0, [R2.64] ;  /* 0x0000000402007980 */ /* 0x000ee4000c101900 */
[----:B---3-5:R-:W-:Y:S01]  /*0600*/  IADD3 R50, R0, -R7, RZ ;  /* 0x8000000700327210 */ /* 0x028fe20007ffe0ff */
[----:B------:R-:W-:Y:S05]  /*0610*/  BRA `(.L_x_771) ;  /* 0x0000009000007947 */ /* 0x000fea0003800000 */
.L_x_770:
[----:B------:R-:W3:Y:S01]  /*0620*/  LD.E.64 R2, [R108.64+0x108] ;  /* 0x000108046c027980 */ /* 0x000ee2000c101b00 */
[----:B------:R-:W-:Y:S01]  /*0630*/  BSSY B0, `(.L_x_772) ;  /* 0x0000006000007945 */ /* 0x000fe20003800000 */
[----:B------:R-:W-:Y:S01]  /*0640*/  IMAD.MOV.U32 R0, RZ, RZ, RZ ;  /* 0x000000ffff007224 */ /* 0x000fe200078e00ff */
[----:B---3--:R-:W-:-:S04]  /*0650*/  ISETP.NE.U32.AND P0, PT, R2, RZ, PT ;  /* 0x000000ff0200720c */ /* 0x008fc80003f05070 */
[----:B------:R-:W-:-:S13]  /*0660*/  ISETP.NE.AND.EX P0, PT, R3, RZ, PT, P0 ;  /* 0x000000ff0300720c */ /* 0x000fda0003f05300 */
[----:B------:R-:W-:Y:S05]  /*0670*/  @!P0 BRA `(.L_x_773) ;  /* 0x0000001000008947 */ /* 0x000fea0003800000 */
[----:B------:R3:W5:Y:S02]  /*0680*/  LD.E R0, [R108.64+0xbc] ;  /* 0x0000bc046c007980 */ /* 0x000764000c101900 */
.L_x_773:
[----:B------:R-:W-:Y:S05]  /*0690*/  BSYNC B0 ;  /* 0x0000000000007941 */ /* 0x000fea0003800000 */
.L_x_772:
[----:B-----5:R-:W-:Y:S02]  /*06a0*/  IADD3 R50, R0, R6, -R7 ;  /* 0x0000000600327210 */ /* 0x020fe40007ffe807 */
.L_x_771:
[----:B------:R-:W-:Y:S05]  /*06b0*/  BSYNC B1 ;  /* 0x0000000000017941 */ /* 0x000fea0003800000 */
.L_x_769:
[----:B------:R-:W4:Y:S01]  /*06c0*/  S2R R51, SR_CTAID.X ;  /* 0x0000000000337919 */ /* 0x000f220000002500 */
[----:B------:R-:W-:Y:S01]  /*06d0*/  MOV R29, 0x70 ;  /* 0x00000070001d7802 */ /* 0x000fe20000000f00 */
[----:B------:R-:W-:-:S03]  /*06e0*/  IMAD.MOV.U32 R3, RZ, RZ, 0x0 ;  /* 0x00000000ff037424 */ /* 0x000fc600078e00ff */
[----:B------:R-:W-:Y:S01]  /*06f0*/  MOV R2, R29 ;  /* 0x0000001d00027202 */ /* 0x000fe20000000f00 */
[----:B----4-:R-:W-:-:S05]  /*0700*/  IMAD.SHL.U32 R158, R51, 0x80, RZ ;  /* 0x00000080339e7824 */ /* 0x010fca00078e00ff */
[----:B------:R-:W-:-:S13]  /*0710*/  ISETP.GT.AND P0, PT, R45, R158, PT ;  /* 0x0000009e2d00720c */ /* 0x000fda0003f04270 */
[----:B------:R-:W-:Y:S05]  /*0720*/  @!P0 RET.REL.NODEC R2 `(_ZN5flash16flash_fwd_kernelI23Flash_fwd_kernel_traitsILi96ELi128ELi64ELi4ELb0ELb0EN7cutlass10bfloat16_tE19Flash_kernel_traitsILi96ELi128ELi64ELi4ES3_EELb1ELb0ELb1ELb0ELb0ELb0ELb0ELb1EEEvNS_16Flash_fwd_paramsE) ;  /* 0xfffff8d002008950 */ /* 0x000fea0003c3ffff */
[----:B------:R-:W4:Y:S04]  /*0730*/  LD.E R0, [R108.64+0x188] ;  /* 0x000188046c007980 */ /* 0x000f28000c101900 */
[----:B--2---:R-:W2:Y:S01]  /*0740*/  LD.E R4, [R108.64+0x184] ;  /* 0x000184046c047980 */ /* 0x004ea2000c101900 */
[----:B------:R-:W-:Y:S02]  /*0750*/  IADD3 R3, -R45, 0xbf, R158 ;  /* 0x000000bf2d037810 */ /* 0x000fe40007ffe19e */
[C---:B------:R-:W-:Y:S02]  /*0760*/  IADD3 R5, R50.reuse, R158, -R45 ;  /* 0x0000009e32057210 */ /* 0x040fe40007ffe82d */
[----:B------:R-:W-:Y:S02]  /*0770*/  IADD3 R2, R50, 0x3f, RZ ;  /* 0x0000003f32027810 */ /* 0x000fe40007ffe0ff */
[----:B----4-:R-:W-:Y:S01]  /*0780*/  IADD3 R0, R0, R3, R50 ;  /* 0x0000000300007210 */ /* 0x010fe20007ffe032 */
[----:B--2---:R-:W-:Y:S01]  /*0790*/  IMAD.IADD R3, R5, 0x1, -R4 ;  /* 0x0000000105037824 */ /* 0x004fe200078e0a04 */
[----:B------:R-:W-:-:S02]  /*07a0*/  SHF.R.S32.HI R5, RZ, 0x1f, R2 ;  /* 0x0000001fff057819 */ /* 0x000fc40000011402 */
        /* <DEDUP_REMOVED lines=14> */
[----:B------:R-:W-:Y:S01]  /*0890*/  ISETP.NE.AND P1, PT, R48, -0x1, PT ;  /* 0xffffffff3000780c */ /* 0x000fe20003f25270 */
[----:B------:R-:W4:Y:S04]  /*08a0*/  LD.E.U16 R0, [R108.64+0x1c8] ;  /* 0x0001c8046c007980 */ /* 0x000f28000c101500 */
[----:B--2---:R-:W2:Y:S04]  /*08b0*/  LD.E.64 R2, [R108.64+0x88] ;  /* 0x000088046c027980 */ /* 0x004ea8000c101b00 */
[----:B------:R1:W5:Y:S04]  /*08c0*/  LD.E.64 R16, [R108.64+0x70] ;  /* 0x000070046c107980 */ /* 0x000368000c101b00 */
[----:B---3--:R-:W3:Y:S04]  /*08d0*/  @!P1 LD.E.64 R4, [R108.64+0x80] ;  /* 0x000080046c049980 */ /* 0x008ee8000c101b00 */
[----:B------:R1:W5:Y:S01]  /*08e0*/  LD.E.64 R8, [R108.64+0x90] ;  /* 0x000090046c087980 */ /* 0x000362000c101b00 */
[----:B------:R-:W-:Y:S01]  /*08f0*/  @!P1 SHF.R.S32.HI R12, RZ, 0x1f, R164 ;  /* 0x0000001fff0c9819 */ /* 0x000fe200000114a4 */
[----:B------:R-:W-:Y:S01]  /*0900*/  BSSY B1, `(.L_x_775) ;  /* 0x000001c000017945 */ /* 0x000fe20003800000 */
[----:B------:R-:W-:Y:S01]  /*0910*/  PLOP3.LUT P2, PT, PT, PT, PT, 0x8, 0x0 ;  /* 0x000000000000781c */ /* 0x000fe20003f4e170 */
[----:B---3--:R-:W-:Y:S01]  /*0920*/  @!P1 IMAD R11, R5, R164, RZ ;  /* 0x000000a4050b9224 */ /* 0x008fe200078e02ff */
[----:B----4-:R-:W-:-:S02]  /*0930*/  PRMT R5, R0, 0x7770, RZ ;  /* 0x0000777000057816 */ /* 0x010fc400000000ff */
[----:B------:R-:W-:Y:S02]  /*0940*/  PRMT R0, R0, 0x7771, RZ ;  /* 0x0000777100007816 */ /* 0x000fe400000000ff */
[----:B------:R-:W-:-:S04]  /*0950*/  ISETP.NE.AND P0, PT, R5, RZ, PT ;  /* 0x000000ff0500720c */ /* 0x000fc80003f05270 */
[----:B------:R-:W-:Y:S01]  /*0960*/  ISETP.NE.OR P3, PT, R0, RZ, !P0 ;  /* 0x000000ff0000720c */ /* 0x000fe20004765670 */
[----:B------:R-:W-:Y:S02]  /*0970*/  @!P1 IMAD R11, R4, R12, R11 ;  /* 0x0000000c040b9224 */ /* 0x000fe400078e020b */
[-C--:B-12---:R-:W-:Y:S02]  /*0980*/  @P1 IMAD R10, R3, R48.reuse, RZ ;  /* 0x00000030030a1224 */ /* 0x086fe400078e02ff */
[----:B------:R-:W-:-:S04]  /*0990*/  @P1 IMAD.WIDE.U32 R6, R2, R48, RZ ;  /* 0x0000003002061225 */ /* 0x000fc800078e00ff */
[----:B------:R-:W-:-:S04]  /*09a0*/  @!P1 IMAD.WIDE.U32 R4, R4, R164, RZ ;  /* 0x000000a404049225 */ /* 0x000fc800078e00ff */
[----:B------:R-:W-:Y:S02]  /*09b0*/  @P1 IMAD.IADD R13, R7, 0x1, R10 ;  /* 0x00000001070d1824 */ /* 0x000fe400078e020a */
[----:B------:R-:W-:Y:S01]  /*09c0*/  @P1 IMAD.MOV.U32 R12, RZ, RZ, R6 ;  /* 0x000000ffff0c1224 */ /* 0x000fe200078e0006 */
[----:B------:R-:W-:Y:S01]  /*09d0*/  @!P1 MOV R12, R4 ;  /* 0x00000004000c9202 */ /* 0x000fe20000000f00 */
[----:B------:R-:W-:Y:S02]  /*09e0*/  @!P1 IMAD.IADD R13, R5, 0x1, R11 ;  /* 0x00000001050d9824 */ /* 0x000fe400078e020b */
[----:B------:R-:W-:Y:S01]  /*09f0*/  CS2R R4, SRZ ;  /* 0x0000000000047805 */ /* 0x000fe2000001ff00 */
[----:B------:R-:W-:Y:S05]  /*0a00*/  @P3 BRA `(.L_x_776) ;  /* 0x000000b000003947 */ /* 0x000fea0003800000 */
[----:B------:R-:W-:Y:S01]  /*0a10*/  ISETP.NE.AND P1, PT, R48, -0x1, PT ;  /* 0xffffffff3000780c */ /* 0x000fe20003f25270 */
[----:B------:R-:W-:-:S12]  /*0a20*/  BSSY B0, `(.L_x_777) ;  /* 0x0000005000007945 */ /* 0x000fd80003800000 */
[----:B------:R-:W-:Y:S05]  /*0a30*/  @P1 BRA `(.L_x_778) ;  /* 0x0000003000001947 */ /* 0x000fea0003800000 */
[----:B------:R-:W2:Y:S02]  /*0a40*/  LD.E R0, [R108.64+0xb4] ;  /* 0x0000b4046c007980 */ /* 0x000ea4000c101900 */
[----:B--2---:R-:W-:-:S05]  /*0a50*/  IMAD R48, R164, R0, RZ ;  /* 0x00000000a4307224 */ /* 0x004fca00078e02ff */
[----:B------:R1:W-:Y:S02]  /*0a60*/  STL [R1+0x1d0], R48 ;  /* 0x0001d03001007387 */ /* 0x0003e40000100800 */
.L_x_778:
[----:B------:R-:W-:Y:S05]  /*0a70*/  BSYNC B0 ;  /* 0x0000000000007941 */ /* 0x000fea0003800000 */
.L_x_777:
[----:B------:R-:W-:Y:S01]  /*0a80*/  PLOP3.LUT P2, PT, PT, PT, PT, 0x80, 0x0 ;  /* 0x000000000000781c */ /* 0x000fe20003f4f070 */
[--C-:B------:R-:W-:Y:S01]  /*0a90*/  IMAD.MOV.U32 R4, RZ, RZ, R48.reuse ;  /* 0x000000ffff047224 */ /* 0x100fe200078e0030 */
[----:B------:R-:W-:Y:S02]  /*0aa0*/  SHF.R.S32.HI R5, RZ, 0x1f, R48 ;  /* 0x0000001fff057819 */ /* 0x000fe40000011430 */
[----:B------:R-:W-:-:S04]  /*0ab0*/  PRMT R0, RZ, 0x7610, R0 ;  /* 0x00007610ff007816 */ /* 0x000fc80000000000 */
.L_x_776:
[----:B------:R-:W-:Y:S05]  /*0ac0*/  BSYNC B1 ;  /* 0x0000000000017941 */ /* 0x000fea0003800000 */
.L_x_775:
[----:B------:R-:W-:Y:S01]  /*0ad0*/  LOP3.LUT P1, RZ, R0, 0xff, RZ, 0xc0, !PT ;  /* 0x000000ff00ff7812 */ /* 0x000fe2000782c0ff */
[----:B------:R2:W5:-:S12]  /*0ae0*/  LD.E.64 R18, [R108.64+0xa0] ;  /* 0x0000a0046c127980 */ /* 0x000558000c101b00 */
[----:B------:R-:W3:Y:S01]  /*0af0*/  @P1 LD.E.64 R22, [R108.64+0xb0] ;  /* 0x0000b0046c161980 */ /* 0x000ee2000c101b00 */
[----:B------:R-:W-:Y:S01]  /*0b00*/  BSSY B0, `(.L_x_779) ;  /* 0x0000009000007945 */ /* 0x000fe20003800000 */
[----:B------:R-:W-:Y:S01]  /*0b10*/  @P1 MOV R6, 0x1 ;  /* 0x0000000100061802 */ /* 0x000fe20000000f00 */
[----:B---3--:R-:W-:Y:S01]  /*0b20*/  @P1 IMAD R0, R23, R22, RZ ;  /* 0x0000001617001224 */ /* 0x008fe200078e02ff */
[----:B------:R-:W-:Y:S05]  /*0b30*/  @P1 BRA `(.L_x_780) ;  /* 0x0000005000001947 */ /* 0x000fea0003800000 */
[----:B--2---:R-:W2:Y:S04]  /*0b40*/  @P0 LD.E R0, [R108.64+0xd4] ;  /* 0x0000d4046c000980 */ /* 0x004ea8000c101900 */
[----:B------:R-:W2:Y:S04]  /*0b50*/  LD.E R6, [R108.64+0x60] ;  /* 0x000060046c067980 */ /* 0x000ea8000c101900 */
[----:B------:R-:W2:Y:S01]  /*0b60*/  @!P0 LD.E R0, [R108.64+0xb4] ;  /* 0x0000b4046c008980 */ /* 0x000ea2000c101900 */
[----:B------:R-:W-:Y:S01]  /*0b70*/  MOV R22, 0x1 ;  /* 0x0000000100167802 */ /* 0x000fe20000000f00 */
[----:B--2---:R-:W-:-:S02]  /*0b80*/  IMAD R6, R0, R6, RZ ;  /* 0x0000000600067224 */ /* 0x004fc400078e02ff */
.L_x_780:
[----:B--2---:R-:W-:Y:S05]  /*0b90*/  BSYNC B0 ;  /* 0x0000000000007941 */ /* 0x004fea0003800000 */
.L_x_779:
[----:B------:R2:W5:Y:S01]  /*0ba0*/  LD.E R108, [R108.64+0xc0] ;  /* 0x0000c0046c6c7980 */ /* 0x000562000c101900 */
[----:B------:R-:W-:Y:S01]  /*0bb0*/  LEA.HI R11, R15, R42, RZ, 0x2 ;  /* 0x0000002a0f0b7211 */ /* 0x000fe200078f10ff */
[----:B------:R-:W-:Y:S01]  /*0bc0*/  IMAD R6, R164, R6, RZ ;  /* 0x00000006a4067224 */ /* 0x000fe200078e02ff */
[----:B------:R-:W-:Y:S01]  /*0bd0*/  SHF.R.S32.HI R15, RZ, 0x1f, R165 ;  /* 0x0000001fff0f7819 */ /* 0x000fe200000114a5 */
[----:B------:R-:W-:Y:S01]  /*0be0*/  IMAD.IADD R20, R45, 0x1, -R158 ;  /* 0x000000012d147824 */ /* 0x000fe200078e0a9e */
[----:B------:R-:W-:Y:S01]  /*0bf0*/  LOP3.LUT R24, R11, 0xfffffffc, RZ, 0xc0, !PT ;  /* 0xfffffffc0b187812 */ /* 0x000fe200078ec0ff */
[----:B------:R-:W-:Y:S01]  /*0c00*/  IMAD R7, R158, R22, RZ ;  /* 0x000000169e077224 */ /* 0x000fe200078e02ff */
[----:B------:R-:W-:Y:S01]  /*0c10*/  SEL R10, R6, RZ, !P2 ;  /* 0x000000ff060a7207 */ /* 0x000fe20005000000 */
[----:B-----5:R-:W-:Y:S01]  /*0c20*/  IMAD R14, R9, R165, RZ ;  /* 0x000000a5090e7224 */ /* 0x020fe200078e02ff */
[----:B------:R-:W-:Y:S01]  /*0c30*/  SHF.R.S32.HI R6, RZ, 0x2, R11 ;  /* 0x00000002ff067819 */ /* 0x000fe2000001140b */
[----:B------:R-:W-:Y:S01]  /*0c40*/  IMAD.IADD R24, R42, 0x1, -R24 ;  /* 0x000000012a187824 */ /* 0x000fe200078e0a18 */
[----:B------:R-:W-:Y:S01]  /*0c50*/  SHF.R.S32.HI R9, RZ, 0x1f, R7 ;  /* 0x0000001fff097819 */ /* 0x000fe20000011407 */
[----:B------:R-:W-:Y:S01]  /*0c60*/  IMAD R10, R165, R0, R10 ;  /* 0x00000000a50a7224 */ /* 0x000fe200078e020a */
[----:B------:R-:W-:Y:S01]  /*0c70*/  BSSY B0, `(.L_x_781) ;  /* 0x000001d000007945 */ /* 0x000fe20003800000 */
[----:B------:R-:W-:-:S02]  /*0c80*/  IMAD.SHL.U32 R0, R24, 0x8, RZ ;  /* 0x0000000818007824 */ /* 0x000fc400078e00ff */
[----:B------:R-:W-:Y:S01]  /*0c90*/  IMAD R11, R8, R15, R14 ;  /* 0x0000000f080b7224 */ /* 0x000fe200078e020e */
[--C-:B------:R-:W-:Y:S02]  /*0ca0*/  IADD3 R26, P2, P1, R7, R4, R10.reuse ;  /* 0x00000004071a7210 */ /* 0x100fe4000795e00a */
[C---:B------:R-:W-:Y:S02]  /*0cb0*/  IADD3 R12, P0, R0.reuse, R12, RZ ;  /* 0x0000000c000c7210 */ /* 0x040fe40007f1e0ff */
[----:B------:R-:W-:Y:S02]  /*0cc0*/  SHF.R.S32.HI R10, RZ, 0x1f, R10 ;  /* 0x0000001fff0a7819 */ /* 0x000fe4000001140a */
[----:B------:R-:W-:Y:S02]  /*0cd0*/  LEA.HI.X.SX32 R13, R0, R13, 0x1, P0 ;  /* 0x0000000d000d7211 */ /* 0x000fe400000f0eff */
[----:B------:R-:W-:Y:S02]  /*0ce0*/  ISETP.GE.AND P0, PT, R6, R20, PT ;  /* 0x000000140600720c */ /* 0x000fe40003f06270 */
[----:B------:R-:W-:Y:S01]  /*0cf0*/  SHF.R.S32.HI R7, RZ, 0x1f, R6 ;  /* 0x0000001fff077819 */ /* 0x000fe20000011406 */
[----:B------:R-:W-:Y:S01]  /*0d00*/  IMAD.WIDE.U32 R12, R165, R8, R12 ;  /* 0x00000008a50c7225 */ /* 0x000fe200078e000c */
[----:B------:R-:W-:-:S02]  /*0d10*/  IADD3.X R25, R9, R5, R10, P2, P1 ;  /* 0x0000000509197210 */ /* 0x000fc400017e240a */
[C---:B------:R-:W-:Y:S01]  /*0d20*/  IADD3 R28, R0.reuse, 0x20, RZ ;  /* 0x00000020001c7810 */ /* 0x040fe20007ffe0ff */
[----:B------:R-:W-:Y:S01]  /*0d30*/  IMAD.WIDE R4, R51, 0x80, R6 ;  /* 0x0000008033047825 */ /* 0x000fe200078e0206 */
[----:B------:R-:W-:-:S03]  /*0d40*/  IADD3 R27, R0, 0x40, RZ ;  /* 0x00000040001b7810 */ /* 0x000fc60007ffe0ff */
[----:B------:R-:W-:Y:S02]  /*0d50*/  IMAD.IADD R9, R13, 0x1, R11 ;  /* 0x000000010d097824 */ /* 0x000fe400078e020b */
[----:B------:R-:W-:Y:S05]  /*0d60*/  @P0 BRA `(.L_x_782) ;  /* 0x000000d000000947 */ /* 0x000fea0003800000 */
[----:B--2---:R-:W-:Y:S01]  /*0d70*/  IMAD R10, R5, R2, RZ ;  /* 0x00000002050a7224 */ /* 0x004fe200078e02ff */
[-C--:B------:R-:W-:Y:S01]  /*0d80*/  ISETP.GE.AND P3, PT, R0, R108.reuse, PT ;  /* 0x0000006c0000720c */ /* 0x080fe20003f66270 */
[----:B------:R-:W-:Y:S01]  /*0d90*/  IMAD.MOV.U32 R8, RZ, RZ, R12 ;  /* 0x000000ffff087224 */ /* 0x000fe200078e000c */
[-C--:B------:R-:W-:Y:S01]  /*0da0*/  ISETP.GE.AND P2, PT, R28, R108.reuse, PT ;  /* 0x0000006c1c00720c */ /* 0x080fe20003f46270 */
[C---:B------:R-:W-:Y:S01]  /*0db0*/  IMAD R10, R4.reuse, R3, R10 ;  /* 0x00000003040a7224 */ /* 0x040fe200078e020a */
[----:B------:R-:W-:Y:S01]  /*0dc0*/  ISETP.GE.AND P1, PT, R27, R108, PT ;  /* 0x0000006c1b00720c */ /* 0x000fe20003f26270 */
[----:B------:R-:W-:-:S04]  /*0dd0*/  IMAD.WIDE.U32 R14, R4, R2, R8 ;  /* 0x00000002040e7225 */ /* 0x000fc800078e0008 */
[----:B------:R-:W-:Y:S01]  /*0de0*/  IMAD.IADD R11, R15, 0x1, R10 ;  /* 0x000000010f0b7824 */ /* 0x000fe200078e020a */
[----:B------:R-:W-:-:S04]  /*0df0*/  LEA R10, P0, R14, R16, 0x1 ;  /* 0x000000100e0a7211 */ /* 0x000fc800078008ff */
[----:B------:R-:W-:-:S05]  /*0e00*/  LEA.HI.X R11, R14, R17, R11, 0x1, P0 ;  /* 0x000000110e0b7211 */ /* 0x000fca00000f0c0b */
[----:B------:R2:W-:Y:S04]  /*0e10*/  @!P3 ST.E.128 [R10.64], RZ ;  /* 0x000000ff0a00b985 */ /* 0x0005e8000c101d04 */
[----:B------:R2:W-:Y:S04]  /*0e20*/  @!P2 ST.E.128 [R10.64+0x40], RZ ;  /* 0x000040ff0a00a985 */ /* 0x0005e8000c101d04 */
[----:B------:R2:W-:Y:S02]  /*0e30*/  @!P1 ST.E.128 [R10.64+0x80], RZ ;  /* 0x000080ff0a009985 */ /* 0x0005e4000c101d04 */
.L_x_782:
[----:B--2---:R-:W-:Y:S05]  /*0e40*/  BSYNC B0 ;  /* 0x0000000000007941 */ /* 0x004fea0003800000 */
.L_x_781:
[----:B------:R-:W-:Y:S01]  /*0e50*/  IADD3 R23, R6, 0x20, RZ ;  /* 0x0000002006177810 */ /* 0x000fe20007ffe0ff */
[----:B------:R-:W-:Y:S03]  /*0e60*/  BSSY B0, `(.L_x_783) ;  /* 0x0000013000007945 */ /* 0x000fe60003800000 */
[----:B------:R-:W-:-:S13]  /*0e70*/  ISETP.GE.AND P0, PT, R23, R20, PT ;  /* 0x000000141700720c */ /* 0x000fda0003f06270 */
[----:B------:R-:W-:Y:S05]  /*0e80*/  @P0 BRA `(.L_x_784) ;  /* 0x0000010000000947 */ /* 0x000fea0003800000 */
[----:B------:R-:W-:Y:S01]  /*0e90*/  IADD3 R10, P0, R4, 0x20, RZ ;  /* 0x00000020040a7810 */ /* 0x000fe20007f1e0ff */
[----:B------:R-:W-:Y:S01]  /*0ea0*/  IMAD.MOV.U32 R14, RZ, RZ, R12 ;  /* 0x000000ffff0e7224 */ /* 0x000fe200078e000c */
[----:B------:R-:W-:Y:S02]  /*0eb0*/  MOV R15, R9 ;  /* 0x00000009000f7202 */ /* 0x000fe40000000f00 */
[-C--:B------:R-:W-:Y:S01]  /*0ec0*/  ISETP.GE.AND P2, PT, R0, R108.reuse, PT ;  /* 0x0000006c0000720c */ /* 0x080fe20003f46270 */
[----:B------:R-:W-:Y:S01]  /*0ed0*/  IMAD.X R11, RZ, RZ, R5, P0 ;  /* 0x000000ffff0b7224 */ /* 0x000fe200000e0605 */
[----:B------:R-:W-:Y:S01]  /*0ee0*/  ISETP.GE.AND P1, PT, R28, R108, PT ;  /* 0x0000006c1c00720c */ /* 0x000fe20003f26270 */
[----:B------:R-:W-:Y:S01]  /*0ef0*/  IMAD.WIDE.U32 R14, R2, R10, R14 ;  /* 0x0000000a020e7225 */ /* 0x000fe200078e000e */
[----:B------:R-:W-:-:S03]  /*0f00*/  ISETP.GE.AND P0, PT, R27, R108, PT ;  /* 0x0000006c1b00720c */ /* 0x000fc60003f06270 */
[----:B------:R-:W-:-:S04]  /*0f10*/  IMAD R11, R11, R2, RZ ;  /* 0x000000020b0b7224 */ /* 0x000fc800078e02ff */
[----:B------:R-:W-:Y:S01]  /*0f20*/  IMAD R11, R3, R10, R11 ;  /* 0x0000000a030b7224 */ /* 0x000fe200078e020b */
[----:B------:R-:W-:-:S03]  /*0f30*/  LEA R10, P3, R14, R16, 0x1 ;  /* 0x000000100e0a7211 */ /* 0x000fc600078608ff */
[----:B------:R-:W-:-:S05]  /*0f40*/  IMAD.IADD R11, R15, 0x1, R11 ;  /* 0x000000010f0b7824 */ /* 0x000fca00078e020b */
[----:B------:R-:W-:-:S05]  /*0f50*/  LEA.HI.X R11, R14, R17, R11, 0x1, P3 ;  /* 0x000000110e0b7211 */ /* 0x000fca00018f0c0b */
[----:B------:R2:W-:Y:S04]  /*0f60*/  @!P2 ST.E.128 [R10.64], RZ ;  /* 0x000000ff0a00a985 */ /* 0x0005e8000c101d04 */
[----:B------:R2:W-:Y:S04]  /*0f70*/  @!P1 ST.E.128 [R10.64+0x40], RZ ;  /* 0x000040ff0a009985 */ /* 0x0005e8000c101d04 */
[----:B------:R2:W-:Y:S02]  /*0f80*/  @!P0 ST.E.128 [R10.64+0x80], RZ ;  /* 0x000080ff0a008985 */ /* 0x0005e4000c101d04 */
.L_x_784:
[----:B------:R-:W-:Y:S05]  /*0f90*/  BSYNC B0 ;  /* 0x0000000000007941 */ /* 0x000fea0003800000 */
.L_x_783:
[----:B------:R-:W-:Y:S01]  /*0fa0*/  IADD3 R21, R6, 0x40, RZ ;  /* 0x0000004006157810 */ /* 0x000fe20007ffe0ff */
[----:B------:R-:W-:Y:S03]  /*0fb0*/  BSSY B0, `(.L_x_785) ;  /* 0x0000013000007945 */ /* 0x000fe60003800000 */
[----:B------:R-:W-:-:S13]  /*0fc0*/  ISETP.GE.AND P0, PT, R21, R20, PT ;  /* 0x000000141500720c */ /* 0x000fda0003f06270 */
[----:B------:R-:W-:Y:S05]  /*0fd0*/  @P0 BRA `(.L_x_786) ;  /* 0x0000010000000947 */ /* 0x000fea0003800000 */
[----:B--2---:R-:W-:Y:S01]  /*0fe0*/  IADD3 R10, P0, R4, 0x40, RZ ;  /* 0x00000040040a7810 */ /* 0x004fe20007f1e0ff */
        /* <DEDUP_REMOVED lines=15> */
.L_x_786:
[----:B------:R-:W-:Y:S05]  /*10e0*/  BSYNC B0 ;  /* 0x0000000000007941 */ /* 0x000fea0003800000 */
.L_x_785:
[----:B--2---:R-:W-:Y:S01]  /*10f0*/  IADD3 R11, R6, 0x60, RZ ;  /* 0x00000060060b7810 */ /* 0x004fe20007ffe0ff */
[----:B------:R-:W-:Y:S03]  /*1100*/  BSSY B0, `(.L_x_787) ;  /* 0x0000013000007945 */ /* 0x000fe60003800000 */
[----:B------:R-:W-:-:S13]  /*1110*/  ISETP.GE.AND P0, PT, R11, R20, PT ;  /* 0x000000140b00720c */ /* 0x000fda0003f06270 */
[----:B------:R-:W-:Y:S05]  /*1120*/  @P0 BRA `(.L_x_788) ;  /* 0x0000010000000947 */ /* 0x000fea0003800000 */
[----:B------:R-:W-:Y:S02]  /*1130*/  IADD3 R8, P0, R4, 0x60, RZ ;  /* 0x0000006004087810 */ /* 0x000fe40007f1e0ff */
[-C--:B------:R-:W-:Y:S02]  /*1140*/  ISETP.GE.AND P2, PT, R0, R108.reuse, PT ;  /* 0x0000006c0000720c */ /* 0x080fe40003f46270 */
[-C--:B------:R-:W-:Y:S01]  /*1150*/  ISETP.GE.AND P1, PT, R28, R108.reuse, PT ;  /* 0x0000006c1c00720c */ /* 0x080fe20003f26270 */
[----:B------:R-:W-:Y:S01]  /*1160*/  IMAD.X R4, RZ, RZ, R5, P0 ;  /* 0x000000ffff047224 */ /* 0x000fe200000e0605 */
[----:B------:R-:W-:Y:S02]  /*1170*/  MOV R5, R9 ;  /* 0x0000000900057202 */ /* 0x000fe40000000f00 */
[----:B------:R-:W-:Y:S01]  /*1180*/  ISETP.GE.AND P0, PT, R27, R108, PT ;  /* 0x0000006c1b00720c */ /* 0x000fe20003f06270 */
[----:B------:R-:W-:Y:S02]  /*1190*/  IMAD R10, R4, R2, RZ ;  /* 0x00000002040a7224 */ /* 0x000fe400078e02ff */
[----:B------:R-:W-:-:S02]  /*11a0*/  IMAD.MOV.U32 R4, RZ, RZ, R12 ;  /* 0x000000ffff047224 */ /* 0x000fc400078e000c */
[-C--:B------:R-:W-:Y:S02]  /*11b0*/  IMAD R3, R3, R8.reuse, R10 ;  /* 0x0000000803037224 */ /* 0x080fe400078e020a */
[----:B------:R-:W-:-:S04]  /*11c0*/  IMAD.WIDE.U32 R4, R2, R8, R4 ;  /* 0x0000000802047225 */ /* 0x000fc800078e0004 */
[----:B------:R-:W-:Y:S01]  /*11d0*/  IMAD.IADD R0, R5, 0x1, R3 ;  /* 0x0000000105007824 */ /* 0x000fe200078e0203 */
[----:B------:R-:W-:-:S04]  /*11e0*/  LEA R2, P3, R4, R16, 0x1 ;  /* 0x0000001004027211 */ /* 0x000fc800078608ff */
[----:B------:R-:W-:-:S05]  /*11f0*/  LEA.HI.X R3, R4, R17, R0, 0x1, P3 ;  /* 0x0000001104037211 */ /* 0x000fca00018f0c00 */
[----:B------:R2:W-:Y:S04]  /*1200*/  @!P2 ST.E.128 [R2.64], RZ ;  /* 0x000000ff0200a985 */ /* 0x0005e8000c101d04 */
[----:B------:R2:W-:Y:S04]  /*1210*/  @!P1 ST.E.128 [R2.64+0x40], RZ ;  /* 0x000040ff02009985 */ /* 0x0005e8000c101d04 */
[----:B------:R2:W-:Y:S02]  /*1220*/  @!P0 ST.E.128 [R2.64+0x80], RZ ;  /* 0x000080ff02008985 */ /* 0x0005e4000c101d04 */
.L_x_788:
[----:B------:R-:W-:Y:S05]  /*1230*/  BSYNC B0 ;  /* 0x0000000000007941 */ /* 0x000fea0003800000 */
.L_x_787:
        /* <DEDUP_REMOVED lines=11> */
[----:B------:R-:W-:-:S02]  /*12f0*/  @!P5 LEA R6, P2, R2, R18, 0x2 ;  /* 0x000000120206d211 */ /* 0x000fc400078410ff */
[----:B------:R-:W-:Y:S02]  /*1300*/  @!P3 IADD3 R0, P0, R5, R26, RZ ;  /* 0x0000001a0500b210 */ /* 0x000fe40007f1e0ff */
[----:B------:R-:W-:Y:S02]  /*1310*/  @!P4 LEA.HI.X.SX32 R9, R3, R25, 0x1, P1 ;  /* 0x000000190309c211 */ /* 0x000fe400008f0eff */
[----:B------:R-:W-:Y:S02]  /*1320*/  @!P5 LEA.HI.X R7, R2, R19, R4, 0x2, P2 ;  /* 0x000000130207d211 */ /* 0x000fe400010f1404 */
[-C--:B------:R-:W-:Y:S02]  /*1330*/  @!P4 LEA R4, P1, R8, R18.reuse, 0x2 ;  /* 0x000000120804c211 */ /* 0x080fe400078210ff */
[----:B------:R-:W-:Y:S02]  /*1340*/  @!P3 LEA.HI.X.SX32 R3, R5, R25, 0x1, P0 ;  /* 0x000000190503b211 */ /* 0x000fe400000f0eff */
[----:B------:R-:W-:-:S02]  /*1350*/  @!P3 LEA R2, P0, R0, R18, 0x2 ;  /* 0x000000120002b211 */ /* 0x000fc400078010ff */
[-C--:B------:R-:W-:Y:S01]  /*1360*/  @!P4 LEA.HI.X R5, R8, R19.reuse, R9, 0x2, P1 ;  /* 0x000000130805c211 */ /* 0x080fe200008f1409 */
[----:B------:R-:W-:Y:S01]  /*1370*/  @!P5 IMAD.MOV.U32 R9, RZ, RZ, 0x7f800000 ;  /* 0x7f800000ff09d424 */ /* 0x000fe200078e00ff */
[----:B------:R-:W-:Y:S01]  /*1380*/  @!P3 LEA.HI.X R3, R0, R19, R3, 0x2, P0 ;  /* 0x000000130003b211 */ /* 0x000fe200000f1403 */
[----:B------:R-:W-:Y:S02]  /*1390*/  @!P4 IMAD.MOV.U32 R8, RZ, RZ, 0x7f800000 ;  /* 0x7f800000ff08c424 */ /* 0x000fe400078e00ff */
[----:B------:R-:W-:Y:S01]  /*13a0*/  @!P3 IMAD.MOV.U32 R0, RZ, RZ, 0x7f800000 ;  /* 0x7f800000ff00b424 */ /* 0x000fe200078e00ff */
[----:B------:R-:W-:Y:S04]  /*13b0*/  @!P5 ST.E [R6.64], R9 ;  /* 0x000000090600d985 */ /* 0x000fe8000c101904 */
[----:B------:R-:W-:Y:S04]  /*13c0*/  @!P4 ST.E [R4.64], R8 ;  /* 0x000000080400c985 */ /* 0x000fe8000c101904 */
[----:B------:R2:W-:Y:S02]  /*13d0*/  @!P3 ST.E [R2.64], R0 ;  /* 0x000000000200b985 */ /* 0x0005e4000c101904 */
[----:B--2---:R-:W-:-:S02]  /*13e0*/  IMAD.MOV.U32 R2, RZ, RZ, R29 ;  /* 0x000000ffff027224 */ /* 0x004fc400078e001d */
[----:B------:R-:W-:-:S04]  /*13f0*/  IMAD.MOV.U32 R3, RZ, RZ, 0x0 ;  /* 0x00000000ff037424 */ /* 0x000fc800078e00ff */
[----:B------:R-:W-:Y:S05]  /*1400*/  @P6 RET.REL.NODEC R2 `(_ZN5flash16flash_fwd_kernelI23Flash_fwd_kernel_traitsILi96ELi128ELi64ELi4ELb0ELb0EN7cutlass10bfloat16_tE19Flash_kernel_traitsILi96ELi128ELi64ELi4ES3_EELb1ELb0ELb1ELb0ELb0ELb0ELb0ELb1EEEvNS_16Flash_fwd_paramsE) ;  /* 0xffffebf002006950 */ /* 0x000fea0003c3ffff */
[----:B------:R-:W-:-:S05]  /*1410*/  IMAD R0, R11, R22, RZ ;  /* 0x000000160b007224 */ /* 0x000fca00078e02ff */
[----:B------:R-:W-:-:S04]  /*1420*/  IADD3 R3, P0, R0, R26, RZ ;  /* 0x0000001a00037210 */ /* 0x000fc80007f1e0ff */
[----:B------:R-:W-:Y:S02]  /*1430*/  LEA.HI.X.SX32 R0, R0, R25, 0x1, P0 ;  /* 0x0000001900007211 */ /* 0x000fe400000f0eff */
[----:B------:R-:W-:-:S04]  /*1440*/  LEA R2, P0, R3, R18, 0x2 ;  /* 0x0000001203027211 */ /* 0x000fc800078010ff */
[----:B------:R-:W-:Y:S01]  /*1450*/  LEA.HI.X R3, R3, R19, R0, 0x2, P0 ;  /* 0x0000001303037211 */ /* 0x000fe200000f1400 */
[----:B------:R-:W-:-:S05]  /*1460*/  IMAD.MOV.U32 R0, RZ, RZ, 0x7f800000 ;  /* 0x7f800000ff007424 */ /* 0x000fca00078e00ff */
[----:B------:R2:W-:Y:S02]  /*1470*/  ST.E [R2.64], R0 ;  /* 0x0000000002007985 */ /* 0x0005e4000c101904 */
[----:B--2---:R-:W-:Y:S02]  /*1480*/  IMAD.MOV.U32 R2, RZ, RZ, R29 ;  /* 0x000000ffff027224 */ /* 0x004fe400078e001d */
[----:B------:R-:W-:-:S04]  /*1490*/  IMAD.MOV.U32 R3, RZ, RZ, 0x0 ;  /* 0x00000000ff037424 */ /* 0x000fc800078e00ff */
[----:B------:R-:W-:Y:S05]  /*14a0*/  RET.REL.NODEC R2 `(_ZN5flash16flash_fwd_kernelI23Flash_fwd_kernel_traitsILi96ELi128ELi64ELi4ELb0ELb0EN7cutlass10bfloat16_tE19Flash_kernel_traitsILi96ELi128ELi64ELi4ES3_EELb1ELb0ELb1ELb0ELb0ELb0ELb0ELb1EEEvNS_16Flash_fwd_paramsE) ;  /* 0xffffeb5002007950 */ /* 0x000fea0003c3ffff */
.L_x_774:
[----:B------:R-:W4:Y:S04]  /*14b0*/  LD.E R21, [R108.64+0x68] ;  /* 0x000068046c157980 */ /* 0x000f28000c101900 */
[----:B-12---:R-:W2:Y:S01]  /*14c0*/  LD.E.64 R10, [R108.64+0x38] ;  /* 0x000038046c0a7980 */ /* 0x006ea2000c101b00 */
[----:B------:R-:W-:-:S03]  /*14d0*/  ISETP.NE.AND P1, PT, R30, -0x1, PT ;  /* 0xffffffff1e00780c */ /* 0x000fc60003f25270 */
[----:B---3--:R-:W3:Y:S01]  /*14e0*/  LD.E.64 R46, [R108.64+0x40] ;  /* 0x000040046c2e7980 */ /* 0x008ee2000c101b00 */
[----:B------:R-:W-:-:S03]  /*14f0*/  ISETP.NE.AND P0, PT, R48, -0x1, PT ;  /* 0xffffffff3000780c */ /* 0x000fc60003f05270 */
[----:B------:R-:W2:Y:S04]  /*1500*/  LD.E.64 R18, [R108.64+0x30] ;  /* 0x000030046c127980 */ /* 0x000ea8000c101b00 */
[----:B------:R-:W2:Y:S04]  /*1510*/  LD.E.64 R24, [R108.64+0x50] ;  /* 0x000050046c187980 */ /* 0x000ea8000c101b00 */
[----:B------:R-:W2:Y:S04]  /*1520*/  @!P1 LD.E.64 R12, [R108.64+0x20] ;  /* 0x000020046c0c9980 */ /* 0x000ea8000c101b00 */
[----:B------:R-:W3:Y:S04]  /*1530*/  @!P1 LD.E.64 R16, [R108.64+0x28] ;  /* 0x000028046c109980 */ /* 0x000ee8000c101b00 */
[----:B------:R-:W3:Y:S04]  /*1540*/  @!P0 LD.E.64 R22, [R108.64+0x18] ;  /* 0x000018046c168980 */ /* 0x000ee8000c101b00 */
[----:B------:R-:W3:Y:S04]  /*1550*/  LD.E.64 R26, [R108.64+0x58] ;  /* 0x000058046c1a7980 */ /* 0x000ee8000c101b00 */
[----:B------:R-:W3:Y:S04]  /*1560*/  LD.E R187, [R108.64+0xc8] ;  /* 0x0000c8046cbb7980 */ /* 0x000ee8000c101900 */
[----:B------:R-:W3:Y:S04]  /*1570*/  LD.E.64 R28, [R108.64+0x48] ;  /* 0x000048046c1c7980 */ /* 0x000ee8000c101b00 */
[----:B------:R1:W5:Y:S04]  /*1580*/  LD.E R156, [R108.64+0x60] ;  /* 0x000060046c9c7980 */ /* 0x000368000c101900 */
[----:B------:R1:W5:Y:S04]  /*1590*/  LD.E.64 R2, [R108.64] ;  /* 0x000000046c027980 */ /* 0x000368000c101b00 */
[----:B------:R1:W5:Y:S04]  /*15a0*/  LD.E.64 R216, [R108.64+0x8] ;  /* 0x000008046cd87980 */ /* 0x000368000c101b00 */
[----:B------:R1:W5:Y:S04]  /*15b0*/  LD.E.64 R218, [R108.64+0x10] ;  /* 0x000010046cda7980 */ /* 0x000368000c101b00 */
[----:B------:R1:W5:Y:S04]  /*15c0*/  LD.E.64 R154, [R108.64+0x98] ;  /* 0x000098046c9a7980 */ /* 0x000368000c101b00 */
[----:B------:R1:W5:Y:S01]  /*15d0*/  LD.E.64 R198, [R108.64+0xc0] ;  /* 0x0000c0046cc67980 */ /* 0x000362000c101b00 */
[----:B------:R-:W-:-:S02]  /*15e0*/  LEA.HI R8, R15, R42, RZ, 0x2 ;  /* 0x0000002a0f087211 */ /* 0x000fc400078f10ff */
[----:B------:R-:W-:Y:S02]  /*15f0*/  LEA.HI R43, R15, R42, RZ, 0x3 ;  /* 0x0000002a0f2b7211 */ /* 0x000fe400078f18ff */
[----:B------:R-:W-:Y:S02]  /*1600*/  LOP3.LUT R0, R8, 0xfffffffc, RZ, 0xc0, !PT ;  /* 0xfffffffc08007812 */ /* 0x000fe400078ec0ff */
[----:B------:R-:W-:-:S03]  /*1610*/  SHF.R.S32.HI R40, RZ, 0x3, R43 ;  /* 0x00000003ff287819 */ /* 0x000fc6000001142b */
[----:B------:R-:W-:Y:S02]  /*1620*/  IMAD.IADD R0, R42, 0x1, -R0 ;  /* 0x000000012a007824 */ /* 0x000fe400078e0a00 */
[----:B------:R-:W-:Y:S01]  /*1630*/  IMAD.SHL.U32 R4, R40, 0x40, RZ ;  /* 0x0000004028047824 */ /* 0x000fe200078e00ff */
[----:B------:R-:W-:Y:S02]  /*1640*/  SHF.R.S32.HI R6, RZ, 0x2, R8 ;  /* 0x00000002ff067819 */ /* 0x000fe40000011408 */
[----:B------:R-:W-:Y:S02]  /*1650*/  SHF.L.U32 R174, R0, 0x3, RZ ;  /* 0x0000000300ae7819 */ /* 0x000fe400000006ff */
[----:B------:R-:W-:Y:S02]  /*1660*/  LOP3.LUT R0, R4, 0xc0, RZ, 0xc0, !PT ;  /* 0x000000c004007812 */ /* 0x000fe400078ec0ff */
[----:B------:R-:W-:-:S04]  /*1670*/  LEA.HI R8, R8, R6, RZ, 0x1 ;  /* 0x0000000608087211 */ /* 0x000fc800078f08ff */
[----:B------:R-:W-:Y:S02]  /*1680*/  LOP3.LUT R14, R8, 0x7fffffe, RZ, 0xc0, !PT ;  /* 0x07fffffe080e7812 */ /* 0x000fe400078ec0ff */
[----:B------:R-:W-:Y:S02]  /*1690*/  SHF.R.S32.HI R38, RZ, 0x5, R39 ;  /* 0x00000005ff267819 */ /* 0x000fe40000011427 */
[----:B------:R-:W-:Y:S02]  /*16a0*/  LOP3.LUT R9, R0, 0x18, R174, 0xf8, !PT ;  /* 0x0000001800097812 */ /* 0x000fe400078ef8ae */
[----:B------:R-:W-:Y:S01]  /*16b0*/  SHF.R.U32.HI R8, RZ, 0x3, R0 ;  /* 0x00000003ff087819 */ /* 0x000fe20000011600 */
[----:B------:R-:W-:-:S03]  /*16c0*/  IMAD.IADD R0, R6, 0x1, -R14 ;  /* 0x0000000106007824 */ /* 0x000fc600078e0a0e */
[----:B------:R-:W-:Y:S01]  /*16d0*/  LOP3.LUT R8, R9, R8, RZ, 0x3c, !PT ;  /* 0x0000000809087212 */ /* 0x000fe200078e3cff */
[----:B------:R-:W-:-:S04]  /*16e0*/  IMAD R9, R38, 0x8, R0 ;  /* 0x0000000826097824 */ /* 0x000fc800078e0200 */
[----:B------:R-:W-:Y:S01]  /*16f0*/  IMAD.U32 R195, R9, 0x20, R8 ;  /* 0x0000002009c37824 */ /* 0x000fe200078e0008 */
[----:B------:R-:W-:Y:S02]  /*1700*/  LEA.HI R41, R15, R42, RZ, 0x4 ;  /* 0x0000002a0f297211 */ /* 0x000fe400078f20ff */
[CC--:B------:R-:W-:Y:S02]  /*1710*/  @P1 IADD3 R14, R7.reuse, R30.reuse, RZ ;  /* 0x0000001e070e1210 */ /* 0x0c0fe40007ffe0ff */
[----:B------:R-:W-:Y:S02]  /*1720*/  @!P1 SHF.R.S32.HI R32, RZ, 0x1f, R7 ;  /* 0x0000001fff209819 */ /* 0x000fe40000011407 */
[----:B------:R-:W-:Y:S02]  /*1730*/  @P1 IADD3 R30, R7, R30, RZ ;  /* 0x0000001e071e1210 */ /* 0x000fe40007ffe0ff */
[----:B------:R-:W-:Y:S02]  /*1740*/  IABS R44, R165 ;  /* 0x000000a5002c7213 */ /* 0x000fe40000000000 */
[----:B------:R-:W-:-:S02]  /*1750*/  @!P1 SHF.R.S32.HI R35, RZ, 0x1f, R164 ;  /* 0x0000001fff239819 */ /* 0x000fc400000114a4 */
[C---:B------:R-:W-:Y:S02]  /*1760*/  IADD3 R173, R174.reuse, 0x20, RZ ;  /* 0x00000020aead7810 */ /* 0x040fe40007ffe0ff */
[----:B------:R-:W-:Y:S01]  /*1770*/  IADD3 R172, R174, 0x40, RZ ;  /* 0x00000040aeac7810 */ /* 0x000fe20007ffe0ff */
[----:B------:R-:W-:Y:S01]  /*1780*/  BSSY B0, `(.L_x_789) ;  /* 0x00000a4000007945 */ /* 0x000fe20003800000 */
[----:B------:R-:W-:Y:S01]  /*1790*/  IMAD.SHL.U32 R195, R195, 0x2, RZ ;  /* 0x00000002c3c37824 */ /* 0x000fe200078e00ff */
[----:B----4-:R-:W-:-:S04]  /*17a0*/  IABS R20, R21 ;  /* 0x0000001500147213 */ /* 0x010fc80000000000 */
[----:B------:R-:W4:Y:S08]  /*17b0*/  I2F.RP R5, R20 ;  /* 0x0000001400057306 */ /* 0x000f300000209400 */
[----:B----4-:R-:W4:Y:S01]  /*17c0*/  MUFU.RCP R5, R5 ;  /* 0x0000000500057308 */ /* 0x010f220000001000 */
[----:B--2---:R-:W-:Y:S01]  /*17d0*/  @!P1 IMAD R0, R11, R7, RZ ;  /* 0x000000070b009224 */ /* 0x004fe200078e02ff */
[----:B----4-:R-:W-:-:S06]  /*17e0*/  IADD3 R4, R5, 0xffffffe, RZ ;  /* 0x0ffffffe05047810 */ /* 0x010fcc0007ffe0ff */
[----:B------:R2:W4:Y:S01]  /*17f0*/  F2I.FTZ.U32.TRUNC.NTZ R5, R4 ;  /* 0x0000000400057305 */ /* 0x000522000021f000 */
[----:B------:R-:W-:Y:S01]  /*1800*/  @!P1 IMAD.WIDE.U32 R8, R10, R7, RZ ;  /* 0x000000070a089225 */ /* 0x000fe200078e00ff */
[----:B--2---:R-:W-:-:S05]  /*1810*/  @!P1 SHF.R.S32.HI R4, RZ, 0x1f, R7 ;  /* 0x0000001fff049819 */ /* 0x004fca0000011407 */
[----:B------:R-:W-:Y:S02]  /*1820*/  @!P1 IMAD R0, R10, R4, R0 ;  /* 0x000000040a009224 */ /* 0x000fe400078e0200 */
[----:B----4-:R-:W-:-:S03]  /*1830*/  IMAD.MOV R4, RZ, RZ, -R5 ;  /* 0x000000ffff047224 */ /* 0x010fc600078e0a05 */
[----:B------:R-:W-:Y:S01]  /*1840*/  @!P1 IADD3 R9, R9, R0, RZ ;  /* 0x0000000009099210 */ /* 0x000fe20007ffe0ff */
[----:B------:R-:W-:Y:S01]  /*1850*/  IMAD.MOV.U32 R0, RZ, RZ, R4 ;  /* 0x000000ffff007224 */ /* 0x000fe200078e0004 */
[----:B------:R-:W-:Y:S01]  /*1860*/  LOP3.LUT R4, R41, 0xfffffff0, RZ, 0xc0, !PT ;  /* 0xfffffff029047812 */ /* 0x000fe200078ec0ff */
[----:B------:R-:W-:-:S04]  /*1870*/  @P1 IMAD R31, R11, R14, RZ ;  /* 0x0000000e0b1f1224 */ /* 0x000fc800078e02ff */
[----:B------:R-:W-:Y:S02]  /*1880*/  IMAD.IADD R36, R42, 0x1, -R4 ;  /* 0x000000012a247824 */ /* 0x000fe400078e0a04 */
[----:B------:R-:W-:-:S04]  /*1890*/  @P1 IMAD.WIDE.U32 R14, R10, R14, RZ ;  /* 0x0000000e0a0e1225 */ /* 0x000fc800078e00ff */
[----:B---3--:R-:W-:Y:S01]  /*18a0*/  @!P1 IMAD R33, R47, R7, RZ ;  /* 0x000000072f219224 */ /* 0x008fe200078e02ff */
[----:B------:R-:W-:Y:S01]  /*18b0*/  LEA.HI R37, R36, R36, RZ, 0x1 ;  /* 0x0000002424257211 */ /* 0x000fe200078f08ff */
[----:B------:R-:W-:Y:S02]  /*18c0*/  IMAD R0, R0, R20, RZ ;  /* 0x0000001400007224 */ /* 0x000fe400078e02ff */
[----:B------:R-:W-:Y:S02]  /*18d0*/  IMAD.MOV.U32 R4, RZ, RZ, RZ ;  /* 0x000000ffff047224 */ /* 0x000fe400078e00ff */
[----:B------:R-:W-:Y:S01]  /*18e0*/  @P1 IMAD.IADD R31, R15, 0x1, R31 ;  /* 0x000000010f1f1824 */ /* 0x000fe200078e021f */
[----:B------:R-:W-:Y:S01]  /*18f0*/  @P1 MOV R15, R14 ;  /* 0x0000000e000f1202 */ /* 0x000fe20000000f00 */
[----:B------:R-:W-:Y:S01]  /*1900*/  @!P1 IMAD R34, R46, R32, R33 ;  /* 0x000000202e229224 */ /* 0x000fe200078e0221 */
[----:B------:R-:W-:Y:S01]  /*1910*/  SHF.R.S32.HI R14, RZ, 0x1, R37 ;  /* 0x00000001ff0e7819 */ /* 0x000fe20000011425 */
[----:B------:R-:W-:Y:S01]  /*1920*/  IMAD.HI.U32 R33, R5, R0, R4 ;  /* 0x0000000005217227 */ /* 0x000fe200078e0004 */
[----:B------:R-:W-:-:S02]  /*1930*/  IABS R0, R21 ;  /* 0x0000001500007213 */ /* 0x000fc40000000000 */
[----:B------:R-:W-:Y:S01]  /*1940*/  SHF.R.S32.HI R32, RZ, 0x1f, R37 ;  /* 0x0000001fff207819 */ /* 0x000fe20000011425 */
[----:B------:R-:W-:-:S03]  /*1950*/  @!P1 IMAD.WIDE.U32 R4, R46, R7, RZ ;  /* 0x000000072e049225 */ /* 0x000fc600078e00ff */
[----:B------:R-:W-:Y:S01]  /*1960*/  LEA.HI R7, R32, R14, RZ, 0x2 ;  /* 0x0000000e20077211 */ /* 0x000fe200078f10ff */
[----:B------:R-:W-:Y:S02]  /*1970*/  IMAD.MOV R0, RZ, RZ, -R0 ;  /* 0x000000ffff007224 */ /* 0x000fe400078e0a00 */
[----:B------:R-:W-:Y:S01]  /*1980*/  @!P1 IMAD R32, R13, R164, RZ ;  /* 0x000000a40d209224 */ /* 0x000fe200078e02ff */
[----:B------:R-:W-:Y:S01]  /*1990*/  LOP3.LUT R7, R7, 0xfffffffc, RZ, 0xc0, !PT ;  /* 0xfffffffc07077812 */ /* 0x000fe200078ec0ff */
[----:B------:R-:W-:Y:S02]  /*19a0*/  IMAD.MOV.U32 R13, RZ, RZ, R0 ;  /* 0x000000ffff0d7224 */ /* 0x000fe400078e0000 */
[----:B------:R-:W-:-:S04]  /*19b0*/  IMAD.HI.U32 R0, R33, R44, RZ ;  /* 0x0000002c21007227 */ /* 0x000fc800078e00ff */
[----:B------:R-:W-:Y:S02]  /*19c0*/  IMAD.IADD R33, R14, 0x1, -R7 ;  /* 0x000000010e217824 */ /* 0x000fe400078e0a07 */
[----:B------:R-:W-:Y:S02]  /*19d0*/  IMAD R14, R0, R13, R44 ;  /* 0x0000000d000e7224 */ /* 0x000fe400078e022c */
[----:B------:R-:W-:-:S03]  /*19e0*/  @!P1 IMAD.WIDE.U32 R8, R164, R12, R8 ;  /* 0x0000000ca4089225 */ /* 0x000fc600078e0008 */
[----:B------:R-:W-:Y:S01]  /*19f0*/  ISETP.GT.U32.AND P3, PT, R20, R14, PT ;  /* 0x0000000e1400720c */ /* 0x000fe20003f64070 */
[----:B------:R-:W-:Y:S02]  /*1a00*/  @!P1 IMAD R12, R12, R35, R32 ;  /* 0x000000230c0c9224 */ /* 0x000fe400078e0220 */
[----:B------:R-:W-:Y:S01]  /*1a10*/  @!P1 IMAD.MOV.U32 R15, RZ, RZ, R8 ;  /* 0x000000ffff0f9224 */ /* 0x000fe200078e0008 */
[----:B------:R-:W-:Y:S02]  /*1a20*/  @!P1 IADD3 R5, R5, R34, RZ ;  /* 0x0000002205059210 */ /* 0x000fe40007ffe0ff */
[----:B------:R-:W-:Y:S02]  /*1a30*/  @!P1 IADD3 R31, R9, R12, RZ ;  /* 0x0000000c091f9210 */ /* 0x000fe40007ffe0ff */
[----:B------:R-:W-:Y:S02]  /*1a40*/  SHF.R.S32.HI R34, RZ, 0x1f, R174 ;  /* 0x0000001fff227819 */ /* 0x000fe400000114ae */
[----:B------:R-:W-:Y:S01]  /*1a50*/  IADD3 R8, P2, R174, R15, RZ ;  /* 0x0000000fae087210 */ /* 0x000fe20007f5e0ff */
[----:B------:R-:W-:Y:S01]  /*1a60*/  @!P1 IMAD R17, R17, R164, RZ ;  /* 0x000000a411119224 */ /* 0x000fe200078e02ff */
[----:B------:R-:W-:Y:S01]  /*1a70*/  @!P1 SHF.R.S32.HI R32, RZ, 0x1f, R164 ;  /* 0x0000001fff209819 */ /* 0x000fe200000114a4 */
[----:B------:R-:W-:Y:S01]  /*1a80*/  @!P1 IMAD.WIDE.U32 R4, R164, R16, R4 ;  /* 0x00000010a4049225 */ /* 0x000fe200078e0004 */
[----:B------:R-:W-:-:S03]  /*1a90*/  @!P3 IADD3 R14, R14, -R20, RZ ;  /* 0x800000140e0eb210 */ /* 0x000fc60007ffe0ff */
[----:B------:R-:W-:Y:S02]  /*1aa0*/  IMAD.X R9, R34, 0x1, R31, P2 ;  /* 0x0000000122097824 */ /* 0x000fe400010e061f */
[----:B------:R-:W-:-:S04]  /*1ab0*/  @P1 IMAD.WIDE.U32 R12, R46, R30, RZ ;  /* 0x0000001e2e0c1225 */ /* 0x000fc800078e00ff */
[----:B------:R-:W-:Y:S02]  /*1ac0*/  @P1 IMAD R31, R47, R30, RZ ;  /* 0x0000001e2f1f1224 */ /* 0x000fe400078e02ff */
[----:B------:R-:W-:Y:S02]  /*1ad0*/  @!P1 IMAD R16, R16, R32, R17 ;  /* 0x0000002010109224 */ /* 0x000fe400078e0211 */
[----:B------:R-:W-:Y:S02]  /*1ae0*/  @!P1 IMAD.MOV.U32 R12, RZ, RZ, R4 ;  /* 0x000000ffff0c9224 */ /* 0x000fe400078e0004 */
[----:B------:R-:W-:Y:S01]  /*1af0*/  @P1 IMAD.IADD R13, R13, 0x1, R31 ;  /* 0x000000010d0d1824 */ /* 0x000fe200078e021f */
[----:B------:R-:W-:Y:S02]  /*1b00*/  @!P1 IADD3 R13, R5, R16, RZ ;  /* 0x00000010050d9210 */ /* 0x000fe40007ffe0ff */
[----:B------:R-:W-:Y:S02]  /*1b10*/  ISETP.GE.U32.AND P4, PT, R14, R20, PT ;  /* 0x000000140e00720c */ /* 0x000fe40003f86070 */
[----:B------:R-:W-:-:S02]  /*1b20*/  IADD3 R4, P1, R174, R12, RZ ;  /* 0x0000000cae047210 */ /* 0x000fc40007f3e0ff */
[----:B------:R-:W-:Y:S01]  /*1b30*/  LOP3.LUT R14, R165, R21, RZ, 0x3c, !PT ;  /* 0x00000015a50e7212 */ /* 0x000fe200078e3cff */
[-C--:B------:R-:W-:Y:S01]  /*1b40*/  IMAD R15, R11, R6.reuse, RZ ;  /* 0x000000060b0f7224 */ /* 0x080fe200078e02ff */
[----:B------:R-:W-:Y:S01]  /*1b50*/  SHF.R.S32.HI R7, RZ, 0x1f, R6 ;  /* 0x0000001fff077819 */ /* 0x000fe20000011406 */
[----:B------:R-:W-:Y:S01]  /*1b60*/  IMAD.X R5, R34, 0x1, R13, P1 ;  /* 0x0000000122057824 */ /* 0x000fe200008e060d */
[----:B------:R-:W-:Y:S02]  /*1b70*/  ISETP.GE.AND P2, PT, R14, RZ, PT ;  /* 0x000000ff0e00720c */ /* 0x000fe40003f46270 */
[----:B------:R-:W-:Y:S01]  /*1b80*/  ISETP.NE.AND P1, PT, R21, RZ, PT ;  /* 0x000000ff1500720c */ /* 0x000fe20003f25270 */
[C---:B------:R-:W-:Y:S02]  /*1b90*/  IMAD R15, R10.reuse, R7, R15 ;  /* 0x000000070a0f7224 */ /* 0x040fe400078e020f */
[----:B------:R-:W-:Y:S01]  /*1ba0*/  IMAD.WIDE.U32 R8, R10, R6, R8 ;  /* 0x000000060a087225 */ /* 0x000fe200078e0008 */
[----:B------:R-:W-:-:S03]  /*1bb0*/  @!P3 IADD3 R0, R0, 0x1, RZ ;  /* 0x000000010000b810 */ /* 0x000fc60007ffe0ff */
[----:B------:R-:W-:Y:S01]  /*1bc0*/  IMAD.IADD R9, R9, 0x1, R15 ;  /* 0x0000000109097824 */ /* 0x000fe200078e020f */
[----:B------:R-:W-:Y:S01]  /*1bd0*/  @!P0 SHF.R.S32.HI R15, RZ, 0x1f, R164 ;  /* 0x0000001fff0f8819 */ /* 0x000fe200000114a4 */
[----:B------:R-:W-:Y:S01]  /*1be0*/  IMAD R12, R47, R6, RZ ;  /* 0x000000062f0c7224 */ /* 0x000fe200078e02ff */
[----:B------:R-:W-:Y:S01]  /*1bf0*/  @P4 IADD3 R0, R0, 0x1, RZ ;  /* 0x0000000100004810 */ /* 0x000fe20007ffe0ff */
[----:B------:R-:W-:Y:S02]  /*1c00*/  @!P0 IMAD R17, R23, R164, RZ ;  /* 0x000000a417118224 */ /* 0x000fe400078e02ff */
[----:B------:R-:W-:Y:S01]  /*1c10*/  IMAD R14, R46, R7, R12 ;  /* 0x000000072e0e7224 */ /* 0x000fe200078e020c */
[----:B------:R-:W-:Y:S01]  /*1c20*/  @!P2 IADD3 R0, -R0, RZ, RZ ;  /* 0x000000ff0000a210 */ /* 0x000fe20007ffe1ff */
[----:B------:R-:W-:Y:S01]  /*1c30*/  @!P0 IMAD R17, R22, R15, R17 ;  /* 0x0000000f16118224 */ /* 0x000fe200078e0211 */
[----:B------:R-:W-:Y:S01]  /*1c40*/  @!P1 LOP3.LUT R0, RZ, R21, RZ, 0x33, !PT ;  /* 0x00000015ff009212 */ /* 0x000fe200078e33ff */
[----:B------:R-:W-:-:S04]  /*1c50*/  @P0 IMAD.WIDE.U32 R12, R18, R48, RZ ;  /* 0x00000030120c0225 */ /* 0x000fc800078e00ff */
[----:B------:R-:W-:Y:S02]  /*1c60*/  @P0 IMAD R15, R19, R48, RZ ;  /* 0x00000030130f0224 */ /* 0x000fe400078e02ff */
[----:B------:R-:W-:-:S04]  /*1c70*/  IMAD.WIDE.U32 R4, R46, R6, R4 ;  /* 0x000000062e047225 */ /* 0x000fc800078e0004 */
[----:B------:R-:W-:Y:S01]  /*1c80*/  @P0 IMAD.MOV.U32 R16, RZ, RZ, R12 ;  /* 0x000000ffff100224 */ /* 0x000fe200078e000c */
[----:B------:R-:W-:Y:S01]  /*1c90*/  SHF.R.S32.HI R12, RZ, 0x1f, R0 ;  /* 0x0000001fff0c7819 */ /* 0x000fe20000011400 */
[----:B------:R-:W-:Y:S02]  /*1ca0*/  @P0 IMAD.IADD R13, R13, 0x1, R15 ;  /* 0x000000010d0d0824 */ /* 0x000fe400078e020f */
[----:B------:R-:W-:Y:S02]  /*1cb0*/  IMAD.IADD R5, R5, 0x1, R14 ;  /* 0x0000000105057824 */ /* 0x000fe400078e020e */
[-C--:B------:R-:W-:Y:S02]  /*1cc0*/  IMAD R15, R25, R0.reuse, RZ ;  /* 0x00000000190f7224 */ /* 0x080fe400078e02ff */
[-C--:B------:R-:W-:Y:S02]  /*1cd0*/  IMAD R14, R27, R0.reuse, RZ ;  /* 0x000000001b0e7224 */ /* 0x080fe400078e02ff */
[C---:B------:R-:W-:Y:S01]  /*1ce0*/  IMAD.WIDE.U32 R54, R24.reuse, R0, R8 ;  /* 0x0000000018367225 */ /* 0x040fe200078e0008 */
[----:B------:R1:W-:Y:S03]  /*1cf0*/  STL.64 [R1+0x160], R46 ;  /* 0x0001602e01007387 */ /* 0x0003e60000100a00 */
[----:B------:R-:W-:-:S02]  /*1d00*/  IMAD R24, R24, R12, R15 ;  /* 0x0000000c18187224 */ /* 0x000fc400078e020f */
[----:B------:R-:W-:Y:S01]  /*1d10*/  IMAD.WIDE.U32 R30, R0, R26, R4 ;  /* 0x0000001a001e7225 */ /* 0x000fe200078e0004 */
[----:B------:R1:W-:Y:S03]  /*1d20*/  STL [R1], R174 ;  /* 0x000000ae01007387 */ /* 0x0003e60000100800 */
[----:B------:R-:W-:Y:S02]  /*1d30*/  IMAD R12, R26, R12, R14 ;  /* 0x0000000c1a0c7224 */ /* 0x000fe400078e020e */
[----:B------:R-:W-:Y:S01]  /*1d40*/  IMAD.IADD R32, R45, 0x1, -R158 ;  /* 0x000000012d207824 */ /* 0x000fe200078e0a9e */
[----:B------:R1:W-:Y:S01]  /*1d50*/  STL [R1+0x8c], R187 ;  /* 0x00008cbb01007387 */ /* 0x0003e20000100800 */
[----:B------:R-:W-:Y:S01]  /*1d60*/  IMAD.WIDE R58, R51, 0x80, R6 ;  /* 0x00000080333a7825 */ /* 0x000fe200078e0206 */
[----:B------:R-:W-:Y:S02]  /*1d70*/  IADD3 R53, R31, R12, RZ ;  /* 0x0000000c1f357210 */ /* 0x000fe40007ffe0ff */
[----:B------:R1:W-:Y:S01]  /*1d80*/  STL.64 [R1+0x1c8], R54 ;  /* 0x0001c83601007387 */ /* 0x0003e20000100a00 */
[----:B------:R-:W-:-:S03]  /*1d90*/  IMAD.IADD R57, R55, 0x1, R24 ;  /* 0x0000000137397824 */ /* 0x000fc600078e0218 */
[----:B------:R1:W-:Y:S01]  /*1da0*/  STL.64 [R1+0x1b8], R30 ;  /* 0x0001b81e01007387 */ /* 0x0003e20000100a00 */
[----:B------:R-:W-:-:S03]  /*1db0*/  @!P0 IMAD.WIDE.U32 R22, R22, R164, RZ ;  /* 0x000000a416168225 */ /* 0x000fc600078e00ff */
[----:B------:R1:W-:Y:S04]  /*1dc0*/  STL [R1+0x1e8], R32 ;  /* 0x0001e82001007387 */ /* 0x0003e80000100800 */
[----:B------:R1:W-:Y:S04]  /*1dd0*/  STL.64 [R1+0x1e0], R58 ;  /* 0x0001e03a01007387 */ /* 0x0003e80000100a00 */
[----:B------:R1:W-:Y:S04]  /*1de0*/  STL [R1+0x30], R173 ;  /* 0x000030ad01007387 */ /* 0x0003e80000100800 */
[----:B------:R1:W-:Y:S01]  /*1df0*/  STL [R1+0x34], R172 ;  /* 0x000034ac01007387 */ /* 0x0003e20000100800 */
[----:B------:R-:W-:-:S03]  /*1e00*/  @!P0 MOV R16, R22 ;  /* 0x0000001600108202 */ /* 0x000fc60000000f00 */
[----:B------:R1:W-:Y:S01]  /*1e10*/  STL [R1+0x1b4], R53 ;  /* 0x0001b43501007387 */ /* 0x0003e20000100800 */
[----:B------:R-:W-:-:S03]  /*1e20*/  @P0 MOV R8, R18 ;  /* 0x0000001200080202 */ /* 0x000fc60000000f00 */
[----:B------:R1:W-:Y:S01]  /*1e30*/  STL [R1+0x1ac], R57 ;  /* 0x0001ac3901007387 */ /* 0x0003e20000100800 */
[----:B------:R-:W-:Y:S01]  /*1e40*/  @P0 IMAD.MOV.U32 R9, RZ, RZ, R19 ;  /* 0x000000ffff090224 */ /* 0x000fe200078e0013 */
[----:B------:R-:W-:Y:S01]  /*1e50*/  SHF.R.S32.HI R0, RZ, 0x1f, R39 ;  /* 0x0000001fff007819 */ /* 0x000fe20000011427 */
[----:B------:R-:W-:Y:S01]  /*1e60*/  @!P0 IMAD.IADD R13, R23, 0x1, R17 ;  /* 0x00000001170d8824 */ /* 0x000fe200078e0211 */
[----:B------:R-:W-:Y:S01]  /*1e70*/  @!P0 MOV R9, R19 ;  /* 0x0000001300098202 */ /* 0x000fe20000000f00 */
[----:B------:R-:W-:Y:S01]  /*1e80*/  @!P0 IMAD.MOV.U32 R8, RZ, RZ, R18 ;  /* 0x000000ffff088224 */ /* 0x000fe200078e0012 */
[----:B------:R-:W-:Y:S02]  /*1e90*/  ISETP.GE.AND P0, PT, R6, R32, PT ;  /* 0x000000200600720c */ /* 0x000fe40003f06270 */
[----:B------:R-:W-:Y:S02]  /*1ea0*/  IADD3 R16, P1, R174, R16, RZ ;  /* 0x00000010ae107210 */ /* 0x000fe40007f3e0ff */
[----:B------:R-:W-:-:S02]  /*1eb0*/  SHF.R.S32.HI R4, RZ, 0x1f, R105 ;  /* 0x0000001fff047819 */ /* 0x000fc40000011469 */
[----:B------:R-:W-:Y:S01]  /*1ec0*/  LEA.HI R0, R0, R38, RZ, 0x2 ;  /* 0x0000002600007211 */ /* 0x000fe200078f10ff */
[----:B------:R-:W-:Y:S01]  /*1ed0*/  IMAD.X R17, R34, 0x1, R13, P1 ;  /* 0x0000000122117824 */ /* 0x000fe200008e060d */
[----:B------:R-:W-:Y:S01]  /*1ee0*/  SHF.R.S32.HI R5, RZ, 0x1f, R165 ;  /* 0x0000001fff057819 */ /* 0x000fe200000114a5 */
[----:B------:R-:W-:Y:S01]  /*1ef0*/  IMAD R14, R29, R165, RZ ;  /* 0x000000a51d0e7224 */ /* 0x000fe200078e02ff */
[----:B------:R-:W-:Y:S02]  /*1f00*/  LEA.HI R152, R4, R105, RZ, 0x2 ;  /* 0x0000006904987211 */ /* 0x000fe400078f10ff */
[----:B------:R-:W-:Y:S01]  /*1f10*/  LOP3.LUT R0, R0, 0xffffffc, RZ, 0xc0, !PT ;  /* 0x0ffffffc00007812 */ /* 0x000fe200078ec0ff */
[----:B------:R-:W-:Y:S01]  /*1f20*/  IMAD R14, R28, R5, R14 ;  /* 0x000000051c0e7224 */ /* 0x000fe200078e020e */
[----:B------:R-:W-:Y:S01]  /*1f30*/  SHF.R.S32.HI R48, RZ, 0x2, R152 ;  /* 0x00000002ff307819 */ /* 0x000fe20000011498 */
[----:B------:R-:W-:Y:S01]  /*1f40*/  IMAD.WIDE.U32 R16, R165, R28, R16 ;  /* 0x0000001ca5107225 */ /* 0x000fe200078e0010 */
[----:B------:R-:W-:-:S02]  /*1f50*/  IADD3 R0, R38, -R0, RZ ;  /* 0x8000000026007210 */ /* 0x000fc40007ffe0ff */
[----:B------:R-:W-:Y:S01]  /*1f60*/  LOP3.LUT P1, RZ, R33, 0x2, RZ, 0xc0, !PT ;  /* 0x0000000221ff7812 */ /* 0x000fe2000782c0ff */
[----:B------:R-:W-:Y:S01]  /*1f70*/  IMAD.MOV.U32 R23, RZ, RZ, 0x10 ;  /* 0x00000010ff177424 */ /* 0x000fe200078e00ff */
[----:B------:R-:W-:Y:S02]  /*1f80*/  LEA R153, R0, R48, 0x4 ;  /* 0x0000003000997211 */ /* 0x000fe400078e20ff */
[----:B------:R-:W-:Y:S02]  /*1f90*/  IADD3 R15, R17, R14, RZ ;  /* 0x0000000e110f7210 */ /* 0x000fe40007ffe0ff */
[----:B------:R-:W-:Y:S01]  /*1fa0*/  SEL R4, R23, 0xfffffff0, !P1 ;  /* 0xfffffff017047807 */ /* 0x000fe20004800000 */
[----:B------:R-:W-:Y:S05]  /*1fb0*/  @P0 BRA `(.L_x_790) ;  /* 0x0000020000000947 */ /* 0x000fea0003800000 */
[----:B-1---5:R-:W-:Y:S01]  /*1fc0*/  ISETP.GE.AND P4, PT, R174, R198, PT ;  /* 0x000000c6ae00720c */ /* 0x022fe20003f86270 */
[----:B------:R-:W-:Y:S01]  /*1fd0*/  IMAD R0, R59, R8, RZ ;  /* 0x000000083b007224 */ /* 0x000fe200078e02ff */
[-C--:B------:R-:W-:Y:S01]  /*1fe0*/  ISETP.GE.AND P3, PT, R173, R198.reuse, PT ;  /* 0x000000c6ad00720c */ /* 0x080fe20003f66270 */
[----:B------:R-:W-:Y:S01]  /*1ff0*/  IMAD.MOV.U32 R14, RZ, RZ, R16 ;  /* 0x000000ffff0e7224 */ /* 0x000fe200078e0010 */
[----:B------:R-:W-:Y:S01]  /*2000*/  ISETP.GE.AND P2, PT, R172, R198, PT ;  /* 0x000000c6ac00720c */ /* 0x000fe20003f46270 */
[----:B------:R-:W-:-:S02]  /*2010*/  IMAD R0, R58, R9, R0 ;  /* 0x000000093a007224 */ /* 0x000fc400078e0200 */
[----:B------:R-:W-:-:S04]  /*2020*/  IMAD.WIDE.U32 R12, R58, R8, R14 ;  /* 0x000000083a0c7225 */ /* 0x000fc800078e000e */
[----:B------:R-:W-:Y:S02]  /*2030*/  IMAD.IADD R0, R13, 0x1, R0 ;  /* 0x000000010d007824 */ /* 0x000fe400078e0200 */
[CC--:B------:R-:W-:Y:S01]  /*2040*/  @!P4 LEA R20, P1, R12.reuse, R2.reuse, 0x1 ;  /* 0x000000020c14c211 */ /* 0x0c0fe200078208ff */
[----:B------:R1:W-:Y:S01]  /*2050*/  @P4 STS [R195], RZ ;  /* 0x000000ffc3004388 */ /* 0x0003e20000000800 */
[C---:B------:R-:W-:Y:S02]  /*2060*/  @!P3 LEA R18, P0, R12.reuse, R2, 0x1 ;  /* 0x000000020c12b211 */ /* 0x040fe400078008ff */
[CCC-:B------:R-:W-:Y:S01]  /*2070*/  @!P4 LEA.HI.X R21, R12.reuse, R3.reuse, R0.reuse, 0x1, P1 ;  /* 0x000000030c15c211 */ /* 0x1c0fe200008f0c00 */
[----:B------:R1:W-:Y:S01]  /*2080*/  @P4 STS [R195+0x4], RZ ;  /* 0x000004ffc3004388 */ /* 0x0003e20000000800 */
[----:B------:R-:W-:-:S03]  /*2090*/  @!P3 LEA.HI.X R19, R12, R3, R0, 0x1, P0 ;  /* 0x000000030c13b211 */ /* 0x000fc600000f0c00 */
        /* <DEDUP_REMOVED lines=12> */
[----:B-1----:R-:W-:-:S04]  /*2160*/  LEA R18, P0, R12, R2, 0x1 ;  /* 0x000000020c127211 */ /* 0x002fc800078008ff */
[----:B------:R-:W-:-:S05]  /*2170*/  LEA.HI.X R19, R12, R3, R0, 0x1, P0 ;  /* 0x000000030c137211 */ /* 0x000fca00000f0c00 */
[----:B------:R-:W-:Y:S01]  /*2180*/  @!PT LDS RZ, [RZ] ;  /* 0x00000000fffff984 */ /* 0x000fe20000000800 */
[----:B------:R-:W-:Y:S01]  /*2190*/  @!PT LDS RZ, [RZ] ;  /* 0x00000000fffff984 */ /* 0x000fe20000000800 */
[----:B------:R-:W-:Y:S01]  /*21a0*/  @!PT LDS RZ, [RZ] ;  /* 0x00000000fffff984 */ /* 0x000fe20000000800 */
[----:B------:R1:W-:Y:S04]  /*21b0*/  LDGSTS.E.BYPASS.LTC128B.128 [R195+0x4000], [R18.64+0x80] ;  /* 0x0400008012c37fae */ /* 0x0003e8000b901d44 */
.L_x_790:
[----:B-1----:R-:W-:Y:S05]  /*21c0*/  BSYNC B0 ;  /* 0x0000000000007941 */ /* 0x002fea0003800000 */
.L_x_789:
[----:B------:R-:W-:Y:S01]  /*21d0*/  IADD3 R22, R6, 0x20, RZ ;  /* 0x0000002006167810 */ /* 0x000fe20007ffe0ff */
[----:B------:R-:W-:Y:S03]  /*21e0*/  BSSY B0, `(.L_x_791) ;  /* 0x0000024000007945 */ /* 0x000fe60003800000 */
[----:B------:R-:W-:-:S13]  /*21f0*/  ISETP.GE.AND P0, PT, R22, R32, PT ;  /* 0x000000201600720c */ /* 0x000fda0003f06270 */
[----:B------:R-:W-:Y:S05]  /*2200*/  @P0 BRA `(.L_x_792) ;  /* 0x0000021000000947 */ /* 0x000fea0003800000 */
[----:B------:R-:W-:Y:S01]  /*2210*/  IADD3 R0, P0, R58, 0x20, RZ ;  /* 0x000000203a007810 */ /* 0x000fe20007f1e0ff */
[----:B------:R-:W-:Y:S01]  /*2220*/  IMAD.MOV.U32 R12, RZ, RZ, R16 ;  /* 0x000000ffff0c7224 */ /* 0x000fe200078e0010 */
[-C--:B-----5:R-:W-:Y:S01]  /*2230*/  ISETP.GE.AND P3, PT, R174, R198.reuse, PT ;  /* 0x000000c6ae00720c */ /* 0x0a0fe20003f66270 */
[----:B------:R-:W-:Y:S01]  /*2240*/  IMAD.MOV.U32 R13, RZ, RZ, R15 ;  /* 0x000000ffff0d7224 */ /* 0x000fe200078e000f */
[-C--:B------:R-:W-:Y:S01]  /*2250*/  ISETP.GE.AND P2, PT, R173, R198.reuse, PT ;  /* 0x000000c6ad00720c */ /* 0x080fe20003f46270 */
[----:B------:R-:W-:Y:S01]  /*2260*/  IMAD.X R5, RZ, RZ, R59, P0 ;  /* 0x000000ffff057224 */ /* 0x000fe200000e063b */
[----:B------:R-:W-:Y:S01]  /*2270*/  ISETP.GE.AND P0, PT, R172, R198, PT ;  /* 0x000000c6ac00720c */ /* 0x000fe20003f06270 */
[----:B------:R-:W-:-:S04]  /*2280*/  IMAD.WIDE.U32 R12, R8, R0, R12 ;  /* 0x00000000080c7225 */ /* 0x000fc800078e000c */
[----:B------:R-:W-:-:S04]  /*2290*/  IMAD R5, R5, R8, RZ ;  /* 0x0000000805057224 */ /* 0x000fc800078e02ff */
[----:B------:R-:W-:Y:S01]  /*22a0*/  IMAD R0, R9, R0, R5 ;  /* 0x0000000009007224 */ /* 0x000fe200078e0205 */
[CC--:B------:R-:W-:Y:S01]  /*22b0*/  @!P3 LEA R20, P4, R12.reuse, R2.reuse, 0x1 ;  /* 0x000000020c14b211 */ /* 0x0c0fe200078808ff */
[----:B------:R1:W-:Y:S01]  /*22c0*/  @P3 STS.128 [R195+0x800], RZ ;  /* 0x000800ffc3003388 */ /* 0x0003e20000000c00 */
[----:B------:R-:W-:Y:S01]  /*22d0*/  @!P2 LEA R18, P1, R12, R2, 0x1 ;  /* 0x000000020c12a211 */ /* 0x000fe200078208ff */
[----:B------:R-:W-:-:S05]  /*22e0*/  IMAD.IADD R0, R13, 0x1, R0 ;  /* 0x000000010d007824 */ /* 0x000fca00078e0200 */
[CCC-:B------:R-:W-:Y:S02]  /*22f0*/  @!P3 LEA.HI.X R21, R12.reuse, R3.reuse, R0.reuse, 0x1, P4 ;  /* 0x000000030c15b211 */ /* 0x1c0fe400020f0c00 */
[----:B------:R-:W-:-:S03]  /*2300*/  @!P2 LEA.HI.X R19, R12, R3, R0, 0x1, P1 ;  /* 0x000000030c13a211 */ /* 0x000fc600008f0c00 */
        /* <DEDUP_REMOVED lines=17> */
.L_x_792:
[----:B------:R-:W-:Y:S05]  /*2420*/  BSYNC B0 ;  /* 0x0000000000007941 */ /* 0x000fea0003800000 */
.L_x_791:
        /* <DEDUP_REMOVED lines=14> */
[CC--:B-1----:R-:W-:Y:S01]  /*2510*/  @!P3 LEA R20, P4, R12.reuse, R2.reuse, 0x1 ;  /* 0x000000020c14b211 */ /* 0x0c2fe200078808ff */
        /* <DEDUP_REMOVED lines=22> */
.L_x_794:
[----:B------:R-:W-:Y:S05]  /*2680*/  BSYNC B0 ;  /* 0x0000000000007941 */ /* 0x000fea0003800000 */
.L_x_793:
[C---:B------:R-:W-:Y:S01]  /*2690*/  IMAD.SHL.U32 R168, R10.reuse, 0x40, RZ ;  /* 0x000000400aa87824 */ /* 0x040fe200078e00ff */
[----:B------:R-:W-:Y:S01]  /*26a0*/  SHF.L.U64.HI R169, R10, 0x6, R11 ;  /* 0x000000060aa97819 */ /* 0x000fe2000001020b */
[----:B------:R-:W-:Y:S01]  /*26b0*/  BSSY B0, `(.L_x_795) ;  /* 0x0000026000007945 */ /* 0x000fe20003800000 */
[----:B------:R-:W-:Y:S02]  /*26c0*/  IADD3 R0, R6, 0x60, RZ ;  /* 0x0000006006007810 */ /* 0x000fe40007ffe0ff */
[----:B------:R2:W-:Y:S02]  /*26d0*/  STL [R1+0x1a4], R168 ;  /* 0x0001a4a801007387 */ /* 0x0005e40000100800 */
[----:B------:R-:W-:Y:S02]  /*26e0*/  ISETP.GE.AND P0, PT, R0, R32, PT ;  /* 0x000000200000720c */ /* 0x000fe40003f06270 */
[----:B------:R2:W-:Y:S11]  /*26f0*/  STL [R1+0x1d8], R169 ;  /* 0x0001d8a901007387 */ /* 0x0005f60000100800 */
[----:B------:R-:W-:Y:S05]  /*2700*/  @P0 BRA `(.L_x_796) ;  /* 0x0000020000000947 */ /* 0x000fea0003800000 */
[----:B------:R-:W-:Y:S01]  /*2710*/  IADD3 R0, P0, R58, 0x60, RZ ;  /* 0x000000603a007810 */ /* 0x000fe20007f1e0ff */
[----:B------:R-:W-:Y:S01]  /*2720*/  IMAD.MOV.U32 R14, RZ, RZ, R16 ;  /* 0x000000ffff0e7224 */ /* 0x000fe200078e0010 */
[----:B-----5:R-:W-:-:S02]  /*2730*/  ISETP.GE.AND P3, PT, R174, R198, PT ;  /* 0x000000c6ae00720c */ /* 0x020fc40003f66270 */
        /* <DEDUP_REMOVED lines=23> */
[----:B------:R-:W-:-:S04]  /*28b0*/  LEA R2, P0, R14, R2, 0x1 ;  /* 0x000000020e027211 */ /* 0x000fc800078008ff */
[----:B------:R-:W-:-:S05]  /*28c0*/  LEA.HI.X R3, R14, R3, R0, 0x1, P0 ;  /* 0x000000030e037211 */ /* 0x000fca00000f0c00 */
[----:B------:R-:W-:Y:S01]  /*28d0*/  @!PT LDS RZ, [RZ] ;  /* 0x00000000fffff984 */ /* 0x000fe20000000800 */
[----:B------:R-:W-:Y:S01]  /*28e0*/  @!PT LDS RZ, [RZ] ;  /* 0x00000000fffff984 */ /* 0x000fe20000000800 */
[----:B------:R-:W-:Y:S01]  /*28f0*/  @!PT LDS RZ, [RZ] ;  /* 0x00000000fffff984 */ /* 0x000fe20000000800 */
[----:B------:R4:W-:Y:S04]  /*2900*/  LDGSTS.E.BYPASS.LTC128B.128 [R195+0x5800], [R2.64+0x80] ;  /* 0x0580008002c37fae */ /* 0x0009e8000b901d44 */
.L_x_796:
[----:B------:R-:W-:Y:S05]  /*2910*/  BSYNC B0 ;  /* 0x0000000000007941 */ /* 0x000fea0003800000 */
.L_x_795:
[----:B------:R-:W-:Y:S01]  /*2920*/  MOV R170, R56 ;  /* 0x0000003800aa7202 */ /* 0x000fe20000000f00 */
[----:B------:R-:W-:Y:S01]  /*2930*/  IMAD.MOV.U32 R170, RZ, RZ, R54 ;  /* 0x000000ffffaa7224 */ /* 0x000fe200078e0036 */
[----:B------:R-:W-:Y:S01]  /*2940*/  MOV R171, R57 ;  /* 0x0000003900ab7202 */ /* 0x000fe20000000f00 */
[----:B------:R-:W-:Y:S01]  /*2950*/  BSSY B0, `(.L_x_797) ;  /* 0x0000027000007945 */ /* 0x000fe20003800000 */
[----:B------:R-:W-:-:S03]  /*2960*/  IADD3 R49, R163, -0x1, RZ ;  /* 0xffffffffa3317810 */ /* 0x000fc60007ffe0ff */
[----:B------:R1:W-:Y:S01]  /*2970*/  STL.64 [R1+0x1a8], R170 ;  /* 0x0001a8aa01007387 */ /* 0x0003e20000100a00 */
[----:B------:R-:W-:Y:S01]  /*2980*/  SHF.R.S32.HI R14, RZ, 0x1f, R49 ;  /* 0x0000001fff0e7819 */ /* 0x000fe20000011431 */
[----:B------:R-:W-:Y:S01]  /*2990*/  IMAD R5, R49, -0x40, R50 ;  /* 0xffffffc031057824 */ /* 0x000fe200078e0232 */
[-C--:B------:R-:W-:Y:S01]  /*29a0*/  MOV R107, R49.reuse ;  /* 0x00000031006b7202 */ /* 0x080fe20000000f00 */
[----:B------:R-:W-:Y:S02]  /*29b0*/  IMAD R0, R169, R49, RZ ;  /* 0x00000031a9007224 */ /* 0x000fe400078e02ff */
[----:B----45:R-:W-:Y:S01]  /*29c0*/  IMAD.WIDE.U32 R2, R49, R168, R170 ;  /* 0x000000a831027225 */ /* 0x030fe200078e00aa */
[----:B------:R-:W-:-:S03]  /*29d0*/  ISETP.GE.AND P0, PT, R6, R5, PT ;  /* 0x000000050600720c */ /* 0x000fc60003f06270 */
[----:B------:R-:W-:-:S04]  /*29e0*/  IMAD R0, R14, R168, R0 ;  /* 0x000000a80e007224 */ /* 0x000fc800078e0200 */
[----:B------:R-:W-:-:S06]  /*29f0*/  IMAD.IADD R0, R3, 0x1, R0 ;  /* 0x0000000103007824 */ /* 0x000fcc00078e0200 */
[----:B------:R-:W-:Y:S05]  /*2a00*/  @P0 BRA `(.L_x_798) ;  /* 0x000001b000000947 */ /* 0x000fea0003800000 */
[-C--:B------:R-:W-:Y:S02]  /*2a10*/  ISETP.GE.AND P3, PT, R174, R198.reuse, PT ;  /* 0x000000c6ae00720c */ /* 0x080fe40003f66270 */
[-C--:B------:R-:W-:Y:S02]  /*2a20*/  ISETP.GE.AND P2, PT, R173, R198.reuse, PT ;  /* 0x000000c6ad00720c */ /* 0x080fe40003f46270 */
[----:B------:R-:W-:-:S09]  /*2a30*/  ISETP.GE.AND P0, PT, R172, R198, PT ;  /* 0x000000c6ac00720c */ /* 0x000fd20003f06270 */
[CC--:B---3--:R-:W-:Y:S01]  /*2a40*/  @!P3 LEA R12, P4, R2.reuse, R216.reuse, 0x1 ;  /* 0x000000d8020cb211 */ /* 0x0c8fe200078808ff */
[----:B------:R3:W-:Y:S01]  /*2a50*/  @P3 STS [R195+0x6000], RZ ;  /* 0x006000ffc3003388 */ /* 0x0007e20000000800 */
        /* <DEDUP_REMOVED lines=16> */
[----:B---3--:R-:W-:-:S04]  /*2b60*/  LEA R8, P0, R2, R216, 0x1 ;  /* 0x000000d802087211 */ /* 0x008fc800078008ff */
[----:B------:R-:W-:-:S05]  /*2b70*/  LEA.HI.X R9, R2, R217, R0, 0x1, P0 ;  /* 0x000000d902097211 */ /* 0x000fca00000f0c00 */
[----:B------:R-:W-:Y:S01]  /*2b80*/  @!PT LDS RZ, [RZ] ;  /* 0x00000000fffff984 */ /* 0x000fe20000000800 */
[----:B------:R-:W-:Y:S01]  /*2b90*/  @!PT LDS RZ, [RZ] ;  /* 0x00000000fffff984 */ /* 0x000fe20000000800 */
[----:B------:R-:W-:Y:S01]  /*2ba0*/  @!PT LDS RZ, [RZ] ;  /* 0x00000000fffff984 */ /* 0x000fe20000000800 */
[----:B------:R3:W-:Y:S04]  /*2bb0*/  LDGSTS.E.BYPASS.LTC128B.128 [R195+0x8000], [R8.64+0x80] ;  /* 0x0800008008c37fae */ /* 0x0007e8000b901d44 */
.L_x_798:
[----:B------:R-:W-:Y:S05]  /*2bc0*/  BSYNC B0 ;  /* 0x0000000000007941 */ /* 0x000fea0003800000 */
.L_x_797:
[C---:B------:R-:W-:Y:S01]  /*2bd0*/  SHF.L.U64.HI R166, R10.reuse, 0x5, R11 ;  /* 0x000000050aa67819 */ /* 0x040fe2000001020b */
[----:B------:R-:W-:Y:S01]  /*2be0*/  IMAD.SHL.U32 R167, R10, 0x20, RZ ;  /* 0x000000200aa77824 */ /* 0x000fe200078e00ff */
[C---:B------:R-:W-:Y:S01]  /*2bf0*/  SHF.L.U64.HI R16, R46.reuse, 0x6, R47 ;  /* 0x000000062e107819 */ /* 0x040fe2000001022f */
[----:B------:R-:W-:Y:S01]  /*2c00*/  IMAD.SHL.U32 R15, R46, 0x40, RZ ;  /* 0x000000402e0f7824 */ /* 0x000fe200078e00ff */
[----:B------:R-:W-:Y:S01]  /*2c10*/  ISETP.GE.AND P0, PT, R22, R5, PT ;  /* 0x000000051600720c */ /* 0x000fe20003f06270 */
[----:B------:R4:W-:Y:S01]  /*2c20*/  STL [R1+0x1c4], R166 ;  /* 0x0001c4a601007387 */ /* 0x0009e20000100800 */
[----:B------:R-:W-:Y:S03]  /*2c30*/  BSSY B0, `(.L_x_799) ;  /* 0x000001f000007945 */ /* 0x000fe60003800000 */
[----:B------:R4:W-:Y:S04]  /*2c40*/  STL [R1+0x1c0], R167 ;  /* 0x0001c0a701007387 */ /* 0x0009e80000100800 */
[----:B------:R4:W-:Y:S04]  /*2c50*/  STL [R1+0x50], R16 ;  /* 0x0000501001007387 */ /* 0x0009e80000100800 */
[----:B------:R4:W-:Y:S01]  /*2c60*/  STL [R1+0x10], R15 ;  /* 0x0000100f01007387 */ /* 0x0009e20000100800 */
[----:B------:R-:W-:Y:S05]  /*2c70*/  @P0 BRA `(.L_x_800) ;  /* 0x000001a000000947 */ /* 0x000fea0003800000 */
[-C--:B------:R-:W-:Y:S02]  /*2c80*/  ISETP.GE.AND P4, PT, R174, R198.reuse, PT ;  /* 0x000000c6ae00720c */ /* 0x080fe40003f86270 */
[----:B------:R-:W-:-:S02]  /*2c90*/  ISETP.GE.AND P3, PT, R173, R198, PT ;  /* 0x000000c6ad00720c */ /* 0x000fc40003f66270 */
[----:B------:R-:W-:Y:S02]  /*2ca0*/  ISETP.GE.AND P1, PT, R172, R198, PT ;  /* 0x000000c6ac00720c */ /* 0x000fe40003f26270 */
[----:B------:R-:W-:-:S05]  /*2cb0*/  IADD3 R2, P0, R167, R2, RZ ;  /* 0x00000002a7027210 */ /* 0x000fca0007f1e0ff */
[----:B------:R-:W-:Y:S02]  /*2cc0*/  IMAD.X R0, R166, 0x1, R0, P0 ;  /* 0x00000001a6007824 */ /* 0x000fe400000e0600 */
[CC--:B---3--:R-:W-:Y:S01]  /*2cd0*/  @!P4 LEA R12, P5, R2.reuse, R216.reuse, 0x1 ;  /* 0x000000d8020cc211 */ /* 0x0c8fe200078a08ff */
[----:B------:R3:W-:Y:S01]  /*2ce0*/  @P4 STS.128 [R195+0x6800], RZ ;  /* 0x006800ffc3004388 */ /* 0x0007e20000000c00 */
[CC--:B------:R-:W-:Y:S02]  /*2cf0*/  @!P3 LEA R10, P2, R2.reuse, R216.reuse, 0x1 ;  /* 0x000000d8020ab211 */ /* 0x0c0fe400078408ff */
[C---:B------:R-:W-:Y:S02]  /*2d00*/  @!P1 LEA R8, P0, R2.reuse, R216, 0x1 ;  /* 0x000000d802089211 */ /* 0x040fe400078008ff */
[CCC-:B------:R-:W-:Y:S02]  /*2d10*/  @!P4 LEA.HI.X R13, R2.reuse, R217.reuse, R0.reuse, 0x1, P5 ;  /* 0x000000d9020dc211 */ /* 0x1c0fe400028f0c00 */
[----:B------:R-:W-:-:S02]  /*2d20*/  @!P3 LEA.HI.X R11, R2, R217, R0, 0x1, P2 ;  /* 0x000000d9020bb211 */ /* 0x000fc400010f0c00 */
[----:B------:R-:W-:Y:S01]  /*2d30*/  @!P1 LEA.HI.X R9, R2, R217, R0, 0x1, P0 ;  /* 0x000000d902099211 */ /* 0x000fe200000f0c00 */
        /* <DEDUP_REMOVED lines=13> */
[----:B------:R3:W-:Y:S02]  /*2e10*/  @!P1 LDGSTS.E.BYPASS.LTC128B.128 [R195+0x8800], [R8.64+0x80] ;  /* 0x0880008008c39fae */ /* 0x0007e4000b901d44 */
.L_x_800:
[----:B------:R-:W-:Y:S05]  /*2e20*/  BSYNC B0 ;  /* 0x0000000000007941 */ /* 0x000fea0003800000 */
.L_x_799:
[----:B------:R-:W0:Y:S01]  /*2e30*/  LDGDEPBAR ;  /* 0x00000000000079af */ /* 0x000e220000000000 */
[----:B---3--:R-:W-:-:S02]  /*2e40*/  IMAD.MOV.U32 R8, RZ, RZ, R52 ;  /* 0x000000ffff087224 */ /* 0x008fc400078e0034 */
[----:B------:R-:W-:Y:S01]  /*2e50*/  IMAD.MOV.U32 R9, RZ, RZ, R53 ;  /* 0x000000ffff097224 */ /* 0x000fe200078e0035 */
[----:B------:R3:W5:Y:S04]  /*2e60*/  LD.E R17, [R108.64+0x184] ;  /* 0x000184046c117980 */ /* 0x000768000c101900 */
[----:B------:R3:W5:Y:S01]  /*2e70*/  LD.E R13, [R108.64+0x188] ;  /* 0x000188046c0d7980 */ /* 0x000762000c101900 */
[----:B------:R-:W-:Y:S01]  /*2e80*/  ISETP.GE.AND P0, PT, R6, R5, PT ;  /* 0x000000050600720c */ /* 0x000fe20003f06270 */
[----:B------:R-:W-:Y:S01]  /*2e90*/  IMAD.MOV.U32 R8, RZ, RZ, R30 ;  /* 0x000000ffff087224 */ /* 0x000fe200078e001e */
[----:B------:R-:W-:Y:S01]  /*2ea0*/  LEA R159, R51, R38, 0x3 ;  /* 0x00000026339f7211 */ /* 0x000fe200078e18ff */
[----:B------:R-:W-:Y:S01]  /*2eb0*/  IMAD R0, R16, R49, RZ ;  /* 0x0000003110007224 */ /* 0x000fe200078e02ff */
[----:B------:R-:W-:Y:S01]  /*2ec0*/  IADD3 R231, R160, -0x4ab325aa, RZ ;  /* 0xb54cda56a0e77810 */ /* 0x000fe20007ffe0ff */
[----:B------:R-:W-:Y:S01]  /*2ed0*/  IMAD.WIDE.U32 R6, R49, R15, R8 ;  /* 0x0000000f31067225 */ /* 0x000fe200078e0008 */
[----:B------:R3:W-:Y:S01]  /*2ee0*/  STL.64 [R1+0x1b0], R8 ;  /* 0x0001b00801007387 */ /* 0x0007e20000100a00 */
[----:B------:R-:W-:-:S02]  /*2ef0*/  SHF.L.U32 R2, R42, 0x1, RZ ;  /* 0x000000012a027819 */ /* 0x000fc400000006ff */
[----:B------:R-:W-:Y:S01]  /*2f00*/  IMAD R0, R14, R15, R0 ;  /* 0x0000000f0e007224 */ /* 0x000fe200078e0200 */
[----:B------:R3:W-:Y:S01]  /*2f10*/  STL [R1+0x174], R159 ;  /* 0x0001749f01007387 */ /* 0x0007e20000100800 */
[----:B------:R-:W-:-:S03]  /*2f20*/  LOP3.LUT R106, R2, 0x6, RZ, 0xc0, !PT ;  /* 0x00000006026a7812 */ /* 0x000fc600078ec0ff */
[----:B------:R3:W-:Y:S01]  /*2f30*/  STL [R1+0x24], R231 ;  /* 0x000024e701007387 */ /* 0x0007e20000100800 */
[----:B------:R-:W-:-:S04]  /*2f40*/  DEPBAR.LE SB0, 0x0 ;  /* 0x000080000000791a */ /* 0x000fc80000000000 */
[----:B------:R-:W-:Y:S01]  /*2f50*/  WARPSYNC 0xffffffff ;  /* 0xffffffff00007948 */ /* 0x000fe20003800000 */
[----:B------:R-:W-:Y:S01]  /*2f60*/  BAR.SYNC.DEFER_BLOCKING 0x0 ;  /* 0x0000000000007b1d */ /* 0x000fe20000010000 */
[----:B------:R-:W-:-:S05]  /*2f70*/  IADD3 R10, R7, R0, RZ ;  /* 0x00000000070a7210 */ /* 0x000fca0007ffe0ff */
[----:B------:R-:W-:Y:S01]  /*2f80*/  BSSY B0, `(.L_x_801) ;  /* 0x0000022000007945 */ /* 0x000fe20003800000 */
[----:B------:R3:W-:Y:S04]  /*2f90*/  @P0 STS [R195+0x9000], RZ ;  /* 0x009000ffc3000388 */ /* 0x0007e80000000800 */
[----:B------:R3:W-:Y:S04]  /*2fa0*/  @P0 STS [R195+0x9004], RZ ;  /* 0x009004ffc3000388 */ /* 0x0007e80000000800 */
[----:B------:R3:W-:Y:S04]  /*2fb0*/  @P0 STS.64 [R195+0x9008], RZ ;  /* 0x009008ffc3000388 */ /* 0x0007e80000000a00 */
[----:B------:R3:W-:Y:S04]  /*2fc0*/  @P0 STS.128 [R195+0xa000], RZ ;  /* 0x00a000ffc3000388 */ /* 0x0007e80000000c00 */
[----:B------:R3:W-:Y:S01]  /*2fd0*/  @P0 STS.128 [R195+0xb000], RZ ;  /* 0x00b000ffc3000388 */ /* 0x0007e20000000c00 */
[----:B------:R-:W-:Y:S05]  /*2fe0*/  @P0 BRA `(.L_x_802) ;  /* 0x000001b000000947 */ /* 0x000fea0003800000 */
[-C--:B------:R-:W-:Y:S02]  /*2ff0*/  ISETP.GE.AND P3, PT, R174, R198.reuse, PT ;  /* 0x000000c6ae00720c */ /* 0x080fe40003f66270 */
[----:B------:R-:W-:-:S02]  /*3000*/  ISETP.GE.AND P2, PT, R173, R198, PT ;  /* 0x000000c6ad00720c */ /* 0x000fc40003f46270 */
        /* <DEDUP_REMOVED lines=25> */
.L_x_802:
[----:B------:R-:W-:Y:S05]  /*31a0*/  BSYNC B0 ;  /* 0x0000000000007941 */ /* 0x000fea0003800000 */
.L_x_801:
[----:B---3--:R-:W-:Y:S01]  /*31b0*/  LOP3.LUT R2, R43, 0xfffffff8, RZ, 0xc0, !PT ;  /* 0xfffffff82b027812 */ /* 0x008fe200078ec0ff */
[----:B------:R-:W-:Y:S01]  /*31c0*/  IMAD R48, R38, 0x10, R48 ;  /* 0x0000001026307824 */ /* 0x000fe200078e0230 */
[----:B------:R-:W-:Y:S01]  /*31d0*/  ISETP.GE.AND P0, PT, R22, R5, PT ;  /* 0x000000051600720c */ /* 0x000fe20003f06270 */
[----:B------:R-:W-:Y:S01]  /*31e0*/  BSSY B0, `(.L_x_803) ;  /* 0x000004c000007945 */ /* 0x000fe20003800000 */
[----:B------:R-:W-:Y:S01]  /*31f0*/  SHF.R.S32.HI R5, RZ, 0x4, R41 ;  /* 0x00000004ff057819 */ /* 0x000fe20000011429 */
[----:B------:R-:W-:Y:S01]  /*3200*/  IMAD.IADD R2, R42, 0x1, -R2 ;  /* 0x000000012a027824 */ /* 0x000fe200078e0a02 */
[----:B------:R-:W-:Y:S01]  /*3210*/  SHF.R.S32.HI R12, RZ, 0x1f, R36 ;  /* 0x0000001fff0c7819 */ /* 0x000fe20000011424 */
[----:B------:R-:W-:Y:S01]  /*3220*/  IMAD.IADD R48, R158, 0x1, R48 ;  /* 0x000000019e307824 */ /* 0x000fe200078e0230 */
[----:B------:R-:W-:Y:S02]  /*3230*/  LEA.HI R9, R41, R5, RZ, 0x1 ;  /* 0x0000000529097211 */ /* 0x000fe400078f08ff */
[----:B------:R-:W-:-:S02]  /*3240*/  LEA.HI R0, R2, R2, RZ, 0x1 ;  /* 0x0000000202007211 */ /* 0x000fc400078f08ff */
[----:B------:R-:W-:Y:S02]  /*3250*/  IADD3 R3, R50, 0x1, -R45 ;  /* 0x0000000132037810 */ /* 0x000fe40007ffe82d */
[----:B------:R-:W-:Y:S01]  /*3260*/  LOP3.LUT R9, R9, 0xfffffffe, RZ, 0xc0, !PT ;  /* 0xfffffffe09097812 */ /* 0x000fe200078ec0ff */
[----:B------:R3:W-:Y:S01]  /*3270*/  @P0 STS.128 [R195+0x9800], RZ ;  /* 0x009800ffc3000388 */ /* 0x0007e20000000c00 */
[----:B------:R-:W-:Y:S01]  /*3280*/  LOP3.LUT R11, R0, 0x7fffffe, RZ, 0xc0, !PT ;  /* 0x07fffffe000b7812 */ /* 0x000fe200078ec0ff */
[----:B-----5:R-:W-:Y:S01]  /*3290*/  IMAD.IADD R104, R13, 0x1, R3 ;  /* 0x000000010d687824 */ /* 0x020fe200078e0203 */
[----:B------:R-:W-:Y:S01]  /*32a0*/  LEA.HI R12, R12, R36, RZ, 0x3 ;  /* 0x000000240c0c7211 */ /* 0x000fe200078f18ff */
[----:B------:R-:W-:Y:S01]  /*32b0*/  IMAD.IADD R9, R5, 0x1, -R9 ;  /* 0x0000000105097824 */ /* 0x000fe200078e0a09 */
[----:B------:R-:W-:Y:S01]  /*32c0*/  SHF.R.S32.HI R3, RZ, 0x1, R0 ;  /* 0x00000001ff037819 */ /* 0x000fe20000011400 */
[----:B----4-:R-:W-:Y:S01]  /*32d0*/  IMAD.IADD R16, R2, 0x1, -R11 ;  /* 0x0000000102107824 */ /* 0x010fe200078e0a0b */
[----:B------:R-:W-:Y:S01]  /*32e0*/  LOP3.LUT R8, R37, 0x7fffffe, RZ, 0xc0, !PT ;  /* 0x07fffffe25087812 */ /* 0x000fe200078ec0ff */
[----:B------:R-:W-:Y:S01]  /*32f0*/  IMAD.SHL.U32 R5, R33, 0x40, RZ ;  /* 0x0000004021057824 */ /* 0x000fe200078e00ff */
[----:B------:R3:W-:Y:S01]  /*3300*/  @P0 STS.128 [R195+0xa800], RZ ;  /* 0x00a800ffc3000388 */ /* 0x0007e20000000c00 */
[----:B------:R-:W-:Y:S01]  /*3310*/  IMAD.SHL.U32 R2, R12, 0x20, RZ ;  /* 0x000000200c027824 */ /* 0x000fe200078e00ff */
[C---:B------:R-:W-:Y:S01]  /*3320*/  LOP3.LUT P1, RZ, R3.reuse, 0x2, RZ, 0xc0, !PT ;  /* 0x0000000203ff7812 */ /* 0x040fe2000782c0ff */
[----:B------:R-:W-:Y:S01]  /*3330*/  IMAD.SHL.U32 R0, R3, 0x40, RZ ;  /* 0x0000004003007824 */ /* 0x000fe200078e00ff */
[----:B------:R-:W-:Y:S01]  /*3340*/  LOP3.LUT R5, R5, 0xc0, RZ, 0xc0, !PT ;  /* 0x000000c005057812 */ /* 0x000fe200078ec0ff */
[----:B------:R-:W-:Y:S01]  /*3350*/  IMAD.SHL.U32 R11, R9, 0x8, RZ ;  /* 0x00000008090b7824 */ /* 0x000fe200078e00ff */
[----:B------:R-:W-:Y:S01]  /*3360*/  LOP3.LUT R2, R2, 0xffffff00, RZ, 0xc0, !PT ;  /* 0xffffff0002027812 */ /* 0x000fe200078ec0ff */
[----:B------:R-:W-:Y:S01]  /*3370*/  IMAD.SHL.U32 R13, R40, 0x8, RZ ;  /* 0x00000008280d7824 */ /* 0x000fe200078e00ff */
[----:B------:R-:W-:Y:S01]  /*3380*/  LOP3.LUT R0, R0, 0xc0, RZ, 0xc0, !PT ;  /* 0x000000c000007812 */ /* 0x000fe200078ec0ff */
[----:B------:R-:W-:Y:S01]  /*3390*/  IMAD.IADD R8, R36, 0x1, -R8 ;  /* 0x0000000124087824 */ /* 0x000fe200078e0a08 */
[----:B------:R-:W-:Y:S01]  /*33a0*/  LOP3.LUT R14, R5, 0x8, R11, 0xf8, !PT ;  /* 0x00000008050e7812 */ /* 0x000fe200078ef80b */
[----:B------:R3:W-:Y:S01]  /*33b0*/  @P0 STS.128 [R195+0xb800], RZ ;  /* 0x00b800ffc3000388 */ /* 0x0007e20000000c00 */
[----:B------:R-:W-:Y:S01]  /*33c0*/  SHF.R.U32.HI R12, RZ, 0x3, R5 ;  /* 0x00000003ff0c7819 */ /* 0x000fe20000011605 */
[--C-:B------:R-:W-:Y:S01]  /*33d0*/  IMAD R5, R38, 0x200, R2.reuse ;  /* 0x0000020026057824 */ /* 0x100fe200078e0202 */
[----:B------:R-:W-:Y:S01]  /*33e0*/  LOP3.LUT R13, R0, 0x8, R13, 0xf8, !PT ;  /* 0x00000008000d7812 */ /* 0x000fe200078ef80d */
[C---:B------:R-:W-:Y:S01]  /*33f0*/  IMAD R15, R8.reuse, 0x20, R2 ;  /* 0x00000020080f7824 */ /* 0x040fe200078e0202 */
[----:B------:R-:W-:Y:S01]  /*3400*/  SHF.R.U32.HI R11, RZ, 0x3, R0 ;  /* 0x00000003ff0b7819 */ /* 0x000fe20000011600 */
[----:B------:R-:W-:Y:S01]  /*3410*/  IMAD R0, R8, 0x20, R5 ;  /* 0x0000002008007824 */ /* 0x000fe200078e0205 */
[----:B------:R-:W-:Y:S01]  /*3420*/  LOP3.LUT R5, R14, R12, RZ, 0x3c, !PT ;  /* 0x0000000c0e057212 */ /* 0x000fe200078e3cff */
[----:B------:R-:W-:Y:S01]  /*3430*/  IMAD R2, R9, 0x8, R16 ;  /* 0x0000000809027824 */ /* 0x000fe200078e0210 */
[----:B------:R-:W-:Y:S01]  /*3440*/  LOP3.LUT R8, R13, R11, RZ, 0x3c, !PT ;  /* 0x0000000b0d087212 */ /* 0x000fe200078e3cff */
[----:B------:R-:W-:Y:S01]  /*3450*/  IMAD.SHL.U32 R9, R46, 0x20, RZ ;  /* 0x000000202e097824 */ /* 0x000fe200078e00ff */
[----:B------:R-:W-:Y:S01]  /*3460*/  IADD3 R51, -R17, R50, -R45 ;  /* 0x0000003211337210 */ /* 0x000fe20007ffe92d */
[----:B------:R-:W-:Y:S01]  /*3470*/  IMAD.IADD R0, R5, 0x1, R0 ;  /* 0x0000000105007824 */ /* 0x000fe200078e0200 */
[----:B------:R-:W-:Y:S01]  /*3480*/  SEL R3, R23, 0xfffffff0, !P1 ;  /* 0xfffffff017037807 */ /* 0x000fe20004800000 */
[----:B------:R-:W-:Y:S01]  /*3490*/  IMAD.U32 R2, R2, 0x20, R8 ;  /* 0x0000002002027824 */ /* 0x000fe200078e0008 */
[----:B------:R-:W-:Y:S01]  /*34a0*/  SHF.L.U64.HI R8, R46, 0x5, R47 ;  /* 0x000000052e087819 */ /* 0x000fe2000001022f */
[----:B------:R-:W-:-:S04]  /*34b0*/  IMAD.IADD R5, R5, 0x1, R15 ;  /* 0x0000000105057824 */ /* 0x000fc800078e020f */
[----:B------:R3:W-:Y:S04]  /*34c0*/  STL [R1+0x20], R8 ;  /* 0x0000200801007387 */ /* 0x0007e80000100800 */
[----:B------:R3:W-:Y:S01]  /*34d0*/  STL [R1+0x14], R9 ;  /* 0x0000140901007387 */ /* 0x0007e20000100800 */
[----:B------:R-:W-:Y:S05]  /*34e0*/  @P0 BRA `(.L_x_804) ;  /* 0x000001b000000947 */ /* 0x000fea0003800000 */
[-C--:B------:R-:W-:Y:S02]  /*34f0*/  ISETP.GE.AND P3, PT, R174, R198.reuse, PT ;  /* 0x000000c6ae00720c */ /* 0x080fe40003f66270 */
[----:B------:R-:W-:Y:S02]  /*3500*/  ISETP.GE.AND P2, PT, R173, R198, PT ;  /* 0x000000c6ad00720c */ /* 0x000fe40003f46270 */
[----:B------:R-:W-:Y:S02]  /*3510*/  IADD3 R6, P1, R9, R6, RZ ;  /* 0x0000000609067210 */ /* 0x000fe40007f3e0ff */
[----:B------:R-:W-:-:S03]  /*3520*/  ISETP.GE.AND P0, PT, R172, R198, PT ;  /* 0x000000c6ac00720c */ /* 0x000fc60003f06270 */
[----:B------:R-:W-:-:S04]  /*3530*/  IMAD.X R7, R8, 0x1, R10, P1 ;  /* 0x0000000108077824 */ /* 0x000fc800008e060a */
[CC--:B------:R-:W-:Y:S01]  /*3540*/  @!P3 LEA R10, P4, R6.reuse, R218.reuse, 0x1 ;  /* 0x000000da060ab211 */ /* 0x0c0fe200078808ff */
[----:B------:R4:W-:Y:S01]  /*3550*/  @P3 STS.128 [R195+0x9800], RZ ;  /* 0x009800ffc3003388 */ /* 0x0009e20000000c00 */
[C---:B---3--:R-:W-:Y:S02]  /*3560*/  @!P2 LEA R8, P1, R6.reuse, R218, 0x1 ;  /* 0x000000da0608a211 */ /* 0x048fe400078208ff */
        /* <DEDUP_REMOVED lines=13> */
[----:B----4-:R-:W-:-:S04]  /*3640*/  LEA R8, P0, R6, R218, 0x1 ;  /* 0x000000da06087211 */ /* 0x010fc800078008ff */
[----:B------:R-:W-:-:S05]  /*3650*/  LEA.HI.X R9, R6, R219, R7, 0x1, P0 ;  /* 0x000000db06097211 */ /* 0x000fca00000f0c07 */
[----:B------:R-:W-:Y:S01]  /*3660*/  @!PT LDS RZ, [RZ] ;  /* 0x00000000fffff984 */ /* 0x000fe20000000800 */
[----:B------:R-:W-:Y:S01]  /*3670*/  @!PT LDS RZ, [RZ] ;  /* 0x00000000fffff984 */ /* 0x000fe20000000800 */
[----:B------:R-:W-:Y:S01]  /*3680*/  @!PT LDS RZ, [RZ] ;  /* 0x00000000fffff984 */ /* 0x000fe20000000800 */
[----:B------:R3:W-:Y:S04]  /*3690*/  LDGSTS.E.BYPASS.LTC128B.128 [R195+0xb800], [R8.64+0x80] ;  /* 0x0b80008008c37fae */ /* 0x0007e8000b901d44 */
.L_x_804:
[----:B------:R-:W-:Y:S05]  /*36a0*/  BSYNC B0 ;  /* 0x0000000000007941 */ /* 0x000fea0003800000 */
.L_x_803:
[----:B------:R-:W-:Y:S01]  /*36b0*/  IMAD.SHL.U32 R192, R0, 0x2, RZ ;  /* 0x0000000200c07824 */ /* 0x000fe200078e00ff */
[----:B------:R-:W-:Y:S01]  /*36c0*/  IADD3 R0, R48, 0x48, RZ ;  /* 0x0000004830007810 */ /* 0x000fe20007ffe0ff */
[----:B------:R-:W-:Y:S01]  /*36d0*/  IMAD.SHL.U32 R189, R2, 0x2, RZ ;  /* 0x0000000202bd7824 */ /* 0x000fe200078e00ff */
[----:B------:R-:W-:Y:S01]  /*36e0*/  IADD3 R2, R48, 0x40, RZ ;  /* 0x0000004030027810 */ /* 0x000fe20007ffe0ff */
[----:B------:R-:W-:Y:S01]  /*36f0*/  IMAD R193, R4, 0x2, R192 ;  /* 0x0000000204c17824 */ /* 0x000fe200078e02c0 */
[----:B---34-:R-:W-:Y:S01]  /*3700*/  LDSM.16.M88.4 R8, [R192+0x1000] ;  /* 0x00100000c008783b */ /* 0x018fe20000000200 */
[----:B------:R-:W-:Y:S01]  /*3710*/  IMAD R191, R3, 0x2, R189 ;  /* 0x0000000203bf7824 */ /* 0x000fe200078e02bd */
[C---:B------:R-:W-:Y:S01]  /*3720*/  IADD3 R3, R48.reuse, 0x8, RZ ;  /* 0x0000000830037810 */ /* 0x040fe20007ffe0ff */
[----:B------:R-:W-:Y:S01]  /*3730*/  IMAD.IADD R7, R48, 0x1, R104 ;  /* 0x0000000130077824 */ /* 0x000fe200078e0268 */
[----:B------:R-:W3:Y:S01]  /*3740*/  LDSM.16.M88.4 R24, [R189+0x6c00] ;  /* 0x006c0000bd18783b */ /* 0x000ee20000000200 */
[----:B------:R-:W-:Y:S02]  /*3750*/  BSSY B1, `(.L_x_805) ;  /* 0x00001a2000017945 */ /* 0x000fe40003800000 */
[----:B------:R-:W-:Y:S01]  /*3760*/  IMAD.IADD R6, R104, 0x1, R3 ;  /* 0x0000000168067824 */ /* 0x000fe200078e0203 */
[----:B------:R-:W-:Y:S01]  /*3770*/  LDSM.16.M88.4 R12, [R192] ;  /* 0x00000000c00c783b */ /* 0x000fe20000000200 */
[----:B------:R-:W-:-:S03]  /*3780*/  IMNMX R212, R7, R50, PT ;  /* 0x0000003207d47217 */ /* 0x000fc60003800200 */
[----:B-1----:R-:W1:Y:S01]  /*3790*/  LDSM.16.M88.4 R20, [R189+0x6000] ;  /* 0x00600000bd14783b */ /* 0x002e620000000200 */
[----:B------:R-:W-:-:S03]  /*37a0*/  IMNMX R211, R6, R50, PT ;  /* 0x0000003206d37217 */ /* 0x000fc60003800200 */
[----:B------:R-:W4:Y:S04]  /*37b0*/  LDSM.16.M88.4 R28, [R189+0x6800] ;  /* 0x00680000bd1c783b */ /* 0x000f280000000200 */
[----:B------:R-:W5:Y:S04]  /*37c0*/  LDSM.16.M88.4 R32, [R189+0x6400] ;  /* 0x00640000bd20783b */ /* 0x000f680000000200 */
[----:B------:R-:W-:Y:S04]  /*37d0*/  LDSM.16.M88.4 R16, [R193+0x1000] ;  /* 0x00100000c110783b */ /* 0x000fe80000000200 */
[----:B------:R-:W2:Y:S04]  /*37e0*/  LDSM.16.M88.4 R56, [R191+0x6c00] ;  /* 0x006c0000bf38783b */ /* 0x000ea80000000200 */
[----:B------:R-:W2:Y:S04]  /*37f0*/  LDSM.16.M88.4 R60, [R191+0x6800] ;  /* 0x00680000bf3c783b */ /* 0x000ea80000000200 */
[----:B------:R-:W2:Y:S04]  /*3800*/  LDSM.16.M88.4 R40, [R191+0x6000] ;  /* 0x00600000bf28783b */ /* 0x000ea80000000200 */
[----:B------:R-:W2:Y:S01]  /*3810*/  LDSM.16.M88.4 R52, [R191+0x6400] ;  /* 0x00640000bf34783b */ /* 0x000ea20000000200 */
[----:B---3--:R-:W-:Y:S03]  /*3820*/  HMMA.16816.F32.BF16 R36, R8, R24, RZ ;  /* 0x000000180824723c */ /* 0x008fe600000418ff */
[----:B------:R-:W0:Y:S05]  /*3830*/  LDGDEPBAR ;  /* 0x00000000000079af */ /* 0x000e2a0000000000 */
[-C--:B-1----:R-:W-:Y:S08]  /*3840*/  HMMA.16816.F32.BF16 R96, R12, R20.reuse, RZ ;  /* 0x000000140c60723c */ /* 0x082ff000000418ff */
[C---:B------:R-:W-:Y:S08]  /*3850*/  HMMA.16816.F32.BF16 R76, R8.reuse, R20, RZ ;  /* 0x00000014084c723c */ /* 0x040ff000000418ff */
[-C--:B------:R-:W-:Y:S08]  /*3860*/  HMMA.16816.F32.BF16 R72, R8, R22.reuse, RZ ;  /* 0x000000160848723c */ /* 0x080ff000000418ff */
[----:B------:R-:W-:Y:S01]  /*3870*/  HMMA.16816.F32.BF16 R112, R12, R22, RZ ;  /* 0x000000160c70723c */ /* 0x000fe200000418ff */
[----:B------:R-:W1:Y:S07]  /*3880*/  LDSM.16.M88.4 R20, [R193] ;  /* 0x00000000c114783b */ /* 0x000e6e0000000200 */
[C---:B----4-:R-:W-:Y:S08]  /*3890*/  HMMA.16816.F32.BF16 R44, R8.reuse, R28, RZ ;  /* 0x0000001c082c723c */ /* 0x050ff000000418ff */
[C---:B-----5:R-:W-:Y:S08]  /*38a0*/  HMMA.16816.F32.BF16 R68, R8.reuse, R32, RZ ;  /* 0x000000200844723c */ /* 0x060ff000000418ff */
        /* <DEDUP_REMOVED lines=12> */
[C---:B--2---:R-:W-:Y:S01]  /*3970*/  HMMA.16816.F32.BF16 R140, R16.reuse, R56, R36 ;  /* 0x00000038108c723c */ /* 0x044fe20000041824 */
[----:B------:R-:W2:Y:S07]  /*3980*/  LDSM.16.M88.4 R36, [R189+0x7400] ;  /* 0x00740000bd24783b */ /* 0x000eae0000000200 */
[C---:B------:R-:W-:Y:S01]  /*3990*/  HMMA.16816.F32.BF16 R144, R16.reuse, R60, R44 ;  /* 0x0000003c1090723c */ /* 0x040fe2000004182c */
        /* <DEDUP_REMOVED lines=73> */
[----:B------:R-:W-:Y:S01]  /*3e30*/  IMAD.IADD R9, R48, 0x1, R51 ;  /* 0x0000000130097824 */ /* 0x000fe200078e0233 */
[----:B-----5:R-:W-:Y:S01]  /*3e40*/  HMMA.16816.F32.BF16 R28, R16, R36, R24 ;  /* 0x00000024101c723c */ /* 0x020fe20000041818 */
[----:B------:R-:W-:-:S02]  /*3e50*/  IMAD.IADD R11, R51, 0x1, R3 ;  /* 0x00000001330b7824 */ /* 0x000fc400078e0203 */
[C---:B------:R-:W-:Y:S01]  /*3e60*/  IMAD.IADD R10, R51.reuse, 0x1, R2 ;  /* 0x00000001330a7824 */ /* 0x040fe200078e0202 */
[----:B------:R-:W-:Y:S01]  /*3e70*/  IMNMX R207, RZ, R9, !PT ;  /* 0x00000009ffcf7217 */ /* 0x000fe20007800200 */
[----:B------:R-:W-:Y:S01]  /*3e80*/  IMAD.IADD R8, R51, 0x1, R0 ;  /* 0x0000000133087824 */ /* 0x000fe200078e0200 */
[----:B------:R-:W-:Y:S01]  /*3e90*/  IMNMX R206, RZ, R11, !PT ;  /* 0x0000000bffce7217 */ /* 0x000fe20007800200 */
[C---:B------:R-:W-:Y:S01]  /*3ea0*/  IMAD.IADD R3, R104.reuse, 0x1, R2 ;  /* 0x0000000168037824 */ /* 0x040fe200078e0202 */
        /* <DEDUP_REMOVED lines=11> */
[----:B------:R-:W-:Y:S02]  /*3f60*/  ISETP.GE.OR P3, PT, R0, R212, !P3 ;  /* 0x000000d40000720c */ /* 0x000fe40005f66670 */
[----:B------:R-:W-:Y:S01]  /*3f70*/  ISETP.GE.AND P0, PT, R2, R205, PT ;  /* 0x000000cd0200720c */ /* 0x000fe20003f06270 */
[----:B------:R-:W-:Y:S01]  /*3f80*/  HMMA.16816.F32.BF16 R44, R16, R38, R44 ;  /* 0x00000026102c723c */ /* 0x000fe2000004182c */
[----:B------:R-:W-:-:S02]  /*3f90*/  FSEL R53, R28, -INF , !P3 ;  /* 0xff8000001c357808 */ /* 0x000fc40005800000 */
[-C--:B------:R-:W-:Y:S02]  /*3fa0*/  ISETP.GE.AND P2, PT, R2, R204.reuse, PT ;  /* 0x000000cc0200720c */ /* 0x080fe40003f46270 */
[C---:B------:R-:W-:Y:S02]  /*3fb0*/  ISETP.GE.AND P4, PT, R0.reuse, R205, PT ;  /* 0x000000cd0000720c */ /* 0x040fe40003f86270 */
[----:B------:R-:W-:Y:S01]  /*3fc0*/  ISETP.GE.AND P3, PT, R0, R204, PT ;  /* 0x000000cc0000720c */ /* 0x000fe20003f66270 */
[----:B------:R-:W-:Y:S01]  /*3fd0*/  HMMA.16816.F32.BF16 R40, R20, R34, R132 ;  /* 0x000000221428723c */ /* 0x000fe20000041884 */
[CC--:B------:R-:W-:Y:S02]  /*3fe0*/  ISETP.GE.OR P0, PT, R2.reuse, R210.reuse, !P0 ;  /* 0x000000d20200720c */ /* 0x0c0fe40004706670 */
[----:B------:R-:W-:Y:S02]  /*3ff0*/  ISETP.GE.OR P2, PT, R2, R209, !P2 ;  /* 0x000000d10200720c */ /* 0x000fe40005746670 */
[----:B------:R-:W-:-:S02]  /*4000*/  ISETP.GE.OR P4, PT, R0, R210, !P4 ;  /* 0x000000d20000720c */ /* 0x000fc40006786670 */
[----:B------:R-:W-:Y:S01]  /*4010*/  ISETP.GE.OR P3, PT, R0, R209, !P3 ;  /* 0x000000d10000720c */ /* 0x000fe20005f66670 */
[----:B------:R-:W-:Y:S01]  /*4020*/  HMMA.16816.F32.BF16 R48, R12, R38, R60 ;  /* 0x000000260c30723c */ /* 0x000fe2000004183c */
        /* <DEDUP_REMOVED lines=9> */
[C---:B------:R-:W-:Y:S01]  /*40c0*/  ISETP.GE.OR P6, PT, R2.reuse, R212, !P6 ;  /* 0x000000d40200720c */ /* 0x040fe200077c6670 */
[----:B-1----:R-:W-:Y:S01]  /*40d0*/  HMMA.16816.F32.BF16 R36, R16, R8, R56 ;  /* 0x000000081024723c */ /* 0x002fe20000041838 */
[-C--:B------:R-:W-:Y:S02]  /*40e0*/  ISETP.GE.OR P5, PT, R2, R211.reuse, !P5 ;  /* 0x000000d30200720c */ /* 0x080fe40006fa6670 */
[C---:B------:R-:W-:Y:S02]  /*40f0*/  ISETP.GE.OR P1, PT, R0.reuse, R211, !P1 ;  /* 0x000000d30000720c */ /* 0x040fe40004f26670 */
[----:B------:R-:W-:-:S02]  /*4100*/  IADD3 R2, R0, 0x8, RZ ;  /* 0x0000000800027810 */ /* 0x000fc40007ffe0ff */
[----:B------:R-:W-:Y:S02]  /*4110*/  FSEL R60, R30, -INF , !P1 ;  /* 0xff8000001e3c7808 */ /* 0x000fe40004800000 */
[----:B------:R-:W-:Y:S02]  /*4120*/  ISETP.GE.AND P1, PT, R2, R207, PT ;  /* 0x000000cf0200720c */ /* 0x000fe40003f26270 */
[----:B------:R-:W-:Y:S02]  /*4130*/  IADD3 R3, R0, 0x9, RZ ;  /* 0x0000000900037810 */ /* 0x000fe40007ffe0ff */
[C---:B------:R-:W-:Y:S02]  /*4140*/  ISETP.GE.OR P1, PT, R2.reuse, R212, !P1 ;  /* 0x000000d40200720c */ /* 0x040fe40004f26670 */
[----:B------:R-:W-:Y:S02]  /*4150*/  ISETP.GE.AND P3, PT, R2, R205, PT ;  /* 0x000000cd0200720c */ /* 0x000fe40003f66270 */
[----:B------:R-:W-:-:S02]  /*4160*/  FSEL R56, R44, -INF , !P1 ;  /* 0xff8000002c387808 */ /* 0x000fc40004800000 */
[CC--:B------:R-:W-:Y:S02]  /*4170*/  ISETP.GE.AND P0, PT, R2.reuse, R204.reuse, PT ;  /* 0x000000cc0200720c */ /* 0x0c0fe40003f06270 */
        /* <DEDUP_REMOVED lines=8> */
[CC--:B------:R-:W-:Y:S02]  /*4200*/  ISETP.GE.OR P3, PT, R2.reuse, R210.reuse, !P3 ;  /* 0x000000d20200720c */ /* 0x0c0fe40005f66670 */
[-C--:B------:R-:W-:Y:S02]  /*4210*/  ISETP.GE.OR P0, PT, R2, R209.reuse, !P0 ;  /* 0x000000d10200720c */ /* 0x080fe40004706670 */
[C---:B------:R-:W-:Y:S02]  /*4220*/  ISETP.GE.OR P2, PT, R3.reuse, R210, !P2 ;  /* 0x000000d20300720c */ /* 0x040fe40005746670 */
[----:B------:R-:W-:-:S02]  /*4230*/  ISETP.GE.OR P1, PT, R3, R209, !P1 ;  /* 0x000000d10300720c */ /* 0x000fc40004f26670 */
[-C--:B------:R-:W-:Y:S02]  /*4240*/  ISETP.GE.OR P4, PT, R2, R211.reuse, !P4 ;  /* 0x000000d30200720c */ /* 0x080fe40006786670 */
[C---:B------:R-:W-:Y:S02]  /*4250*/  ISETP.GE.OR P6, PT, R3.reuse, R212, !P6 ;  /* 0x000000d40300720c */ /* 0x040fe400077c6670 */
[----:B------:R-:W-:Y:S02]  /*4260*/  ISETP.GE.OR P5, PT, R3, R211, !P5 ;  /* 0x000000d30300720c */ /* 0x000fe40006fa6670 */
        /* <DEDUP_REMOVED lines=20> */
[C---:B------:R-:W-:Y:S02]  /*43b0*/  ISETP.GE.OR P4, PT, R2.reuse, R212, !P4 ;  /* 0x000000d40200720c */ /* 0x040fe40006786670 */
[C---:B------:R-:W-:Y:S02]  /*43c0*/  ISETP.GE.OR P3, PT, R2.reuse, R211, !P3 ;  /* 0x000000d30200720c */ /* 0x040fe40005f66670 */
[C---:B------:R-:W-:Y:S02]  /*43d0*/  ISETP.GE.OR P0, PT, R2.reuse, R210, !P0 ;  /* 0x000000d20200720c */ /* 0x040fe40004706670 */
[----:B------:R-:W-:Y:S01]  /*43e0*/  ISETP.GE.OR P2, PT, R2, R209, !P2 ;  /* 0x000000d10200720c */ /* 0x000fe20005746670 */
[----:B--2---:R-:W-:Y:S01]  /*43f0*/  HMMA.16816.F32.BF16 R44, R16, R26, R44 ;  /* 0x0000001a102c723c */ /* 0x004fe2000004182c */
[----:B------:R-:W-:-:S02]  /*4400*/  ISETP.GE.OR P1, PT, R3, R212, !P1 ;  /* 0x000000d40300720c */ /* 0x000fc40004f26670 */
[C---:B------:R-:W-:Y:S02]  /*4410*/  ISETP.GE.OR P6, PT, R3.reuse, R211, !P6 ;  /* 0x000000d30300720c */ /* 0x040fe400077c6670 */
        /* <DEDUP_REMOVED lines=10> */
[C---:B------:R-:W-:Y:S02]  /*44c0*/  ISETP.GE.OR P5, PT, R3.reuse, R210, !P5 ;  /* 0x000000d20300720c */ /* 0x040fe40006fa6670 */
[----:B------:R-:W-:Y:S02]  /*44d0*/  ISETP.GE.OR P4, PT, R3, R209, !P4 ;  /* 0x000000d10300720c */ /* 0x000fe40006786670 */
[----:B------:R-:W-:-:S02]  /*44e0*/  IADD3 R3, R0, 0x19, RZ ;  /* 0x0000001900037810 */ /* 0x000fc40007ffe0ff */
[----:B------:R-:W-:Y:S01]  /*44f0*/  ISETP.GE.OR P3, PT, R2, R212, !P3 ;  /* 0x000000d40200720c */ /* 0x000fe20005f66670 */
[----:B------:R-:W-:Y:S01]  /*4500*/  HMMA.16816.F32.BF16 R32, R20, R92, R116 ;  /* 0x0000005c1420723c */ /* 0x000fe20000041874 */
[----:B------:R-:W-:Y:S02]  /*4510*/  FSEL R127, R28, -INF , !P0 ;  /* 0xff8000001c7f7808 */ /* 0x000fe40004000000 */
[----:B------:R-:W-:Y:S02]  /*4520*/  FSEL R124, R30, -INF , !P2 ;  /* 0xff8000001e7c7808 */ /* 0x000fe40005000000 */
[C---:B------:R-:W-:Y:S02]  /*4530*/  ISETP.GE.AND P0, PT, R2.reuse, R206, PT ;  /* 0x000000ce0200720c */ /* 0x040fe40003f06270 */
        /* <DEDUP_REMOVED lines=8> */
[----:B------:R-:W-:-:S02]  /*45c0*/  ISETP.GE.OR P0, PT, R2, R211, !P0 ;  /* 0x000000d30200720c */ /* 0x000fc40004706670 */
[CC--:B------:R-:W-:Y:S02]  /*45d0*/  ISETP.GE.OR P2, PT, R2.reuse, R210.reuse, !P2 ;  /* 0x000000d20200720c */ /* 0x0c0fe40005746670 */
[-C--:B------:R-:W-:Y:S01]  /*45e0*/  ISETP.GE.OR P1, PT, R2, R209.reuse, !P1 ;  /* 0x000000d10200720c */ /* 0x080fe20004f26670 */
[----:B-1----:R-:W-:Y:S01]  /*45f0*/  HMMA.16816.F32.BF16 R32, R16, R8, R32 ;  /* 0x000000081020723c */ /* 0x002fe20000041820 */
[C---:B------:R-:W-:Y:S02]  /*4600*/  ISETP.GE.OR P6, PT, R3.reuse, R210, !P6 ;  /* 0x000000d20300720c */ /* 0x040fe400077c6670 */
[----:B------:R-:W-:Y:S02]  /*4610*/  IADD3 R2, R0, 0x20, RZ ;  /* 0x0000002000027810 */ /* 0x000fe40007ffe0ff */
[----:B------:R-:W-:Y:S02]  /*4620*/  ISETP.GE.OR P3, PT, R3, R209, !P3 ;  /* 0x000000d10300720c */ /* 0x000fe40005f66670 */
        /* <DEDUP_REMOVED lines=12> */
[C---:B------:R-:W-:Y:S02]  /*46f0*/  ISETP.GE.OR P5, PT, R3.reuse, R212, !P5 ;  /* 0x000000d40300720c */ /* 0x040fe40006fa6670 */
[----:B------:R-:W-:-:S02]  /*4700*/  ISETP.GE.OR P4, PT, R3, R211, !P4 ;  /* 0x000000d30300720c */ /* 0x000fc40006786670 */
[C---:B------:R-:W-:Y:S02]  /*4710*/  ISETP.GE.OR P0, PT, R2.reuse, R212, !P0 ;  /* 0x000000d40200720c */ /* 0x040fe40004706670 */
[C---:B------:R-:W-:Y:S01]  /*4720*/  ISETP.GE.OR P2, PT, R2.reuse, R211, !P2 ;  /* 0x000000d30200720c */ /* 0x040fe20005746670 */
[----:B------:R-:W-:Y:S01]  /*4730*/  HMMA.16816.F32.BF16 R24, R20, R94, R96 ;  /* 0x0000005e1418723c */ /* 0x000fe20000041860 */
[C---:B------:R-:W-:Y:S02]  /*4740*/  ISETP.GE.OR P1, PT, R2.reuse, R210, !P1 ;  /* 0x000000d20200720c */ /* 0x040fe40004f26670 */
[----:B------:R-:W-:Y:S02]  /*4750*/  ISETP.GE.OR P6, PT, R2, R209, !P6 ;  /* 0x000000d10200720c */ /* 0x000fe400077c6670 */
        /* <DEDUP_REMOVED lines=14> */
[C---:B------:R-:W-:Y:S02]  /*4840*/  ISETP.GE.OR P3, PT, R3.reuse, R212, !P3 ;  /* 0x000000d40300720c */ /* 0x040fe40005f66670 */
[C---:B------:R-:W-:Y:S02]  /*4850*/  ISETP.GE.OR P5, PT, R3.reuse, R211, !P5 ;  /* 0x000000d30300720c */ /* 0x040fe40006fa6670 */
[C---:B------:R-:W-:Y:S02]  /*4860*/  ISETP.GE.OR P4, PT, R3.reuse, R210, !P4 ;  /* 0x000000d20300720c */ /* 0x040fe40006786670 */
[----:B------:R-:W-:-:S02]  /*4870*/  ISETP.GE.OR P0, PT, R3, R209, !P0 ;  /* 0x000000d10300720c */ /* 0x000fc40004706670 */
[----:B------:R-:W-:Y:S02]  /*4880*/  ISETP.GE.OR P2, PT, R2, R212, !P2 ;  /* 0x000000d40200720c */ /* 0x000fe40005746670 */
        /* <DEDUP_REMOVED lines=15> */
[C---:B------:R-:W-:Y:S02]  /*4980*/  ISETP.GE.OR P1, PT, R2.reuse, R211, !P1 ;  /* 0x000000d30200720c */ /* 0x040fe40004f26670 */
[----:B------:R-:W-:-:S02]  /*4990*/  ISETP.GE.OR P6, PT, R2, R210, !P6 ;  /* 0x000000d20200720c */ /* 0x000fc400077c6670 */
[----:B------:R-:W-:Y:S02]  /*49a0*/  ISETP.GE.OR P3, PT, R2, R209, !P3 ;  /* 0x000000d10200720c */ /* 0x000fe40005f66670 */
[C---:B------:R-:W-:Y:S02]  /*49b0*/  ISETP.GE.OR P5, PT, R3.reuse, R212, !P5 ;  /* 0x000000d40300720c */ /* 0x040fe40006fa6670 */
[C---:B------:R-:W-:Y:S02]  /*49c0*/  ISETP.GE.OR P4, PT, R3.reuse, R211, !P4 ;  /* 0x000000d30300720c */ /* 0x040fe40006786670 */
[C---:B------:R-:W-:Y:S02]  /*49d0*/  ISETP.GE.OR P0, PT, R3.reuse, R210, !P0 ;  /* 0x000000d20300720c */ /* 0x040fe40004706670 */
[----:B------:R-:W-:Y:S02]  /*49e0*/  ISETP.GE.OR P2, PT, R3, R209, !P2 ;  /* 0x000000d10300720c */ /* 0x000fe40005746670 */
        /* <DEDUP_REMOVED lines=12> */
[----:B------:R-:W-:-:S02]  /*4ab0*/  ISETP.GE.OR P1, PT, R2, R212, !P1 ;  /* 0x000000d40200720c */ /* 0x000fc40004f26670 */
[C---:B------:R-:W-:Y:S02]  /*4ac0*/  ISETP.GE.OR P6, PT, R2.reuse, R211, !P6 ;  /* 0x000000d30200720c */ /* 0x040fe400077c6670 */
[C---:B------:R-:W-:Y:S02]  /*4ad0*/  ISETP.GE.OR P3, PT, R2.reuse, R210, !P3 ;  /* 0x000000d20200720c */ /* 0x040fe40005f66670 */
[----:B------:R-:W-:Y:S02]  /*4ae0*/  ISETP.GE.OR P0, PT, R2, R209, !P0 ;  /* 0x000000d10200720c */ /* 0x000fe40004706670 */
[----:B------:R-:W-:Y:S02]  /*4af0*/  ISETP.GE.OR P5, PT, R3, R212, !P5 ;  /* 0x000000d40300720c */ /* 0x000fe40006fa6670 */
[----:B------:R-:W-:Y:S02]  /*4b00*/  IADD3 R2, R0, 0x38, RZ ;  /* 0x0000003800027810 */ /* 0x000fe40007ffe0ff */
[----:B------:R-:W-:-:S02]  /*4b10*/  FSEL R84, R33, -INF , !P5 ;  /* 0xff80000021547808 */ /* 0x000fc40006800000 */
[C---:B------:R-:W-:Y:S02]  /*4b20*/  ISETP.GE.AND P5, PT, R2.reuse, R204, PT ;  /* 0x000000cc0200720c */ /* 0x040fe40003fa6270 */
[----:B------:R-:W-:Y:S02]  /*4b30*/  FSEL R112, R43, -INF , !P2 ;  /* 0xff8000002b707808 */ /* 0x000fe40005000000 */
[----:B------:R-:W-:Y:S02]  /*4b40*/  ISETP.GE.OR P5, PT, R2, R209, !P5 ;  /* 0x000000d10200720c */ /* 0x000fe40006fa6670 */
        /* <DEDUP_REMOVED lines=9> */
[C---:B------:R-:W-:Y:S02]  /*4be0*/  ISETP.GE.OR P4, PT, R3.reuse, R211, !P4 ;  /* 0x000000d30300720c */ /* 0x040fe40006786670 */
[CC--:B------:R-:W-:Y:S02]  /*4bf0*/  ISETP.GE.OR P2, PT, R3.reuse, R210.reuse, !P2 ;  /* 0x000000d20300720c */ /* 0x0c0fe40005746670 */
[----:B------:R-:W-:Y:S02]  /*4c00*/  ISETP.GE.OR P1, PT, R3, R209, !P1 ;  /* 0x000000d10300720c */ /* 0x000fe40004f26670 */
[----:B------:R-:W-:Y:S02]  /*4c10*/  ISETP.GE.OR P0, PT, R2, R210, !P0 ;  /* 0x000000d20200720c */ /* 0x000fe40004706670 */
        /* <DEDUP_REMOVED lines=8> */
[-C--:B------:R-:W-:Y:S02]  /*4ca0*/  ISETP.GE.AND P3, PT, R2, R206.reuse, PT ;  /* 0x000000ce0200720c */ /* 0x080fe40003f66270 */
[C---:B------:R-:W-:Y:S02]  /*4cb0*/  ISETP.GE.AND P4, PT, R0.reuse, R207, PT ;  /* 0x000000cf0000720c */ /* 0x040fe40003f86270 */
[C---:B------:R-:W-:Y:S02]  /*4cc0*/  ISETP.GE.AND P2, PT, R0.reuse, R206, PT ;  /* 0x000000ce0000720c */ /* 0x040fe40003f46270 */
[C---:B------:R-:W-:Y:S02]  /*4cd0*/  ISETP.GE.AND P1, PT, R0.reuse, R205, PT ;  /* 0x000000cd0000720c */ /* 0x040fe40003f26270 */
[----:B------:R-:W-:Y:S02]  /*4ce0*/  ISETP.GE.AND P0, PT, R0, R204, PT ;  /* 0x000000cc0000720c */ /* 0x000fe40003f06270 */
[----:B------:R-:W-:-:S02]  /*4cf0*/  ISETP.GE.OR P6, PT, R2, R212, !P6 ;  /* 0x000000d40200720c */ /* 0x000fc400077c6670 */
[-C--:B------:R-:W-:Y:S02]  /*4d00*/  ISETP.GE.OR P3, PT, R2, R211.reuse, !P3 ;  /* 0x000000d30200720c */ /* 0x080fe40005f66670 */
[C---:B------:R-:W-:Y:S02]  /*4d10*/  ISETP.GE.OR P4, PT, R0.reuse, R212, !P4 ;  /* 0x000000d40000720c */ /* 0x040fe40006786670 */
[C---:B------:R-:W-:Y:S02]  /*4d20*/  ISETP.GE.OR P2, PT, R0.reuse, R211, !P2 ;  /* 0x000000d30000720c */ /* 0x040fe40005746670 */
[C---:B------:R-:W-:Y:S02]  /*4d30*/  ISETP.GE.OR P1, PT, R0.reuse, R210, !P1 ;  /* 0x000000d20000720c */ /* 0x040fe40004f26670 */
[----:B------:R-:W-:Y:S02]  /*4d40*/  ISETP.GE.OR P0, PT, R0, R209, !P0 ;  /* 0x000000d10000720c */ /* 0x000fe40004706670 */
        /* <DEDUP_REMOVED lines=9> */
[----:B------:R-:W-:-:S02]  /*4de0*/  ISETP.GE.AND P4, PT, R174, R198, PT ;  /* 0x000000c6ae00720c */ /* 0x000fc40003f86270 */
[----:B------:R-:W-:Y:S01]  /*4df0*/  SHF.R.S32.HI R6, RZ, 0x1f, R2 ;  /* 0x0000001fff067819 */ /* 0x000fe20000011402 */
[----:B------:R-:W-:Y:S01]  /*4e00*/  IMAD R0, R169, R2, RZ ;  /* 0x00000002a9007224 */ /* 0x000fe200078e02ff */
[----:B------:R-:W-:Y:S01]  /*4e10*/  ISETP.GE.AND P3, PT, R173, R198, PT ;  /* 0x000000c6ad00720c */ /* 0x000fe20003f66270 */
[----:B------:R-:W-:Y:S01]  /*4e20*/  IMAD.WIDE.U32 R2, R2, R168, R170 ;  /* 0x000000a802027225 */ /* 0x000fe200078e00aa */
[----:B------:R-:W-:-:S03]  /*4e30*/  ISETP.GE.AND P1, PT, R172, R198, PT ;  /* 0x000000c6ac00720c */ /* 0x000fc60003f26270 */
[----:B------:R-:W-:-:S04]  /*4e40*/  IMAD R0, R6, R168, R0 ;  /* 0x000000a806007224 */ /* 0x000fc800078e0200 */
[----:B------:R-:W-:Y:S01]  /*4e50*/  IMAD.IADD R3, R3, 0x1, R0 ;  /* 0x0000000103037824 */ /* 0x000fe200078e0200 */
[CC--:B------:R-:W-:Y:S01]  /*4e60*/  @!P4 LEA R14, P6, R2.reuse, R216.reuse, 0x1 ;  /* 0x000000d8020ec211 */ /* 0x0c0fe200078c08ff */
[----:B------:R1:W-:Y:S02]  /*4e70*/  @P4 STS [R195+0x6000], RZ ;  /* 0x006000ffc3004388 */ /* 0x0003e40000000800 */
[CC--:B------:R-:W-:Y:S02]  /*4e80*/  @!P3 LEA R12, P2, R2.reuse, R216.reuse, 0x1 ;  /* 0x000000d8020cb211 */ /* 0x0c0fe400078408ff */
[CCC-:B------:R-:W-:Y:S01]  /*4e90*/  @!P4 LEA.HI.X R15, R2.reuse, R217.reuse, R3.reuse, 0x1, P6 ;  /* 0x000000d9020fc211 */ /* 0x1c0fe200030f0c03 */
[----:B------:R1:W-:Y:S01]  /*4ea0*/  @P4 STS [R195+0x6004], RZ ;  /* 0x006004ffc3004388 */ /* 0x0003e20000000800 */
[C---:B------:R-:W-:Y:S02]  /*4eb0*/  @!P1 LEA R10, P0, R2.reuse, R216, 0x1 ;  /* 0x000000d8020a9211 */ /* 0x040fe400078008ff */
[----:B------:R-:W-:Y:S01]  /*4ec0*/  IADD3 R0, P6, R167, R2, RZ ;  /* 0x00000002a7007210 */ /* 0x000fe20007fde0ff */
[----:B------:R1:W-:Y:S01]  /*4ed0*/  @P4 STS.64 [R195+0x6008], RZ ;  /* 0x006008ffc3004388 */ /* 0x0003e20000000a00 */
[----:B------:R-:W-:-:S02]  /*4ee0*/  @!P3 LEA.HI.X R13, R2, R217, R3, 0x1, P2 ;  /* 0x000000d9020db211 */ /* 0x000fc400010f0c03 */
[-CC-:B------:R-:W-:Y:S01]  /*4ef0*/  @!P1 LEA.HI.X R11, R2, R217.reuse, R3.reuse, 0x1, P0 ;  /* 0x000000d9020b9211 */ /* 0x180fe200000f0c03 */
[----:B------:R-:W-:Y:S01]  /*4f00*/  IMAD.X R3, R166, 0x1, R3, P6 ;  /* 0x00000001a6037824 */ /* 0x000fe200030e0603 */
[CC--:B------:R-:W-:Y:S01]  /*4f10*/  @!P4 LEA R8, P2, R0.reuse, R216.reuse, 0x1 ;  /* 0x000000d80008c211 */ /* 0x0c0fe200078408ff */
[----:B------:R-:W-:Y:S01]  /*4f20*/  @!PT LDS RZ, [RZ] ;  /* 0x00000000fffff984 */ /* 0x000fe20000000800 */
[----:B------:R-:W-:Y:S01]  /*4f30*/  @!PT LDS RZ, [RZ] ;  /* 0x00000000fffff984 */ /* 0x000fe20000000800 */
[----:B------:R-:W-:Y:S01]  /*4f40*/  @!PT LDS RZ, [RZ] ;  /* 0x00000000fffff984 */ /* 0x000fe20000000800 */
[----:B------:R1:W-:Y:S01]  /*4f50*/  @!P4 LDGSTS.E.BYPASS.LTC128B.128 [R195+0x6000], [R14.64] ;  /* 0x060000000ec3cfae */ /* 0x0003e2000b901d44 */
[C---:B------:R-:W-:Y:S02]  /*4f60*/  @!P3 LEA R6, P0, R0.reuse, R216, 0x1 ;  /* 0x000000d80006b211 */ /* 0x040fe400078008ff */
[CCC-:B------:R-:W-:Y:S01]  /*4f70*/  @!P4 LEA.HI.X R9, R0.reuse, R217.reuse, R3.reuse, 0x1, P2 ;  /* 0x000000d90009c211 */ /* 0x1c0fe200010f0c03 */
[----:B------:R1:W-:Y:S01]  /*4f80*/  @P3 STS.128 [R195+0x7000], RZ ;  /* 0x007000ffc3003388 */ /* 0x0003e20000000c00 */
[----:B------:R-:W-:-:S03]  /*4f90*/  @!P3 LEA.HI.X R7, R0, R217, R3, 0x1, P0 ;  /* 0x000000d90007b211 */ /* 0x000fc600000f0c03 */
        /* <DEDUP_REMOVED lines=27> */
.L_x_808:
[----:B------:R-:W-:Y:S05]  /*5150*/  BSYNC B0 ;  /* 0x0000000000007941 */ /* 0x000fea0003800000 */
.L_x_807:
[----:B------:R-:W0:Y:S02]  /*5160*/  LDGDEPBAR ;  /* 0x00000000000079af */ /* 0x000e240000000000 */
.L_x_806:
[----:B------:R-:W-:Y:S05]  /*5170*/  BSYNC B1 ;  /* 0x0000000000017941 */ /* 0x000fea0003800000 */
.L_x_805:
[----:B------:R-:W3:Y:S01]  /*5180*/  LD.E R0, [R108.64+0xdc] ;  /* 0x0000dc046c007980 */ /* 0x000ee2000c101900 */
[----:B--2---:R-:W-:Y:S01]  /*5190*/  FMNMX.FTZ R2, R53, R52, !PT ;  /* 0x0000003435027209 */ /* 0x004fe20007810000 */
[----:B-1----:R-:W-:Y:S01]  /*51a0*/  IMAD R7, R164, R156, R165 ;  /* 0x0000009ca4077224 */ /* 0x002fe200078e02a5 */
[----:B------:R-:W-:Y:S01]  /*51b0*/  LOP3.LUT R188, R160, R157, RZ, 0x3c, !PT ;  /* 0x0000009da0bc7212 */ /* 0x000fe200078e3cff */
[C---:B------:R-:W-:Y:S01]  /*51c0*/  IMAD.WIDE.U32 R220, R159.reuse, -0x326172a9, RZ ;  /* 0xcd9e8d579fdc7825 */ /* 0x040fe200078e00ff */
[----:B------:R-:W-:Y:S02]  /*51d0*/  FMNMX.FTZ R2, R56, R2, !PT ;  /* 0x0000000238027209 */ /* 0x000fe40007810000 */
[----:B------:R-:W-:Y:S01]  /*51e0*/  IADD3 R171, R159, 0x4, RZ ;  /* 0x000000049fab7810 */ /* 0x000fe20007ffe0ff */
[----:B------:R-:W-:Y:S01]  /*51f0*/  IMAD R199, R199, R7, R158 ;  /* 0x00000007c7c77224 */ /* 0x000fe200078e029e */
[----:B------:R-:W-:Y:S01]  /*5200*/  FMNMX.FTZ R2, R55, R2, !PT ;  /* 0x0000000237027209 */ /* 0x000fe20007810000 */
[----:B------:R-:W-:Y:S01]  /*5210*/  IMAD.SHL.U32 R7, R163, 0x40, RZ ;  /* 0x00000040a3077824 */ /* 0x000fe200078e00ff */
[----:B------:R-:W-:Y:S01]  /*5220*/  LOP3.LUT R9, R188, R221, RZ, 0x3c, !PT ;  /* 0x000000ddbc097212 */ /* 0x000fe200078e3cff */
[----:B------:R-:W-:Y:S01]  /*5230*/  IMAD.WIDE.U32 R222, R162, -0x2daee0ad, RZ ;  /* 0xd2511f53a2de7825 */ /* 0x000fe200078e00ff */
[----:B------:R-:W-:Y:S01]  /*5240*/  FMNMX.FTZ R3, R59, R2, !PT ;  /* 0x000000023b037209 */ /* 0x000fe20007810000 */
[----:B------:R-:W-:Y:S01]  /*5250*/  STL [R1+0x19c], R188 ;  /* 0x00019cbc01007387 */ /* 0x000fe20000100800 */
[----:B------:R-:W-:Y:S01]  /*5260*/  FMNMX.FTZ R2, R60, R54, !PT ;  /* 0x000000363c027209 */ /* 0x000fe20007810000 */
[----:B------:R-:W-:Y:S01]  /*5270*/  IMAD R199, R187, R199, R7 ;  /* 0x000000c7bbc77224 */ /* 0x000fe200078e0207 */
[----:B------:R-:W-:Y:S01]  /*5280*/  FMNMX.FTZ R3, R57, R3, !PT ;  /* 0x0000000339037209 */ /* 0x000fe20007810000 */
[----:B------:R-:W-:Y:S01]  /*5290*/  IMAD.WIDE.U32 R184, R9, -0x2daee0ad, RZ ;  /* 0xd2511f5309b87825 */ /* 0x000fe200078e00ff */
[----:B------:R-:W-:-:S02]  /*52a0*/  FMNMX.FTZ R2, R63, R2, !PT ;  /* 0x000000023f027209 */ /* 0x000fc40007810000 */
[----:B------:R-:W-:Y:S01]  /*52b0*/  FMNMX.FTZ R6, R48, R3, !PT ;  /* 0x0000000330067209 */ /* 0x000fe20007810000 */
[----:B------:R-:W-:Y:S01]  /*52c0*/  IMAD.WIDE.U32 R10, R171, -0x326172a9, RZ ;  /* 0xcd9e8d57ab0a7825 */ /* 0x000fe200078e00ff */
[----:B------:R-:W-:Y:S02]  /*52d0*/  FMNMX.FTZ R2, R58, R2, !PT ;  /* 0x000000023a027209 */ /* 0x000fe40007810000 */
[----:B------:R-:W-:Y:S02]  /*52e0*/  FMNMX.FTZ R6, R49, R6, !PT ;  /* 0x0000000631067209 */ /* 0x000fe40007810000 */
[----:B------:R-:W-:Y:S02]  /*52f0*/  FMNMX.FTZ R3, R62, R2, !PT ;  /* 0x000000023e037209 */ /* 0x000fe40007810000 */
[----:B------:R-:W-:Y:S02]  /*5300*/  FMNMX.FTZ R6, R65, R6, !PT ;  /* 0x0000000641067209 */ /* 0x000fe40007810000 */
[----:B------:R-:W-:-:S02]  /*5310*/  LOP3.LUT R2, R152, 0x7ffffffc, RZ, 0xc0, !PT ;  /* 0x7ffffffc98027812 */ /* 0x000fc400078ec0ff */
[----:B------:R-:W-:Y:S02]  /*5320*/  FMNMX.FTZ R3, R61, R3, !PT ;  /* 0x000000033d037209 */ /* 0x000fe40007810000 */
[----:B------:R-:W-:Y:S01]  /*5330*/  FMNMX.FTZ R6, R50, R6, !PT ;  /* 0x0000000632067209 */ /* 0x000fe20007810000 */
[----:B------:R-:W-:Y:S01]  /*5340*/  IMAD.IADD R2, R105, 0x1, -R2 ;  /* 0x0000000169027824 */ /* 0x000fe200078e0a02 */
[----:B------:R-:W-:Y:S02]  /*5350*/  FMNMX.FTZ R3, R64, R3, !PT ;  /* 0x0000000340037209 */ /* 0x000fe40007810000 */
[----:B------:R-:W-:Y:S01]  /*5360*/  FMNMX.FTZ R6, R83, R6, !PT ;  /* 0x0000000653067209 */ /* 0x000fe20007810000 */
[----:B------:R-:W-:Y:S01]  /*5370*/  IMAD.SHL.U32 R8, R2, 0x2, RZ ;  /* 0x0000000202087824 */ /* 0x000fe200078e00ff */
[----:B------:R-:W-:Y:S02]  /*5380*/  FMNMX.FTZ R2, R51, R3, !PT ;  /* 0x0000000333027209 */ /* 0x000fe40007810000 */
[----:B------:R-:W-:-:S02]  /*5390*/  FMNMX.FTZ R3, R81, R6, !PT ;  /* 0x0000000651037209 */ /* 0x000fc40007810000 */
[----:B------:R-:W-:Y:S02]  /*53a0*/  FMNMX.FTZ R2, R66, R2, !PT ;  /* 0x0000000242027209 */ /* 0x000fe40007810000 */
[----:B------:R-:W-:Y:S01]  /*53b0*/  FMNMX.FTZ R7, R86, R3, !PT ;  /* 0x0000000356077209 */ /* 0x000fe20007810000 */
[----:B------:R-:W-:Y:S01]  /*53c0*/  IMAD R3, R187, R153, R8 ;  /* 0x00000099bb037224 */ /* 0x000fe200078e0208 */
[----:B------:R-:W-:Y:S01]  /*53d0*/  FMNMX.FTZ R6, R82, R2, !PT ;  /* 0x0000000252067209 */ /* 0x000fe20007810000 */
[----:B------:R-:W-:Y:S01]  /*53e0*/  IMAD.SHL.U32 R2, R107, 0x2, RZ ;  /* 0x000000026b027824 */ /* 0x000fe200078e00ff */
[----:B------:R-:W-:Y:S02]  /*53f0*/  FMNMX.FTZ R7, R84, R7, !PT ;  /* 0x0000000754077209 */ /* 0x000fe40007810000 */
[----:B------:R-:W-:Y:S02]  /*5400*/  FMNMX.FTZ R6, R87, R6, !PT ;  /* 0x0000000657067209 */ /* 0x000fe40007810000 */
[----:B------:R-:W-:-:S02]  /*5410*/  FMNMX.FTZ R8, R91, R7, !PT ;  /* 0x000000075b087209 */ /* 0x000fc40007810000 */
[----:B------:R-:W-:Y:S02]  /*5420*/  FMNMX.FTZ R7, R85, R6, !PT ;  /* 0x0000000655077209 */ /* 0x000fe40007810000 */
[----:B------:R-:W-:Y:S02]  /*5430*/  FMNMX.FTZ R6, R90, R8, !PT ;  /* 0x000000085a067209 */ /* 0x000fe40007810000 */
[----:B------:R-:W-:Y:S02]  /*5440*/  FMNMX.FTZ R7, R89, R7, !PT ;  /* 0x0000000759077209 */ /* 0x000fe40007810000 */
[----:B------:R-:W-:Y:S01]  /*5450*/  LOP3.LUT R8, R161, R2, RZ, 0x3c, !PT ;  /* 0x00000002a1087212 */ /* 0x000fe200078e3cff */
[----:B------:R-:W1:Y:S01]  /*5460*/  SHFL.BFLY PT, R102, R6, 0x2, 0x1f ;  /* 0x0c401f0006667f89 */ /* 0x000e6200000e0000 */
[----:B------:R-:W-:Y:S02]  /*5470*/  FMNMX.FTZ R12, R88, R7, !PT ;  /* 0x00000007580c7209 */ /* 0x000fe40007810000 */
[----:B------:R-:W-:-:S02]  /*5480*/  IADD3 R2, R2, 0x1, RZ ;  /* 0x0000000102027810 */ /* 0x000fc40007ffe0ff */
[----:B------:R-:W-:Y:S02]  /*5490*/  FMNMX.FTZ R12, R94, R12, !PT ;  /* 0x0000000c5e0c7209 */ /* 0x000fe40007810000 */
[-C--:B------:R-:W-:Y:S02]  /*54a0*/  LOP3.LUT R8, R8, R223.reuse, RZ, 0x3c, !PT ;  /* 0x000000df08087212 */ /* 0x080fe400078e3cff */
[----:B------:R-:W-:Y:S02]  /*54b0*/  FMNMX.FTZ R12, R92, R12, !PT ;  /* 0x0000000c5c0c7209 */ /* 0x000fe40007810000 */
[C---:B------:R-:W-:Y:S01]  /*54c0*/  LOP3.LUT R156, R161.reuse, R2, RZ, 0x3c, !PT ;  /* 0x00000002a19c7212 */ /* 0x040fe200078e3cff */
[----:B------:R-:W-:Y:S01]  /*54d0*/  IMAD.WIDE.U32 R158, R8, -0x326172a9, RZ ;  /* 0xcd9e8d57089e7825 */ /* 0x000fe200078e00ff */
[----:B------:R-:W-:Y:S01]  /*54e0*/  IADD3 R153, R161, -0x4498517b, RZ ;  /* 0xbb67ae85a1997810 */ /* 0x000fe20007ffe0ff */
[----:B------:R-:W2:Y:S01]  /*54f0*/  SHFL.BFLY PT, R101, R12, 0x2, 0x1f ;  /* 0x0c401f000c657f89 */ /* 0x000ea200000e0000 */
[----:B------:R-:W-:-:S02]  /*5500*/  LOP3.LUT R7, R156, R223, RZ, 0x3c, !PT ;  /* 0x000000df9c077212 */ /* 0x000fc400078e3cff */
[----:B------:R-:W-:Y:S02]  /*5510*/  LOP3.LUT R8, R185, R153, R222, 0x96, !PT ;  /* 0x00000099b9087212 */ /* 0x000fe400078e96de */
[----:B------:R-:W-:Y:S01]  /*5520*/  IADD3 R201, R160, -0x61c88647, RZ ;  /* 0x9e3779b9a0c97810 */ /* 0x000fe20007ffe0ff */
[----:B------:R-:W-:Y:S01]  /*5530*/  IMAD.WIDE.U32 R28, R7, -0x326172a9, RZ ;  /* 0xcd9e8d57071c7825 */ /* 0x000fe200078e00ff */
[----:B------:R-:W-:Y:S02]  /*5540*/  IADD3 R2, R199, -0x40, RZ ;  /* 0xffffffc0c7027810 */ /* 0x000fe40007ffe0ff */
[----:B------:R-:W-:Y:S01]  /*5550*/  SHF.R.S32.HI R7, RZ, 0x1f, R3 ;  /* 0x0000001fff077819 */ /* 0x000fe20000011403 */
[----:B------:R-:W-:Y:S01]  /*5560*/  IMAD.WIDE.U32 R214, R8, -0x326172a9, RZ ;  /* 0xcd9e8d5708d67825 */ /* 0x000fe200078e00ff */
[----:B-1----:R-:W-:Y:S01]  /*5570*/  FMNMX.FTZ R102, R6, R102, !PT ;  /* 0x0000006606667209 */ /* 0x002fe20007810000 */
[----:B------:R-:W-:Y:S01]  /*5580*/  STL [R1+0x150], R201 ;  /* 0x000150c901007387 */ /* 0x000fe20000100800 */
[----:B------:R-:W-:-:S02]  /*5590*/  IADD3 R14, P0, R3, R2, RZ ;  /* 0x00000002030e7210 */ /* 0x000fc40007f1e0ff */
[----:B------:R-:W-:Y:S01]  /*55a0*/  IADD3 R200, R160, 0x3c6ef372, RZ ;  /* 0x3c6ef372a0c87810 */ /* 0x000fe20007ffe0ff */
[----:B------:R-:W1:Y:S01]  /*55b0*/  SHFL.BFLY PT, R16, R102, 0x1, 0x1f ;  /* 0x0c201f0066107f89 */ /* 0x000e6200000e0000 */
[CC--:B------:R-:W-:Y:S02]  /*55c0*/  LOP3.LUT R6, R159.reuse, R201.reuse, R220, 0x96, !PT ;  /* 0x000000c99f067212 */ /* 0x0c0fe400078e96dc */
[-CC-:B------:R-:W-:Y:S01]  /*55d0*/  LOP3.LUT R129, R159, R201.reuse, R10.reuse, 0x96, !PT ;  /* 0x000000c99f817212 */ /* 0x180fe200078e960a */
[----:B------:R-:W-:Y:S01]  /*55e0*/  STL.64 [R1+0x18], R222 ;  /* 0x000018de01007387 */ /* 0x000fe20000100a00 */
[----:B------:R-:W-:Y:S02]  /*55f0*/  LOP3.LUT R152, R29, R201, R10, 0x96, !PT ;  /* 0x000000c91d987212 */ /* 0x000fe400078e960a */
[----:B------:R-:W-:Y:S01]  /*5600*/  LEA.HI.X.SX32 R15, R2, R7, 0x1, P0 ;  /* 0x00000007020f7211 */ /* 0x000fe200000f0eff */
[----:B------:R-:W-:Y:S01]  /*5610*/  IMAD.WIDE.U32 R6, R6, -0x2daee0ad, RZ ;  /* 0xd2511f5306067825 */ /* 0x000fe200078e00ff */
[----:B------:R-:W-:Y:S01]  /*5620*/  LOP3.LUT R10, R215, R200, R158, 0x96, !PT ;  /* 0x000000c8d70a7212 */ /* 0x000fe200078e969e */
[----:B------:R-:W-:Y:S01]  /*5630*/  STL.64 [R1+0x140], R220 ;  /* 0x000140dc01007387 */ /* 0x000fe20000100a00 */
[----:B------:R-:W-:-:S02]  /*5640*/  IADD3 R190, R161, 0x76cf5d0a, RZ ;  /* 0x76cf5d0aa1be7810 */ /* 0x000fc40007ffe0ff */
[----:B------:R-:W-:Y:S01]  /*5650*/  LOP3.LUT R128, R188, R11, RZ, 0x3c, !PT ;  /* 0x0000000bbc807212 */ /* 0x000fe200078e3cff */
[----:B------:R-:W-:Y:S01]  /*5660*/  IMAD.WIDE.U32 R10, R10, -0x2daee0ad, RZ ;  /* 0xd2511f530a0a7825 */ /* 0x000fe200078e00ff */
[----:B------:R-:W-:Y:S01]  /*5670*/  LOP3.LUT R2, R29, R201, R220, 0x96, !PT ;  /* 0x000000c91d027212 */ /* 0x000fe200078e96dc */
[----:B------:R-:W-:Y:S01]  /*5680*/  STL.64 [R1+0x48], R184 ;  /* 0x000048b801007387 */ /* 0x000fe20000100a00 */
[----:B------:R-:W-:Y:S02]  /*5690*/  LOP3.LUT R8, R215, R200, R28, 0x96, !PT ;  /* 0x000000c8d7087212 */ /* 0x000fe400078e961c */
[----:B------:R-:W-:Y:S01]  /*56a0*/  IADD3 R202, R161, 0x32370b8f, RZ ;  /* 0x32370b8fa1ca7810 */ /* 0x000fe20007ffe0ff */
[----:B------:R-:W-:Y:S01]  /*56b0*/  IMAD.WIDE.U32 R2, R2, -0x2daee0ad, RZ ;  /* 0xd2511f5302027825 */ /* 0x000fe200078e00ff */
[----:B------:R-:W-:Y:S01]  /*56c0*/  LOP3.LUT R7, R7, R190, R184, 0x96, !PT ;  /* 0x000000be07077212 */ /* 0x000fe200078e96b8 */
[----:B------:R-:W-:Y:S01]  /*56d0*/  STL [R1+0x158], R200 ;  /* 0x000158c801007387 */ /* 0x000fe20000100800 */
[----:B--2---:R-:W-:Y:S01]  /*56e0*/  FMNMX.FTZ R101, R12, R101, !PT ;  /* 0x000000650c657209 */ /* 0x004fe20007810000 */
[----:B------:R-:W-:Y:S01]  /*56f0*/  IMAD.WIDE.U32 R8, R8, -0x2daee0ad, RZ ;  /* 0xd2511f5308087825 */ /* 0x000fe200078e00ff */
[----:B------:R-:W-:Y:S01]  /*5700*/  LOP3.LUT R6, R11, R202, R6, 0x96, !PT ;  /* 0x000000ca0b067212 */ /* 0x000fe200078e9606 */
[----:B------:R-:W-:Y:S01]  /*5710*/  STL [R1+0x14c], R190 ;  /* 0x00014cbe01007387 */ /* 0x000fe20000100800 */
[----:B------:R-:W-:Y:S01]  /*5720*/  IADD3 R203, R160, -0x255992d5, RZ ;  /* 0xdaa66d2ba0cb7810 */ /* 0x000fe20007ffe0ff */
[----:B------:R-:W-:Y:S01]  /*5730*/  IMAD.WIDE.U32 R26, R7, -0x326172a9, RZ ;  /* 0xcd9e8d57071a7825 */ /* 0x000fe200078e00ff */
[----:B------:R-:W-:Y:S01]  /*5740*/  LOP3.LUT R3, R3, R190, R184, 0x96, !PT ;  /* 0x000000be03037212 */ /* 0x000fe200078e96b8 */
[----:B------:R-:W2:Y:S01]  /*5750*/  SHFL.BFLY PT, R17, R101, 0x1, 0x1f ;  /* 0x0c201f0065117f89 */ /* 0x000ea200000e0000 */
[----:B------:R-:W-:Y:S01]  /*5760*/  LOP3.LUT R13, R9, R202, R2, 0x96, !PT ;  /* 0x000000ca090d7212 */ /* 0x000fe200078e9602 */
[----:B------:R-:W-:Y:S01]  /*5770*/  IMAD.WIDE.U32 R24, R6, -0x326172a9, RZ ;  /* 0xcd9e8d5706187825 */ /* 0x000fe200078e00ff */
[----:B------:R-:W-:Y:S01]  /*5780*/  LEA R34, P0, R14, R154, 0x1 ;  /* 0x0000009a0e227211 */ /* 0x000fe200078008ff */
[----:B------:R-:W-:Y:S01]  /*5790*/  STL [R1+0x154], R202 ;  /* 0x000154ca01007387 */ /* 0x000fe20000100800 */
[----:B------:R-:W-:Y:S01]  /*57a0*/  LOP3.LUT R6, R27, R203, R214, 0x96, !PT ;  /* 0x000000cb1b067212 */ /* 0x000fe200078e96d6 */
[----:B------:R-:W-:Y:S01]  /*57b0*/  IMAD.WIDE.U32 R2, R3, -0x326172a9, RZ ;  /* 0xcd9e8d5703027825 */ /* 0x000fe200078e00ff */
[----:B------:R-:W-:Y:S01]  /*57c0*/  IADD3 R227, R160, 0x78dde6e4, RZ ;  /* 0x78dde6e4a0e37810 */ /* 0x000fe20007ffe0ff */
[----:B------:R-:W-:Y:S01]  /*57d0*/  STL [R1+0x88], R203 ;  /* 0x000088cb01007387 */ /* 0x000fe20000100800 */
[----:B------:R-:W-:Y:S01]  /*57e0*/  LEA.HI.X R35, R14, R155, R15, 0x1, P0 ;  /* 0x0000009b0e237211 */ /* 0x000fe200000f0c0f */
[----:B------:R-:W-:Y:S01]  /*57f0*/  IMAD.WIDE.U32 R12, R13, -0x326172a9, RZ ;  /* 0xcd9e8d570d0c7825 */ /* 0x000fe200078e00ff */
[----:B------:R-:W-:Y:S01]  /*5800*/  LOP3.LUT R14, R25, R227, R26, 0x96, !PT ;  /* 0x000000e3190e7212 */ /* 0x000fe200078e961a */
[----:B------:R-:W-:Y:S01]  /*5810*/  STL [R1+0x128], R227 ;  /* 0x000128e301007387 */ /* 0x000fe20000100800 */
[----:B------:R-:W-:Y:S01]  /*5820*/  IADD3 R228, R161, -0x126145ec, RZ ;  /* 0xed9eba14a1e47810 */ /* 0x000fe20007ffe0ff */
[----:B------:R-:W-:Y:S01]  /*5830*/  IMAD.WIDE.U32 R6, R6, -0x2daee0ad, RZ ;  /* 0xd2511f5306067825 */ /* 0x000fe200078e00ff */
[----:B-1----:R-:W-:-:S02]  /*5840*/  FMNMX.FTZ R102, R102, R16, !PT ;  /* 0x0000001066667209 */ /* 0x002fc40007810000 */
[----:B------:R-:W-:Y:S01]  /*5850*/  LOP3.LUT R3, R3, R203, R214, 0x96, !PT ;  /* 0x000000cb03037212 */ /* 0x000fe200078e96d6 */
[----:B------:R-:W-:Y:S01]  /*5860*/  IMAD.WIDE.U32 R14, R14, -0x2daee0ad, RZ ;  /* 0xd2511f530e0e7825 */ /* 0x000fe200078e00ff */
[----:B------:R-:W-:Y:S01]  /*5870*/  LOP3.LUT R9, R13, R227, R2, 0x96, !PT ;  /* 0x000000e30d097212 */ /* 0x000fe200078e9602 */
[----:B------:R-:W-:Y:S01]  /*5880*/  STL [R1+0x148], R228 ;  /* 0x000148e401007387 */ /* 0x000fe20000100800 */
[-C--:B------:R-:W-:Y:S01]  /*5890*/  LOP3.LUT R11, R7, R228.reuse, R10, 0x96, !PT ;  /* 0x000000e4070b7212 */ /* 0x080fe200078e960a */
[----:B------:R-:W-:Y:S01]  /*58a0*/  IMAD.WIDE.U32 R2, R3, -0x2daee0ad, RZ ;  /* 0xd2511f5303027825 */ /* 0x000fe200078e00ff */
[----:B------:R-:W-:Y:S02]  /*58b0*/  IADD3 R229, R161, -0x56f99767, RZ ;  /* 0xa9066899a1e57810 */ /* 0x000fe40007ffe0ff */
[----:B------:R-:W-:Y:S01]  /*58c0*/  FSETP.NEU.FTZ.AND P0, PT, R102, -INF , PT ;  /* 0xff8000006600780b */ /* 0x000fe20003f1d000 */
[----:B------:R-:W-:Y:S01]  /*58d0*/  IMAD.WIDE.U32 R20, R9, -0x2daee0ad, RZ ;  /* 0xd2511f5309147825 */ /* 0x000fe200078e00ff */
[-C--:B------:R-:W-:Y:S01]  /*58e0*/  LOP3.LUT R6, R15, R229.reuse, R6, 0x96, !PT ;  /* 0x000000e50f067212 */ /* 0x080fe200078e9606 */
[----:B------:R-:W-:Y:S01]  /*58f0*/  STL [R1+0x124], R229 ;  /* 0x000124e501007387 */ /* 0x000fe20000100800 */
[----:B------:R-:W-:Y:S01]  /*5900*/  LOP3.LUT R10, R3, R228, R8, 0x96, !PT ;  /* 0x000000e4030a7212 */ /* 0x000fe200078e9608 */
[----:B------:R-:W-:Y:S01]  /*5910*/  IMAD.WIDE.U32 R22, R11, -0x326172a9, RZ ;  /* 0xcd9e8d570b167825 */ /* 0x000fe200078e00ff */
[----:B------:R-:W-:-:S02]  /*5920*/  LOP3.LUT R8, R21, R229, R2, 0x96, !PT ;  /* 0x000000e515087212 */ /* 0x000fc400078e9602 */
[----:B--2---:R-:W-:Y:S01]  /*5930*/  FMNMX.FTZ R101, R101, R17, !PT ;  /* 0x0000001165657209 */ /* 0x004fe20007810000 */
[----:B------:R-:W-:Y:S01]  /*5940*/  IMAD.WIDE.U32 R2, R6, -0x326172a9, RZ ;  /* 0xcd9e8d5706027825 */ /* 0x000fe200078e00ff */
[----:B------:R-:W-:Y:S02]  /*5950*/  IADD3 R230, R160, 0x1715609d, RZ ;  /* 0x1715609da0e67810 */ /* 0x000fe40007ffe0ff */
[----:B------:R-:W-:Y:S01]  /*5960*/  IADD3 R252, R161, 0x646e171e, RZ ;  /* 0x646e171ea1fc7810 */ /* 0x000fe20007ffe0ff */
[----:B------:R-:W-:Y:S01]  /*5970*/  IMAD.WIDE.U32 R10, R10, -0x326172a9, RZ ;  /* 0xcd9e8d570a0a7825 */ /* 0x000fe200078e00ff */
[----:B------:R-:W-:Y:S01]  /*5980*/  LOP3.LUT R9, R3, R231, R22, 0x96, !PT ;  /* 0x000000e703097212 */ /* 0x000fe200078e9616 */
[----:B------:R-:W-:Y:S01]  /*5990*/  STL [R1+0x10c], R230 ;  /* 0x00010ce601007387 */ /* 0x000fe20000100800 */
[C---:B------:R-:W-:Y:S02]  /*59a0*/  LOP3.LUT R13, R2.reuse, 0xff, RZ, 0xc0, !PT ;  /* 0x000000ff020d7812 */ /* 0x040fe400078ec0ff */
[----:B------:R-:W-:-:S02]  /*59b0*/  LOP3.LUT R18, R2, 0xffff, RZ, 0xc0, !PT ;  /* 0x0000ffff02127812 */ /* 0x000fc400078ec0ff */
[--C-:B------:R-:W-:Y:S02]  /*59c0*/  SHF.R.U32.HI R19, RZ, 0x10, R2.reuse ;  /* 0x00000010ff137819 */ /* 0x100fe40000011602 */
[----:B------:R-:W-:Y:S01]  /*59d0*/  SHF.R.U32.HI R16, RZ, 0x18, R2 ;  /* 0x00000018ff107819 */ /* 0x000fe20000011602 */
[----:B------:R-:W-:Y:S01]  /*59e0*/  IMAD.WIDE.U32 R2, R8, -0x326172a9, RZ ;  /* 0xcd9e8d5708027825 */ /* 0x000fe200078e00ff */
[----:B------:R-:W-:Y:S02]  /*59f0*/  LOP3.LUT R30, R11, R230, R12, 0x96, !PT ;  /* 0x000000e60b1e7212 */ /* 0x000fe400078e960c */
[----:B------:R-:W-:Y:S02]  /*5a00*/  ISETP.GE.U32.AND P4, PT, R194, R13, PT ;  /* 0x0000000dc200720c */ /* 0x000fe40003f86070 */
[----:B------:R-:W-:Y:S02]  /*5a10*/  LOP3.LUT R15, R3, R231, R10, 0x96, !PT ;  /* 0x000000e7030f7212 */ /* 0x000fe400078e960a */
[----:B------:R-:W-:-:S02]  /*5a20*/  LOP3.LUT R17, R2, 0xff, RZ, 0xc0, !PT ;  /* 0x000000ff02117812 */ /* 0x000fc400078ec0ff */
[----:B------:R-:W-:Y:S02]  /*5a30*/  LOP3.LUT R31, R2, 0xffff, RZ, 0xc0, !PT ;  /* 0x0000ffff021f7812 */ /* 0x000fe400078ec0ff */
[--C-:B------:R-:W-:Y:S02]  /*5a40*/  SHF.R.U32.HI R29, RZ, 0x10, R2.reuse ;  /* 0x00000010ff1d7819 */ /* 0x100fe40000011602 */
[----:B------:R-:W-:Y:S02]  /*5a50*/  SHF.R.U32.HI R21, RZ, 0x18, R2 ;  /* 0x00000018ff157819 */ /* 0x000fe40000011602 */
[----:B------:R-:W-:Y:S02]  /*5a60*/  LOP3.LUT R2, R9, 0xff, RZ, 0xc0, !PT ;  /* 0x000000ff09027812 */ /* 0x000fe400078ec0ff */
[----:B------:R-:W-:Y:S02]  /*5a70*/  LOP3.LUT R3, R23, R230, R24, 0x96, !PT ;  /* 0x000000e617037212 */ /* 0x000fe400078e9618 */
[----:B------:R-:W-:-:S02]  /*5a80*/  ISETP.GE.U32.AND P3, PT, R194, R2, PT ;  /* 0x00000002c200720c */ /* 0x000fc40003f66070 */
[----:B------:R-:W-:Y:S01]  /*5a90*/  ISETP.GE.U32.AND P1, PT, R194, R16, PT ;  /* 0x00000010c200720c */ /* 0x000fe20003f26070 */
[----:B------:R-:W-:-:S05]  /*5aa0*/  IMAD.WIDE.U32 R2, R3, -0x2daee0ad, RZ ;  /* 0xd2511f5303027825 */ /* 0x000fca00078e00ff */
[----:B------:R-:W-:Y:S01]  /*5ab0*/  SHF.R.U32.HI R13, RZ, 0x18, R2 ;  /* 0x00000018ff0d7819 */ /* 0x000fe20000011602 */
[----:B---3--:R-:W-:-:S05]  /*5ac0*/  FMUL.FTZ R7, R0, R102 ;  /* 0x0000006600077220 */ /* 0x008fca0000410000 */
[----:B------:R-:W-:Y:S02]  /*5ad0*/  FSEL R7, R7, RZ, P0 ;  /* 0x000000ff07077208 */ /* 0x000fe40000000000 */
[----:B------:R-:W-:-:S03]  /*5ae0*/  FSETP.NEU.FTZ.AND P0, PT, R101, -INF , PT ;  /* 0xff8000006500780b */ /* 0x000fc60003f1d000 */
[-CC-:B------:R-:W-:Y:S02]  /*5af0*/  FFMA.FTZ R6, R53, R0.reuse, -R7.reuse ;  /* 0x0000000035067223 */ /* 0x180fe40000010807 */
[----:B------:R-:W-:Y:S02]  /*5b00*/  FFMA.FTZ R8, R52, R0, -R7 ;  /* 0x0000000034087223 */ /* 0x000fe40000010807 */
[----:B------:R1:W-:Y:S08]  /*5b10*/  MUFU.EX2 R155, R6 ;  /* 0x00000006009b7308 */ /* 0x0003f00000000800 */
[----:B------:R-:W2:Y:S01]  /*5b20*/  MUFU.EX2 R154, R8 ;  /* 0x00000008009a7308 */ /* 0x000ea20000000800 */
[----:B-1----:R-:W-:-:S05]  /*5b30*/  FMUL.FTZ R6, R0, R101 ;  /* 0x0000006500067220 */ /* 0x002fca0000410000 */
[----:B------:R-:W-:Y:S02]  /*5b40*/  FSEL R6, R6, RZ, P0 ;  /* 0x000000ff06067208 */ /* 0x000fe40000000000 */
[----:B--2---:R-:W-:-:S03]  /*5b50*/  F2FP.BF16.PACK_AB R12, R154, R155 ;  /* 0x0000009b9a0c723e */ /* 0x004fc600000010ff */
[-CC-:B------:R-:W-:Y:S02]  /*5b60*/  FFMA.FTZ R8, R60, R0.reuse, -R6.reuse ;  /* 0x000000003c087223 */ /* 0x180fe40000010806 */
[----:B------:R-:W-:Y:S01]  /*5b70*/  FFMA.FTZ R10, R54, R0, -R6 ;  /* 0x00000000360a7223 */ /* 0x000fe20000010806 */
[C---:B------:R-:W-:Y:S01]  /*5b80*/  PRMT R80, R12.reuse, 0x7610, R80 ;  /* 0x000076100c507816 */ /* 0x040fe20000000050 */
[----:B------:R1:W-:Y:S01]  /*5b90*/  MUFU.EX2 R170, R8 ;  /* 0x0000000800aa7308 */ /* 0x0003e20000000800 */
[----:B------:R-:W-:Y:S02]  /*5ba0*/  PRMT R47, R12, 0x7632, R47 ;  /* 0x000076320c2f7816 */ /* 0x000fe4000000002f */
[----:B------:R-:W-:Y:S01]  /*5bb0*/  LOP3.LUT R12, R2, 0xffff, RZ, 0xc0, !PT ;  /* 0x0000ffff020c7812 */ /* 0x000fe200078ec0ff */
[----:B------:R-:W-:Y:S01]  /*5bc0*/  @!P3 HFMA2.BF16_V2 R32, -RZ.H0_H0, RZ.H0_H0, -R80.H0_H0 ;  /* 0x200000ffff20b231 */ /* 0x000fe20000340950 */
[----:B------:R-:W-:-:S03]  /*5bd0*/  PRMT R167, R80, 0x5410, R47 ;  /* 0x0000541050a77816 */ /* 0x000fc6000000002f */
[----:B------:R2:W3:Y:S01]  /*5be0*/  MUFU.EX2 R169, R10 ;  /* 0x0000000a00a97308 */ /* 0x0004e20000000800 */
[----:B------:R-:W-:-:S05]  /*5bf0*/  @!P3 PRMT R80, R32, 0x5410, RZ ;  /* 0x000054102050b816 */ /* 0x000fca00000000ff */
[----:B------:R-:W-:Y:S01]  /*5c00*/  ST.E.U16 [R34.64], R80 ;  /* 0x0000005022007985 */ /* 0x000fe2000c101504 */
[----:B-1----:R-:W-:-:S04]  /*5c10*/  LOP3.LUT R8, R9, 0xffff, RZ, 0xc0, !PT ;  /* 0x0000ffff09087812 */ /* 0x002fc800078ec0ff */
[----:B------:R-:W-:-:S04]  /*5c20*/  SHF.R.U32.HI R8, RZ, 0x8, R8 ;  /* 0x00000008ff087819 */ /* 0x000fc80000011608 */
[----:B------:R-:W-:Y:S01]  /*5c30*/  LOP3.LUT R11, R8, 0xffff, RZ, 0xc0, !PT ;  /* 0x0000ffff080b7812 */ /* 0x000fe200078ec0ff */
[--C-:B--2---:R-:W-:Y:S01]  /*5c40*/  FFMA.FTZ R10, R56, R0, -R7.reuse ;  /* 0x00000000380a7223 */ /* 0x104fe20000010807 */
[----:B------:R-:W-:Y:S01]  /*5c50*/  LOP3.LUT R8, R3, R252, R14, 0x96, !PT ;  /* 0x000000fc03087212 */ /* 0x000fe200078e960e */
[----:B------:R-:W-:Y:S01]  /*5c60*/  FFMA.FTZ R3, R55, R0, -R7 ;  /* 0x0000000037037223 */ /* 0x000fe20000010807 */
[----:B------:R-:W-:Y:S01]  /*5c70*/  ISETP.GE.U32.AND P2, PT, R194, R11, PT ;  /* 0x0000000bc200720c */ /* 0x000fe20003f46070 */
[----:B------:R1:W-:Y:S01]  /*5c80*/  MUFU.EX2 R165, R10 ;  /* 0x0000000a00a57308 */ /* 0x0003e20000000800 */
[----:B------:R-:W-:Y:S02]  /*5c90*/  LOP3.LUT R11, R2, 0xff, RZ, 0xc0, !PT ;  /* 0x000000ff020b7812 */ /* 0x000fe400078ec0ff */
[----:B------:R-:W-:Y:S02]  /*5ca0*/  SHF.R.U32.HI R14, RZ, 0x10, R2 ;  /* 0x00000010ff0e7819 */ /* 0x000fe40000011602 */
[----:B------:R-:W-:-:S03]  /*5cb0*/  SHF.R.U32.HI R2, RZ, 0x8, R18 ;  /* 0x00000008ff027819 */ /* 0x000fc60000011612 */
[----:B------:R3:W2:Y:S01]  /*5cc0*/  MUFU.EX2 R172, R3 ;  /* 0x0000000300ac7308 */ /* 0x0006a20000000800 */
[----:B------:R-:W-:-:S03]  /*5cd0*/  LOP3.LUT R2, R2, 0xffff, RZ, 0xc0, !PT ;  /* 0x0000ffff02027812 */ /* 0x000fc600078ec0ff */
[----:B------:R-:W-:Y:S01]  /*5ce0*/  @!P2 HFMA2.BF16_V2 R33, -RZ.H0_H0, RZ.H0_H0, -R47.H0_H0 ;  /* 0x200000ffff21a231 */ /* 0x000fe2000034092f */
[--C-:B-1----:R-:W-:Y:S02]  /*5cf0*/  SHF.R.U32.HI R10, RZ, 0x18, R9.reuse ;  /* 0x00000018ff0a7819 */ /* 0x102fe40000011609 */
[----:B------:R-:W-:Y:S02]  /*5d00*/  SHF.R.U32.HI R9, RZ, 0x10, R9 ;  /* 0x00000010ff097819 */ /* 0x000fe40000011609 */
[C---:B------:R-:W-:Y:S01]  /*5d10*/  ISETP.GE.U32.AND P0, PT, R194.reuse, R10, PT ;  /* 0x0000000ac200720c */ /* 0x040fe20003f06070 */
[----:B------:R-:W-:Y:S01]  /*5d20*/  FFMA.FTZ R10, R63, R0, -R6 ;  /* 0x000000003f0a7223 */ /* 0x000fe20000010806 */
[----:B------:R-:W-:Y:S02]  /*5d30*/  LOP3.LUT R9, R9, 0xff, RZ, 0xc0, !PT ;  /* 0x000000ff09097812 */ /* 0x000fe400078ec0ff */
[----:B---3--:R-:W-:Y:S01]  /*5d40*/  F2FP.BF16.PACK_AB R3, R169, R170 ;  /* 0x000000aaa903723e */ /* 0x008fe200000010ff */
[----:B------:R-:W-:Y:S01]  /*5d50*/  MUFU.EX2 R168, R10 ;  /* 0x0000000a00a87308 */ /* 0x000fe20000000800 */
[----:B------:R-:W-:-:S02]  /*5d60*/  ISETP.GE.U32.AND P3, PT, R194, R9, PT ;  /* 0x00000009c200720c */ /* 0x000fc40003f66070 */
[C---:B------:R-:W-:Y:S02]  /*5d70*/  PRMT R39, R3.reuse, 0x7632, R39 ;  /* 0x0000763203277816 */ /* 0x040fe40000000027 */
[----:B------:R-:W-:Y:S01]  /*5d80*/  PRMT R36, R3, 0x7610, R36 ;  /* 0x0000761003247816 */ /* 0x000fe20000000024 */
[----:B------:R-:W-:Y:S01]  /*5d90*/  FFMA.FTZ R3, R58, R0, -R6 ;  /* 0x000000003a037223 */ /* 0x000fe20000010806 */
[----:B------:R-:W-:Y:S01]  /*5da0*/  @!P2 PRMT R47, R33, 0x5410, RZ ;  /* 0x00005410212fa816 */ /* 0x000fe200000000ff */
[----:B------:R-:W-:Y:S01]  /*5db0*/  @!P0 HFMA2.BF16_V2 R37, -RZ.H0_H0, RZ.H0_H0, -R39.H0_H0 ;  /* 0x200000ffff258231 */ /* 0x000fe20000340927 */
[----:B------:R-:W-:Y:S01]  /*5dc0*/  ISETP.GE.U32.AND P2, PT, R194, R2, PT ;  /* 0x00000002c200720c */ /* 0x000fe20003f46070 */
[----:B------:R1:W3:Y:S01]  /*5dd0*/  MUFU.EX2 R173, R3 ;  /* 0x0000000300ad7308 */ /* 0x0002e20000000800 */
[----:B--2---:R-:W-:Y:S01]  /*5de0*/  F2FP.BF16.PACK_AB R2, R172, R165 ;  /* 0x000000a5ac02723e */ /* 0x004fe200000010ff */
[----:B------:R-:W-:Y:S01]  /*5df0*/  ST.E.U16 [R34.64+0x2], R47 ;  /* 0x0000022f22007985 */ /* 0x000fe2000c101504 */
[----:B------:R-:W-:Y:S01]  /*5e00*/  PRMT R163, R36, 0x5410, R39 ;  /* 0x0000541024a37816 */ /* 0x000fe20000000027 */
[----:B------:R-:W-:Y:S01]  /*5e10*/  @!P3 HFMA2.BF16_V2 R41, -RZ.H0_H0, RZ.H0_H0, -R36.H0_H0 ;  /* 0x200000ffff29b231 */ /* 0x000fe20000340924 */
[----:B------:R-:W-:-:S02]  /*5e20*/  PRMT R77, R2, 0x7610, R77 ;  /* 0x00007610024d7816 */ /* 0x000fc4000000004d */
[----:B------:R-:W-:Y:S02]  /*5e30*/  PRMT R74, R2, 0x7632, R74 ;  /* 0x00007632024a7816 */ /* 0x000fe4000000004a */
[----:B------:R-:W-:Y:S01]  /*5e40*/  LOP3.LUT R2, R19, 0xff, RZ, 0xc0, !PT ;  /* 0x000000ff13027812 */ /* 0x000fe200078ec0ff */
[----:B------:R-:W-:Y:S01]  /*5e50*/  @!P4 HFMA2.BF16_V2 R38, -RZ.H0_H0, RZ.H0_H0, -R77.H0_H0 ;  /* 0x200000ffff26c231 */ /* 0x000fe2000034094d */
[----:B------:R-:W-:Y:S01]  /*5e60*/  @!P3 PRMT R36, R41, 0x5410, RZ ;  /* 0x000054102924b816 */ /* 0x000fe200000000ff */
[----:B------:R-:W-:Y:S01]  /*5e70*/  @!P2 HFMA2.BF16_V2 R40, -RZ.H0_H0, RZ.H0_H0, -R74.H0_H0 ;  /* 0x200000ffff28a231 */ /* 0x000fe2000034094a */
[----:B------:R-:W-:Y:S02]  /*5e80*/  ISETP.GE.U32.AND P3, PT, R194, R2, PT ;  /* 0x00000002c200720c */ /* 0x000fe40003f66070 */
[----:B------:R-:W-:Y:S01]  /*5e90*/  LOP3.LUT R9, R8, 0xffff, RZ, 0xc0, !PT ;  /* 0x0000ffff08097812 */ /* 0x000fe200078ec0ff */
[----:B-1----:R-:W-:Y:S01]  /*5ea0*/  FFMA.FTZ R3, R59, R0, -R7 ;  /* 0x000000003b037223 */ /* 0x002fe20000010807 */
[----:B---3--:R-:W-:-:S02]  /*5eb0*/  F2FP.BF16.PACK_AB R2, R173, R168 ;  /* 0x000000a8ad02723e */ /* 0x008fc400000010ff */
[----:B------:R-:W-:Y:S01]  /*5ec0*/  LOP3.LUT R10, R8, 0xff, RZ, 0xc0, !PT ;  /* 0x000000ff080a7812 */ /* 0x000fe200078ec0ff */
[----:B------:R1:W-:Y:S01]  /*5ed0*/  MUFU.EX2 R174, R3 ;  /* 0x0000000300ae7308 */ /* 0x0003e20000000800 */
[C---:B------:R-:W-:Y:S02]  /*5ee0*/  PRMT R79, R2.reuse, 0x7632, R79 ;  /* 0x00007632024f7816 */ /* 0x040fe4000000004f */
[----:B------:R-:W-:Y:S02]  /*5ef0*/  PRMT R161, R77, 0x5410, R74 ;  /* 0x000054104da17816 */ /* 0x000fe4000000004a */
[----:B------:R-:W-:Y:S01]  /*5f00*/  PRMT R78, R2, 0x7610, R78 ;  /* 0x00007610024e7816 */ /* 0x000fe2000000004e */
[----:B------:R-:W-:Y:S01]  /*5f10*/  @!P1 HFMA2.BF16_V2 R42, -RZ.H0_H0, RZ.H0_H0, -R79.H0_H0 ;  /* 0x200000ffff2a9231 */ /* 0x000fe2000034094f */
[----:B------:R-:W-:Y:S02]  /*5f20*/  @!P2 PRMT R74, R40, 0x5410, RZ ;  /* 0x00005410284aa816 */ /* 0x000fe400000000ff */
[----:B------:R-:W-:Y:S01]  /*5f30*/  SHF.R.U32.HI R2, RZ, 0x8, R9 ;  /* 0x00000008ff027819 */ /* 0x000fe20000011609 */
[----:B------:R-:W-:Y:S01]  /*5f40*/  FFMA.FTZ R9, R48, R0, -R7 ;  /* 0x0000000030097223 */ /* 0x000fe20000010807 */
[----:B------:R-:W-:Y:S01]  /*5f50*/  ISETP.GE.U32.AND P2, PT, R194, R10, PT ;  /* 0x0000000ac200720c */ /* 0x000fe20003f46070 */
[----:B------:R-:W-:Y:S01]  /*5f60*/  @!P3 HFMA2.BF16_V2 R43, -RZ.H0_H0, RZ.H0_H0, -R78.H0_H0 ;  /* 0x200000ffff2bb231 */ /* 0x000fe2000034094e */
[----:B------:R-:W-:Y:S01]  /*5f70*/  PRMT R157, R78, 0x5410, R79 ;  /* 0x000054104e9d7816 */ /* 0x000fe2000000004f */
[----:B------:R2:W-:Y:S01]  /*5f80*/  MUFU.EX2 R181, R9 ;  /* 0x0000000900b57308 */ /* 0x0005e20000000800 */
[----:B------:R-:W-:Y:S01]  /*5f90*/  @!P1 PRMT R79, R42, 0x5410, RZ ;  /* 0x000054102a4f9816 */ /* 0x000fe200000000ff */
[----:B-1----:R-:W-:Y:S01]  /*5fa0*/  FFMA.FTZ R3, R57, R0, -R7 ;  /* 0x0000000039037223 */ /* 0x002fe20000010807 */
[----:B------:R-:W-:Y:S01]  /*5fb0*/  @!P3 PRMT R78, R43, 0x5410, RZ ;  /* 0x000054102b4eb816 */ /* 0x000fe200000000ff */
[----:B------:R-:W-:Y:S01]  /*5fc0*/  IMAD.WIDE.U32 R42, R128, -0x2daee0ad, RZ ;  /* 0xd2511f53802a7825 */ /* 0x000fe200078e00ff */
[----:B------:R-:W-:-:S02]  /*5fd0*/  @!P4 PRMT R77, R38, 0x5410, RZ ;  /* 0x00005410264dc816 */ /* 0x000fc400000000ff */
[C---:B------:R-:W-:Y:S01]  /*5fe0*/  ISETP.GE.U32.AND P4, PT, R194.reuse, R11, PT ;  /* 0x0000000bc200720c */ /* 0x040fe20003f86070 */
[----:B------:R1:W3:Y:S01]  /*5ff0*/  MUFU.EX2 R180, R3 ;  /* 0x0000000300b47308 */ /* 0x0002e20000000800 */
[----:B------:R-:W-:Y:S02]  /*6000*/  @!P0 PRMT R39, R37, 0x5410, RZ ;  /* 0x0000541025278816 */ /* 0x000fe400000000ff */
[----:B------:R-:W-:Y:S01]  /*6010*/  ISETP.GE.U32.AND P0, PT, R194, R17, PT ;  /* 0x00000011c200720c */ /* 0x000fe20003f06070 */
[----:B--2---:R-:W-:-:S04]  /*6020*/  FFMA.FTZ R9, R49, R0, -R7 ;  /* 0x0000000031097223 */ /* 0x004fc80000010807 */
[----:B------:R2:W-:Y:S01]  /*6030*/  MUFU.EX2 R243, R9 ;  /* 0x0000000900f37308 */ /* 0x0005e20000000800 */
[----:B-1----:R-:W-:-:S07]  /*6040*/  FFMA.FTZ R3, R62, R0, -R6 ;  /* 0x000000003e037223 */ /* 0x002fce0000010806 */
[----:B------:R1:W-:Y:S01]  /*6050*/  MUFU.EX2 R175, R3 ;  /* 0x0000000300af7308 */ /* 0x0003e20000000800 */
[----:B--2---:R-:W-:-:S07]  /*6060*/  FFMA.FTZ R9, R82, R0, -R6 ;  /* 0x0000000052097223 */ /* 0x004fce0000010806 */
[----:B------:R2:W-:Y:S01]  /*6070*/  MUFU.EX2 R239, R9 ;  /* 0x0000000900ef7308 */ /* 0x0005e20000000800 */
[----:B-1----:R-:W-:-:S07]  /*6080*/  FFMA.FTZ R3, R61, R0, -R6 ;  /* 0x000000003d037223 */ /* 0x002fce0000010806 */
[----:B------:R1:W4:Y:S01]  /*6090*/  MUFU.EX2 R179, R3 ;  /* 0x0000000300b37308 */ /* 0x0003220000000800 */
[----:B--2---:R-:W-:-:S04]  /*60a0*/  FMNMX.FTZ R9, R136, R133, !PT ;  /* 0x0000008588097209 */ /* 0x004fc80007810000 */
[----:B------:R-:W-:Y:S01]  /*60b0*/  FMNMX.FTZ R10, R132, R9, !PT ;  /* 0x00000009840a7209 */ /* 0x000fe20007810000 */
[----:B------:R-:W-:Y:S01]  /*60c0*/  FFMA.FTZ R9, R83, R0, -R7 ;  /* 0x0000000053097223 */ /* 0x000fe20000010807 */
[----:B-1----:R-:W-:-:S03]  /*60d0*/  LOP3.LUT R3, R2, 0xffff, RZ, 0xc0, !PT ;  /* 0x0000ffff02037812 */ /* 0x002fc600078ec0ff */
[----:B------:R-:W-:Y:S01]  /*60e0*/  MUFU.EX2 R237, R9 ;  /* 0x0000000900ed7308 */ /* 0x000fe20000000800 */
[----:B---3--:R-:W-:Y:S02]  /*60f0*/  F2FP.BF16.PACK_AB R2, R180, R174 ;  /* 0x000000aeb402723e */ /* 0x008fe400000010ff */
[----:B------:R-:W-:Y:S02]  /*6100*/  ISETP.GE.U32.AND P1, PT, R194, R3, PT ;  /* 0x00000003c200720c */ /* 0x000fe40003f26070 */
[C---:B------:R-:W-:Y:S02]  /*6110*/  PRMT R76, R2.reuse, 0x7610, R76 ;  /* 0x00007610024c7816 */ /* 0x040fe4000000004c */
[--C-:B------:R-:W-:Y:S02]  /*6120*/  SHF.R.U32.HI R3, RZ, 0x18, R8.reuse ;  /* 0x00000018ff037819 */ /* 0x100fe40000011608 */
[----:B------:R-:W-:Y:S01]  /*6130*/  PRMT R75, R2, 0x7632, R75 ;  /* 0x00007632024b7816 */ /* 0x000fe2000000004b */
[----:B------:R-:W-:Y:S01]  /*6140*/  @!P2 HFMA2.BF16_V2 R44, -RZ.H0_H0, RZ.H0_H0, -R76.H0_H0 ;  /* 0x200000ffff2ca231 */ /* 0x000fe2000034094c */
[----:B------:R-:W-:-:S02]  /*6150*/  SHF.R.U32.HI R2, RZ, 0x10, R8 ;  /* 0x00000010ff027819 */ /* 0x000fc40000011608 */
[----:B------:R-:W-:Y:S01]  /*6160*/  ISETP.GE.U32.AND P3, PT, R194, R3, PT ;  /* 0x00000003c200720c */ /* 0x000fe20003f66070 */
[----:B------:R-:W-:Y:S01]  /*6170*/  FFMA.FTZ R3, R64, R0, -R6 ;  /* 0x0000000040037223 */ /* 0x000fe20000010806 */
[----:B------:R-:W-:Y:S01]  /*6180*/  LOP3.LUT R2, R2, 0xff, RZ, 0xc0, !PT ;  /* 0x000000ff02027812 */ /* 0x000fe200078ec0ff */
[----:B------:R-:W-:Y:S01]  /*6190*/  @!P1 HFMA2.BF16_V2 R45, -RZ.H0_H0, RZ.H0_H0, -R75.H0_H0 ;  /* 0x200000ffff2d9231 */ /* 0x000fe2000034094b */
[----:B------:R-:W-:Y:S01]  /*61a0*/  PRMT R166, R76, 0x5410, R75 ;  /* 0x000054104ca67816 */ /* 0x000fe2000000004b */
[----:B------:R1:W-:Y:S01]  /*61b0*/  MUFU.EX2 R183, R3 ;  /* 0x0000000300b77308 */ /* 0x0003e20000000800 */
[----:B------:R-:W-:Y:S02]  /*61c0*/  @!P2 PRMT R76, R44, 0x5410, RZ ;  /* 0x000054102c4ca816 */ /* 0x000fe400000000ff */
[----:B------:R-:W-:Y:S02]  /*61d0*/  ISETP.GE.U32.AND P2, PT, R194, R2, PT ;  /* 0x00000002c200720c */ /* 0x000fe40003f46070 */
[----:B----4-:R-:W-:-:S02]  /*61e0*/  F2FP.BF16.PACK_AB R8, R179, R175 ;  /* 0x000000afb308723e */ /* 0x010fc400000010ff */
[----:B------:R-:W-:Y:S02]  /*61f0*/  SHF.R.U32.HI R2, RZ, 0x8, R12 ;  /* 0x00000008ff027819 */ /* 0x000fe4000001160c */
[C---:B------:R-:W-:Y:S02]  /*6200*/  PRMT R73, R8.reuse, 0x7632, R73 ;  /* 0x0000763208497816 */ /* 0x040fe40000000049 */
[----:B------:R-:W-:Y:S02]  /*6210*/  PRMT R72, R8, 0x7610, R72 ;  /* 0x0000761008487816 */ /* 0x000fe40000000048 */
[----:B------:R-:W-:Y:S01]  /*6220*/  LOP3.LUT R8, R2, 0xffff, RZ, 0xc0, !PT ;  /* 0x0000ffff02087812 */ /* 0x000fe200078ec0ff */
[----:B------:R-:W-:Y:S01]  /*6230*/  @!P3 HFMA2.BF16_V2 R46, -RZ.H0_H0, RZ.H0_H0, -R73.H0_H0 ;  /* 0x200000ffff2eb231 */ /* 0x000fe20000340949 */
[----:B------:R-:W-:Y:S01]  /*6240*/  F2FP.BF16.PACK_AB R2, R243, R181 ;  /* 0x000000b5f302723e */ /* 0x000fe200000010ff */
[----:B-1----:R-:W-:Y:S01]  /*6250*/  FFMA.FTZ R3, R51, R0, -R6 ;  /* 0x0000000033037223 */ /* 0x002fe20000010806 */
[----:B------:R-:W-:Y:S01]  /*6260*/  @!P1 PRMT R75, R45, 0x5410, RZ ;  /* 0x000054102d4b9816 */ /* 0x000fe200000000ff */
[----:B------:R-:W-:Y:S01]  /*6270*/  @!P2 HFMA2.BF16_V2 R49, -RZ.H0_H0, RZ.H0_H0, -R72.H0_H0 ;  /* 0x200000ffff31a231 */ /* 0x000fe20000340948 */
[----:B------:R-:W-:Y:S01]  /*6280*/  ISETP.GE.U32.AND P1, PT, R194, R8, PT ;  /* 0x00000008c200720c */ /* 0x000fe20003f26070 */
[----:B------:R1:W2:Y:S01]  /*6290*/  MUFU.EX2 R182, R3 ;  /* 0x0000000300b67308 */ /* 0x0002a20000000800 */
[----:B------:R-:W-:-:S02]  /*62a0*/  PRMT R71, R2, 0x7610, R71 ;  /* 0x0000761002477816 */ /* 0x000fc40000000047 */
[----:B------:R-:W-:Y:S02]  /*62b0*/  PRMT R164, R72, 0x5410, R73 ;  /* 0x0000541048a47816 */ /* 0x000fe40000000049 */
[----:B------:R-:W-:Y:S01]  /*62c0*/  PRMT R70, R2, 0x7632, R70 ;  /* 0x0000763202467816 */ /* 0x000fe20000000046 */
[----:B------:R-:W-:Y:S01]  /*62d0*/  @!P4 HFMA2.BF16_V2 R48, -RZ.H0_H0, RZ.H0_H0, -R71.H0_H0 ;  /* 0x200000ffff30c231 */ /* 0x000fe20000340947 */
[----:B------:R-:W-:Y:S02]  /*62e0*/  @!P3 PRMT R73, R46, 0x5410, RZ ;  /* 0x000054102e49b816 */ /* 0x000fe400000000ff */
[----:B------:R-:W-:Y:S02]  /*62f0*/  LOP3.LUT R2, R14, 0xff, RZ, 0xc0, !PT ;  /* 0x000000ff0e027812 */ /* 0x000fe400078ec0ff */
[----:B------:R-:W-:Y:S02]  /*6300*/  ISETP.GE.U32.AND P3, PT, R194, R13, PT ;  /* 0x0000000dc200720c */ /* 0x000fe40003f66070 */
[----:B------:R-:W-:-:S02]  /*6310*/  @!P2 PRMT R72, R49, 0x5410, RZ ;  /* 0x000054103148a816 */ /* 0x000fc400000000ff */
[----:B------:R-:W-:Y:S01]  /*6320*/  ISETP.GE.U32.AND P2, PT, R194, R2, PT ;  /* 0x00000002c200720c */ /* 0x000fe20003f46070 */
[----:B-1----:R-:W-:Y:S01]  /*6330*/  FFMA.FTZ R3, R65, R0, -R7 ;  /* 0x0000000041037223 */ /* 0x002fe20000010807 */
[----:B--2---:R-:W-:Y:S02]  /*6340*/  F2FP.BF16.PACK_AB R2, R182, R183 ;  /* 0x000000b7b602723e */ /* 0x004fe400000010ff */
[----:B------:R-:W-:Y:S01]  /*6350*/  LOP3.LUT R8, R15, 0xffff, RZ, 0xc0, !PT ;  /* 0x0000ffff0f087812 */ /* 0x000fe200078ec0ff */
[----:B------:R1:W-:Y:S01]  /*6360*/  MUFU.EX2 R242, R3 ;  /* 0x0000000300f27308 */ /* 0x0003e20000000800 */
[C---:B------:R-:W-:Y:S02]  /*6370*/  PRMT R69, R2.reuse, 0x7632, R69 ;  /* 0x0000763202457816 */ /* 0x040fe40000000045 */
[----:B------:R-:W-:Y:S02]  /*6380*/  PRMT R68, R2, 0x7610, R68 ;  /* 0x0000761002447816 */ /* 0x000fe40000000044 */
[----:B------:R-:W-:Y:S01]  /*6390*/  SHF.R.U32.HI R2, RZ, 0x8, R8 ;  /* 0x00000008ff027819 */ /* 0x000fe20000011608 */
[----:B------:R-:W-:Y:S01]  /*63a0*/  @!P3 HFMA2.BF16_V2 R51, -RZ.H0_H0, RZ.H0_H0, -R69.H0_H0 ;  /* 0x200000ffff33b231 */ /* 0x000fe20000340945 */
[----:B------:R-:W-:Y:S01]  /*63b0*/  PRMT R162, R71, 0x5410, R70 ;  /* 0x0000541047a27816 */ /* 0x000fe20000000046 */
[----:B------:R-:W-:Y:S01]  /*63c0*/  @!P2 HFMA2.BF16_V2 R52, -RZ.H0_H0, RZ.H0_H0, -R68.H0_H0 ;  /* 0x200000ffff34a231 */ /* 0x000fe20000340944 */
[----:B------:R-:W-:-:S02]  /*63d0*/  LOP3.LUT R2, R2, 0xffff, RZ, 0xc0, !PT ;  /* 0x0000ffff02027812 */ /* 0x000fc400078ec0ff */
[----:B------:R-:W-:Y:S02]  /*63e0*/  PRMT R160, R68, 0x5410, R69 ;  /* 0x0000541044a07816 */ /* 0x000fe40000000045 */
[----:B------:R-:W-:Y:S02]  /*63f0*/  @!P3 PRMT R69, R51, 0x5410, RZ ;  /* 0x000054103345b816 */ /* 0x000fe400000000ff */
[----:B------:R-:W-:Y:S01]  /*6400*/  ISETP.GE.U32.AND P3, PT, R194, R2, PT ;  /* 0x00000002c200720c */ /* 0x000fe20003f66070 */
[----:B-1----:R-:W-:Y:S01]  /*6410*/  FFMA.FTZ R3, R50, R0, -R7 ;  /* 0x0000000032037223 */ /* 0x002fe20000010807 */
[----:B------:R-:W-:Y:S01]  /*6420*/  @!P1 HFMA2.BF16_V2 R50, -RZ.H0_H0, RZ.H0_H0, -R70.H0_H0 ;  /* 0x200000ffff329231 */ /* 0x000fe20000340946 */
[----:B------:R-:W-:Y:S02]  /*6430*/  SHF.R.U32.HI R2, RZ, 0x18, R15 ;  /* 0x00000018ff027819 */ /* 0x000fe4000001160f */
[----:B------:R1:W2:Y:S01]  /*6440*/  MUFU.EX2 R241, R3 ;  /* 0x0000000300f17308 */ /* 0x0002a20000000800 */
[----:B------:R-:W-:-:S02]  /*6450*/  @!P2 PRMT R68, R52, 0x5410, RZ ;  /* 0x000054103444a816 */ /* 0x000fc400000000ff */
[----:B------:R-:W-:Y:S02]  /*6460*/  @!P1 PRMT R70, R50, 0x5410, RZ ;  /* 0x0000541032469816 */ /* 0x000fe400000000ff */
[----:B------:R-:W-:Y:S02]  /*6470*/  ISETP.GE.U32.AND P2, PT, R194, R2, PT ;  /* 0x00000002c200720c */ /* 0x000fe40003f46070 */
[----:B------:R-:W-:Y:S02]  /*6480*/  FMNMX.FTZ R10, R126, R10, !PT ;  /* 0x0000000a7e0a7209 */ /* 0x000fe40007810000 */
[----:B------:R-:W-:Y:S02]  /*6490*/  @!P4 PRMT R71, R48, 0x5410, RZ ;  /* 0x000054103047c816 */ /* 0x000fe400000000ff */
[----:B------:R-:W-:Y:S02]  /*64a0*/  ISETP.GE.U32.AND P4, PT, R194, R21, PT ;  /* 0x00000015c200720c */ /* 0x000fe40003f86070 */
[----:B-1----:R-:W-:-:S02]  /*64b0*/  LOP3.LUT R3, R15, 0xff, RZ, 0xc0, !PT ;  /* 0x000000ff0f037812 */ /* 0x002fc400078ec0ff */
[----:B--2---:R-:W-:Y:S02]  /*64c0*/  F2FP.BF16.PACK_AB R8, R241, R242 ;  /* 0x000000f2f108723e */ /* 0x004fe400000010ff */
[----:B------:R-:W-:Y:S01]  /*64d0*/  ISETP.GE.U32.AND P1, PT, R194, R3, PT ;  /* 0x00000003c200720c */ /* 0x000fe20003f26070 */
[----:B------:R-:W-:Y:S01]  /*64e0*/  FFMA.FTZ R3, R66, R0, -R6 ;  /* 0x0000000042037223 */ /* 0x000fe20000010806 */
[C---:B------:R-:W-:Y:S02]  /*64f0*/  PRMT R67, R8.reuse, 0x7610, R67 ;  /* 0x0000761008437816 */ /* 0x040fe40000000043 */
[----:B------:R-:W-:Y:S01]  /*6500*/  PRMT R66, R8, 0x7632, R66 ;  /* 0x0000763208427816 */ /* 0x000fe20000000042 */
[----:B------:R1:W2:Y:S01]  /*6510*/  MUFU.EX2 R238, R3 ;  /* 0x0000000300ee7308 */ /* 0x0002a20000000800 */
[----:B------:R-:W-:Y:S02]  /*6520*/  LOP3.LUT R8, R29, 0xff, RZ, 0xc0, !PT ;  /* 0x000000ff1d087812 */ /* 0x000fe400078ec0ff */
[----:B------:R-:W-:Y:S01]  /*6530*/  PRMT R226, R67, 0x5410, R66 ;  /* 0x0000541043e27816 */ /* 0x000fe20000000042 */
[----:B------:R-:W-:-:S04]  /*6540*/  @!P3 HFMA2.BF16_V2 R54, -RZ.H0_H0, RZ.H0_H0, -R66.H0_H0 ;  /* 0x200000ffff36b231 */ /* 0x000fc80000340942 */
[----:B------:R-:W-:Y:S01]  /*6550*/  @!P1 HFMA2.BF16_V2 R53, -RZ.H0_H0, RZ.H0_H0, -R67.H0_H0 ;  /* 0x200000ffff359231 */ /* 0x000fe20000340943 */
[----:B------:R-:W-:-:S04]  /*6560*/  @!P3 PRMT R66, R54, 0x5410, RZ ;  /* 0x000054103642b816 */ /* 0x000fc800000000ff */
[----:B------:R-:W-:Y:S02]  /*6570*/  @!P1 PRMT R67, R53, 0x5410, RZ ;  /* 0x0000541035439816 */ /* 0x000fe400000000ff */
[----:B------:R-:W-:Y:S01]  /*6580*/  ISETP.GE.U32.AND P1, PT, R194, R8, PT ;  /* 0x00000008c200720c */ /* 0x000fe20003f26070 */
[----:B-1----:R-:W-:-:S05]  /*6590*/  IMAD.WIDE.U32 R2, R30, -0x2daee0ad, RZ ;  /* 0xd2511f531e027825 */ /* 0x002fca00078e00ff */
[C---:B------:R-:W-:Y:S02]  /*65a0*/  LOP3.LUT R11, R2.reuse, 0xff, RZ, 0xc0, !PT ;  /* 0x000000ff020b7812 */ /* 0x040fe400078ec0ff */
[----:B------:R-:W-:Y:S02]  /*65b0*/  LOP3.LUT R14, R2, 0xffff, RZ, 0xc0, !PT ;  /* 0x0000ffff020e7812 */ /* 0x000fe400078ec0ff */
[--C-:B------:R-:W-:Y:S02]  /*65c0*/  SHF.R.U32.HI R13, RZ, 0x10, R2.reuse ;  /* 0x00000010ff0d7819 */ /* 0x100fe40000011602 */
[----:B------:R-:W-:Y:S02]  /*65d0*/  SHF.R.U32.HI R12, RZ, 0x18, R2 ;  /* 0x00000018ff0c7819 */ /* 0x000fe40000011602 */
[----:B------:R-:W-:Y:S02]  /*65e0*/  FMNMX.FTZ R2, R138, R137, !PT ;  /* 0x000000898a027209 */ /* 0x000fe40007810000 */
[----:B------:R-:W-:Y:S01]  /*65f0*/  LOP3.LUT R8, R3, R252, R20, 0x96, !PT ;  /* 0x000000fc03087212 */ /* 0x000fe200078e9614 */
[----:B------:R-:W-:Y:S01]  /*6600*/  FADD.FTZ R20, R155, R154 ;  /* 0x0000009a9b147221 */ /* 0x000fe20000010000 */
[----:B------:R-:W-:-:S02]  /*6610*/  FMNMX.FTZ R3, R135, R2, !PT ;  /* 0x0000000287037209 */ /* 0x000fc40007810000 */
[----:B--2---:R-:W-:Y:S02]  /*6620*/  F2FP.BF16.PACK_AB R2, R239, R238 ;  /* 0x000000eeef02723e */ /* 0x004fe400000010ff */
[----:B------:R-:W-:Y:S02]  /*6630*/  FMNMX.FTZ R9, R134, R3, !PT ;  /* 0x0000000386097209 */ /* 0x000fe40007810000 */
[C---:B------:R-:W-:Y:S02]  /*6640*/  PRMT R65, R2.reuse, 0x7632, R65 ;  /* 0x0000763202417816 */ /* 0x040fe40000000041 */
[----:B------:R-:W-:Y:S01]  /*6650*/  PRMT R64, R2, 0x7610, R64 ;  /* 0x0000761002407816 */ /* 0x000fe20000000040 */
[----:B------:R-:W-:Y:S01]  /*6660*/  FFMA.FTZ R2, R81, R0, -R7 ;  /* 0x0000000051027223 */ /* 0x000fe20000010807 */
[----:B------:R-:W-:Y:S01]  /*6670*/  FMNMX.FTZ R3, R124, R10, !PT ;  /* 0x0000000a7c037209 */ /* 0x000fe20007810000 */
[----:B------:R-:W-:Y:S01]  /*6680*/  @!P2 HFMA2.BF16_V2 R55, -RZ.H0_H0, RZ.H0_H0, -R65.H0_H0 ;  /* 0x200000ffff37a231 */ /* 0x000fe20000340941 */
[----:B------:R-:W-:Y:S01]  /*6690*/  FMNMX.FTZ R100, R127, R9, !PT ;  /* 0x000000097f647209 */ /* 0x000fe20007810000 */
[----:B------:R1:W2:Y:S01]  /*66a0*/  MUFU.EX2 R240, R2 ;  /* 0x0000000200f07308 */ /* 0x0002a20000000800 */
[----:B------:R-:W-:-:S02]  /*66b0*/  SHF.R.U32.HI R9, RZ, 0x10, R15 ;  /* 0x00000010ff097819 */ /* 0x000fc4000001160f */
[----:B------:R-:W-:Y:S02]  /*66c0*/  FMNMX.FTZ R100, R125, R100, !PT ;  /* 0x000000647d647209 */ /* 0x000fe40007810000 */
[----:B------:R-:W-:Y:S02]  /*66d0*/  PRMT R224, R64, 0x5410, R65 ;  /* 0x0000541040e07816 */ /* 0x000fe40000000041 */
[----:B------:R-:W-:Y:S02]  /*66e0*/  FMNMX.FTZ R100, R123, R100, !PT ;  /* 0x000000647b647209 */ /* 0x000fe40007810000 */
[----:B------:R-:W-:Y:S02]  /*66f0*/  @!P2 PRMT R65, R55, 0x5410, RZ ;  /* 0x000054103741a816 */ /* 0x000fe400000000ff */
[----:B------:R-:W-:-:S04]  /*6700*/  FMNMX.FTZ R100, R122, R100, !PT ;  /* 0x000000647a647209 */ /* 0x000fc80007810000 */
[----:B------:R-:W-:Y:S02]  /*6710*/  FMNMX.FTZ R100, R119, R100, !PT ;  /* 0x0000006477647209 */ /* 0x000fe40007810000 */
[----:B-1----:R-:W-:Y:S02]  /*6720*/  FMNMX.FTZ R2, R121, R3, !PT ;  /* 0x0000000379027209 */ /* 0x002fe40007810000 */
[----:B------:R-:W-:Y:S02]  /*6730*/  LOP3.LUT R3, R9, 0xff, RZ, 0xc0, !PT ;  /* 0x000000ff09037812 */ /* 0x000fe400078ec0ff */
[----:B------:R-:W-:Y:S02]  /*6740*/  FMNMX.FTZ R2, R120, R2, !PT ;  /* 0x0000000278027209 */ /* 0x000fe40007810000 */
[----:B------:R-:W-:Y:S02]  /*6750*/  SHF.R.U32.HI R9, RZ, 0x8, R31 ;  /* 0x00000008ff097819 */ /* 0x000fe4000001161f */
[----:B------:R-:W-:-:S02]  /*6760*/  FMNMX.FTZ R103, R116, R2, !PT ;  /* 0x0000000274677209 */ /* 0x000fc40007810000 */
[----:B------:R-:W-:Y:S02]  /*6770*/  LOP3.LUT R2, R9, 0xffff, RZ, 0xc0, !PT ;  /* 0x0000ffff09027812 */ /* 0x000fe400078ec0ff */
[----:B------:R-:W-:Y:S02]  /*6780*/  FMNMX.FTZ R103, R93, R103, !PT ;  /* 0x000000675d677209 */ /* 0x000fe40007810000 */
[----:B------:R-:W-:Y:S01]  /*6790*/  ISETP.GE.U32.AND P2, PT, R194, R2, PT ;  /* 0x00000002c200720c */ /* 0x000fe20003f46070 */
[----:B------:R-:W-:Y:S01]  /*67a0*/  FFMA.FTZ R2, R87, R0, -R6 ;  /* 0x0000000057027223 */ /* 0x000fe20000010806 */
[----:B------:R-:W-:Y:S02]  /*67b0*/  FMNMX.FTZ R103, R97, R103, !PT ;  /* 0x0000006761677209 */ /* 0x000fe40007810000 */
[----:B------:R-:W-:Y:S01]  /*67c0*/  FMNMX.FTZ R100, R117, R100, !PT ;  /* 0x0000006475647209 */ /* 0x000fe20007810000 */
[----:B------:R1:W-:Y:S01]  /*67d0*/  MUFU.EX2 R235, R2 ;  /* 0x0000000200eb7308 */ /* 0x0003e20000000800 */
[----:B------:R-:W-:-:S02]  /*67e0*/  FMNMX.FTZ R103, R113, R103, !PT ;  /* 0x0000006771677209 */ /* 0x000fc40007810000 */
[----:B------:R-:W-:Y:S02]  /*67f0*/  FMNMX.FTZ R100, R115, R100, !PT ;  /* 0x0000006473647209 */ /* 0x000fe40007810000 */
[----:B------:R-:W-:Y:S02]  /*6800*/  FMNMX.FTZ R103, R112, R103, !PT ;  /* 0x0000006770677209 */ /* 0x000fe40007810000 */
[----:B------:R-:W-:Y:S02]  /*6810*/  FMNMX.FTZ R100, R114, R100, !PT ;  /* 0x0000006472647209 */ /* 0x000fe40007810000 */
[----:B------:R-:W-:Y:S02]  /*6820*/  FMNMX.FTZ R103, R99, R103, !PT ;  /* 0x0000006763677209 */ /* 0x000fe40007810000 */
[----:B------:R-:W-:Y:S02]  /*6830*/  ISETP.GE.U32.AND P3, PT, R194, R3, PT ;  /* 0x00000003c200720c */ /* 0x000fe40003f66070 */
[----:B------:R-:W-:-:S02]  /*6840*/  FMNMX.FTZ R103, R98, R103, !PT ;  /* 0x0000006762677209 */ /* 0x000fc40007810000 */
[----:B------:R-:W-:Y:S01]  /*6850*/  FMNMX.FTZ R100, R111, R100, !PT ;  /* 0x000000646f647209 */ /* 0x000fe20007810000 */
[----:B-1----:R-:W-:Y:S01]  /*6860*/  FFMA.FTZ R2, R85, R0, -R6 ;  /* 0x0000000055027223 */ /* 0x002fe20000010806 */
[----:B------:R-:W-:Y:S02]  /*6870*/  FMNMX.FTZ R103, R96, R103, !PT ;  /* 0x0000006760677209 */ /* 0x000fe40007810000 */
[----:B--2---:R-:W-:Y:S01]  /*6880*/  F2FP.BF16.PACK_AB R3, R240, R237 ;  /* 0x000000edf003723e */ /* 0x004fe200000010ff */
[----:B------:R1:W2:Y:S01]  /*6890*/  MUFU.EX2 R186, R2 ;  /* 0x0000000200ba7308 */ /* 0x0002a20000000800 */
[----:B------:R-:W-:Y:S02]  /*68a0*/  FMNMX.FTZ R100, R110, R100, !PT ;  /* 0x000000646e647209 */ /* 0x000fe40007810000 */
[----:B------:R-:W-:Y:S01]  /*68b0*/  FMNMX.FTZ R103, R95, R103, !PT ;  /* 0x000000675f677209 */ /* 0x000fe20007810000 */
[----:B------:R-:W-:Y:S01]  /*68c0*/  @!P3 HFMA2.BF16_V2 R56, -RZ.H0_H0, RZ.H0_H0, -R64.H0_H0 ;  /* 0x200000ffff38b231 */ /* 0x000fe20000340940 */
[----:B------:R-:W-:-:S02]  /*68d0*/  PRMT R63, R3, 0x7610, R63 ;  /* 0x00007610033f7816 */ /* 0x000fc4000000003f */
[----:B------:R-:W-:Y:S01]  /*68e0*/  PRMT R62, R3, 0x7632, R62 ;  /* 0x00007632033e7816 */ /* 0x000fe2000000003e */
[--C-:B------:R-:W-:Y:S01]  /*68f0*/  FFMA.FTZ R3, R84, R0, -R7.reuse ;  /* 0x0000000054037223 */ /* 0x100fe20000010807 */
[----:B------:R-:W-:Y:S01]  /*6900*/  FMNMX.FTZ R100, R106, R100, !PT ;  /* 0x000000646a647209 */ /* 0x000fe20007810000 */
[----:B------:R-:W3:Y:S01]  /*6910*/  SHFL.BFLY PT, R10, R103, 0x2, 0x1f ;  /* 0x0c401f00670a7f89 */ /* 0x000ee200000e0000 */
[----:B------:R-:W-:Y:S01]  /*6920*/  @!P3 PRMT R64, R56, 0x5410, RZ ;  /* 0x000054103840b816 */ /* 0x000fe200000000ff */
[----:B------:R4:W-:Y:S01]  /*6930*/  MUFU.EX2 R250, R3 ;  /* 0x0000000300fa7308 */ /* 0x0009e20000000800 */
[----:B------:R-:W-:Y:S01]  /*6940*/  FMNMX.FTZ R100, R104, R100, !PT ;  /* 0x0000006468647209 */ /* 0x000fe20007810000 */
[----:B------:R-:W-:Y:S01]  /*6950*/  @!P2 HFMA2.BF16_V2 R58, -RZ.H0_H0, RZ.H0_H0, -R62.H0_H0 ;  /* 0x200000ffff3aa231 */ /* 0x000fe2000034093e */
[----:B------:R-:W-:Y:S01]  /*6960*/  ISETP.GE.U32.AND P3, PT, R194, R11, PT ;  /* 0x0000000bc200720c */ /* 0x000fe20003f66070 */
[-C--:B-1----:R-:W-:Y:S01]  /*6970*/  FFMA.FTZ R2, R86, R0.reuse, -R7 ;  /* 0x0000000056027223 */ /* 0x082fe20000010807 */
[----:B--2---:R-:W-:Y:S01]  /*6980*/  F2FP.BF16.PACK_AB R9, R186, R235 ;  /* 0x000000ebba09723e */ /* 0x004fe200000010ff */
[----:B------:R-:W1:Y:S01]  /*6990*/  SHFL.BFLY PT, R11, R100, 0x2, 0x1f ;  /* 0x0c401f00640b7f89 */ /* 0x000e6200000e0000 */
[----:B------:R-:W-:Y:S01]  /*69a0*/  PRMT R213, R63, 0x5410, R62 ;  /* 0x000054103fd57816 */ /* 0x000fe2000000003e */
[----:B------:R2:W5:Y:S01]  /*69b0*/  MUFU.EX2 R251, R2 ;  /* 0x0000000200fb7308 */ /* 0x0005620000000800 */
[C---:B------:R-:W-:Y:S01]  /*69c0*/  PRMT R61, R9.reuse, 0x7632, R61 ;  /* 0x00007632093d7816 */ /* 0x040fe2000000003d */
[----:B------:R-:W-:Y:S01]  /*69d0*/  @!P0 HFMA2.BF16_V2 R57, -RZ.H0_H0, RZ.H0_H0, -R63.H0_H0 ;  /* 0x200000ffff398231 */ /* 0x000fe2000034093f */
[----:B------:R-:W-:Y:S01]  /*69e0*/  PRMT R60, R9, 0x7610, R60 ;  /* 0x00007610093c7816 */ /* 0x000fe2000000003c */
[----:B------:R-:W-:Y:S01]  /*69f0*/  FFMA.FTZ R9, R88, R0, -R6 ;  /* 0x0000000058097223 */ /* 0x000fe20000010806 */
[----:B------:R-:W-:Y:S01]  /*6a00*/  @!P2 PRMT R62, R58, 0x5410, RZ ;  /* 0x000054103a3ea816 */ /* 0x000fe200000000ff */
[----:B------:R-:W-:Y:S01]  /*6a10*/  @!P4 HFMA2.BF16_V2 R59, -RZ.H0_H0, RZ.H0_H0, -R61.H0_H0 ;  /* 0x200000ffff3bc231 */ /* 0x000fe2000034093d */
[----:B------:R-:W-:Y:S01]  /*6a20*/  PRMT R208, R60, 0x5410, R61 ;  /* 0x000054103cd07816 */ /* 0x000fe2000000003d */
[----:B------:R-:W-:Y:S01]  /*6a30*/  @!P1 HFMA2.BF16_V2 R81, -RZ.H0_H0, RZ.H0_H0, -R60.H0_H0 ;  /* 0x200000ffff519231 */ /* 0x000fe2000034093c */
[----:B----4-:R-:W-:Y:S01]  /*6a40*/  LOP3.LUT R3, R8, 0xff, RZ, 0xc0, !PT ;  /* 0x000000ff08037812 */ /* 0x010fe200078ec0ff */
[----:B------:R-:W-:Y:S01]  /*6a50*/  MUFU.EX2 R248, R9 ;  /* 0x0000000900f87308 */ /* 0x000fe20000000800 */
[----:B------:R-:W-:-:S02]  /*6a60*/  @!P4 PRMT R61, R59, 0x5410, RZ ;  /* 0x000054103b3dc816 */ /* 0x000fc400000000ff */
[----:B------:R-:W-:Y:S01]  /*6a70*/  ISETP.GE.U32.AND P2, PT, R194, R3, PT ;  /* 0x00000003c200720c */ /* 0x000fe20003f46070 */
[----:B------:R-:W-:Y:S01]  /*6a80*/  FFMA.FTZ R3, R89, R0, -R6 ;  /* 0x0000000059037223 */ /* 0x000fe20000010806 */
[----:B---3--:R-:W-:Y:S02]  /*6a90*/  FMNMX.FTZ R103, R103, R10, !PT ;  /* 0x0000000a67677209 */ /* 0x008fe40007810000 */
[----:B--2---:R-:W-:Y:S01]  /*6aa0*/  LOP3.LUT R2, R8, 0xffff, RZ, 0xc0, !PT ;  /* 0x0000ffff08027812 */ /* 0x004fe200078ec0ff */
[----:B------:R2:W3:Y:S01]  /*6ab0*/  MUFU.EX2 R249, R3 ;  /* 0x0000000300f97308 */ /* 0x0004e20000000800 */
[----:B------:R-:W-:Y:S02]  /*6ac0*/  @!P1 PRMT R60, R81, 0x5410, RZ ;  /* 0x00005410513c9816 */ /* 0x000fe400000000ff */
[----:B------:R-:W-:Y:S02]  /*6ad0*/  SHF.R.U32.HI R2, RZ, 0x8, R2 ;  /* 0x00000008ff027819 */ /* 0x000fe40000011602 */
[----:B-1----:R-:W-:-:S02]  /*6ae0*/  FMNMX.FTZ R100, R100, R11, !PT ;  /* 0x0000000b64647209 */ /* 0x002fc40007810000 */
[----:B------:R-:W-:Y:S02]  /*6af0*/  LOP3.LUT R2, R2, 0xffff, RZ, 0xc0, !PT ;  /* 0x0000ffff02027812 */ /* 0x000fe400078ec0ff */
[----:B------:R-:W-:Y:S02]  /*6b00*/  @!P0 PRMT R63, R57, 0x5410, RZ ;  /* 0x00005410393f8816 */ /* 0x000fe400000000ff */
[----:B------:R-:W-:Y:S02]  /*6b10*/  ISETP.GE.U32.AND P4, PT, R194, R2, PT ;  /* 0x00000002c200720c */ /* 0x000fe40003f86070 */
[----:B-----5:R-:W-:Y:S02]  /*6b20*/  F2FP.BF16.PACK_AB R2, R250, R251 ;  /* 0x000000fbfa02723e */ /* 0x020fe400000010ff */
[----:B------:R-:W-:Y:S02]  /*6b30*/  ISETP.GE.U32.AND P0, PT, R194, R12, PT ;  /* 0x0000000cc200720c */ /* 0x000fe40003f06070 */
[----:B------:R-:W-:-:S02]  /*6b40*/  PRMT R59, R2, 0x7610, R59 ;  /* 0x00007610023b7816 */ /* 0x000fc4000000003b */
[----:B--2---:R-:W-:Y:S02]  /*6b50*/  LOP3.LUT R3, R13, 0xff, RZ, 0xc0, !PT ;  /* 0x000000ff0d037812 */ /* 0x004fe400078ec0ff */
[----:B------:R-:W-:Y:S01]  /*6b60*/  PRMT R58, R2, 0x7632, R58 ;  /* 0x00007632023a7816 */ /* 0x000fe2000000003a */
[----:B------:R-:W-:Y:S01]  /*6b70*/  @!P2 HFMA2.BF16_V2 R82, -RZ.H0_H0, RZ.H0_H0, -R59.H0_H0 ;  /* 0x200000ffff52a231 */ /* 0x000fe2000034093b */
[----:B------:R-:W-:Y:S02]  /*6b80*/  ISETP.GE.U32.AND P1, PT, R194, R3, PT ;  /* 0x00000003c200720c */ /* 0x000fe40003f26070 */
[----:B------:R-:W-:Y:S01]  /*6b90*/  SHF.R.U32.HI R2, RZ, 0x18, R8 ;  /* 0x00000018ff027819 */ /* 0x000fe20000011608 */
[----:B------:R-:W1:Y:S01]  /*6ba0*/  SHFL.BFLY PT, R3, R103, 0x1, 0x1f ;  /* 0x0c201f0067037f89 */ /* 0x000e6200000e0000 */
[----:B------:R-:W-:Y:S01]  /*6bb0*/  PRMT R199, R59, 0x5410, R58 ;  /* 0x000054103bc77816 */ /* 0x000fe2000000003a */
[----:B------:R-:W-:Y:S01]  /*6bc0*/  @!P4 HFMA2.BF16_V2 R83, -RZ.H0_H0, RZ.H0_H0, -R58.H0_H0 ;  /* 0x200000ffff53c231 */ /* 0x000fe2000034093a */
[----:B------:R-:W-:-:S02]  /*6bd0*/  @!P2 PRMT R59, R82, 0x5410, RZ ;  /* 0x00005410523ba816 */ /* 0x000fc400000000ff */
[----:B------:R-:W-:Y:S02]  /*6be0*/  ISETP.GE.U32.AND P2, PT, R194, R2, PT ;  /* 0x00000002c200720c */ /* 0x000fe40003f46070 */
[----:B------:R-:W-:Y:S02]  /*6bf0*/  SHF.R.U32.HI R2, RZ, 0x10, R8 ;  /* 0x00000010ff027819 */ /* 0x000fe40000011608 */
[----:B------:R-:W2:Y:S01]  /*6c00*/  SHFL.BFLY PT, R8, R100, 0x1, 0x1f ;  /* 0x0c201f0064087f89 */ /* 0x000ea200000e0000 */
[----:B------:R-:W-:Y:S02]  /*6c10*/  @!P4 PRMT R58, R83, 0x5410, RZ ;  /* 0x00005410533ac816 */ /* 0x000fe400000000ff */
[----:B------:R-:W-:-:S04]  /*6c20*/  LOP3.LUT R2, R2, 0xff, RZ, 0xc0, !PT ;  /* 0x000000ff02027812 */ /* 0x000fc800078ec0ff */
[----:B------:R-:W-:Y:S02]  /*6c30*/  ISETP.GE.U32.AND P4, PT, R194, R2, PT ;  /* 0x00000002c200720c */ /* 0x000fe40003f86070 */
[----:B---3--:R-:W-:-:S04]  /*6c40*/  F2FP.BF16.PACK_AB R2, R248, R249 ;  /* 0x000000f9f802723e */ /* 0x008fc800000010ff */
[C---:B------:R-:W-:Y:S02]  /*6c50*/  PRMT R57, R2.reuse, 0x7632, R57 ;  /* 0x0000763202397816 */ /* 0x040fe40000000039 */
[----:B------:R-:W-:Y:S02]  /*6c60*/  PRMT R56, R2, 0x7610, R56 ;  /* 0x0000761002387816 */ /* 0x000fe40000000038 */
[----:B-1----:R-:W-:Y:S01]  /*6c70*/  FMNMX.FTZ R103, R103, R3, !PT ;  /* 0x0000000367677209 */ /* 0x002fe20007810000 */
[----:B------:R-:W-:Y:S01]  /*6c80*/  @!P2 HFMA2.BF16_V2 R84, -RZ.H0_H0, RZ.H0_H0, -R57.H0_H0 ;  /* 0x200000ffff54a231 */ /* 0x000fe20000340939 */
[----:B------:R-:W-:Y:S01]  /*6c90*/  PRMT R197, R56, 0x5410, R57 ;  /* 0x0000541038c57816 */ /* 0x000fe20000000039 */
[----:B------:R-:W-:Y:S02]  /*6ca0*/  @!P4 HFMA2.BF16_V2 R85, -RZ.H0_H0, RZ.H0_H0, -R56.H0_H0 ;  /* 0x200000ffff55c231 */ /* 0x000fe40000340938 */
[----:B------:R-:W-:Y:S01]  /*6cb0*/  FMUL.FTZ R2, R0, R103 ;  /* 0x0000006700027220 */ /* 0x000fe20000410000 */
[----:B------:R-:W-:-:S02]  /*6cc0*/  @!P2 PRMT R57, R84, 0x5410, RZ ;  /* 0x000054105439a816 */ /* 0x000fc400000000ff */
[----:B--2---:R-:W-:Y:S02]  /*6cd0*/  FMNMX.FTZ R100, R100, R8, !PT ;  /* 0x0000000864647209 */ /* 0x004fe40007810000 */
[----:B------:R-:W-:Y:S02]  /*6ce0*/  FSETP.NEU.FTZ.AND P2, PT, R103, -INF , PT ;  /* 0xff8000006700780b */ /* 0x000fe40003f5d000 */
[----:B------:R-:W-:Y:S01]  /*6cf0*/  SHF.R.U32.HI R8, RZ, 0x8, R14 ;  /* 0x00000008ff087819 */ /* 0x000fe2000001160e */
[----:B------:R-:W-:Y:S01]  /*6d00*/  FMUL.FTZ R3, R0, R100 ;  /* 0x0000006400037220 */ /* 0x000fe20000410000 */
[----:B------:R-:W-:Y:S02]  /*6d10*/  FSEL R2, R2, RZ, P2 ;  /* 0x000000ff02027208 */ /* 0x000fe40001000000 */
[----:B------:R-:W-:Y:S02]  /*6d20*/  FSETP.NEU.FTZ.AND P2, PT, R100, -INF , PT ;  /* 0xff8000006400780b */ /* 0x000fe40003f5d000 */
[----:B------:R-:W-:Y:S01]  /*6d30*/  LOP3.LUT R8, R8, 0xffff, RZ, 0xc0, !PT ;  /* 0x0000ffff08087812 */ /* 0x000fe200078ec0ff */
[-CC-:B------:R-:W-:Y:S01]  /*6d40*/  FFMA.FTZ R105, R113, R0.reuse, -R2.reuse ;  /* 0x0000000071697223 */ /* 0x180fe20000010802 */
[----:B------:R-:W-:Y:S01]  /*6d50*/  FSEL R3, R3, RZ, P2 ;  /* 0x000000ff03037208 */ /* 0x000fe20001000000 */
[--C-:B------:R-:W-:Y:S01]  /*6d60*/  FFMA.FTZ R18, R136, R0, -R2.reuse ;  /* 0x0000000088127223 */ /* 0x100fe20000010802 */
[----:B------:R-:W-:Y:S01]  /*6d70*/  ISETP.GE.U32.AND P2, PT, R194, R8, PT ;  /* 0x00000008c200720c */ /* 0x000fe20003f46070 */
[-CC-:B------:R-:W-:Y:S01]  /*6d80*/  FFMA.FTZ R8, R91, R0.reuse, -R7.reuse ;  /* 0x000000005b087223 */ /* 0x180fe20000010807 */
[----:B------:R-:W-:Y:S01]  /*6d90*/  @!P4 PRMT R56, R85, 0x5410, RZ ;  /* 0x000054105538c816 */ /* 0x000fe200000000ff */
[-C--:B------:R-:W-:Y:S01]  /*6da0*/  FFMA.FTZ R7, R90, R0.reuse, -R7 ;  /* 0x000000005a077223 */ /* 0x080fe20000010807 */
[----:B------:R-:W-:Y:S01]  /*6db0*/  MUFU.EX2 R105, R105 ;  /* 0x0000006900697308 */ /* 0x000fe20000000800 */
[----:B------:R-:W-:-:S02]  /*6dc0*/  FFMA.FTZ R91, R116, R0, -R2 ;  /* 0x00000000745b7223 */ /* 0x000fc40000010802 */
[-CC-:B------:R-:W-:Y:S02]  /*6dd0*/  FFMA.FTZ R116, R99, R0.reuse, -R2.reuse ;  /* 0x0000000063747223 */ /* 0x180fe40000010802 */
[-CC-:B------:R-:W-:Y:S02]  /*6de0*/  FFMA.FTZ R19, R133, R0.reuse, -R2.reuse ;  /* 0x0000000085137223 */ /* 0x180fe40000010802 */
[-CC-:B------:R-:W-:Y:S01]  /*6df0*/  FFMA.FTZ R30, R132, R0.reuse, -R2.reuse ;  /* 0x00000000841e7223 */ /* 0x180fe20000010802 */
[----:B------:R1:W-:Y:S01]  /*6e00*/  MUFU.EX2 R246, R7 ;  /* 0x0000000700f67308 */ /* 0x0003e20000000800 */
[-CC-:B------:R-:W-:Y:S02]  /*6e10*/  FFMA.FTZ R31, R126, R0.reuse, -R2.reuse ;  /* 0x000000007e1f7223 */ /* 0x180fe40000010802 */
[-CC-:B------:R-:W-:Y:S02]  /*6e20*/  FFMA.FTZ R40, R124, R0.reuse, -R2.reuse ;  /* 0x000000007c287223 */ /* 0x180fe40000010802 */
[----:B------:R-:W-:-:S02]  /*6e30*/  FFMA.FTZ R41, R121, R0, -R2 ;  /* 0x0000000079297223 */ /* 0x000fc40000010802 */
[-CC-:B------:R-:W-:Y:S01]  /*6e40*/  FFMA.FTZ R88, R120, R0.reuse, -R2.reuse ;  /* 0x0000000078587223 */ /* 0x180fe20000010802 */
[----:B------:R2:W3:Y:S01]  /*6e50*/  MUFU.EX2 R247, R8 ;  /* 0x0000000800f77308 */ /* 0x0004e20000000800 */
[-CC-:B------:R-:W-:Y:S02]  /*6e60*/  FFMA.FTZ R93, R93, R0.reuse, -R2.reuse ;  /* 0x000000005d5d7223 */ /* 0x180fe40000010802 */
[-CC-:B------:R-:W-:Y:S02]  /*6e70*/  FFMA.FTZ R97, R97, R0.reuse, -R2.reuse ;  /* 0x0000000061617223 */ /* 0x180fe40000010802 */
[-CC-:B------:R-:W-:Y:S02]  /*6e80*/  FFMA.FTZ R112, R112, R0.reuse, -R2.reuse ;  /* 0x0000000070707223 */ /* 0x180fe40000010802 */
[-C--:B------:R-:W-:Y:S01]  /*6e90*/  FFMA.FTZ R118, R98, R0.reuse, -R2 ;  /* 0x0000000062767223 */ /* 0x080fe20000010802 */
[----:B------:R-:W-:Y:S01]  /*6ea0*/  MUFU.EX2 R88, R88 ;  /* 0x0000005800587308 */ /* 0x000fe20000000800 */
[----:B-1----:R-:W-:-:S02]  /*6eb0*/  FFMA.FTZ R7, R94, R0, -R6 ;  /* 0x000000005e077223 */ /* 0x002fc40000010806 */
[-C--:B------:R-:W-:Y:S02]  /*6ec0*/  FFMA.FTZ R6, R92, R0.reuse, -R6 ;  /* 0x000000005c067223 */ /* 0x080fe40000010806 */
[-CC-:B------:R-:W-:Y:S02]  /*6ed0*/  FFMA.FTZ R99, R96, R0.reuse, -R2.reuse ;  /* 0x0000000060637223 */ /* 0x180fe40000010802 */
[-C--:B------:R-:W-:Y:S01]  /*6ee0*/  FFMA.FTZ R113, R95, R0.reuse, -R2 ;  /* 0x000000005f717223 */ /* 0x080fe20000010802 */
[----:B------:R-:W-:Y:S01]  /*6ef0*/  MUFU.EX2 R245, R7 ;  /* 0x0000000700f57308 */ /* 0x000fe20000000800 */
[----:B--2---:R-:W-:Y:S01]  /*6f00*/  LOP3.LUT R8, R43, R153, R222, 0x96, !PT ;  /* 0x000000992b087212 */ /* 0x004fe200078e96de */
[-CC-:B------:R-:W-:Y:S01]  /*6f10*/  FFMA.FTZ R16, R138, R0.reuse, -R3.reuse ;  /* 0x000000008a107223 */ /* 0x180fe20000010803 */
[----:B---3--:R-:W-:Y:S01]  /*6f20*/  F2FP.BF16.PACK_AB R2, R246, R247 ;  /* 0x000000f7f602723e */ /* 0x008fe200000010ff */
[-CC-:B------:R-:W-:Y:S02]  /*6f30*/  FFMA.FTZ R17, R137, R0.reuse, -R3.reuse ;  /* 0x0000000089117223 */ /* 0x180fe40000010803 */
[-C--:B------:R-:W-:Y:S01]  /*6f40*/  FFMA.FTZ R21, R135, R0.reuse, -R3 ;  /* 0x0000000087157223 */ /* 0x080fe20000010803 */
[----:B------:R-:W-:Y:S01]  /*6f50*/  PRMT R55, R2, 0x7610, R55 ;  /* 0x0000761002377816 */ /* 0x000fe20000000037 */
[----:B------:R-:W1:Y:S01]  /*6f60*/  MUFU.EX2 R244, R6 ;  /* 0x0000000600f47308 */ /* 0x000e620000000800 */
[-CC-:B------:R-:W-:Y:S01]  /*6f70*/  FFMA.FTZ R29, R134, R0.reuse, -R3.reuse ;  /* 0x00000000861d7223 */ /* 0x180fe20000010803 */
[----:B------:R-:W-:Y:S01]  /*6f80*/  PRMT R54, R2, 0x7632, R54 ;  /* 0x0000763202367816 */ /* 0x000fe20000000036 */
[-CC-:B------:R-:W-:Y:S01]  /*6f90*/  FFMA.FTZ R32, R127, R0.reuse, -R3.reuse ;  /* 0x000000007f207223 */ /* 0x180fe20000010803 */
[----:B------:R-:W-:Y:S01]  /*6fa0*/  @!P3 HFMA2.BF16_V2 R86, -RZ.H0_H0, RZ.H0_H0, -R55.H0_H0 ;  /* 0x200000ffff56b231 */ /* 0x000fe20000340937 */
[-CC-:B------:R-:W-:Y:S01]  /*6fb0*/  FFMA.FTZ R33, R125, R0.reuse, -R3.reuse ;  /* 0x000000007d217223 */ /* 0x180fe20000010803 */
[----:B------:R-:W-:Y:S01]  /*6fc0*/  PRMT R196, R55, 0x5410, R54 ;  /* 0x0000541037c47816 */ /* 0x000fe20000000036 */
[-CC-:B------:R-:W-:Y:S01]  /*6fd0*/  FFMA.FTZ R81, R123, R0.reuse, -R3.reuse ;  /* 0x000000007b517223 */ /* 0x180fe20000010803 */
[----:B------:R-:W-:Y:S01]  /*6fe0*/  @!P2 HFMA2.BF16_V2 R98, -RZ.H0_H0, RZ.H0_H0, -R54.H0_H0 ;  /* 0x200000ffff62a231 */ /* 0x000fe20000340936 */
[-CC-:B------:R-:W-:Y:S01]  /*6ff0*/  FFMA.FTZ R82, R122, R0.reuse, -R3.reuse ;  /* 0x000000007a527223 */ /* 0x180fe20000010803 */
[----:B------:R-:W-:Y:S01]  /*7000*/  MUFU.EX2 R16, R16 ;  /* 0x0000001000107308 */ /* 0x000fe20000000800 */
[-CC-:B------:R-:W-:Y:S01]  /*7010*/  FFMA.FTZ R90, R119, R0.reuse, -R3.reuse ;  /* 0x00000000775a7223 */ /* 0x180fe20000010803 */
[----:B------:R-:W-:Y:S01]  /*7020*/  @!P3 PRMT R55, R86, 0x5410, RZ ;  /* 0x000054105637b816 */ /* 0x000fe200000000ff */
[-CC-:B------:R-:W-:Y:S01]  /*7030*/  FFMA.FTZ R92, R117, R0.reuse, -R3.reuse ;  /* 0x00000000755c7223 */ /* 0x180fe20000010803 */
[----:B------:R-:W-:Y:S01]  /*7040*/  @!P2 PRMT R54, R98, 0x5410, RZ ;  /* 0x000054106236a816 */ /* 0x000fe200000000ff */
[----:B------:R-:W-:-:S02]  /*7050*/  FFMA.FTZ R94, R115, R0, -R3 ;  /* 0x00000000735e7223 */ /* 0x000fc40000010803 */
[-CC-:B------:R-:W-:Y:S01]  /*7060*/  FFMA.FTZ R95, R114, R0.reuse, -R3.reuse ;  /* 0x00000000725f7223 */ /* 0x180fe20000010803 */
[----:B------:R-:W2:Y:S01]  /*7070*/  MUFU.EX2 R17, R17 ;  /* 0x0000001100117308 */ /* 0x000ea20000000800 */
[-CC-:B------:R-:W-:Y:S02]  /*7080*/  FFMA.FTZ R96, R111, R0.reuse, -R3.reuse ;  /* 0x000000006f607223 */ /* 0x180fe40000010803 */
[-CC-:B------:R-:W-:Y:S02]  /*7090*/  FFMA.FTZ R110, R110, R0.reuse, -R3.reuse ;  /* 0x000000006e6e7223 */ /* 0x180fe40000010803 */
[-CC-:B------:R-:W-:Y:S02]  /*70a0*/  FFMA.FTZ R106, R106, R0.reuse, -R3.reuse ;  /* 0x000000006a6a7223 */ /* 0x180fe40000010803 */
[----:B------:R-:W-:Y:S01]  /*70b0*/  FFMA.FTZ R104, R104, R0, -R3 ;  /* 0x0000000068687223 */ /* 0x000fe20000010803 */
[----:B-1----:R-:W-:Y:S01]  /*70c0*/  F2FP.BF16.PACK_AB R0, R244, R245 ;  /* 0x000000f5f400723e */ /* 0x002fe200000010ff */
[----:B------:R-:W-:Y:S01]  /*70d0*/  IMAD.WIDE.U32 R6, R129, -0x2daee0ad, RZ ;  /* 0xd2511f5381067825 */ /* 0x000fe200078e00ff */
[----:B------:R-:W-:Y:S02]  /*70e0*/  MUFU.EX2 R21, R21 ;  /* 0x0000001500157308 */ /* 0x000fe40000000800 */
[----:B------:R-:W-:Y:S01]  /*70f0*/  PRMT R53, R0, 0x7610, R53 ;  /* 0x0000761000357816 */ /* 0x000fe20000000035 */
[----:B------:R-:W-:Y:S01]  /*7100*/  IMAD.WIDE.U32 R8, R8, -0x326172a9, RZ ;  /* 0xcd9e8d5708087825 */ /* 0x000fe200078e00ff */
[----:B------:R-:W-:-:S02]  /*7110*/  PRMT R52, R0, 0x7632, R52 ;  /* 0x0000763200347816 */ /* 0x000fc40000000034 */
[----:B------:R-:W-:Y:S01]  /*7120*/  LOP3.LUT R2, R7, R190, R42, 0x96, !PT ;  /* 0x000000be07027212 */ /* 0x000fe200078e962a */
[----:B------:R-:W-:Y:S01]  /*7130*/  @!P1 HFMA2.BF16_V2 R89, -RZ.H0_H0, RZ.H0_H0, -R53.H0_H0 ;  /* 0x200000ffff599231 */ /* 0x000fe20000340935 */
[CC--:B------:R-:W-:Y:S01]  /*7140*/  LOP3.LUT R0, R9.reuse, R200.reuse, R158, 0x96, !PT ;  /* 0x000000c809007212 */ /* 0x0c0fe200078e969e */
[----:B------:R-:W-:Y:S01]  /*7150*/  @!P0 HFMA2.BF16_V2 R87, -RZ.H0_H0, RZ.H0_H0, -R52.H0_H0 ;  /* 0x200000ffff578231 */ /* 0x000fe20000340934 */
[----:B------:R-:W-:Y:S01]  /*7160*/  LOP3.LUT R28, R9, R200, R28, 0x96, !PT ;  /* 0x000000c8091c7212 */ /* 0x000fe200078e961c */
[----:B------:R-:W-:Y:S01]  /*7170*/  IMAD.WIDE.U32 R2, R2, -0x326172a9, RZ ;  /* 0xcd9e8d5702027825 */ /* 0x000fe200078e00ff */
[----:B------:R-:W-:Y:S01]  /*7180*/  LOP3.LUT R9, R25, R227, R26, 0x96, !PT ;  /* 0x000000e319097212 */ /* 0x000fe200078e961a */
[----:B------:R-:W-:Y:S01]  /*7190*/  MUFU.EX2 R98, R29 ;  /* 0x0000001d00627308 */ /* 0x000fe20000000800 */
[----:B------:R-:W-:Y:S01]  /*71a0*/  PRMT R155, R53, 0x5410, R52 ;  /* 0x00005410359b7816 */ /* 0x000fe20000000034 */
[----:B------:R-:W-:Y:S01]  /*71b0*/  IMAD.WIDE.U32 R48, R0, -0x2daee0ad, RZ ;  /* 0xd2511f5300307825 */ /* 0x000fe200078e00ff */
[----:B------:R-:W-:-:S02]  /*71c0*/  LOP3.LUT R10, R3, R203, R8, 0x96, !PT ;  /* 0x000000cb030a7212 */ /* 0x000fc400078e9608 */
[----:B------:R-:W-:Y:S01]  /*71d0*/  @!P1 PRMT R53, R89, 0x5410, RZ ;  /* 0x0000541059359816 */ /* 0x000fe200000000ff */
[----:B------:R-:W-:Y:S01]  /*71e0*/  IMAD.WIDE.U32 R14, R9, -0x2daee0ad, RZ ;  /* 0xd2511f53090e7825 */ /* 0x000fe200078e00ff */
[----:B------:R-:W-:Y:S01]  /*71f0*/  LOP3.LUT R6, R49, R202, R6, 0x96, !PT ;  /* 0x000000ca31067212 */ /* 0x000fe200078e9606 */
[----:B------:R-:W-:Y:S01]  /*7200*/  MUFU.EX2 R32, R32 ;  /* 0x0000002000207308 */ /* 0x000fe20000000800 */
[----:B------:R-:W-:Y:S01]  /*7210*/  @!P0 PRMT R52, R87, 0x5410, RZ ;  /* 0x0000541057348816 */ /* 0x000fe200000000ff */
[----:B------:R-:W-:-:S04]  /*7220*/  IMAD.WIDE.U32 R10, R10, -0x2daee0ad, RZ ;  /* 0xd2511f530a0a7825 */ /* 0x000fc800078e00ff */
[----:B------:R-:W-:Y:S01]  /*7230*/  IMAD.WIDE.U32 R6, R6, -0x326172a9, RZ ;  /* 0xcd9e8d5706067825 */ /* 0x000fe200078e00ff */
[----:B------:R-:W-:Y:S01]  /*7240*/  LOP3.LUT R3, R11, R228, R48, 0x96, !PT ;  /* 0x000000e40b037212 */ /* 0x000fe200078e9630 */
[----:B------:R-:W-:Y:S03]  /*7250*/  MUFU.EX2 R33, R33 ;  /* 0x0000002100217308 */ /* 0x000fe60000000800 */
[----:B------:R-:W-:Y:S01]  /*7260*/  LOP3.LUT R12, R7, R227, R2, 0x96, !PT ;  /* 0x000000e3070c7212 */ /* 0x000fe200078e9602 */
[----:B------:R-:W-:-:S04]  /*7270*/  IMAD.WIDE.U32 R2, R3, -0x326172a9, RZ ;  /* 0xcd9e8d5703027825 */ /* 0x000fc800078e00ff */
[----:B------:R-:W-:Y:S01]  /*7280*/  IMAD.WIDE.U32 R12, R12, -0x2daee0ad, RZ ;  /* 0xd2511f530c0c7825 */ /* 0x000fe200078e00ff */
[-C--:B------:R-:W-:Y:S01]  /*7290*/  LOP3.LUT R11, R3, R230.reuse, R6, 0x96, !PT ;  /* 0x000000e6030b7212 */ /* 0x080fe200078e9606 */
[----:B------:R-:W-:Y:S01]  /*72a0*/  MUFU.EX2 R178, R82 ;  /* 0x0000005200b27308 */ /* 0x000fe20000000800 */
[----:B------:R-:W-:Y:S02]  /*72b0*/  LOP3.LUT R3, R27, R203, R214, 0x96, !PT ;  /* 0x000000cb1b037212 */ /* 0x000fe400078e96d6 */
[----:B------:R-:W-:Y:S01]  /*72c0*/  LOP3.LUT R6, R13, R229, R10, 0x96, !PT ;  /* 0x000000e50d067212 */ /* 0x000fe200078e960a */
[----:B------:R-:W-:Y:S01]  /*72d0*/  FADD.FTZ R13, R165, R20 ;  /* 0x00000014a50d7221 */ /* 0x000fe20000010000 */
[----:B------:R-:W-:-:S03]  /*72e0*/  LOP3.LUT R27, R23, R230, R24, 0x96, !PT ;  /* 0x000000e6171b7212 */ /* 0x000fc600078e9618 */
[----:B------:R-:W-:Y:S01]  /*72f0*/  IMAD.WIDE.U32 R6, R6, -0x326172a9, RZ ;  /* 0xcd9e8d5706067825 */ /* 0x000fe200078e00ff */
[----:B------:R1:W-:Y:S04]  /*7300*/  MUFU.EX2 R10, R18 ;  /* 0x00000012000a7308 */ /* 0x0003e80000000800 */
[----:B------:R-:W-:Y:S01]  /*7310*/  LOP3.LUT R0, R7, R231, R2, 0x96, !PT ;  /* 0x000000e707007212 */ /* 0x000fe200078e9602 */
[----:B------:R-:W-:-:S03]  /*7320*/  IMAD R2, R3, -0x2daee0ad, RZ ;  /* 0xd2511f5303027824 */ /* 0x000fc600078e02ff */
[----:B------:R-:W-:Y:S01]  /*7330*/  LOP3.LUT R3, R0, 0xff, RZ, 0xc0, !PT ;  /* 0x000000ff00037812 */ /* 0x000fe200078ec0ff */
[----:B------:R-:W-:Y:S01]  /*7340*/  MUFU.EX2 R176, R90 ;  /* 0x0000005a00b07308 */ /* 0x000fe20000000800 */
[----:B------:R-:W-:Y:S02]  /*7350*/  LOP3.LUT R2, R15, R229, R2, 0x96, !PT ;  /* 0x000000e50f027212 */ /* 0x000fe400078e9602 */
[----:B------:R-:W-:Y:S02]  /*7360*/  ISETP.GE.U32.AND P4, PT, R194, R3, PT ;  /* 0x00000003c200720c */ /* 0x000fe40003f86070 */
[----:B------:R-:W-:Y:S01]  /*7370*/  LOP3.LUT R9, R0, 0xffff, RZ, 0xc0, !PT ;  /* 0x0000ffff00097812 */ /* 0x000fe200078ec0ff */
[----:B------:R-:W-:Y:S02]  /*7380*/  IMAD.WIDE.U32 R2, R2, -0x326172a9, RZ ;  /* 0xcd9e8d5702027825 */ /* 0x000fe400078e00ff */
[----:B------:R-:W-:Y:S01]  /*7390*/  MUFU.EX2 R177, R92 ;  /* 0x0000005c00b17308 */ /* 0x000fe20000000800 */
[----:B------:R-:W-:Y:S01]  /*73a0*/  SHF.R.U32.HI R9, RZ, 0x8, R9 ;  /* 0x00000008ff097819 */ /* 0x000fe20000011609 */
[----:B-1----:R-:W-:Y:S01]  /*73b0*/  FADD.FTZ R18, R172, R13 ;  /* 0x0000000dac127221 */ /* 0x002fe20000010000 */
[----:B------:R-:W-:-:S02]  /*73c0*/  LOP3.LUT R15, R3, R231, R22, 0x96, !PT ;  /* 0x000000e7030f7212 */ /* 0x000fc400078e9616 */
[C---:B------:R-:W-:Y:S02]  /*73d0*/  LOP3.LUT R22, R2.reuse, 0xffff, RZ, 0xc0, !PT ;  /* 0x0000ffff02167812 */ /* 0x040fe400078ec0ff */
[----:B------:R-:W-:Y:S01]  /*73e0*/  LOP3.LUT R25, R2, 0xff, RZ, 0xc0, !PT ;  /* 0x000000ff02197812 */ /* 0x000fe200078ec0ff */
[----:B------:R-:W-:Y:S01]  /*73f0*/  MUFU.EX2 R158, R93 ;  /* 0x0000005d009e7308 */ /* 0x000fe20000000800 */
[--C-:B------:R-:W-:Y:S02]  /*7400*/  SHF.R.U32.HI R24, RZ, 0x10, R2.reuse ;  /* 0x00000010ff187819 */ /* 0x100fe40000011602 */
[----:B------:R-:W-:Y:S02]  /*7410*/  SHF.R.U32.HI R23, RZ, 0x18, R2 ;  /* 0x00000018ff177819 */ /* 0x000fe40000011602 */
[--C-:B------:R-:W-:Y:S02]  /*7420*/  SHF.R.U32.HI R2, RZ, 0x10, R0.reuse ;  /* 0x00000010ff027819 */ /* 0x100fe40000011600 */
[----:B------:R-:W-:Y:S01]  /*7430*/  SHF.R.U32.HI R0, RZ, 0x18, R0 ;  /* 0x00000018ff007819 */ /* 0x000fe20000011600 */
[----:B------:R-:W-:Y:S01]  /*7440*/  MUFU.EX2 R97, R97 ;  /* 0x0000006100617308 */ /* 0x000fe20000000800 */
[----:B------:R-:W-:-:S02]  /*7450*/  LOP3.LUT R2, R2, 0xff, RZ, 0xc0, !PT ;  /* 0x000000ff02027812 */ /* 0x000fc400078ec0ff */
[----:B------:R-:W-:Y:S02]  /*7460*/  LOP3.LUT R9, R9, 0xffff, RZ, 0xc0, !PT ;  /* 0x0000ffff09097812 */ /* 0x000fe400078ec0ff */
[C---:B------:R-:W-:Y:S02]  /*7470*/  ISETP.GE.U32.AND P2, PT, R194.reuse, R2, PT ;  /* 0x00000002c200720c */ /* 0x040fe40003f46070 */
[----:B------:R-:W-:Y:S01]  /*7480*/  ISETP.GE.U32.AND P1, PT, R194, R0, PT ;  /* 0x00000000c200720c */ /* 0x000fe20003f26070 */
[----:B------:R-:W1:Y:S01]  /*7490*/  MUFU.EX2 R2, R19 ;  /* 0x0000001300027308 */ /* 0x000e620000000800 */
[----:B------:R-:W-:Y:S02]  /*74a0*/  LOP3.LUT R0, R6, 0xff, RZ, 0xc0, !PT ;  /* 0x000000ff06007812 */ /* 0x000fe400078ec0ff */
[----:B------:R-:W-:Y:S01]  /*74b0*/  ISETP.GE.U32.AND P0, PT, R194, R9, PT ;  /* 0x00000009c200720c */ /* 0x000fe20003f06070 */
[----:B------:R-:W-:Y:S01]  /*74c0*/  FADD.FTZ R9, R170, R169 ;  /* 0x000000a9aa097221 */ /* 0x000fe20000010000 */
[----:B------:R-:W-:Y:S01]  /*74d0*/  ISETP.GE.U32.AND P3, PT, R194, R0, PT ;  /* 0x00000000c200720c */ /* 0x000fe20003f66070 */
[----:B------:R-:W-:Y:S01]  /*74e0*/  IMAD.MOV.U32 R170, RZ, RZ, R186 ;  /* 0x000000ffffaa7224 */ /* 0x000fe200078e00ba */
[----:B--2---:R-:W-:Y:S01]  /*74f0*/  F2FP.BF16.PACK_AB R0, R17, R16 ;  /* 0x000000101100723e */ /* 0x004fe200000010ff */
[----:B------:R-:W-:Y:S01]  /*7500*/  FADD.FTZ R17, R16, R17 ;  /* 0x0000001110117221 */ /* 0x000fe20000010000 */
[----:B------:R-:W-:Y:S01]  /*7510*/  LOP3.LUT R3, R6, 0xffff, RZ, 0xc0, !PT ;  /* 0x0000ffff06037812 */ /* 0x000fe200078ec0ff */
[----:B------:R-:W-:Y:S01]  /*7520*/  MUFU.EX2 R169, R81 ;  /* 0x0000005100a97308 */ /* 0x000fe20000000800 */
[----:B------:R-:W-:-:S02]  /*7530*/  PRMT R26, R0, 0x7610, R26 ;  /* 0x00007610001a7816 */ /* 0x000fc4000000001a */
[----:B------:R-:W-:Y:S02]  /*7540*/  PRMT R20, R0, 0x7632, R20 ;  /* 0x0000763200147816 */ /* 0x000fe40000000014 */
[----:B------:R-:W-:Y:S01]  /*7550*/  SHF.R.U32.HI R0, RZ, 0x8, R3 ;  /* 0x00000008ff007819 */ /* 0x000fe20000011603 */
[----:B-1----:R-:W-:Y:S01]  /*7560*/  FADD.FTZ R16, R10, R2 ;  /* 0x000000020a107221 */ /* 0x002fe20000010000 */
[----:B------:R-:W-:Y:S01]  /*7570*/  F2FP.BF16.PACK_AB R2, R2, R10 ;  /* 0x0000000a0202723e */ /* 0x000fe200000010ff */
[----:B------:R-:W-:Y:S01]  /*7580*/  @!P4 HFMA2.BF16_V2 R111, -RZ.H0_H0, RZ.H0_H0, -R26.H0_H0 ;  /* 0x200000ffff6fc231 */ /* 0x000fe2000034091a */
[--C-:B------:R-:W-:Y:S01]  /*7590*/  SHF.R.U32.HI R7, RZ, 0x10, R6.reuse ;  /* 0x00000010ff077819 */ /* 0x100fe20000011606 */
[----:B------:R-:W-:Y:S01]  /*75a0*/  @!P0 HFMA2.BF16_V2 R114, -RZ.H0_H0, RZ.H0_H0, -R20.H0_H0 ;  /* 0x200000ffff728231 */ /* 0x000fe20000340914 */
[----:B------:R-:W-:Y:S01]  /*75b0*/  SHF.R.U32.HI R6, RZ, 0x18, R6 ;  /* 0x00000018ff067819 */ /* 0x000fe20000011606 */
[----:B------:R-:W1:Y:S01]  /*75c0*/  MUFU.EX2 R10, R30 ;  /* 0x0000001e000a7308 */ /* 0x000e620000000800 */
[----:B------:R-:W-:Y:S01]  /*75d0*/  PRMT R38, R2, 0x7610, R38 ;  /* 0x0000761002267816 */ /* 0x000fe20000000026 */
[----:B------:R-:W-:Y:S01]  /*75e0*/  FADD.FTZ R19, R168, R9 ;  /* 0x00000009a8137221 */ /* 0x000fe20000010000 */
[----:B------:R-:W-:Y:S01]  /*75f0*/  PRMT R37, R2, 0x7632, R37 ;  /* 0x0000763202257816 */ /* 0x000fe20000000025 */
[----:B------:R-:W-:Y:S01]  /*7600*/  IMAD.WIDE.U32 R2, R11, -0x2daee0ad, RZ ;  /* 0xd2511f530b027825 */ /* 0x000fe200078e00ff */
[----:B------:R-:W-:Y:S01]  /*7610*/  LOP3.LUT R0, R0, 0xffff, RZ, 0xc0, !PT ;  /* 0x0000ffff00007812 */ /* 0x000fe200078ec0ff */
[----:B------:R-:W-:Y:S01]  /*7620*/  @!P2 HFMA2.BF16_V2 R117, -RZ.H0_H0, RZ.H0_H0, -R38.H0_H0 ;  /* 0x200000ffff75a231 */ /* 0x000fe20000340926 */
[----:B------:R-:W-:Y:S01]  /*7630*/  PRMT R124, R26, 0x5410, R20 ;  /* 0x000054101a7c7816 */ /* 0x000fe20000000014 */
[----:B------:R-:W2:Y:S01]  /*7640*/  MUFU.EX2 R11, R31 ;  /* 0x0000001f000b7308 */ /* 0x000ea20000000800 */
[----:B------:R-:W-:Y:S01]  /*7650*/  @!P4 PRMT R26, R111, 0x5410, RZ ;  /* 0x000054106f1ac816 */ /* 0x000fe200000000ff */
[----:B------:R-:W-:Y:S01]  /*7660*/  @!P1 HFMA2.BF16_V2 R119, -RZ.H0_H0, RZ.H0_H0, -R37.H0_H0 ;  /* 0x200000ffff779231 */ /* 0x000fe20000340925 */
[----:B------:R-:W-:-:S02]  /*7670*/  ISETP.GE.U32.AND P4, PT, R194, R6, PT ;  /* 0x00000006c200720c */ /* 0x000fc40003f86070 */
[----:B------:R-:W-:Y:S02]  /*7680*/  @!P0 PRMT R20, R114, 0x5410, RZ ;  /* 0x0000541072148816 */ /* 0x000fe400000000ff */
[----:B------:R-:W-:Y:S01]  /*7690*/  ISETP.GE.U32.AND P0, PT, R194, R0, PT ;  /* 0x00000000c200720c */ /* 0x000fe20003f06070 */
[----:B-1----:R-:W-:Y:S01]  /*76a0*/  FADD.FTZ R9, R10, R16 ;  /* 0x000000100a097221 */ /* 0x002fe20000010000 */
[----:B------:R-:W-:Y:S01]  /*76b0*/  F2FP.BF16.PACK_AB R6, R98, R21 ;  /* 0x000000156206723e */ /* 0x000fe200000010ff */
[----:B------:R-:W-:Y:S01]  /*76c0*/  FADD.FTZ R21, R21, R17 ;  /* 0x0000001115157221 */ /* 0x000fe20000010000 */
[----:B------:R-:W-:Y:S01]  /*76d0*/  LOP3.LUT R0, R3, R252, R12, 0x96, !PT ;  /* 0x000000fc03007212 */ /* 0x000fe200078e960c */
[----:B------:R-:W-:Y:S01]  /*76e0*/  MUFU.EX2 R30, R40 ;  /* 0x00000028001e7308 */ /* 0x000fe20000000800 */
[C---:B------:R-:W-:Y:S02]  /*76f0*/  PRMT R51, R6.reuse, 0x7610, R51 ;  /* 0x0000761006337816 */ /* 0x040fe40000000033 */
[----:B------:R-:W-:Y:S01]  /*7700*/  PRMT R50, R6, 0x7632, R50 ;  /* 0x0000763206327816 */ /* 0x000fe20000000032 */
[----:B--2---:R-:W-:Y:S01]  /*7710*/  FADD.FTZ R17, R11, R9 ;  /* 0x000000090b117221 */ /* 0x004fe20000010000 */
[----:B------:R-:W-:Y:S01]  /*7720*/  SHF.R.U32.HI R6, RZ, 0x10, R0 ;  /* 0x00000010ff067819 */ /* 0x000fe20000011600 */
[----:B------:R-:W-:Y:S01]  /*7730*/  @!P3 HFMA2.BF16_V2 R120, -RZ.H0_H0, RZ.H0_H0, -R51.H0_H0 ;  /* 0x200000ffff78b231 */ /* 0x000fe20000340933 */
[----:B------:R-:W-:Y:S01]  /*7740*/  PRMT R115, R38, 0x5410, R37 ;  /* 0x0000541026737816 */ /* 0x000fe20000000025 */
[----:B------:R-:W-:Y:S01]  /*7750*/  @!P0 HFMA2.BF16_V2 R121, -RZ.H0_H0, RZ.H0_H0, -R50.H0_H0 ;  /* 0x200000ffff798231 */ /* 0x000fe20000340932 */
[----:B------:R-:W-:Y:S01]  /*7760*/  LOP3.LUT R6, R6, 0xff, RZ, 0xc0, !PT ;  /* 0x000000ff06067812 */ /* 0x000fe200078ec0ff */
[----:B------:R-:W1:Y:S01]  /*7770*/  MUFU.EX2 R31, R41 ;  /* 0x00000029001f7308 */ /* 0x000e620000000800 */
[----:B------:R-:W-:-:S02]  /*7780*/  LOP3.LUT R7, R7, 0xff, RZ, 0xc0, !PT ;  /* 0x000000ff07077812 */ /* 0x000fc400078ec0ff */
[----:B------:R-:W-:Y:S02]  /*7790*/  @!P1 PRMT R37, R119, 0x5410, RZ ;  /* 0x0000541077259816 */ /* 0x000fe400000000ff */
[----:B------:R-:W-:Y:S02]  /*77a0*/  ISETP.GE.U32.AND P1, PT, R194, R6, PT ;  /* 0x00000006c200720c */ /* 0x000fe40003f26070 */
[----:B------:R-:W-:Y:S01]  /*77b0*/  @!P2 PRMT R38, R117, 0x5410, RZ ;  /* 0x000054107526a816 */ /* 0x000fe200000000ff */
[----:B------:R-:W2:Y:S01]  /*77c0*/  MUFU.EX2 R168, R91 ;  /* 0x0000005b00a87308 */ /* 0x000ea20000000800 */
[----:B------:R-:W-:Y:S02]  /*77d0*/  LOP3.LUT R6, R0, 0xff, RZ, 0xc0, !PT ;  /* 0x000000ff00067812 */ /* 0x000fe400078ec0ff */
[----:B------:R-:W-:Y:S02]  /*77e0*/  ISETP.GE.U32.AND P2, PT, R194, R7, PT ;  /* 0x00000007c200720c */ /* 0x000fe40003f46070 */
[----:B------:R-:W-:-:S02]  /*77f0*/  PRMT R114, R51, 0x5410, R50 ;  /* 0x0000541033727816 */ /* 0x000fc40000000032 */
[----:B------:R-:W-:Y:S01]  /*7800*/  @!P3 PRMT R51, R120, 0x5410, RZ ;  /* 0x000054107833b816 */ /* 0x000fe200000000ff */
[----:B------:R-:W-:Y:S01]  /*7810*/  MUFU.EX2 R225, R94 ;  /* 0x0000005e00e17308 */ /* 0x000fe20000000800 */
[----:B------:R-:W-:Y:S02]  /*7820*/  ISETP.GE.U32.AND P3, PT, R194, R6, PT ;  /* 0x00000006c200720c */ /* 0x000fe40003f66070 */
[----:B------:R-:W-:Y:S01]  /*7830*/  F2FP.BF16.PACK_AB R7, R11, R10 ;  /* 0x0000000a0b07723e */ /* 0x000fe200000010ff */
[----:B------:R-:W-:Y:S01]  /*7840*/  IMAD.WIDE.U32 R10, R28, -0x2daee0ad, RZ ;  /* 0xd2511f531c0a7825 */ /* 0x000fe200078e00ff */
[----:B------:R-:W-:Y:S02]  /*7850*/  SHF.R.U32.HI R6, RZ, 0x18, R0 ;  /* 0x00000018ff067819 */ /* 0x000fe40000011600 */
[----:B------:R-:W-:Y:S01]  /*7860*/  @!P0 PRMT R50, R121, 0x5410, RZ ;  /* 0x0000541079328816 */ /* 0x000fe200000000ff */
[----:B------:R-:W3:Y:S01]  /*7870*/  MUFU.EX2 R236, R95 ;  /* 0x0000005f00ec7308 */ /* 0x000ee20000000800 */
[----:B------:R-:W-:-:S02]  /*7880*/  LOP3.LUT R0, R0, 0xffff, RZ, 0xc0, !PT ;  /* 0x0000ffff00007812 */ /* 0x000fc400078ec0ff */
[----:B------:R-:W-:Y:S02]  /*7890*/  ISETP.GE.U32.AND P0, PT, R194, R6, PT ;  /* 0x00000006c200720c */ /* 0x000fe40003f06070 */
[C---:B------:R-:W-:Y:S02]  /*78a0*/  PRMT R46, R7.reuse, 0x7610, R46 ;  /* 0x00007610072e7816 */ /* 0x040fe4000000002e */
[----:B------:R-:W-:Y:S01]  /*78b0*/  PRMT R44, R7, 0x7632, R44 ;  /* 0x00007632072c7816 */ /* 0x000fe2000000002c */
[----:B------:R-:W-:Y:S01]  /*78c0*/  IMAD.WIDE.U32 R6, R152, -0x2daee0ad, RZ ;  /* 0xd2511f5398067825 */ /* 0x000fe200078e00ff */
[----:B------:R-:W-:Y:S01]  /*78d0*/  SHF.R.U32.HI R0, RZ, 0x8, R0 ;  /* 0x00000008ff007819 */ /* 0x000fe20000011600 */
[----:B------:R-:W-:Y:S01]  /*78e0*/  @!P2 HFMA2.BF16_V2 R122, -RZ.H0_H0, RZ.H0_H0, -R46.H0_H0 ;  /* 0x200000ffff7aa231 */ /* 0x000fe2000034092e */
[----:B------:R-:W-:Y:S01]  /*78f0*/  PRMT R111, R46, 0x5410, R44 ;  /* 0x000054102e6f7816 */ /* 0x000fe2000000002c */
[----:B------:R-:W-:Y:S01]  /*7900*/  @!P4 HFMA2.BF16_V2 R123, -RZ.H0_H0, RZ.H0_H0, -R44.H0_H0 ;  /* 0x200000ffff7bc231 */ /* 0x000fe2000034092c */
[----:B------:R-:W-:Y:S01]  /*7910*/  LOP3.LUT R7, R7, R190, R42, 0x96, !PT ;  /* 0x000000be07077212 */ /* 0x000fe200078e962a */
[----:B------:R-:W-:Y:S01]  /*7920*/  MUFU.EX2 R233, R96 ;  /* 0x0000006000e97308 */ /* 0x000fe20000000800 */
[----:B------:R-:W-:-:S02]  /*7930*/  LOP3.LUT R0, R0, 0xffff, RZ, 0xc0, !PT ;  /* 0x0000ffff00007812 */ /* 0x000fc400078ec0ff */
[----:B------:R-:W-:Y:S01]  /*7940*/  LOP3.LUT R12, R11, R202, R6, 0x96, !PT ;  /* 0x000000ca0b0c7212 */ /* 0x000fe200078e9606 */
[----:B------:R-:W-:Y:S01]  /*7950*/  IMAD.WIDE.U32 R6, R7, -0x326172a9, RZ ;  /* 0xcd9e8d5707067825 */ /* 0x000fe200078e00ff */
[----:B------:R-:W-:Y:S02]  /*7960*/  @!P2 PRMT R46, R122, 0x5410, RZ ;  /* 0x000054107a2ea816 */ /* 0x000fe400000000ff */
[----:B------:R-:W-:Y:S01]  /*7970*/  ISETP.GE.U32.AND P2, PT, R194, R0, PT ;  /* 0x00000000c200720c */ /* 0x000fe20003f46070 */
[----:B------:R-:W-:Y:S01]  /*7980*/  IMAD.WIDE.U32 R12, R12, -0x326172a9, RZ ;  /* 0xcd9e8d570c0c7825 */ /* 0x000fe200078e00ff */
[----:B------:R-:W-:Y:S01]  /*7990*/  F2FP.BF16.PACK_AB R0, R33, R32 ;  /* 0x000000202100723e */ /* 0x000fe200000010ff */
[----:B------:R4:W-:Y:S01]  /*79a0*/  MUFU.EX2 R234, R110 ;  /* 0x0000006e00ea7308 */ /* 0x0009e20000000800 */
[----:B------:R-:W-:Y:S02]  /*79b0*/  LOP3.LUT R7, R7, R203, R8, 0x96, !PT ;  /* 0x000000cb07077212 */ /* 0x000fe400078e9608 */
[----:B------:R-:W-:-:S02]  /*79c0*/  LOP3.LUT R8, R13, R227, R6, 0x96, !PT ;  /* 0x000000e30d087212 */ /* 0x000fc400078e9606 */
[C---:B------:R-:W-:Y:S01]  /*79d0*/  PRMT R42, R0.reuse, 0x7632, R42 ;  /* 0x00007632002a7816 */ /* 0x040fe2000000002a */
[----:B------:R-:W-:Y:S01]  /*79e0*/  IMAD.WIDE.U32 R6, R7, -0x2daee0ad, RZ ;  /* 0xd2511f5307067825 */ /* 0x000fe200078e00ff */
[----:B------:R-:W-:Y:S01]  /*79f0*/  PRMT R43, R0, 0x7610, R43 ;  /* 0x00007610002b7816 */ /* 0x000fe2000000002b */
[----:B------:R5:W-:Y:S01]  /*7a00*/  MUFU.EX2 R232, R104 ;  /* 0x0000006800e87308 */ /* 0x000be20000000800 */
[----:B-1----:R-:W-:Y:S01]  /*7a10*/  F2FP.BF16.PACK_AB R0, R31, R30 ;  /* 0x0000001e1f00723e */ /* 0x002fe200000010ff */
[----:B------:R-:W-:Y:S01]  /*7a20*/  IMAD.WIDE.U32 R8, R8, -0x2daee0ad, RZ ;  /* 0xd2511f5308087825 */ /* 0x000fe200078e00ff */
[----:B------:R-:W-:Y:S01]  /*7a30*/  @!P2 HFMA2.BF16_V2 R127, -RZ.H0_H0, RZ.H0_H0, -R42.H0_H0 ;  /* 0x200000ffff7fa231 */ /* 0x000fe2000034092a */
[----:B------:R-:W-:Y:S01]  /*7a40*/  LOP3.LUT R7, R7, R228, R10, 0x96, !PT ;  /* 0x000000e407077212 */ /* 0x000fe200078e960a */
[----:B------:R-:W-:Y:S01]  /*7a50*/  @!P3 HFMA2.BF16_V2 R125, -RZ.H0_H0, RZ.H0_H0, -R43.H0_H0 ;  /* 0x200000ffff7db231 */ /* 0x000fe2000034092b */
[C---:B------:R-:W-:Y:S02]  /*7a60*/  PRMT R41, R0.reuse, 0x7610, R41 ;  /* 0x0000761000297816 */ /* 0x040fe40000000029 */
[----:B------:R-:W-:Y:S01]  /*7a70*/  PRMT R40, R0, 0x7632, R40 ;  /* 0x0000763200287816 */ /* 0x000fe20000000028 */
[----:B----4-:R-:W-:Y:S01]  /*7a80*/  IMAD.MOV.U32 R110, RZ, RZ, R230 ;  /* 0x000000ffff6e7224 */ /* 0x010fe200078e00e6 */
[----:B------:R-:W-:Y:S01]  /*7a90*/  LOP3.LUT R0, R2, 0xff, RZ, 0xc0, !PT ;  /* 0x000000ff02007812 */ /* 0x000fe200078ec0ff */
[----:B------:R-:W-:Y:S01]  /*7aa0*/  @!P1 HFMA2.BF16_V2 R131, -RZ.H0_H0, RZ.H0_H0, -R41.H0_H0 ;  /* 0x200000ffff839231 */ /* 0x000fe20000340929 */
[----:B------:R-:W-:Y:S01]  /*7ab0*/  LOP3.LUT R9, R9, R229, R6, 0x96, !PT ;  /* 0x000000e509097212 */ /* 0x000fe200078e9606 */
[----:B------:R-:W-:Y:S01]  /*7ac0*/  IMAD.WIDE.U32 R6, R7, -0x326172a9, RZ ;  /* 0xcd9e8d5707067825 */ /* 0x000fe200078e00ff */
[----:B------:R-:W-:Y:S01]  /*7ad0*/  PRMT R126, R43, 0x5410, R42 ;  /* 0x000054102b7e7816 */ /* 0x000fe2000000002a */
[----:B------:R-:W-:Y:S01]  /*7ae0*/  @!P0 HFMA2.BF16_V2 R130, -RZ.H0_H0, RZ.H0_H0, -R40.H0_H0 ;  /* 0x200000ffff828231 */ /* 0x000fe20000340928 */
[----:B------:R-:W-:Y:S01]  /*7af0*/  @!P2 PRMT R42, R127, 0x5410, RZ ;  /* 0x000054107f2aa816 */ /* 0x000fe200000000ff */
[----:B-----5:R-:W-:Y:S01]  /*7b00*/  IMAD.MOV.U32 R104, RZ, RZ, R227 ;  /* 0x000000ffff687224 */ /* 0x020fe200078e00e3 */
[----:B------:R-:W-:Y:S01]  /*7b10*/  ISETP.GE.U32.AND P2, PT, R194, R0, PT ;  /* 0x00000000c200720c */ /* 0x000fe20003f46070 */
[----:B------:R-:W-:Y:S01]  /*7b20*/  MUFU.EX2 R227, R118 ;  /* 0x0000007600e37308 */ /* 0x000fe20000000800 */
[----:B------:R-:W-:-:S02]  /*7b30*/  SHF.R.U32.HI R0, RZ, 0x18, R2 ;  /* 0x00000018ff007819 */ /* 0x000fc40000011602 */
[----:B------:R-:W-:Y:S02]  /*7b40*/  LOP3.LUT R10, R2, 0xffff, RZ, 0xc0, !PT ;  /* 0x0000ffff020a7812 */ /* 0x000fe400078ec0ff */
[----:B------:R-:W-:Y:S01]  /*7b50*/  SHF.R.U32.HI R11, RZ, 0x10, R2 ;  /* 0x00000010ff0b7819 */ /* 0x000fe20000011602 */
[----:B------:R-:W-:Y:S01]  /*7b60*/  IMAD.WIDE.U32 R2, R9, -0x326172a9, RZ ;  /* 0xcd9e8d5709027825 */ /* 0x000fe200078e00ff */
[----:B------:R-:W-:Y:S02]  /*7b70*/  @!P3 PRMT R43, R125, 0x5410, RZ ;  /* 0x000054107d2bb816 */ /* 0x000fe400000000ff */
[----:B------:R-:W-:Y:S01]  /*7b80*/  PRMT R125, R41, 0x5410, R40 ;  /* 0x00005410297d7816 */ /* 0x000fe20000000028 */
[----:B------:R-:W-:Y:S01]  /*7b90*/  FADD.FTZ R9, R98, R21 ;  /* 0x0000001562097221 */ /* 0x000fe20000010000 */
[----:B------:R-:W-:Y:S02]  /*7ba0*/  @!P1 PRMT R41, R131, 0x5410, RZ ;  /* 0x0000541083299816 */ /* 0x000fe400000000ff */
[----:B------:R-:W-:Y:S01]  /*7bb0*/  ISETP.GE.U32.AND P1, PT, R194, R0, PT ;  /* 0x00000000c200720c */ /* 0x000fe20003f26070 */
[----:B------:R-:W-:Y:S01]  /*7bc0*/  FADD.FTZ R9, R32, R9 ;  /* 0x0000000920097221 */ /* 0x000fe20000010000 */
[----:B------:R-:W-:Y:S01]  /*7bd0*/  LOP3.LUT R12, R7, R230, R12, 0x96, !PT ;  /* 0x000000e6070c7212 */ /* 0x000fe200078e960c */
[----:B------:R-:W-:Y:S01]  /*7be0*/  IMAD.SHL.U32 R32, R187, 0x8, RZ ;  /* 0x00000008bb207824 */ /* 0x000fe200078e00ff */
[----:B------:R-:W-:Y:S01]  /*7bf0*/  LOP3.LUT R6, R3, R231, R6, 0x96, !PT ;  /* 0x000000e703067212 */ /* 0x000fe200078e9606 */
[----:B------:R-:W-:Y:S01]  /*7c00*/  MUFU.EX2 R230, R113 ;  /* 0x0000007100e67308 */ /* 0x000fe20000000800 */
[C---:B------:R-:W-:Y:S01]  /*7c10*/  LOP3.LUT R7, R2.reuse, 0xff, RZ, 0xc0, !PT ;  /* 0x000000ff02077812 */ /* 0x040fe200078ec0ff */
[----:B------:R-:W-:Y:S01]  /*7c20*/  FADD.FTZ R96, R33, R9 ;  /* 0x0000000921607221 */ /* 0x000fe20000010000 */
[----:B------:R-:W-:Y:S01]  /*7c30*/  LOP3.LUT R16, R2, 0xffff, RZ, 0xc0, !PT ;  /* 0x0000ffff02107812 */ /* 0x000fe200078ec0ff */
[----:B------:R-:W-:Y:S01]  /*7c40*/  IMAD.WIDE R32, R32, 0x2, R34 ;  /* 0x0000000220207825 */ /* 0x000fe200078e0222 */
[----:B------:R-:W-:-:S02]  /*7c50*/  SHF.R.U32.HI R13, RZ, 0x10, R2 ;  /* 0x00000010ff0d7819 */ /* 0x000fc40000011602 */
[----:B------:R-:W-:Y:S01]  /*7c60*/  SHF.R.U32.HI R0, RZ, 0x18, R2 ;  /* 0x00000018ff007819 */ /* 0x000fe20000011602 */
[----:B------:R-:W-:Y:S01]  /*7c70*/  IMAD.WIDE.U32 R2, R27, -0x2daee0ad, RZ ;  /* 0xd2511f531b027825 */ /* 0x000fe200078e00ff */
[----:B------:R-:W-:Y:S01]  /*7c80*/  @!P0 PRMT R40, R130, 0x5410, RZ ;  /* 0x0000541082288816 */ /* 0x000fe200000000ff */
[----:B------:R-:W-:Y:S01]  /*7c90*/  ST.E.U16 [R32.64], R36 ;  /* 0x0000002420007985 */ /* 0x000fe2000c101504 */
[----:B------:R-:W-:Y:S02]  /*7ca0*/  ISETP.GE.U32.AND P0, PT, R194, R7, PT ;  /* 0x00000007c200720c */ /* 0x000fe40003f06070 */
[----:B------:R-:W-:Y:S01]  /*7cb0*/  LOP3.LUT R45, R3, R252, R14, 0x96, !PT ;  /* 0x000000fc032d7212 */ /* 0x000fe200078e960e */
[----:B------:R-:W-:Y:S01]  /*7cc0*/  ST.E.U16 [R32.64+0x2], R39 ;  /* 0x0000022720007985 */ /* 0x000fe2000c101504 */
[C---:B------:R-:W-:Y:S02]  /*7cd0*/  LOP3.LUT R83, R2.reuse, 0xffff, RZ, 0xc0, !PT ;  /* 0x0000ffff02537812 */ /* 0x040fe400078ec0ff */
[----:B------:R-:W-:-:S02]  /*7ce0*/  LOP3.LUT R86, R2, 0xff, RZ, 0xc0, !PT ;  /* 0x000000ff02567812 */ /* 0x000fc400078ec0ff */
[--C-:B------:R-:W-:Y:S02]  /*7cf0*/  SHF.R.U32.HI R84, RZ, 0x10, R2.reuse ;  /* 0x00000010ff547819 */ /* 0x100fe40000011602 */
[----:B------:R-:W-:Y:S01]  /*7d00*/  SHF.R.U32.HI R85, RZ, 0x18, R2 ;  /* 0x00000018ff557819 */ /* 0x000fe20000011602 */
[----:B------:R-:W-:Y:S01]  /*7d10*/  IMAD.WIDE.U32 R2, R12, -0x2daee0ad, RZ ;  /* 0xd2511f530c027825 */ /* 0x000fe200078e00ff */
[----:B------:R-:W-:Y:S02]  /*7d20*/  @!P4 PRMT R44, R123, 0x5410, RZ ;  /* 0x000054107b2cc816 */ /* 0x000fe400000000ff */
[----:B------:R-:W-:Y:S02]  /*7d30*/  ISETP.GE.U32.AND P4, PT, R194, R0, PT ;  /* 0x00000000c200720c */ /* 0x000fe40003f86070 */
[C---:B------:R-:W-:Y:S02]  /*7d40*/  LOP3.LUT R7, R2.reuse, 0xff, RZ, 0xc0, !PT ;  /* 0x000000ff02077812 */ /* 0x040fe400078ec0ff */
[----:B------:R-:W-:-:S02]  /*7d50*/  LOP3.LUT R29, R2, 0xffff, RZ, 0xc0, !PT ;  /* 0x0000ffff021d7812 */ /* 0x000fc400078ec0ff */
[--C-:B------:R-:W-:Y:S02]  /*7d60*/  SHF.R.U32.HI R28, RZ, 0x10, R2.reuse ;  /* 0x00000010ff1c7819 */ /* 0x100fe40000011602 */
[----:B------:R-:W-:Y:S02]  /*7d70*/  SHF.R.U32.HI R12, RZ, 0x18, R2 ;  /* 0x00000018ff0c7819 */ /* 0x000fe40000011602 */
[----:B------:R-:W-:Y:S02]  /*7d80*/  SHF.R.U32.HI R2, RZ, 0x8, R22 ;  /* 0x00000008ff027819 */ /* 0x000fe40000011616 */
[----:B------:R-:W-:Y:S01]  /*7d90*/  LOP3.LUT R0, R3, R252, R8, 0x96, !PT ;  /* 0x000000fc03007212 */ /* 0x000fe200078e9608 */
[----:B------:R-:W-:Y:S01]  /*7da0*/  FADD.FTZ R8, R173, R19 ;  /* 0x00000013ad087221 */ /* 0x000fe20000010000 */
[----:B------:R-:W-:Y:S02]  /*7db0*/  PRMT R89, R25, 0x5410, R2 ;  /* 0x0000541019597816 */ /* 0x000fe40000000002 */
[----:B------:R-:W-:Y:S01]  /*7dc0*/  LOP3.LUT R2, R24, 0xff, RZ, 0xc0, !PT ;  /* 0x000000ff18027812 */ /* 0x000fe200078ec0ff */
[----:B------:R-:W-:Y:S01]  /*7dd0*/  FADD.FTZ R27, R175, R8 ;  /* 0x00000008af1b7221 */ /* 0x000fe20000010000 */
[----:B------:R-:W-:Y:S01]  /*7de0*/  SHF.R.U32.HI R3, RZ, 0x8, R10 ;  /* 0x00000008ff037819 */ /* 0x000fe2000001160a */
[----:B------:R-:W-:Y:S01]  /*7df0*/  FADD.FTZ R10, R30, R17 ;  /* 0x000000111e0a7221 */ /* 0x000fe20000010000 */
[----:B------:R-:W-:Y:S01]  /*7e00*/  PRMT R87, R2, 0x5410, R23 ;  /* 0x0000541002577816 */ /* 0x000fe20000000017 */
[----:B------:R-:W-:Y:S01]  /*7e10*/  IMAD.SHL.U32 R30, R187, 0x40, RZ ;  /* 0x00000040bb1e7824 */ /* 0x000fe200078e00ff */
[----:B------:R-:W-:Y:S01]  /*7e20*/  F2FP.BF16.PACK_AB R23, R178, R169 ;  /* 0x000000a9b217723e */ /* 0x000fe200000010ff */
[----:B------:R-:W-:Y:S01]  /*7e30*/  FADD.FTZ R95, R179, R27 ;  /* 0x0000001bb35f7221 */ /* 0x000fe20000010000 */
[----:B------:R-:W-:Y:S01]  /*7e40*/  LOP3.LUT R2, R3, 0xffff, RZ, 0xc0, !PT ;  /* 0x0000ffff03027812 */ /* 0x000fe200078ec0ff */
[----:B------:R-:W-:Y:S01]  /*7e50*/  IMAD.MOV.U32 R179, RZ, RZ, R190 ;  /* 0x000000ffffb37224 */ /* 0x000fe200078e00be */
[----:B------:R-:W-:Y:S01]  /*7e60*/  PRMT R22, R23, 0x7632, R22 ;  /* 0x0000763217167816 */ /* 0x000fe20000000016 */
[----:B------:R-:W-:Y:S01]  /*7e70*/  @!P2 HFMA2.BF16_V2 R133, -RZ.H0_H0, RZ.H0_H0, -R23.H0_H0 ;  /* 0x200000ffff85a231 */ /* 0x000fe20000340917 */
[----:B------:R-:W-:-:S02]  /*7e80*/  ISETP.GE.U32.AND P3, PT, R194, R2, PT ;  /* 0x00000002c200720c */ /* 0x000fc40003f66070 */
[----:B------:R-:W-:Y:S01]  /*7e90*/  LOP3.LUT R2, R11, 0xff, RZ, 0xc0, !PT ;  /* 0x000000ff0b027812 */ /* 0x000fe200078ec0ff */
[----:B------:R-:W-:Y:S01]  /*7ea0*/  FADD.FTZ R11, R174, R18 ;  /* 0x00000012ae0b7221 */ /* 0x000fe20000010000 */
[----:B------:R-:W-:Y:S02]  /*7eb0*/  PRMT R98, R23, 0x5410, R22 ;  /* 0x0000541017627816 */ /* 0x000fe40000000016 */
[----:B------:R-:W-:Y:S02]  /*7ec0*/  @!P2 PRMT R23, R133, 0x5410, RZ ;  /* 0x000054108517a816 */ /* 0x000fe400000000ff */
[----:B------:R-:W-:Y:S02]  /*7ed0*/  ISETP.GE.U32.AND P2, PT, R194, R2, PT ;  /* 0x00000002c200720c */ /* 0x000fe40003f46070 */
[----:B------:R-:W-:Y:S02]  /*7ee0*/  LOP3.LUT R2, R6, 0xffff, RZ, 0xc0, !PT ;  /* 0x0000ffff06027812 */ /* 0x000fe400078ec0ff */
[----:B--2---:R-:W-:Y:S01]  /*7ef0*/  F2FP.BF16.PACK_AB R25, R168, R88 ;  /* 0x00000058a819723e */ /* 0x004fe200000010ff */
[----:B------:R-:W-:Y:S01]  /*7f00*/  @!P3 HFMA2.BF16_V2 R132, -RZ.H0_H0, RZ.H0_H0, -R22.H0_H0 ;  /* 0x200000ffff84b231 */ /* 0x000fe20000340916 */
[----:B------:R-:W-:-:S02]  /*7f10*/  LOP3.LUT R3, R6, 0xff, RZ, 0xc0, !PT ;  /* 0x000000ff06037812 */ /* 0x000fc400078ec0ff */
[----:B------:R-:W-:Y:S02]  /*7f20*/  SHF.R.U32.HI R2, RZ, 0x8, R2 ;  /* 0x00000008ff027819 */ /* 0x000fe40000011602 */
[----:B------:R-:W-:Y:S02]  /*7f30*/  @!P3 PRMT R22, R132, 0x5410, RZ ;  /* 0x000054108416b816 */ /* 0x000fe400000000ff */
[C---:B------:R-:W-:Y:S01]  /*7f40*/  PRMT R24, R25.reuse, 0x7632, R24 ;  /* 0x0000763219187816 */ /* 0x040fe20000000018 */
[----:B------:R-:W-:Y:S01]  /*7f50*/  @!P2 HFMA2.BF16_V2 R134, -RZ.H0_H0, RZ.H0_H0, -R25.H0_H0 ;  /* 0x200000ffff86a231 */ /* 0x000fe20000340919 */
[----:B------:R-:W-:Y:S02]  /*7f60*/  ISETP.GE.U32.AND P3, PT, R194, R3, PT ;  /* 0x00000003c200720c */ /* 0x000fe40003f66070 */
[----:B------:R-:W-:Y:S01]  /*7f70*/  LOP3.LUT R2, R2, 0xffff, RZ, 0xc0, !PT ;  /* 0x0000ffff02027812 */ /* 0x000fe200078ec0ff */
[----:B------:R-:W-:Y:S01]  /*7f80*/  @!P1 HFMA2.BF16_V2 R135, -RZ.H0_H0, RZ.H0_H0, -R24.H0_H0 ;  /* 0x200000ffff879231 */ /* 0x000fe20000340918 */
[----:B------:R-:W-:-:S02]  /*7f90*/  PRMT R92, R25, 0x5410, R24 ;  /* 0x00005410195c7816 */ /* 0x000fc40000000018 */
[----:B------:R-:W-:Y:S02]  /*7fa0*/  @!P2 PRMT R25, R134, 0x5410, RZ ;  /* 0x000054108619a816 */ /* 0x000fe400000000ff */
[C---:B------:R-:W-:Y:S02]  /*7fb0*/  ISETP.GE.U32.AND P2, PT, R194.reuse, R2, PT ;  /* 0x00000002c200720c */ /* 0x040fe40003f46070 */
[--C-:B------:R-:W-:Y:S02]  /*7fc0*/  SHF.R.U32.HI R2, RZ, 0x18, R6.reuse ;  /* 0x00000018ff027819 */ /* 0x100fe40000011606 */
[----:B------:R-:W-:Y:S02]  /*7fd0*/  F2FP.BF16.PACK_AB R21, R177, R176 ;  /* 0x000000b0b115723e */ /* 0x000fe400000010ff */
[----:B------:R-:W-:Y:S02]  /*7fe0*/  @!P1 PRMT R24, R135, 0x5410, RZ ;  /* 0x0000541087189816 */ /* 0x000fe400000000ff */
[----:B------:R-:W-:Y:S01]  /*7ff0*/  ISETP.GE.U32.AND P1, PT, R194, R2, PT ;  /* 0x00000002c200720c */ /* 0x000fe20003f26070 */
[----:B------:R-:W-:Y:S01]  /*8000*/  @!P3 HFMA2.BF16_V2 R137, -RZ.H0_H0, RZ.H0_H0, -R21.H0_H0 ;  /* 0x200000ffff89b231 */ /* 0x000fe20000340915 */
[----:B------:R-:W-:-:S02]  /*8010*/  SHF.R.U32.HI R2, RZ, 0x10, R6 ;  /* 0x00000010ff027819 */ /* 0x000fc40000011606 */
[----:B------:R-:W-:Y:S02]  /*8020*/  PRMT R17, R21, 0x7632, R17 ;  /* 0x0000763215117816 */ /* 0x000fe40000000011 */
[----:B------:R-:W-:Y:S02]  /*8030*/  LOP3.LUT R2, R2, 0xff, RZ, 0xc0, !PT ;  /* 0x000000ff02027812 */ /* 0x000fe400078ec0ff */
[----:B------:R-:W-:Y:S01]  /*8040*/  F2FP.BF16.PACK_AB R19, R97, R158 ;  /* 0x0000009e6113723e */ /* 0x000fe200000010ff */
[----:B------:R-:W-:Y:S01]  /*8050*/  @!P2 HFMA2.BF16_V2 R136, -RZ.H0_H0, RZ.H0_H0, -R17.H0_H0 ;  /* 0x200000ffff88a231 */ /* 0x000fe20000340911 */
[----:B------:R-:W-:Y:S02]  /*8060*/  PRMT R154, R21, 0x5410, R17 ;  /* 0x00005410159a7816 */ /* 0x000fe40000000011 */
[----:B------:R-:W-:Y:S02]  /*8070*/  @!P3 PRMT R21, R137, 0x5410, RZ ;  /* 0x000054108915b816 */ /* 0x000fe400000000ff */
[----:B------:R-:W-:-:S02]  /*8080*/  ISETP.GE.U32.AND P3, PT, R194, R2, PT ;  /* 0x00000002c200720c */ /* 0x000fc40003f66070 */
[----:B------:R-:W-:Y:S02]  /*8090*/  PRMT R18, R19, 0x7632, R18 ;  /* 0x0000763213127816 */ /* 0x000fe40000000012 */
[----:B------:R-:W-:Y:S02]  /*80a0*/  LOP3.LUT R2, R13, 0xff, RZ, 0xc0, !PT ;  /* 0x000000ff0d027812 */ /* 0x000fe400078ec0ff */
[----:B------:R-:W-:Y:S01]  /*80b0*/  @!P2 PRMT R17, R136, 0x5410, RZ ;  /* 0x000054108811a816 */ /* 0x000fe200000000ff */
[----:B------:R-:W-:Y:S01]  /*80c0*/  @!P1 HFMA2.BF16_V2 R138, -RZ.H0_H0, RZ.H0_H0, -R18.H0_H0 ;  /* 0x200000ffff8a9231 */ /* 0x000fe20000340912 */
[----:B------:R-:W-:Y:S02]  /*80d0*/  ISETP.GE.U32.AND P2, PT, R194, R2, PT ;  /* 0x00000002c200720c */ /* 0x000fe40003f46070 */
[----:B------:R-:W-:Y:S02]  /*80e0*/  SHF.R.U32.HI R2, RZ, 0x8, R16 ;  /* 0x00000008ff027819 */ /* 0x000fe40000011610 */
[----:B------:R-:W-:Y:S01]  /*80f0*/  PRMT R152, R19, 0x5410, R18 ;  /* 0x0000541013987816 */ /* 0x000fe20000000012 */
[----:B------:R-:W-:Y:S01]  /*8100*/  @!P3 HFMA2.BF16_V2 R139, -RZ.H0_H0, RZ.H0_H0, -R19.H0_H0 ;  /* 0x200000ffff8bb231 */ /* 0x000fe20000340913 */
[----:B------:R-:W-:-:S02]  /*8110*/  LOP3.LUT R2, R2, 0xffff, RZ, 0xc0, !PT ;  /* 0x0000ffff02027812 */ /* 0x000fc400078ec0ff */
[----:B------:R-:W-:Y:S02]  /*8120*/  @!P1 PRMT R18, R138, 0x5410, RZ ;  /* 0x000054108a129816 */ /* 0x000fe400000000ff */
[----:B------:R-:W1:Y:S01]  /*8130*/  MUFU.EX2 R138, R112 ;  /* 0x00000070008a7308 */ /* 0x000e620000000800 */
[----:B------:R-:W-:Y:S02]  /*8140*/  ISETP.GE.U32.AND P1, PT, R194, R2, PT ;  /* 0x00000002c200720c */ /* 0x000fe40003f26070 */
[----:B---3--:R-:W-:Y:S02]  /*8150*/  F2FP.BF16.PACK_AB R14, R236, R225 ;  /* 0x000000e1ec0e723e */ /* 0x008fe400000010ff */
[----:B------:R-:W-:Y:S02]  /*8160*/  LOP3.LUT R2, R15, 0xffff, RZ, 0xc0, !PT ;  /* 0x0000ffff0f027812 */ /* 0x000fe400078ec0ff */
[----:B------:R-:W-:Y:S01]  /*8170*/  SHF.R.U32.HI R3, RZ, 0x10, R15 ;  /* 0x00000010ff037819 */ /* 0x000fe2000001160f */
[----:B------:R-:W-:Y:S01]  /*8180*/  @!P0 HFMA2.BF16_V2 R140, -RZ.H0_H0, RZ.H0_H0, -R14.H0_H0 ;  /* 0x200000ffff8c8231 */ /* 0x000fe2000034090e */
[----:B------:R-:W-:Y:S01]  /*8190*/  @!P3 PRMT R19, R139, 0x5410, RZ ;  /* 0x000054108b13b816 */ /* 0x000fe200000000ff */
[----:B------:R-:W-:Y:S01]  /*81a0*/  IMAD.MOV.U32 R139, RZ, RZ, R231 ;  /* 0x000000ffff8b7224 */ /* 0x000fe200078e00e7 */
[----:B------:R-:W-:Y:S01]  /*81b0*/  PRMT R13, R14, 0x7632, R13 ;  /* 0x000076320e0d7816 */ /* 0x000fe2000000000d */
[----:B------:R2:W3:Y:S01]  /*81c0*/  MUFU.EX2 R231, R106 ;  /* 0x0000006a00e77308 */ /* 0x0004e20000000800 */
[----:B------:R-:W-:-:S02]  /*81d0*/  ISETP.GE.U32.AND P3, PT, R194, R7, PT ;  /* 0x00000007c200720c */ /* 0x000fc40003f66070 */
[----:B------:R-:W-:Y:S01]  /*81e0*/  SHF.R.U32.HI R6, RZ, 0x8, R2 ;  /* 0x00000008ff067819 */ /* 0x000fe20000011602 */
[----:B------:R-:W-:Y:S01]  /*81f0*/  @!P1 HFMA2.BF16_V2 R141, -RZ.H0_H0, RZ.H0_H0, -R13.H0_H0 ;  /* 0x200000ffff8d9231 */ /* 0x000fe2000034090d */
[----:B------:R-:W-:Y:S02]  /*8200*/  SHF.R.U32.HI R7, RZ, 0x18, R15 ;  /* 0x00000018ff077819 */ /* 0x000fe4000001160f */
[----:B------:R-:W-:Y:S01]  /*8210*/  LOP3.LUT R2, R3, 0xff, RZ, 0xc0, !PT ;  /* 0x000000ff03027812 */ /* 0x000fe200078ec0ff */
[----:B------:R-:W-:Y:S01]  /*8220*/  FADD.FTZ R3, R180, R11 ;  /* 0x0000000bb4037221 */ /* 0x000fe20000010000 */
[----:B-1----:R-:W-:Y:S01]  /*8230*/  F2FP.BF16.PACK_AB R16, R138, R105 ;  /* 0x000000698a10723e */ /* 0x002fe200000010ff */
[----:B------:R-:W-:Y:S01]  /*8240*/  IMAD.MOV.U32 R180, RZ, RZ, R229 ;  /* 0x000000ffffb47224 */ /* 0x000fe200078e00e5 */
[----:B------:R-:W-:Y:S01]  /*8250*/  PRMT R81, R2, 0x5410, R7 ;  /* 0x0000541002517816 */ /* 0x000fe20000000007 */
[----:B------:R-:W1:Y:S01]  /*8260*/  MUFU.EX2 R229, R99 ;  /* 0x0000006300e57308 */ /* 0x000e620000000800 */
[----:B------:R-:W-:Y:S01]  /*8270*/  LOP3.LUT R2, R28, 0xff, RZ, 0xc0, !PT ;  /* 0x000000ff1c027812 */ /* 0x000fe200078ec0ff */
[----:B------:R-:W-:Y:S01]  /*8280*/  @!P2 HFMA2.BF16_V2 R142, -RZ.H0_H0, RZ.H0_H0, -R16.H0_H0 ;  /* 0x200000ffff8ea231 */ /* 0x000fe20000340910 */
[----:B------:R-:W-:Y:S01]  /*8290*/  LOP3.LUT R8, R15, 0xff, RZ, 0xc0, !PT ;  /* 0x000000ff0f087812 */ /* 0x000fe200078ec0ff */
[----:B------:R-:W-:Y:S01]  /*82a0*/  FADD.FTZ R93, R181, R3 ;  /* 0x00000003b55d7221 */ /* 0x000fe20000010000 */
[----:B------:R-:W-:Y:S01]  /*82b0*/  PRMT R137, R14, 0x5410, R13 ;  /* 0x000054100e897816 */ /* 0x000fe2000000000d */
[----:B------:R-:W-:Y:S01]  /*82c0*/  IMAD R28, R187, 0x48, RZ ;  /* 0x00000048bb1c7824 */ /* 0x000fe200078e02ff */
[----:B------:R-:W-:Y:S01]  /*82d0*/  @!P1 PRMT R13, R141, 0x5410, RZ ;  /* 0x000054108d0d9816 */ /* 0x000fe200000000ff */
[----:B--2---:R-:W-:Y:S01]  /*82e0*/  IMAD.MOV.U32 R106, RZ, RZ, R228 ;  /* 0x000000ffff6a7224 */ /* 0x004fe200078e00e4 */
[----:B------:R-:W-:Y:S01]  /*82f0*/  PRMT R15, R16, 0x7632, R15 ;  /* 0x00007632100f7816 */ /* 0x000fe2000000000f */
[----:B------:R-:W2:Y:S01]  /*8300*/  MUFU.EX2 R228, R116 ;  /* 0x0000007400e47308 */ /* 0x000ea20000000800 */
[----:B------:R-:W-:-:S02]  /*8310*/  ISETP.GE.U32.AND P1, PT, R194, R2, PT ;  /* 0x00000002c200720c */ /* 0x000fc40003f26070 */
[----:B------:R-:W-:Y:S01]  /*8320*/  LOP3.LUT R2, R0, 0xff, RZ, 0xc0, !PT ;  /* 0x000000ff00027812 */ /* 0x000fe200078ec0ff */
[----:B------:R-:W-:Y:S01]  /*8330*/  @!P4 HFMA2.BF16_V2 R143, -RZ.H0_H0, RZ.H0_H0, -R15.H0_H0 ;  /* 0x200000ffff8fc231 */ /* 0x000fe2000034090f */
[----:B------:R-:W-:Y:S02]  /*8340*/  PRMT R136, R16, 0x5410, R15 ;  /* 0x0000541010887816 */ /* 0x000fe4000000000f */
[----:B------:R-:W-:Y:S02]  /*8350*/  @!P2 PRMT R16, R142, 0x5410, RZ ;  /* 0x000054108e10a816 */ /* 0x000fe400000000ff */
[----:B------:R-:W-:Y:S02]  /*8360*/  ISETP.GE.U32.AND P2, PT, R194, R2, PT ;  /* 0x00000002c200720c */ /* 0x000fe40003f46070 */
[----:B------:R-:W-:Y:S02]  /*8370*/  LOP3.LUT R2, R0, 0xffff, RZ, 0xc0, !PT ;  /* 0x0000ffff00027812 */ /* 0x000fe400078ec0ff */
[----:B------:R-:W-:-:S02]  /*8380*/  @!P4 PRMT R15, R143, 0x5410, RZ ;  /* 0x000054108f0fc816 */ /* 0x000fc400000000ff */
[----:B------:R-:W-:Y:S02]  /*8390*/  SHF.R.U32.HI R2, RZ, 0x8, R2 ;  /* 0x00000008ff027819 */ /* 0x000fe40000011602 */
[----:B------:R-:W-:Y:S02]  /*83a0*/  @!P0 PRMT R14, R140, 0x5410, RZ ;  /* 0x000054108c0e8816 */ /* 0x000fe400000000ff */
[----:B------:R-:W-:Y:S02]  /*83b0*/  LOP3.LUT R2, R2, 0xffff, RZ, 0xc0, !PT ;  /* 0x0000ffff02027812 */ /* 0x000fe400078ec0ff */
[C---:B------:R-:W-:Y:S02]  /*83c0*/  ISETP.GE.U32.AND P0, PT, R194.reuse, R12, PT ;  /* 0x0000000cc200720c */ /* 0x040fe40003f06070 */
[----:B------:R-:W-:Y:S02]  /*83d0*/  ISETP.GE.U32.AND P4, PT, R194, R2, PT ;  /* 0x00000002c200720c */ /* 0x000fe40003f86070 */
[----:B------:R-:W-:-:S02]  /*83e0*/  F2FP.BF16.PACK_AB R12, R234, R233 ;  /* 0x000000e9ea0c723e */ /* 0x000fc400000010ff */
[----:B------:R-:W-:Y:S01]  /*83f0*/  SHF.R.U32.HI R2, RZ, 0x8, R29 ;  /* 0x00000008ff027819 */ /* 0x000fe2000001161d */
[----:B------:R-:W-:Y:S01]  /*8400*/  IMAD.WIDE R28, R28, 0x2, R34 ;  /* 0x000000021c1c7825 */ /* 0x000fe200078e0222 */
[----:B------:R-:W-:Y:S01]  /*8410*/  PRMT R11, R12, 0x7632, R11 ;  /* 0x000076320c0b7816 */ /* 0x000fe2000000000b */
[----:B------:R-:W-:Y:S01]  /*8420*/  @!P2 HFMA2.BF16_V2 R145, -RZ.H0_H0, RZ.H0_H0, -R12.H0_H0 ;  /* 0x200000ffff91a231 */ /* 0x000fe2000034090c */
[----:B------:R-:W-:Y:S02]  /*8430*/  LOP3.LUT R2, R2, 0xffff, RZ, 0xc0, !PT ;  /* 0x0000ffff02027812 */ /* 0x000fe400078ec0ff */
[----:B------:R-:W-:Y:S02]  /*8440*/  PRMT R131, R12, 0x5410, R11 ;  /* 0x000054100c837816 */ /* 0x000fe4000000000b */
[----:B------:R-:W-:Y:S01]  /*8450*/  @!P2 PRMT R12, R145, 0x5410, RZ ;  /* 0x00005410910ca816 */ /* 0x000fe200000000ff */
[----:B------:R-:W-:Y:S01]  /*8460*/  @!P4 HFMA2.BF16_V2 R144, -RZ.H0_H0, RZ.H0_H0, -R11.H0_H0 ;  /* 0x200000ffff90c231 */ /* 0x000fe2000034090b */
[----:B------:R-:W-:Y:S01]  /*8470*/  ISETP.GE.U32.AND P2, PT, R194, R2, PT ;  /* 0x00000002c200720c */ /* 0x000fe20003f46070 */
[----:B------:R-:W-:Y:S01]  /*8480*/  IMAD.MOV.U32 R145, RZ, RZ, R203 ;  /* 0x000000ffff917224 */ /* 0x000fe200078e00cb */
[----:B------:R-:W-:-:S02]  /*8490*/  SHF.R.U32.HI R2, RZ, 0x18, R0 ;  /* 0x00000018ff027819 */ /* 0x000fc40000011600 */
[----:B------:R-:W-:Y:S01]  /*84a0*/  PRMT R82, R8, 0x5410, R6 ;  /* 0x0000541008527816 */ /* 0x000fe20000000006 */
[----:B------:R-:W-:Y:S01]  /*84b0*/  FADD.FTZ R6, R31, R10 ;  /* 0x0000000a1f067221 */ /* 0x000fe20000010000 */
[----:B---3--:R-:W-:Y:S01]  /*84c0*/  F2FP.BF16.PACK_AB R8, R232, R231 ;  /* 0x000000e7e808723e */ /* 0x008fe200000010ff */
[----:B------:R-:W-:Y:S01]  /*84d0*/  IMAD.WIDE R30, R30, 0x2, R34 ;  /* 0x000000021e1e7825 */ /* 0x000fe200078e0222 */
[----:B------:R-:W-:Y:S02]  /*84e0*/  @!P4 PRMT R11, R144, 0x5410, RZ ;  /* 0x00005410900bc816 */ /* 0x000fe400000000ff */
[----:B------:R-:W-:Y:S01]  /*84f0*/  ISETP.GE.U32.AND P4, PT, R194, R2, PT ;  /* 0x00000002c200720c */ /* 0x000fe20003f86070 */
[----:B------:R-:W-:Y:S01]  /*8500*/  @!P3 HFMA2.BF16_V2 R146, -RZ.H0_H0, RZ.H0_H0, -R8.H0_H0 ;  /* 0x200000ffff92b231 */ /* 0x000fe20000340908 */
[----:B------:R-:W-:Y:S01]  /*8510*/  SHF.R.U32.HI R2, RZ, 0x10, R0 ;  /* 0x00000010ff027819 */ /* 0x000fe20000011600 */
[----:B------:R-:W-:Y:S01]  /*8520*/  IMAD.MOV.U32 R144, RZ, RZ, R202 ;  /* 0x000000ffff907224 */ /* 0x000fe200078e00ca */
[----:B-1----:R-:W-:Y:S01]  /*8530*/  F2FP.BF16.PACK_AB R10, R230, R229 ;  /* 0x000000e5e60a723e */ /* 0x002fe200000010ff */
[----:B------:R-:W-:Y:S01]  /*8540*/  IMAD.WIDE.U32 R202, R171, -0x326172a9, RZ ;  /* 0xcd9e8d57abca7825 */ /* 0x000fe200078e00ff */
[----:B------:R-:W-:Y:S01]  /*8550*/  PRMT R0, R8, 0x7632, R0 ;  /* 0x0000763208007816 */ /* 0x000fe20000000000 */
[----:B------:R1:W-:Y:S01]  /*8560*/  ST.E.U16 [R30.64], R26 ;  /* 0x0000001a1e007985 */ /* 0x0003e2000c101504 */
[----:B------:R-:W-:Y:S01]  /*8570*/  LOP3.LUT R2, R2, 0xff, RZ, 0xc0, !PT ;  /* 0x000000ff02027812 */ /* 0x000fe200078ec0ff */
[----:B------:R-:W-:Y:S01]  /*8580*/  @!P1 HFMA2.BF16_V2 R148, -RZ.H0_H0, RZ.H0_H0, -R10.H0_H0 ;  /* 0x200000ffff949231 */ /* 0x000fe2000034090a */
[----:B------:R-:W-:Y:S01]  /*8590*/  PRMT R9, R10, 0x7632, R9 ;  /* 0x000076320a097816 */ /* 0x000fe20000000009 */
[----:B------:R-:W-:Y:S01]  /*85a0*/  @!P2 HFMA2.BF16_V2 R147, -RZ.H0_H0, RZ.H0_H0, -R0.H0_H0 ;  /* 0x200000ffff93a231 */ /* 0x000fe20000340900 */
[----:B------:R-:W-:Y:S01]  /*85b0*/  PRMT R130, R8, 0x5410, R0 ;  /* 0x0000541008827816 */ /* 0x000fe20000000000 */
[----:B------:R-:W-:Y:S01]  /*85c0*/  ST.E.U16 [R30.64+0x2], R20 ;  /* 0x000002141e007985 */ /* 0x000fe2000c101504 */
[----:B------:R-:W-:Y:S01]  /*85d0*/  @!P3 PRMT R8, R146, 0x5410, RZ ;  /* 0x000054109208b816 */ /* 0x000fe200000000ff */
[----:B------:R-:W-:Y:S01]  /*85e0*/  @!P0 HFMA2.BF16_V2 R149, -RZ.H0_H0, RZ.H0_H0, -R9.H0_H0 ;  /* 0x200000ffff958231 */ /* 0x000fe20000340909 */
[----:B------:R-:W-:Y:S01]  /*85f0*/  ISETP.GE.U32.AND P3, PT, R194, R2, PT ;  /* 0x00000002c200720c */ /* 0x000fe20003f66070 */
[----:B------:R3:W-:Y:S01]  /*8600*/  ST.E.U16 [R28.64+0x2], R37 ;  /* 0x000002251c007985 */ /* 0x0007e2000c101504 */
[----:B------:R-:W-:Y:S01]  /*8610*/  LOP3.LUT R2, R159, R201, R202, 0x96, !PT ;  /* 0x000000c99f027212 */ /* 0x000fe200078e96ca */
[----:B------:R-:W-:Y:S01]  /*8620*/  FADD.FTZ R94, R88, R6 ;  /* 0x00000006585e7221 */ /* 0x000fe20000010000 */
[----:B------:R-:W-:Y:S01]  /*8630*/  LOP3.LUT R3, R188, R203, RZ, 0x3c, !PT ;  /* 0x000000cbbc037212 */ /* 0x000fe200078e3cff */
[----:B------:R4:W-:Y:S01]  /*8640*/  ST.E.U16 [R28.64], R38 ;  /* 0x000000261c007985 */ /* 0x0009e2000c101504 */
[----:B------:R-:W-:Y:S01]  /*8650*/  PRMT R129, R10, 0x5410, R9 ;  /* 0x000054100a817816 */ /* 0x000fe20000000009 */
[----:B------:R-:W-:Y:S01]  /*8660*/  IMAD.SHL.U32 R188, R5, 0x2, RZ ;  /* 0x0000000205bc7824 */ /* 0x000fe200078e00ff */
[----:B------:R-:W-:Y:S01]  /*8670*/  @!P1 PRMT R10, R148, 0x5410, RZ ;  /* 0x00005410940a9816 */ /* 0x000fe200000000ff */
[----:B------:R-:W-:Y:S01]  /*8680*/  ST.E.U16 [R34.64+0x10], R77 ;  /* 0x0000104d22007985 */ /* 0x000fe2000c101504 */
[----:B------:R-:W-:Y:S01]  /*8690*/  @!P0 PRMT R9, R149, 0x5410, RZ ;  /* 0x0000541095098816 */ /* 0x000fe200000000ff */
[----:B------:R-:W-:Y:S01]  /*86a0*/  IMAD.WIDE.U32 R148, R3, -0x2daee0ad, RZ ;  /* 0xd2511f5303947825 */ /* 0x000fe200078e00ff */
[----:B------:R-:W-:Y:S01]  /*86b0*/  @!P2 PRMT R0, R147, 0x5410, RZ ;  /* 0x000054109300a816 */ /* 0x000fe200000000ff */
[----:B------:R5:W-:Y:S01]  /*86c0*/  ST.E.U16 [R34.64+0x12], R74 ;  /* 0x0000124a22007985 */ /* 0x000be2000c101504 */
[----:B--2---:R-:W-:Y:S01]  /*86d0*/  F2FP.BF16.PACK_AB R7, R227, R228 ;  /* 0x000000e4e307723e */ /* 0x004fe200000010ff */
[----:B------:R-:W-:Y:S01]  /*86e0*/  IMAD R190, R4, 0x2, R188 ;  /* 0x0000000204be7824 */ /* 0x000fe200078e02bc */
[----:B------:R-:W-:Y:S01]  /*86f0*/  LOP3.LUT R5, R84, 0xff, RZ, 0xc0, !PT ;  /* 0x000000ff54057812 */ /* 0x000fe200078ec0ff */
[----:B------:R-:W-:Y:S01]  /*8700*/  ST.E.U16 [R32.64+0x10], R78 ;  /* 0x0000104e20007985 */ /* 0x000fe2000c101504 */
[----:B-1----:R-:W-:Y:S01]  /*8710*/  IMAD.WIDE.U32 R26, R2, -0x2daee0ad, RZ ;  /* 0xd2511f53021a7825 */ /* 0x002fe200078e00ff */
[----:B------:R-:W-:Y:S01]  /*8720*/  LOP3.LUT R2, R149, R153, R222, 0x96, !PT ;  /* 0x0000009995027212 */ /* 0x000fe200078e96de */
[----:B------:R-:W-:Y:S01]  /*8730*/  @!P3 HFMA2.BF16_V2 R151, -RZ.H0_H0, RZ.H0_H0, -R7.H0_H0 ;  /* 0x200000ffff97b231 */ /* 0x000fe20000340907 */
[----:B------:R-:W-:Y:S01]  /*8740*/  ST.E.U16 [R32.64+0x12], R79 ;  /* 0x0000124f20007985 */ /* 0x000fe2000c101504 */
[----:B------:R-:W-:-:S02]  /*8750*/  PRMT R6, R7, 0x7632, R6 ;  /* 0x0000763207067816 */ /* 0x000fc40000000006 */
[----:B------:R-:W-:Y:S01]  /*8760*/  LOP3.LUT R36, R49, R144, R26, 0x96, !PT ;  /* 0x0000009031247212 */ /* 0x000fe200078e961a */
[----:B------:R-:W-:Y:S01]  /*8770*/  IMAD.WIDE.U32 R146, R2, -0x326172a9, RZ ;  /* 0xcd9e8d5702927825 */ /* 0x000fe200078e00ff */
[----:B------:R-:W-:Y:S01]  /*8780*/  LOP3.LUT R26, R27, R179, R148, 0x96, !PT ;  /* 0x000000b31b1a7212 */ /* 0x000fe200078e9694 */
[----:B------:R-:W-:Y:S01]  /*8790*/  ST.E.U16 [R30.64+0x10], R51 ;  /* 0x000010331e007985 */ /* 0x000fe2000c101504 */
[----:B------:R-:W-:Y:S01]  /*87a0*/  @!P4 HFMA2.BF16_V2 R150, -RZ.H0_H0, RZ.H0_H0, -R6.H0_H0 ;  /* 0x200000ffff96c231 */ /* 0x000fe20000340906 */
[----:B---3--:R-:W-:Y:S01]  /*87b0*/  IMAD.WIDE.U32 R36, R36, -0x326172a9, RZ ;  /* 0xcd9e8d5724247825 */ /* 0x008fe200078e00ff */
[----:B------:R-:W-:Y:S01]  /*87c0*/  PRMT R128, R7, 0x5410, R6 ;  /* 0x0000541007807816 */ /* 0x000fe20000000006 */
[----:B------:R-:W-:Y:S01]  /*87d0*/  ST.E.U16 [R30.64+0x12], R50 ;  /* 0x000012321e007985 */ /* 0x000fe2000c101504 */
[----:B------:R-:W-:Y:S01]  /*87e0*/  @!P3 PRMT R7, R151, 0x5410, RZ ;  /* 0x000054109707b816 */ /* 0x000fe200000000ff */
[----:B------:R-:W-:Y:S01]  /*87f0*/  IMAD.WIDE.U32 R26, R26, -0x326172a9, RZ ;  /* 0xcd9e8d571a1a7825 */ /* 0x000fe200078e00ff */
[----:B------:R-:W-:Y:S01]  /*8800*/  @!P4 PRMT R6, R150, 0x5410, RZ ;  /* 0x000054109606c816 */ /* 0x000fe200000000ff */
[----:B------:R-:W-:Y:S02]  /*8810*/  ST.E.U16 [R28.64+0x10], R46 ;  /* 0x0000102e1c007985 */ /* 0x000fe4000c101504 */
[----:B------:R-:W-:Y:S01]  /*8820*/  IMAD.MOV.U32 R150, RZ, RZ, R184 ;  /* 0x000000ffff967224 */ /* 0x000fe200078e00b8 */
[----:B------:R-:W-:Y:S01]  /*8830*/  LOP3.LUT R2, R27, R145, R146, 0x96, !PT ;  /* 0x000000911b027212 */ /* 0x000fe200078e9692 */
[----:B------:R-:W-:Y:S01]  /*8840*/  ST.E.U16 [R28.64+0x12], R44 ;  /* 0x0000122c1c007985 */ /* 0x000fe2000c101504 */
[----:B----4-:R-:W-:Y:S01]  /*8850*/  LOP3.LUT R38, R37, R104, R26, 0x96, !PT ;  /* 0x0000006825267212 */ /* 0x010fe200078e961a */
[----:B------:R-:W-:-:S02]  /*8860*/  IMAD.MOV.U32 R151, RZ, RZ, R185 ;  /* 0x000000ffff977224 */ /* 0x000fc400078e00b9 */
[----:B------:R-:W-:Y:S01]  /*8870*/  IMAD.WIDE.U32 R2, R2, -0x2daee0ad, RZ ;  /* 0xd2511f5302027825 */ /* 0x000fe200078e00ff */
[----:B------:R-:W-:Y:S03]  /*8880*/  ST.E.U16 [R34.64+0x20], R76 ;  /* 0x0000204c22007985 */ /* 0x000fe6000c101504 */
[----:B------:R-:W-:Y:S01]  /*8890*/  IMAD.WIDE.U32 R38, R38, -0x2daee0ad, RZ ;  /* 0xd2511f5326267825 */ /* 0x000fe200078e00ff */
[----:B------:R-:W-:Y:S01]  /*88a0*/  LOP3.LUT R27, R3, R106, R48, 0x96, !PT ;  /* 0x0000006a031b7212 */ /* 0x000fe200078e9630 */
[----:B------:R-:W-:Y:S03]  /*88b0*/  ST.E.U16 [R34.64+0x22], R75 ;  /* 0x0000224b22007985 */ /* 0x000fe6000c101504 */
[----:B------:R-:W-:Y:S01]  /*88c0*/  LOP3.LUT R2, R39, R180, R2, 0x96, !PT ;  /* 0x000000b427027212 */ /* 0x000fe200078e9602 */
[----:B------:R-:W-:Y:S01]  /*88d0*/  ST.E.U16 [R32.64+0x20], R72 ;  /* 0x0000204820007985 */ /* 0x000fe2000c101504 */
[----:B------:R-:W-:-:S03]  /*88e0*/  IMAD.WIDE.U32 R26, R27, -0x326172a9, RZ ;  /* 0xcd9e8d571b1a7825 */ /* 0x000fc600078e00ff */
[----:B------:R-:W-:Y:S01]  /*88f0*/  ST.E.U16 [R32.64+0x22], R73 ;  /* 0x0000224920007985 */ /* 0x000fe2000c101504 */
[----:B------:R-:W-:Y:S01]  /*8900*/  IMAD.WIDE.U32 R2, R2, -0x326172a9, RZ ;  /* 0xcd9e8d5702027825 */ /* 0x000fe200078e00ff */
[----:B------:R-:W-:Y:S02]  /*8910*/  LOP3.LUT R36, R27, R110, R36, 0x96, !PT ;  /* 0x0000006e1b247212 */ /* 0x000fe400078e9624 */
[----:B------:R-:W-:Y:S02]  /*8920*/  ST.E.U16 [R30.64+0x20], R43 ;  /* 0x0000202b1e007985 */ /* 0x000fe4000c101504 */
[----:B------:R-:W-:Y:S02]  /*8930*/  LOP3.LUT R20, R3, R139, R26, 0x96, !PT ;  /* 0x0000008b03147212 */ /* 0x000fe400078e961a */
[----:B------:R-:W-:Y:S01]  /*8940*/  ST.E.U16 [R30.64+0x22], R42 ;  /* 0x0000222a1e007985 */ /* 0x000fe2000c101504 */
[C---:B------:R-:W-:Y:S02]  /*8950*/  LOP3.LUT R27, R2.reuse, 0xffff, RZ, 0xc0, !PT ;  /* 0x0000ffff021b7812 */ /* 0x040fe400078ec0ff */
[----:B------:R-:W-:Y:S01]  /*8960*/  LOP3.LUT R48, R2, 0xff, RZ, 0xc0, !PT ;  /* 0x000000ff02307812 */ /* 0x000fe200078ec0ff */
[----:B------:R-:W-:Y:S01]  /*8970*/  ST.E.U16 [R28.64+0x20], R41 ;  /* 0x000020291c007985 */ /* 0x000fe2000c101504 */
[----:B------:R-:W-:-:S02]  /*8980*/  SHF.R.U32.HI R39, RZ, 0x10, R2 ;  /* 0x00000010ff277819 */ /* 0x000fc40000011602 */
[----:B------:R-:W-:Y:S01]  /*8990*/  SHF.R.U32.HI R47, RZ, 0x18, R2 ;  /* 0x00000018ff2f7819 */ /* 0x000fe20000011602 */
[----:B------:R-:W-:Y:S01]  /*89a0*/  ST.E.U16 [R28.64+0x22], R40 ;  /* 0x000022281c007985 */ /* 0x000fe2000c101504 */
[----:B------:R-:W-:Y:S01]  /*89b0*/  IMAD.WIDE.U32 R2, R36, -0x2daee0ad, RZ ;  /* 0xd2511f5324027825 */ /* 0x000fe200078e00ff */
[----:B------:R-:W-:Y:S02]  /*89c0*/  SHF.R.U32.HI R4, RZ, 0x18, R20 ;  /* 0x00000018ff047819 */ /* 0x000fe40000011614 */
[----:B------:R-:W-:Y:S02]  /*89d0*/  ST.E.U16 [R34.64+0x30], R71 ;  /* 0x0000304722007985 */ /* 0x000fe4000c101504 */
[----:B------:R-:W-:Y:S02]  /*89e0*/  LOP3.LUT R26, R2, 0xffff, RZ, 0xc0, !PT ;  /* 0x0000ffff021a7812 */ /* 0x000fe400078ec0ff */
[----:B------:R-:W-:Y:S01]  /*89f0*/  ST.E.U16 [R34.64+0x32], R70 ;  /* 0x0000324622007985 */ /* 0x000fe2000c101504 */
[----:B------:R-:W-:-:S02]  /*8a00*/  LOP3.LUT R36, R3, R252, R38, 0x96, !PT ;  /* 0x000000fc03247212 */ /* 0x000fc400078e9626 */
[----:B------:R-:W-:Y:S01]  /*8a10*/  LOP3.LUT R37, R2, 0xff, RZ, 0xc0, !PT ;  /* 0x000000ff02257812 */ /* 0x000fe200078ec0ff */
[----:B------:R-:W-:Y:S01]  /*8a20*/  ST.E.U16 [R32.64+0x30], R68 ;  /* 0x0000304420007985 */ /* 0x000fe2000c101504 */
[--C-:B------:R-:W-:Y:S02]  /*8a30*/  SHF.R.U32.HI R38, RZ, 0x10, R2.reuse ;  /* 0x00000010ff267819 */ /* 0x100fe40000011602 */
[----:B-----5:R-:W-:Y:S01]  /*8a40*/  SHF.R.U32.HI R74, RZ, 0x18, R2 ;  /* 0x00000018ff4a7819 */ /* 0x020fe20000011602 */
[----:B------:R1:W-:Y:S01]  /*8a50*/  ST.E.U16 [R32.64+0x32], R69 ;  /* 0x0000324520007985 */ /* 0x0003e2000c101504 */
[----:B------:R-:W-:Y:S02]  /*8a60*/  LOP3.LUT R2, R39, 0xff, RZ, 0xc0, !PT ;  /* 0x000000ff27027812 */ /* 0x000fe400078ec0ff */
[----:B------:R-:W-:Y:S01]  /*8a70*/  SHF.R.U32.HI R3, RZ, 0x8, R27 ;  /* 0x00000008ff037819 */ /* 0x000fe2000001161b */
[----:B------:R-:W-:Y:S04]  /*8a80*/  ST.E.U16 [R30.64+0x30], R23 ;  /* 0x000030171e007985 */ /* 0x000fe8000c101504 */
[----:B------:R-:W-:Y:S04]  /*8a90*/  ST.E.U16 [R30.64+0x32], R22 ;  /* 0x000032161e007985 */ /* 0x000fe8000c101504 */
[----:B------:R-:W-:Y:S04]  /*8aa0*/  ST.E.U16 [R28.64+0x30], R25 ;  /* 0x000030191c007985 */ /* 0x000fe8000c101504 */
[----:B------:R-:W-:Y:S04]  /*8ab0*/  ST.E.U16 [R28.64+0x32], R24 ;  /* 0x000032181c007985 */ /* 0x000fe8000c101504 */
[----:B------:R-:W-:Y:S04]  /*8ac0*/  ST.E.U16 [R34.64+0x40], R67 ;  /* 0x0000404322007985 */ /* 0x000fe8000c101504 */
[----:B------:R-:W-:Y:S01]  /*8ad0*/  ST.E.U16 [R34.64+0x42], R66 ;  /* 0x0000424222007985 */ /* 0x000fe2000c101504 */
[----:B-1----:R-:W-:-:S03]  /*8ae0*/  PRMT R69, R194, 0x7054, R194 ;  /* 0x00007054c2457816 */ /* 0x002fc600000000c2 */
[----:B------:R-:W-:Y:S04]  /*8af0*/  ST.E.U16 [R32.64+0x40], R64 ;  /* 0x0000404020007985 */ /* 0x000fe8000c101504 */
[----:B------:R-:W-:Y:S04]  /*8b00*/  ST.E.U16 [R32.64+0x42], R65 ;  /* 0x0000424120007985 */ /* 0x000fe8000c101504 */
[----:B------:R1:W-:Y:S04]  /*8b10*/  ST.E.U16 [R30.64+0x40], R21 ;  /* 0x000040151e007985 */ /* 0x0003e8000c101504 */
        /* <DEDUP_REMOVED lines=18> */
[----:B------:R1:W-:Y:S04]  /*8c40*/  ST.E.U16 [R28.64+0x60], R7 ;  /* 0x000060071c007985 */ /* 0x0003e8000c101504 */
[----:B------:R2:W-:Y:S04]  /*8c50*/  ST.E.U16 [R28.64+0x62], R6 ;  /* 0x000062061c007985 */ /* 0x0005e8000c101504 */
[----:B------:R-:W-:Y:S04]  /*8c60*/  ST.E.U16 [R34.64+0x70], R55 ;  /* 0x0000703722007985 */ /* 0x000fe8000c101504 */
[----:B------:R-:W-:Y:S04]  /*8c70*/  ST.E.U16 [R34.64+0x72], R54 ;  /* 0x0000723622007985 */ /* 0x000fe8000c101504 */
[----:B------:R-:W-:Y:S04]  /*8c80*/  ST.E.U16 [R32.64+0x70], R53 ;  /* 0x0000703520007985 */ /* 0x000fe8000c101504 */
[----:B------:R-:W-:Y:S04]  /*8c90*/  ST.E.U16 [R32.64+0x72], R52 ;  /* 0x0000723420007985 */ /* 0x000fe8000c101504 */
[----:B------:R3:W-:Y:S01]  /*8ca0*/  ST.E.U16 [R30.64+0x72], R0 ;  /* 0x000072001e007985 */ /* 0x0007e2000c101504 */
[----:B-1----:R-:W-:-:S03]  /*8cb0*/  LOP3.LUT R7, R45, 0xff, RZ, 0xc0, !PT ;  /* 0x000000ff2d077812 */ /* 0x002fc600078ec0ff */
[----:B------:R-:W-:Y:S01]  /*8cc0*/  ST.E.U16 [R30.64+0x70], R8 ;  /* 0x000070081e007985 */ /* 0x000fe2000c101504 */
[----:B--2---:R-:W-:-:S03]  /*8cd0*/  SHF.R.U32.HI R6, RZ, 0x8, R83 ;  /* 0x00000008ff067819 */ /* 0x004fc60000011653 */
[----:B------:R1:W-:Y:S01]  /*8ce0*/  ST.E.U16 [R28.64+0x72], R9 ;  /* 0x000072091c007985 */ /* 0x0003e2000c101504 */
[----:B------:R-:W-:-:S03]  /*8cf0*/  PRMT R16, R86, 0x5410, R6 ;  /* 0x0000541056107816 */ /* 0x000fc60000000006 */
[----:B------:R2:W-:Y:S01]  /*8d00*/  ST.E.U16 [R28.64+0x70], R10 ;  /* 0x0000700a1c007985 */ /* 0x0005e2000c101504 */
[----:B------:R-:W-:-:S03]  /*8d10*/  LOP3.LUT R6, R20, 0xff, RZ, 0xc0, !PT ;  /* 0x000000ff14067812 */ /* 0x000fc600078ec0ff */
[----:B------:R-:W-:Y:S04]  /*8d20*/  LDSM.16.MT88.4 R120, [R190+0x9000] ;  /* 0x00900000be78783b */ /* 0x000fe80000004200 */
[----:B------:R-:W4:Y:S04]  /*8d30*/  LDSM.16.MT88.4 R116, [R188+0x9000] ;  /* 0x00900000bc74783b */ /* 0x000f280000004200 */
[----:B------:R-:W-:Y:S01]  /*8d40*/  LDSM.16.MT88.4 R76, [R188+0xa400] ;  /* 0x00a40000bc4c783b */ /* 0x000fe20000004200 */
[----:B---3--:R-:W-:-:S03]  /*8d50*/  SHF.R.U32.HI R0, RZ, 0x8, R26 ;  /* 0x00000008ff007819 */ /* 0x008fc6000001161a */
[----:B------:R-:W-:Y:S01]  /*8d60*/  STL.64 [R1+0x40], R202 ;  /* 0x000040ca01007387 */ /* 0x000fe20000100a00 */
[----:B------:R-:W-:-:S03]  /*8d70*/  PRMT R11, R37, 0x5410, R0 ;  /* 0x00005410250b7816 */ /* 0x000fc60000000000 */
[----:B------:R-:W-:Y:S01]  /*8d80*/  LDSM.16.MT88.4 R52, [R188+0xb000] ;  /* 0x00b00000bc34783b */ /* 0x000fe20000004200 */
[----:B------:R-:W-:Y:S02]  /*8d90*/  LOP3.LUT R0, R20, 0xffff, RZ, 0xc0, !PT ;  /* 0x0000ffff14007812 */ /* 0x000fe400078ec0ff */
[----:B-1----:R-:W-:Y:S01]  /*8da0*/  PRMT R9, R2, 0x5410, R47 ;  /* 0x0000541002097816 */ /* 0x002fe2000000002f */
[----:B------:R-:W-:Y:S01]  /*8db0*/  STL.64 [R1+0x38], R148 ;  /* 0x0000389401007387 */ /* 0x000fe20000100a00 */
[----:B------:R-:W-:Y:S02]  /*8dc0*/  LOP3.LUT R2, R45, 0xffff, RZ, 0xc0, !PT ;  /* 0x0000ffff2d027812 */ /* 0x000fe400078ec0ff */
[----:B------:R-:W-:Y:S01]  /*8dd0*/  PRMT R8, R48, 0x5410, R3 ;  /* 0x0000541030087816 */ /* 0x000fe20000000003 */
[----:B------:R-:W-:Y:S01]  /*8de0*/  STL.64 [R1+0x8], R146 ;  /* 0x0000089201007387 */ /* 0x000fe20000100a00 */
[----:B------:R-:W-:Y:S02]  /*8df0*/  SHF.R.U32.HI R5, RZ, 0x8, R2 ;  /* 0x00000008ff057819 */ /* 0x000fe40000011602 */
[----:B------:R-:W-:Y:S01]  /*8e00*/  SHF.R.U32.HI R2, RZ, 0x8, R0 ;  /* 0x00000008ff027819 */ /* 0x000fe20000011600 */
[----:B------:R-:W-:Y:S01]  /*8e10*/  HSET2.LE.AND R0, R82, R69, PT ;  /* 0x0000004552007233 */ /* 0x000fe20003803000 */
[----:B------:R-:W-:-:S02]  /*8e20*/  SHF.R.U32.HI R3, RZ, 0x10, R20 ;  /* 0x00000010ff037819 */ /* 0x000fc40000011614 */
[----:B------:R-:W-:Y:S01]  /*8e30*/  PRMT R6, R6, 0x5410, R2 ;  /* 0x0000541006067816 */ /* 0x000fe20000000002 */
[--C-:B------:R-:W-:Y:S01]  /*8e40*/  HSET2.LE.AND R2, R81, R69.reuse, PT ;  /* 0x0000004551027233 */ /* 0x100fe20003803000 */
[----:B------:R-:W-:Y:S01]  /*8e50*/  LOP3.LUT R3, R3, 0xff, RZ, 0xc0, !PT ;  /* 0x000000ff03037812 */ /* 0x000fe200078ec0ff */
[----:B------:R-:W-:Y:S01]  /*8e60*/  LDSM.16.MT88.4 R80, [R190+0xa000] ;  /* 0x00a00000be50783b */ /* 0x000fe20000004200 */
[----:B--2---:R-:W-:Y:S02]  /*8e70*/  PRMT R10, R7, 0x5410, R5 ;  /* 0x00005410070a7816 */ /* 0x004fe40000000005 */
[----:B------:R-:W-:Y:S01]  /*8e80*/  LOP3.LUT R25, R163, R2, RZ, 0xc0, !PT ;  /* 0x00000002a3197212 */ /* 0x000fe200078ec0ff */
[--C-:B------:R-:W-:Y:S01]  /*8e90*/  HSET2.LE.AND R2, R8, R69.reuse, PT ;  /* 0x0000004508027233 */ /* 0x100fe20003803000 */
[----:B------:R-:W-:Y:S01]  /*8ea0*/  PRMT R5, R3, 0x5410, R4 ;  /* 0x0000541003057816 */ /* 0x000fe20000000004 */
[--C-:B------:R-:W-:Y:S01]  /*8eb0*/  HSET2.LE.AND R3, R89, R69.reuse, PT ;  /* 0x0000004559037233 */ /* 0x100fe20003803000 */
[----:B------:R-:W-:Y:S01]  /*8ec0*/  LOP3.LUT R24, R167, R0, RZ, 0xc0, !PT ;  /* 0x00000000a7187212 */ /* 0x000fe200078ec0ff */
[----:B------:R-:W-:Y:S01]  /*8ed0*/  LDSM.16.MT88.4 R88, [R190+0x9400] ;  /* 0x00940000be58783b */ /* 0x000fe20000004200 */
[----:B------:R-:W-:Y:S01]  /*8ee0*/  LOP3.LUT R14, R114, R2, RZ, 0xc0, !PT ;  /* 0x00000002720e7212 */ /* 0x000fe200078ec0ff */
[--C-:B------:R-:W-:Y:S01]  /*8ef0*/  HSET2.LE.AND R2, R5, R69.reuse, PT ;  /* 0x0000004505027233 */ /* 0x100fe20003803000 */
[----:B------:R-:W-:Y:S01]  /*8f00*/  LOP3.LUT R26, R161, R3, RZ, 0xc0, !PT ;  /* 0x00000003a11a7212 */ /* 0x000fe200078ec0ff */
[--C-:B------:R-:W-:Y:S01]  /*8f10*/  HSET2.LE.AND R4, R87, R69.reuse, PT ;  /* 0x0000004557047233 */ /* 0x100fe20003803000 */
[----:B------:R-:W-:Y:S01]  /*8f20*/  LOP3.LUT R5, R38, 0xff, RZ, 0xc0, !PT ;  /* 0x000000ff26057812 */ /* 0x000fe200078ec0ff */
[----:B------:R-:W-:Y:S01]  /*8f30*/  LDSM.16.MT88.4 R84, [R188+0x9400] ;  /* 0x00940000bc54783b */ /* 0x000fe20000004200 */
[----:B------:R-:W-:Y:S01]  /*8f40*/  LOP3.LUT R13, R115, R2, RZ, 0xc0, !PT ;  /* 0x00000002730d7212 */ /* 0x000fe200078ec0ff */
[--C-:B------:R-:W-:Y:S01]  /*8f50*/  HSET2.LE.AND R0, R9, R69.reuse, PT ;  /* 0x0000004509007233 */ /* 0x100fe20003803000 */
[----:B------:R-:W-:Y:S01]  /*8f60*/  LOP3.LUT R27, R157, R4, RZ, 0xc0, !PT ;  /* 0x000000049d1b7212 */ /* 0x000fe200078ec0ff */
[----:B------:R-:W1:Y:S01]  /*8f70*/  LDSM.16.MT88.4 R112, [R188+0xa000] ;  /* 0x00a00000bc70783b */ /* 0x000e620000004200 */
[----:B------:R-:W-:Y:S01]  /*8f80*/  HSET2.LE.AND R3, R6, R69, PT ;  /* 0x0000004506037233 */ /* 0x000fe20003803000 */
[----:B------:R-:W-:-:S02]  /*8f90*/  LOP3.LUT R8, R36, 0xff, RZ, 0xc0, !PT ;  /* 0x000000ff24087812 */ /* 0x000fc400078ec0ff */
[----:B------:R-:W-:Y:S01]  /*8fa0*/  LOP3.LUT R15, R111, R0, RZ, 0xc0, !PT ;  /* 0x000000006f0f7212 */ /* 0x000fe200078ec0ff */
[----:B------:R-:W-:Y:S01]  /*8fb0*/  IMAD.MOV.U32 R111, RZ, RZ, R170 ;  /* 0x000000ffff6f7224 */ /* 0x000fe200078e00aa */
[----:B------:R-:W-:Y:S01]  /*8fc0*/  LOP3.LUT R12, R124, R3, RZ, 0xc0, !PT ;  /* 0x000000037c0c7212 */ /* 0x000fe200078ec0ff */
[-C--:B----4-:R-:W-:Y:S01]  /*8fd0*/  HMMA.16816.F32.BF16 R48, R24, R116.reuse, RZ ;  /* 0x000000741830723c */ /* 0x090fe200000418ff */
[--C-:B------:R-:W-:Y:S02]  /*8fe0*/  SHF.R.U32.HI R3, RZ, 0x10, R45.reuse ;  /* 0x00000010ff037819 */ /* 0x100fe4000001162d */
[----:B------:R-:W-:Y:S02]  /*8ff0*/  LOP3.LUT R0, R36, 0xffff, RZ, 0xc0, !PT ;  /* 0x0000ffff24007812 */ /* 0x000fe400078ec0ff */
[--C-:B------:R-:W-:Y:S02]  /*9000*/  SHF.R.U32.HI R2, RZ, 0x10, R36.reuse ;  /* 0x00000010ff027819 */ /* 0x100fe40000011624 */
[----:B------:R-:W-:Y:S01]  /*9010*/  SHF.R.U32.HI R6, RZ, 0x18, R36 ;  /* 0x00000018ff067819 */ /* 0x000fe20000011624 */
[----:B------:R-:W-:Y:S01]  /*9020*/  HMMA.16816.F32.BF16 R40, R12, R116, RZ ;  /* 0x000000740c28723c */ /* 0x000fe200000418ff */
[----:B------:R-:W-:-:S02]  /*9030*/  SHF.R.U32.HI R7, RZ, 0x18, R45 ;  /* 0x00000018ff077819 */ /* 0x000fc4000001162d */
[----:B------:R-:W-:Y:S02]  /*9040*/  LOP3.LUT R3, R3, 0xff, RZ, 0xc0, !PT ;  /* 0x000000ff03037812 */ /* 0x000fe400078ec0ff */
[----:B------:R-:W-:Y:S01]  /*9050*/  SHF.R.U32.HI R4, RZ, 0x8, R0 ;  /* 0x00000008ff047819 */ /* 0x000fe20000011600 */
[--C-:B------:R-:W-:Y:S01]  /*9060*/  HSET2.LE.AND R0, R10, R69.reuse, PT ;  /* 0x000000450a007233 */ /* 0x100fe20003803000 */
[----:B------:R-:W-:Y:S01]  /*9070*/  LOP3.LUT R2, R2, 0xff, RZ, 0xc0, !PT ;  /* 0x000000ff02027812 */ /* 0x000fe200078ec0ff */
[-C--:B------:R-:W-:Y:S01]  /*9080*/  HMMA.16816.F32.BF16 R36, R24, R120.reuse, RZ ;  /* 0x000000781824723c */ /* 0x080fe200000418ff */
[----:B------:R-:W-:Y:S02]  /*9090*/  PRMT R9, R5, 0x5410, R74 ;  /* 0x0000541005097816 */ /* 0x000fe4000000004a */
[----:B------:R-:W-:Y:S01]  /*90a0*/  PRMT R3, R3, 0x5410, R7 ;  /* 0x0000541003037816 */ /* 0x000fe20000000007 */
[----:B------:R-:W2:Y:S01]  /*90b0*/  LDSM.16.MT88.4 R72, [R190+0xa400] ;  /* 0x00a40000be48783b */ /* 0x000ea20000004200 */
[----:B------:R-:W-:Y:S01]  /*90c0*/  PRMT R5, R8, 0x5410, R4 ;  /* 0x0000541008057816 */ /* 0x000fe20000000004 */
[--C-:B------:R-:W-:Y:S01]  /*90d0*/  HSET2.LE.AND R4, R21, R69.reuse, PT ;  /* 0x0000004515047233 */ /* 0x100fe20003803000 */
[----:B------:R-:W-:Y:S01]  /*90e0*/  PRMT R6, R2, 0x5410, R6 ;  /* 0x0000541002067816 */ /* 0x000fe20000000006 */
[--C-:B------:R-:W-:Y:S01]  /*90f0*/  HSET2.LE.AND R2, R16, R69.reuse, PT ;  /* 0x0000004510027233 */ /* 0x100fe20003803000 */
[----:B------:R-:W-:Y:S01]  /*9100*/  LOP3.LUT R20, R166, R0, RZ, 0xc0, !PT ;  /* 0x00000000a6147212 */ /* 0x000fe200078ec0ff */
[--C-:B------:R-:W-:Y:S01]  /*9110*/  HSET2.LE.AND R0, R3, R69.reuse, PT ;  /* 0x0000004503007233 */ /* 0x100fe20003803000 */
[----:B------:R-:W-:Y:S01]  /*9120*/  HMMA.16816.F32.BF16 R16, R12, R120, RZ ;  /* 0x000000780c10723c */ /* 0x000fe200000418ff */
[----:B------:R-:W-:Y:S01]  /*9130*/  LOP3.LUT R23, R160, R4, RZ, 0xc0, !PT ;  /* 0x00000004a0177212 */ /* 0x000fe200078ec0ff */
[--C-:B------:R-:W-:Y:S01]  /*9140*/  HSET2.LE.AND R4, R5, R69.reuse, PT ;  /* 0x0000004505047233 */ /* 0x100fe20003803000 */
[----:B------:R-:W-:Y:S01]  /*9150*/  LOP3.LUT R22, R162, R2, RZ, 0xc0, !PT ;  /* 0x00000002a2167212 */ /* 0x000fe200078ec0ff */
[--C-:B------:R-:W-:Y:S01]  /*9160*/  HSET2.LE.AND R3, R11, R69.reuse, PT ;  /* 0x000000450b037233 */ /* 0x100fe20003803000 */
[----:B------:R-:W-:Y:S01]  /*9170*/  LOP3.LUT R21, R164, R0, RZ, 0xc0, !PT ;  /* 0x00000000a4157212 */ /* 0x000fe200078ec0ff */
[--C-:B------:R-:W-:Y:S01]  /*9180*/  HSET2.LE.AND R0, R9, R69.reuse, PT ;  /* 0x0000004509007233 */ /* 0x100fe20003803000 */
[----:B------:R-:W-:Y:S01]  /*9190*/  LOP3.LUT R8, R126, R4, RZ, 0xc0, !PT ;  /* 0x000000047e087212 */ /* 0x000fe200078ec0ff */
[----:B------:R-:W-:Y:S01]  /*91a0*/  HSET2.LE.AND R2, R6, R69, PT ;  /* 0x0000004506027233 */ /* 0x000fe20003803000 */
[----:B------:R-:W-:Y:S01]  /*91b0*/  LOP3.LUT R10, R98, R3, RZ, 0xc0, !PT ;  /* 0x00000003620a7212 */ /* 0x000fe200078ec0ff */
[----:B-1----:R-:W-:Y:S01]  /*91c0*/  HMMA.16816.F32.BF16 R4, R24, R112, RZ ;  /* 0x000000701804723c */ /* 0x002fe200000418ff */
[----:B------:R-:W-:-:S02]  /*91d0*/  LOP3.LUT R11, R92, R0, RZ, 0xc0, !PT ;  /* 0x000000005c0b7212 */ /* 0x000fc400078ec0ff */
[----:B------:R-:W-:Y:S02]  /*91e0*/  LOP3.LUT R9, R125, R2, RZ, 0xc0, !PT ;  /* 0x000000027d097212 */ /* 0x000fe400078ec0ff */
[----:B------:R-:W-:-:S03]  /*91f0*/  LOP3.LUT R2, R156, R223, RZ, 0x3c, !PT ;  /* 0x000000df9c027212 */ /* 0x000fc600078e3cff */
[----:B------:R-:W-:Y:S02]  /*9200*/  HMMA.16816.F32.BF16 R164, R20, R88, R36 ;  /* 0x0000005814a4723c */ /* 0x000fe40000041824 */
[----:B------:R-:W-:-:S05]  /*9210*/  IMAD.WIDE.U32 R2, R2, -0x326172a9, RZ ;  /* 0xcd9e8d5702027825 */ /* 0x000fca00078e00ff */
[-C--:B------:R-:W-:Y:S01]  /*9220*/  LOP3.LUT R0, R3, R201.reuse, R220, 0x96, !PT ;  /* 0x000000c903007212 */ /* 0x080fe200078e96dc */
[----:B------:R-:W-:Y:S08]  /*9230*/  HMMA.16816.F32.BF16 R36, R24, R80, RZ ;  /* 0x000000501824723c */ /* 0x000ff000000418ff */
[----:B------:R-:W-:Y:S08]  /*9240*/  HMMA.16816.F32.BF16 R140, R8, R84, R40 ;  /* 0x00000054088c723c */ /* 0x000ff00000041828 */
[----:B------:R-:W-:Y:S08]  /*9250*/  HMMA.16816.F32.BF16 R40, R12, R80, RZ ;  /* 0x000000500c28723c */ /* 0x000ff000000418ff */
[----:B------:R-:W-:Y:S08]  /*9260*/  HMMA.16816.F32.BF16 R132, R8, R88, R16 ;  /* 0x000000580884723c */ /* 0x000ff00000041810 */
[----:B------:R-:W-:Y:S08]  /*9270*/  HMMA.16816.F32.BF16 R16, R12, R112, RZ ;  /* 0x000000700c10723c */ /* 0x000ff000000418ff */
[C---:B------:R-:W-:Y:S07]  /*9280*/  HMMA.16816.F32.BF16 R184, R20.reuse, R76, R4 ;  /* 0x0000004c14b8723c */ /* 0x040fee0000041804 */
[----:B------:R-:W-:Y:S01]  /*9290*/  LOP3.LUT R6, R215, R200, R2, 0x96, !PT ;  /* 0x000000c8d7067212 */ /* 0x000fe200078e9602 */
[----:B--2---:R-:W-:Y:S01]  /*92a0*/  HMMA.16816.F32.BF16 R220, R20, R72, R36 ;  /* 0x0000004814dc723c */ /* 0x004fe20000041824 */
[----:B------:R-:W-:-:S02]  /*92b0*/  LOP3.LUT R5, R3, R201, R202, 0x96, !PT ;  /* 0x000000c903057212 */ /* 0x000fc400078e96ca */
[----:B------:R-:W-:Y:S01]  /*92c0*/  LOP3.LUT R4, R147, R200, R2, 0x96, !PT ;  /* 0x000000c893047212 */ /* 0x000fe200078e9602 */
[----:B------:R-:W-:-:S04]  /*92d0*/  IMAD.WIDE.U32 R2, R0, -0x2daee0ad, RZ ;  /* 0xd2511f5300027825 */ /* 0x000fc800078e00ff */
[----:B------:R-:W-:Y:S01]  /*92e0*/  IMAD.WIDE.U32 R36, R6, -0x2daee0ad, RZ ;  /* 0xd2511f5306247825 */ /* 0x000fe200078e00ff */
[----:B------:R-:W-:Y:S01]  /*92f0*/  HMMA.16816.F32.BF16 R200, R8, R72, R40 ;  /* 0x0000004808c8723c */ /* 0x000fe20000041828 */
[----:B------:R-:W-:-:S03]  /*9300*/  LOP3.LUT R7, R3, R179, R150, 0x96, !PT ;  /* 0x000000b303077212 */ /* 0x000fc600078e9696 */
[----:B------:R-:W-:Y:S01]  /*9310*/  LOP3.LUT R6, R37, R144, R2, 0x96, !PT ;  /* 0x0000009025067212 */ /* 0x000fe200078e9602 */
[----:B------:R-:W-:-:S03]  /*9320*/  IMAD.WIDE.U32 R2, R5, -0x2daee0ad, RZ ;  /* 0xd2511f5305027825 */ /* 0x000fc600078e00ff */
[----:B------:R-:W-:Y:S01]  /*9330*/  HMMA.16816.F32.BF16 R124, R8, R76, R16 ;  /* 0x0000004c087c723c */ /* 0x000fe20000041810 */
[----:B------:R-:W-:Y:S01]  /*9340*/  IMAD.WIDE.U32 R40, R4, -0x2daee0ad, RZ ;  /* 0xd2511f5304287825 */ /* 0x000fe200078e00ff */
[----:B------:R-:W-:-:S04]  /*9350*/  LOP3.LUT R4, R3, R179, R148, 0x96, !PT ;  /* 0x000000b303047212 */ /* 0x000fc800078e9694 */
[----:B------:R-:W-:Y:S01]  /*9360*/  LOP3.LUT R0, R41, R144, R2, 0x96, !PT ;  /* 0x0000009029007212 */ /* 0x000fe200078e9602 */
[----:B------:R-:W-:Y:S01]  /*9370*/  IMAD.WIDE.U32 R2, R7, -0x326172a9, RZ ;  /* 0xcd9e8d5707027825 */ /* 0x000fe200078e00ff */
[----:B------:R-:W-:Y:S03]  /*9380*/  HMMA.16816.F32.BF16 R172, R20, R84, R48 ;  /* 0x0000005414ac723c */ /* 0x000fe60000041830 */
[----:B------:R-:W-:Y:S01]  /*9390*/  IMAD.WIDE.U32 R18, R6, -0x326172a9, RZ ;  /* 0xcd9e8d5706127825 */ /* 0x000fe200078e00ff */
[----:B------:R-:W-:-:S03]  /*93a0*/  LOP3.LUT R6, R3, R145, R214, 0x96, !PT ;  /* 0x0000009103067212 */ /* 0x000fc600078e96d6 */
[----:B------:R-:W-:Y:S01]  /*93b0*/  IMAD.WIDE.U32 R38, R0, -0x326172a9, RZ ;  /* 0xcd9e8d5700267825 */ /* 0x000fe200078e00ff */
[----:B------:R-:W-:-:S03]  /*93c0*/  LOP3.LUT R5, R19, R104, R2, 0x96, !PT ;  /* 0x0000006813057212 */ /* 0x000fc600078e9602 */
[----:B------:R-:W-:-:S04]  /*93d0*/  IMAD.WIDE.U32 R2, R4, -0x326172a9, RZ ;  /* 0xcd9e8d5704027825 */ /* 0x000fc800078e00ff */
[----:B------:R-:W-:Y:S01]  /*93e0*/  IMAD.WIDE.U32 R16, R5, -0x2daee0ad, RZ ;  /* 0xd2511f5305107825 */ /* 0x000fe200078e00ff */
[----:B------:R-:W-:Y:S02]  /*93f0*/  LOP3.LUT R4, R3, R145, R146, 0x96, !PT ;  /* 0x0000009103047212 */ /* 0x000fe400078e9692 */
[----:B------:R-:W-:Y:S01]  /*9400*/  LOP3.LUT R0, R39, R104, R2, 0x96, !PT ;  /* 0x0000006827007212 */ /* 0x000fe200078e9602 */
[----:B------:R-:W-:-:S05]  /*9410*/  IMAD.WIDE.U32 R2, R6, -0x2daee0ad, RZ ;  /* 0xd2511f5306027825 */ /* 0x000fca00078e00ff */
[----:B------:R-:W-:Y:S01]  /*9420*/  LOP3.LUT R6, R3, R106, R36, 0x96, !PT ;  /* 0x0000006a03067212 */ /* 0x000fe200078e9624 */
[----:B------:R-:W-:Y:S01]  /*9430*/  IMAD.WIDE.U32 R36, R0, -0x2daee0ad, RZ ;  /* 0xd2511f5300247825 */ /* 0x000fe200078e00ff */
[----:B------:R-:W-:-:S03]  /*9440*/  LOP3.LUT R5, R17, R180, R2, 0x96, !PT ;  /* 0x000000b411057212 */ /* 0x000fc600078e9602 */
[----:B------:R-:W-:-:S04]  /*9450*/  IMAD.WIDE.U32 R2, R4, -0x2daee0ad, RZ ;  /* 0xd2511f5304027825 */ /* 0x000fc800078e00ff */
[----:B------:R-:W-:Y:S01]  /*9460*/  IMAD.WIDE.U32 R6, R6, -0x326172a9, RZ ;  /* 0xcd9e8d5706067825 */ /* 0x000fe200078e00ff */
[----:B------:R-:W-:Y:S02]  /*9470*/  LOP3.LUT R4, R3, R106, R40, 0x96, !PT ;  /* 0x0000006a03047212 */ /* 0x000fe400078e9628 */
[----:B------:R-:W-:Y:S01]  /*9480*/  LOP3.LUT R0, R37, R180, R2, 0x96, !PT ;  /* 0x000000b425007212 */ /* 0x000fe200078e9602 */
[----:B------:R-:W-:Y:S01]  /*9490*/  IMAD.WIDE.U32 R2, R5, -0x326172a9, RZ ;  /* 0xcd9e8d5705027825 */ /* 0x000fe200078e00ff */
[----:B------:R-:W-:-:S03]  /*94a0*/  LOP3.LUT R7, R7, R110, R18, 0x96, !PT ;  /* 0x0000006e07077212 */ /* 0x000fc600078e9612 */
[----:B------:R-:W-:Y:S01]  /*94b0*/  IMAD.WIDE.U32 R4, R4, -0x326172a9, RZ ;  /* 0xcd9e8d5704047825 */ /* 0x000fe200078e00ff */
[----:B------:R-:W-:Y:S02]  /*94c0*/  LOP3.LUT R6, R3, R139, R6, 0x96, !PT ;  /* 0x0000008b03067212 */ /* 0x000fe400078e9606 */
[C---:B------:R-:W-:Y:S02]  /*94d0*/  LOP3.LUT R17, R2.reuse, 0xffff, RZ, 0xc0, !PT ;  /* 0x0000ffff02117812 */ /* 0x040fe400078ec0ff */
[----:B------:R-:W-:Y:S02]  /*94e0*/  LOP3.LUT R37, R2, 0xff, RZ, 0xc0, !PT ;  /* 0x000000ff02257812 */ /* 0x000fe400078ec0ff */
[--C-:B------:R-:W-:Y:S02]  /*94f0*/  SHF.R.U32.HI R19, RZ, 0x10, R2.reuse ;  /* 0x00000010ff137819 */ /* 0x100fe40000011602 */
[----:B------:R-:W-:Y:S01]  /*9500*/  SHF.R.U32.HI R18, RZ, 0x18, R2 ;  /* 0x00000018ff127819 */ /* 0x000fe20000011602 */
[----:B------:R-:W-:Y:S01]  /*9510*/  IMAD.WIDE.U32 R2, R0, -0x326172a9, RZ ;  /* 0xcd9e8d5700027825 */ /* 0x000fe200078e00ff */
[----:B------:R-:W-:-:S02]  /*9520*/  LOP3.LUT R0, R5, R110, R38, 0x96, !PT ;  /* 0x0000006e05007212 */ /* 0x000fc400078e9626 */
[----:B------:R-:W-:Y:S02]  /*9530*/  SHF.R.U32.HI R17, RZ, 0x8, R17 ;  /* 0x00000008ff117819 */ /* 0x000fe40000011611 */
[----:B------:R-:W-:Y:S02]  /*9540*/  LOP3.LUT R4, R3, R139, R4, 0x96, !PT ;  /* 0x0000008b03047212 */ /* 0x000fe400078e9604 */
[C---:B------:R-:W-:Y:S02]  /*9550*/  LOP3.LUT R41, R2.reuse, 0xffff, RZ, 0xc0, !PT ;  /* 0x0000ffff02297812 */ /* 0x040fe400078ec0ff */
[----:B------:R-:W-:Y:S02]  /*9560*/  LOP3.LUT R43, R2, 0xff, RZ, 0xc0, !PT ;  /* 0x000000ff022b7812 */ /* 0x000fe400078ec0ff */
[--C-:B------:R-:W-:Y:S02]  /*9570*/  SHF.R.U32.HI R42, RZ, 0x10, R2.reuse ;  /* 0x00000010ff2a7819 */ /* 0x100fe40000011602 */
[----:B------:R-:W-:Y:S01]  /*9580*/  SHF.R.U32.HI R44, RZ, 0x18, R2 ;  /* 0x00000018ff2c7819 */ /* 0x000fe20000011602 */
[----:B------:R-:W-:Y:S01]  /*9590*/  IMAD.WIDE.U32 R2, R7, -0x2daee0ad, RZ ;  /* 0xd2511f5307027825 */ /* 0x000fe200078e00ff */
[----:B------:R-:W-:-:S02]  /*95a0*/  LOP3.LUT R5, R19, 0xff, RZ, 0xc0, !PT ;  /* 0x000000ff13057812 */ /* 0x000fc400078ec0ff */
[----:B------:R-:W-:Y:S02]  /*95b0*/  PRMT R68, R37, 0x5410, R17 ;  /* 0x0000541025447816 */ /* 0x000fe40000000011 */
[----:B------:R-:W-:Y:S02]  /*95c0*/  PRMT R67, R5, 0x5410, R18 ;  /* 0x0000541005437816 */ /* 0x000fe40000000012 */
[----:B------:R-:W-:Y:S02]  /*95d0*/  LOP3.LUT R5, R3, R252, R16, 0x96, !PT ;  /* 0x000000fc03057212 */ /* 0x000fe400078e9610 */
[C---:B------:R-:W-:Y:S02]  /*95e0*/  LOP3.LUT R17, R2.reuse, 0xffff, RZ, 0xc0, !PT ;  /* 0x0000ffff02117812 */ /* 0x040fe400078ec0ff */
[----:B------:R-:W-:Y:S02]  /*95f0*/  LOP3.LUT R37, R2, 0xff, RZ, 0xc0, !PT ;  /* 0x000000ff02257812 */ /* 0x000fe400078ec0ff */
[----:B------:R-:W-:-:S02]  /*9600*/  SHF.R.U32.HI R19, RZ, 0x10, R2 ;  /* 0x00000010ff137819 */ /* 0x000fc40000011602 */
[----:B------:R-:W-:Y:S01]  /*9610*/  SHF.R.U32.HI R18, RZ, 0x18, R2 ;  /* 0x00000018ff127819 */ /* 0x000fe20000011602 */
[----:B------:R-:W-:Y:S01]  /*9620*/  IMAD.WIDE.U32 R2, R0, -0x2daee0ad, RZ ;  /* 0xd2511f5300027825 */ /* 0x000fe200078e00ff */
[----:B------:R-:W-:Y:S02]  /*9630*/  SHF.R.U32.HI R7, RZ, 0x10, R6 ;  /* 0x00000010ff077819 */ /* 0x000fe40000011606 */
[----:B------:R-:W-:Y:S02]  /*9640*/  LOP3.LUT R16, R6, 0xff, RZ, 0xc0, !PT ;  /* 0x000000ff06107812 */ /* 0x000fe400078ec0ff */
[----:B------:R-:W-:Y:S02]  /*9650*/  LOP3.LUT R0, R3, R252, R36, 0x96, !PT ;  /* 0x000000fc03007212 */ /* 0x000fe400078e9624 */
[C---:B------:R-:W-:Y:S02]  /*9660*/  LOP3.LUT R36, R2.reuse, 0xffff, RZ, 0xc0, !PT ;  /* 0x0000ffff02247812 */ /* 0x040fe400078ec0ff */
[----:B------:R-:W-:-:S02]  /*9670*/  LOP3.LUT R40, R2, 0xff, RZ, 0xc0, !PT ;  /* 0x000000ff02287812 */ /* 0x000fc400078ec0ff */
[--C-:B------:R-:W-:Y:S02]  /*9680*/  SHF.R.U32.HI R39, RZ, 0x10, R2.reuse ;  /* 0x00000010ff277819 */ /* 0x100fe40000011602 */
[----:B------:R-:W-:Y:S02]  /*9690*/  SHF.R.U32.HI R38, RZ, 0x18, R2 ;  /* 0x00000018ff267819 */ /* 0x000fe40000011602 */
[----:B------:R-:W-:Y:S02]  /*96a0*/  LOP3.LUT R2, R6, 0xffff, RZ, 0xc0, !PT ;  /* 0x0000ffff06027812 */ /* 0x000fe400078ec0ff */
[----:B------:R-:W-:Y:S02]  /*96b0*/  SHF.R.U32.HI R6, RZ, 0x18, R6 ;  /* 0x00000018ff067819 */ /* 0x000fe40000011606 */
[----:B------:R-:W-:Y:S02]  /*96c0*/  SHF.R.U32.HI R3, RZ, 0x8, R2 ;  /* 0x00000008ff037819 */ /* 0x000fe40000011602 */
[----:B------:R-:W-:-:S02]  /*96d0*/  LOP3.LUT R2, R7, 0xff, RZ, 0xc0, !PT ;  /* 0x000000ff07027812 */ /* 0x000fc400078ec0ff */
[----:B------:R-:W-:Y:S02]  /*96e0*/  PRMT R66, R16, 0x5410, R3 ;  /* 0x0000541010427816 */ /* 0x000fe40000000003 */
[----:B------:R-:W-:Y:S02]  /*96f0*/  PRMT R65, R2, 0x5410, R6 ;  /* 0x0000541002417816 */ /* 0x000fe40000000006 */
[----:B------:R-:W-:Y:S02]  /*9700*/  LOP3.LUT R2, R19, 0xff, RZ, 0xc0, !PT ;  /* 0x000000ff13027812 */ /* 0x000fe400078ec0ff */
[----:B------:R-:W-:Y:S02]  /*9710*/  SHF.R.U32.HI R3, RZ, 0x8, R17 ;  /* 0x00000008ff037819 */ /* 0x000fe40000011611 */
[----:B------:R-:W-:Y:S02]  /*9720*/  PRMT R61, R2, 0x5410, R18 ;  /* 0x00005410023d7816 */ /* 0x000fe40000000012 */
[----:B------:R-:W-:Y:S01]  /*9730*/  LOP3.LUT R2, R4, 0xffff, RZ, 0xc0, !PT ;  /* 0x0000ffff04027812 */ /* 0x000fe200078ec0ff */
[----:B------:R-:W-:Y:S01]  /*9740*/  HMMA.16816.F32.BF16 R16, R24, R52, RZ ;  /* 0x000000341810723c */ /* 0x000fe200000418ff */
[----:B------:R-:W-:Y:S01]  /*9750*/  PRMT R62, R37, 0x5410, R3 ;  /* 0x00005410253e7816 */ /* 0x000fe20000000003 */
[----:B------:R-:W-:Y:S01]  /*9760*/  FADD.FTZ R37, R243, R93 ;  /* 0x0000005df3257221 */ /* 0x000fe20000010000 */
[----:B------:R-:W-:-:S02]  /*9770*/  SHF.R.U32.HI R3, RZ, 0x8, R2 ;  /* 0x00000008ff037819 */ /* 0x000fc40000011602 */
[----:B------:R-:W-:Y:S02]  /*9780*/  LOP3.LUT R2, R4, 0xff, RZ, 0xc0, !PT ;  /* 0x000000ff04027812 */ /* 0x000fe400078ec0ff */
[----:B------:R-:W-:Y:S02]  /*9790*/  LOP3.LUT R6, R42, 0xff, RZ, 0xc0, !PT ;  /* 0x000000ff2a067812 */ /* 0x000fe400078ec0ff */
[----:B------:R-:W-:Y:S02]  /*97a0*/  PRMT R60, R2, 0x5410, R3 ;  /* 0x00005410023c7816 */ /* 0x000fe40000000003 */
[----:B------:R-:W-:Y:S02]  /*97b0*/  SHF.R.U32.HI R2, RZ, 0x10, R4 ;  /* 0x00000010ff027819 */ /* 0x000fe40000011604 */
[----:B------:R-:W-:Y:S02]  /*97c0*/  PRMT R63, R6, 0x5410, R44 ;  /* 0x00005410063f7816 */ /* 0x000fe4000000002c */
[----:B------:R-:W-:Y:S01]  /*97d0*/  SHF.R.U32.HI R6, RZ, 0x18, R4 ;  /* 0x00000018ff067819 */ /* 0x000fe20000011604 */
[----:B------:R-:W-:Y:S01]  /*97e0*/  LDSM.16.MT88.4 R44, [R190+0xb000] ;  /* 0x00b00000be2c783b */ /* 0x000fe20000004200 */
[----:B------:R-:W-:-:S02]  /*97f0*/  LOP3.LUT R4, R2, 0xff, RZ, 0xc0, !PT ;  /* 0x000000ff02047812 */ /* 0x000fc400078ec0ff */
[----:B------:R-:W-:Y:S02]  /*9800*/  LOP3.LUT R2, R39, 0xff, RZ, 0xc0, !PT ;  /* 0x000000ff27027812 */ /* 0x000fe400078ec0ff */
[----:B------:R-:W-:Y:S02]  /*9810*/  SHF.R.U32.HI R7, RZ, 0x8, R41 ;  /* 0x00000008ff077819 */ /* 0x000fe40000011629 */
[----:B------:R-:W-:Y:S02]  /*9820*/  SHF.R.U32.HI R3, RZ, 0x8, R36 ;  /* 0x00000008ff037819 */ /* 0x000fe40000011624 */
[----:B------:R-:W-:Y:S02]  /*9830*/  PRMT R50, R2, 0x5410, R38 ;  /* 0x0000541002327816 */ /* 0x000fe40000000026 */
[----:B------:R-:W-:Y:S02]  /*9840*/  LOP3.LUT R2, R5, 0xffff, RZ, 0xc0, !PT ;  /* 0x0000ffff05027812 */ /* 0x000fe400078ec0ff */
[----:B------:R-:W-:Y:S01]  /*9850*/  PRMT R64, R43, 0x5410, R7 ;  /* 0x000054102b407816 */ /* 0x000fe20000000007 */
[----:B------:R-:W-:Y:S01]  /*9860*/  HSET2.LE.AND R50, R50, R69, PT ;  /* 0x0000004532327233 */ /* 0x000fe20003803000 */
[----:B------:R-:W-:-:S02]  /*9870*/  PRMT R49, R40, 0x5410, R3 ;  /* 0x0000541028317816 */ /* 0x000fc40000000003 */
[----:B------:R-:W-:Y:S01]  /*9880*/  SHF.R.U32.HI R3, RZ, 0x8, R2 ;  /* 0x00000008ff037819 */ /* 0x000fe20000011602 */
[----:B------:R-:W1:Y:S01]  /*9890*/  LDSM.16.MT88.4 R40, [R188+0xb400] ;  /* 0x00b40000bc28783b */ /* 0x000e620000004200 */
[----:B------:R-:W-:Y:S01]  /*98a0*/  LOP3.LUT R2, R5, 0xff, RZ, 0xc0, !PT ;  /* 0x000000ff05027812 */ /* 0x000fe200078ec0ff */
[----:B------:R-:W-:Y:S01]  /*98b0*/  HSET2.LE.AND R49, R49, R69, PT ;  /* 0x0000004531317233 */ /* 0x000fe20003803000 */
[----:B------:R-:W-:Y:S02]  /*98c0*/  SHF.R.U32.HI R7, RZ, 0x18, R5 ;  /* 0x00000018ff077819 */ /* 0x000fe40000011605 */
[----:B------:R-:W-:Y:S02]  /*98d0*/  PRMT R58, R2, 0x5410, R3 ;  /* 0x00005410023a7816 */ /* 0x000fe40000000003 */
[----:B------:R-:W-:Y:S02]  /*98e0*/  SHF.R.U32.HI R3, RZ, 0x10, R5 ;  /* 0x00000010ff037819 */ /* 0x000fe40000011605 */
[----:B------:R-:W-:-:S02]  /*98f0*/  LOP3.LUT R2, R0, 0xffff, RZ, 0xc0, !PT ;  /* 0x0000ffff00027812 */ /* 0x000fc400078ec0ff */
[----:B------:R-:W-:Y:S02]  /*9900*/  SHF.R.U32.HI R5, RZ, 0x10, R0 ;  /* 0x00000010ff057819 */ /* 0x000fe40000011600 */
[----:B------:R-:W-:Y:S02]  /*9910*/  PRMT R59, R4, 0x5410, R6 ;  /* 0x00005410043b7816 */ /* 0x000fe40000000006 */
[----:B------:R-:W-:Y:S02]  /*9920*/  LOP3.LUT R6, R0, 0xff, RZ, 0xc0, !PT ;  /* 0x000000ff00067812 */ /* 0x000fe400078ec0ff */
[----:B------:R-:W-:Y:S02]  /*9930*/  SHF.R.U32.HI R4, RZ, 0x18, R0 ;  /* 0x00000018ff047819 */ /* 0x000fe40000011600 */
[----:B------:R-:W-:Y:S02]  /*9940*/  LOP3.LUT R3, R3, 0xff, RZ, 0xc0, !PT ;  /* 0x000000ff03037812 */ /* 0x000fe400078ec0ff */
[----:B------:R-:W-:-:S02]  /*9950*/  SHF.R.U32.HI R2, RZ, 0x8, R2 ;  /* 0x00000008ff027819 */ /* 0x000fc40000011602 */
[----:B------:R-:W-:Y:S02]  /*9960*/  LOP3.LUT R0, R5, 0xff, RZ, 0xc0, !PT ;  /* 0x000000ff05007812 */ /* 0x000fe400078ec0ff */
[----:B------:R-:W-:Y:S01]  /*9970*/  PRMT R57, R3, 0x5410, R7 ;  /* 0x0000541003397816 */ /* 0x000fe20000000007 */
[----:B------:R-:W-:Y:S01]  /*9980*/  FADD.FTZ R3, R168, R94 ;  /* 0x0000005ea8037221 */ /* 0x000fe20000010000 */
[----:B------:R-:W-:Y:S01]  /*9990*/  PRMT R56, R6, 0x5410, R2 ;  /* 0x0000541006387816 */ /* 0x000fe20000000002 */
[----:B------:R-:W-:Y:S01]  /*99a0*/  FADD.FTZ R2, R169, R96 ;  /* 0x00000060a9027221 */ /* 0x000fe20000010000 */
[----:B------:R-:W-:Y:S01]  /*99b0*/  PRMT R48, R0, 0x5410, R4 ;  /* 0x0000541000307816 */ /* 0x000fe20000000004 */
[----:B------:R-:W-:Y:S01]  /*99c0*/  FADD.FTZ R0, R183, R95 ;  /* 0x0000005fb7007221 */ /* 0x000fe20000010000 */
[----:B------:R-:W-:Y:S01]  /*99d0*/  HMMA.16816.F32.BF16 R4, R12, R52, RZ ;  /* 0x000000340c04723c */ /* 0x000fe200000418ff */
[----:B------:R-:W-:Y:S01]  /*99e0*/  FADD.FTZ R2, R178, R2 ;  /* 0x00000002b2027221 */ /* 0x000fe20000010000 */
[----:B------:R-:W-:Y:S01]  /*99f0*/  LOP3.LUT R94, R130, R49, RZ, 0xc0, !PT ;  /* 0x00000031825e7212 */ /* 0x000fe200078ec0ff */
[----:B------:R-:W-:Y:S01]  /*9a00*/  FADD.FTZ R36, R182, R0 ;  /* 0x00000000b6247221 */ /* 0x000fe20000010000 */
[----:B------:R-:W-:Y:S01]  /*9a10*/  HSET2.LE.AND R48, R48, R69, PT ;  /* 0x0000004530307233 */ /* 0x000fe20003803000 */
[----:B------:R-:W-:Y:S01]  /*9a20*/  FADD.FTZ R0, R158, R3 ;  /* 0x000000039e007221 */ /* 0x000fe20000010000 */
[----:B------:R-:W-:Y:S01]  /*9a30*/  LOP3.LUT R95, R129, R50, RZ, 0xc0, !PT ;  /* 0x00000032815f7212 */ /* 0x000fe200078ec0ff */
[----:B------:R-:W-:Y:S01]  /*9a40*/  FADD.FTZ R3, R238, R36 ;  /* 0x00000024ee037221 */ /* 0x000fe20000010000 */
[----:B-1----:R-:W-:Y:S01]  /*9a50*/  HMMA.16816.F32.BF16 R180, R20, R40, R16 ;  /* 0x0000002814b4723c */ /* 0x002fe20000041810 */
[----:B------:R-:W-:-:S02]  /*9a60*/  LOP3.LUT R93, R128, R48, RZ, 0xc0, !PT ;  /* 0x00000030805d7212 */ /* 0x000fc400078ec0ff */
[----:B------:R-:W-:-:S04]  /*9a70*/  FADD.FTZ R3, R239, R3 ;  /* 0x00000003ef037221 */ /* 0x000fc80000010000 */
[----:B------:R-:W-:Y:S01]  /*9a80*/  FADD.FTZ R110, R235, R3 ;  /* 0x00000003eb6e7221 */ /* 0x000fe20000010000 */
[--C-:B------:R-:W-:Y:S01]  /*9a90*/  HSET2.LE.AND R3, R62, R69.reuse, PT ;  /* 0x000000453e037233 */ /* 0x100fe20003803000 */
[----:B------:R-:W-:Y:S04]  /*9aa0*/  HMMA.16816.F32.BF16 R16, R24, R44, RZ ;  /* 0x0000002c1810723c */ /* 0x000fe800000418ff */
[----:B------:R-:W-:Y:S02]  /*9ab0*/  LOP3.LUT R98, R196, R3, RZ, 0xc0, !PT ;  /* 0x00000003c4627212 */ /* 0x000fe400078ec0ff */
[----:B------:R-:W-:Y:S02]  /*9ac0*/  IADD3 R196, P0, R34, -0x80, RZ ;  /* 0xffffff8022c47810 */ /* 0x000fe40007f1e0ff */
[----:B------:R-:W-:Y:S07]  /*9ad0*/  HMMA.16816.F32.BF16 R168, R8, R40, R4 ;  /* 0x0000002808a8723c */ /* 0x000fee0000041804 */
[----:B------:R-:W-:Y:S01]  /*9ae0*/  FADD.FTZ R4, R242, R37 ;  /* 0x00000025f2047221 */ /* 0x000fe20000010000 */
[----:B------:R-:W-:Y:S01]  /*9af0*/  HSET2.LE.AND R41, R60, R69, PT ;  /* 0x000000453c297233 */ /* 0x000fe20003803000 */
[----:B------:R-:W1:Y:S01]  /*9b00*/  LDSM.16.MT88.4 R36, [R190+0xb400] ;  /* 0x00b40000be24783b */ /* 0x000e620000004200 */
[----:B------:R-:W-:-:S02]  /*9b10*/  FADD.FTZ R5, R176, R2 ;  /* 0x00000002b0057221 */ /* 0x000fc40000010000 */
[----:B------:R-:W-:Y:S02]  /*9b20*/  FADD.FTZ R2, R97, R0 ;  /* 0x0000000061027221 */ /* 0x000fe40000010000 */
[----:B------:R-:W-:Y:S02]  /*9b30*/  FADD.FTZ R0, R241, R4 ;  /* 0x00000004f1007221 */ /* 0x000fe40000010000 */
[----:B------:R-:W-:Y:S02]  /*9b40*/  FADD.FTZ R40, R177, R5 ;  /* 0x00000005b1287221 */ /* 0x000fe40000010000 */
[C---:B------:R-:W-:Y:S01]  /*9b50*/  HMMA.16816.F32.BF16 R4, R12.reuse, R44, RZ ;  /* 0x0000002c0c04723c */ /* 0x040fe200000418ff */
[----:B------:R-:W-:Y:S01]  /*9b60*/  FADD.FTZ R51, R237, R0 ;  /* 0x00000000ed337221 */ /* 0x000fe20000010000 */
[--C-:B------:R-:W-:Y:S01]  /*9b70*/  HSET2.LE.AND R0, R68, R69.reuse, PT ;  /* 0x0000004544007233 */ /* 0x100fe20003803000 */
[----:B------:R-:W-:Y:S01]  /*9b80*/  FADD.FTZ R52, R105, R2 ;  /* 0x0000000269347221 */ /* 0x000fe20000010000 */
[--C-:B------:R-:W-:Y:S01]  /*9b90*/  HSET2.LE.AND R2, R67, R69.reuse, PT ;  /* 0x0000004543027233 */ /* 0x100fe20003803000 */
[----:B------:R-:W-:Y:S01]  /*9ba0*/  FADD.FTZ R106, R225, R40 ;  /* 0x00000028e16a7221 */ /* 0x000fe20000010000 */
[--C-:B------:R-:W-:Y:S01]  /*9bb0*/  HSET2.LE.AND R40, R63, R69.reuse, PT ;  /* 0x000000453f287233 */ /* 0x100fe20003803000 */
[----:B------:R-:W-:Y:S01]  /*9bc0*/  FADD.FTZ R105, R240, R51 ;  /* 0x00000033f0697221 */ /* 0x000fe20000010000 */
[--C-:B------:R-:W-:Y:S01]  /*9bd0*/  HSET2.LE.AND R44, R59, R69.reuse, PT ;  /* 0x000000453b2c7233 */ /* 0x100fe20003803000 */
[----:B------:R-:W-:Y:S01]  /*9be0*/  HMMA.16816.F32.BF16 R48, R12, R54, RZ ;  /* 0x000000360c30723c */ /* 0x000fe200000418ff */
[----:B------:R-:W-:Y:S01]  /*9bf0*/  HSET2.LE.AND R45, R56, R69, PT ;  /* 0x00000045382d7233 */ /* 0x000fe20003803000 */
[----:B------:R-:W-:-:S02]  /*9c00*/  FADD.FTZ R104, R138, R52 ;  /* 0x000000348a687221 */ /* 0x000fc40000010000 */
[----:B------:R-:W-:Y:S02]  /*9c10*/  FADD.FTZ R3, R236, R106 ;  /* 0x0000006aec037221 */ /* 0x000fe40000010000 */
[----:B------:R-:W-:Y:S02]  /*9c20*/  LOP3.LUT R92, R131, R45, RZ, 0xc0, !PT ;  /* 0x0000002d835c7212 */ /* 0x000fe400078ec0ff */
[-C--:B-1----:R-:W-:Y:S07]  /*9c30*/  HMMA.16816.F32.BF16 R176, R20, R36.reuse, R16 ;  /* 0x0000002414b0723c */ /* 0x082fee0000041810 */
[----:B------:R-:W-:Y:S01]  /*9c40*/  LOP3.LUT R18, R213, R0, RZ, 0xc0, !PT ;  /* 0x00000000d5127212 */ /* 0x000fe200078ec0ff */
[----:B------:R-:W-:Y:S01]  /*9c50*/  HMMA.16816.F32.BF16 R160, R8, R36, R4 ;  /* 0x0000002408a0723c */ /* 0x000fe20000041804 */
[----:B------:R-:W-:Y:S01]  /*9c60*/  LOP3.LUT R19, R208, R2, RZ, 0xc0, !PT ;  /* 0x00000002d0137212 */ /* 0x000fe200078ec0ff */
[----:B------:R-:W-:-:S02]  /*9c70*/  FADD.FTZ R0, R111, R110 ;  /* 0x0000006e6f007221 */ /* 0x000fc40000010000 */
[----:B------:R-:W-:Y:S02]  /*9c80*/  FADD.FTZ R2, R251, R105 ;  /* 0x00000069fb027221 */ /* 0x000fe40000010000 */
[----:B------:R-:W-:Y:S01]  /*9c90*/  FADD.FTZ R0, R249, R0 ;  /* 0x00000000f9007221 */ /* 0x000fe20000010000 */
[--C-:B------:R-:W-:Y:S01]  /*9ca0*/  HSET2.LE.AND R5, R66, R69.reuse, PT ;  /* 0x0000004542057233 */ /* 0x100fe20003803000 */
[----:B------:R-:W-:Y:S01]  /*9cb0*/  FADD.FTZ R2, R250, R2 ;  /* 0x00000002fa027221 */ /* 0x000fe20000010000 */
[--C-:B------:R-:W-:Y:S01]  /*9cc0*/  HSET2.LE.AND R6, R65, R69.reuse, PT ;  /* 0x0000004541067233 */ /* 0x100fe20003803000 */
[----:B------:R-:W-:Y:S01]  /*9cd0*/  FADD.FTZ R0, R248, R0 ;  /* 0x00000000f8007221 */ /* 0x000fe20000010000 */
[--C-:B------:R-:W-:Y:S01]  /*9ce0*/  HSET2.LE.AND R37, R64, R69.reuse, PT ;  /* 0x0000004540257233 */ /* 0x100fe20003803000 */
[----:B------:R-:W-:Y:S01]  /*9cf0*/  LOP3.LUT R16, R226, R5, RZ, 0xc0, !PT ;  /* 0x00000005e2107212 */ /* 0x000fe200078ec0ff */
[--C-:B------:R-:W-:Y:S01]  /*9d00*/  HSET2.LE.AND R4, R61, R69.reuse, PT ;  /* 0x000000453d047233 */ /* 0x100fe20003803000 */
[----:B------:R-:W-:Y:S01]  /*9d10*/  HMMA.16816.F32.BF16 R64, R12, R122, RZ ;  /* 0x0000007a0c40723c */ /* 0x000fe200000418ff */
[--C-:B------:R-:W-:Y:S01]  /*9d20*/  HSET2.LE.AND R7, R58, R69.reuse, PT ;  /* 0x000000453a077233 */ /* 0x100fe20003803000 */
[----:B------:R-:W-:Y:S01]  /*9d30*/  LOP3.LUT R5, R152, R44, RZ, 0xc0, !PT ;  /* 0x0000002c98057212 */ /* 0x000fe200078ec0ff */
[----:B------:R-:W-:Y:S01]  /*9d40*/  HSET2.LE.AND R36, R57, R69, PT ;  /* 0x0000004539247233 */ /* 0x000fe20003803000 */
[----:B------:R-:W-:-:S02]  /*9d50*/  LOP3.LUT R99, R155, R4, RZ, 0xc0, !PT ;  /* 0x000000049b637212 */ /* 0x000fc400078ec0ff */
[----:B------:R-:W-:Y:S02]  /*9d60*/  LOP3.LUT R4, R154, R41, RZ, 0xc0, !PT ;  /* 0x000000299a047212 */ /* 0x000fe400078ec0ff */
[C---:B------:R-:W-:Y:S01]  /*9d70*/  HMMA.16816.F32.BF16 R68, R12.reuse, R118, RZ ;  /* 0x000000760c44723c */ /* 0x040fe200000418ff */
[----:B------:R-:W-:Y:S02]  /*9d80*/  LOP3.LUT R96, R199, R7, RZ, 0xc0, !PT ;  /* 0x00000007c7607212 */ /* 0x000fe400078ec0ff */
[----:B------:R-:W-:Y:S02]  /*9d90*/  LOP3.LUT R7, R136, R40, RZ, 0xc0, !PT ;  /* 0x0000002888077212 */ /* 0x000fe400078ec0ff */
[----:B------:R-:W-:Y:S02]  /*9da0*/  LOP3.LUT R17, R224, R6, RZ, 0xc0, !PT ;  /* 0x00000006e0117212 */ /* 0x000fe400078ec0ff */
[----:B------:R-:W-:Y:S01]  /*9db0*/  LOP3.LUT R6, R137, R37, RZ, 0xc0, !PT ;  /* 0x0000002589067212 */ /* 0x000fe200078ec0ff */
[----:B------:R-:W-:Y:S01]  /*9dc0*/  HMMA.16816.F32.BF16 R60, R12, R114, RZ ;  /* 0x000000720c3c723c */ /* 0x000fe200000418ff */
[----:B------:R-:W-:-:S02]  /*9dd0*/  LOP3.LUT R97, R197, R36, RZ, 0xc0, !PT ;  /* 0x00000024c5617212 */ /* 0x000fc400078ec0ff */
[----:B------:R-:W-:-:S05]  /*9de0*/  IADD3.X R197, R35, -0x1, RZ, P0, !PT ;  /* 0xffffffff23c57810 */ /* 0x000fca00007fe4ff */
[C---:B------:R-:W-:Y:S08]  /*9df0*/  HMMA.16816.F32.BF16 R56, R12.reuse, R82, RZ ;  /* 0x000000520c38723c */ /* 0x040ff000000418ff */
[----:B------:R-:W-:Y:S08]  /*9e00*/  HMMA.16816.F32.BF16 R12, R12, R46, RZ ;  /* 0x0000002e0c0c723c */ /* 0x000ff000000418ff */
[C---:B------:R-:W-:Y:S08]  /*9e10*/  HMMA.16816.F32.BF16 R68, R8.reuse, R86, R68 ;  /* 0x000000560844723c */ /* 0x040ff00000041844 */
[C---:B------:R-:W-:Y:S08]  /*9e20*/  HMMA.16816.F32.BF16 R64, R8.reuse, R90, R64 ;  /* 0x0000005a0840723c */ /* 0x040ff00000041840 */
[C---:B------:R-:W-:Y:S08]  /*9e30*/  HMMA.16816.F32.BF16 R144, R8.reuse, R78, R60 ;  /* 0x0000004e0890723c */ /* 0x040ff0000004183c */
[C---:B------:R-:W-:Y:S08]  /*9e40*/  HMMA.16816.F32.BF16 R156, R8.reuse, R74, R56 ;  /* 0x0000004a089c723c */ /* 0x040ff00000041838 */
[C---:B------:R-:W-:Y:S08]  /*9e50*/  HMMA.16816.F32.BF16 R152, R8.reuse, R42, R48 ;  /* 0x0000002a0898723c */ /* 0x040ff00000041830 */
[----:B------:R-:W-:Y:S08]  /*9e60*/  HMMA.16816.F32.BF16 R148, R8, R38, R12 ;  /* 0x000000260894723c */ /* 0x000ff0000004180c */
[C---:B------:R-:W-:Y:S08]  /*9e70*/  HMMA.16816.F32.BF16 R8, R24.reuse, R118, RZ ;  /* 0x000000761808723c */ /* 0x040ff000000418ff */
[----:B------:R-:W-:Y:S11]  /*9e80*/  HMMA.16816.F32.BF16 R12, R24, R122, RZ ;  /* 0x0000007a180c723c */ /* 0x000ff600000418ff */
[----:B------:R-:W-:Y:S05]  /*9e90*/  @!UPT UIADD3 URZ, URZ, URZ, URZ ;  /* 0x0000003f3f3ff290 */ /* 0x000fea000fffe03f */
[----:B------:R-:W-:Y:S08]  /*9ea0*/  HMMA.16816.F32.BF16 R60, R20, R86, R8 ;  /* 0x00000056143c723c */ /* 0x000ff00000041808 */
[----:B------:R-:W-:Y:S08]  /*9eb0*/  HMMA.16816.F32.BF16 R8, R24, R114, RZ ;  /* 0x000000721808723c */ /* 0x000ff000000418ff */
[----:B------:R-:W-:Y:S08]  /*9ec0*/  HMMA.16816.F32.BF16 R56, R20, R90, R12 ;  /* 0x0000005a1438723c */ /* 0x000ff0000004180c */
[----:B------:R-:W-:Y:S01]  /*9ed0*/  HMMA.16816.F32.BF16 R12, R24, R82, RZ ;  /* 0x00000052180c723c */ /* 0x000fe200000418ff */
[----:B------:R-:W-:Y:S07]  /*9ee0*/  LDSM.16.MT88.4 R80, [R188+0xbc00] ;  /* 0x00bc0000bc50783b */ /* 0x000fee0000004200 */
[----:B------:R-:W-:Y:S08]  /*9ef0*/  HMMA.16816.F32.BF16 R48, R20, R78, R8 ;  /* 0x0000004e1430723c */ /* 0x000ff00000041808 */
[C---:B------:R-:W-:Y:S08]  /*9f00*/  HMMA.16816.F32.BF16 R8, R24.reuse, R54, RZ ;  /* 0x000000361808723c */ /* 0x040ff000000418ff */
[----:B------:R-:W-:Y:S08]  /*9f10*/  HMMA.16816.F32.BF16 R24, R24, R46, RZ ;  /* 0x0000002e1818723c */ /* 0x000ff000000418ff */
[C---:B------:R-:W-:Y:S01]  /*9f20*/  HMMA.16816.F32.BF16 R72, R20.reuse, R74, R12 ;  /* 0x0000004a1448723c */ /* 0x040fe2000004180c */
[----:B------:R-:W1:Y:S07]  /*9f30*/  LDSM.16.MT88.4 R12, [R190+0x9800] ;  /* 0x00980000be0c783b */ /* 0x000e6e0000004200 */
[C---:B------:R-:W-:Y:S01]  /*9f40*/  HMMA.16816.F32.BF16 R40, R20.reuse, R42, R8 ;  /* 0x0000002a1428723c */ /* 0x040fe20000041808 */
[----:B------:R-:W-:Y:S07]  /*9f50*/  LDSM.16.MT88.4 R8, [R188+0xa800] ;  /* 0x00a80000bc08783b */ /* 0x000fee0000004200 */
[----:B------:R-:W-:Y:S01]  /*9f60*/  HMMA.16816.F32.BF16 R24, R20, R38, R24 ;  /* 0x000000261418723c */ /* 0x000fe20000041818 */
[----:B------:R-:W2:Y:S07]  /*9f70*/  LDSM.16.MT88.4 R20, [R188+0x9800] ;  /* 0x00980000bc14783b */ /* 0x000eae0000004200 */
[-C--:B-1----:R-:W-:Y:S08]  /*9f80*/  HMMA.16816.F32.BF16 R164, R16, R12.reuse, R164 ;  /* 0x0000000c10a4723c */ /* 0x082ff000000418a4 */
[----:B------:R-:W-:Y:S08]  /*9f90*/  HMMA.16816.F32.BF16 R132, R4, R12, R132 ;  /* 0x0000000c0484723c */ /* 0x000ff00000041884 */
[C---:B--2---:R-:W-:Y:S08]  /*9fa0*/  HMMA.16816.F32.BF16 R36, R16.reuse, R22, R60 ;  /* 0x000000161024723c */ /* 0x044ff0000004183c */
[-C--:B------:R-:W-:Y:S08]  /*9fb0*/  HMMA.16816.F32.BF16 R172, R16, R20.reuse, R172 ;  /* 0x0000001410ac723c */ /* 0x080ff000000418ac */
[C---:B------:R-:W-:Y:S08]  /*9fc0*/  HMMA.16816.F32.BF16 R140, R4.reuse, R20, R140 ;  /* 0x00000014048c723c */ /* 0x040ff0000004188c */
[C---:B------:R-:W-:Y:S01]  /*9fd0*/  HMMA.16816.F32.BF16 R136, R4.reuse, R22, R68 ;  /* 0x000000160488723c */ /* 0x040fe20000041844 */
[----:B------:R-:W1:Y:S07]  /*9fe0*/  LDSM.16.MT88.4 R20, [R190+0xa800] ;  /* 0x00a80000be14783b */ /* 0x000e6e0000004200 */
[-C--:B------:R-:W-:Y:S08]  /*9ff0*/  HMMA.16816.F32.BF16 R128, R4, R14.reuse, R64 ;  /* 0x0000000e0480723c */ /* 0x080ff00000041840 */
[C---:B------:R-:W-:Y:S01]  /*a000*/  HMMA.16816.F32.BF16 R56, R16.reuse, R14, R56 ;  /* 0x0000000e1038723c */ /* 0x040fe20000041838 */
[----:B------:R-:W2:Y:S07]  /*a010*/  LDSM.16.MT88.4 R12, [R188+0xb800] ;  /* 0x00b80000bc0c783b */ /* 0x000eae0000004200 */
[-C--:B------:R-:W-:Y:S08]  /*a020*/  HMMA.16816.F32.BF16 R60, R16, R8.reuse, R184 ;  /* 0x00000008103c723c */ /* 0x080ff000000418b8 */
[C---:B------:R-:W-:Y:S08]  /*a030*/  HMMA.16816.F32.BF16 R124, R4.reuse, R8, R124 ;  /* 0x00000008047c723c */ /* 0x040ff0000004187c */
[-C--:B------:R-:W-:Y:S01]  /*a040*/  HMMA.16816.F32.BF16 R120, R4, R10.reuse, R144 ;  /* 0x0000000a0478723c */ /* 0x080fe20000041890 */
[----:B------:R-:W-:Y:S07]  /*a050*/  LDSM.16.MT88.4 R144, [R190+0xac00] ;  /* 0x00ac0000be90783b */ /* 0x000fee0000004200 */
[----:B------:R-:W-:Y:S01]  /*a060*/  HMMA.16816.F32.BF16 R52, R16, R10, R48 ;  /* 0x0000000a1034723c */ /* 0x000fe20000041830 */
[----:B------:R-:W3:Y:S07]  /*a070*/  LDSM.16.MT88.4 R8, [R190+0xb800] ;  /* 0x00b80000be08783b */ /* 0x000eee0000004200 */
[C---:B-1----:R-:W-:Y:S08]  /*a080*/  HMMA.16816.F32.BF16 R116, R4.reuse, R20, R200 ;  /* 0x000000140474723c */ /* 0x042ff000000418c8 */
[C---:B--2---:R-:W-:Y:S01]  /*a090*/  HMMA.16816.F32.BF16 R44, R4.reuse, R12, R168 ;  /* 0x0000000c042c723c */ /* 0x044fe200000418a8 */
[----:B------:R-:W-:Y:S07]  /*a0a0*/  LDSM.16.MT88.4 R168, [R188+0x9c00] ;  /* 0x009c0000bca8783b */ /* 0x000fee0000004200 */
[C---:B------:R-:W-:Y:S08]  /*a0b0*/  HMMA.16816.F32.BF16 R112, R4.reuse, R22, R156 ;  /* 0x000000160470723c */ /* 0x040ff0000004189c */
[----:B------:R-:W-:Y:S01]  /*a0c0*/  HMMA.16816.F32.BF16 R76, R4, R14, R152 ;  /* 0x0000000e044c723c */ /* 0x000fe20000041898 */
[----:B------:R-:W-:Y:S07]  /*a0d0*/  LDSM.16.MT88.4 R152, [R188+0xac00] ;  /* 0x00ac0000bc98783b */ /* 0x000fee0000004200 */
[----:B------:R-:W-:Y:S08]  /*a0e0*/  HMMA.16816.F32.BF16 R68, R16, R12, R180 ;  /* 0x0000000c1044723c */ /* 0x000ff000000418b4 */
[C---:B---3--:R-:W-:Y:S01]  /*a0f0*/  HMMA.16816.F32.BF16 R88, R4.reuse, R8, R160 ;  /* 0x000000080458723c */ /* 0x048fe200000418a0 */
[----:B------:R-:W-:Y:S07]  /*a100*/  LDSM.16.MT88.4 R160, [R190+0x9c00] ;  /* 0x009c0000bea0783b */ /* 0x000fee0000004200 */
[----:B------:R-:W-:Y:S01]  /*a110*/  HMMA.16816.F32.BF16 R48, R4, R10, R148 ;  /* 0x0000000a0430723c */ /* 0x000fe20000041894 */
[----:B------:R-:W1:Y:S07]  /*a120*/  LDSM.16.MT88.4 R4, [R190+0xbc00] ;  /* 0x00bc0000be04783b */ /* 0x000e6e0000004200 */
[C---:B------:R-:W-:Y:S08]  /*a130*/  HMMA.16816.F32.BF16 R84, R16.reuse, R8, R176 ;  /* 0x000000081054723c */ /* 0x040ff000000418b0 */
[C---:B------:R-:W-:Y:S08]  /*a140*/  HMMA.16816.F32.BF16 R148, R16.reuse, R20, R220 ;  /* 0x000000141094723c */ /* 0x040ff000000418dc */
[C---:B------:R-:W-:Y:S08]  /*a150*/  HMMA.16816.F32.BF16 R20, R16.reuse, R22, R72 ;  /* 0x000000161014723c */ /* 0x040ff00000041848 */
[C---:B------:R-:W-:Y:S08]  /*a160*/  HMMA.16816.F32.BF16 R40, R16.reuse, R14, R40 ;  /* 0x0000000e1028723c */ /* 0x040ff00000041828 */
[----:B------:R-:W-:Y:S08]  /*a170*/  HMMA.16816.F32.BF16 R24, R16, R10, R24 ;  /* 0x0000000a1018723c */ /* 0x000ff00000041818 */
[-C--:B-1----:R-:W-:Y:S08]  /*a180*/  HMMA.16816.F32.BF16 R88, R92, R4.reuse, R88 ;  /* 0x000000045c58723c */ /* 0x082ff00000041858 */
[C---:B------:R-:W-:Y:S07]  /*a190*/  HMMA.16816.F32.BF16 R84, R96.reuse, R4, R84 ;  /* 0x000000046054723c */ /* 0x040fee0000041854 */
        /* <DEDUP_REMOVED lines=13> */
[----:B------:R-:W-:Y:S01]  /*a270*/  FADD.FTZ R2, R244, R2 ;  /* 0x00000002f4027221 */ /* 0x000fe20000010000 */
[----:B------:R1:W-:Y:S01]  /*a280*/  STL [R1+0x2c], R4 ;  /* 0x00002c0401007387 */ /* 0x0003e20000100800 */
[----:B------:R-:W-:-:S03]  /*a290*/  FADD.FTZ R0, R232, R0 ;  /* 0x00000000e8007221 */ /* 0x000fc60000010000 */
[----:B------:R1:W-:Y:S01]  /*a2a0*/  STL [R1+0x15c], R3 ;  /* 0x00015c0301007387 */ /* 0x0003e20000100800 */
[C---:B------:R-:W-:Y:S03]  /*a2b0*/  HMMA.16816.F32.BF16 R132, R92.reuse, R160, R132 ;  /* 0x000000a05c84723c */ /* 0x040fe60000041884 */
[----:B------:R1:W-:Y:S04]  /*a2c0*/  STL [R1+0x170], R2 ;  /* 0x0001700201007387 */ /* 0x0003e80000100800 */
[----:B------:R1:W-:Y:S01]  /*a2d0*/  STL [R1+0x28], R0 ;  /* 0x0000280001007387 */ /* 0x0003e20000100800 */
        /* <DEDUP_REMOVED lines=19> */
[----:B-1----:R-:W2:Y:S01]  /*a410*/  LDL R225, [R1+0x84] ;  /* 0x0000840001e17983 */ /* 0x002ea20000100800 */
[----:B------:R-:W-:-:S04]  /*a420*/  DEPBAR.LE SB0, 0x0 ;  /* 0x000080000000791a */ /* 0x000fc80000000000 */
[----:B------:R-:W3:Y:S04]  /*a430*/  LDL R235, [R1+0x30] ;  /* 0x0000300001eb7983 */ /* 0x000ee80000100800 */
[----:B------:R-:W4:Y:S04]  /*a440*/  LDL R237, [R1+0x34] ;  /* 0x0000340001ed7983 */ /* 0x000f280000100800 */
[----:B------:R-:W5:Y:S04]  /*a450*/  LDL.LU R239, [R1+0x50] ;  /* 0x0000500001ef7983 */ /* 0x000f680000300800 */
[----:B------:R-:W5:Y:S04]  /*a460*/  LDL.64 R240, [R1+0x1b0] ;  /* 0x0001b00001f07983 */ /* 0x000f680000100a00 */
[----:B------:R-:W5:Y:S04]  /*a470*/  LDL.LU R238, [R1+0x10] ;  /* 0x0000100001ee7983 */ /* 0x000f680000300800 */
[----:B------:R-:W5:Y:S04]  /*a480*/  LDL.LU R242, [R1+0x14] ;  /* 0x0000140001f27983 */ /* 0x000f680000300800 */
[----:B------:R-:W5:Y:S04]  /*a490*/  LDL.LU R243, [R1+0x20] ;  /* 0x0000200001f37983 */ /* 0x000f680000300800 */
[----:B------:R-:W5:Y:S01]  /*a4a0*/  LDL R213, [R1] ;  /* 0x0000000001d57983 */ /* 0x000f620000100800 */
[----:B------:R-:W-:Y:S03]  /*a4b0*/  WARPSYNC 0xffffffff ;  /* 0xffffffff00007948 */ /* 0x000fe60003800000 */
[----:B------:R-:W5:Y:S04]  /*a4c0*/  LDL R111, [R1+0x1a0] ;  /* 0x0001a000016f7983 */ /* 0x000f680000100800 */
[----:B------:R-:W-:Y:S01]  /*a4d0*/  BAR.SYNC.DEFER_BLOCKING 0x0 ;  /* 0x0000000000007b1d */ /* 0x000fe20000010000 */
[----:B--2---:R-:W-:-:S02]  /*a4e0*/  IADD3 R197, R225, -0x2, RZ ;  /* 0xfffffffee1c57810 */ /* 0x004fc40007ffe0ff */
[-C--:B---3--:R-:W-:Y:S02]  /*a4f0*/  ISETP.GE.AND P3, PT, R235, R198.reuse, PT ;  /* 0x000000c6eb00720c */ /* 0x088fe40003f66270 */
[----:B----4-:R-:W-:Y:S02]  /*a500*/  ISETP.GE.AND P2, PT, R237, R198, PT ;  /* 0x000000c6ed00720c */ /* 0x010fe40003f46270 */
[----:B------:R-:W-:Y:S01]  /*a510*/  SHF.R.S32.HI R4, RZ, 0x1f, R197 ;  /* 0x0000001fff047819 */ /* 0x000fe200000114c5 */
[----:B-----5:R-:W-:Y:S02]  /*a520*/  IMAD R0, R239, R197, RZ ;  /* 0x000000c5ef007224 */ /* 0x020fe400078e02ff */
[----:B------:R-:W-:-:S04]  /*a530*/  IMAD.WIDE.U32 R2, R197, R238, R240 ;  /* 0x000000eec5027225 */ /* 0x000fc800078e00f0 */
[----:B------:R-:W-:Y:S01]  /*a540*/  IMAD R0, R4, R238, R0 ;  /* 0x000000ee04007224 */ /* 0x000fe200078e0200 */
[----:B------:R-:W-:-:S03]  /*a550*/  ISETP.GE.AND P4, PT, R213, R198, PT ;  /* 0x000000c6d500720c */ /* 0x000fc60003f86270 */
[----:B------:R-:W-:Y:S01]  /*a560*/  IMAD.IADD R3, R3, 0x1, R0 ;  /* 0x0000000103037824 */ /* 0x000fe200078e0200 */
[CC--:B------:R-:W-:Y:S02]  /*a570*/  @!P3 LEA R10, P1, R2.reuse, R218.reuse, 0x1 ;  /* 0x000000da020ab211 */ /* 0x0c0fe400078208ff */
[----:B------:R-:W-:Y:S02]  /*a580*/  @!P2 LEA R8, P0, R2, R218, 0x1 ;  /* 0x000000da0208a211 */ /* 0x000fe400078008ff */
[----:B------:R-:W-:Y:S02]  /*a590*/  IADD3 R0, P5, R242, R2, RZ ;  /* 0x00000002f2007210 */ /* 0x000fe40007fbe0ff */
[----:B------:R-:W-:-:S03]  /*a5a0*/  @!P3 LEA.HI.X R11, R2, R219, R3, 0x1, P1 ;  /* 0x000000db020bb211 */ /* 0x000fc600008f0c03 */
[CC--:B------:R-:W-:Y:S02]  /*a5b0*/  @!P4 LEA R12, P6, R2.reuse, R218.reuse, 0x1 ;  /* 0x000000da020cc211 */ /* 0x0c0fe400078c08ff */
[CCC-:B------:R-:W-:Y:S02]  /*a5c0*/  @!P2 LEA.HI.X R9, R2.reuse, R219.reuse, R3.reuse, 0x1, P0 ;  /* 0x000000db0209a211 */ /* 0x1c0fe400000f0c03 */
[--C-:B------:R-:W-:Y:S01]  /*a5d0*/  @!P4 LEA.HI.X R13, R2, R219, R3.reuse, 0x1, P6 ;  /* 0x000000db020dc211 */ /* 0x100fe200030f0c03 */
[----:B------:R-:W-:Y:S01]  /*a5e0*/  IMAD.X R3, R243, 0x1, R3, P5 ;  /* 0x00000001f3037824 */ /* 0x000fe200028e0603 */
[CC--:B------:R-:W-:Y:S01]  /*a5f0*/  @!P4 LEA R6, P5, R0.reuse, R218.reuse, 0x1 ;  /* 0x000000da0006c211 */ /* 0x0c0fe200078a08ff */
[----:B------:R-:W-:Y:S01]  /*a600*/  @P4 STS [R195+0x9000], RZ ;  /* 0x009000ffc3004388 */ /* 0x000fe20000000800 */
[----:B------:R-:W-:-:S03]  /*a610*/  @!P3 LEA R4, P1, R0, R218, 0x1 ;  /* 0x000000da0004b211 */ /* 0x000fc600078208ff */
[----:B------:R-:W-:Y:S01]  /*a620*/  @P4 STS [R195+0x9004], RZ ;  /* 0x009004ffc3004388 */ /* 0x000fe20000000800 */
[----:B------:R-:W-:-:S03]  /*a630*/  @!P2 LEA R2, P0, R0, R218, 0x1 ;  /* 0x000000da0002a211 */ /* 0x000fc600078008ff */
[----:B------:R-:W-:Y:S01]  /*a640*/  @P4 STS.64 [R195+0x9008], RZ ;  /* 0x009008ffc3004388 */ /* 0x000fe20000000a00 */
[----:B------:R-:W-:-:S03]  /*a650*/  @!P4 LEA.HI.X R7, R0, R219, R3, 0x1, P5 ;  /* 0x000000db0007c211 */ /* 0x000fc600028f0c03 */
[----:B------:R-:W-:Y:S01]  /*a660*/  @!PT LDS RZ, [RZ] ;  /* 0x00000000fffff984 */ /* 0x000fe20000000800 */
[----:B------:R-:W-:Y:S01]  /*a670*/  @!PT LDS RZ, [RZ] ;  /* 0x00000000fffff984 */ /* 0x000fe20000000800 */
[----:B------:R-:W-:Y:S01]  /*a680*/  @!PT LDS RZ, [RZ] ;  /* 0x00000000fffff984 */ /* 0x000fe20000000800 */
[----:B------:R1:W-:Y:S01]  /*a690*/  @!P4 LDGSTS.E.BYPASS.LTC128B.128 [R195+0x9000], [R12.64] ;  /* 0x090000000cc3cfae */ /* 0x0003e2000b901d44 */
[----:B------:R-:W-:-:S03]  /*a6a0*/  @!P3 LEA.HI.X R5, R0, R219, R3, 0x1, P1 ;  /* 0x000000db0005b211 */ /* 0x000fc600008f0c03 */
[----:B------:R-:W-:Y:S01]  /*a6b0*/  @P3 STS.128 [R195+0xa000], RZ ;  /* 0x00a000ffc3003388 */ /* 0x000fe20000000c00 */
[----:B------:R-:W-:-:S03]  /*a6c0*/  @!P2 LEA.HI.X R3, R0, R219, R3, 0x1, P0 ;  /* 0x000000db0003a211 */ /* 0x000fc600000f0c03 */
        /* <DEDUP_REMOVED lines=24> */
[----:B------:R-:W-:Y:S04]  /*a850*/  LDSM.16.M88.4 R16, [R192] ;  /* 0x00000000c010783b */ /* 0x000fe80000000200 */
[----:B-1----:R-:W-:Y:S04]  /*a860*/  LDSM.16.M88.4 R12, [R192+0x1000] ;  /* 0x00100000c00c783b */ /* 0x002fe80000000200 */
[----:B------:R-:W1:Y:S04]  /*a870*/  LDSM.16.M88.4 R48, [R189+0x6800] ;  /* 0x00680000bd30783b */ /* 0x000e680000000200 */
[----:B------:R-:W5:Y:S04]  /*a880*/  LDSM.16.M88.4 R44, [R189+0x6c00] ;  /* 0x006c0000bd2c783b */ /* 0x000f680000000200 */
[----:B--2---:R-:W-:Y:S04]  /*a890*/  LDSM.16.M88.4 R8, [R193] ;  /* 0x00000000c108783b */ /* 0x004fe80000000200 */
[----:B---3--:R-:W-:Y:S04]  /*a8a0*/  LDSM.16.M88.4 R4, [R193+0x1000] ;  /* 0x00100000c104783b */ /* 0x008fe80000000200 */
[----:B------:R-:W2:Y:S04]  /*a8b0*/  LDSM.16.M88.4 R24, [R191+0x6800] ;  /* 0x00680000bf18783b */ /* 0x000ea80000000200 */
[----:B------:R-:W3:Y:S04]  /*a8c0*/  LDSM.16.M88.4 R20, [R191+0x6c00] ;  /* 0x006c0000bf14783b */ /* 0x000ee80000000200 */
[----:B------:R-:W2:Y:S04]  /*a8d0*/  LDSM.16.M88.4 R56, [R189+0x6000] ;  /* 0x00600000bd38783b */ /* 0x000ea80000000200 */
[----:B------:R-:W3:Y:S04]  /*a8e0*/  LDSM.16.M88.4 R52, [R189+0x6400] ;  /* 0x00640000bd34783b */ /* 0x000ee80000000200 */
[----:B------:R-:W-:Y:S04]  /*a8f0*/  LDSM.16.M88.4 R40, [R191+0x6000] ;  /* 0x00600000bf28783b */ /* 0x000fe80000000200 */
[----:B------:R-:W4:Y:S01]  /*a900*/  LDSM.16.M88.4 R36, [R191+0x6400] ;  /* 0x00640000bf24783b */ /* 0x000f220000000200 */
[----:B-1----:R-:W-:Y:S03]  /*a910*/  HMMA.16816.F32.BF16 R104, R12, R48, RZ ;  /* 0x000000300c68723c */ /* 0x002fe600000418ff */
[----:B------:R-:W1:Y:S04]  /*a920*/  S2R R213, SR_TID.X ;  /* 0x0000000000d57919 */ /* 0x000e680000002100 */
[----:B------:R-:W0:Y:S01]  /*a930*/  LDGDEPBAR ;  /* 0x00000000000079af */ /* 0x000e220000000000 */
[-C--:B-----5:R-:W-:Y:S08]  /*a940*/  HMMA.16816.F32.BF16 R64, R16, R44.reuse, RZ ;  /* 0x0000002c1040723c */ /* 0x0a0ff000000418ff */
[----:B------:R-:W-:Y:S08]  /*a950*/  HMMA.16816.F32.BF16 R60, R12, R44, RZ ;  /* 0x0000002c0c3c723c */ /* 0x000ff000000418ff */
[----:B--2---:R-:W-:Y:S08]  /*a960*/  HMMA.16816.F32.BF16 R236, R4, R24, R104 ;  /* 0x0000001804ec723c */ /* 0x004ff00000041868 */
[-C--:B---3--:R-:W-:Y:S08]  /*a970*/  HMMA.16816.F32.BF16 R248, R8, R20.reuse, R64 ;  /* 0x0000001408f8723c */ /* 0x088ff00000041840 */
[----:B------:R-:W-:Y:S08]  /*a980*/  HMMA.16816.F32.BF16 R244, R4, R20, R60 ;  /* 0x0000001404f4723c */ /* 0x000ff0000004183c */
[-C--:B------:R-:W-:Y:S08]  /*a990*/  HMMA.16816.F32.BF16 R220, R16, R56.reuse, RZ ;  /* 0x0000003810dc723c */ /* 0x080ff000000418ff */
[----:B------:R-:W-:Y:S08]  /*a9a0*/  HMMA.16816.F32.BF16 R200, R12, R56, RZ ;  /* 0x000000380cc8723c */ /* 0x000ff000000418ff */
[-C--:B------:R-:W-:Y:S08]  /*a9b0*/  HMMA.16816.F32.BF16 R184, R16, R52.reuse, RZ ;  /* 0x0000003410b8723c */ /* 0x080ff000000418ff */
[----:B------:R-:W-:Y:S08]  /*a9c0*/  HMMA.16816.F32.BF16 R180, R12, R52, RZ ;  /* 0x000000340cb4723c */ /* 0x000ff000000418ff */
[----:B------:R-:W-:Y:S08]  /*a9d0*/  HMMA.16816.F32.BF16 R176, R16, R48, RZ ;  /* 0x0000003010b0723c */ /* 0x000ff000000418ff */
[C---:B------:R-:W-:Y:S08]  /*a9e0*/  HMMA.16816.F32.BF16 R104, R12.reuse, R58, RZ ;  /* 0x0000003a0c68723c */ /* 0x040ff000000418ff */
[C---:B------:R-:W-:Y:S08]  /*a9f0*/  HMMA.16816.F32.BF16 R64, R12.reuse, R54, RZ ;  /* 0x000000360c40723c */ /* 0x040ff000000418ff */
[----:B------:R-:W-:Y:S08]  /*aa00*/  HMMA.16816.F32.BF16 R60, R12, R50, RZ ;  /* 0x000000320c3c723c */ /* 0x000ff000000418ff */
[C---:B------:R-:W-:Y:S08]  /*aa10*/  HMMA.16816.F32.BF16 R56, R16.reuse, R58, RZ ;  /* 0x0000003a1038723c */ /* 0x040ff000000418ff */
[C---:B------:R-:W-:Y:S08]  /*aa20*/  HMMA.16816.F32.BF16 R52, R16.reuse, R54, RZ ;  /* 0x000000361034723c */ /* 0x040ff000000418ff */
[----:B------:R-:W-:Y:S08]  /*aa30*/  HMMA.16816.F32.BF16 R48, R16, R50, RZ ;  /* 0x000000321030723c */ /* 0x000ff000000418ff */
[-C--:B------:R-:W-:Y:S08]  /*aa40*/  HMMA.16816.F32.BF16 R12, R12, R46.reuse, RZ ;  /* 0x0000002e0c0c723c */ /* 0x080ff000000418ff */
[----:B------:R-:W-:Y:S08]  /*aa50*/  HMMA.16816.F32.BF16 R16, R16, R46, RZ ;  /* 0x0000002e1010723c */ /* 0x000ff000000418ff */
[C---:B------:R-:W-:Y:S08]  /*aa60*/  HMMA.16816.F32.BF16 R240, R8.reuse, R24, R176 ;  /* 0x0000001808f0723c */ /* 0x040ff000000418b0 */
[-C--:B----4-:R-:W-:Y:S08]  /*aa70*/  HMMA.16816.F32.BF16 R232, R8, R36.reuse, R184 ;  /* 0x0000002408e8723c */ /* 0x090ff000000418b8 */
[C---:B------:R-:W-:Y:S08]  /*aa80*/  HMMA.16816.F32.BF16 R224, R4.reuse, R36, R180 ;  /* 0x0000002404e0723c */ /* 0x040ff000000418b4 */
[----:B------:R-:W-:Y:S08]  /*aa90*/  HMMA.16816.F32.BF16 R176, R4, R42, R104 ;  /* 0x0000002a04b0723c */ /* 0x000ff00000041868 */
[-C--:B------:R-:W-:Y:S08]  /*aaa0*/  HMMA.16816.F32.BF16 R220, R8, R40.reuse, R220 ;  /* 0x0000002808dc723c */ /* 0x080ff000000418dc */
[C---:B------:R-:W-:Y:S08]  /*aab0*/  HMMA.16816.F32.BF16 R200, R4.reuse, R40, R200 ;  /* 0x0000002804c8723c */ /* 0x040ff000000418c8 */
[C---:B------:R-:W-:Y:S08]  /*aac0*/  HMMA.16816.F32.BF16 R180, R4.reuse, R38, R64 ;  /* 0x0000002604b4723c */ /* 0x040ff00000041840 */
[C---:B------:R-:W-:Y:S08]  /*aad0*/  HMMA.16816.F32.BF16 R184, R4.reuse, R26, R60 ;  /* 0x0000001a04b8723c */ /* 0x040ff0000004183c */
[----:B------:R-:W-:Y:S01]  /*aae0*/  HMMA.16816.F32.BF16 R228, R4, R22, R12 ;  /* 0x0000001604e4723c */ /* 0x000fe2000004180c */
[----:B------:R-:W-:Y:S04]  /*aaf0*/  LDSM.16.M88.4 R4, [R192+0x3000] ;  /* 0x00300000c004783b */ /* 0x000fe80000000200 */
[----:B------:R-:W2:Y:S03]  /*ab00*/  LDSM.16.M88.4 R12, [R189+0x7000] ;  /* 0x00700000bd0c783b */ /* 0x000ea60000000200 */
[C---:B------:R-:W-:Y:S08]  /*ab10*/  HMMA.16816.F32.BF16 R56, R8.reuse, R42, R56 ;  /* 0x0000002a0838723c */ /* 0x040ff00000041838 */
[C---:B------:R-:W-:Y:S08]  /*ab20*/  HMMA.16816.F32.BF16 R104, R8.reuse, R38, R52 ;  /* 0x000000260868723c */ /* 0x040ff00000041834 */
[C---:B------:R-:W-:Y:S08]  /*ab30*/  HMMA.16816.F32.BF16 R48, R8.reuse, R26, R48 ;  /* 0x0000001a0830723c */ /* 0x040ff00000041830 */
[----:B------:R-:W-:Y:S01]  /*ab40*/  HMMA.16816.F32.BF16 R16, R8, R22, R16 ;  /* 0x000000160810723c */ /* 0x000fe20000041810 */
[----:B------:R-:W3:Y:S07]  /*ab50*/  LDSM.16.M88.4 R8, [R192+0x2000] ;  /* 0x00200000c008783b */ /* 0x000eee0000000200 */
[C---:B--2---:R-:W-:Y:S08]  /*ab60*/  HMMA.16816.F32.BF16 R64, R4.reuse, R12, R200 ;  /* 0x0000000c0440723c */ /* 0x044ff000000418c8 */
[----:B------:R-:W-:Y:S08]  /*ab70*/  HMMA.16816.F32.BF16 R52, R4, R14, R176 ;  /* 0x0000000e0434723c */ /* 0x000ff000000418b0 */
[C---:B---3--:R-:W-:Y:S08]  /*ab80*/  HMMA.16816.F32.BF16 R60, R8.reuse, R12, R220 ;  /* 0x0000000c083c723c */ /* 0x048ff000000418dc */
[C---:B------:R-:W-:Y:S01]  /*ab90*/  HMMA.16816.F32.BF16 R24, R8.reuse, R14, R56 ;  /* 0x0000000e0818723c */ /* 0x040fe20000041838 */
[----:B------:R-:W2:Y:S07]  /*aba0*/  LDSM.16.M88.4 R12, [R189+0x7400] ;  /* 0x00740000bd0c783b */ /* 0x000eae0000000200 */
[-C--:B--2---:R-:W-:Y:S08]  /*abb0*/  HMMA.16816.F32.BF16 R44, R8, R12.reuse, R232 ;  /* 0x0000000c082c723c */ /* 0x084ff000000418e8 */
[C---:B------:R-:W-:Y:S08]  /*abc0*/  HMMA.16816.F32.BF16 R40, R4.reuse, R12, R224 ;  /* 0x0000000c0428723c */ /* 0x040ff000000418e0 */
[-C--:B------:R-:W-:Y:S08]  /*abd0*/  HMMA.16816.F32.BF16 R36, R4, R14.reuse, R180 ;  /* 0x0000000e0424723c */ /* 0x080ff000000418b4 */
        /* <DEDUP_REMOVED lines=9> */
[-C--:B------:R-:W-:Y:S01]  /*ac70*/  HMMA.16816.F32.BF16 R228, R4, R14.reuse, R228 ;  /* 0x0000000e04e4723c */ /* 0x080fe200000418e4 */
[----:B------:R-:W-:Y:S07]  /*ac80*/  LDSM.16.M88.4 R4, [R193+0x3000] ;  /* 0x00300000c104783b */ /* 0x000fee0000000200 */
[----:B------:R-:W-:Y:S01]  /*ac90*/  HMMA.16816.F32.BF16 R16, R8, R14, R16 ;  /* 0x0000000e0810723c */ /* 0x000fe20000041810 */
[----:B------:R-:W2:Y:S04]  /*aca0*/  LDSM.16.M88.4 R12, [R191+0x7000] ;  /* 0x00700000bf0c783b */ /* 0x000ea80000000200 */
[----:B------:R-:W3:Y:S03]  /*acb0*/  LDSM.16.M88.4 R8, [R193+0x2000] ;  /* 0x00200000c108783b */ /* 0x000ee60000000200 */
[-C--:B--2---:R-:W-:Y:S08]  /*acc0*/  HMMA.16816.F32.BF16 R240, R4, R12.reuse, R64 ;  /* 0x0000000c04f0723c */ /* 0x084ff00000041840 */
[----:B---3--:R-:W-:Y:S08]  /*acd0*/  HMMA.16816.F32.BF16 R224, R8, R12, R60 ;  /* 0x0000000c08e0723c */ /* 0x008ff0000004183c */
[-C--:B------:R-:W-:Y:S08]  /*ace0*/  HMMA.16816.F32.BF16 R220, R4, R14.reuse, R52 ;  /* 0x0000000e04dc723c */ /* 0x080ff00000041834 */
[----:B------:R-:W-:Y:S01]  /*acf0*/  HMMA.16816.F32.BF16 R176, R8, R14, R24 ;  /* 0x0000000e08b0723c */ /* 0x000fe20000041818 */
[----:B------:R-:W2:Y:S07]  /*ad00*/  LDSM.16.M88.4 R12, [R191+0x7400] ;  /* 0x00740000bf0c783b */ /* 0x000eae0000000200 */
[----:B--2---:R-:W-:Y:S08]  /*ad10*/  HMMA.16816.F32.BF16 R60, R4, R14, R36 ;  /* 0x0000000e043c723c */ /* 0x004ff00000041824 */
[-C--:B------:R-:W-:Y:S08]  /*ad20*/  HMMA.16816.F32.BF16 R236, R8, R12.reuse, R44 ;  /* 0x0000000c08ec723c */ /* 0x080ff0000004182c */
[----:B------:R-:W-:Y:S08]  /*ad30*/  HMMA.16816.F32.BF16 R64, R4, R12, R40 ;  /* 0x0000000c0440723c */ /* 0x000ff00000041828 */
        /* <DEDUP_REMOVED lines=44> */
[----:B------:R-:W-:Y:S01]  /*b000*/  HMMA.16816.F32.BF16 R184, R8, R14, R184 ;  /* 0x0000000e08b8723c */ /* 0x000fe200000418b8 */
[----:B------:R-:W2:Y:S01]  /*b010*/  LDSM.16.M88.4 R12, [R191+0x8800] ;  /* 0x00880000bf0c783b */ /* 0x000ea20000000200 */
[----:B-1----:R-:W-:-:S05]  /*b020*/  IMAD.SHL.U32 R213, R213, 0x2, RZ ;  /* 0x00000002d5d57824 */ /* 0x002fca00078e00ff */
[----:B------:R-:W-:-:S05]  /*b030*/  LOP3.LUT R213, R213, 0x6, RZ, 0xc0, !PT ;  /* 0x00000006d5d57812 */ /* 0x000fca00078ec0ff */
[----:B------:R-:W-:Y:S01]  /*b040*/  IMAD R0, R197, 0x40, R213 ;  /* 0x00000040c5007824 */ /* 0x000fe200078e02d5 */
[-C--:B--2---:R-:W-:Y:S08]  /*b050*/  HMMA.16816.F32.BF16 R236, R8, R12.reuse, R220 ;  /* 0x0000000c08ec723c */ /* 0x084ff000000418dc */
[C---:B------:R-:W-:Y:S08]  /*b060*/  HMMA.16816.F32.BF16 R228, R4.reuse, R12, R176 ;  /* 0x0000000c04e4723c */ /* 0x040ff000000418b0 */
[-C--:B------:R-:W-:Y:S08]  /*b070*/  HMMA.16816.F32.BF16 R240, R4, R14.reuse, R60 ;  /* 0x0000000e04f0723c */ /* 0x080ff0000004183c */
[----:B------:R-:W-:Y:S01]  /*b080*/  HMMA.16816.F32.BF16 R200, R8, R14, R56 ;  /* 0x0000000e08c8723c */ /* 0x000fe20000041838 */
[----:B------:R-:W1:Y:S01]  /*b090*/  LDSM.16.M88.4 R12, [R191+0x8c00] ;  /* 0x008c0000bf0c783b */ /* 0x000e620000000200 */
[C---:B------:R-:W-:Y:S01]  /*b0a0*/  ISETP.GE.AND P0, PT, R0.reuse, R204, PT ;  /* 0x000000cc0000720c */ /* 0x040fe20003f06270 */
[----:B------:R-:W-:Y:S01]  /*b0b0*/  IMAD.MOV.U32 R213, RZ, RZ, R111 ;  /* 0x000000ffffd57224 */ /* 0x000fe200078e006f */
[----:B------:R-:W-:Y:S01]  /*b0c0*/  ISETP.GE.AND P1, PT, R0, R205, PT ;  /* 0x000000cd0000720c */ /* 0x000fe20003f26270 */
[----:B------:R-:W-:-:S04]  /*b0d0*/  DEPBAR.LE SB0, 0x0 ;  /* 0x000080000000791a */ /* 0x000fc80000000000 */
[C---:B------:R-:W-:Y:S02]  /*b0e0*/  ISETP.GE.OR P0, PT, R0.reuse, R209, !P0 ;  /* 0x000000d10000720c */ /* 0x040fe40004706670 */
[C---:B------:R-:W-:Y:S02]  /*b0f0*/  IADD3 R2, R0.reuse, 0x1, RZ ;  /* 0x0000000100027810 */ /* 0x040fe40007ffe0ff */
[C---:B------:R-:W-:Y:S02]  /*b100*/  ISETP.GE.OR P1, PT, R0.reuse, R210, !P1 ;  /* 0x000000d20000720c */ /* 0x040fe40004f26670 */
[----:B------:R-:W-:Y:S02]  /*b110*/  ISETP.GE.AND P5, PT, R0, R207, PT ;  /* 0x000000cf0000720c */ /* 0x000fe40003fa6270 */
[----:B------:R-:W-:Y:S02]  /*b120*/  FSEL R176, R20, -INF , !P1 ;  /* 0xff80000014b07808 */ /* 0x000fe40004800000 */
[----:B------:R-:W-:-:S02]  /*b130*/  ISETP.GE.OR P5, PT, R0, R212, !P5 ;  /* 0x000000d40000720c */ /* 0x000fc40006fa6670 */
[C---:B------:R-:W-:Y:S02]  /*b140*/  ISETP.GE.AND P1, PT, R2.reuse, R206, PT ;  /* 0x000000ce0200720c */ /* 0x040fe40003f26270 */
[----:B------:R-:W-:Y:S02]  /*b150*/  ISETP.GE.AND P6, PT, R2, R205, PT ;  /* 0x000000cd0200720c */ /* 0x000fe40003fc6270 */
[----:B------:R-:W-:Y:S01]  /*b160*/  IADD3 R3, R0, 0x8, RZ ;  /* 0x0000000800037810 */ /* 0x000fe20007ffe0ff */
[----:B------:R-:W-:Y:S01]  /*b170*/  BAR.SYNC.DEFER_BLOCKING 0x0 ;  /* 0x0000000000007b1d */ /* 0x000fe20000010000 */
[C---:B------:R-:W-:Y:S02]  /*b180*/  ISETP.GE.OR P1, PT, R2.reuse, R211, !P1 ;  /* 0x000000d30200720c */ /* 0x040fe40004f26670 */
[----:B------:R-:W-:Y:S01]  /*b190*/  ISETP.GE.OR P6, PT, R2, R210, !P6 ;  /* 0x000000d20200720c */ /* 0x000fe200077c6670 */
[----:B-1----:R-:W-:Y:S07]  /*b1a0*/  HMMA.16816.F32.BF16 R220, R4, R14, R24 ;  /* 0x0000000e04dc723c */ /* 0x002fee0000041818 */
[----:B------:R-:W-:-:S02]  /*b1b0*/  FSEL R25, R22, -INF , !P0 ;  /* 0xff80000016197808 */ /* 0x000fc40004000000 */
[C---:B------:R-:W-:Y:S01]  /*b1c0*/  ISETP.GE.AND P0, PT, R2.reuse, R204, PT ;  /* 0x000000cc0200720c */ /* 0x040fe20003f06270 */
[----:B------:R-:W-:Y:S03]  /*b1d0*/  HMMA.16816.F32.BF16 R232, R8, R12, R36 ;  /* 0x0000000c08e8723c */ /* 0x000fe60000041824 */
[----:B------:R-:W-:-:S04]  /*b1e0*/  ISETP.GE.OR P0, PT, R2, R209, !P0 ;  /* 0x000000d10200720c */ /* 0x000fc80004706670 */
[----:B------:R-:W-:Y:S01]  /*b1f0*/  FSEL R39, R44, -INF , !P5 ;  /* 0xff8000002c277808 */ /* 0x000fe20006800000 */
[----:B------:R-:W-:Y:S01]  /*b200*/  HMMA.16816.F32.BF16 R224, R4, R12, R40 ;  /* 0x0000000c04e0723c */ /* 0x000fe20000041828 */
[----:B------:R-:W-:Y:S02]  /*b210*/  ISETP.GE.AND P5, PT, R2, R207, PT ;  /* 0x000000cf0200720c */ /* 0x000fe40003fa6270 */
[----:B------:R-:W-:-:S04]  /*b220*/  FSEL R61, R47, -INF , !P1 ;  /* 0xff8000002f3d7808 */ /* 0x000fc80004800000 */
[----:B------:R-:W-:Y:S02]  /*b230*/  FSEL R40, R23, -INF , !P0 ;  /* 0xff80000017287808 */ /* 0x000fe40004000000 */
[----:B------:R-:W-:Y:S02]  /*b240*/  ISETP.GE.AND P0, PT, R3, R207, PT ;  /* 0x000000cf0300720c */ /* 0x000fe40003f06270 */
[----:B------:R-:W-:Y:S02]  /*b250*/  FSEL R179, R21, -INF , !P6 ;  /* 0xff80000015b37808 */ /* 0x000fe40007000000 */
[-C--:B------:R-:W-:Y:S02]  /*b260*/  ISETP.GE.OR P5, PT, R2, R212.reuse, !P5 ;  /* 0x000000d40200720c */ /* 0x080fe40006fa6670 */
[----:B------:R-:W-:Y:S02]  /*b270*/  ISETP.GE.OR P1, PT, R3, R212, !P0 ;  /* 0x000000d40300720c */ /* 0x000fe40004726670 */
[----:B------:R-:W-:-:S02]  /*b280*/  ISETP.GE.AND P6, PT, R0, R206, PT ;  /* 0x000000ce0000720c */ /* 0x000fc40003fc6270 */
[----:B------:R-:W-:Y:S02]  /*b290*/  IADD3 R2, R0, 0x9, RZ ;  /* 0x0000000900027810 */ /* 0x000fe40007ffe0ff */
[C---:B------:R-:W-:Y:S02]  /*b2a0*/  ISETP.GE.AND P0, PT, R3.reuse, R204, PT ;  /* 0x000000cc0300720c */ /* 0x040fe40003f06270 */
[----:B------:R-:W-:Y:S02]  /*b2b0*/  FSEL R44, R48, -INF , !P1 ;  /* 0xff800000302c7808 */ /* 0x000fe40004800000 */
[----:B------:R-:W-:Y:S02]  /*b2c0*/  ISETP.GE.OR P6, PT, R0, R211, !P6 ;  /* 0x000000d30000720c */ /* 0x000fe400077c6670 */
[----:B------:R-:W-:Y:S02]  /*b2d0*/  ISETP.GE.AND P1, PT, R2, R205, PT ;  /* 0x000000cd0200720c */ /* 0x000fe40003f26270 */
[----:B------:R-:W-:-:S02]  /*b2e0*/  ISETP.GE.OR P0, PT, R3, R209, !P0 ;  /* 0x000000d10300720c */ /* 0x000fc40004706670 */
[----:B------:R-:W-:Y:S02]  /*b2f0*/  FSEL R60, R46, -INF , !P6 ;  /* 0xff8000002e3c7808 */ /* 0x000fe40007000000 */
[----:B------:R-:W-:Y:S02]  /*b300*/  FSEL R45, R45, -INF , !P5 ;  /* 0xff8000002d2d7808 */ /* 0x000fe40006800000 */
[----:B------:R-:W-:Y:S02]  /*b310*/  ISETP.GE.OR P1, PT, R2, R210, !P1 ;  /* 0x000000d20200720c */ /* 0x000fe40004f26670 */
[----:B------:R-:W-:Y:S02]  /*b320*/  FSEL R37, R54, -INF , !P0 ;  /* 0xff80000036257808 */ /* 0x000fe40004000000 */
[C---:B------:R-:W-:Y:S02]  /*b330*/  ISETP.GE.AND P6, PT, R3.reuse, R206, PT ;  /* 0x000000ce0300720c */ /* 0x040fe40003fc6270 */
[----:B------:R-:W-:-:S02]  /*b340*/  ISETP.GE.AND P5, PT, R3, R205, PT ;  /* 0x000000cd0300720c */ /* 0x000fc40003fa6270 */
[C---:B------:R-:W-:Y:S02]  /*b350*/  ISETP.GE.AND P0, PT, R2.reuse, R204, PT ;  /* 0x000000cc0200720c */ /* 0x040fe40003f06270 */
[----:B------:R-:W-:Y:S02]  /*b360*/  FSEL R177, R53, -INF , !P1 ;  /* 0xff80000035b17808 */ /* 0x000fe40004800000 */
[C---:B------:R-:W-:Y:S02]  /*b370*/  ISETP.GE.OR P5, PT, R3.reuse, R210, !P5 ;  /* 0x000000d20300720c */ /* 0x040fe40006fa6670 */
[----:B------:R-:W-:Y:S02]  /*b380*/  ISETP.GE.OR P6, PT, R3, R211, !P6 ;  /* 0x000000d30300720c */ /* 0x000fe400077c6670 */
[C---:B------:R-:W-:Y:S02]  /*b390*/  ISETP.GE.AND P1, PT, R2.reuse, R206, PT ;  /* 0x000000ce0200720c */ /* 0x040fe40003f26270 */
[----:B------:R-:W-:-:S02]  /*b3a0*/  ISETP.GE.OR P0, PT, R2, R209, !P0 ;  /* 0x000000d10200720c */ /* 0x000fc40004706670 */
[----:B------:R-:W-:Y:S02]  /*b3b0*/  IADD3 R3, R0, 0x10, RZ ;  /* 0x0000001000037810 */ /* 0x000fe40007ffe0ff */
[----:B------:R-:W-:Y:S02]  /*b3c0*/  FSEL R178, R52, -INF , !P5 ;  /* 0xff80000034b27808 */ /* 0x000fe40006800000 */
[C---:B------:R-:W-:Y:S02]  /*b3d0*/  ISETP.GE.OR P1, PT, R2.reuse, R211, !P1 ;  /* 0x000000d30200720c */ /* 0x040fe40004f26670 */
[----:B------:R-:W-:Y:S02]  /*b3e0*/  FSEL R36, R55, -INF , !P0 ;  /* 0xff80000037247808 */ /* 0x000fe40004000000 */
[-C--:B------:R-:W-:Y:S02]  /*b3f0*/  ISETP.GE.AND P5, PT, R2, R207.reuse, PT ;  /* 0x000000cf0200720c */ /* 0x080fe40003fa6270 */
[----:B------:R-:W-:-:S02]  /*b400*/  ISETP.GE.AND P0, PT, R3, R207, PT ;  /* 0x000000cf0300720c */ /* 0x000fc40003f06270 */
[----:B------:R-:W-:Y:S02]  /*b410*/  FSEL R58, R51, -INF , !P1 ;  /* 0xff800000333a7808 */ /* 0x000fe40004800000 */
[-C--:B------:R-:W-:Y:S02]  /*b420*/  ISETP.GE.OR P5, PT, R2, R212.reuse, !P5 ;  /* 0x000000d40200720c */ /* 0x080fe40006fa6670 */
[----:B------:R-:W-:Y:S02]  /*b430*/  ISETP.GE.OR P1, PT, R3, R212, !P0 ;  /* 0x000000d40300720c */ /* 0x000fe40004726670 */
[----:B------:R-:W-:Y:S02]  /*b440*/  IADD3 R2, R0, 0x11, RZ ;  /* 0x0000001100027810 */ /* 0x000fe40007ffe0ff */
[----:B------:R-:W-:Y:S02]  /*b450*/  FSEL R42, R64, -INF , !P1 ;  /* 0xff800000402a7808 */ /* 0x000fe40004800000 */
[----:B------:R-:W-:-:S02]  /*b460*/  ISETP.GE.AND P1, PT, R2, R207, PT ;  /* 0x000000cf0200720c */ /* 0x000fc40003f26270 */
[----:B------:R-:W-:Y:S02]  /*b470*/  FSEL R59, R50, -INF , !P6 ;  /* 0xff800000323b7808 */ /* 0x000fe40007000000 */
[----:B------:R-:W-:Y:S02]  /*b480*/  FSEL R43, R49, -INF , !P5 ;  /* 0xff800000312b7808 */ /* 0x000fe40006800000 */
[----:B------:R-:W-:Y:S02]  /*b490*/  ISETP.GE.OR P1, PT, R2, R212, !P1 ;  /* 0x000000d40200720c */ /* 0x000fe40004f26670 */
[C---:B------:R-:W-:Y:S02]  /*b4a0*/  ISETP.GE.AND P6, PT, R3.reuse, R206, PT ;  /* 0x000000ce0300720c */ /* 0x040fe40003fc6270 */
[C---:B------:R-:W-:Y:S02]  /*b4b0*/  ISETP.GE.AND P5, PT, R3.reuse, R205, PT ;  /* 0x000000cd0300720c */ /* 0x040fe40003fa6270 */
[----:B------:R-:W-:-:S02]  /*b4c0*/  ISETP.GE.AND P0, PT, R3, R204, PT ;  /* 0x000000cc0300720c */ /* 0x000fc40003f06270 */
[----:B------:R-:W-:Y:S02]  /*b4d0*/  FSEL R41, R65, -INF , !P1 ;  /* 0xff80000041297808 */ /* 0x000fe40004800000 */
[C---:B------:R-:W-:Y:S02]  /*b4e0*/  ISETP.GE.OR P6, PT, R3.reuse, R211, !P6 ;  /* 0x000000d30300720c */ /* 0x040fe400077c6670 */
[C---:B------:R-:W-:Y:S02]  /*b4f0*/  ISETP.GE.OR P5, PT, R3.reuse, R210, !P5 ;  /* 0x000000d20300720c */ /* 0x040fe40006fa6670 */
[----:B------:R-:W-:Y:S02]  /*b500*/  ISETP.GE.OR P0, PT, R3, R209, !P0 ;  /* 0x000000d10300720c */ /* 0x000fe40004706670 */
[----:B------:R-:W-:Y:S02]  /*b510*/  ISETP.GE.AND P1, PT, R2, R204, PT ;  /* 0x000000cc0200720c */ /* 0x000fe40003f26270 */
[----:B------:R-:W-:-:S02]  /*b520*/  IADD3 R3, R0, 0x18, RZ ;  /* 0x0000001800037810 */ /* 0x000fc40007ffe0ff */
[----:B------:R-:W-:Y:S02]  /*b530*/  FSEL R57, R66, -INF , !P6 ;  /* 0xff80000042397808 */ /* 0x000fe40007000000 */
[----:B------:R-:W-:Y:S02]  /*b540*/  FSEL R111, R104, -INF , !P5 ;  /* 0xff800000686f7808 */ /* 0x000fe40006800000 */
[----:B------:R-:W-:Y:S02]  /*b550*/  ISETP.GE.OR P1, PT, R2, R209, !P1 ;  /* 0x000000d10200720c */ /* 0x000fe40004f26670 */
[----:B------:R-:W-:Y:S02]  /*b560*/  FSEL R23, R106, -INF , !P0 ;  /* 0xff8000006a177808 */ /* 0x000fe40004000000 */
[C---:B------:R-:W-:Y:S02]  /*b570*/  ISETP.GE.AND P6, PT, R2.reuse, R206, PT ;  /* 0x000000ce0200720c */ /* 0x040fe40003fc6270 */
[----:B------:R-:W-:-:S02]  /*b580*/  ISETP.GE.AND P5, PT, R2, R205, PT ;  /* 0x000000cd0200720c */ /* 0x000fc40003fa6270 */
[----:B------:R-:W-:Y:S02]  /*b590*/  ISETP.GE.AND P0, PT, R3, R207, PT ;  /* 0x000000cf0300720c */ /* 0x000fe40003f06270 */
[----:B------:R-:W-:Y:S02]  /*b5a0*/  FSEL R22, R107, -INF , !P1 ;  /* 0xff8000006b167808 */ /* 0x000fe40004800000 */
[C---:B------:R-:W-:Y:S02]  /*b5b0*/  ISETP.GE.OR P6, PT, R2.reuse, R211, !P6 ;  /* 0x000000d30200720c */ /* 0x040fe400077c6670 */
[----:B------:R-:W-:Y:S02]  /*b5c0*/  ISETP.GE.OR P5, PT, R2, R210, !P5 ;  /* 0x000000d20200720c */ /* 0x000fe40006fa6670 */
[----:B------:R-:W-:Y:S02]  /*b5d0*/  ISETP.GE.OR P1, PT, R3, R212, !P0 ;  /* 0x000000d40300720c */ /* 0x000fe40004726670 */
[----:B------:R-:W-:-:S02]  /*b5e0*/  IADD3 R2, R0, 0x19, RZ ;  /* 0x0000001900027810 */ /* 0x000fc40007ffe0ff */
[C---:B------:R-:W-:Y:S02]  /*b5f0*/  ISETP.GE.AND P0, PT, R3.reuse, R204, PT ;  /* 0x000000cc0300720c */ /* 0x040fe40003f06270 */
[----:B------:R-:W-:Y:S02]  /*b600*/  FSEL R38, R184, -INF , !P1 ;  /* 0xff800000b8267808 */ /* 0x000fe40004800000 */
[----:B------:R-:W-:Y:S02]  /*b610*/  ISETP.GE.AND P1, PT, R2, R205, PT ;  /* 0x000000cd0200720c */ /* 0x000fe40003f26270 */
[----:B------:R-:W-:Y:S02]  /*b620*/  ISETP.GE.OR P0, PT, R3, R209, !P0 ;  /* 0x000000d10300720c */ /* 0x000fe40004706670 */
[----:B------:R-:W-:Y:S02]  /*b630*/  FSEL R56, R67, -INF , !P6 ;  /* 0xff80000043387808 */ /* 0x000fe40007000000 */
[----:B------:R-:W-:-:S02]  /*b640*/  FSEL R110, R105, -INF , !P5 ;  /* 0xff800000696e7808 */ /* 0x000fc40006800000 */
[----:B------:R-:W-:Y:S02]  /*b650*/  ISETP.GE.OR P1, PT, R2, R210, !P1 ;  /* 0x000000d20200720c */ /* 0x000fe40004f26670 */
[----:B------:R-:W-:Y:S02]  /*b660*/  FSEL R20, R246, -INF , !P0 ;  /* 0xff800000f6147808 */ /* 0x000fe40004000000 */
[C---:B------:R-:W-:Y:S02]  /*b670*/  ISETP.GE.AND P6, PT, R3.reuse, R206, PT ;  /* 0x000000ce0300720c */ /* 0x040fe40003fc6270 */
[----:B------:R-:W-:Y:S02]  /*b680*/  ISETP.GE.AND P5, PT, R3, R205, PT ;  /* 0x000000cd0300720c */ /* 0x000fe40003fa6270 */
[----:B------:R-:W-:Y:S02]  /*b690*/  ISETP.GE.AND P0, PT, R2, R204, PT ;  /* 0x000000cc0200720c */ /* 0x000fe40003f06270 */
[----:B------:R-:W-:-:S02]  /*b6a0*/  FSEL R107, R245, -INF , !P1 ;  /* 0xff800000f56b7808 */ /* 0x000fc40004800000 */
[C---:B------:R-:W-:Y:S02]  /*b6b0*/  ISETP.GE.OR P5, PT, R3.reuse, R210, !P5 ;  /* 0x000000d20300720c */ /* 0x040fe40006fa6670 */
[----:B------:R-:W-:Y:S02]  /*b6c0*/  ISETP.GE.OR P6, PT, R3, R211, !P6 ;  /* 0x000000d30300720c */ /* 0x000fe400077c6670 */
[C---:B------:R-:W-:Y:S02]  /*b6d0*/  ISETP.GE.AND P1, PT, R2.reuse, R206, PT ;  /* 0x000000ce0200720c */ /* 0x040fe40003f26270 */
[----:B------:R-:W-:Y:S02]  /*b6e0*/  ISETP.GE.OR P0, PT, R2, R209, !P0 ;  /* 0x000000d10200720c */ /* 0x000fe40004706670 */
[----:B------:R-:W-:Y:S01]  /*b6f0*/  IADD3 R3, R0, 0x20, RZ ;  /* 0x0000002000037810 */ /* 0x000fe20007ffe0ff */
[----:B------:R-:W-:Y:S01]  /*b700*/  HMMA.16816.F32.BF16 R180, R8, R14, R16 ;  /* 0x0000000e08b4723c */ /* 0x000fe20000041810 */
[----:B------:R-:W-:-:S02]  /*b710*/  FSEL R106, R244, -INF , !P5 ;  /* 0xff800000f46a7808 */ /* 0x000fc40006800000 */
[C---:B------:R-:W-:Y:S02]  /*b720*/  ISETP.GE.OR P1, PT, R2.reuse, R211, !P1 ;  /* 0x000000d30200720c */ /* 0x040fe40004f26670 */
[CC--:B------:R-:W-:Y:S02]  /*b730*/  ISETP.GE.AND P5, PT, R2.reuse, R207.reuse, PT ;  /* 0x000000cf0200720c */ /* 0x0c0fe40003fa6270 */
[----:B------:R-:W-:Y:S02]  /*b740*/  FSEL R19, R247, -INF , !P0 ;  /* 0xff800000f7137808 */ /* 0x000fe40004000000 */
[----:B------:R-:W-:Y:S02]  /*b750*/  ISETP.GE.AND P0, PT, R3, R207, PT ;  /* 0x000000cf0300720c */ /* 0x000fe40003f06270 */
[----:B------:R-:W-:Y:S02]  /*b760*/  FSEL R55, R187, -INF , !P1 ;  /* 0xff800000bb377808 */ /* 0x000fe40004800000 */
[----:B------:R-:W-:-:S02]  /*b770*/  ISETP.GE.OR P5, PT, R2, R212, !P5 ;  /* 0x000000d40200720c */ /* 0x000fc40006fa6670 */
[----:B------:R-:W-:Y:S02]  /*b780*/  ISETP.GE.OR P1, PT, R3, R212, !P0 ;  /* 0x000000d40300720c */ /* 0x000fe40004726670 */
[----:B------:R-:W-:Y:S02]  /*b790*/  IADD3 R2, R0, 0x21, RZ ;  /* 0x0000002100027810 */ /* 0x000fe40007ffe0ff */
[----:B------:R-:W-:Y:S02]  /*b7a0*/  FSEL R26, R236, -INF , !P1 ;  /* 0xff800000ec1a7808 */ /* 0x000fe40004800000 */
[----:B------:R-:W-:Y:S02]  /*b7b0*/  ISETP.GE.AND P1, PT, R2, R207, PT ;  /* 0x000000cf0200720c */ /* 0x000fe40003f26270 */
[----:B------:R-:W-:Y:S02]  /*b7c0*/  FSEL R54, R186, -INF , !P6 ;  /* 0xff800000ba367808 */ /* 0x000fe40007000000 */
[----:B------:R-:W-:-:S02]  /*b7d0*/  FSEL R27, R185, -INF , !P5 ;  /* 0xff800000b91b7808 */ /* 0x000fc40006800000 */
[----:B------:R-:W-:Y:S02]  /*b7e0*/  ISETP.GE.OR P1, PT, R2, R212, !P1 ;  /* 0x000000d40200720c */ /* 0x000fe40004f26670 */
[C---:B------:R-:W-:Y:S02]  /*b7f0*/  ISETP.GE.AND P6, PT, R3.reuse, R206, PT ;  /* 0x000000ce0300720c */ /* 0x040fe40003fc6270 */
[C---:B------:R-:W-:Y:S02]  /*b800*/  ISETP.GE.AND P5, PT, R3.reuse, R205, PT ;  /* 0x000000cd0300720c */ /* 0x040fe40003fa6270 */
[----:B------:R-:W-:Y:S02]  /*b810*/  ISETP.GE.AND P0, PT, R3, R204, PT ;  /* 0x000000cc0300720c */ /* 0x000fe40003f06270 */
[----:B------:R-:W-:Y:S02]  /*b820*/  FSEL R24, R237, -INF , !P1 ;  /* 0xff800000ed187808 */ /* 0x000fe40004800000 */
[----:B------:R-:W-:-:S02]  /*b830*/  ISETP.GE.OR P6, PT, R3, R211, !P6 ;  /* 0x000000d30300720c */ /* 0x000fc400077c6670 */
[C---:B------:R-:W-:Y:S02]  /*b840*/  ISETP.GE.OR P5, PT, R3.reuse, R210, !P5 ;  /* 0x000000d20300720c */ /* 0x040fe40006fa6670 */
[-C--:B------:R-:W-:Y:S02]  /*b850*/  ISETP.GE.OR P0, PT, R3, R209.reuse, !P0 ;  /* 0x000000d10300720c */ /* 0x080fe40004706670 */
[----:B------:R-:W-:Y:S02]  /*b860*/  ISETP.GE.AND P1, PT, R2, R204, PT ;  /* 0x000000cc0200720c */ /* 0x000fe40003f26270 */
[----:B------:R-:W-:Y:S02]  /*b870*/  IADD3 R3, R0, 0x28, RZ ;  /* 0x0000002800037810 */ /* 0x000fe40007ffe0ff */
[----:B------:R-:W-:Y:S02]  /*b880*/  ISETP.GE.OR P1, PT, R2, R209, !P1 ;  /* 0x000000d10200720c */ /* 0x000fe40004f26670 */
[----:B------:R-:W-:-:S02]  /*b890*/  FSEL R15, R230, -INF , !P0 ;  /* 0xff800000e60f7808 */ /* 0x000fc40004000000 */
[----:B------:R-:W-:Y:S02]  /*b8a0*/  ISETP.GE.AND P0, PT, R3, R207, PT ;  /* 0x000000cf0300720c */ /* 0x000fe40003f06270 */
[----:B------:R-:W-:Y:S02]  /*b8b0*/  FSEL R14, R231, -INF , !P1 ;  /* 0xff800000e70e7808 */ /* 0x000fe40004800000 */
[----:B------:R-:W-:Y:S02]  /*b8c0*/  FSEL R53, R238, -INF , !P6 ;  /* 0xff800000ee357808 */ /* 0x000fe40007000000 */
[----:B------:R-:W-:Y:S02]  /*b8d0*/  FSEL R105, R228, -INF , !P5 ;  /* 0xff800000e4697808 */ /* 0x000fe40006800000 */
[----:B------:R-:W-:Y:S02]  /*b8e0*/  ISETP.GE.OR P1, PT, R3, R212, !P0 ;  /* 0x000000d40300720c */ /* 0x000fe40004726670 */
[----:B------:R-:W-:-:S02]  /*b8f0*/  ISETP.GE.AND P6, PT, R2, R206, PT ;  /* 0x000000ce0200720c */ /* 0x000fc40003fc6270 */
[C---:B------:R-:W-:Y:S02]  /*b900*/  ISETP.GE.AND P5, PT, R2.reuse, R205, PT ;  /* 0x000000cd0200720c */ /* 0x040fe40003fa6270 */
[C---:B------:R-:W-:Y:S02]  /*b910*/  ISETP.GE.AND P0, PT, R3.reuse, R204, PT ;  /* 0x000000cc0300720c */ /* 0x040fe40003f06270 */
[C---:B------:R-:W-:Y:S02]  /*b920*/  ISETP.GE.OR P6, PT, R2.reuse, R211, !P6 ;  /* 0x000000d30200720c */ /* 0x040fe400077c6670 */
[----:B------:R-:W-:Y:S02]  /*b930*/  ISETP.GE.OR P5, PT, R2, R210, !P5 ;  /* 0x000000d20200720c */ /* 0x000fe40006fa6670 */
[----:B------:R-:W-:Y:S02]  /*b940*/  ISETP.GE.OR P0, PT, R3, R209, !P0 ;  /* 0x000000d10300720c */ /* 0x000fe40004706670 */
        /* <DEDUP_REMOVED lines=9> */
[CC--:B------:R-:W-:Y:S02]  /*b9e0*/  ISETP.GE.OR P5, PT, R3.reuse, R210.reuse, !P5 ;  /* 0x000000d20300720c */ /* 0x0c0fe40006fa6670 */
[----:B------:R-:W-:Y:S02]  /*b9f0*/  ISETP.GE.OR P6, PT, R3, R211, !P6 ;  /* 0x000000d30300720c */ /* 0x000fe400077c6670 */
[C---:B------:R-:W-:Y:S02]  /*ba00*/  ISETP.GE.OR P1, PT, R2.reuse, R210, !P1 ;  /* 0x000000d20200720c */ /* 0x040fe40004f26670 */
[----:B------:R-:W-:-:S02]  /*ba10*/  ISETP.GE.OR P0, PT, R2, R209, !P0 ;  /* 0x000000d10200720c */ /* 0x000fc40004706670 */
[----:B------:R-:W-:Y:S02]  /*ba20*/  IADD3 R3, R0, 0x30, RZ ;  /* 0x0000003000037810 */ /* 0x000fe40007ffe0ff */
[----:B------:R-:W-:Y:S02]  /*ba30*/  FSEL R67, R240, -INF , !P5 ;  /* 0xff800000f0437808 */ /* 0x000fe40006800000 */
[----:B------:R-:W-:Y:S02]  /*ba40*/  FSEL R66, R241, -INF , !P1 ;  /* 0xff800000f1427808 */ /* 0x000fe40004800000 */
[----:B------:R-:W-:Y:S02]  /*ba50*/  FSEL R12, R243, -INF , !P0 ;  /* 0xff800000f30c7808 */ /* 0x000fe40004000000 */
[C---:B------:R-:W-:Y:S02]  /*ba60*/  ISETP.GE.AND P5, PT, R2.reuse, R207, PT ;  /* 0x000000cf0200720c */ /* 0x040fe40003fa6270 */
[----:B------:R-:W-:-:S02]  /*ba70*/  ISETP.GE.AND P1, PT, R2, R206, PT ;  /* 0x000000ce0200720c */ /* 0x000fc40003f26270 */
[C---:B------:R-:W-:Y:S02]  /*ba80*/  ISETP.GE.AND P0, PT, R3.reuse, R207, PT ;  /* 0x000000cf0300720c */ /* 0x040fe40003f06270 */
[CC--:B------:R-:W-:Y:S02]  /*ba90*/  ISETP.GE.OR P5, PT, R2.reuse, R212.reuse, !P5 ;  /* 0x000000d40200720c */ /* 0x0c0fe40006fa6670 */
[----:B------:R-:W-:Y:S02]  /*baa0*/  ISETP.GE.OR P1, PT, R2, R211, !P1 ;  /* 0x000000d30200720c */ /* 0x000fe40004f26670 */
[----:B------:R-:W-:Y:S02]  /*bab0*/  ISETP.GE.OR P0, PT, R3, R212, !P0 ;  /* 0x000000d40300720c */ /* 0x000fe40004706670 */
[----:B------:R-:W-:Y:S02]  /*bac0*/  IADD3 R2, R0, 0x31, RZ ;  /* 0x0000003100027810 */ /* 0x000fe40007ffe0ff */
[----:B------:R-:W-:-:S02]  /*bad0*/  FSEL R18, R201, -INF , !P5 ;  /* 0xff800000c9127808 */ /* 0x000fc40006800000 */
[----:B------:R-:W-:Y:S02]  /*bae0*/  FSEL R50, R203, -INF , !P1 ;  /* 0xff800000cb327808 */ /* 0x000fe40004800000 */
[----:B------:R-:W-:Y:S02]  /*baf0*/  FSEL R17, R232, -INF , !P0 ;  /* 0xff800000e8117808 */ /* 0x000fe40004000000 */
[C---:B------:R-:W-:Y:S02]  /*bb00*/  ISETP.GE.AND P5, PT, R3.reuse, R206, PT ;  /* 0x000000ce0300720c */ /* 0x040fe40003fa6270 */
[C---:B------:R-:W-:Y:S02]  /*bb10*/  ISETP.GE.AND P1, PT, R3.reuse, R205, PT ;  /* 0x000000cd0300720c */ /* 0x040fe40003f26270 */
[----:B------:R-:W-:Y:S02]  /*bb20*/  ISETP.GE.AND P0, PT, R2, R207, PT ;  /* 0x000000cf0200720c */ /* 0x000fe40003f06270 */
[----:B------:R-:W-:-:S02]  /*bb30*/  ISETP.GE.OR P5, PT, R3, R211, !P5 ;  /* 0x000000d30300720c */ /* 0x000fc40006fa6670 */
[----:B------:R-:W-:Y:S02]  /*bb40*/  ISETP.GE.OR P1, PT, R3, R210, !P1 ;  /* 0x000000d20300720c */ /* 0x000fe40004f26670 */
[----:B------:R-:W-:Y:S02]  /*bb50*/  ISETP.GE.OR P0, PT, R2, R212, !P0 ;  /* 0x000000d40200720c */ /* 0x000fe40004706670 */
[----:B------:R-:W-:Y:S02]  /*bb60*/  FSEL R49, R234, -INF , !P5 ;  /* 0xff800000ea317808 */ /* 0x000fe40006800000 */
[----:B------:R-:W-:Y:S02]  /*bb70*/  FSEL R65, R224, -INF , !P1 ;  /* 0xff800000e0417808 */ /* 0x000fe40004800000 */
[----:B------:R-:W-:Y:S02]  /*bb80*/  FSEL R16, R233, -INF , !P0 ;  /* 0xff800000e9107808 */ /* 0x000fe40004000000 */
[----:B------:R-:W-:-:S02]  /*bb90*/  ISETP.GE.AND P5, PT, R2, R206, PT ;  /* 0x000000ce0200720c */ /* 0x000fc40003fa6270 */
[C---:B------:R-:W-:Y:S02]  /*bba0*/  ISETP.GE.AND P1, PT, R2.reuse, R205, PT ;  /* 0x000000cd0200720c */ /* 0x040fe40003f26270 */
[C---:B------:R-:W-:Y:S02]  /*bbb0*/  ISETP.GE.AND P0, PT, R2.reuse, R204, PT ;  /* 0x000000cc0200720c */ /* 0x040fe40003f06270 */
[C---:B------:R-:W-:Y:S02]  /*bbc0*/  ISETP.GE.OR P5, PT, R2.reuse, R211, !P5 ;  /* 0x000000d30200720c */ /* 0x040fe40006fa6670 */
[C---:B------:R-:W-:Y:S02]  /*bbd0*/  ISETP.GE.OR P1, PT, R2.reuse, R210, !P1 ;  /* 0x000000d20200720c */ /* 0x040fe40004f26670 */
[----:B------:R-:W-:Y:S02]  /*bbe0*/  ISETP.GE.OR P0, PT, R2, R209, !P0 ;  /* 0x000000d10200720c */ /* 0x000fe40004706670 */
[----:B------:R-:W-:-:S02]  /*bbf0*/  IADD3 R2, R0, 0x38, RZ ;  /* 0x0000003800027810 */ /* 0x000fc40007ffe0ff */
[----:B------:R-:W-:Y:S02]  /*bc00*/  FSEL R8, R227, -INF , !P0 ;  /* 0xff800000e3087808 */ /* 0x000fe40004000000 */
[----:B------:R-:W-:Y:S02]  /*bc10*/  ISETP.GE.AND P0, PT, R2, R206, PT ;  /* 0x000000ce0200720c */ /* 0x000fe40003f06270 */
[----:B------:R-:W-:Y:S02]  /*bc20*/  IADD3 R0, R0, 0x39, RZ ;  /* 0x0000003900007810 */ /* 0x000fe40007ffe0ff */
[----:B------:R-:W-:Y:S02]  /*bc30*/  ISETP.GE.OR P0, PT, R2, R211, !P0 ;  /* 0x000000d30200720c */ /* 0x000fe40004706670 */
[----:B------:R-:W-:Y:S02]  /*bc40*/  FSEL R51, R202, -INF , !P6 ;  /* 0xff800000ca337808 */ /* 0x000fe40007000000 */
[----:B------:R-:W-:-:S02]  /*bc50*/  ISETP.GE.AND P6, PT, R3, R204, PT ;  /* 0x000000cc0300720c */ /* 0x000fc40003fc6270 */
[----:B------:R-:W-:Y:S02]  /*bc60*/  FSEL R47, R182, -INF , !P0 ;  /* 0xff800000b62f7808 */ /* 0x000fe40004000000 */
[C---:B------:R-:W-:Y:S02]  /*bc70*/  ISETP.GE.AND P0, PT, R0.reuse, R205, PT ;  /* 0x000000cd0000720c */ /* 0x040fe40003f06270 */
[----:B------:R-:W-:Y:S01]  /*bc80*/  ISETP.GE.OR P6, PT, R3, R209, !P6 ;  /* 0x000000d10300720c */ /* 0x000fe200077c6670 */
[----:B------:R-:W-:Y:S01]  /*bc90*/  IMAD.MOV.U32 R244, RZ, RZ, R213 ;  /* 0x000000fffff47224 */ /* 0x000fe200078e00d5 */
[----:B------:R-:W-:Y:S02]  /*bca0*/  ISETP.GE.OR P0, PT, R0, R210, !P0 ;  /* 0x000000d20000720c */ /* 0x000fe40004706670 */
[----:B------:R-:W-:Y:S02]  /*bcb0*/  FSEL R48, R235, -INF , !P5 ;  /* 0xff800000eb307808 */ /* 0x000fe40006800000 */
[----:B------:R-:W-:-:S02]  /*bcc0*/  FSEL R9, R226, -INF , !P6 ;  /* 0xff800000e2097808 */ /* 0x000fc40007000000 */
[----:B------:R-:W-:Y:S02]  /*bcd0*/  FSEL R64, R225, -INF , !P1 ;  /* 0xff800000e1407808 */ /* 0x000fe40004800000 */
[C---:B------:R-:W-:Y:S02]  /*bce0*/  ISETP.GE.AND P6, PT, R2.reuse, R207, PT ;  /* 0x000000cf0200720c */ /* 0x040fe40003fc6270 */
[C---:B------:R-:W-:Y:S02]  /*bcf0*/  ISETP.GE.AND P5, PT, R2.reuse, R205, PT ;  /* 0x000000cd0200720c */ /* 0x040fe40003fa6270 */
[----:B------:R-:W-:Y:S02]  /*bd00*/  ISETP.GE.AND P1, PT, R2, R204, PT ;  /* 0x000000cc0200720c */ /* 0x000fe40003f26270 */
[----:B------:R-:W-:Y:S02]  /*bd10*/  FSEL R62, R221, -INF , !P0 ;  /* 0xff800000dd3e7808 */ /* 0x000fe40004000000 */
[----:B------:R-:W-:-:S02]  /*bd20*/  ISETP.GT.AND P0, PT, R197, R244, PT ;  /* 0x000000f4c500720c */ /* 0x000fc40003f04270 */
[C---:B------:R-:W-:Y:S02]  /*bd30*/  ISETP.GE.OR P6, PT, R2.reuse, R212, !P6 ;  /* 0x000000d40200720c */ /* 0x040fe400077c6670 */
[C---:B------:R-:W-:Y:S02]  /*bd40*/  ISETP.GE.OR P5, PT, R2.reuse, R210, !P5 ;  /* 0x000000d20200720c */ /* 0x040fe40006fa6670 */
[----:B------:R-:W-:Y:S02]  /*bd50*/  ISETP.GE.OR P1, PT, R2, R209, !P1 ;  /* 0x000000d10200720c */ /* 0x000fe40004f26670 */
[----:B------:R-:W-:Y:S02]  /*bd60*/  FSEL R11, R180, -INF , !P6 ;  /* 0xff800000b40b7808 */ /* 0x000fe40007000000 */
[----:B------:R-:W-:Y:S02]  /*bd70*/  FSEL R63, R220, -INF , !P5 ;  /* 0xff800000dc3f7808 */ /* 0x000fe40006800000 */
[----:B------:R-:W-:-:S02]  /*bd80*/  FSEL R7, R222, -INF , !P1 ;  /* 0xff800000de077808 */ /* 0x000fc40004800000 */
[C---:B------:R-:W-:Y:S02]  /*bd90*/  ISETP.GE.AND P6, PT, R0.reuse, R207, PT ;  /* 0x000000cf0000720c */ /* 0x040fe40003fc6270 */
[C---:B------:R-:W-:Y:S02]  /*bda0*/  ISETP.GE.AND P5, PT, R0.reuse, R206, PT ;  /* 0x000000ce0000720c */ /* 0x040fe40003fa6270 */
[C---:B------:R-:W-:Y:S01]  /*bdb0*/  ISETP.GE.AND P1, PT, R0.reuse, R204, PT ;  /* 0x000000cc0000720c */ /* 0x040fe20003f26270 */
[----:B------:R-:W-:Y:S01]  /*bdc0*/  BSSY B1, `(.L_x_810) ;  /* 0x0000046000017945 */ /* 0x000fe20003800000 */
[C---:B------:R-:W-:Y:S02]  /*bdd0*/  ISETP.GE.OR P6, PT, R0.reuse, R212, !P6 ;  /* 0x000000d40000720c */ /* 0x040fe400077c6670 */
[C---:B------:R-:W-:Y:S02]  /*bde0*/  ISETP.GE.OR P5, PT, R0.reuse, R211, !P5 ;  /* 0x000000d30000720c */ /* 0x040fe40006fa6670 */
[----:B------:R-:W-:-:S02]  /*bdf0*/  ISETP.GE.OR P1, PT, R0, R209, !P1 ;  /* 0x000000d10000720c */ /* 0x000fc40004f26670 */
[----:B------:R-:W-:Y:S02]  /*be00*/  FSEL R10, R181, -INF , !P6 ;  /* 0xff800000b50a7808 */ /* 0x000fe40007000000 */
[----:B------:R-:W-:Y:S02]  /*be10*/  FSEL R6, R223, -INF , !P1 ;  /* 0xff800000df067808 */ /* 0x000fe40004800000 */
[----:B------:R-:W-:Y:S01]  /*be20*/  FSEL R46, R183, -INF , !P5 ;  /* 0xff800000b72e7808 */ /* 0x000fe20006800000 */
[----:B------:R-:W-:Y:S05]  /*be30*/  @!P0 BRA `(.L_x_811) ;  /* 0x000003e000008947 */ /* 0x000fea0003800000 */
[----:B------:R-:W2:Y:S04]  /*be40*/  LDL R249, [R1+0x84] ;  /* 0x0000840001f97983 */ /* 0x000ea80000100800 */
[----:B------:R-:W3:Y:S04]  /*be50*/  LDL R196, [R1+0x1d8] ;  /* 0x0001d80001c47983 */ /* 0x000ee80000100800 */
[----:B------:R-:W4:Y:S04]  /*be60*/  LDL R199, [R1+0x1a4] ;  /* 0x0001a40001c77983 */ /* 0x000f280000100800 */
[----:B------:R-:W5:Y:S04]  /*be70*/  LDL.64 R250, [R1+0x1a8] ;  /* 0x0001a80001fa7983 */ /* 0x000f680000100a00 */
[----:B------:R-:W5:Y:S04]  /*be80*/  LDL R208, [R1+0x1c0] ;  /* 0x0001c00001d07983 */ /* 0x000f680000100800 */
[----:B------:R-:W5:Y:S04]  /*be90*/  LDL R213, [R1+0x1c4] ;  /* 0x0001c40001d57983 */ /* 0x000f680000100800 */
[----:B------:R1:W-:Y:S04]  /*bea0*/  @P4 STS [R195+0x6000], RZ ;  /* 0x006000ffc3004388 */ /* 0x0003e80000000800 */
[----:B------:R1:W-:Y:S04]  /*beb0*/  @P4 STS [R195+0x6004], RZ ;  /* 0x006004ffc3004388 */ /* 0x0003e80000000800 */
[----:B------:R1:W-:Y:S01]  /*bec0*/  @P4 STS.64 [R195+0x6008], RZ ;  /* 0x006008ffc3004388 */ /* 0x0003e20000000a00 */
[----:B------:R-:W-:Y:S01]  /*bed0*/  BSSY B0, `(.L_x_812) ;  /* 0x0000033000007945 */ /* 0x000fe20003800000 */
[----:B--2---:R-:W-:-:S04]  /*bee0*/  IADD3 R2, R249, -0x3, RZ ;  /* 0xfffffffdf9027810 */ /* 0x004fc80007ffe0ff */
[----:B------:R-:W-:Y:S01]  /*bef0*/  SHF.R.S32.HI R3, RZ, 0x1f, R2 ;  /* 0x0000001fff037819 */ /* 0x000fe20000011402 */
[----:B---3--:R-:W-:-:S04]  /*bf00*/  IMAD R0, R196, R2, RZ ;  /* 0x00000002c4007224 */ /* 0x008fc800078e02ff */
[-C--:B----4-:R-:W-:Y:S02]  /*bf10*/  IMAD R0, R3, R199.reuse, R0 ;  /* 0x000000c703007224 */ /* 0x090fe400078e0200 */
[----:B-----5:R-:W-:-:S04]  /*bf20*/  IMAD.WIDE.U32 R2, R2, R199, R250 ;  /* 0x000000c702027225 */ /* 0x020fc800078e00fa */
[----:B------:R-:W-:Y:S01]  /*bf30*/  IMAD.IADD R0, R3, 0x1, R0 ;  /* 0x0000000103007824 */ /* 0x000fe200078e0200 */
[----:B------:R-:W-:-:S04]  /*bf40*/  @!P4 LEA R4, P0, R2, R216, 0x1 ;  /* 0x000000d80204c211 */ /* 0x000fc800078008ff */
[----:B------:R-:W-:-:S05]  /*bf50*/  @!P4 LEA.HI.X R5, R2, R217, R0, 0x1, P0 ;  /* 0x000000d90205c211 */ /* 0x000fca00000f0c00 */
[----:B------:R-:W-:Y:S01]  /*bf60*/  @!PT LDS RZ, [RZ] ;  /* 0x00000000fffff984 */ /* 0x000fe20000000800 */
[----:B------:R-:W-:Y:S01]  /*bf70*/  @!PT LDS RZ, [RZ] ;  /* 0x00000000fffff984 */ /* 0x000fe20000000800 */
[----:B------:R-:W-:Y:S01]  /*bf80*/  @!PT LDS RZ, [RZ] ;  /* 0x00000000fffff984 */ /* 0x000fe20000000800 */
[----:B------:R2:W-:Y:S04]  /*bf90*/  @!P4 LDGSTS.E.BYPASS.LTC128B.128 [R195+0x6000], [R4.64] ;  /* 0x0600000004c3cfae */ /* 0x0005e8000b901d44 */
[----:B------:R1:W-:Y:S01]  /*bfa0*/  @P3 STS.128 [R195+0x7000], RZ ;  /* 0x007000ffc3003388 */ /* 0x0003e20000000c00 */
[----:B--2---:R-:W-:-:S04]  /*bfb0*/  @!P3 LEA R4, P0, R2, R216, 0x1 ;  /* 0x000000d80204b211 */ /* 0x004fc800078008ff */
[----:B------:R-:W-:-:S05]  /*bfc0*/  @!P3 LEA.HI.X R5, R2, R217, R0, 0x1, P0 ;  /* 0x000000d90205b211 */ /* 0x000fca00000f0c00 */
[----:B------:R-:W-:Y:S01]  /*bfd0*/  @!PT LDS RZ, [RZ] ;  /* 0x00000000fffff984 */ /* 0x000fe20000000800 */
[----:B------:R-:W-:Y:S01]  /*bfe0*/  @!PT LDS RZ, [RZ] ;  /* 0x00000000fffff984 */ /* 0x000fe20000000800 */
[----:B------:R-:W-:Y:S01]  /*bff0*/  @!PT LDS RZ, [RZ] ;  /* 0x00000000fffff984 */ /* 0x000fe20000000800 */
[----:B------:R2:W-:Y:S04]  /*c000*/  @!P3 LDGSTS.E.BYPASS.LTC128B.128 [R195+0x7000], [R4.64+0x40] ;  /* 0x0700004004c3bfae */ /* 0x0005e8000b901d44 */
[----:B------:R1:W-:Y:S01]  /*c010*/  @P2 STS.128 [R195+0x8000], RZ ;  /* 0x008000ffc3002388 */ /* 0x0003e20000000c00 */
[----:B--2---:R-:W-:-:S04]  /*c020*/  @!P2 LEA R4, P0, R2, R216, 0x1 ;  /* 0x000000d80204a211 */ /* 0x004fc800078008ff */
[----:B------:R-:W-:Y:S02]  /*c030*/  @!P2 LEA.HI.X R5, R2, R217, R0, 0x1, P0 ;  /* 0x000000d90205a211 */ /* 0x000fe400000f0c00 */
[----:B------:R-:W-:-:S03]  /*c040*/  IADD3 R2, P0, R208, R2, RZ ;  /* 0x00000002d0027210 */ /* 0x000fc60007f1e0ff */
[----:B------:R-:W-:Y:S01]  /*c050*/  @!PT LDS RZ, [RZ] ;  /* 0x00000000fffff984 */ /* 0x000fe20000000800 */
[----:B------:R-:W-:Y:S01]  /*c060*/  @!PT LDS RZ, [RZ] ;  /* 0x00000000fffff984 */ /* 0x000fe20000000800 */
[----:B------:R-:W-:Y:S01]  /*c070*/  @!PT LDS RZ, [RZ] ;  /* 0x00000000fffff984 */ /* 0x000fe20000000800 */
[----:B------:R2:W-:Y:S02]  /*c080*/  @!P2 LDGSTS.E.BYPASS.LTC128B.128 [R195+0x8000], [R4.64+0x80] ;  /* 0x0800008004c3afae */ /* 0x0005e4000b901d44 */
[----:B------:R-:W-:Y:S02]  /*c090*/  IMAD.X R0, R213, 0x1, R0, P0 ;  /* 0x00000001d5007824 */ /* 0x000fe400000e0600 */
[----:B------:R1:W-:Y:S01]  /*c0a0*/  @P4 STS.128 [R195+0x6800], RZ ;  /* 0x006800ffc3004388 */ /* 0x0003e20000000c00 */
[----:B--2---:R-:W-:-:S04]  /*c0b0*/  @!P4 LEA R4, P0, R2, R216, 0x1 ;  /* 0x000000d80204c211 */ /* 0x004fc800078008ff */
        /* <DEDUP_REMOVED lines=20> */
.L_x_813:
[----:B------:R-:W-:Y:S05]  /*c200*/  BSYNC B0 ;  /* 0x0000000000007941 */ /* 0x000fea0003800000 */
.L_x_812:
[----:B------:R-:W0:Y:S02]  /*c210*/  LDGDEPBAR ;  /* 0x00000000000079af */ /* 0x000e240000000000 */
.L_x_811:
[----:B------:R-:W-:Y:S05]  /*c220*/  BSYNC B1 ;  /* 0x0000000000017941 */ /* 0x000fea0003800000 */
.L_x_810:
[----:B------:R-:W2:Y:S01]  /*c230*/  LD.E R0, [R108.64+0xdc] ;  /* 0x0000dc046c007980 */ /* 0x000ea2000c101900 */
[----:B------:R-:W-:-:S03]  /*c240*/  FMNMX.FTZ R2, R103, R25, !PT ;  /* 0x0000001967027209 */ /* 0x000fc60007810000 */
[----:B------:R-:W3:Y:S01]  /*c250*/  LDL.64 R238, [R1+0x18] ;  /* 0x0000180001ee7983 */ /* 0x000ee20000100a00 */
[----:B------:R-:W-:-:S03]  /*c260*/  FMNMX.FTZ R2, R40, R2, !PT ;  /* 0x0000000228027209 */ /* 0x000fc60007810000 */
[----:B-1----:R-:W4:Y:S01]  /*c270*/  LDL R5, [R1+0x124] ;  /* 0x0001240001057983 */ /* 0x002f220000100800 */
[----:B------:R-:W-:-:S03]  /*c280*/  FMNMX.FTZ R2, R37, R2, !PT ;  /* 0x0000000225027209 */ /* 0x000fc60007810000 */
[----:B------:R-:W3:Y:S01]  /*c290*/  LDL R223, [R1+0x24] ;  /* 0x0000240001df7983 */ /* 0x000ee20000100800 */
[----:B------:R-:W-:Y:S02]  /*c2a0*/  FMNMX.FTZ R2, R36, R2, !PT ;  /* 0x0000000224027209 */ /* 0x000fe40007810000 */
[----:B------:R-:W-:Y:S01]  /*c2b0*/  FMNMX.FTZ R3, R102, R39, !PT ;  /* 0x0000002766037209 */ /* 0x000fe20007810000 */
[----:B------:R-:W3:Y:S01]  /*c2c0*/  LDL.LU.64 R182, [R1+0x40] ;  /* 0x0000400001b67983 */ /* 0x000ee20000300a00 */
[----:B------:R-:W-:Y:S02]  /*c2d0*/  FMNMX.FTZ R2, R23, R2, !PT ;  /* 0x0000000217027209 */ /* 0x000fe40007810000 */
[----:B------:R-:W-:Y:S01]  /*c2e0*/  FMNMX.FTZ R3, R45, R3, !PT ;  /* 0x000000032d037209 */ /* 0x000fe20007810000 */
[----:B------:R-:W3:Y:S01]  /*c2f0*/  LDL.LU.64 R180, [R1+0x38] ;  /* 0x0000380001b47983 */ /* 0x000ee20000300a00 */
[----:B------:R-:W-:Y:S02]  /*c300*/  FMNMX.FTZ R2, R22, R2, !PT ;  /* 0x0000000216027209 */ /* 0x000fe40007810000 */
[----:B------:R-:W-:Y:S01]  /*c310*/  FMNMX.FTZ R3, R44, R3, !PT ;  /* 0x000000032c037209 */ /* 0x000fe20007810000 */
[----:B------:R-:W3:Y:S01]  /*c320*/  LDL R224, [R1+0x148] ;  /* 0x0001480001e07983 */ /* 0x000ee20000100800 */
[----:B------:R-:W-:-:S03]  /*c330*/  FMNMX.FTZ R2, R20, R2, !PT ;  /* 0x0000000214027209 */ /* 0x000fc60007810000 */
[----:B------:R-:W3:Y:S01]  /*c340*/  LDL R237, [R1+0x10c] ;  /* 0x00010c0001ed7983 */ /* 0x000ee20000100800 */
[----:B------:R-:W-:Y:S02]  /*c350*/  FMNMX.FTZ R2, R19, R2, !PT ;  /* 0x0000000213027209 */ /* 0x000fe40007810000 */
[----:B------:R-:W-:Y:S01]  /*c360*/  FMNMX.FTZ R3, R43, R3, !PT ;  /* 0x000000032b037209 */ /* 0x000fe20007810000 */
[----:B------:R-:W3:Y:S01]  /*c370*/  LDL.LU R240, [R1+0x15c] ;  /* 0x00015c0001f07983 */ /* 0x000ee20000300800 */
[----:B------:R-:W-:Y:S02]  /*c380*/  FMNMX.FTZ R2, R15, R2, !PT ;  /* 0x000000020f027209 */ /* 0x000fe40007810000 */
[----:B------:R-:W-:Y:S01]  /*c390*/  FMNMX.FTZ R3, R42, R3, !PT ;  /* 0x000000032a037209 */ /* 0x000fe20007810000 */
[----:B------:R-:W-:Y:S01]  /*c3a0*/  STL [R1+0x290], R31 ;  /* 0x0002901f01007387 */ /* 0x000fe20000100800 */
[----:B------:R-:W-:Y:S02]  /*c3b0*/  FMNMX.FTZ R2, R14, R2, !PT ;  /* 0x000000020e027209 */ /* 0x000fe40007810000 */
[----:B------:R-:W-:Y:S01]  /*c3c0*/  FMNMX.FTZ R3, R41, R3, !PT ;  /* 0x0000000329037209 */ /* 0x000fe20007810000 */
[----:B------:R-:W-:Y:S01]  /*c3d0*/  STL.64 [R1+0x288], R28 ;  /* 0x0002881c01007387 */ /* 0x000fe20000100a00 */
[----:B------:R-:W-:-:S02]  /*c3e0*/  FMNMX.FTZ R2, R13, R2, !PT ;  /* 0x000000020d027209 */ /* 0x000fc40007810000 */
[----:B------:R-:W-:Y:S01]  /*c3f0*/  FMNMX.FTZ R3, R38, R3, !PT ;  /* 0x0000000326037209 */ /* 0x000fe20007810000 */
[----:B------:R-:W-:Y:S01]  /*c400*/  STL [R1+0x27c], R188 ;  /* 0x00027cbc01007387 */ /* 0x000fe20000100800 */
[----:B------:R-:W-:Y:S02]  /*c410*/  FMNMX.FTZ R2, R12, R2, !PT ;  /* 0x000000020c027209 */ /* 0x000fe40007810000 */
[----:B------:R-:W-:Y:S01]  /*c420*/  FMNMX.FTZ R3, R27, R3, !PT ;  /* 0x000000031b037209 */ /* 0x000fe20007810000 */
[----:B------:R-:W-:Y:S01]  /*c430*/  STL [R1+0x278], R190 ;  /* 0x000278be01007387 */ /* 0x000fe20000100800 */
[----:B------:R-:W-:Y:S02]  /*c440*/  FMNMX.FTZ R2, R9, R2, !PT ;  /* 0x0000000209027209 */ /* 0x000fe40007810000 */
[----:B------:R-:W-:Y:S01]  /*c450*/  FMNMX.FTZ R3, R26, R3, !PT ;  /* 0x000000031a037209 */ /* 0x000fe20007810000 */
[----:B------:R-:W-:Y:S01]  /*c460*/  STL [R1+0x234], R219 ;  /* 0x000234db01007387 */ /* 0x000fe20000100800 */
[----:B------:R-:W-:-:S02]  /*c470*/  FMNMX.FTZ R2, R8, R2, !PT ;  /* 0x0000000208027209 */ /* 0x000fc40007810000 */
[----:B------:R-:W-:Y:S01]  /*c480*/  FMNMX.FTZ R3, R24, R3, !PT ;  /* 0x0000000318037209 */ /* 0x000fe20007810000 */
[----:B------:R-:W-:Y:S01]  /*c490*/  STL [R1+0x230], R218 ;  /* 0x000230da01007387 */ /* 0x000fe20000100800 */
[----:B------:R-:W-:Y:S02]  /*c4a0*/  FMNMX.FTZ R2, R7, R2, !PT ;  /* 0x0000000207027209 */ /* 0x000fe40007810000 */
[----:B------:R-:W-:Y:S01]  /*c4b0*/  FMNMX.FTZ R3, R21, R3, !PT ;  /* 0x0000000315037209 */ /* 0x000fe20007810000 */
[----:B------:R-:W-:Y:S01]  /*c4c0*/  STL [R1+0x22c], R217 ;  /* 0x00022cd901007387 */ /* 0x000fe20000100800 */
[----:B------:R-:W-:-:S03]  /*c4d0*/  FMNMX.FTZ R2, R6, R2, !PT ;  /* 0x0000000206027209 */ /* 0x000fc60007810000 */
[----:B------:R-:W-:Y:S04]  /*c4e0*/  STL [R1+0x228], R216 ;  /* 0x000228d801007387 */ /* 0x000fe80000100800 */
[----:B------:R-:W1:Y:S04]  /*c4f0*/  SHFL.BFLY PT, R4, R2, 0x2, 0x1f ;  /* 0x0c401f0002047f89 */ /* 0x000e6800000e0000 */
[----:B------:R-:W-:Y:S04]  /*c500*/  STL [R1+0x224], R212 ;  /* 0x000224d401007387 */ /* 0x000fe80000100800 */
[----:B------:R-:W-:Y:S04]  /*c510*/  STL [R1+0x220], R211 ;  /* 0x000220d301007387 */ /* 0x000fe80000100800 */
[----:B------:R-:W-:Y:S04]  /*c520*/  STL [R1+0x21c], R210 ;  /* 0x00021cd201007387 */ /* 0x000fe80000100800 */
[----:B------:R-:W-:Y:S04]  /*c530*/  STL [R1+0x218], R209 ;  /* 0x000218d101007387 */ /* 0x000fe80000100800 */
[----:B------:R1:W-:Y:S02]  /*c540*/  STL.64 [R1+0x210], R206 ;  /* 0x000210ce01007387 */ /* 0x0003e40000100a00 */
[----:B-1----:R-:W-:-:S05]  /*c550*/  FMNMX.FTZ R2, R2, R4, !PT ;  /* 0x0000000402027209 */ /* 0x002fca0007810000 */
[----:B------:R-:W1:Y:S04]  /*c560*/  SHFL.BFLY PT, R4, R2, 0x1, 0x1f ;  /* 0x0c201f0002047f89 */ /* 0x000e6800000e0000 */
[----:B------:R-:W3:Y:S04]  /*c570*/  LDL.64 R206, [R1+0x140] ;  /* 0x0001400001ce7983 */ /* 0x000ee80000100a00 */
[----:B------:R1:W-:Y:S02]  /*c580*/  STL [R1+0x20c], R198 ;  /* 0x00020cc601007387 */ /* 0x0003e40000100800 */
[----:B-1----:R-:W-:-:S02]  /*c590*/  FMNMX.FTZ R188, R2, R4, !PT ;  /* 0x0000000402bc7209 */ /* 0x002fc40007810000 */
[----:B------:R-:W-:Y:S02]  /*c5a0*/  FMNMX.FTZ R2, R18, R3, !PT ;  /* 0x0000000312027209 */ /* 0x000fe40007810000 */
[----:B------:R-:W-:Y:S02]  /*c5b0*/  FSETP.NEU.FTZ.AND P0, PT, R188, -INF , PT ;  /* 0xff800000bc00780b */ /* 0x000fe40003f1d000 */
[----:B------:R-:W-:-:S04]  /*c5c0*/  FMNMX.FTZ R3, R17, R2, !PT ;  /* 0x0000000211037209 */ /* 0x000fc80007810000 */
[----:B------:R-:W-:-:S04]  /*c5d0*/  FMNMX.FTZ R3, R16, R3, !PT ;  /* 0x0000000310037209 */ /* 0x000fc80007810000 */
[----:B------:R-:W-:Y:S01]  /*c5e0*/  FMNMX.FTZ R3, R11, R3, !PT ;  /* 0x000000030b037209 */ /* 0x000fe20007810000 */
[----:B------:R-:W3:Y:S04]  /*c5f0*/  LDL R198, [R1+0x150] ;  /* 0x0001500001c67983 */ /* 0x000ee80000100800 */
[----:B------:R1:W-:Y:S04]  /*c600*/  STL [R1+0x208], R195 ;  /* 0x000208c301007387 */ /* 0x0003e80000100800 */
[----:B-1----:R-:W3:Y:S04]  /*c610*/  LDL R195, [R1+0x158] ;  /* 0x0001580001c37983 */ /* 0x002ee80000100800 */
[----:B------:R1:W-:Y:S04]  /*c620*/  STL.64 [R1+0x200], R204 ;  /* 0x000200cc01007387 */ /* 0x0003e80000100a00 */
[----:B-1----:R-:W3:Y:S04]  /*c630*/  LDL.64 R204, [R1+0x48] ;  /* 0x0000480001cc7983 */ /* 0x002ee80000100a00 */
[----:B------:R1:W-:Y:S04]  /*c640*/  STL [R1+0x1f8], R193 ;  /* 0x0001f8c101007387 */ /* 0x0003e80000100800 */
[----:B-1----:R-:W4:Y:S04]  /*c650*/  LDL R193, [R1+0x14c] ;  /* 0x00014c0001c17983 */ /* 0x002f280000100800 */
[----:B------:R1:W-:Y:S04]  /*c660*/  STL [R1+0x1f4], R192 ;  /* 0x0001f4c001007387 */ /* 0x0003e80000100800 */
[----:B-1----:R-:W4:Y:S04]  /*c670*/  LDL R192, [R1+0x154] ;  /* 0x0001540001c07983 */ /* 0x002f280000100800 */
[----:B------:R1:W-:Y:S04]  /*c680*/  STL [R1+0x1f0], R191 ;  /* 0x0001f0bf01007387 */ /* 0x0003e80000100800 */
[----:B-1----:R-:W4:Y:S04]  /*c690*/  LDL R191, [R1+0x88] ;  /* 0x0000880001bf7983 */ /* 0x002f280000100800 */
[----:B------:R1:W-:Y:S01]  /*c6a0*/  STL [R1+0x1ec], R189 ;  /* 0x0001ecbd01007387 */ /* 0x0003e20000100800 */
[----:B--2---:R-:W-:-:S05]  /*c6b0*/  FMUL.FTZ R2, R0, R188 ;  /* 0x000000bc00027220 */ /* 0x004fca0000410000 */
[----:B------:R-:W-:-:S05]  /*c6c0*/  FSEL R2, R2, RZ, P0 ;  /* 0x000000ff02027208 */ /* 0x000fca0000000000 */
[-CC-:B------:R-:W-:Y:S02]  /*c6d0*/  FFMA.FTZ R25, R25, R0.reuse, -R2.reuse ;  /* 0x0000000019197223 */ /* 0x180fe40000010802 */
[-CC-:B------:R-:W-:Y:S02]  /*c6e0*/  FFMA.FTZ R40, R40, R0.reuse, -R2.reuse ;  /* 0x0000000028287223 */ /* 0x180fe40000010802 */
[-CC-:B------:R-:W-:Y:S02]  /*c6f0*/  FFMA.FTZ R37, R37, R0.reuse, -R2.reuse ;  /* 0x0000000025257223 */ /* 0x180fe40000010802 */
[-CC-:B------:R-:W-:Y:S02]  /*c700*/  FFMA.FTZ R36, R36, R0.reuse, -R2.reuse ;  /* 0x0000000024247223 */ /* 0x180fe40000010802 */
[-CC-:B------:R-:W-:Y:S02]  /*c710*/  FFMA.FTZ R23, R23, R0.reuse, -R2.reuse ;  /* 0x0000000017177223 */ /* 0x180fe40000010802 */
[-CC-:B------:R-:W-:Y:S01]  /*c720*/  FFMA.FTZ R22, R22, R0.reuse, -R2.reuse ;  /* 0x0000000016167223 */ /* 0x180fe20000010802 */
[----:B-1----:R-:W2:Y:S01]  /*c730*/  LDL R189, [R1+0x128] ;  /* 0x0001280001bd7983 */ /* 0x002ea20000100800 */
[----:B------:R-:W-:-:S02]  /*c740*/  FFMA.FTZ R202, R20, R0, -R2 ;  /* 0x0000000014ca7223 */ /* 0x000fc40000010802 */
[-CC-:B------:R-:W-:Y:S02]  /*c750*/  FFMA.FTZ R201, R19, R0.reuse, -R2.reuse ;  /* 0x0000000013c97223 */ /* 0x180fe40000010802 */
[-CC-:B------:R-:W-:Y:S02]  /*c760*/  FFMA.FTZ R213, R15, R0.reuse, -R2.reuse ;  /* 0x000000000fd57223 */ /* 0x180fe40000010802 */
[-CC-:B------:R-:W-:Y:S02]  /*c770*/  FFMA.FTZ R220, R14, R0.reuse, -R2.reuse ;  /* 0x000000000edc7223 */ /* 0x180fe40000010802 */
[-CC-:B------:R-:W-:Y:S02]  /*c780*/  FFMA.FTZ R225, R13, R0.reuse, -R2.reuse ;  /* 0x000000000de17223 */ /* 0x180fe40000010802 */
[-CC-:B------:R-:W-:Y:S02]  /*c790*/  FFMA.FTZ R227, R12, R0.reuse, -R2.reuse ;  /* 0x000000000ce37223 */ /* 0x180fe40000010802 */
[----:B------:R-:W-:-:S02]  /*c7a0*/  FFMA.FTZ R233, R9, R0, -R2 ;  /* 0x0000000009e97223 */ /* 0x000fc40000010802 */
[-CC-:B------:R-:W-:Y:S02]  /*c7b0*/  FFMA.FTZ R234, R8, R0.reuse, -R2.reuse ;  /* 0x0000000008ea7223 */ /* 0x180fe40000010802 */
[-CC-:B------:R-:W-:Y:S02]  /*c7c0*/  FFMA.FTZ R235, R7, R0.reuse, -R2.reuse ;  /* 0x0000000007eb7223 */ /* 0x180fe40000010802 */
[----:B------:R-:W-:Y:S01]  /*c7d0*/  FFMA.FTZ R236, R6, R0, -R2 ;  /* 0x0000000006ec7223 */ /* 0x000fe20000010802 */
[----:B------:R-:W-:Y:S02]  /*c7e0*/  FMNMX.FTZ R2, R10, R3, !PT ;  /* 0x000000030a027209 */ /* 0x000fe40007810000 */
[----:B------:R-:W-:-:S05]  /*c7f0*/  FSEL R3, R188, RZ, P0 ;  /* 0x000000ffbc037208 */ /* 0x000fca0000000000 */
[----:B------:R-:W-:Y:S02]  /*c800*/  FADD.FTZ R12, R103, -R3 ;  /* 0x80000003670c7221 */ /* 0x000fe40000010000 */
[----:B------:R-:W1:Y:S02]  /*c810*/  SHFL.BFLY PT, R3, R2, 0x2, 0x1f ;  /* 0x0c401f0002037f89 */ /* 0x000e6400000e0000 */
[----:B-1----:R-:W-:-:S05]  /*c820*/  FMNMX.FTZ R2, R2, R3, !PT ;  /* 0x0000000302027209 */ /* 0x002fca0007810000 */
[----:B------:R-:W1:Y:S04]  /*c830*/  SHFL.BFLY PT, R3, R2, 0x1, 0x1f ;  /* 0x0c201f0002037f89 */ /* 0x000e6800000e0000 */
[----:B------:R-:W-:Y:S04]  /*c840*/  STL [R1+0x23c], R108 ;  /* 0x00023c6c01007387 */ /* 0x000fe80000100800 */
[----:B------:R-:W-:Y:S04]  /*c850*/  STL [R1+0x238], R109 ;  /* 0x0002386d01007387 */ /* 0x000fe80000100800 */
[----:B------:R-:W-:Y:S01]  /*c860*/  STL [R1+0x10], R188 ;  /* 0x000010bc01007387 */ /* 0x000fe20000100800 */
[----:B-1----:R-:W-:-:S05]  /*c870*/  FMNMX.FTZ R250, R2, R3, !PT ;  /* 0x0000000302fa7209 */ /* 0x002fca0007810000 */
[----:B------:R-:W-:Y:S04]  /*c880*/  STL [R1+0x240], R250 ;  /* 0x000240fa01007387 */ /* 0x000fe80000100800 */
[----:B------:R-:W2:Y:S01]  /*c890*/  LDL.LU R243, [R1+0x170] ;  /* 0x0001700001f37983 */ /* 0x000ea20000300800 */
[----:B------:R-:W-:-:S04]  /*c8a0*/  FSETP.NEU.FTZ.AND P0, PT, R250, -INF , PT ;  /* 0xff800000fa00780b */ /* 0x000fc80003f1d000 */
[----:B------:R-:W-:-:S05]  /*c8b0*/  FSEL R2, R250, RZ, P0 ;  /* 0x000000fffa027208 */ /* 0x000fca0000000000 */
[----:B------:R-:W-:Y:S02]  /*c8c0*/  FADD.FTZ R3, R102, -R2 ;  /* 0x8000000266037221 */ /* 0x000fe40000010000 */
[----:B------:R-:W-:-:S05]  /*c8d0*/  FMUL.FTZ R2, R0, R250 ;  /* 0x000000fa00027220 */ /* 0x000fca0000410000 */
[----:B------:R-:W-:-:S05]  /*c8e0*/  FSEL R2, R2, RZ, P0 ;  /* 0x000000ff02027208 */ /* 0x000fca0000000000 */
        /* <DEDUP_REMOVED lines=15> */
[----:B------:R-:W-:Y:S01]  /*c9e0*/  FFMA.FTZ R231, R10, R0, -R2 ;  /* 0x000000000ae77223 */ /* 0x000fe20000010802 */
[----:B------:R-:W-:-:S04]  /*c9f0*/  FMNMX.FTZ R2, R101, R60, !PT ;  /* 0x0000003c65027209 */ /* 0x000fc80007810000 */
[----:B------:R-:W-:-:S04]  /*ca00*/  FMNMX.FTZ R2, R61, R2, !PT ;  /* 0x000000023d027209 */ /* 0x000fc80007810000 */
[----:B------:R-:W-:-:S04]  /*ca10*/  FMNMX.FTZ R2, R59, R2, !PT ;  /* 0x000000023b027209 */ /* 0x000fc80007810000 */
[----:B------:R-:W-:-:S04]  /*ca20*/  FMNMX.FTZ R2, R58, R2, !PT ;  /* 0x000000023a027209 */ /* 0x000fc80007810000 */
[----:B------:R-:W-:-:S04]  /*ca30*/  FMNMX.FTZ R2, R57, R2, !PT ;  /* 0x0000000239027209 */ /* 0x000fc80007810000 */
[----:B------:R-:W-:-:S04]  /*ca40*/  FMNMX.FTZ R2, R56, R2, !PT ;  /* 0x0000000238027209 */ /* 0x000fc80007810000 */
[----:B------:R-:W-:-:S04]  /*ca50*/  FMNMX.FTZ R2, R54, R2, !PT ;  /* 0x0000000236027209 */ /* 0x000fc80007810000 */
[----:B------:R-:W-:-:S04]  /*ca60*/  FMNMX.FTZ R2, R55, R2, !PT ;  /* 0x0000000237027209 */ /* 0x000fc80007810000 */
[----:B------:R-:W-:Y:S01]  /*ca70*/  FMNMX.FTZ R2, R53, R2, !PT ;  /* 0x0000000235027209 */ /* 0x000fe20007810000 */
[----:B------:R-:W-:-:S03]  /*ca80*/  FMUL.FTZ R3, R0, R3 ;  /* 0x0000000300037220 */ /* 0x000fc60000410000 */
[----:B------:R-:W-:Y:S01]  /*ca90*/  FMNMX.FTZ R2, R52, R2, !PT ;  /* 0x0000000234027209 */ /* 0x000fe20007810000 */
[----:B------:R-:W-:Y:S03]  /*caa0*/  MUFU.EX2 R39, R39 ;  /* 0x0000002700277308 */ /* 0x000fe60000000800 */
[----:B------:R-:W-:-:S04]  /*cab0*/  FMNMX.FTZ R2, R51, R2, !PT ;  /* 0x0000000233027209 */ /* 0x000fc80007810000 */
[----:B------:R-:W-:Y:S01]  /*cac0*/  FMNMX.FTZ R2, R50, R2, !PT ;  /* 0x0000000232027209 */ /* 0x000fe20007810000 */
[----:B------:R-:W3:Y:S03]  /*cad0*/  MUFU.EX2 R4, R3 ;  /* 0x0000000300047308 */ /* 0x000ee60000000800 */
[----:B------:R-:W-:-:S05]  /*cae0*/  FMNMX.FTZ R2, R49, R2, !PT ;  /* 0x0000000231027209 */ /* 0x000fca0007810000 */
[----:B------:R-:W1:Y:S01]  /*caf0*/  MUFU.EX2 R45, R45 ;  /* 0x0000002d002d7308 */ /* 0x000e620000000800 */
[----:B------:R-:W-:-:S04]  /*cb00*/  FMNMX.FTZ R2, R48, R2, !PT ;  /* 0x0000000230027209 */ /* 0x000fc80007810000 */
[----:B------:R-:W-:Y:S01]  /*cb10*/  FMNMX.FTZ R2, R47, R2, !PT ;  /* 0x000000022f027209 */ /* 0x000fe20007810000 */
[----:B---3--:R-:W-:-:S03]  /*cb20*/  FFMA.FTZ R3, R240, R4, R39 ;  /* 0x00000004f0037223 */ /* 0x008fc60000010027 */
[----:B------:R-:W-:Y:S01]  /*cb30*/  FMNMX.FTZ R2, R46, R2, !PT ;  /* 0x000000022e027209 */ /* 0x000fe20007810000 */
[----:B-1----:R-:W-:-:S04]  /*cb40*/  FADD.FTZ R102, R45, R3 ;  /* 0x000000032d667221 */ /* 0x002fc80000010000 */
[----:B------:R-:W1:Y:S02]  /*cb50*/  SHFL.BFLY PT, R3, R2, 0x2, 0x1f ;  /* 0x0c401f0002037f89 */ /* 0x000e6400000e0000 */
[----:B-1----:R-:W-:-:S05]  /*cb60*/  FMNMX.FTZ R2, R2, R3, !PT ;  /* 0x0000000302027209 */ /* 0x002fca0007810000 */
[----:B------:R-:W1:Y:S01]  /*cb70*/  SHFL.BFLY PT, R3, R2, 0x1, 0x1f ;  /* 0x0c201f0002037f89 */ /* 0x000e6200000e0000 */
[----:B----4-:R-:W-:Y:S01]  /*cb80*/  IMAD.MOV.U32 R240, RZ, RZ, R5 ;  /* 0x000000fffff07224 */ /* 0x010fe200078e0005 */
[----:B-1----:R-:W-:-:S04]  /*cb90*/  FMNMX.FTZ R251, R2, R3, !PT ;  /* 0x0000000302fb7209 */ /* 0x002fc80007810000 */
[----:B------:R-:W-:-:S04]  /*cba0*/  FSETP.NEU.FTZ.AND P0, PT, R251, -INF , PT ;  /* 0xff800000fb00780b */ /* 0x000fc80003f1d000 */
[----:B------:R-:W-:-:S05]  /*cbb0*/  FSEL R2, R251, RZ, P0 ;  /* 0x000000fffb027208 */ /* 0x000fca0000000000 */
[----:B------:R-:W-:Y:S02]  /*cbc0*/  FADD.FTZ R5, R101, -R2 ;  /* 0x8000000265057221 */ /* 0x000fe40000010000 */
[----:B------:R-:W-:-:S05]  /*cbd0*/  FMUL.FTZ R2, R0, R251 ;  /* 0x000000fb00027220 */ /* 0x000fca0000410000 */
[----:B------:R-:W-:-:S05]  /*cbe0*/  FSEL R2, R2, RZ, P0 ;  /* 0x000000ff02027208 */ /* 0x000fca0000000000 */
[----:B------:R-:W-:-:S04]  /*cbf0*/  FFMA.FTZ R3, R60, R0, -R2 ;  /* 0x000000003c037223 */ /* 0x000fc80000010802 */
[----:B------:R1:W-:Y:S02]  /*cc00*/  MUFU.EX2 R21, R3 ;  /* 0x0000000300157308 */ /* 0x0003e40000000800 */
[----:B-1----:R-:W-:-:S06]  /*cc10*/  FMUL.FTZ R3, R0, R5 ;  /* 0x0000000500037220 */ /* 0x002fcc0000410000 */
[----:B------:R-:W2:Y:S01]  /*cc20*/  MUFU.EX2 R3, R3 ;  /* 0x0000000300037308 */ /* 0x000ea20000000800 */
[----:B------:R-:W-:Y:S04]  /*cc30*/  STL [R1+0x244], R251 ;  /* 0x000244fb01007387 */ /* 0x000fe80000100800 */
[----:B------:R-:W3:Y:S01]  /*cc40*/  LDL.LU R245, [R1+0x28] ;  /* 0x0000280001f57983 */ /* 0x000ee20000300800 */
[----:B--2---:R-:W-:-:S03]  /*cc50*/  FFMA.FTZ R5, R243, R3, R21 ;  /* 0x00000003f3057223 */ /* 0x004fc60000010015 */
[----:B------:R-:W2:Y:S01]  /*cc60*/  LDL.LU R243, [R1+0x2c] ;  /* 0x00002c0001f37983 */ /* 0x000ea20000300800 */
[----:B------:R-:W-:Y:S02]  /*cc70*/  IMAD.MOV.U32 R242, RZ, RZ, R237 ;  /* 0x000000fffff27224 */ /* 0x000fe400078e00ed */
[----:B------:R-:W-:Y:S02]  /*cc80*/  IMAD.MOV.U32 R241, RZ, RZ, R224 ;  /* 0x000000fffff17224 */ /* 0x000fe400078e00e0 */
[----:B------:R-:W-:Y:S02]  /*cc90*/  IMAD.MOV.U32 R237, RZ, RZ, R223 ;  /* 0x000000ffffed7224 */ /* 0x000fe400078e00df */
        /* <DEDUP_REMOVED lines=27> */
[----:B------:R-:W1:Y:S03]  /*ce50*/  MUFU.EX2 R6, R6 ;  /* 0x0000000600067308 */ /* 0x000e660000000800 */
[----:B------:R-:W-:-:S04]  /*ce60*/  FMNMX.FTZ R2, R65, R2, !PT ;  /* 0x0000000241027209 */ /* 0x000fc80007810000 */
[----:B------:R-:W-:-:S04]  /*ce70*/  FMNMX.FTZ R2, R64, R2, !PT ;  /* 0x0000000240027209 */ /* 0x000fc80007810000 */
[----:B------:R-:W-:-:S04]  /*ce80*/  FMNMX.FTZ R2, R63, R2, !PT ;  /* 0x000000023f027209 */ /* 0x000fc80007810000 */
[----:B------:R-:W-:Y:S01]  /*ce90*/  FMNMX.FTZ R2, R62, R2, !PT ;  /* 0x000000023e027209 */ /* 0x000fe20007810000 */
[----:B-1----:R-:W-:-:S04]  /*cea0*/  FADD.FTZ R27, R6, R5 ;  /* 0x00000005061b7221 */ /* 0x002fc80000010000 */
[----:B------:R-:W1:Y:S02]  /*ceb0*/  SHFL.BFLY PT, R5, R2, 0x2, 0x1f ;  /* 0x0c401f0002057f89 */ /* 0x000e6400000e0000 */
[----:B-1----:R-:W-:-:S05]  /*cec0*/  FMNMX.FTZ R2, R2, R5, !PT ;  /* 0x0000000502027209 */ /* 0x002fca0007810000 */
[----:B------:R-:W1:Y:S01]  /*ced0*/  SHFL.BFLY PT, R5, R2, 0x1, 0x1f ;  /* 0x0c201f0002057f89 */ /* 0x000e6200000e0000 */
[----:B------:R-:W-:Y:S02]  /*cee0*/  F2FP.BF16.PACK_AB R21, R6, R21 ;  /* 0x000000150615723e */ /* 0x000fe400000010ff */
        /* <DEDUP_REMOVED lines=8> */
[----:B-1----:R-:W-:-:S06]  /*cf70*/  FFMA.FTZ R5, R179, R0, -R2 ;  /* 0x00000000b3057223 */ /* 0x002fcc0000010802 */
[----:B------:R1:W-:Y:S08]  /*cf80*/  MUFU.EX2 R14, R5 ;  /* 0x00000005000e7308 */ /* 0x0003f00000000800 */
[----:B------:R-:W-:Y:S01]  /*cf90*/  MUFU.EX2 R25, R25 ;  /* 0x0000001900197308 */ /* 0x000fe20000000800 */
[----:B-1----:R-:W-:-:S07]  /*cfa0*/  FMUL.FTZ R5, R0, R12 ;  /* 0x0000000c00057220 */ /* 0x002fce0000410000 */
[----:B------:R-:W2:Y:S01]  /*cfb0*/  MUFU.EX2 R5, R5 ;  /* 0x0000000500057308 */ /* 0x000ea20000000800 */
[----:B------:R-:W-:Y:S01]  /*cfc0*/  F2FP.BF16.PACK_AB R39, R45, R39 ;  /* 0x000000272d27723e */ /* 0x000fe200000010ff */
[----:B------:R-:W-:Y:S02]  /*cfd0*/  FMUL.FTZ R6, R0, R6 ;  /* 0x0000000600067220 */ /* 0x000fe40000410000 */
[-CC-:B------:R-:W-:Y:S02]  /*cfe0*/  FFMA.FTZ R12, R107, R0.reuse, -R2.reuse ;  /* 0x000000006b0c7223 */ /* 0x180fe40000010802 */
[-CC-:B------:R-:W-:Y:S02]  /*cff0*/  FFMA.FTZ R17, R105, R0.reuse, -R2.reuse ;  /* 0x0000000069117223 */ /* 0x180fe40000010802 */
[----:B------:R-:W-:Y:S01]  /*d000*/  MUFU.EX2 R48, R23 ;  /* 0x0000001700307308 */ /* 0x000fe20000000800 */
[-CC-:B------:R-:W-:Y:S02]  /*d010*/  FFMA.FTZ R18, R104, R0.reuse, -R2.reuse ;  /* 0x0000000068127223 */ /* 0x180fe40000010802 */
[----:B------:R-:W-:-:S02]  /*d020*/  FFMA.FTZ R67, R67, R0, -R2 ;  /* 0x0000000043437223 */ /* 0x000fc40000010802 */
[----:B------:R-:W-:-:S03]  /*d030*/  FFMA.FTZ R66, R66, R0, -R2 ;  /* 0x0000000042427223 */ /* 0x000fc60000010802 */
[----:B------:R-:W-:Y:S01]  /*d040*/  MUFU.EX2 R45, R22 ;  /* 0x00000016002d7308 */ /* 0x000fe20000000800 */
[-CC-:B------:R-:W-:Y:S02]  /*d050*/  FFMA.FTZ R65, R65, R0.reuse, -R2.reuse ;  /* 0x0000000041417223 */ /* 0x180fe40000010802 */
[-CC-:B------:R-:W-:Y:S02]  /*d060*/  FFMA.FTZ R64, R64, R0.reuse, -R2.reuse ;  /* 0x0000000040407223 */ /* 0x180fe40000010802 */
[-CC-:B------:R-:W-:Y:S02]  /*d070*/  FFMA.FTZ R63, R63, R0.reuse, -R2.reuse ;  /* 0x000000003f3f7223 */ /* 0x180fe40000010802 */
[----:B------:R-:W-:Y:S01]  /*d080*/  FFMA.FTZ R62, R62, R0, -R2 ;  /* 0x000000003e3e7223 */ /* 0x000fe20000010802 */
[----:B------:R1:W-:Y:S01]  /*d090*/  MUFU.EX2 R20, R9 ;  /* 0x0000000900147308 */ /* 0x0003e20000000800 */
[----:B------:R-:W-:Y:S01]  /*d0a0*/  IMAD.MOV.U32 R249, RZ, RZ, R242 ;  /* 0x000000fffff97224 */ /* 0x000fe200078e00f2 */
[----:B------:R-:W-:Y:S01]  /*d0b0*/  STL [R1+0x4], R28 ;  /* 0x0000041c01007387 */ /* 0x000fe20000100800 */
[----:B------:R-:W-:-:S05]  /*d0c0*/  IMAD.MOV.U32 R242, RZ, RZ, R238 ;  /* 0x000000fffff27224 */ /* 0x000fca00078e00ee */
[----:B------:R4:W-:Y:S08]  /*d0d0*/  MUFU.EX2 R19, R8 ;  /* 0x0000000800137308 */ /* 0x0009f00000000800 */
[----:B------:R3:W-:Y:S01]  /*d0e0*/  MUFU.EX2 R23, R7 ;  /* 0x0000000700177308 */ /* 0x0007e20000000800 */
[----:B-1----:R-:W-:-:S07]  /*d0f0*/  FFMA.FTZ R9, R110, R0, -R2 ;  /* 0x000000006e097223 */ /* 0x002fce0000010802 */
[----:B------:R1:W-:Y:S01]  /*d100*/  MUFU.EX2 R22, R10 ;  /* 0x0000000a00167308 */ /* 0x0003e20000000800 */
[----:B----4-:R-:W-:-:S07]  /*d110*/  FFMA.FTZ R8, R177, R0, -R2 ;  /* 0x00000000b1087223 */ /* 0x010fce0000010802 */
[----:B------:R4:W-:Y:S01]  /*d120*/  MUFU.EX2 R100, R11 ;  /* 0x0000000b00647308 */ /* 0x0009e20000000800 */
[-CC-:B---3--:R-:W-:Y:S02]  /*d130*/  FFMA.FTZ R7, R178, R0.reuse, -R2.reuse ;  /* 0x00000000b2077223 */ /* 0x188fe40000010802 */
[-CC-:B-1----:R-:W-:Y:S02]  /*d140*/  FFMA.FTZ R10, R111, R0.reuse, -R2.reuse ;  /* 0x000000006f0a7223 */ /* 0x182fe40000010802 */
[----:B----4-:R-:W-:Y:S02]  /*d150*/  FFMA.FTZ R11, R106, R0, -R2 ;  /* 0x000000006a0b7223 */ /* 0x010fe40000010802 */
[----:B--2---:R-:W-:Y:S02]  /*d160*/  FFMA.FTZ R0, R243, R5, R25 ;  /* 0x00000005f3007223 */ /* 0x004fe40000010019 */
[----:B------:R-:W-:Y:S02]  /*d170*/  IMAD.MOV.U32 R243, RZ, RZ, R239 ;  /* 0x000000fffff37224 */ /* 0x000fe400078e00ef */
[----:B------:R-:W2:Y:S01]  /*d180*/  LDL.64 R238, [R1+0x168] ;  /* 0x0001680001ee7983 */ /* 0x000ea20000100a00 */
[----:B------:R-:W1:Y:S08]  /*d190*/  MUFU.EX2 R6, R6 ;  /* 0x0000000600067308 */ /* 0x000e700000000800 */
[----:B------:R-:W-:Y:S08]  /*d1a0*/  MUFU.EX2 R40, R40 ;  /* 0x0000002800287308 */ /* 0x000ff00000000800 */
[----:B------:R-:W3:Y:S01]  /*d1b0*/  MUFU.EX2 R44, R44 ;  /* 0x0000002c002c7308 */ /* 0x000ee20000000800 */
[----:B-1----:R-:W-:-:S07]  /*d1c0*/  FFMA.FTZ R2, R245, R6, R16 ;  /* 0x00000006f5027223 */ /* 0x002fce0000010010 */
[----:B------:R-:W1:Y:S08]  /*d1d0*/  MUFU.EX2 R43, R43 ;  /* 0x0000002b002b7308 */ /* 0x000e700000000800 */
[----:B------:R4:W1:Y:S08]  /*d1e0*/  MUFU.EX2 R15, R7 ;  /* 0x00000007000f7308 */ /* 0x0008700000000800 */
[----:B------:R-:W1:Y:S08]  /*d1f0*/  MUFU.EX2 R37, R37 ;  /* 0x0000002500257308 */ /* 0x000e700000000800 */
[----:B------:R-:W1:Y:S01]  /*d200*/  MUFU.EX2 R42, R42 ;  /* 0x0000002a002a7308 */ /* 0x000e620000000800 */
[----:B----4-:R-:W-:-:S07]  /*d210*/  FADD.FTZ R7, R14, R2 ;  /* 0x000000020e077221 */ /* 0x010fce0000010000 */
[----:B------:R4:W1:Y:S01]  /*d220*/  MUFU.EX2 R13, R8 ;  /* 0x00000008000d7308 */ /* 0x0008620000000800 */
[----:B---3--:R-:W-:-:S07]  /*d230*/  FADD.FTZ R2, R44, R102 ;  /* 0x000000662c027221 */ /* 0x008fce0000010000 */
[----:B------:R-:W3:Y:S08]  /*d240*/  MUFU.EX2 R36, R36 ;  /* 0x0000002400247308 */ /* 0x000ef00000000800 */
[----:B------:R-:W3:Y:S01]  /*d250*/  MUFU.EX2 R41, R41 ;  /* 0x0000002900297308 */ /* 0x000ee20000000800 */
[----:B----4-:R-:W-:Y:S02]  /*d260*/  FADD.FTZ R8, R40, R0 ;  /* 0x0000000028087221 */ /* 0x010fe40000010000 */
[----:B------:R-:W-:-:S05]  /*d270*/  FADD.FTZ R0, R20, R27 ;  /* 0x0000001b14007221 */ /* 0x000fca0000010000 */
[----:B------:R-:W4:Y:S01]  /*d280*/  MUFU.EX2 R10, R10 ;  /* 0x0000000a000a7308 */ /* 0x000f220000000800 */
[----:B------:R-:W-:Y:S02]  /*d290*/  FADD.FTZ R0, R19, R0 ;  /* 0x0000000013007221 */ /* 0x000fe40000010000 */
[----:B-1----:R-:W-:Y:S02]  /*d2a0*/  FADD.FTZ R2, R43, R2 ;  /* 0x000000022b027221 */ /* 0x002fe40000010000 */
[----:B------:R-:W-:-:S03]  /*d2b0*/  FADD.FTZ R7, R15, R7 ;  /* 0x000000070f077221 */ /* 0x000fc60000010000 */
[----:B------:R-:W1:Y:S01]  /*d2c0*/  MUFU.EX2 R55, R55 ;  /* 0x0000003700377308 */ /* 0x000e620000000800 */
[----:B------:R-:W-:Y:S02]  /*d2d0*/  FADD.FTZ R8, R37, R8 ;  /* 0x0000000825087221 */ /* 0x000fe40000010000 */
[----:B------:R-:W-:Y:S02]  /*d2e0*/  FADD.FTZ R0, R23, R0 ;  /* 0x0000000017007221 */ /* 0x000fe40000010000 */
[----:B------:R-:W-:Y:S02]  /*d2f0*/  FADD.FTZ R2, R42, R2 ;  /* 0x000000022a027221 */ /* 0x000fe40000010000 */
[----:B------:R-:W-:Y:S01]  /*d300*/  FADD.FTZ R7, R13, R7 ;  /* 0x000000070d077221 */ /* 0x000fe20000010000 */
[----:B------:R-:W-:Y:S01]  /*d310*/  F2FP.BF16.PACK_AB R105, R19, R20 ;  /* 0x000000141369723e */ /* 0x000fe200000010ff */
[----:B---3--:R-:W-:Y:S02]  /*d320*/  FADD.FTZ R8, R36, R8 ;  /* 0x0000000824087221 */ /* 0x008fe40000010000 */
[----:B------:R-:W-:-:S02]  /*d330*/  FADD.FTZ R0, R22, R0 ;  /* 0x0000000016007221 */ /* 0x000fc40000010000 */
[----:B------:R-:W-:Y:S02]  /*d340*/  FADD.FTZ R20, R41, R2 ;  /* 0x0000000229147221 */ /* 0x000fe40000010000 */
[----:B----4-:R-:W-:Y:S02]  /*d350*/  FADD.FTZ R2, R10, R7 ;  /* 0x000000070a027221 */ /* 0x010fe40000010000 */
[----:B------:R-:W-:Y:S02]  /*d360*/  FADD.FTZ R7, R48, R8 ;  /* 0x0000000830077221 */ /* 0x000fe40000010000 */
[----:B------:R-:W-:Y:S02]  /*d370*/  FADD.FTZ R0, R100, R0 ;  /* 0x0000000064007221 */ /* 0x000fe40000010000 */
[----:B------:R-:W-:Y:S01]  /*d380*/  IMAD.SHL.U32 R31, R197, 0x2, RZ ;  /* 0x00000002c51f7824 */ /* 0x000fe200078e00ff */
[----:B------:R-:W-:Y:S01]  /*d390*/  F2FP.BF16.PACK_AB R102, R41, R42 ;  /* 0x0000002a2966723e */ /* 0x000fe200000010ff */
[C---:B------:R-:W-:Y:S01]  /*d3a0*/  FADD.FTZ R19, R45.reuse, R7 ;  /* 0x000000072d137221 */ /* 0x040fe20000010000 */
[----:B------:R-:W-:Y:S01]  /*d3b0*/  F2FP.BF16.PACK_AB R41, R45, R48 ;  /* 0x000000302d29723e */ /* 0x000fe200000010ff */
[----:B------:R-:W-:-:S02]  /*d3c0*/  IMAD.MOV.U32 R45, RZ, RZ, R243 ;  /* 0x000000ffff2d7224 */ /* 0x000fc400078e00f3 */
[----:B-1----:R-:W-:Y:S01]  /*d3d0*/  FADD.FTZ R7, R55, R0 ;  /* 0x0000000037077221 */ /* 0x002fe20000010000 */
[----:B------:R-:W1:Y:S01]  /*d3e0*/  MUFU.EX2 R9, R9 ;  /* 0x0000000900097308 */ /* 0x000e620000000800 */
[----:B------:R-:W-:Y:S01]  /*d3f0*/  F2FP.BF16.PACK_AB R110, R43, R44 ;  /* 0x0000002c2b6e723e */ /* 0x000fe200000010ff */
[----:B------:R-:W-:Y:S02]  /*d400*/  IMAD.MOV.U32 R44, RZ, RZ, R242 ;  /* 0x000000ffff2c7224 */ /* 0x000fe400078e00f2 */
[----:B------:R-:W-:Y:S02]  /*d410*/  IMAD.MOV.U32 R242, RZ, RZ, R180 ;  /* 0x000000fffff27224 */ /* 0x000fe400078e00b4 */
[----:B------:R-:W-:Y:S02]  /*d420*/  IMAD.MOV.U32 R243, RZ, RZ, R181 ;  /* 0x000000fffff37224 */ /* 0x000fe400078e00b5 */
[----:B------:R-:W3:Y:S01]  /*d430*/  MUFU.EX2 R11, R11 ;  /* 0x0000000b000b7308 */ /* 0x000ee20000000800 */
[----:B------:R-:W-:-:S07]  /*d440*/  F2FP.BF16.PACK_AB R104, R22, R23 ;  /* 0x000000171668723e */ /* 0x000fce00000010ff */
[----:B------:R-:W4:Y:S01]  /*d450*/  MUFU.EX2 R12, R12 ;  /* 0x0000000c000c7308 */ /* 0x000f220000000800 */
[C---:B-1----:R-:W-:Y:S01]  /*d460*/  FADD.FTZ R2, R9.reuse, R2 ;  /* 0x0000000209027221 */ /* 0x042fe20000010000 */
[----:B------:R-:W-:Y:S01]  /*d470*/  F2FP.BF16.PACK_AB R23, R9, R10 ;  /* 0x0000000a0917723e */ /* 0x000fe200000010ff */
[----:B------:R-:W-:Y:S01]  /*d480*/  IMAD.MOV.U32 R219, RZ, RZ, R241 ;  /* 0x000000ffffdb7224 */ /* 0x000fe200078e00f1 */
[----:B------:R-:W-:Y:S01]  /*d490*/  F2FP.BF16.PACK_AB R229, R14, R16 ;  /* 0x000000100ee5723e */ /* 0x000fe200000010ff */
[----:B------:R-:W-:Y:S02]  /*d4a0*/  IMAD.MOV.U32 R248, RZ, RZ, R240 ;  /* 0x000000fffff87224 */ /* 0x000fe400078e00f0 */
[----:B------:R-:W-:Y:S02]  /*d4b0*/  IMAD.MOV.U32 R240, RZ, RZ, R182 ;  /* 0x000000fffff07224 */ /* 0x000fe400078e00b6 */
[----:B------:R-:W-:Y:S02]  /*d4c0*/  IMAD.MOV.U32 R241, RZ, RZ, R183 ;  /* 0x000000fffff17224 */ /* 0x000fe400078e00b7 */
[----:B---3--:R-:W-:Y:S01]  /*d4d0*/  FADD.FTZ R2, R11, R2 ;  /* 0x000000020b027221 */ /* 0x008fe20000010000 */
[----:B------:R-:W-:-:S02]  /*d4e0*/  F2FP.BF16.PACK_AB R40, R40, R25 ;  /* 0x000000192828723e */ /* 0x000fc400000010ff */
[----:B------:R-:W-:Y:S02]  /*d4f0*/  F2FP.BF16.PACK_AB R25, R13, R15 ;  /* 0x0000000f0d19723e */ /* 0x000fe400000010ff */
[----:B------:R-:W-:Y:S01]  /*d500*/  F2FP.BF16.PACK_AB R27, R36, R37 ;  /* 0x00000025241b723e */ /* 0x000fe200000010ff */
[C---:B----4-:R-:W-:Y:S01]  /*d510*/  FADD.FTZ R16, R12.reuse, R2 ;  /* 0x000000020c107221 */ /* 0x050fe20000010000 */
[----:B------:R-:W-:Y:S01]  /*d520*/  F2FP.BF16.PACK_AB R36, R12, R11 ;  /* 0x0000000b0c24723e */ /* 0x000fe200000010ff */
[----:B------:R-:W-:Y:S01]  /*d530*/  IMAD.MOV.U32 R190, RZ, RZ, R237 ;  /* 0x000000ffffbe7224 */ /* 0x000fe200078e00ed */
[----:B------:R-:W-:Y:S01]  /*d540*/  MUFU.EX2 R17, R17 ;  /* 0x0000001100117308 */ /* 0x000fe20000000800 */
[C---:B------:R-:W-:Y:S02]  /*d550*/  PRMT R111, R39.reuse, 0x7632, R111 ;  /* 0x00007632276f7816 */ /* 0x040fe4000000006f */
[----:B------:R-:W-:Y:S02]  /*d560*/  PRMT R176, R39, 0x7610, R176 ;  /* 0x0000761027b07816 */ /* 0x000fe400000000b0 */
[C---:B------:R-:W-:Y:S01]  /*d570*/  PRMT R177, R21.reuse, 0x7632, R177 ;  /* 0x0000763215b17816 */ /* 0x040fe200000000b1 */
[----:B------:R1:W-:Y:S01]  /*d580*/  STL [R1+0x248], R197 ;  /* 0x000248c501007387 */ /* 0x0003e20000100800 */
[----:B------:R-:W-:-:S02]  /*d590*/  PRMT R178, R21, 0x7610, R178 ;  /* 0x0000761015b27816 */ /* 0x000fc400000000b2 */
[----:B--2---:R-:W-:-:S04]  /*d5a0*/  LOP3.LUT R0, R239, R31, RZ, 0x3c, !PT ;  /* 0x0000001fef007212 */ /* 0x004fc800078e3cff */
[----:B------:R-:W-:-:S05]  /*d5b0*/  LOP3.LUT R0, R0, R45, RZ, 0x3c, !PT ;  /* 0x0000002d00007212 */ /* 0x000fca00078e3cff */
[----:B------:R-:W-:-:S05]  /*d5c0*/  IMAD.WIDE.U32 R48, R0, -0x326172a9, RZ ;  /* 0xcd9e8d5700307825 */ /* 0x000fca00078e00ff */
[----:B------:R-:W-:-:S05]  /*d5d0*/  LOP3.LUT R0, R49, R198, R206, 0x96, !PT ;  /* 0x000000c631007212 */ /* 0x000fca00078e96ce */
[----:B------:R-:W-:-:S05]  /*d5e0*/  IMAD.WIDE.U32 R180, R0, -0x2daee0ad, RZ ;  /* 0xd2511f5300b47825 */ /* 0x000fca00078e00ff */
[----:B------:R-:W-:Y:S02]  /*d5f0*/  LOP3.LUT R8, R181, R193, R204, 0x96, !PT ;  /* 0x000000c1b5087212 */ /* 0x000fe400078e96cc */
[----:B------:R-:W-:-:S03]  /*d600*/  LOP3.LUT R0, R215, R195, R48, 0x96, !PT ;  /* 0x000000c3d7007212 */ /* 0x000fc600078e9630 */
[----:B------:R-:W-:-:S04]  /*d610*/  IMAD.WIDE.U32 R8, R8, -0x326172a9, RZ ;  /* 0xcd9e8d5708087825 */ /* 0x000fc800078e00ff */
[----:B------:R-:W-:Y:S01]  /*d620*/  IMAD.WIDE.U32 R182, R0, -0x2daee0ad, RZ ;  /* 0xd2511f5300b67825 */ /* 0x000fe200078e00ff */
[----:B------:R-:W-:-:S04]  /*d630*/  LOP3.LUT R14, R9, R191, R214, 0x96, !PT ;  /* 0x000000bf090e7212 */ /* 0x000fc800078e96d6 */
[----:B------:R-:W-:Y:S01]  /*d640*/  LOP3.LUT R12, R183, R192, R180, 0x96, !PT ;  /* 0x000000c0b70c7212 */ /* 0x000fe200078e96b4 */
[----:B------:R-:W-:-:S04]  /*d650*/  IMAD.WIDE.U32 R14, R14, -0x2daee0ad, RZ ;  /* 0xd2511f530e0e7825 */ /* 0x000fc800078e00ff */
[----:B------:R-:W-:Y:S01]  /*d660*/  IMAD.WIDE.U32 R12, R12, -0x326172a9, RZ ;  /* 0xcd9e8d570c0c7825 */ /* 0x000fe200078e00ff */
[----:B------:R-:W-:-:S04]  /*d670*/  LOP3.LUT R10, R15, R219, R182, 0x96, !PT ;  /* 0x000000db0f0a7212 */ /* 0x000fc800078e96b6 */
[----:B------:R-:W-:Y:S01]  /*d680*/  LOP3.LUT R13, R13, R189, R8, 0x96, !PT ;  /* 0x000000bd0d0d7212 */ /* 0x000fe200078e9608 */
[----:B------:R-:W-:-:S05]  /*d690*/  IMAD.WIDE.U32 R10, R10, -0x326172a9, RZ ;  /* 0xcd9e8d570a0a7825 */ /* 0x000fca00078e00ff */
[----:B------:R-:W-:Y:S01]  /*d6a0*/  LOP3.LUT R11, R11, R249, R12, 0x96, !PT ;  /* 0x000000f90b0b7212 */ /* 0x000fe200078e960c */
[----:B------:R-:W-:-:S05]  /*d6b0*/  IMAD.WIDE.U32 R12, R13, -0x2daee0ad, RZ ;  /* 0xd2511f530d0c7825 */ /* 0x000fca00078e00ff */
[----:B------:R-:W-:-:S05]  /*d6c0*/  LOP3.LUT R8, R13, R248, R14, 0x96, !PT ;  /* 0x000000f80d087212 */ /* 0x000fca00078e960e */
[----:B------:R-:W-:-:S05]  /*d6d0*/  IMAD.WIDE.U32 R8, R8, -0x326172a9, RZ ;  /* 0xcd9e8d5708087825 */ /* 0x000fca00078e00ff */
[----:B------:R-:W-:-:S04]  /*d6e0*/  LOP3.LUT R0, R9, R190, R10, 0x96, !PT ;  /* 0x000000be09007212 */ /* 0x000fc800078e960a */
[----:B------:R-:W-:-:S04]  /*d6f0*/  LOP3.LUT R2, R0, 0xff, RZ, 0xc0, !PT ;  /* 0x000000ff00027812 */ /* 0x000fc800078ec0ff */
[----:B------:R-:W-:Y:S02]  /*d700*/  ISETP.GE.U32.AND P6, PT, R194, R2, PT ;  /* 0x00000002c200720c */ /* 0x000fe40003fc6070 */
[----:B------:R-:W-:-:S04]  /*d710*/  LOP3.LUT R2, R0, 0xffff, RZ, 0xc0, !PT ;  /* 0x0000ffff00027812 */ /* 0x000fc800078ec0ff */
[----:B------:R-:W-:-:S04]  /*d720*/  SHF.R.U32.HI R2, RZ, 0x8, R2 ;  /* 0x00000008ff027819 */ /* 0x000fc80000011602 */
[----:B------:R-:W-:Y:S01]  /*d730*/  LOP3.LUT R2, R2, 0xffff, RZ, 0xc0, !PT ;  /* 0x0000ffff02027812 */ /* 0x000fe200078ec0ff */
[----:B------:R-:W2:Y:S03]  /*d740*/  MUFU.EX2 R13, R53 ;  /* 0x00000035000d7308 */ /* 0x000ea60000000800 */
[----:B------:R-:W-:Y:S02]  /*d750*/  ISETP.GE.U32.AND P5, PT, R194, R2, PT ;  /* 0x00000002c200720c */ /* 0x000fe40003fa6070 */
[----:B------:R-:W-:-:S03]  /*d760*/  SHF.R.U32.HI R2, RZ, 0x10, R0 ;  /* 0x00000010ff027819 */ /* 0x000fc60000011600 */
[----:B------:R-:W3:Y:S01]  /*d770*/  MUFU.EX2 R10, R52 ;  /* 0x00000034000a7308 */ /* 0x000ee20000000800 */
[----:B------:R-:W-:-:S04]  /*d780*/  LOP3.LUT R2, R2, 0xff, RZ, 0xc0, !PT ;  /* 0x000000ff02027812 */ /* 0x000fc800078ec0ff */
[----:B------:R-:W-:-:S03]  /*d790*/  ISETP.GE.U32.AND P1, PT, R194, R2, PT ;  /* 0x00000002c200720c */ /* 0x000fc60003f26070 */
[----:B------:R4:W1:Y:S01]  /*d7a0*/  MUFU.EX2 R2, R18 ;  /* 0x0000001200027308 */ /* 0x0008620000000800 */
[----:B------:R-:W-:-:S04]  /*d7b0*/  SHF.R.U32.HI R0, RZ, 0x18, R0 ;  /* 0x00000018ff007819 */ /* 0x000fc80000011600 */
[----:B------:R-:W-:Y:S01]  /*d7c0*/  ISETP.GE.U32.AND P0, PT, R194, R0, PT ;  /* 0x00000000c200720c */ /* 0x000fe20003f06070 */
[----:B--2---:R-:W-:-:S04]  /*d7d0*/  FADD.FTZ R0, R13, R7 ;  /* 0x000000070d007221 */ /* 0x004fc80000010000 */
[C---:B---3--:R-:W-:Y:S02]  /*d7e0*/  FADD.FTZ R7, R10.reuse, R0 ;  /* 0x000000000a077221 */ /* 0x048fe40000010000 */
[----:B------:R-:W-:Y:S01]  /*d7f0*/  FADD.FTZ R0, R17, R16 ;  /* 0x0000001011007221 */ /* 0x000fe20000010000 */
[----:B------:R-:W-:Y:S01]  /*d800*/  @!P5 HFMA2.BF16_V2 R47, -RZ.H0_H0, RZ.H0_H0, -R111.H0_H0 ;  /* 0x200000ffff2fd231 */ /* 0x000fe2000034096f */
[----:B----4-:R-:W-:Y:S02]  /*d810*/  F2FP.BF16.PACK_AB R18, R10, R13 ;  /* 0x0000000d0a12723e */ /* 0x010fe400000010ff */
[----:B-1----:R-:W-:Y:S01]  /*d820*/  FADD.FTZ R10, R2, R0 ;  /* 0x00000000020a7221 */ /* 0x002fe20000010000 */
[----:B------:R-:W-:Y:S01]  /*d830*/  LOP3.LUT R0, R8, 0xff, RZ, 0xc0, !PT ;  /* 0x000000ff08007812 */ /* 0x000fe200078ec0ff */
[----:B------:R-:W1:Y:S01]  /*d840*/  MUFU.EX2 R14, R51 ;  /* 0x00000033000e7308 */ /* 0x000e620000000800 */
[----:B------:R-:W-:Y:S01]  /*d850*/  PRMT R197, R176, 0x5410, R111 ;  /* 0x00005410b0c57816 */ /* 0x000fe2000000006f */
[----:B------:R-:W-:Y:S01]  /*d860*/  @!P0 HFMA2.BF16_V2 R38, -RZ.H0_H0, RZ.H0_H0, -R177.H0_H0 ;  /* 0x200000ffff268231 */ /* 0x000fe200003409b1 */
[----:B------:R-:W-:-:S02]  /*d870*/  @!P5 PRMT R111, R47, 0x5410, RZ ;  /* 0x000054102f6fd816 */ /* 0x000fc400000000ff */
[----:B------:R-:W-:Y:S02]  /*d880*/  F2FP.BF16.PACK_AB R230, R2, R17 ;  /* 0x0000001102e6723e */ /* 0x000fe400000010ff */
[----:B------:R-:W-:Y:S01]  /*d890*/  ISETP.GE.U32.AND P5, PT, R194, R0, PT ;  /* 0x00000000c200720c */ /* 0x000fe20003fa6070 */
[----:B------:R-:W2:Y:S01]  /*d8a0*/  MUFU.EX2 R13, R50 ;  /* 0x00000032000d7308 */ /* 0x000ea20000000800 */
[--C-:B------:R-:W-:Y:S02]  /*d8b0*/  SHF.R.U32.HI R0, RZ, 0x18, R8.reuse ;  /* 0x00000018ff007819 */ /* 0x100fe40000011608 */
[----:B------:R-:W-:Y:S02]  /*d8c0*/  SHF.R.U32.HI R2, RZ, 0x10, R8 ;  /* 0x00000010ff027819 */ /* 0x000fe40000011608 */
[----:B------:R-:W-:Y:S02]  /*d8d0*/  LOP3.LUT R8, R8, 0xffff, RZ, 0xc0, !PT ;  /* 0x0000ffff08087812 */ /* 0x000fe400078ec0ff */
[----:B------:R-:W-:-:S02]  /*d8e0*/  PRMT R239, R178, 0x5410, R177 ;  /* 0x00005410b2ef7816 */ /* 0x000fc400000000b1 */
[----:B------:R-:W-:Y:S02]  /*d8f0*/  @!P0 PRMT R177, R38, 0x5410, RZ ;  /* 0x0000541026b18816 */ /* 0x000fe400000000ff */
[----:B------:R-:W-:Y:S01]  /*d900*/  ISETP.GE.U32.AND P0, PT, R194, R0, PT ;  /* 0x00000000c200720c */ /* 0x000fe20003f06070 */
[----:B------:R-:W-:Y:S01]  /*d910*/  @!P1 HFMA2.BF16_V2 R46, -RZ.H0_H0, RZ.H0_H0, -R178.H0_H0 ;  /* 0x200000ffff2e9231 */ /* 0x000fe200003409b2 */
[----:B------:R-:W-:Y:S01]  /*d920*/  SHF.R.U32.HI R0, RZ, 0x8, R8 ;  /* 0x00000008ff007819 */ /* 0x000fe20000011608 */
[----:B------:R-:W-:Y:S01]  /*d930*/  @!P6 HFMA2.BF16_V2 R54, -RZ.H0_H0, RZ.H0_H0, -R176.H0_H0 ;  /* 0x200000ffff36e231 */ /* 0x000fe200003409b0 */
[----:B------:R-:W-:Y:S01]  /*d940*/  LOP3.LUT R2, R2, 0xff, RZ, 0xc0, !PT ;  /* 0x000000ff02027812 */ /* 0x000fe200078ec0ff */
[----:B------:R-:W-:Y:S01]  /*d950*/  IMAD.WIDE.U32 R8, R11, -0x2daee0ad, RZ ;  /* 0xd2511f530b087825 */ /* 0x000fe200078e00ff */
[----:B------:R-:W-:Y:S02]  /*d960*/  LOP3.LUT R0, R0, 0xffff, RZ, 0xc0, !PT ;  /* 0x0000ffff00007812 */ /* 0x000fe400078ec0ff */
[----:B------:R-:W-:-:S02]  /*d970*/  @!P1 PRMT R178, R46, 0x5410, RZ ;  /* 0x000054102eb29816 */ /* 0x000fc400000000ff */
[----:B------:R-:W-:Y:S02]  /*d980*/  @!P6 PRMT R176, R54, 0x5410, RZ ;  /* 0x0000541036b0e816 */ /* 0x000fe400000000ff */
[----:B------:R-:W-:Y:S01]  /*d990*/  ISETP.GE.U32.AND P1, PT, R194, R2, PT ;  /* 0x00000002c200720c */ /* 0x000fe20003f26070 */
[----:B-1----:R-:W-:Y:S01]  /*d9a0*/  FADD.FTZ R2, R14, R7 ;  /* 0x000000070e027221 */ /* 0x002fe20000010000 */
[----:B------:R-:W-:Y:S02]  /*d9b0*/  ISETP.GE.U32.AND P6, PT, R194, R0, PT ;  /* 0x00000000c200720c */ /* 0x000fe40003fc6070 */
[----:B------:R-:W-:Y:S01]  /*d9c0*/  LOP3.LUT R0, R9, R252, R12, 0x96, !PT ;  /* 0x000000fc09007212 */ /* 0x000fe200078e960c */
[----:B--2---:R-:W-:-:S03]  /*d9d0*/  FADD.FTZ R7, R13, R2 ;  /* 0x000000020d077221 */ /* 0x004fc60000010000 */
[----:B------:R-:W-:Y:S01]  /*d9e0*/  LOP3.LUT R2, R0, 0xffff, RZ, 0xc0, !PT ;  /* 0x0000ffff00027812 */ /* 0x000fe200078ec0ff */
[----:B------:R-:W-:Y:S01]  /*d9f0*/  @!P5 HFMA2.BF16_V2 R56, -RZ.H0_H0, RZ.H0_H0, -R110.H0_H0 ;  /* 0x200000ffff38d231 */ /* 0x000fe2000034096e */
[C---:B------:R-:W-:Y:S02]  /*da00*/  PRMT R107, R110.reuse, 0x7632, R107 ;  /* 0x000076326e6b7816 */ /* 0x040fe4000000006b */
[----:B------:R-:W-:Y:S02]  /*da10*/  SHF.R.U32.HI R2, RZ, 0x8, R2 ;  /* 0x00000008ff027819 */ /* 0x000fe40000011602 */
[----:B------:R-:W-:Y:S02]  /*da20*/  PRMT R238, R110, 0x5410, R107 ;  /* 0x000054106eee7816 */ /* 0x000fe4000000006b */
[----:B------:R-:W-:Y:S01]  /*da30*/  LOP3.LUT R2, R2, 0xffff, RZ, 0xc0, !PT ;  /* 0x0000ffff02027812 */ /* 0x000fe200078ec0ff */
[----:B------:R-:W-:Y:S01]  /*da40*/  @!P6 HFMA2.BF16_V2 R57, -RZ.H0_H0, RZ.H0_H0, -R107.H0_H0 ;  /* 0x200000ffff39e231 */ /* 0x000fe2000034096b */
[----:B------:R-:W-:-:S02]  /*da50*/  @!P5 PRMT R110, R56, 0x5410, RZ ;  /* 0x00005410386ed816 */ /* 0x000fc400000000ff */
[----:B------:R-:W-:Y:S02]  /*da60*/  ISETP.GE.U32.AND P5, PT, R194, R2, PT ;  /* 0x00000002c200720c */ /* 0x000fe40003fa6070 */
[----:B------:R-:W-:Y:S02]  /*da70*/  LOP3.LUT R2, R0, 0xff, RZ, 0xc0, !PT ;  /* 0x000000ff00027812 */ /* 0x000fe400078ec0ff */
[----:B------:R-:W-:Y:S02]  /*da80*/  @!P6 PRMT R107, R57, 0x5410, RZ ;  /* 0x00005410396be816 */ /* 0x000fe400000000ff */
[----:B------:R-:W-:Y:S02]  /*da90*/  ISETP.GE.U32.AND P6, PT, R194, R2, PT ;  /* 0x00000002c200720c */ /* 0x000fe40003fc6070 */
[----:B------:R-:W-:Y:S02]  /*daa0*/  PRMT R106, R105, 0x7632, R106 ;  /* 0x00007632696a7816 */ /* 0x000fe4000000006a */
[----:B------:R-:W-:-:S02]  /*dab0*/  SHF.R.U32.HI R2, RZ, 0x18, R0 ;  /* 0x00000018ff027819 */ /* 0x000fc40000011600 */
[----:B------:R-:W-:Y:S01]  /*dac0*/  SHF.R.U32.HI R0, RZ, 0x10, R0 ;  /* 0x00000010ff007819 */ /* 0x000fe20000011600 */
[----:B------:R-:W-:Y:S02]  /*dad0*/  @!P0 HFMA2.BF16_V2 R58, -RZ.H0_H0, RZ.H0_H0, -R106.H0_H0 ;  /* 0x200000ffff3a8231 */ /* 0x000fe4000034096a */
[----:B------:R-:W-:Y:S01]  /*dae0*/  @!P1 HFMA2.BF16_V2 R59, -RZ.H0_H0, RZ.H0_H0, -R105.H0_H0 ;  /* 0x200000ffff3b9231 */ /* 0x000fe20000340969 */
[----:B------:R-:W-:Y:S02]  /*daf0*/  LOP3.LUT R0, R0, 0xff, RZ, 0xc0, !PT ;  /* 0x000000ff00007812 */ /* 0x000fe400078ec0ff */
[----:B------:R-:W-:Y:S01]  /*db00*/  PRMT R237, R105, 0x5410, R106 ;  /* 0x0000541069ed7816 */ /* 0x000fe2000000006a */
[----:B------:R-:W-:Y:S01]  /*db10*/  @!P6 HFMA2.BF16_V2 R185, -RZ.H0_H0, RZ.H0_H0, -R102.H0_H0 ;  /* 0x200000ffffb9e231 */ /* 0x000fe20000340966 */
[----:B------:R-:W-:Y:S02]  /*db20*/  @!P0 PRMT R106, R58, 0x5410, RZ ;  /* 0x000054103a6a8816 */ /* 0x000fe400000000ff */
[----:B------:R-:W-:-:S02]  /*db30*/  ISETP.GE.U32.AND P0, PT, R194, R2, PT ;  /* 0x00000002c200720c */ /* 0x000fc40003f06070 */
[----:B------:R-:W-:Y:S02]  /*db40*/  @!P1 PRMT R105, R59, 0x5410, RZ ;  /* 0x000054103b699816 */ /* 0x000fe400000000ff */
[----:B------:R-:W-:Y:S02]  /*db50*/  PRMT R101, R102, 0x7632, R101 ;  /* 0x0000763266657816 */ /* 0x000fe40000000065 */
[----:B------:R-:W-:Y:S02]  /*db60*/  ISETP.GE.U32.AND P1, PT, R194, R0, PT ;  /* 0x00000000c200720c */ /* 0x000fe40003f26070 */
[----:B------:R-:W-:Y:S01]  /*db70*/  LOP3.LUT R0, R8, 0xff, RZ, 0xc0, !PT ;  /* 0x000000ff08007812 */ /* 0x000fe200078ec0ff */
[----:B------:R-:W1:Y:S01]  /*db80*/  MUFU.EX2 R11, R24 ;  /* 0x00000018000b7308 */ /* 0x000e620000000800 */
[----:B------:R-:W-:Y:S02]  /*db90*/  PRMT R212, R102, 0x5410, R101 ;  /* 0x0000541066d47816 */ /* 0x000fe40000000065 */
[----:B------:R-:W-:-:S02]  /*dba0*/  @!P6 PRMT R102, R185, 0x5410, RZ ;  /* 0x00005410b966e816 */ /* 0x000fc400000000ff */
[----:B------:R-:W-:-:S03]  /*dbb0*/  ISETP.GE.U32.AND P6, PT, R194, R0, PT ;  /* 0x00000000c200720c */ /* 0x000fc60003fc6070 */
[----:B------:R-:W2:Y:S01]  /*dbc0*/  MUFU.EX2 R67, R67 ;  /* 0x0000004300437308 */ /* 0x000ea20000000800 */
[----:B------:R-:W-:Y:S02]  /*dbd0*/  LOP3.LUT R0, R8, 0xffff, RZ, 0xc0, !PT ;  /* 0x0000ffff08007812 */ /* 0x000fe400078ec0ff */
[----:B------:R-:W-:-:S05]  /*dbe0*/  SHF.R.U32.HI R2, RZ, 0x18, R8 ;  /* 0x00000018ff027819 */ /* 0x000fca0000011608 */
[----:B------:R3:W-:Y:S01]  /*dbf0*/  MUFU.EX2 R12, R103 ;  /* 0x00000067000c7308 */ /* 0x0007e20000000800 */
[----:B------:R-:W-:Y:S01]  /*dc00*/  SHF.R.U32.HI R0, RZ, 0x8, R0 ;  /* 0x00000008ff007819 */ /* 0x000fe20000011600 */
[----:B------:R-:W-:Y:S01]  /*dc10*/  @!P5 HFMA2.BF16_V2 R184, -RZ.H0_H0, RZ.H0_H0, -R101.H0_H0 ;  /* 0x200000ffffb8d231 */ /* 0x000fe20000340965 */
[----:B------:R-:W-:-:S05]  /*dc20*/  SHF.R.U32.HI R8, RZ, 0x10, R8 ;  /* 0x00000010ff087819 */ /* 0x000fca0000011608 */
[----:B------:R-:W-:Y:S01]  /*dc30*/  MUFU.EX2 R66, R66 ;  /* 0x0000004200427308 */ /* 0x000fe20000000800 */
[----:B------:R-:W-:Y:S01]  /*dc40*/  @!P1 HFMA2.BF16_V2 R179, -RZ.H0_H0, RZ.H0_H0, -R104.H0_H0 ;  /* 0x200000ffffb39231 */ /* 0x000fe20000340968 */
[----:B---3--:R-:W-:-:S06]  /*dc50*/  PRMT R103, R104, 0x7632, R103 ;  /* 0x0000763268677816 */ /* 0x008fcc0000000067 */
[----:B------:R-:W3:Y:S01]  /*dc60*/  MUFU.EX2 R17, R26 ;  /* 0x0000001a00117308 */ /* 0x000ee20000000800 */
[----:B------:R-:W-:Y:S01]  /*dc70*/  LOP3.LUT R0, R0, 0xffff, RZ, 0xc0, !PT ;  /* 0x0000ffff00007812 */ /* 0x000fe200078ec0ff */
[----:B------:R-:W-:-:S06]  /*dc80*/  @!P0 HFMA2.BF16_V2 R61, -RZ.H0_H0, RZ.H0_H0, -R103.H0_H0 ;  /* 0x200000ffff3d8231 */ /* 0x000fcc0000340967 */
[----:B------:R-:W4:Y:S01]  /*dc90*/  MUFU.EX2 R9, R200 ;  /* 0x000000c800097308 */ /* 0x000f220000000800 */
[----:B------:R-:W-:Y:S02]  /*dca0*/  LOP3.LUT R8, R8, 0xff, RZ, 0xc0, !PT ;  /* 0x000000ff08087812 */ /* 0x000fe400078ec0ff */
[----:B------:R-:W-:-:S05]  /*dcb0*/  PRMT R211, R104, 0x5410, R103 ;  /* 0x0000541068d37816 */ /* 0x000fca0000000067 */
[----:B------:R-:W4:Y:S01]  /*dcc0*/  MUFU.EX2 R65, R65 ;  /* 0x0000004100417308 */ /* 0x000f220000000800 */
[----:B------:R-:W-:Y:S02]  /*dcd0*/  @!P5 PRMT R101, R184, 0x5410, RZ ;  /* 0x00005410b865d816 */ /* 0x000fe400000000ff */
[----:B------:R-:W-:Y:S02]  /*dce0*/  @!P0 PRMT R103, R61, 0x5410, RZ ;  /* 0x000054103d678816 */ /* 0x000fe400000000ff */
[C---:B------:R-:W-:Y:S01]  /*dcf0*/  ISETP.GE.U32.AND P0, PT, R194.reuse, R2, PT ;  /* 0x00000002c200720c */ /* 0x040fe20003f06070 */
[----:B-1----:R-:W-:Y:S01]  /*dd00*/  FADD.FTZ R2, R11, R7 ;  /* 0x000000070b027221 */ /* 0x002fe20000010000 */
[C---:B------:R-:W-:Y:S01]  /*dd10*/  ISETP.GE.U32.AND P5, PT, R194.reuse, R0, PT ;  /* 0x00000000c200720c */ /* 0x040fe20003fa6070 */
[----:B------:R-:W1:Y:S01]  /*dd20*/  MUFU.EX2 R64, R64 ;  /* 0x0000004000407308 */ /* 0x000e620000000800 */
[----:B------:R-:W-:Y:S01]  /*dd30*/  @!P1 PRMT R104, R179, 0x5410, RZ ;  /* 0x00005410b3689816 */ /* 0x000fe200000000ff */
[----:B--2---:R-:W-:Y:S01]  /*dd40*/  FADD.FTZ R0, R67, R10 ;  /* 0x0000000a43007221 */ /* 0x004fe20000010000 */
[----:B------:R-:W-:Y:S01]  /*dd50*/  ISETP.GE.U32.AND P1, PT, R194, R8, PT ;  /* 0x00000008c200720c */ /* 0x000fe20003f26070 */
[----:B---3--:R-:W-:-:S02]  /*dd60*/  FADD.FTZ R22, R17, R2 ;  /* 0x0000000211167221 */ /* 0x008fc40000010000 */
[C---:B------:R-:W-:Y:S02]  /*dd70*/  FADD.FTZ R7, R66.reuse, R0 ;  /* 0x0000000042077221 */ /* 0x040fe40000010000 */
[----:B------:R-:W2:Y:S01]  /*dd80*/  MUFU.EX2 R8, R63 ;  /* 0x0000003f00087308 */ /* 0x000ea20000000800 */
[----:B----4-:R-:W-:Y:S02]  /*dd90*/  F2FP.BF16.PACK_AB R0, R9, R12 ;  /* 0x0000000c0900723e */ /* 0x010fe400000010ff */
[----:B------:R-:W-:Y:S02]  /*dda0*/  F2FP.BF16.PACK_AB R185, R66, R67 ;  /* 0x0000004342b9723e */ /* 0x000fe400000010ff */
[----:B------:R-:W-:-:S03]  /*ddb0*/  PRMT R51, R0, 0x7610, R51 ;  /* 0x0000761000337816 */ /* 0x000fc60000000033 */
[----:B------:R-:W3:Y:S01]  /*ddc0*/  MUFU.EX2 R2, R62 ;  /* 0x0000003e00027308 */ /* 0x000ee20000000800 */
[----:B------:R-:W-:Y:S01]  /*ddd0*/  PRMT R66, R0, 0x7632, R66 ;  /* 0x0000763200427816 */ /* 0x000fe20000000042 */
[----:B------:R-:W-:Y:S01]  /*dde0*/  FADD.FTZ R0, R65, R7 ;  /* 0x0000000741007221 */ /* 0x000fe20000010000 */
[----:B------:R-:W-:-:S03]  /*ddf0*/  F2FP.BF16.PACK_AB R100, R55, R100 ;  /* 0x000000643764723e */ /* 0x000fc600000010ff */
[----:B-1----:R-:W-:Y:S01]  /*de00*/  FADD.FTZ R0, R64, R0 ;  /* 0x0000000040007221 */ /* 0x002fe20000010000 */
[----:B------:R-:W-:Y:S01]  /*de10*/  STL [R1+0xf8], R31 ;  /* 0x0000f81f01007387 */ /* 0x000fe20000100800 */
[----:B------:R-:W-:Y:S02]  /*de20*/  PRMT R67, R100, 0x7632, R67 ;  /* 0x0000763264437816 */ /* 0x000fe40000000043 */
[----:B--2---:R-:W-:Y:S01]  /*de30*/  FADD.FTZ R0, R8, R0 ;  /* 0x0000000008007221 */ /* 0x004fe20000010000 */
[----:B------:R1:W-:Y:S01]  /*de40*/  STL.64 [R1+0x280], R180 ;  /* 0x000280b401007387 */ /* 0x0003e20000100a00 */
[----:B------:R-:W-:-:S03]  /*de50*/  PRMT R210, R51, 0x5410, R66 ;  /* 0x0000541033d27816 */ /* 0x000fc60000000042 */
[----:B------:R-:W-:Y:S01]  /*de60*/  STL [R1+0x24c], R197 ;  /* 0x00024cc501007387 */ /* 0x000fe20000100800 */
[----:B------:R-:W-:Y:S01]  /*de70*/  PRMT R209, R100, 0x5410, R67 ;  /* 0x0000541064d17816 */ /* 0x000fe20000000043 */
[----:B---3--:R-:W-:Y:S02]  /*de80*/  FADD.FTZ R0, R2, R0 ;  /* 0x0000000002007221 */ /* 0x008fe40000010000 */
[----:B------:R-:W-:Y:S01]  /*de90*/  STL [R1+0x250], R239 ;  /* 0x000250ef01007387 */ /* 0x000fe20000100800 */
[----:B------:R-:W-:-:S03]  /*dea0*/  FMUL.FTZ R172, R172, R4 ;  /* 0x00000004acac7220 */ /* 0x000fc60000410000 */
[----:B------:R-:W-:Y:S01]  /*deb0*/  STL [R1+0x254], R238 ;  /* 0x000254ee01007387 */ /* 0x000fe20000100800 */
[----:B------:R-:W-:-:S03]  /*dec0*/  IMAD.MOV.U32 R246, RZ, RZ, R240 ;  /* 0x000000fffff67224 */ /* 0x000fc600078e00f0 */
[----:B------:R-:W-:Y:S01]  /*ded0*/  STL [R1+0x258], R237 ;  /* 0x000258ed01007387 */ /* 0x000fe20000100800 */
[----:B------:R-:W-:-:S03]  /*dee0*/  FMUL.FTZ R173, R173, R4 ;  /* 0x00000004adad7220 */ /* 0x000fc60000410000 */
[----:B------:R-:W-:Y:S01]  /*def0*/  STL [R1+0x25c], R212 ;  /* 0x00025cd401007387 */ /* 0x000fe20000100800 */
[----:B------:R-:W-:-:S03]  /*df00*/  FMUL.FTZ R240, R168, R4 ;  /* 0x00000004a8f07220 */ /* 0x000fc60000410000 */
[----:B------:R-:W-:Y:S04]  /*df10*/  STL [R1+0x260], R211 ;  /* 0x000260d301007387 */ /* 0x000fe80000100800 */
[----:B------:R-:W-:Y:S04]  /*df20*/  STL [R1+0x264], R210 ;  /* 0x000264d201007387 */ /* 0x000fe80000100800 */
[----:B------:R-:W-:Y:S04]  /*df30*/  STL [R1+0x268], R209 ;  /* 0x000268d101007387 */ /* 0x000fe80000100800 */
[----:B------:R2:W-:Y:S04]  /*df40*/  STL [R1+0x28], R0 ;  /* 0x0000280001007387 */ /* 0x0005e80000100800 */
[----:B------:R-:W-:Y:S04]  /*df50*/  STL [R1+0x26c], R172 ;  /* 0x00026cac01007387 */ /* 0x000fe80000100800 */
[----:B------:R-:W-:Y:S04]  /*df60*/  STL [R1+0x270], R173 ;  /* 0x000270ad01007387 */ /* 0x000fe80000100800 */
[----:B------:R-:W-:Y:S04]  /*df70*/  STL [R1+0x274], R240 ;  /* 0x000274f001007387 */ /* 0x000fe80000100800 */
[----:B-1----:R-:W3:Y:S01]  /*df80*/  LDL.64 R180, [R1+0x168] ;  /* 0x0001680001b47983 */ /* 0x002ee20000100a00 */
[----:B------:R-:W-:-:S02]  /*df90*/  F2FP.BF16.PACK_AB R184, R2, R8 ;  /* 0x0000000802b8723e */ /* 0x000fc400000010ff */
[----:B------:R-:W1:Y:S08]  /*dfa0*/  MUFU.EX2 R8, R202 ;  /* 0x000000ca00087308 */ /* 0x000e700000000800 */
[----:B------:R-:W4:Y:S01]  /*dfb0*/  MUFU.EX2 R7, R201 ;  /* 0x000000c900077308 */ /* 0x000f220000000800 */
[----:B--2---:R-:W-:Y:S01]  /*dfc0*/  FMUL.FTZ R0, R152, R4 ;  /* 0x0000000498007220 */ /* 0x004fe20000410000 */
[----:B------:R-:W-:-:S04]  /*dfd0*/  @!P5 HFMA2.BF16_V2 R186, -RZ.H0_H0, RZ.H0_H0, -R66.H0_H0 ;  /* 0x200000ffffbad231 */ /* 0x000fc80000340942 */
[----:B------:R1:W-:Y:S01]  /*dfe0*/  STL [R1+0x70], R0 ;  /* 0x0000700001007387 */ /* 0x0003e20000100800 */
[----:B------:R-:W-:Y:S01]  /*dff0*/  @!P5 PRMT R66, R186, 0x5410, RZ ;  /* 0x00005410ba42d816 */ /* 0x000fe200000000ff */
[----:B------:R-:W-:Y:S01]  /*e000*/  IMAD.MOV.U32 R15, RZ, RZ, R188 ;  /* 0x000000ffff0f7224 */ /* 0x000fe200078e00bc */
[----:B------:R-:W-:Y:S01]  /*e010*/  F2FP.BF16.PACK_AB R21, R13, R14 ;  /* 0x0000000e0d15723e */ /* 0x000fe200000010ff */
[----:B------:R-:W-:Y:S02]  /*e020*/  FADD.FTZ R2, R12, R20 ;  /* 0x000000140c027221 */ /* 0x000fe40000010000 */
[----:B------:R-:W-:Y:S02]  /*e030*/  IMAD.MOV.U32 R200, RZ, RZ, R15 ;  /* 0x000000ffffc87224 */ /* 0x000fe400078e000f */
[----:B-1----:R-:W-:Y:S01]  /*e040*/  FADD.FTZ R0, R8, R19 ;  /* 0x0000001308007221 */ /* 0x002fe20000010000 */
[----:B----4-:R-:W-:-:S03]  /*e050*/  F2FP.BF16.PACK_AB R19, R7, R8 ;  /* 0x000000080713723e */ /* 0x010fc600000010ff */
[----:B------:R-:W-:Y:S01]  /*e060*/  FADD.FTZ R7, R7, R0 ;  /* 0x0000000007077221 */ /* 0x000fe20000010000 */
[----:B------:R-:W-:Y:S01]  /*e070*/  IADD3 R0, R31, 0x1, RZ ;  /* 0x000000011f007810 */ /* 0x000fe20007ffe0ff */
[----:B------:R-:W-:Y:S01]  /*e080*/  @!P6 HFMA2.BF16_V2 R187, -RZ.H0_H0, RZ.H0_H0, -R51.H0_H0 ;  /* 0x200000ffffbbe231 */ /* 0x000fe20000340933 */
[----:B------:R-:W-:Y:S01]  /*e090*/  IMAD.MOV.U32 R247, RZ, RZ, R241 ;  /* 0x000000fffff77224 */ /* 0x000fe200078e00f1 */
[----:B------:R-:W-:Y:S01]  /*e0a0*/  @!P0 HFMA2.BF16_V2 R196, -RZ.H0_H0, RZ.H0_H0, -R67.H0_H0 ;  /* 0x200000ffffc48231 */ /* 0x000fe20000340943 */
[----:B------:R-:W-:Y:S01]  /*e0b0*/  FADD.FTZ R16, R9, R2 ;  /* 0x0000000209107221 */ /* 0x000fe20000010000 */
[----:B------:R-:W-:Y:S01]  /*e0c0*/  F2FP.BF16.PACK_AB R17, R17, R11 ;  /* 0x0000000b1111723e */ /* 0x000fe200000010ff */
[----:B------:R-:W-:Y:S01]  /*e0d0*/  FMUL.FTZ R240, R153, R4 ;  /* 0x0000000499f07220 */ /* 0x000fe20000410000 */
[----:B------:R-:W-:Y:S01]  /*e0e0*/  @!P6 PRMT R51, R187, 0x5410, RZ ;  /* 0x00005410bb33e816 */ /* 0x000fe200000000ff */
[----:B------:R-:W-:Y:S01]  /*e0f0*/  FMUL.FTZ R211, R158, R3 ;  /* 0x000000039ed37220 */ /* 0x000fe20000410000 */
[----:B------:R-:W-:Y:S01]  /*e100*/  @!P0 PRMT R67, R196, 0x5410, RZ ;  /* 0x00005410c4438816 */ /* 0x000fe200000000ff */
[----:B------:R-:W-:-:S02]  /*e110*/  IMAD.MOV.U32 R201, RZ, RZ, R190 ;  /* 0x000000ffffc97224 */ /* 0x000fc400078e00be */
[-C--:B------:R-:W-:Y:S02]  /*e120*/  FMUL.FTZ R174, R174, R3.reuse ;  /* 0x00000003aeae7220 */ /* 0x080fe40000410000 */
[-C--:B------:R-:W-:Y:S02]  /*e130*/  FMUL.FTZ R175, R175, R3.reuse ;  /* 0x00000003afaf7220 */ /* 0x080fe40000410000 */
[-C--:B------:R-:W-:Y:S02]  /*e140*/  FMUL.FTZ R150, R150, R3.reuse ;  /* 0x0000000396967220 */ /* 0x080fe40000410000 */
[-C--:B------:R-:W-:Y:S02]  /*e150*/  FMUL.FTZ R151, R151, R3.reuse ;  /* 0x0000000397977220 */ /* 0x080fe40000410000 */
[-C--:B------:R-:W-:Y:S02]  /*e160*/  FMUL.FTZ R147, R147, R3.reuse ;  /* 0x0000000393937220 */ /* 0x080fe40000410000 */
[----:B------:R-:W-:-:S02]  /*e170*/  FMUL.FTZ R108, R86, R3 ;  /* 0x00000003566c7220 */ /* 0x000fc40000410000 */
[-C--:B------:R-:W-:Y:S02]  /*e180*/  FMUL.FTZ R109, R87, R3.reuse ;  /* 0x00000003576d7220 */ /* 0x080fe40000410000 */
[-C--:B------:R-:W-:Y:S02]  /*e190*/  FMUL.FTZ R217, R98, R3.reuse ;  /* 0x0000000362d97220 */ /* 0x080fe40000410000 */
[----:B------:R-:W-:Y:S01]  /*e1a0*/  FMUL.FTZ R216, R99, R3 ;  /* 0x0000000363d87220 */ /* 0x000fe20000410000 */
[----:B------:R-:W-:Y:S01]  /*e1b0*/  @!P1 HFMA2.BF16_V2 R199, -RZ.H0_H0, RZ.H0_H0, -R100.H0_H0 ;  /* 0x200000ffffc79231 */ /* 0x000fe20000340964 */
[----:B------:R-:W-:Y:S02]  /*e1c0*/  IMAD.MOV.U32 R10, RZ, RZ, R246 ;  /* 0x000000ffff0a7224 */ /* 0x000fe400078e00f6 */
[----:B------:R-:W-:Y:S02]  /*e1d0*/  IMAD.MOV.U32 R29, RZ, RZ, R244 ;  /* 0x000000ffff1d7224 */ /* 0x000fe400078e00f4 */
[----:B------:R-:W-:-:S02]  /*e1e0*/  FMUL.FTZ R245, R165, R4 ;  /* 0x00000004a5f57220 */ /* 0x000fc40000410000 */
[-C--:B------:R-:W-:Y:S02]  /*e1f0*/  FMUL.FTZ R148, R148, R4.reuse ;  /* 0x0000000494947220 */ /* 0x080fe40000410000 */
[-C--:B------:R-:W-:Y:S02]  /*e200*/  FMUL.FTZ R149, R149, R4.reuse ;  /* 0x0000000495957220 */ /* 0x080fe40000410000 */
[-C--:B------:R-:W-:Y:S02]  /*e210*/  FMUL.FTZ R251, R84, R4.reuse ;  /* 0x0000000454fb7220 */ /* 0x080fe40000410000 */
[-C--:B------:R-:W-:Y:S02]  /*e220*/  FMUL.FTZ R250, R85, R4.reuse ;  /* 0x0000000455fa7220 */ /* 0x080fe40000410000 */
[----:B------:R-:W-:Y:S01]  /*e230*/  FMUL.FTZ R218, R97, R4 ;  /* 0x0000000461da7220 */ /* 0x000fe20000410000 */
[----:B------:R-:W-:Y:S01]  /*e240*/  F2FP.BF16.PACK_AB R179, R64, R65 ;  /* 0x0000004140b3723e */ /* 0x000fe200000010ff */
[----:B------:R-:W-:Y:S01]  /*e250*/  IMAD.MOV.U32 R11, RZ, RZ, R247 ;  /* 0x000000ffff0b7224 */ /* 0x000fe200078e00f7 */
[----:B------:R-:W-:Y:S01]  /*e260*/  PRMT R63, R18, 0x7632, R63 ;  /* 0x00007632123f7816 */ /* 0x000fe2000000003f */
[----:B------:R-:W-:Y:S01]  /*e270*/  IMAD.MOV.U32 R152, RZ, RZ, R242 ;  /* 0x000000ffff987224 */ /* 0x000fe200078e00f2 */
[----:B------:R-:W2:Y:S01]  /*e280*/  LDL.LU R31, [R1+0x290] ;  /* 0x00029000011f7983 */ /* 0x000ea20000300800 */
[----:B------:R-:W-:-:S02]  /*e290*/  IMAD.MOV.U32 R153, RZ, RZ, R243 ;  /* 0x000000ffff997224 */ /* 0x000fc400078e00f3 */
[----:B------:R-:W-:Y:S02]  /*e2a0*/  IMAD.MOV.U32 R158, RZ, RZ, R249 ;  /* 0x000000ffff9e7224 */ /* 0x000fe400078e00f9 */
[-C--:B------:R-:W-:Y:S02]  /*e2b0*/  FMUL.FTZ R242, R170, R3.reuse ;  /* 0x00000003aaf27220 */ /* 0x080fe40000410000 */
        /* <DEDUP_REMOVED lines=12> */
[----:B------:R-:W-:Y:S02]  /*e380*/  FMUL.FTZ R190, R83, R3 ;  /* 0x0000000353be7220 */ /* 0x000fe40000410000 */
[----:B------:R-:W-:Y:S02]  /*e390*/  IMAD.MOV.U32 R162, RZ, RZ, R10 ;  /* 0x000000ffffa27224 */ /* 0x000fe400078e000a */
[----:B------:R-:W-:Y:S01]  /*e3a0*/  IMAD.MOV.U32 R163, RZ, RZ, R11 ;  /* 0x000000ffffa37224 */ /* 0x000fe200078e000b */
[----:B------:R-:W-:Y:S01]  /*e3b0*/  @!P1 PRMT R100, R199, 0x5410, RZ ;  /* 0x00005410c7649816 */ /* 0x000fe200000000ff */
[----:B------:R-:W-:-:S02]  /*e3c0*/  FMUL.FTZ R238, R161, R4 ;  /* 0x00000004a1ee7220 */ /* 0x000fc40000410000 */
[----:B------:R-:W-:Y:S02]  /*e3d0*/  IMAD.MOV.U32 R161, RZ, RZ, R219 ;  /* 0x000000ffffa17224 */ /* 0x000fe400078e00db */
[-C--:B------:R-:W-:Y:S02]  /*e3e0*/  FMUL.FTZ R199, R145, R4.reuse ;  /* 0x0000000491c77220 */ /* 0x080fe40000410000 */
[----:B------:R-:W-:Y:S02]  /*e3f0*/  IMAD.MOV.U32 R145, RZ, RZ, R248 ;  /* 0x000000ffff917224 */ /* 0x000fe400078e00f8 */
        /* <DEDUP_REMOVED lines=10> */
[----:B------:R-:W-:Y:S01]  /*e4a0*/  FMUL.FTZ R219, R96, R4 ;  /* 0x0000000460db7220 */ /* 0x000fe20000410000 */
[----:B------:R-:W-:Y:S02]  /*e4b0*/  PRMT R64, R18, 0x7610, R64 ;  /* 0x0000761012407816 */ /* 0x000fe40000000040 */
[----:B---3--:R-:W-:-:S04]  /*e4c0*/  LOP3.LUT R186, R181, R0, RZ, 0x3c, !PT ;  /* 0x00000000b5ba7212 */ /* 0x008fc800078e3cff */
[----:B------:R-:W-:-:S05]  /*e4d0*/  LOP3.LUT R0, R186, R45, RZ, 0x3c, !PT ;  /* 0x0000002dba007212 */ /* 0x000fca00078e3cff */
[----:B------:R-:W-:-:S05]  /*e4e0*/  IMAD.WIDE.U32 R14, R0, -0x326172a9, RZ ;  /* 0xcd9e8d57000e7825 */ /* 0x000fca00078e00ff */
[----:B------:R-:W-:-:S05]  /*e4f0*/  LOP3.LUT R2, R15, R198, R206, 0x96, !PT ;  /* 0x000000c60f027212 */ /* 0x000fca00078e96ce */
[----:B------:R-:W-:-:S05]  /*e500*/  IMAD.WIDE.U32 R2, R2, -0x2daee0ad, RZ ;  /* 0xd2511f5302027825 */ /* 0x000fca00078e00ff */
[----:B------:R-:W-:Y:S02]  /*e510*/  LOP3.LUT R0, R3, R193, R204, 0x96, !PT ;  /* 0x000000c103007212 */ /* 0x000fe400078e96cc */
[----:B------:R-:W-:-:S05]  /*e520*/  LOP3.LUT R3, R215, R195, R14, 0x96, !PT ;  /* 0x000000c3d7037212 */ /* 0x000fca00078e960e */
[----:B------:R-:W-:-:S04]  /*e530*/  IMAD.WIDE.U32 R8, R3, -0x2daee0ad, RZ ;  /* 0xd2511f5303087825 */ /* 0x000fc800078e00ff */
[----:B------:R-:W-:Y:S01]  /*e540*/  IMAD.WIDE.U32 R12, R0, -0x326172a9, RZ ;  /* 0xcd9e8d57000c7825 */ /* 0x000fe200078e00ff */
[----:B------:R-:W-:-:S05]  /*e550*/  LOP3.LUT R0, R9, R192, R2, 0x96, !PT ;  /* 0x000000c009007212 */ /* 0x000fca00078e9602 */
[----:B------:R-:W-:Y:S01]  /*e560*/  IMAD.WIDE.U32 R10, R0, -0x326172a9, RZ ;  /* 0xcd9e8d57000a7825 */ /* 0x000fe200078e00ff */
[----:B------:R-:W-:-:S04]  /*e570*/  LOP3.LUT R3, R13, R191, R214, 0x96, !PT ;  /* 0x000000bf0d037212 */ /* 0x000fc800078e96d6 */
[----:B------:R-:W-:Y:S01]  /*e580*/  LOP3.LUT R0, R11, R189, R12, 0x96, !PT ;  /* 0x000000bd0b007212 */ /* 0x000fe200078e960c */
[----:B------:R-:W-:-:S04]  /*e590*/  IMAD.WIDE.U32 R2, R3, -0x2daee0ad, RZ ;  /* 0xd2511f5303027825 */ /* 0x000fc800078e00ff */
[----:B------:R-:W-:Y:S01]  /*e5a0*/  IMAD.WIDE.U32 R12, R0, -0x2daee0ad, RZ ;  /* 0xd2511f53000c7825 */ /* 0x000fe200078e00ff */
[----:B------:R-:W-:-:S04]  /*e5b0*/  LOP3.LUT R3, R3, R161, R8, 0x96, !PT ;  /* 0x000000a103037212 */ /* 0x000fc800078e9608 */
[----:B------:R-:W-:Y:S01]  /*e5c0*/  LOP3.LUT R2, R13, R145, R2, 0x96, !PT ;  /* 0x000000910d027212 */ /* 0x000fe200078e9602 */
[----:B------:R-:W-:-:S04]  /*e5d0*/  IMAD.WIDE.U32 R8, R3, -0x326172a9, RZ ;  /* 0xcd9e8d5703087825 */ /* 0x000fc800078e00ff */
[----:B------:R-:W-:-:S05]  /*e5e0*/  IMAD.WIDE.U32 R2, R2, -0x326172a9, RZ ;  /* 0xcd9e8d5702027825 */ /* 0x000fca00078e00ff */
[----:B------:R-:W-:-:S04]  /*e5f0*/  LOP3.LUT R0, R3, R201, R8, 0x96, !PT ;  /* 0x000000c903007212 */ /* 0x000fc800078e9608 */
[----:B------:R-:W-:-:S04]  /*e600*/  LOP3.LUT R4, R0, 0xff, RZ, 0xc0, !PT ;  /* 0x000000ff00047812 */ /* 0x000fc800078ec0ff */
[----:B------:R-:W-:Y:S02]  /*e610*/  ISETP.GE.U32.AND P6, PT, R194, R4, PT ;  /* 0x00000004c200720c */ /* 0x000fe40003fc6070 */
[----:B------:R-:W-:Y:S02]  /*e620*/  LOP3.LUT R4, R0, 0xffff, RZ, 0xc0, !PT ;  /* 0x0000ffff00047812 */ /* 0x000fe400078ec0ff */
[----:B------:R-:W-:Y:S02]  /*e630*/  LOP3.LUT R10, R9, R158, R10, 0x96, !PT ;  /* 0x0000009e090a7212 */ /* 0x000fe400078e960a */
[----:B------:R-:W1:Y:S01]  /*e640*/  MUFU.EX2 R9, R213 ;  /* 0x000000d500097308 */ /* 0x000e620000000800 */
[----:B------:R-:W-:-:S04]  /*e650*/  SHF.R.U32.HI R4, RZ, 0x8, R4 ;  /* 0x00000008ff047819 */ /* 0x000fc80000011604 */
[----:B------:R-:W-:-:S03]  /*e660*/  LOP3.LUT R4, R4, 0xffff, RZ, 0xc0, !PT ;  /* 0x0000ffff04047812 */ /* 0x000fc600078ec0ff */
[----:B------:R-:W3:Y:S01]  /*e670*/  MUFU.EX2 R8, R220 ;  /* 0x000000dc00087308 */ /* 0x000ee20000000800 */
[----:B------:R-:W-:Y:S02]  /*e680*/  ISETP.GE.U32.AND P5, PT, R194, R4, PT ;  /* 0x00000004c200720c */ /* 0x000fe40003fa6070 */
[----:B------:R-:W-:-:S05]  /*e690*/  SHF.R.U32.HI R4, RZ, 0x10, R0 ;  /* 0x00000010ff047819 */ /* 0x000fca0000011600 */
[----:B------:R-:W-:Y:S01]  /*e6a0*/  MUFU.EX2 R13, R203 ;  /* 0x000000cb000d7308 */ /* 0x000fe20000000800 */
[----:B------:R-:W-:-:S07]  /*e6b0*/  SHF.R.U32.HI R0, RZ, 0x18, R0 ;  /* 0x00000018ff007819 */ /* 0x000fce0000011600 */
[----:B------:R-:W4:Y:S01]  /*e6c0*/  MUFU.EX2 R11, R208 ;  /* 0x000000d0000b7308 */ /* 0x000f220000000800 */
[----:B------:R-:W-:Y:S01]  /*e6d0*/  ISETP.GE.U32.AND P0, PT, R194, R0, PT ;  /* 0x00000000c200720c */ /* 0x000fe20003f06070 */
[----:B-1----:R-:W-:-:S04]  /*e6e0*/  FADD.FTZ R0, R9, R7 ;  /* 0x0000000709007221 */ /* 0x002fc80000010000 */
[----:B---3--:R-:W-:Y:S01]  /*e6f0*/  FADD.FTZ R7, R8, R0 ;  /* 0x0000000008077221 */ /* 0x008fe20000010000 */
[----:B------:R-:W-:Y:S02]  /*e700*/  LOP3.LUT R4, R4, 0xff, RZ, 0xc0, !PT ;  /* 0x000000ff04047812 */ /* 0x000fe400078ec0ff */
[----:B----4-:R-:W-:-:S04]  /*e710*/  F2FP.BF16.PACK_AB R0, R11, R13 ;  /* 0x0000000d0b00723e */ /* 0x010fc800000010ff */
[----:B------:R-:W-:Y:S02]  /*e720*/  PRMT R65, R0, 0x7610, R65 ;  /* 0x0000761000417816 */ /* 0x000fe40000000041 */
[----:B------:R-:W-:Y:S01]  /*e730*/  ISETP.GE.U32.AND P1, PT, R194, R4, PT ;  /* 0x00000004c200720c */ /* 0x000fe20003f26070 */
[----:B------:R-:W-:Y:S01]  /*e740*/  FADD.FTZ R4, R13, R16 ;  /* 0x000000100d047221 */ /* 0x000fe20000010000 */
[----:B------:R-:W-:Y:S01]  /*e750*/  PRMT R62, R0, 0x7632, R62 ;  /* 0x00007632003e7816 */ /* 0x000fe2000000003e */
[----:B------:R-:W-:Y:S01]  /*e760*/  @!P6 HFMA2.BF16_V2 R68, -RZ.H0_H0, RZ.H0_H0, -R65.H0_H0 ;  /* 0x200000ffff44e231 */ /* 0x000fe20000340941 */
[----:B------:R-:W-:Y:S01]  /*e770*/  F2FP.BF16.PACK_AB R82, R8, R9 ;  /* 0x000000090852723e */ /* 0x000fe200000010ff */
[----:B------:R-:W-:Y:S01]  /*e780*/  FADD.FTZ R8, R11, R4 ;  /* 0x000000040b087221 */ /* 0x000fe20000010000 */
[----:B------:R-:W-:Y:S01]  /*e790*/  LOP3.LUT R0, R2, 0xff, RZ, 0xc0, !PT ;  /* 0x000000ff02007812 */ /* 0x000fe200078ec0ff */
[----:B------:R-:W1:Y:S01]  /*e7a0*/  MUFU.EX2 R11, R225 ;  /* 0x000000e1000b7308 */ /* 0x000e620000000800 */
[----:B------:R-:W-:-:S02]  /*e7b0*/  PRMT R213, R65, 0x5410, R62 ;  /* 0x0000541041d57816 */ /* 0x000fc4000000003e */
[----:B------:R-:W-:Y:S02]  /*e7c0*/  @!P6 PRMT R65, R68, 0x5410, RZ ;  /* 0x000054104441e816 */ /* 0x000fe400000000ff */
[----:B------:R-:W-:-:S03]  /*e7d0*/  ISETP.GE.U32.AND P6, PT, R194, R0, PT ;  /* 0x00000000c200720c */ /* 0x000fc60003fc6070 */
[----:B------:R-:W3:Y:S01]  /*e7e0*/  MUFU.EX2 R13, R221 ;  /* 0x000000dd000d7308 */ /* 0x000ee20000000800 */
[----:B------:R-:W-:-:S07]  /*e7f0*/  LOP3.LUT R0, R2, 0xffff, RZ, 0xc0, !PT ;  /* 0x0000ffff02007812 */ /* 0x000fce00078ec0ff */
[----:B------:R-:W4:Y:S01]  /*e800*/  MUFU.EX2 R16, R222 ;  /* 0x000000de00107308 */ /* 0x000f220000000800 */
[----:B------:R-:W-:Y:S01]  /*e810*/  SHF.R.U32.HI R0, RZ, 0x8, R0 ;  /* 0x00000008ff007819 */ /* 0x000fe20000011600 */
[----:B------:R-:W-:Y:S02]  /*e820*/  @!P0 HFMA2.BF16_V2 R69, -RZ.H0_H0, RZ.H0_H0, -R63.H0_H0 ;  /* 0x200000ffff458231 */ /* 0x000fe4000034093f */
[----:B------:R-:W-:Y:S01]  /*e830*/  @!P1 HFMA2.BF16_V2 R70, -RZ.H0_H0, RZ.H0_H0, -R64.H0_H0 ;  /* 0x200000ffff469231 */ /* 0x000fe20000340940 */
[----:B------:R-:W-:Y:S02]  /*e840*/  LOP3.LUT R0, R0, 0xffff, RZ, 0xc0, !PT ;  /* 0x0000ffff00007812 */ /* 0x000fe400078ec0ff */
[----:B------:R-:W-:Y:S02]  /*e850*/  SHF.R.U32.HI R4, RZ, 0x18, R2 ;  /* 0x00000018ff047819 */ /* 0x000fe40000011602 */
[----:B------:R-:W-:Y:S02]  /*e860*/  PRMT R220, R64, 0x5410, R63 ;  /* 0x0000541040dc7816 */ /* 0x000fe4000000003f */
[----:B------:R-:W-:-:S02]  /*e870*/  @!P0 PRMT R63, R69, 0x5410, RZ ;  /* 0x00005410453f8816 */ /* 0x000fc400000000ff */
[----:B------:R-:W-:Y:S02]  /*e880*/  @!P1 PRMT R64, R70, 0x5410, RZ ;  /* 0x0000541046409816 */ /* 0x000fe400000000ff */
[C---:B------:R-:W-:Y:S01]  /*e890*/  ISETP.GE.U32.AND P0, PT, R194.reuse, R0, PT ;  /* 0x00000000c200720c */ /* 0x040fe20003f06070 */
[----:B-1----:R-:W-:Y:S01]  /*e8a0*/  FADD.FTZ R0, R11, R7 ;  /* 0x000000070b007221 */ /* 0x002fe20000010000 */
[----:B------:R-:W-:Y:S01]  /*e8b0*/  ISETP.GE.U32.AND P1, PT, R194, R4, PT ;  /* 0x00000004c200720c */ /* 0x000fe20003f26070 */
[----:B---3--:R-:W-:Y:S01]  /*e8c0*/  FADD.FTZ R7, R13, R8 ;  /* 0x000000080d077221 */ /* 0x008fe20000010000 */
[----:B----4-:R-:W-:Y:S01]  /*e8d0*/  F2FP.BF16.PACK_AB R4, R16, R13 ;  /* 0x0000000d1004723e */ /* 0x010fe200000010ff */
[----:B------:R1:W3:Y:S08]  /*e8e0*/  MUFU.EX2 R9, R227 ;  /* 0x000000e300097308 */ /* 0x0002f00000000800 */
[----:B------:R4:W-:Y:S01]  /*e8f0*/  MUFU.EX2 R13, R232 ;  /* 0x000000e8000d7308 */ /* 0x0009e20000000800 */
[----:B-1----:R-:W-:-:S02]  /*e900*/  IMAD.MOV.U32 R227, RZ, RZ, R157 ;  /* 0x000000ffffe37224 */ /* 0x002fc400078e009d */
[----:B------:R-:W-:Y:S02]  /*e910*/  IMAD.MOV.U32 R157, RZ, RZ, R28 ;  /* 0x000000ffff9d7224 */ /* 0x000fe400078e001c */
[----:B----4-:R-:W-:Y:S02]  /*e920*/  IMAD.MOV.U32 R232, RZ, RZ, R201 ;  /* 0x000000ffffe87224 */ /* 0x010fe400078e00c9 */
[----:B------:R-:W-:Y:S02]  /*e930*/  IMAD.MOV.U32 R201, RZ, RZ, R200 ;  /* 0x000000ffffc97224 */ /* 0x000fe400078e00c8 */
[----:B------:R-:W-:Y:S02]  /*e940*/  IMAD.MOV.U32 R200, RZ, RZ, R29 ;  /* 0x000000ffffc87224 */ /* 0x000fe400078e001d */
[----:B------:R-:W4:Y:S01]  /*e950*/  LDL.LU.64 R28, [R1+0x8] ;  /* 0x00000800011c7983 */ /* 0x000f220000300a00 */
[----:B------:R-:W-:Y:S01]  /*e960*/  SHF.R.U32.HI R2, RZ, 0x10, R2 ;  /* 0x00000010ff027819 */ /* 0x000fe20000011602 */
[----:B------:R-:W-:-:S03]  /*e970*/  @!P5 HFMA2.BF16_V2 R60, -RZ.H0_H0, RZ.H0_H0, -R62.H0_H0 ;  /* 0x200000ffff3cd231 */ /* 0x000fc6000034093e */
[----:B------:R-:W-:Y:S02]  /*e980*/  LOP3.LUT R2, R2, 0xff, RZ, 0xc0, !PT ;  /* 0x000000ff02027812 */ /* 0x000fe400078ec0ff */
[----:B------:R-:W-:Y:S02]  /*e990*/  @!P5 PRMT R62, R60, 0x5410, RZ ;  /* 0x000054103c3ed816 */ /* 0x000fe400000000ff */
[----:B------:R-:W-:Y:S01]  /*e9a0*/  ISETP.GE.U32.AND P5, PT, R194, R2, PT ;  /* 0x00000002c200720c */ /* 0x000fe20003fa6070 */
[----:B------:R-:W-:Y:S01]  /*e9b0*/  IMAD.WIDE.U32 R2, R10, -0x2daee0ad, RZ ;  /* 0xd2511f530a027825 */ /* 0x000fe200078e00ff */
[C---:B------:R-:W-:Y:S02]  /*e9c0*/  PRMT R61, R4.reuse, 0x7610, R61 ;  /* 0x00007610043d7816 */ /* 0x040fe4000000003d */
[C---:B---3--:R-:W-:Y:S01]  /*e9d0*/  F2FP.BF16.PACK_AB R81, R9.reuse, R11 ;  /* 0x0000000b0951723e */ /* 0x048fe200000010ff */
[----:B------:R-:W-:Y:S01]  /*e9e0*/  FADD.FTZ R9, R9, R0 ;  /* 0x0000000009097221 */ /* 0x000fe20000010000 */
[----:B------:R-:W-:Y:S01]  /*e9f0*/  LOP3.LUT R0, R3, R252, R12, 0x96, !PT ;  /* 0x000000fc03007212 */ /* 0x000fe200078e960c */
[----:B------:R-:W-:Y:S01]  /*ea00*/  @!P6 HFMA2.BF16_V2 R71, -RZ.H0_H0, RZ.H0_H0, -R61.H0_H0 ;  /* 0x200000ffff47e231 */ /* 0x000fe2000034093d */
[----:B------:R-:W-:-:S02]  /*ea10*/  PRMT R60, R4, 0x7632, R60 ;  /* 0x00007632043c7816 */ /* 0x000fc4000000003c */
[----:B------:R-:W-:Y:S02]  /*ea20*/  LOP3.LUT R4, R0, 0xff, RZ, 0xc0, !PT ;  /* 0x000000ff00047812 */ /* 0x000fe400078ec0ff */
[----:B------:R-:W-:Y:S01]  /*ea30*/  PRMT R208, R61, 0x5410, R60 ;  /* 0x000054103dd07816 */ /* 0x000fe2000000003c */
[----:B------:R-:W-:Y:S01]  /*ea40*/  @!P0 HFMA2.BF16_V2 R80, -RZ.H0_H0, RZ.H0_H0, -R60.H0_H0 ;  /* 0x200000ffff508231 */ /* 0x000fe2000034093c */
[----:B------:R-:W-:Y:S02]  /*ea50*/  @!P6 PRMT R61, R71, 0x5410, RZ ;  /* 0x00005410473de816 */ /* 0x000fe400000000ff */
[----:B------:R-:W-:Y:S02]  /*ea60*/  ISETP.GE.U32.AND P6, PT, R194, R4, PT ;  /* 0x00000004c200720c */ /* 0x000fe40003fc6070 */
[----:B------:R-:W-:Y:S01]  /*ea70*/  SHF.R.U32.HI R4, RZ, 0x18, R0 ;  /* 0x00000018ff047819 */ /* 0x000fe20000011600 */
[----:B------:R-:W-:Y:S01]  /*ea80*/  MUFU.EX2 R12, R226 ;  /* 0x000000e2000c7308 */ /* 0x000fe20000000800 */
[----:B------:R-:W-:-:S02]  /*ea90*/  @!P0 PRMT R60, R80, 0x5410, RZ ;  /* 0x00005410503c8816 */ /* 0x000fc400000000ff */
[----:B------:R-:W-:Y:S02]  /*eaa0*/  ISETP.GE.U32.AND P0, PT, R194, R4, PT ;  /* 0x00000004c200720c */ /* 0x000fe40003f06070 */
[----:B------:R-:W-:-:S03]  /*eab0*/  SHF.R.U32.HI R4, RZ, 0x10, R0 ;  /* 0x00000010ff047819 */ /* 0x000fc60000011600 */
[----:B------:R-:W1:Y:S01]  /*eac0*/  MUFU.EX2 R18, R228 ;  /* 0x000000e400127308 */ /* 0x000e620000000800 */
[----:B------:R-:W-:Y:S02]  /*ead0*/  LOP3.LUT R0, R0, 0xffff, RZ, 0xc0, !PT ;  /* 0x0000ffff00007812 */ /* 0x000fe400078ec0ff */
[C---:B------:R-:W-:Y:S02]  /*eae0*/  PRMT R58, R21.reuse, 0x7610, R58 ;  /* 0x00007610153a7816 */ /* 0x040fe4000000003a */
[----:B------:R-:W-:Y:S02]  /*eaf0*/  SHF.R.U32.HI R0, RZ, 0x8, R0 ;  /* 0x00000008ff007819 */ /* 0x000fe40000011600 */
[----:B------:R-:W-:Y:S01]  /*eb00*/  PRMT R59, R21, 0x7632, R59 ;  /* 0x00007632153b7816 */ /* 0x000fe2000000003b */
[----:B------:R-:W-:Y:S01]  /*eb10*/  @!P5 HFMA2.BF16_V2 R84, -RZ.H0_H0, RZ.H0_H0, -R58.H0_H0 ;  /* 0x200000ffff54d231 */ /* 0x000fe2000034093a */
[----:B------:R-:W-:Y:S02]  /*eb20*/  LOP3.LUT R0, R0, 0xffff, RZ, 0xc0, !PT ;  /* 0x0000ffff00007812 */ /* 0x000fe400078ec0ff */
[----:B------:R-:W-:-:S02]  /*eb30*/  PRMT R203, R58, 0x5410, R59 ;  /* 0x000054103acb7816 */ /* 0x000fc4000000003b */
[----:B------:R-:W-:Y:S01]  /*eb40*/  @!P5 PRMT R58, R84, 0x5410, RZ ;  /* 0x00005410543ad816 */ /* 0x000fe200000000ff */
[----:B------:R-:W-:Y:S01]  /*eb50*/  @!P1 HFMA2.BF16_V2 R83, -RZ.H0_H0, RZ.H0_H0, -R59.H0_H0 ;  /* 0x200000ffff539231 */ /* 0x000fe2000034093b */
[----:B------:R-:W-:Y:S02]  /*eb60*/  ISETP.GE.U32.AND P5, PT, R194, R0, PT ;  /* 0x00000000c200720c */ /* 0x000fe40003fa6070 */
[----:B-1----:R-:W-:Y:S02]  /*eb70*/  F2FP.BF16.PACK_AB R0, R18, R12 ;  /* 0x0000000c1200723e */ /* 0x002fe400000010ff */
[----:B------:R-:W-:Y:S02]  /*eb80*/  LOP3.LUT R4, R4, 0xff, RZ, 0xc0, !PT ;  /* 0x000000ff04047812 */ /* 0x000fe400078ec0ff */
[----:B------:R-:W-:Y:S02]  /*eb90*/  PRMT R57, R0, 0x7610, R57 ;  /* 0x0000761000397816 */ /* 0x000fe40000000039 */
[----:B------:R-:W-:-:S02]  /*eba0*/  @!P1 PRMT R59, R83, 0x5410, RZ ;  /* 0x00005410533b9816 */ /* 0x000fc400000000ff */
[----:B------:R-:W-:Y:S01]  /*ebb0*/  ISETP.GE.U32.AND P1, PT, R194, R4, PT ;  /* 0x00000004c200720c */ /* 0x000fe20003f26070 */
[----:B------:R-:W-:Y:S01]  /*ebc0*/  FADD.FTZ R7, R16, R7 ;  /* 0x0000000710077221 */ /* 0x000fe20000010000 */
[----:B------:R-:W-:Y:S01]  /*ebd0*/  PRMT R54, R0, 0x7632, R54 ;  /* 0x0000763200367816 */ /* 0x000fe20000000036 */
[----:B------:R-:W-:Y:S01]  /*ebe0*/  @!P6 HFMA2.BF16_V2 R96, -RZ.H0_H0, RZ.H0_H0, -R57.H0_H0 ;  /* 0x200000ffff60e231 */ /* 0x000fe20000340939 */
[----:B------:R-:W1:Y:S01]  /*ebf0*/  MUFU.EX2 R16, R231 ;  /* 0x000000e700107308 */ /* 0x000e620000000800 */
[----:B------:R-:W-:Y:S02]  /*ec00*/  LOP3.LUT R0, R2, 0xff, RZ, 0xc0, !PT ;  /* 0x000000ff02007812 */ /* 0x000fe400078ec0ff */
[----:B------:R-:W-:Y:S02]  /*ec10*/  PRMT R226, R57, 0x5410, R54 ;  /* 0x0000541039e27816 */ /* 0x000fe40000000036 */
[----:B------:R-:W-:Y:S02]  /*ec20*/  PRMT R56, R17, 0x7610, R56 ;  /* 0x0000761011387816 */ /* 0x000fe40000000038 */
[----:B------:R-:W-:-:S02]  /*ec30*/  @!P6 PRMT R57, R96, 0x5410, RZ ;  /* 0x000054106039e816 */ /* 0x000fc400000000ff */
[----:B------:R-:W-:Y:S02]  /*ec40*/  ISETP.GE.U32.AND P6, PT, R194, R0, PT ;  /* 0x00000000c200720c */ /* 0x000fe40003fc6070 */
[--C-:B------:R-:W-:Y:S02]  /*ec50*/  SHF.R.U32.HI R4, RZ, 0x18, R2.reuse ;  /* 0x00000018ff047819 */ /* 0x100fe40000011602 */
[----:B------:R-:W-:Y:S02]  /*ec60*/  LOP3.LUT R0, R2, 0xffff, RZ, 0xc0, !PT ;  /* 0x0000ffff02007812 */ /* 0x000fe400078ec0ff */
[----:B------:R-:W-:Y:S01]  /*ec70*/  SHF.R.U32.HI R2, RZ, 0x10, R2 ;  /* 0x00000010ff027819 */ /* 0x000fe20000011602 */
[----:B------:R-:W3:Y:S01]  /*ec80*/  MUFU.EX2 R10, R233 ;  /* 0x000000e9000a7308 */ /* 0x000ee20000000800 */
[----:B------:R-:W-:Y:S01]  /*ec90*/  PRMT R55, R17, 0x7632, R55 ;  /* 0x0000763211377816 */ /* 0x000fe20000000037 */
[----:B------:R-:W-:Y:S01]  /*eca0*/  @!P1 HFMA2.BF16_V2 R86, -RZ.H0_H0, RZ.H0_H0, -R56.H0_H0 ;  /* 0x200000ffff569231 */ /* 0x000fe20000340938 */
[----:B------:R-:W-:Y:S01]  /*ecb0*/  LOP3.LUT R2, R2, 0xff, RZ, 0xc0, !PT ;  /* 0x000000ff02027812 */ /* 0x000fe200078ec0ff */
[----:B------:R-:W-:Y:S01]  /*ecc0*/  FADD.FTZ R3, R12, R7 ;  /* 0x000000070c037221 */ /* 0x000fe20000010000 */
[----:B------:R-:W-:-:S02]  /*ecd0*/  PRMT R225, R56, 0x5410, R55 ;  /* 0x0000541038e17816 */ /* 0x000fc40000000037 */
[----:B------:R-:W-:Y:S01]  /*ece0*/  @!P1 PRMT R56, R86, 0x5410, RZ ;  /* 0x0000541056389816 */ /* 0x000fe200000000ff */
[----:B------:R-:W2:Y:S01]  /*ecf0*/  MUFU.EX2 R8, R234 ;  /* 0x000000ea00087308 */ /* 0x000ea20000000800 */
[----:B------:R-:W-:Y:S02]  /*ed00*/  ISETP.GE.U32.AND P1, PT, R194, R2, PT ;  /* 0x00000002c200720c */ /* 0x000fe40003f26070 */
[----:B------:R-:W-:Y:S02]  /*ed10*/  SHF.R.U32.HI R0, RZ, 0x8, R0 ;  /* 0x00000008ff007819 */ /* 0x000fe40000011600 */
[----:B-1----:R-:W-:-:S03]  /*ed20*/  F2FP.BF16.PACK_AB R2, R16, R13 ;  /* 0x0000000d1002723e */ /* 0x002fc600000010ff */
[----:B------:R-:W-:Y:S01]  /*ed30*/  MUFU.EX2 R11, R223 ;  /* 0x000000df000b7308 */ /* 0x000fe20000000800 */
[----:B------:R-:W-:Y:S01]  /*ed40*/  @!P5 HFMA2.BF16_V2 R87, -RZ.H0_H0, RZ.H0_H0, -R54.H0_H0 ;  /* 0x200000ffff57d231 */ /* 0x000fe20000340936 */
[----:B------:R-:W-:-:S06]  /*ed50*/  LOP3.LUT R0, R0, 0xffff, RZ, 0xc0, !PT ;  /* 0x0000ffff00007812 */ /* 0x000fcc00078ec0ff */
[----:B------:R-:W1:Y:S01]  /*ed60*/  MUFU.EX2 R12, R224 ;  /* 0x000000e0000c7308 */ /* 0x000e620000000800 */
[C---:B------:R-:W-:Y:S02]  /*ed70*/  PRMT R53, R2.reuse, 0x7610, R53 ;  /* 0x0000761002357816 */ /* 0x040fe40000000035 */
[----:B------:R-:W-:Y:S01]  /*ed80*/  PRMT R52, R2, 0x7632, R52 ;  /* 0x0000763202347816 */ /* 0x000fe20000000034 */
[----:B------:R-:W-:Y:S01]  /*ed90*/  FADD.FTZ R2, R18, R3 ;  /* 0x0000000312027221 */ /* 0x000fe20000010000 */
[----:B------:R-:W-:-:S03]  /*eda0*/  @!P0 HFMA2.BF16_V2 R85, -RZ.H0_H0, RZ.H0_H0, -R55.H0_H0 ;  /* 0x200000ffff558231 */ /* 0x000fc60000340937 */
[----:B------:R-:W1:Y:S01]  /*edb0*/  MUFU.EX2 R7, R235 ;  /* 0x000000eb00077308 */ /* 0x000e620000000800 */
[----:B------:R-:W-:Y:S02]  /*edc0*/  @!P5 PRMT R54, R87, 0x5410, RZ ;  /* 0x000054105736d816 */ /* 0x000fe400000000ff */
[----:B------:R-:W-:Y:S01]  /*edd0*/  ISETP.GE.U32.AND P5, PT, R194, R0, PT ;  /* 0x00000000c200720c */ /* 0x000fe20003fa6070 */
[----:B---3--:R-:W-:-:S04]  /*ede0*/  FADD.FTZ R0, R10, R9 ;  /* 0x000000090a007221 */ /* 0x008fc80000010000 */
[----:B------:R-:W3:Y:S01]  /*edf0*/  MUFU.EX2 R3, R236 ;  /* 0x000000ec00037308 */ /* 0x000ee20000000800 */
[----:B------:R-:W-:Y:S02]  /*ee00*/  @!P0 PRMT R55, R85, 0x5410, RZ ;  /* 0x0000541055378816 */ /* 0x000fe400000000ff */
[----:B------:R-:W-:Y:S01]  /*ee10*/  ISETP.GE.U32.AND P0, PT, R194, R4, PT ;  /* 0x00000004c200720c */ /* 0x000fe20003f06070 */
[----:B--2---:R-:W-:Y:S01]  /*ee20*/  FADD.FTZ R4, R8, R0 ;  /* 0x0000000008047221 */ /* 0x004fe20000010000 */
[----:B-1----:R-:W-:Y:S01]  /*ee30*/  F2FP.BF16.PACK_AB R0, R12, R11 ;  /* 0x0000000b0c00723e */ /* 0x002fe200000010ff */
[----:B------:R-:W-:-:S03]  /*ee40*/  IMAD.MOV.U32 R234, RZ, RZ, R158 ;  /* 0x000000ffffea7224 */ /* 0x000fc600078e009e */
[C---:B------:R-:W-:Y:S02]  /*ee50*/  PRMT R47, R0.reuse, 0x7610, R47 ;  /* 0x00007610002f7816 */ /* 0x040fe4000000002f */
[----:B------:R-:W-:Y:S01]  /*ee60*/  PRMT R46, R0, 0x7632, R46 ;  /* 0x00007632002e7816 */ /* 0x000fe2000000002e */
[----:B------:R-:W-:Y:S02]  /*ee70*/  FADD.FTZ R0, R7, R4 ;  /* 0x0000000407007221 */ /* 0x000fe40000010000 */
[----:B------:R-:W-:Y:S02]  /*ee80*/  IMAD.MOV.U32 R158, RZ, RZ, R162 ;  /* 0x000000ffff9e7224 */ /* 0x000fe400078e00a2 */
[----:B------:R-:W-:Y:S01]  /*ee90*/  FADD.FTZ R2, R13, R2 ;  /* 0x000000020d027221 */ /* 0x000fe20000010000 */
[C---:B---3--:R-:W-:Y:S01]  /*eea0*/  F2FP.BF16.PACK_AB R50, R3.reuse, R7 ;  /* 0x000000070332723e */ /* 0x048fe200000010ff */
[----:B------:R-:W-:Y:S02]  /*eeb0*/  FADD.FTZ R3, R3, R0 ;  /* 0x0000000003037221 */ /* 0x000fe40000010000 */
[----:B------:R-:W-:Y:S01]  /*eec0*/  FADD.FTZ R0, R16, R2 ;  /* 0x0000000210007221 */ /* 0x000fe20000010000 */
[----:B------:R-:W-:Y:S01]  /*eed0*/  LOP3.LUT R2, R49, R198, R158, 0x96, !PT ;  /* 0x000000c631027212 */ /* 0x000fe200078e969e */
[----:B------:R-:W-:Y:S01]  /*eee0*/  IMAD.MOV.U32 R68, RZ, RZ, R152 ;  /* 0x000000ffff447224 */ /* 0x000fe200078e0098 */
[----:B------:R1:W-:Y:S01]  /*eef0*/  STL [R1+0x2c], R3 ;  /* 0x00002c0301007387 */ /* 0x0003e20000100800 */
[----:B------:R-:W-:Y:S01]  /*ef00*/  IMAD.MOV.U32 R228, RZ, RZ, R148 ;  /* 0x000000ffffe47224 */ /* 0x000fe200078e0094 */
[----:B------:R-:W-:Y:S01]  /*ef10*/  @!P6 HFMA2.BF16_V2 R97, -RZ.H0_H0, RZ.H0_H0, -R53.H0_H0 ;  /* 0x200000ffff61e231 */ /* 0x000fe20000340935 */
[----:B------:R-:W-:Y:S01]  /*ef20*/  IMAD.MOV.U32 R71, RZ, RZ, R150 ;  /* 0x000000ffff477224 */ /* 0x000fe200078e0096 */
[----:B------:R-:W-:Y:S01]  /*ef30*/  @!P5 HFMA2.BF16_V2 R144, -RZ.H0_H0, RZ.H0_H0, -R52.H0_H0 ;  /* 0x200000ffff90d231 */ /* 0x000fe20000340934 */
[----:B------:R2:W-:Y:S01]  /*ef40*/  STL [R1+0x15c], R0 ;  /* 0x00015c0001007387 */ /* 0x0005e20000100800 */
[----:B------:R-:W-:-:S02]  /*ef50*/  IMAD.MOV.U32 R70, RZ, RZ, R151 ;  /* 0x000000ffff467224 */ /* 0x000fc400078e0097 */
[----:B------:R-:W-:Y:S01]  /*ef60*/  IMAD.MOV.U32 R83, RZ, RZ, R147 ;  /* 0x000000ffff537224 */ /* 0x000fe200078e0093 */
[----:B------:R-:W-:Y:S01]  /*ef70*/  PRMT R222, R53, 0x5410, R52 ;  /* 0x0000541035de7816 */ /* 0x000fe20000000034 */
[----:B------:R-:W-:Y:S02]  /*ef80*/  IMAD.MOV.U32 R20, RZ, RZ, R160 ;  /* 0x000000ffff147224 */ /* 0x000fe400078e00a0 */
[----:B------:R-:W-:Y:S01]  /*ef90*/  IMAD.MOV.U32 R21, RZ, RZ, R149 ;  /* 0x000000ffff157224 */ /* 0x000fe200078e0095 */
[----:B------:R-:W-:Y:S01]  /*efa0*/  @!P6 PRMT R53, R97, 0x5410, RZ ;  /* 0x000054106135e816 */ /* 0x000fe200000000ff */
[----:B------:R-:W-:Y:S01]  /*efb0*/  IMAD.MOV.U32 R233, RZ, RZ, R228 ;  /* 0x000000ffffe97224 */ /* 0x000fe200078e00e4 */
[----:B------:R-:W-:Y:S01]  /*efc0*/  @!P5 PRMT R52, R144, 0x5410, RZ ;  /* 0x000054109034d816 */ /* 0x000fe200000000ff */
[----:B------:R-:W-:Y:S02]  /*efd0*/  IMAD.MOV.U32 R231, RZ, RZ, R145 ;  /* 0x000000ffffe77224 */ /* 0x000fe400078e0091 */
[----:B-1----:R-:W-:-:S05]  /*efe0*/  IMAD.WIDE.U32 R2, R2, -0x2daee0ad, RZ ;  /* 0xd2511f5302027825 */ /* 0x002fca00078e00ff */
[----:B--2---:R-:W-:Y:S01]  /*eff0*/  LOP3.LUT R0, R3, R193, R68, 0x96, !PT ;  /* 0x000000c103007212 */ /* 0x004fe200078e9644 */
[----:B------:R-:W-:Y:S02]  /*f000*/  IMAD.MOV.U32 R224, RZ, RZ, R161 ;  /* 0x000000ffffe07224 */ /* 0x000fe400078e00a1 */
[----:B------:R-:W-:Y:S02]  /*f010*/  IMAD.MOV.U32 R69, RZ, RZ, R153 ;  /* 0x000000ffff457224 */ /* 0x000fe400078e0099 */
        /* <DEDUP_REMOVED lines=26> */
[----:B------:R-:W-:Y:S02]  /*f1c0*/  IMAD.MOV.U32 R71, RZ, RZ, R70 ;  /* 0x000000ffff477224 */ /* 0x000fe400078e0046 */
[----:B------:R-:W-:-:S02]  /*f1d0*/  IMAD.MOV.U32 R83, RZ, RZ, R21 ;  /* 0x000000ffff537224 */ /* 0x000fc400078e0015 */
[----:B------:R-:W-:Y:S02]  /*f1e0*/  IMAD.MOV.U32 R70, RZ, RZ, R20 ;  /* 0x000000ffff467224 */ /* 0x000fe400078e0014 */
[----:B------:R-:W-:Y:S01]  /*f1f0*/  IMAD.WIDE.U32 R6, R0, -0x326172a9, RZ ;  /* 0xcd9e8d5700067825 */ /* 0x000fe200078e00ff */
[----:B------:R-:W-:Y:S02]  /*f200*/  @!P1 HFMA2.BF16_V2 R99, -RZ.H0_H0, RZ.H0_H0, -R47.H0_H0 ;  /* 0x200000ffff639231 */ /* 0x000fe4000034092f */
[----:B------:R-:W-:Y:S01]  /*f210*/  @!P0 HFMA2.BF16_V2 R98, -RZ.H0_H0, RZ.H0_H0, -R46.H0_H0 ;  /* 0x200000ffff628231 */ /* 0x000fe2000034092e */
[----:B------:R-:W-:Y:S01]  /*f220*/  PRMT R221, R47, 0x5410, R46 ;  /* 0x000054102fdd7816 */ /* 0x000fe2000000002e */
[----:B------:R-:W-:Y:S01]  /*f230*/  IMAD.MOV.U32 R159, RZ, RZ, R163 ;  /* 0x000000ffff9f7224 */ /* 0x000fe200078e00a3 */
[----:B------:R-:W-:Y:S01]  /*f240*/  @!P1 PRMT R47, R99, 0x5410, RZ ;  /* 0x00005410632f9816 */ /* 0x000fe200000000ff */
[-C--:B------:R-:W-:Y:S01]  /*f250*/  FMUL.FTZ R142, R142, R5.reuse ;  /* 0x000000058e8e7220 */ /* 0x080fe20000410000 */
[----:B------:R-:W-:Y:S01]  /*f260*/  @!P0 PRMT R46, R98, 0x5410, RZ ;  /* 0x00005410622e8816 */ /* 0x000fe200000000ff */
        /* <DEDUP_REMOVED lines=21> */
[----:B----4-:R-:W-:-:S05]  /*f3c0*/  LOP3.LUT R3, R29, R195, R48, 0x96, !PT ;  /* 0x000000c31d037212 */ /* 0x010fca00078e9630 */
[----:B------:R-:W-:Y:S01]  /*f3d0*/  IMAD.WIDE.U32 R20, R3, -0x2daee0ad, RZ ;  /* 0xd2511f5303147825 */ /* 0x000fe200078e00ff */
[----:B------:R-:W-:-:S04]  /*f3e0*/  LOP3.LUT R0, R7, R191, R28, 0x96, !PT ;  /* 0x000000bf07007212 */ /* 0x000fc800078e961c */
[----:B------:R-:W-:Y:S01]  /*f3f0*/  LOP3.LUT R2, R21, R192, R2, 0x96, !PT ;  /* 0x000000c015027212 */ /* 0x000fe200078e9602 */
[-C--:B------:R-:W-:Y:S02]  /*f400*/  FMUL.FTZ R162, R94, R5.reuse ;  /* 0x000000055ea27220 */ /* 0x080fe40000410000 */
[----:B------:R-:W-:Y:S02]  /*f410*/  FMUL.FTZ R163, R95, R5 ;  /* 0x000000055fa37220 */ /* 0x000fe40000410000 */
[----:B------:R-:W-:-:S04]  /*f420*/  IMAD.WIDE.U32 R4, R0, -0x2daee0ad, RZ ;  /* 0xd2511f5300047825 */ /* 0x000fc800078e00ff */
[----:B------:R-:W-:Y:S01]  /*f430*/  IMAD.WIDE.U32 R2, R2, -0x326172a9, RZ ;  /* 0xcd9e8d5702027825 */ /* 0x000fe200078e00ff */
[----:B------:R-:W-:-:S04]  /*f440*/  LOP3.LUT R0, R5, R224, R20, 0x96, !PT ;  /* 0x000000e005007212 */ /* 0x000fc800078e9614 */
[----:B------:R-:W-:Y:S01]  /*f450*/  LOP3.LUT R3, R3, R189, R6, 0x96, !PT ;  /* 0x000000bd03037212 */ /* 0x000fe200078e9606 */
[----:B------:R-:W-:Y:S01]  /*f460*/  IMAD.WIDE.U32 R6, R0, -0x326172a9, RZ ;  /* 0xcd9e8d5700067825 */ /* 0x000fe200078e00ff */
[----:B------:R-:W-:-:S03]  /*f470*/  F2FP.BF16.PACK_AB R80, R8, R10 ;  /* 0x0000000a0850723e */ /* 0x000fc600000010ff */
[----:B------:R-:W-:Y:S01]  /*f480*/  IMAD.WIDE.U32 R8, R3, -0x2daee0ad, RZ ;  /* 0xd2511f5303087825 */ /* 0x000fe200078e00ff */
[----:B------:R-:W-:-:S04]  /*f490*/  LOP3.LUT R5, R7, R234, R2, 0x96, !PT ;  /* 0x000000ea07057212 */ /* 0x000fc800078e9602 */
[----:B------:R-:W-:-:S05]  /*f4a0*/  LOP3.LUT R2, R9, R231, R4, 0x96, !PT ;  /* 0x000000e709027212 */ /* 0x000fca00078e9604 */
[----:B------:R-:W-:-:S05]  /*f4b0*/  IMAD.WIDE.U32 R2, R2, -0x326172a9, RZ ;  /* 0xcd9e8d5702027825 */ /* 0x000fca00078e00ff */
[----:B------:R-:W-:Y:S01]  /*f4c0*/  LOP3.LUT R0, R3, R232, R6, 0x96, !PT ;  /* 0x000000e803007212 */ /* 0x000fe200078e9606 */
[----:B------:R-:W-:-:S03]  /*f4d0*/  FADD.FTZ R10, R11, R22 ;  /* 0x000000160b0a7221 */ /* 0x000fc60000010000 */
[----:B------:R-:W-:-:S04]  /*f4e0*/  LOP3.LUT R4, R0, 0xff, RZ, 0xc0, !PT ;  /* 0x000000ff00047812 */ /* 0x000fc800078ec0ff */
[----:B------:R-:W-:Y:S01]  /*f4f0*/  ISETP.GE.U32.AND P0, PT, R194, R4, PT ;  /* 0x00000004c200720c */ /* 0x000fe20003f06070 */
[----:B------:R-:W-:Y:S02]  /*f500*/  FADD.FTZ R4, R12, R10 ;  /* 0x0000000a0c047221 */ /* 0x000fe40000010000 */
[----:B------:R-:W-:Y:S02]  /*f510*/  IMAD.MOV.U32 R6, RZ, RZ, R28 ;  /* 0x000000ffff067224 */ /* 0x000fe400078e001c */
[----:B------:R-:W-:Y:S02]  /*f520*/  IMAD.MOV.U32 R7, RZ, RZ, R29 ;  /* 0x000000ffff077224 */ /* 0x000fe400078e001d */
[----:B------:R-:W2:Y:S01]  /*f530*/  LDL.LU.64 R28, [R1+0x288] ;  /* 0x00028800011c7983 */ /* 0x000ea20000300a00 */
[----:B------:R-:W-:-:S03]  /*f540*/  PRMT R43, R229, 0x7610, R43 ;  /* 0x00007610e52b7816 */ /* 0x000fc6000000002b */
[----:B------:R1:W-:Y:S01]  /*f550*/  STL [R1+0x170], R4 ;  /* 0x0001700401007387 */ /* 0x0003e20000100800 */
[----:B------:R-:W-:Y:S01]  /*f560*/  PRMT R42, R229, 0x7632, R42 ;  /* 0x00007632e52a7816 */ /* 0x000fe2000000002a */
[----:B------:R-:W-:Y:S01]  /*f570*/  @!P0 HFMA2.BF16_V2 R88, -RZ.H0_H0, RZ.H0_H0, -R43.H0_H0 ;  /* 0x200000ffff588231 */ /* 0x000fe2000034092b */
[----:B------:R-:W-:Y:S02]  /*f580*/  IMAD.MOV.U32 R236, RZ, RZ, R83 ;  /* 0x000000ffffec7224 */ /* 0x000fe400078e0053 */
[----:B------:R-:W-:Y:S01]  /*f590*/  IMAD.MOV.U32 R83, RZ, RZ, R71 ;  /* 0x000000ffff537224 */ /* 0x000fe200078e0047 */
[----:B------:R-:W-:Y:S02]  /*f5a0*/  PRMT R71, R43, 0x5410, R42 ;  /* 0x000054102b477816 */ /* 0x000fe4000000002a */
[----:B------:R-:W-:Y:S02]  /*f5b0*/  @!P0 PRMT R43, R88, 0x5410, RZ ;  /* 0x00005410582b8816 */ /* 0x000fe400000000ff */
[----:B-1----:R-:W-:-:S04]  /*f5c0*/  LOP3.LUT R4, R0, 0xffff, RZ, 0xc0, !PT ;  /* 0x0000ffff00047812 */ /* 0x002fc800078ec0ff */
[----:B------:R-:W-:-:S04]  /*f5d0*/  SHF.R.U32.HI R4, RZ, 0x8, R4 ;  /* 0x00000008ff047819 */ /* 0x000fc80000011604 */
[----:B------:R-:W-:-:S04]  /*f5e0*/  LOP3.LUT R4, R4, 0xffff, RZ, 0xc0, !PT ;  /* 0x0000ffff04047812 */ /* 0x000fc800078ec0ff */
[----:B------:R-:W-:Y:S02]  /*f5f0*/  ISETP.GE.U32.AND P0, PT, R194, R4, PT ;  /* 0x00000004c200720c */ /* 0x000fe40003f06070 */
[----:B------:R-:W-:-:S11]  /*f600*/  SHF.R.U32.HI R4, RZ, 0x18, R0 ;  /* 0x00000018ff047819 */ /* 0x000fd60000011600 */
[----:B------:R-:W-:-:S05]  /*f610*/  @!P0 HFMA2.BF16_V2 R89, -RZ.H0_H0, RZ.H0_H0, -R42.H0_H0 ;  /* 0x200000ffff598231 */ /* 0x000fca000034092a */
[----:B------:R-:W-:Y:S02]  /*f620*/  @!P0 PRMT R42, R89, 0x5410, RZ ;  /* 0x00005410592a8816 */ /* 0x000fe400000000ff */
[----:B------:R-:W-:Y:S02]  /*f630*/  ISETP.GE.U32.AND P0, PT, R194, R4, PT ;  /* 0x00000004c200720c */ /* 0x000fe40003f06070 */
[----:B------:R-:W-:Y:S02]  /*f640*/  SHF.R.U32.HI R0, RZ, 0x10, R0 ;  /* 0x00000010ff007819 */ /* 0x000fe40000011600 */
[----:B------:R-:W-:Y:S02]  /*f650*/  PRMT R39, R40, 0x7632, R39 ;  /* 0x0000763228277816 */ /* 0x000fe40000000027 */
[----:B------:R-:W-:Y:S01]  /*f660*/  LOP3.LUT R0, R0, 0xff, RZ, 0xc0, !PT ;  /* 0x000000ff00007812 */ /* 0x000fe200078ec0ff */
[----:B------:R-:W-:-:S03]  /*f670*/  IMAD.MOV.U32 R229, RZ, RZ, R233 ;  /* 0x000000ffffe57224 */ /* 0x000fc600078e00e9 */
[----:B------:R-:W-:-:S03]  /*f680*/  ISETP.GE.U32.AND P1, PT, R194, R0, PT ;  /* 0x00000000c200720c */ /* 0x000fc60003f26070 */
[----:B------:R-:W-:Y:S01]  /*f690*/  @!P0 HFMA2.BF16_V2 R90, -RZ.H0_H0, RZ.H0_H0, -R39.H0_H0 ;  /* 0x200000ffff5a8231 */ /* 0x000fe20000340927 */
[----:B------:R-:W-:Y:S01]  /*f6a0*/  LOP3.LUT R0, R2, 0xff, RZ, 0xc0, !PT ;  /* 0x000000ff02007812 */ /* 0x000fe200078ec0ff */
[----:B------:R-:W-:Y:S01]  /*f6b0*/  IMAD.MOV.U32 R233, RZ, RZ, R70 ;  /* 0x000000ffffe97224 */ /* 0x000fe200078e0046 */
[----:B------:R-:W-:Y:S02]  /*f6c0*/  PRMT R70, R40, 0x5410, R39 ;  /* 0x0000541028467816 */ /* 0x000fe40000000027 */
[----:B------:R-:W-:Y:S02]  /*f6d0*/  @!P0 PRMT R39, R90, 0x5410, RZ ;  /* 0x000054105a278816 */ /* 0x000fe400000000ff */
[----:B------:R-:W-:Y:S02]  /*f6e0*/  ISETP.GE.U32.AND P0, PT, R194, R0, PT ;  /* 0x00000000c200720c */ /* 0x000fe40003f06070 */
[----:B------:R-:W-:Y:S02]  /*f6f0*/  LOP3.LUT R0, R2, 0xffff, RZ, 0xc0, !PT ;  /* 0x0000ffff02007812 */ /* 0x000fe400078ec0ff */
[----:B------:R-:W-:-:S02]  /*f700*/  PRMT R38, R25, 0x7610, R38 ;  /* 0x0000761019267816 */ /* 0x000fc40000000026 */
[----:B------:R-:W-:Y:S02]  /*f710*/  SHF.R.U32.HI R0, RZ, 0x8, R0 ;  /* 0x00000008ff007819 */ /* 0x000fe40000011600 */
[----:B------:R-:W-:Y:S01]  /*f720*/  PRMT R37, R25, 0x7632, R37 ;  /* 0x0000763219257816 */ /* 0x000fe20000000025 */
[----:B------:R-:W-:Y:S01]  /*f730*/  IMAD.MOV.U32 R89, RZ, RZ, R7 ;  /* 0x000000ffff597224 */ /* 0x000fe200078e0007 */
[----:B------:R-:W-:-:S03]  /*f740*/  LOP3.LUT R0, R0, 0xffff, RZ, 0xc0, !PT ;  /* 0x0000ffff00007812 */ /* 0x000fc600078ec0ff */
[----:B------:R-:W-:Y:S01]  /*f750*/  @!P0 HFMA2.BF16_V2 R92, -RZ.H0_H0, RZ.H0_H0, -R38.H0_H0 ;  /* 0x200000ffff5c8231 */ /* 0x000fe20000340926 */
[----:B------:R-:W-:Y:S01]  /*f760*/  IMAD.MOV.U32 R7, RZ, RZ, R69 ;  /* 0x000000ffff077224 */ /* 0x000fe200078e0045 */
[----:B------:R-:W-:-:S03]  /*f770*/  PRMT R69, R38, 0x5410, R37 ;  /* 0x0000541026457816 */ /* 0x000fc60000000025 */
[----:B------:R-:W-:Y:S02]  /*f780*/  @!P0 PRMT R38, R92, 0x5410, RZ ;  /* 0x000054105c268816 */ /* 0x000fe400000000ff */
[----:B------:R-:W-:Y:S02]  /*f790*/  ISETP.GE.U32.AND P0, PT, R194, R0, PT ;  /* 0x00000000c200720c */ /* 0x000fe40003f06070 */
[--C-:B------:R-:W-:Y:S02]  /*f7a0*/  SHF.R.U32.HI R0, RZ, 0x10, R2.reuse ;  /* 0x00000010ff007819 */ /* 0x100fe40000011602 */
[----:B------:R-:W-:-:S09]  /*f7b0*/  SHF.R.U32.HI R2, RZ, 0x18, R2 ;  /* 0x00000018ff027819 */ /* 0x000fd20000011602 */
[----:B------:R-:W-:-:S05]  /*f7c0*/  @!P0 HFMA2.BF16_V2 R93, -RZ.H0_H0, RZ.H0_H0, -R37.H0_H0 ;  /* 0x200000ffff5d8231 */ /* 0x000fca0000340925 */
[----:B------:R-:W-:Y:S02]  /*f7d0*/  @!P0 PRMT R37, R93, 0x5410, RZ ;  /* 0x000054105d258816 */ /* 0x000fe400000000ff */
[----:B------:R-:W-:Y:S01]  /*f7e0*/  ISETP.GE.U32.AND P0, PT, R194, R2, PT ;  /* 0x00000002c200720c */ /* 0x000fe20003f06070 */
[----:B------:R-:W-:Y:S01]  /*f7f0*/  @!P1 HFMA2.BF16_V2 R91, -RZ.H0_H0, RZ.H0_H0, -R40.H0_H0 ;  /* 0x200000ffff5b9231 */ /* 0x000fe20000340928 */
[----:B------:R-:W-:Y:S01]  /*f800*/  LOP3.LUT R0, R0, 0xff, RZ, 0xc0, !PT ;  /* 0x000000ff00007812 */ /* 0x000fe200078ec0ff */
[----:B------:R-:W-:Y:S01]  /*f810*/  IMAD.WIDE.U32 R2, R5, -0x2daee0ad, RZ ;  /* 0xd2511f5305027825 */ /* 0x000fe200078e00ff */
[----:B------:R-:W-:Y:S02]  /*f820*/  PRMT R26, R27, 0x7632, R26 ;  /* 0x000076321b1a7816 */ /* 0x000fe4000000001a */
[----:B------:R-:W-:Y:S02]  /*f830*/  @!P1 PRMT R40, R91, 0x5410, RZ ;  /* 0x000054105b289816 */ /* 0x000fe400000000ff */
[----:B------:R-:W-:-:S02]  /*f840*/  ISETP.GE.U32.AND P1, PT, R194, R0, PT ;  /* 0x00000000c200720c */ /* 0x000fc40003f26070 */
[----:B------:R-:W-:Y:S01]  /*f850*/  LOP3.LUT R0, R3, R252, R8, 0x96, !PT ;  /* 0x000000fc03007212 */ /* 0x000fe200078e9608 */
[----:B------:R-:W-:Y:S02]  /*f860*/  IMAD.MOV.U32 R88, RZ, RZ, R6 ;  /* 0x000000ffff587224 */ /* 0x000fe400078e0006 */
[----:B------:R-:W-:Y:S01]  /*f870*/  @!P0 HFMA2.BF16_V2 R95, -RZ.H0_H0, RZ.H0_H0, -R26.H0_H0 ;  /* 0x200000ffff5f8231 */ /* 0x000fe2000034091a */
[----:B------:R-:W-:Y:S01]  /*f880*/  LOP3.LUT R4, R0, 0xff, RZ, 0xc0, !PT ;  /* 0x000000ff00047812 */ /* 0x000fe200078ec0ff */
[----:B------:R-:W-:Y:S01]  /*f890*/  IMAD.MOV.U32 R6, RZ, RZ, R68 ;  /* 0x000000ffff067224 */ /* 0x000fe200078e0044 */
[----:B------:R-:W-:Y:S02]  /*f8a0*/  PRMT R68, R27, 0x5410, R26 ;  /* 0x000054101b447816 */ /* 0x000fe4000000001a */
[----:B------:R-:W-:Y:S02]  /*f8b0*/  @!P0 PRMT R26, R95, 0x5410, RZ ;  /* 0x000054105f1a8816 */ /* 0x000fe400000000ff */
[----:B------:R-:W-:-:S02]  /*f8c0*/  ISETP.GE.U32.AND P0, PT, R194, R4, PT ;  /* 0x00000004c200720c */ /* 0x000fc40003f06070 */
[----:B------:R-:W-:Y:S02]  /*f8d0*/  LOP3.LUT R4, R0, 0xffff, RZ, 0xc0, !PT ;  /* 0x0000ffff00047812 */ /* 0x000fe400078ec0ff */
[C---:B------:R-:W-:Y:S02]  /*f8e0*/  PRMT R25, R23.reuse, 0x7610, R25 ;  /* 0x0000761017197816 */ /* 0x040fe40000000019 */
[----:B------:R-:W-:Y:S02]  /*f8f0*/  SHF.R.U32.HI R4, RZ, 0x8, R4 ;  /* 0x00000008ff047819 */ /* 0x000fe40000011604 */
[----:B------:R-:W-:Y:S01]  /*f900*/  PRMT R24, R23, 0x7632, R24 ;  /* 0x0000763217187816 */ /* 0x000fe20000000018 */
[----:B------:R-:W-:Y:S01]  /*f910*/  IMAD.MOV.U32 R91, RZ, RZ, R159 ;  /* 0x000000ffff5b7224 */ /* 0x000fe200078e009f */
[----:B------:R-:W-:-:S03]  /*f920*/  LOP3.LUT R4, R4, 0xffff, RZ, 0xc0, !PT ;  /* 0x0000ffff04047812 */ /* 0x000fc600078ec0ff */
[----:B------:R-:W-:Y:S01]  /*f930*/  @!P0 HFMA2.BF16_V2 R116, -RZ.H0_H0, RZ.H0_H0, -R25.H0_H0 ;  /* 0x200000ffff748231 */ /* 0x000fe20000340919 */
[----:B------:R-:W-:-:S04]  /*f940*/  PRMT R159, R25, 0x5410, R24 ;  /* 0x00005410199f7816 */ /* 0x000fc80000000018 */
[----:B------:R-:W-:Y:S02]  /*f950*/  @!P0 PRMT R25, R116, 0x5410, RZ ;  /* 0x0000541074198816 */ /* 0x000fe400000000ff */
[----:B------:R-:W-:Y:S02]  /*f960*/  ISETP.GE.U32.AND P0, PT, R194, R4, PT ;  /* 0x00000004c200720c */ /* 0x000fe40003f06070 */
[C---:B------:R-:W-:Y:S02]  /*f970*/  PRMT R22, R41.reuse, 0x7632, R22 ;  /* 0x0000763229167816 */ /* 0x040fe40000000016 */
[----:B------:R-:W-:Y:S01]  /*f980*/  PRMT R23, R41, 0x7610, R23 ;  /* 0x0000761029177816 */ /* 0x000fe20000000017 */
[----:B------:R-:W-:Y:S01]  /*f990*/  IMAD.MOV.U32 R90, RZ, RZ, R158 ;  /* 0x000000ffff5a7224 */ /* 0x000fe200078e009e */
[----:B------:R-:W-:Y:S01]  /*f9a0*/  SHF.R.U32.HI R4, RZ, 0x10, R0 ;  /* 0x00000010ff047819 */ /* 0x000fe20000011600 */
[----:B------:R-:W-:Y:S01]  /*f9b0*/  IMAD.MOV.U32 R235, RZ, RZ, R228 ;  /* 0x000000ffffeb7224 */ /* 0x000fe200078e00e4 */
[----:B------:R-:W-:Y:S01]  /*f9c0*/  SHF.R.U32.HI R0, RZ, 0x18, R0 ;  /* 0x00000018ff007819 */ /* 0x000fe20000011600 */
[----:B------:R-:W-:Y:S01]  /*f9d0*/  @!P1 HFMA2.BF16_V2 R94, -RZ.H0_H0, RZ.H0_H0, -R27.H0_H0 ;  /* 0x200000ffff5e9231 */ /* 0x000fe2000034091b */
[----:B------:R-:W-:Y:S01]  /*f9e0*/  IMAD.MOV.U32 R95, RZ, RZ, R45 ;  /* 0x000000ffff5f7224 */ /* 0x000fe200078e002d */
[----:B------:R-:W-:-:S02]  /*f9f0*/  PRMT R17, R230, 0x7610, R17 ;  /* 0x00007610e6117816 */ /* 0x000fc40000000011 */
[----:B------:R-:W-:Y:S01]  /*fa00*/  PRMT R16, R230, 0x7632, R16 ;  /* 0x00007632e6107816 */ /* 0x000fe20000000010 */
[----:B------:R-:W-:Y:S01]  /*fa10*/  @!P0 HFMA2.BF16_V2 R117, -RZ.H0_H0, RZ.H0_H0, -R24.H0_H0 ;  /* 0x200000ffff758231 */ /* 0x000fe20000340918 */
[C---:B------:R-:W-:Y:S02]  /*fa20*/  PRMT R13, R185.reuse, 0x7610, R13 ;  /* 0x00007610b90d7816 */ /* 0x040fe4000000000d */
[----:B------:R-:W-:Y:S02]  /*fa30*/  PRMT R12, R185, 0x7632, R12 ;  /* 0x00007632b90c7816 */ /* 0x000fe4000000000c */
[----:B------:R-:W-:Y:S01]  /*fa40*/  PRMT R18, R19, 0x7632, R18 ;  /* 0x0000763213127816 */ /* 0x000fe20000000012 */
[----:B------:R-:W-:Y:S01]  /*fa50*/  IMAD.MOV.U32 R92, RZ, RZ, R156 ;  /* 0x000000ffff5c7224 */ /* 0x000fe200078e009c */
[----:B------:R-:W-:Y:S02]  /*fa60*/  @!P0 PRMT R24, R117, 0x5410, RZ ;  /* 0x0000541075188816 */ /* 0x000fe400000000ff */
[----:B------:R-:W-:-:S02]  /*fa70*/  PRMT R10, R81, 0x7632, R10 ;  /* 0x00007632510a7816 */ /* 0x000fc4000000000a */
[----:B------:R-:W-:Y:S01]  /*fa80*/  PRMT R11, R81, 0x7610, R11 ;  /* 0x00007610510b7816 */ /* 0x000fe2000000000b */
[----:B------:R-:W-:Y:S01]  /*fa90*/  IMAD.MOV.U32 R91, RZ, RZ, R202 ;  /* 0x000000ffff5b7224 */ /* 0x000fe200078e00ca */
[----:B------:R-:W-:Y:S01]  /*faa0*/  ISETP.GE.U32.AND P0, PT, R194, R0, PT ;  /* 0x00000000c200720c */ /* 0x000fe20003f06070 */
[----:B------:R-:W3:Y:S01]  /*fab0*/  LDL R116, [R1+0x174] ;  /* 0x0001740001747983 */ /* 0x000ee20000100800 */
[----:B------:R-:W-:Y:S02]  /*fac0*/  LOP3.LUT R0, R2, 0xff, RZ, 0xc0, !PT ;  /* 0x000000ff02007812 */ /* 0x000fe400078ec0ff */
[----:B------:R-:W-:-:S09]  /*fad0*/  PRMT R158, R23, 0x5410, R22 ;  /* 0x00005410179e7816 */ /* 0x000fd20000000016 */
[----:B------:R-:W-:-:S05]  /*fae0*/  @!P0 HFMA2.BF16_V2 R119, -RZ.H0_H0, RZ.H0_H0, -R22.H0_H0 ;  /* 0x200000ffff778231 */ /* 0x000fca0000340916 */
[----:B------:R-:W-:Y:S02]  /*faf0*/  @!P0 PRMT R22, R119, 0x5410, RZ ;  /* 0x0000541077168816 */ /* 0x000fe400000000ff */
[----:B------:R-:W-:Y:S02]  /*fb00*/  ISETP.GE.U32.AND P0, PT, R194, R0, PT ;  /* 0x00000000c200720c */ /* 0x000fe40003f06070 */
[----:B------:R-:W-:Y:S01]  /*fb10*/  LOP3.LUT R0, R2, 0xffff, RZ, 0xc0, !PT ;  /* 0x0000ffff02007812 */ /* 0x000fe200078ec0ff */
[----:B------:R-:W-:Y:S01]  /*fb20*/  IMAD.MOV.U32 R228, RZ, RZ, R227 ;  /* 0x000000ffffe47224 */ /* 0x000fe200078e00e3 */
[----:B------:R-:W-:Y:S02]  /*fb30*/  PRMT R41, R36, 0x7632, R41 ;  /* 0x0000763224297816 */ /* 0x000fe40000000029 */
[----:B------:R-:W-:Y:S01]  /*fb40*/  SHF.R.U32.HI R0, RZ, 0x8, R0 ;  /* 0x00000008ff007819 */ /* 0x000fe20000011600 */
[----:B------:R-:W-:Y:S02]  /*fb50*/  IMAD.MOV.U32 R227, RZ, RZ, R201 ;  /* 0x000000ffffe37224 */ /* 0x000fe400078e00c9 */
[----:B------:R-:W-:Y:S01]  /*fb60*/  IMAD.MOV.U32 R201, RZ, RZ, R157 ;  /* 0x000000ffffc97224 */ /* 0x000fe200078e009d */
[----:B------:R-:W-:-:S03]  /*fb70*/  LOP3.LUT R0, R0, 0xffff, RZ, 0xc0, !PT ;  /* 0x0000ffff00007812 */ /* 0x000fc600078ec0ff */
[----:B------:R-:W-:Y:S01]  /*fb80*/  @!P0 HFMA2.BF16_V2 R120, -RZ.H0_H0, RZ.H0_H0, -R36.H0_H0 ;  /* 0x200000ffff788231 */ /* 0x000fe20000340924 */
[----:B------:R-:W-:-:S04]  /*fb90*/  PRMT R157, R36, 0x5410, R41 ;  /* 0x00005410249d7816 */ /* 0x000fc80000000029 */
[----:B------:R-:W-:Y:S02]  /*fba0*/  @!P0 PRMT R36, R120, 0x5410, RZ ;  /* 0x0000541078248816 */ /* 0x000fe400000000ff */
[----:B------:R-:W-:Y:S02]  /*fbb0*/  ISETP.GE.U32.AND P0, PT, R194, R0, PT ;  /* 0x00000000c200720c */ /* 0x000fe40003f06070 */
[----:B------:R-:W-:-:S04]  /*fbc0*/  SHF.R.U32.HI R0, RZ, 0x10, R2 ;  /* 0x00000010ff007819 */ /* 0x000fc80000011602 */
[----:B------:R-:W-:Y:S02]  /*fbd0*/  LOP3.LUT R0, R0, 0xff, RZ, 0xc0, !PT ;  /* 0x000000ff00007812 */ /* 0x000fe400078ec0ff */
[----:B------:R-:W-:Y:S02]  /*fbe0*/  LOP3.LUT R4, R4, 0xff, RZ, 0xc0, !PT ;  /* 0x000000ff04047812 */ /* 0x000fe400078ec0ff */
[----:B------:R-:W-:Y:S02]  /*fbf0*/  ISETP.GE.U32.AND P5, PT, R194, R0, PT ;  /* 0x00000000c200720c */ /* 0x000fe40003fa6070 */
[----:B------:R-:W-:Y:S02]  /*fc00*/  LOP3.LUT R0, R15, R198, R90, 0x96, !PT ;  /* 0x000000c60f007212 */ /* 0x000fe400078e965a */
[----:B------:R-:W-:Y:S02]  /*fc10*/  @!P1 PRMT R27, R94, 0x5410, RZ ;  /* 0x000054105e1b9816 */ /* 0x000fe400000000ff */
[----:B------:R-:W-:Y:S01]  /*fc20*/  ISETP.GE.U32.AND P1, PT, R194, R4, PT ;  /* 0x00000004c200720c */ /* 0x000fe20003f26070 */
[----:B------:R-:W-:Y:S01]  /*fc30*/  IMAD.WIDE.U32 R4, R0, -0x2daee0ad, RZ ;  /* 0xd2511f5300047825 */ /* 0x000fe200078e00ff */
[----:B------:R-:W-:-:S04]  /*fc40*/  LOP3.LUT R3, R89, R195, R14, 0x96, !PT ;  /* 0x000000c359037212 */ /* 0x000fc800078e960e */
[----:B------:R-:W-:Y:S01]  /*fc50*/  LOP3.LUT R0, R5, R193, R6, 0x96, !PT ;  /* 0x000000c105007212 */ /* 0x000fe200078e9606 */
[----:B------:R-:W-:-:S04]  /*fc60*/  IMAD.WIDE.U32 R8, R3, -0x2daee0ad, RZ ;  /* 0xd2511f5303087825 */ /* 0x000fc800078e00ff */
[----:B------:R-:W-:Y:S01]  /*fc70*/  IMAD.WIDE.U32 R6, R0, -0x326172a9, RZ ;  /* 0xcd9e8d5700067825 */ /* 0x000fe200078e00ff */
[----:B------:R-:W-:-:S04]  /*fc80*/  LOP3.LUT R3, R9, R192, R4, 0x96, !PT ;  /* 0x000000c009037212 */ /* 0x000fc800078e9604 */
[----:B------:R-:W-:-:S05]  /*fc90*/  LOP3.LUT R0, R7, R191, R88, 0x96, !PT ;  /* 0x000000bf07007212 */ /* 0x000fca00078e9658 */
[----:B------:R-:W-:-:S05]  /*fca0*/  IMAD.WIDE.U32 R4, R0, -0x2daee0ad, RZ ;  /* 0xd2511f5300047825 */ /* 0x000fca00078e00ff */
[----:B------:R-:W-:Y:S01]  /*fcb0*/  LOP3.LUT R5, R5, R224, R8, 0x96, !PT ;  /* 0x000000e005057212 */ /* 0x000fe200078e9608 */
[----:B------:R-:W-:-:S05]  /*fcc0*/  IMAD.WIDE.U32 R8, R3, -0x326172a9, RZ ;  /* 0xcd9e8d5703087825 */ /* 0x000fca00078e00ff */
[----:B------:R-:W-:Y:S01]  /*fcd0*/  LOP3.LUT R0, R9, R189, R6, 0x96, !PT ;  /* 0x000000bd09007212 */ /* 0x000fe200078e9606 */
[----:B------:R-:W-:-:S04]  /*fce0*/  IMAD.MOV.U32 R94, RZ, RZ, R44 ;  /* 0x000000ffff5e7224 */ /* 0x000fc800078e002c */
[----:B------:R-:W-:Y:S01]  /*fcf0*/  IMAD.WIDE.U32 R44, R0, -0x2daee0ad, RZ ;  /* 0xd2511f53002c7825 */ /* 0x000fe200078e00ff */
[----:B------:R-:W-:-:S04]  /*fd00*/  SHF.R.U32.HI R6, RZ, 0x18, R2 ;  /* 0x00000018ff067819 */ /* 0x000fc80000011602 */
[----:B------:R-:W-:Y:S01]  /*fd10*/  LOP3.LUT R3, R45, R231, R4, 0x96, !PT ;  /* 0x000000e72d037212 */ /* 0x000fe200078e9604 */
[----:B------:R-:W-:-:S04]  /*fd20*/  IMAD.WIDE.U32 R4, R5, -0x326172a9, RZ ;  /* 0xcd9e8d5705047825 */ /* 0x000fc800078e00ff */
[----:B------:R-:W-:Y:S01]  /*fd30*/  IMAD.WIDE.U32 R2, R3, -0x326172a9, RZ ;  /* 0xcd9e8d5703027825 */ /* 0x000fe200078e00ff */
[----:B------:R-:W-:-:S04]  /*fd40*/  @!P0 HFMA2.BF16_V2 R121, -RZ.H0_H0, RZ.H0_H0, -R41.H0_H0 ;  /* 0x200000ffff798231 */ /* 0x000fc80000340929 */
[----:B------:R-:W-:-:S04]  /*fd50*/  LOP3.LUT R0, R3, R232, R4, 0x96, !PT ;  /* 0x000000e803007212 */ /* 0x000fc800078e9604 */
[----:B------:R-:W-:Y:S02]  /*fd60*/  LOP3.LUT R4, R0, 0xff, RZ, 0xc0, !PT ;  /* 0x000000ff00047812 */ /* 0x000fe400078ec0ff */
[----:B------:R-:W-:Y:S02]  /*fd70*/  @!P0 PRMT R41, R121, 0x5410, RZ ;  /* 0x0000541079298816 */ /* 0x000fe400000000ff */
[----:B------:R-:W-:Y:S02]  /*fd80*/  ISETP.GE.U32.AND P0, PT, R194, R4, PT ;  /* 0x00000004c200720c */ /* 0x000fe40003f06070 */
[----:B------:R-:W-:-:S04]  /*fd90*/  LOP3.LUT R4, R0, 0xffff, RZ, 0xc0, !PT ;  /* 0x0000ffff00047812 */ /* 0x000fc800078ec0ff */
[----:B------:R-:W-:Y:S01]  /*fda0*/  SHF.R.U32.HI R4, RZ, 0x8, R4 ;  /* 0x00000008ff047819 */ /* 0x000fe20000011604 */
[----:B------:R-:W-:Y:S01]  /*fdb0*/  IMAD.MOV.U32 R90, RZ, RZ, R199 ;  /* 0x000000ffff5a7224 */ /* 0x000fe200078e00c7 */
[----:B------:R-:W-:Y:S02]  /*fdc0*/  PRMT R199, R17, 0x5410, R16 ;  /* 0x0000541011c77816 */ /* 0x000fe40000000010 */
[----:B------:R-:W-:-:S03]  /*fdd0*/  LOP3.LUT R4, R4, 0xffff, RZ, 0xc0, !PT ;  /* 0x0000ffff04047812 */ /* 0x000fc600078ec0ff */
[----:B------:R-:W-:-:S05]  /*fde0*/  @!P0 HFMA2.BF16_V2 R123, -RZ.H0_H0, RZ.H0_H0, -R17.H0_H0 ;  /* 0x200000ffff7b8231 */ /* 0x000fca0000340911 */
[----:B------:R-:W-:Y:S02]  /*fdf0*/  @!P0 PRMT R17, R123, 0x5410, RZ ;  /* 0x000054107b118816 */ /* 0x000fe400000000ff */
[----:B------:R-:W-:Y:S02]  /*fe00*/  ISETP.GE.U32.AND P0, PT, R194, R4, PT ;  /* 0x00000004c200720c */ /* 0x000fe40003f06070 */
[--C-:B------:R-:W-:Y:S02]  /*fe10*/  SHF.R.U32.HI R4, RZ, 0x10, R0.reuse ;  /* 0x00000010ff047819 */ /* 0x100fe40000011600 */
[----:B------:R-:W-:-:S09]  /*fe20*/  SHF.R.U32.HI R0, RZ, 0x18, R0 ;  /* 0x00000018ff007819 */ /* 0x000fd20000011600 */
[----:B------:R-:W-:-:S05]  /*fe30*/  @!P0 HFMA2.BF16_V2 R125, -RZ.H0_H0, RZ.H0_H0, -R16.H0_H0 ;  /* 0x200000ffff7d8231 */ /* 0x000fca0000340910 */
[----:B------:R-:W-:Y:S02]  /*fe40*/  @!P0 PRMT R16, R125, 0x5410, RZ ;  /* 0x000054107d108816 */ /* 0x000fe400000000ff */
[----:B------:R-:W-:Y:S02]  /*fe50*/  ISETP.GE.U32.AND P0, PT, R194, R0, PT ;  /* 0x00000000c200720c */ /* 0x000fe40003f06070 */
[C---:B------:R-:W-:Y:S02]  /*fe60*/  PRMT R14, R82.reuse, 0x7632, R14 ;  /* 0x00007632520e7816 */ /* 0x040fe4000000000e */
[----:B------:R-:W-:Y:S01]  /*fe70*/  PRMT R15, R82, 0x7610, R15 ;  /* 0x00007610520f7816 */ /* 0x000fe2000000000f */
[----:B------:R-:W-:Y:S01]  /*fe80*/  IMAD.MOV.U32 R89, RZ, RZ, R196 ;  /* 0x000000ffff597224 */ /* 0x000fe200078e00c4 */
[----:B------:R-:W-:Y:S02]  /*fe90*/  LOP3.LUT R0, R2, 0xff, RZ, 0xc0, !PT ;  /* 0x000000ff02007812 */ /* 0x000fe400078ec0ff */
[----:B------:R-:W-:-:S05]  /*fea0*/  PRMT R196, R15, 0x5410, R14 ;  /* 0x000054100fc47816 */ /* 0x000fca000000000e */
[----:B------:R-:W-:-:S05]  /*feb0*/  @!P0 HFMA2.BF16_V2 R126, -RZ.H0_H0, RZ.H0_H0, -R14.H0_H0 ;  /* 0x200000ffff7e8231 */ /* 0x000fca000034090e */
[----:B------:R-:W-:Y:S02]  /*fec0*/  @!P0 PRMT R14, R126, 0x5410, RZ ;  /* 0x000054107e0e8816 */ /* 0x000fe400000000ff */
[----:B------:R-:W-:Y:S01]  /*fed0*/  ISETP.GE.U32.AND P0, PT, R194, R0, PT ;  /* 0x00000000c200720c */ /* 0x000fe20003f06070 */
[----:B------:R-:W-:Y:S01]  /*fee0*/  @!P1 HFMA2.BF16_V2 R118, -RZ.H0_H0, RZ.H0_H0, -R23.H0_H0 ;  /* 0x200000ffff769231 */ /* 0x000fe20000340917 */
[----:B------:R-:W-:-:S04]  /*fef0*/  LOP3.LUT R0, R2, 0xffff, RZ, 0xc0, !PT ;  /* 0x0000ffff02007812 */ /* 0x000fc800078ec0ff */
[----:B------:R-:W-:Y:S02]  /*ff00*/  @!P1 PRMT R23, R118, 0x5410, RZ ;  /* 0x0000541076179816 */ /* 0x000fe400000000ff */
[----:B------:R-:W-:Y:S02]  /*ff10*/  ISETP.GE.U32.AND P1, PT, R194, R6, PT ;  /* 0x00000006c200720c */ /* 0x000fe40003f26070 */
[----:B------:R-:W-:Y:S01]  /*ff20*/  SHF.R.U32.HI R0, RZ, 0x8, R0 ;  /* 0x00000008ff007819 */ /* 0x000fe20000011600 */
[----:B------:R-:W-:Y:S02]  /*ff30*/  IMAD.MOV.U32 R88, RZ, RZ, R223 ;  /* 0x000000ffff587224 */ /* 0x000fe400078e00df */
[----:B------:R-:W-:Y:S01]  /*ff40*/  @!P0 HFMA2.BF16_V2 R128, -RZ.H0_H0, RZ.H0_H0, -R13.H0_H0 ;  /* 0x200000ffff808231 */ /* 0x000fe2000034090d */
[----:B------:R-:W-:Y:S01]  /*ff50*/  LOP3.LUT R0, R0, 0xffff, RZ, 0xc0, !PT ;  /* 0x0000ffff00007812 */ /* 0x000fe200078ec0ff */
[----:B------:R-:W-:Y:S01]  /*ff60*/  IMAD.MOV.U32 R223, RZ, RZ, R187 ;  /* 0x000000ffffdf7224 */ /* 0x000fe200078e00bb */
[----:B------:R-:W-:-:S02]  /*ff70*/  PRMT R187, R13, 0x5410, R12 ;  /* 0x000054100dbb7816 */ /* 0x000fc4000000000c */
[----:B------:R-:W-:Y:S02]  /*ff80*/  @!P0 PRMT R13, R128, 0x5410, RZ ;  /* 0x00005410800d8816 */ /* 0x000fe400000000ff */
[----:B------:R-:W-:Y:S01]  /*ff90*/  ISETP.GE.U32.AND P0, PT, R194, R0, PT ;  /* 0x00000000c200720c */ /* 0x000fe20003f06070 */
[----:B------:R-:W-:Y:S01]  /*ffa0*/  @!P1 HFMA2.BF16_V2 R124, -RZ.H0_H0, RZ.H0_H0, -R18.H0_H0 ;  /* 0x200000ffff7c9231 */ /* 0x000fe20000340912 */
[----:B------:R-:W-:Y:S02]  /*ffb0*/  LOP3.LUT R4, R4, 0xff, RZ, 0xc0, !PT ;  /* 0x000000ff04047812 */ /* 0x000fe400078ec0ff */
[----:B------:R-:W-:Y:S02]  /*ffc0*/  PRMT R156, R19, 0x5410, R18 ;  /* 0x00005410139c7816 */ /* 0x000fe40000000012 */
[----:B------:R-:W-:Y:S02]  /*ffd0*/  @!P1 PRMT R18, R124, 0x5410, RZ ;  /* 0x000054107c129816 */ /* 0x000fe400000000ff */
[----:B------:R-:W-:-:S02]  /*ffe0*/  ISETP.GE.U32.AND P1, PT, R194, R4, PT ;  /* 0x00000004c200720c */ /* 0x000fc40003f26070 */
[----:B------:R-:W-:-:S03]  /*fff0*/  SHF.R.U32.HI R0, RZ, 0x10, R2 ;  /* 0x00000010ff007819 */ /* 0x000fc60000011602 */
[----:B------:R-:W-:Y:S01]  /*10000*/  @!P0 HFMA2.BF16_V2 R129, -RZ.H0_H0, RZ.H0_H0, -R12.H0_H0 ;  /* 0x200000ffff818231 */ /* 0x000fe2000034090c */
[----:B------:R-:W-:Y:S02]  /*10010*/  SHF.R.U32.HI R2, RZ, 0x18, R2 ;  /* 0x00000018ff027819 */ /* 0x000fe40000011602 */
[----:B------:R-:W-:Y:S02]  /*10020*/  LOP3.LUT R5, R5, R234, R8, 0x96, !PT ;  /* 0x000000ea05057212 */ /* 0x000fe400078e9608 */
[----:B------:R-:W-:Y:S02]  /*10030*/  @!P0 PRMT R12, R129, 0x5410, RZ ;  /* 0x00005410810c8816 */ /* 0x000fe400000000ff */
[----:B------:R-:W-:Y:S01]  /*10040*/  ISETP.GE.U32.AND P0, PT, R194, R2, PT ;  /* 0x00000002c200720c */ /* 0x000fe20003f06070 */
[----:B------:R-:W-:Y:S01]  /*10050*/  @!P1 HFMA2.BF16_V2 R127, -RZ.H0_H0, RZ.H0_H0, -R15.H0_H0 ;  /* 0x200000ffff7f9231 */ /* 0x000fe2000034090f */
[----:B------:R-:W-:Y:S01]  /*10060*/  LOP3.LUT R0, R0, 0xff, RZ, 0xc0, !PT ;  /* 0x000000ff00007812 */ /* 0x000fe200078ec0ff */
[----:B------:R-:W-:-:S03]  /*10070*/  IMAD.WIDE.U32 R2, R5, -0x2daee0ad, RZ ;  /* 0xd2511f5305027825 */ /* 0x000fc600078e00ff */
[----:B------:R-:W-:Y:S02]  /*10080*/  @!P1 PRMT R15, R127, 0x5410, RZ ;  /* 0x000054107f0f9816 */ /* 0x000fe400000000ff */
[----:B------:R-:W-:Y:S02]  /*10090*/  ISETP.GE.U32.AND P1, PT, R194, R0, PT ;  /* 0x00000000c200720c */ /* 0x000fe40003f26070 */
[----:B------:R-:W-:-:S03]  /*100a0*/  LOP3.LUT R0, R3, R252, R44, 0x96, !PT ;  /* 0x000000fc03007212 */ /* 0x000fc600078e962c */
[----:B------:R-:W-:Y:S01]  /*100b0*/  @!P0 HFMA2.BF16_V2 R131, -RZ.H0_H0, RZ.H0_H0, -R10.H0_H0 ;  /* 0x200000ffff838231 */ /* 0x000fe2000034090a */
[----:B------:R-:W-:Y:S02]  /*100c0*/  LOP3.LUT R4, R0, 0xff, RZ, 0xc0, !PT ;  /* 0x000000ff00047812 */ /* 0x000fe400078ec0ff */
[----:B------:R-:W-:Y:S02]  /*100d0*/  PRMT R185, R11, 0x5410, R10 ;  /* 0x000054100bb97816 */ /* 0x000fe4000000000a */
[----:B------:R-:W-:Y:S02]  /*100e0*/  @!P0 PRMT R10, R131, 0x5410, RZ ;  /* 0x00005410830a8816 */ /* 0x000fe400000000ff */
[----:B------:R-:W-:Y:S02]  /*100f0*/  ISETP.GE.U32.AND P0, PT, R194, R4, PT ;  /* 0x00000004c200720c */ /* 0x000fe40003f06070 */
[----:B------:R-:W-:Y:S02]  /*10100*/  LOP3.LUT R4, R0, 0xffff, RZ, 0xc0, !PT ;  /* 0x0000ffff00047812 */ /* 0x000fe400078ec0ff */
[----:B------:R-:W-:-:S02]  /*10110*/  PRMT R9, R179, 0x7610, R9 ;  /* 0x00007610b3097816 */ /* 0x000fc40000000009 */
[----:B------:R-:W-:Y:S02]  /*10120*/  SHF.R.U32.HI R4, RZ, 0x8, R4 ;  /* 0x00000008ff047819 */ /* 0x000fe40000011604 */
[----:B------:R-:W-:Y:S02]  /*10130*/  PRMT R8, R179, 0x7632, R8 ;  /* 0x00007632b3087816 */ /* 0x000fe40000000008 */
[----:B------:R-:W-:-:S03]  /*10140*/  LOP3.LUT R4, R4, 0xffff, RZ, 0xc0, !PT ;  /* 0x0000ffff04047812 */ /* 0x000fc600078ec0ff */
[----:B------:R-:W-:Y:S01]  /*10150*/  @!P0 HFMA2.BF16_V2 R164, -RZ.H0_H0, RZ.H0_H0, -R9.H0_H0 ;  /* 0x200000ffffa48231 */ /* 0x000fe20000340909 */
[----:B------:R-:W-:-:S04]  /*10160*/  PRMT R202, R9, 0x5410, R8 ;  /* 0x0000541009ca7816 */ /* 0x000fc80000000008 */
[----:B------:R-:W-:Y:S02]  /*10170*/  @!P0 PRMT R9, R164, 0x5410, RZ ;  /* 0x00005410a4098816 */ /* 0x000fe400000000ff */
[----:B------:R-:W-:-:S13]  /*10180*/  ISETP.GE.U32.AND P0, PT, R194, R4, PT ;  /* 0x00000004c200720c */ /* 0x000fda0003f06070 */
[----:B------:R-:W-:-:S05]  /*10190*/  @!P0 HFMA2.BF16_V2 R165, -RZ.H0_H0, RZ.H0_H0, -R8.H0_H0 ;  /* 0x200000ffffa58231 */ /* 0x000fca0000340908 */
[----:B------:R-:W-:Y:S01]  /*101a0*/  @!P0 PRMT R8, R165, 0x5410, RZ ;  /* 0x00005410a5088816 */ /* 0x000fe200000000ff */
[----:B------:R-:W-:Y:S02]  /*101b0*/  IMAD.MOV.U32 R165, RZ, RZ, R95 ;  /* 0x000000ffffa57224 */ /* 0x000fe400078e005f */
[----:B------:R-:W4:Y:S01]  /*101c0*/  LDL R95, [R1+0x19c] ;  /* 0x00019c00015f7983 */ /* 0x000f220000100800 */
[--C-:B------:R-:W-:Y:S02]  /*101d0*/  SHF.R.U32.HI R4, RZ, 0x10, R0.reuse ;  /* 0x00000010ff047819 */ /* 0x100fe40000011600 */
[----:B------:R-:W-:-:S04]  /*101e0*/  SHF.R.U32.HI R0, RZ, 0x18, R0 ;  /* 0x00000018ff007819 */ /* 0x000fc80000011600 */
[----:B------:R-:W-:Y:S02]  /*101f0*/  ISETP.GE.U32.AND P0, PT, R194, R0, PT ;  /* 0x00000000c200720c */ /* 0x000fe40003f06070 */
[C---:B------:R-:W-:Y:S01]  /*10200*/  PRMT R6, R80.reuse, 0x7632, R6 ;  /* 0x0000763250067816 */ /* 0x040fe20000000006 */
[----:B------:R-:W-:Y:S01]  /*10210*/  IMAD.MOV.U32 R93, RZ, RZ, R228 ;  /* 0x000000ffff5d7224 */ /* 0x000fe200078e00e4 */
[----:B------:R-:W-:Y:S01]  /*10220*/  PRMT R7, R80, 0x7610, R7 ;  /* 0x0000761050077816 */ /* 0x000fe20000000007 */
[----:B------:R-:W-:Y:S01]  /*10230*/  IMAD.MOV.U32 R228, RZ, RZ, R227 ;  /* 0x000000ffffe47224 */ /* 0x000fe200078e00e3 */
[----:B------:R-:W-:Y:S01]  /*10240*/  LOP3.LUT R0, R2, 0xff, RZ, 0xc0, !PT ;  /* 0x000000ff02007812 */ /* 0x000fe200078ec0ff */
[----:B------:R-:W-:Y:S01]  /*10250*/  IMAD.MOV.U32 R227, RZ, RZ, R201 ;  /* 0x000000ffffe37224 */ /* 0x000fe200078e00c9 */
[----:B------:R-:W-:-:S05]  /*10260*/  PRMT R201, R7, 0x5410, R6 ;  /* 0x0000541007c97816 */ /* 0x000fca0000000006 */
[----:B------:R-:W-:-:S05]  /*10270*/  @!P0 HFMA2.BF16_V2 R166, -RZ.H0_H0, RZ.H0_H0, -R6.H0_H0 ;  /* 0x200000ffffa68231 */ /* 0x000fca0000340906 */
[----:B------:R-:W-:Y:S02]  /*10280*/  @!P0 PRMT R6, R166, 0x5410, RZ ;  /* 0x00005410a6068816 */ /* 0x000fe400000000ff */
[----:B------:R-:W-:Y:S01]  /*10290*/  ISETP.GE.U32.AND P0, PT, R194, R0, PT ;  /* 0x00000000c200720c */ /* 0x000fe20003f06070 */
[----:B------:R-:W-:Y:S01]  /*102a0*/  @!P1 HFMA2.BF16_V2 R130, -RZ.H0_H0, RZ.H0_H0, -R11.H0_H0 ;  /* 0x200000ffff829231 */ /* 0x000fe2000034090b */
[----:B------:R-:W-:Y:S02]  /*102b0*/  LOP3.LUT R0, R2, 0xffff, RZ, 0xc0, !PT ;  /* 0x0000ffff02007812 */ /* 0x000fe400078ec0ff */
[----:B------:R-:W-:Y:S02]  /*102c0*/  LOP3.LUT R4, R4, 0xff, RZ, 0xc0, !PT ;  /* 0x000000ff04047812 */ /* 0x000fe400078ec0ff */
[----:B------:R-:W-:Y:S02]  /*102d0*/  PRMT R5, R184, 0x7610, R5 ;  /* 0x00007610b8057816 */ /* 0x000fe40000000005 */
[----:B------:R-:W-:-:S02]  /*102e0*/  @!P1 PRMT R11, R130, 0x5410, RZ ;  /* 0x00005410820b9816 */ /* 0x000fc400000000ff */
[----:B------:R-:W-:Y:S02]  /*102f0*/  SHF.R.U32.HI R0, RZ, 0x8, R0 ;  /* 0x00000008ff007819 */ /* 0x000fe40000011600 */
[----:B------:R-:W-:Y:S01]  /*10300*/  ISETP.GE.U32.AND P1, PT, R194, R4, PT ;  /* 0x00000004c200720c */ /* 0x000fe20003f26070 */
[----:B------:R-:W-:Y:S01]  /*10310*/  @!P0 HFMA2.BF16_V2 R168, -RZ.H0_H0, RZ.H0_H0, -R5.H0_H0 ;  /* 0x200000ffffa88231 */ /* 0x000fe20000340905 */
[----:B------:R-:W-:Y:S01]  /*10320*/  PRMT R4, R184, 0x7632, R4 ;  /* 0x00007632b8047816 */ /* 0x000fe20000000004 */
[----:B------:R-:W-:Y:S01]  /*10330*/  IMAD.MOV.U32 R164, RZ, RZ, R94 ;  /* 0x000000ffffa47224 */ /* 0x000fe200078e005e */
[----:B------:R-:W-:Y:S01]  /*10340*/  LOP3.LUT R0, R0, 0xffff, RZ, 0xc0, !PT ;  /* 0x0000ffff00007812 */ /* 0x000fe200078ec0ff */
[----:B------:R-:W-:Y:S02]  /*10350*/  IMAD.MOV.U32 R94, RZ, RZ, R233 ;  /* 0x000000ffff5e7224 */ /* 0x000fe400078e00e9 */
[----:B------:R-:W-:Y:S01]  /*10360*/  IMAD.MOV.U32 R233, RZ, RZ, R200 ;  /* 0x000000ffffe97224 */ /* 0x000fe200078e00c8 */
[----:B------:R-:W-:-:S02]  /*10370*/  PRMT R200, R5, 0x5410, R4 ;  /* 0x0000541005c87816 */ /* 0x000fc40000000004 */
[----:B------:R-:W-:Y:S02]  /*10380*/  @!P0 PRMT R5, R168, 0x5410, RZ ;  /* 0x00005410a8058816 */ /* 0x000fe400000000ff */
[----:B------:R-:W-:Y:S02]  /*10390*/  ISETP.GE.U32.AND P0, PT, R194, R0, PT ;  /* 0x00000000c200720c */ /* 0x000fe40003f06070 */
[----:B------:R-:W-:-:S04]  /*103a0*/  SHF.R.U32.HI R0, RZ, 0x10, R2 ;  /* 0x00000010ff007819 */ /* 0x000fc80000011602 */
[----:B------:R-:W-:-:S07]  /*103b0*/  LOP3.LUT R0, R0, 0xff, RZ, 0xc0, !PT ;  /* 0x000000ff00007812 */ /* 0x000fce00078ec0ff */
[----:B------:R-:W-:-:S05]  /*103c0*/  @!P0 HFMA2.BF16_V2 R169, -RZ.H0_H0, RZ.H0_H0, -R4.H0_H0 ;  /* 0x200000ffffa98231 */ /* 0x000fca0000340904 */
[----:B------:R-:W-:Y:S02]  /*103d0*/  @!P0 PRMT R4, R169, 0x5410, RZ ;  /* 0x00005410a9048816 */ /* 0x000fe400000000ff */
[----:B------:R-:W-:Y:S01]  /*103e0*/  ISETP.GE.U32.AND P0, PT, R194, R0, PT ;  /* 0x00000000c200720c */ /* 0x000fe20003f06070 */
[----:B------:R-:W-:Y:S01]  /*103f0*/  @!P1 HFMA2.BF16_V2 R167, -RZ.H0_H0, RZ.H0_H0, -R7.H0_H0 ;  /* 0x200000ffffa79231 */ /* 0x000fe20000340907 */
[----:B------:R-:W-:Y:S01]  /*10400*/  SHF.R.U32.HI R2, RZ, 0x18, R2 ;  /* 0x00000018ff027819 */ /* 0x000fe20000011602 */
[----:B------:R-:W-:Y:S01]  /*10410*/  ST.E.U16 [R34.64+-0x80], R176 ;  /* 0xffff80b022007985 */ /* 0x000fe2000c101504 */
[----:B---3--:R-:W-:-:S03]  /*10420*/  IADD3 R45, R116, 0x4, RZ ;  /* 0x00000004742d7810 */ /* 0x008fc60007ffe0ff */
[----:B------:R-:W-:Y:S06]  /*10430*/  ST.E.U16 [R34.64+-0x7e], R111 ;  /* 0xffff826f22007985 */ /* 0x000fec000c101504 */
[----:B------:R-:W-:Y:S01]  /*10440*/  @!P0 HFMA2.BF16_V2 R170, -RZ.H0_H0, RZ.H0_H0, -R50.H0_H0 ;  /* 0x200000ffffaa8231 */ /* 0x000fe20000340932 */
[----:B------:R-:W-:Y:S01]  /*10450*/  ST.E.U16 [R32.64+-0x80], R178 ;  /* 0xffff80b220007985 */ /* 0x000fe2000c101504 */
[----:B------:R-:W-:-:S03]  /*10460*/  @P0 PRMT R44, R50, 0x7610, R44 ;  /* 0x00007610322c0816 */ /* 0x000fc6000000002c */
[----:B------:R-:W-:Y:S01]  /*10470*/  ST.E.U16 [R32.64+-0x7e], R177 ;  /* 0xffff82b120007985 */ /* 0x000fe2000c101504 */
[----:B------:R-:W-:-:S03]  /*10480*/  @!P0 PRMT R44, R170, 0x5410, RZ ;  /* 0x00005410aa2c8816 */ /* 0x000fc600000000ff */
[----:B------:R-:W-:Y:S01]  /*10490*/  ST.E.U16 [R30.64+-0x80], R43 ;  /* 0xffff802b1e007985 */ /* 0x000fe2000c101504 */
[----:B------:R-:W-:-:S03]  /*104a0*/  ISETP.GE.U32.AND P0, PT, R194, R2, PT ;  /* 0x00000002c200720c */ /* 0x000fc60003f06070 */
[----:B------:R-:W-:Y:S01]  /*104b0*/  ST.E.U16 [R30.64+-0x7e], R42 ;  /* 0xffff822a1e007985 */ /* 0x000fe2000c101504 */
[----:B------:R-:W-:-:S03]  /*104c0*/  @!P1 PRMT R7, R167, 0x5410, RZ ;  /* 0x00005410a7079816 */ /* 0x000fc600000000ff */
[----:B--2---:R-:W-:Y:S01]  /*104d0*/  ST.E.U16 [R28.64+-0x80], R40 ;  /* 0xffff80281c007985 */ /* 0x004fe2000c101504 */
[----:B------:R-:W-:-:S03]  /*104e0*/  IMAD.WIDE.U32 R166, R45, -0x326172a9, RZ ;  /* 0xcd9e8d572da67825 */ /* 0x000fc600078e00ff */
[----:B------:R-:W-:Y:S04]  /*104f0*/  ST.E.U16 [R28.64+-0x7e], R39 ;  /* 0xffff82271c007985 */ /* 0x000fe8000c101504 */
        /* <DEDUP_REMOVED lines=9> */
[----:B------:R-:W-:Y:S01]  /*10590*/  ST.E.U16 [R34.64+-0x5e], R101 ;  /* 0xffffa26522007985 */ /* 0x000fe2000c101504 */
[----:B------:R-:W-:-:S03]  /*105a0*/  PRMT R0, R50, 0x7632, R0 ;  /* 0x0000763232007816 */ /* 0x000fc60000000000 */
[----:B------:R-:W-:Y:S04]  /*105b0*/  ST.E.U16 [R32.64+-0x60], R104 ;  /* 0xffffa06820007985 */ /* 0x000fe8000c101504 */
[----:B------:R-:W-:Y:S04]  /*105c0*/  ST.E.U16 [R32.64+-0x5e], R103 ;  /* 0xffffa26720007985 */ /* 0x000fe8000c101504 */
[----:B------:R-:W-:Y:S01]  /*105d0*/  ST.E.U16 [R30.64+-0x5e], R24 ;  /* 0xffffa2181e007985 */ /* 0x000fe2000c101504 */
[----:B------:R-:W-:-:S03]  /*105e0*/  @!P0 HFMA2.BF16_V2 R171, -RZ.H0_H0, RZ.H0_H0, -R0.H0_H0 ;  /* 0x200000ffffab8231 */ /* 0x000fc60000340900 */
[----:B------:R1:W-:Y:S01]  /*105f0*/  ST.E.U16 [R30.64+-0x60], R25 ;  /* 0xffffa0191e007985 */ /* 0x0003e2000c101504 */
[----:B------:R-:W-:-:S03]  /*10600*/  PRMT R184, R50, 0x5410, R0 ;  /* 0x0000541032b87816 */ /* 0x000fc60000000000 */
[----:B------:R-:W-:Y:S01]  /*10610*/  STL [R1+0x40], R45 ;  /* 0x0000402d01007387 */ /* 0x000fe20000100800 */
[----:B------:R-:W-:-:S03]  /*10620*/  @!P0 PRMT R0, R171, 0x5410, RZ ;  /* 0x00005410ab008816 */ /* 0x000fc600000000ff */
[----:B------:R-:W-:Y:S01]  /*10630*/  STL.64 [R1+0x100], R166 ;  /* 0x000100a601007387 */ /* 0x000fe20000100a00 */
[----:B------:R-:W-:Y:S02]  /*10640*/  IMAD.MOV.U32 R170, RZ, RZ, R188 ;  /* 0x000000ffffaa7224 */ /* 0x000fe400078e00bc */
[----:B------:R-:W-:Y:S01]  /*10650*/  IMAD.MOV.U32 R171, RZ, RZ, R190 ;  /* 0x000000ffffab7224 */ /* 0x000fe200078e00be */
[----:B-1----:R-:W-:Y:S02]  /*10660*/  IADD3 R25, R181, -0x4498517b, RZ ;  /* 0xbb67ae85b5197810 */ /* 0x002fe40007ffe0ff */
[----:B------:R-:W2:Y:S01]  /*10670*/  LDL.LU.64 R180, [R1+0x280] ;  /* 0x0002800001b47983 */ /* 0x000ea20000300a00 */
[----:B----4-:R-:W-:-:S05]  /*10680*/  LOP3.LUT R24, R95, R167, RZ, 0x3c, !PT ;  /* 0x000000a75f187212 */ /* 0x010fca00078e3cff */
[----:B------:R-:W-:-:S05]  /*10690*/  IMAD.WIDE.U32 R110, R24, -0x2daee0ad, RZ ;  /* 0xd2511f53186e7825 */ /* 0x000fca00078e00ff */
[----:B------:R-:W-:Y:S04]  /*106a0*/  STL.64 [R1+0x8], R110 ;  /* 0x0000086e01007387 */ /* 0x000fe80000100a00 */
[----:B------:R-:W-:Y:S04]  /*106b0*/  STL [R1+0x38], R25 ;  /* 0x0000381901007387 */ /* 0x000fe80000100800 */
[----:B------:R-:W3:Y:S04]  /*106c0*/  LDL.LU R188, [R1+0x27c] ;  /* 0x00027c0001bc7983 */ /* 0x000ee80000300800 */
[----:B------:R-:W4:Y:S01]  /*106d0*/  LDL.LU R190, [R1+0x278] ;  /* 0x0002780001be7983 */ /* 0x000f220000300800 */
[----:B------:R-:W-:-:S05]  /*106e0*/  LOP3.LUT R2, R49, R198, R166, 0x96, !PT ;  /* 0x000000c631027212 */ /* 0x000fca00078e96a6 */
[----:B------:R-:W-:Y:S01]  /*106f0*/  IMAD.WIDE.U32 R2, R2, -0x2daee0ad, RZ ;  /* 0xd2511f5302027825 */ /* 0x000fe200078e00ff */
[----:B------:R-:W-:-:S04]  /*10700*/  @!P5 HFMA2.BF16_V2 R122, -RZ.H0_H0, RZ.H0_H0, -R19.H0_H0 ;  /* 0x200000ffff7ad231 */ /* 0x000fc80000340913 */
[----:B------:R-:W-:Y:S02]  /*10710*/  LOP3.LUT R21, R21, R192, R2, 0x96, !PT ;  /* 0x000000c015157212 */ /* 0x000fe400078e9602 */
[----:B------:R-:W-:Y:S02]  /*10720*/  LOP3.LUT R2, R3, R193, R110, 0x96, !PT ;  /* 0x000000c103027212 */ /* 0x000fe400078e966e */
[----:B------:R-:W-:Y:S01]  /*10730*/  LOP3.LUT R3, R111, R25, R164, 0x96, !PT ;  /* 0x000000196f037212 */ /* 0x000fe200078e96a4 */
[----:B------:R-:W-:Y:S01]  /*10740*/  IMAD.MOV.U32 R168, RZ, RZ, R94 ;  /* 0x000000ffffa87224 */ /* 0x000fe200078e005e */
[----:B------:R-:W-:Y:S01]  /*10750*/  @!P5 PRMT R19, R122, 0x5410, RZ ;  /* 0x000054107a13d816 */ /* 0x000fe200000000ff */
[----:B------:R-:W-:Y:S01]  /*10760*/  IMAD.MOV.U32 R94, RZ, RZ, R92 ;  /* 0x000000ffff5e7224 */ /* 0x000fe200078e005c */
[----:B------:R-:W-:Y:S01]  /*10770*/  ST.E.U16 [R28.64+-0x60], R23 ;  /* 0xffffa0171c007985 */ /* 0x000fe2000c101504 */
[----:B------:R-:W-:Y:S02]  /*10780*/  IMAD.MOV.U32 R92, RZ, RZ, R249 ;  /* 0x000000ffff5c7224 */ /* 0x000fe400078e00f9 */
[----:B------:R-:W-:Y:S01]  /*10790*/  IMAD.MOV.U32 R95, RZ, RZ, R248 ;  /* 0x000000ffff5f7224 */ /* 0x000fe200078e00f8 */
[----:B------:R-:W-:Y:S01]  /*107a0*/  ST.E.U16 [R28.64+-0x5e], R22 ;  /* 0xffffa2161c007985 */ /* 0x000fe2000c101504 */
[----:B------:R-:W-:-:S03]  /*107b0*/  IMAD.WIDE.U32 R248, R3, -0x326172a9, RZ ;  /* 0xcd9e8d5703f87825 */ /* 0x000fc600078e00ff */
[----:B------:R1:W-:Y:S01]  /*107c0*/  ST.E.U16 [R34.64+-0x50], R51 ;  /* 0xffffb03322007985 */ /* 0x0003e2000c101504 */
[----:B------:R-:W-:-:S03]  /*107d0*/  IMAD.WIDE.U32 R2, R2, -0x326172a9, RZ ;  /* 0xcd9e8d5702027825 */ /* 0x000fc600078e00ff */
[----:B------:R-:W-:Y:S01]  /*107e0*/  ST.E.U16 [R34.64+-0x4e], R66 ;  /* 0xffffb24222007985 */ /* 0x000fe2000c101504 */
[----:B------:R-:W-:-:S03]  /*107f0*/  IMAD.WIDE.U32 R48, R21, -0x326172a9, RZ ;  /* 0xcd9e8d5715307825 */ /* 0x000fc600078e00ff */
[----:B------:R-:W-:Y:S04]  /*10800*/  ST.E.U16 [R32.64+-0x50], R100 ;  /* 0xffffb06420007985 */ /* 0x000fe8000c101504 */
[----:B------:R-:W-:Y:S01]  /*10810*/  ST.E.U16 [R32.64+-0x4e], R67 ;  /* 0xffffb24320007985 */ /* 0x000fe2000c101504 */
[----:B------:R-:W-:-:S03]  /*10820*/  LOP3.LUT R3, R3, R191, R248, 0x96, !PT ;  /* 0x000000bf03037212 */ /* 0x000fc600078e96f8 */
[----:B------:R-:W-:Y:S01]  /*10830*/  ST.E.U16 [R30.64+-0x50], R36 ;  /* 0xffffb0241e007985 */ /* 0x000fe2000c101504 */
[----:B------:R-:W-:-:S03]  /*10840*/  LOP3.LUT R21, R49, R189, R2, 0x96, !PT ;  /* 0x000000bd31157212 */ /* 0x000fc600078e9602 */
        /* <DEDUP_REMOVED lines=9> */
[----:B------:R-:W-:-:S03]  /*108e0*/  IMAD.WIDE.U32 R2, R3, -0x2daee0ad, RZ ;  /* 0xd2511f5303027825 */ /* 0x000fc600078e00ff */
[----:B------:R-:W-:Y:S01]  /*108f0*/  ST.E.U16 [R28.64+-0x40], R15 ;  /* 0xffffc00f1c007985 */ /* 0x000fe2000c101504 */
[----:B-1----:R-:W-:-:S03]  /*10900*/  IMAD.WIDE.U32 R50, R21, -0x2daee0ad, RZ ;  /* 0xd2511f5315327825 */ /* 0x002fc600078e00ff */
        /* <DEDUP_REMOVED lines=9> */
[----:B------:R-:W-:-:S03]  /*109a0*/  LOP3.LUT R2, R51, R231, R2, 0x96, !PT ;  /* 0x000000e733027212 */ /* 0x000fc600078e9602 */
        /* <DEDUP_REMOVED lines=8> */
[----:B------:R1:W-:Y:S04]  /*10a30*/  ST.E.U16 [R28.64+-0x1e], R6 ;  /* 0xffffe2061c007985 */ /* 0x0003e8000c101504 */
[----:B------:R-:W-:Y:S04]  /*10a40*/  ST.E.U16 [R34.64+-0x10], R53 ;  /* 0xfffff03522007985 */ /* 0x000fe8000c101504 */
[----:B------:R-:W-:Y:S01]  /*10a50*/  ST.E.U16 [R34.64+-0xe], R52 ;  /* 0xfffff23422007985 */ /* 0x000fe2000c101504 */
[----:B------:R-:W-:-:S03]  /*10a60*/  IMAD.WIDE.U32 R2, R2, -0x326172a9, RZ ;  /* 0xcd9e8d5702027825 */ /* 0x000fc600078e00ff */
[----:B------:R-:W-:Y:S04]  /*10a70*/  ST.E.U16 [R32.64+-0x10], R47 ;  /* 0xfffff02f20007985 */ /* 0x000fe8000c101504 */
[----:B------:R-:W-:Y:S04]  /*10a80*/  ST.E.U16 [R32.64+-0xe], R46 ;  /* 0xfffff22e20007985 */ /* 0x000fe8000c101504 */
[----:B------:R2:W-:Y:S04]  /*10a90*/  ST.E.U16 [R30.64+-0x10], R5 ;  /* 0xfffff0051e007985 */ /* 0x0005e8000c101504 */
[----:B------:R2:W-:Y:S04]  /*10aa0*/  ST.E.U16 [R30.64+-0xe], R4 ;  /* 0xfffff2041e007985 */ /* 0x0005e8000c101504 */
[----:B------:R-:W-:Y:S04]  /*10ab0*/  ST.E.U16 [R28.64+-0x10], R44 ;  /* 0xfffff02c1c007985 */ /* 0x000fe8000c101504 */
[----:B------:R2:W-:Y:S01]  /*10ac0*/  ST.E.U16 [R28.64+-0xe], R0 ;  /* 0xfffff2001c007985 */ /* 0x0005e2000c101504 */
[----:B------:R-:W-:Y:S01]  /*10ad0*/  IMAD.WIDE.U32 R22, R20, -0x326172a9, RZ ;  /* 0xcd9e8d5714167825 */ /* 0x000fe200078e00ff */
[----:B-1----:R-:W-:-:S02]  /*10ae0*/  LOP3.LUT R6, R2, 0xff, RZ, 0xc0, !PT ;  /* 0x000000ff02067812 */ /* 0x002fc400078ec0ff */
[----:B--2---:R-:W-:Y:S02]  /*10af0*/  SHF.R.U32.HI R5, RZ, 0x10, R2 ;  /* 0x00000010ff057819 */ /* 0x004fe40000011602 */
[----:B------:R-:W-:-:S04]  /*10b00*/  LOP3.LUT R4, R2, 0xffff, RZ, 0xc0, !PT ;  /* 0x0000ffff02047812 */ /* 0x000fc800078ec0ff */
[----:B------:R-:W-:Y:S02]  /*10b10*/  SHF.R.U32.HI R4, RZ, 0x8, R4 ;  /* 0x00000008ff047819 */ /* 0x000fe40000011604 */
[----:B------:R-:W-:Y:S02]  /*10b20*/  LOP3.LUT R0, R3, R232, R22, 0x96, !PT ;  /* 0x000000e803007212 */ /* 0x000fe400078e9616 */
[----:B------:R-:W-:Y:S02]  /*10b30*/  SHF.R.U32.HI R3, RZ, 0x18, R2 ;  /* 0x00000018ff037819 */ /* 0x000fe40000011602 */
[----:B------:R-:W-:Y:S02]  /*10b40*/  LOP3.LUT R2, R5, 0xff, RZ, 0xc0, !PT ;  /* 0x000000ff05027812 */ /* 0x000fe400078ec0ff */
[----:B------:R-:W-:Y:S02]  /*10b50*/  PRMT R8, R6, 0x5410, R4 ;  /* 0x0000541006087816 */ /* 0x000fe40000000004 */
[----:B------:R-:W-:-:S02]  /*10b60*/  PRMT R6, R2, 0x5410, R3 ;  /* 0x0000541002067816 */ /* 0x000fc40000000003 */
[C---:B------:R-:W-:Y:S02]  /*10b70*/  LOP3.LUT R4, R0.reuse, 0xffff, RZ, 0xc0, !PT ;  /* 0x0000ffff00047812 */ /* 0x040fe400078ec0ff */
[----:B------:R-:W-:Y:S02]  /*10b80*/  SHF.R.U32.HI R2, RZ, 0x10, R0 ;  /* 0x00000010ff027819 */ /* 0x000fe40000011600 */
[----:B------:R-:W-:Y:S02]  /*10b90*/  LOP3.LUT R3, R0, 0xff, RZ, 0xc0, !PT ;  /* 0x000000ff00037812 */ /* 0x000fe400078ec0ff */
[----:B------:R-:W-:Y:S02]  /*10ba0*/  SHF.R.U32.HI R4, RZ, 0x8, R4 ;  /* 0x00000008ff047819 */ /* 0x000fe40000011604 */
[----:B------:R-:W-:Y:S02]  /*10bb0*/  SHF.R.U32.HI R7, RZ, 0x18, R0 ;  /* 0x00000018ff077819 */ /* 0x000fe40000011600 */
[----:B------:R-:W-:Y:S01]  /*10bc0*/  LOP3.LUT R5, R2, 0xff, RZ, 0xc0, !PT ;  /* 0x000000ff02057812 */ /* 0x000fe200078ec0ff */
[----:B------:R-:W-:Y:S01]  /*10bd0*/  IMAD.MOV.U32 R169, RZ, RZ, R93 ;  /* 0x000000ffffa97224 */ /* 0x000fe200078e005d */
[----:B------:R-:W-:Y:S01]  /*10be0*/  PRMT R3, R3, 0x5410, R4 ;  /* 0x0000541003037816 */ /* 0x000fe20000000004 */
[----:B------:R-:W-:Y:S01]  /*10bf0*/  IMAD.MOV.U32 R93, RZ, RZ, R223 ;  /* 0x000000ffff5d7224 */ /* 0x000fe200078e00df */
[----:B------:R-:W-:-:S02]  /*10c00*/  PRMT R223, R194, 0x7054, R194 ;  /* 0x00007054c2df7816 */ /* 0x000fc400000000c2 */
[----:B------:R-:W-:-:S03]  /*10c10*/  PRMT R5, R5, 0x5410, R7 ;  /* 0x0000541005057816 */ /* 0x000fc60000000007 */
[--C-:B------:R-:W-:Y:S02]  /*10c20*/  HSET2.LE.AND R0, R8, R223.reuse, PT ;  /* 0x000000df08007233 */ /* 0x100fe40003803000 */
[--C-:B------:R-:W-:Y:S02]  /*10c30*/  HSET2.LE.AND R2, R6, R223.reuse, PT ;  /* 0x000000df06027233 */ /* 0x100fe40003803000 */
[--C-:B------:R-:W-:Y:S02]  /*10c40*/  HSET2.LE.AND R3, R3, R223.reuse, PT ;  /* 0x000000df03037233 */ /* 0x100fe40003803000 */
[----:B------:R-:W-:Y:S01]  /*10c50*/  HSET2.LE.AND R5, R5, R223, PT ;  /* 0x000000df05057233 */ /* 0x000fe20003803000 */
[----:B------:R-:W-:Y:S02]  /*10c60*/  LOP3.LUT R6, R69, R0, RZ, 0xc0, !PT ;  /* 0x0000000045067212 */ /* 0x000fe400078ec0ff */
[----:B------:R-:W-:Y:S02]  /*10c70*/  LOP3.LUT R7, R68, R2, RZ, 0xc0, !PT ;  /* 0x0000000244077212 */ /* 0x000fe400078ec0ff */
[----:B------:R-:W-:-:S02]  /*10c80*/  LOP3.LUT R4, R71, R3, RZ, 0xc0, !PT ;  /* 0x0000000347047212 */ /* 0x000fc400078ec0ff */
[----:B------:R-:W-:Y:S01]  /*10c90*/  LOP3.LUT R5, R70, R5, RZ, 0xc0, !PT ;  /* 0x0000000546057212 */ /* 0x000fe200078ec0ff */
[----:B---3--:R-:W1:Y:S04]  /*10ca0*/  LDSM.16.MT88.4 R24, [R188+0xa000] ;  /* 0x00a00000bc18783b */ /* 0x008e680000004200 */
[----:B----4-:R-:W2:Y:S01]  /*10cb0*/  LDSM.16.MT88.4 R40, [R190+0x9000] ;  /* 0x00900000be28783b */ /* 0x010ea20000004200 */
[----:B------:R-:W-:Y:S02]  /*10cc0*/  IMAD.MOV.U32 R60, RZ, RZ, R237 ;  /* 0x000000ffff3c7224 */ /* 0x000fe400078e00ed */
[----:B------:R-:W-:Y:S01]  /*10cd0*/  IMAD.MOV.U32 R61, RZ, RZ, R238 ;  /* 0x000000ffff3d7224 */ /* 0x000fe200078e00ee */
[----:B------:R-:W3:Y:S01]  /*10ce0*/  LDSM.16.MT88.4 R44, [R188+0x9000] ;  /* 0x00900000bc2c783b */ /* 0x000ee20000004200 */
[----:B------:R-:W-:-:S02]  /*10cf0*/  IMAD.MOV.U32 R62, RZ, RZ, R239 ;  /* 0x000000ffff3e7224 */ /* 0x000fc400078e00ef */
[----:B------:R-:W-:Y:S01]  /*10d00*/  IMAD.MOV.U32 R63, RZ, RZ, R197 ;  /* 0x000000ffff3f7224 */ /* 0x000fe200078e00c5 */
[----:B------:R-:W4:Y:S04]  /*10d10*/  LDSM.16.MT88.4 R12, [R190+0xa000] ;  /* 0x00a00000be0c783b */ /* 0x000f280000004200 */
[----:B------:R-:W3:Y:S04]  /*10d20*/  LDSM.16.MT88.4 R16, [R188+0xb000] ;  /* 0x00b00000bc10783b */ /* 0x000ee80000004200 */
[----:B------:R-:W3:Y:S01]  /*10d30*/  LDSM.16.MT88.4 R56, [R190+0xb000] ;  /* 0x00b00000be38783b */ /* 0x000ee20000004200 */
[C---:B-1----:R-:W-:Y:S08]  /*10d40*/  HMMA.16816.F32.BF16 R100, R4.reuse, R26, R144 ;  /* 0x0000001a0464723c */ /* 0x042ff00000041890 */
[----:B--2---:R-:W-:Y:S01]  /*10d50*/  HMMA.16816.F32.BF16 R128, R4, R40, R132 ;  /* 0x000000280480723c */ /* 0x004fe20000041884 */
[----:B------:R-:W2:Y:S01]  /*10d60*/  LDL.LU R132, [R1+0x70] ;  /* 0x0000700001847983 */ /* 0x000ea20000300800 */
[----:B------:R-:W-:-:S05]  /*10d70*/  IMAD.MOV.U32 R144, RZ, RZ, R209 ;  /* 0x000000ffff907224 */ /* 0x000fca00078e00d1 */
[----:B------:R-:W-:Y:S02]  /*10d80*/  IMAD.MOV.U32 R133, RZ, RZ, R240 ;  /* 0x000000ffff857224 */ /* 0x000fe400078e00f0 */
[----:B------:R-:W2:Y:S01]  /*10d90*/  LDL.LU R240, [R1+0x274] ;  /* 0x0002740001f07983 */ /* 0x000ea20000300800 */
[----:B------:R-:W-:Y:S02]  /*10da0*/  IMAD.MOV.U32 R134, RZ, RZ, R173 ;  /* 0x000000ffff867224 */ /* 0x000fe400078e00ad */
[----:B------:R-:W-:Y:S01]  /*10db0*/  IMAD.MOV.U32 R135, RZ, RZ, R172 ;  /* 0x000000ffff877224 */ /* 0x000fe200078e00ac */
[----:B------:R-:W2:Y:S01]  /*10dc0*/  LDL.LU R173, [R1+0x270] ;  /* 0x0002700001ad7983 */ /* 0x000ea20000300800 */
[----:B------:R-:W-:-:S03]  /*10dd0*/  IMAD.MOV.U32 R145, RZ, RZ, R210 ;  /* 0x000000ffff917224 */ /* 0x000fc600078e00d2 */
[----:B------:R-:W2:Y:S01]  /*10de0*/  LDL.LU R172, [R1+0x26c] ;  /* 0x00026c0001ac7983 */ /* 0x000ea20000300800 */
[----:B------:R-:W-:-:S03]  /*10df0*/  IMAD.MOV.U32 R146, RZ, RZ, R211 ;  /* 0x000000ffff927224 */ /* 0x000fc600078e00d3 */
[----:B------:R-:W2:Y:S01]  /*10e00*/  LDL.LU R209, [R1+0x268] ;  /* 0x0002680001d17983 */ /* 0x000ea20000300800 */
[----:B------:R-:W-:-:S03]  /*10e10*/  IMAD.MOV.U32 R147, RZ, RZ, R212 ;  /* 0x000000ffff937224 */ /* 0x000fc600078e00d4 */
[----:B------:R-:W2:Y:S04]  /*10e20*/  LDL.LU R210, [R1+0x264] ;  /* 0x0002640001d27983 */ /* 0x000ea80000300800 */
[----:B------:R-:W2:Y:S04]  /*10e30*/  LDL.LU R211, [R1+0x260] ;  /* 0x0002600001d37983 */ /* 0x000ea80000300800 */
[----:B------:R-:W2:Y:S04]  /*10e40*/  LDL.LU R212, [R1+0x25c] ;  /* 0x00025c0001d47983 */ /* 0x000ea80000300800 */
[----:B------:R-:W2:Y:S04]  /*10e50*/  LDL.LU R237, [R1+0x258] ;  /* 0x0002580001ed7983 */ /* 0x000ea80000300800 */
[----:B------:R-:W2:Y:S04]  /*10e60*/  LDL.LU R238, [R1+0x254] ;  /* 0x0002540001ee7983 */ /* 0x000ea80000300800 */
[----:B------:R-:W2:Y:S04]  /*10e70*/  LDL.LU R239, [R1+0x250] ;  /* 0x0002500001ef7983 */ /* 0x000ea80000300800 */
[----:B------:R-:W2:Y:S01]  /*10e80*/  LDL.LU R197, [R1+0x24c] ;  /* 0x00024c0001c57983 */ /* 0x000ea20000300800 */
[----:B------:R-:W-:-:S02]  /*10e90*/  LOP3.LUT R2, R181, R193, R204, 0x96, !PT ;  /* 0x000000c1b5027212 */ /* 0x000fc400078e96cc */
        /* <DEDUP_REMOVED lines=11> */
[----:B------:R-:W-:Y:S02]  /*10f50*/  LOP3.LUT R0, R3, R232, R36, 0x96, !PT ;  /* 0x000000e803007212 */ /* 0x000fe400078e9624 */
[----:B------:R-:W-:Y:S02]  /*10f60*/  LOP3.LUT R3, R2, 0xffff, RZ, 0xc0, !PT ;  /* 0x0000ffff02037812 */ /* 0x000fe400078ec0ff */
[C---:B------:R-:W-:Y:S02]  /*10f70*/  LOP3.LUT R8, R0.reuse, 0xffff, RZ, 0xc0, !PT ;  /* 0x0000ffff00087812 */ /* 0x040fe400078ec0ff */
[--C-:B------:R-:W-:Y:S02]  /*10f80*/  SHF.R.U32.HI R9, RZ, 0x10, R0.reuse ;  /* 0x00000010ff097819 */ /* 0x100fe40000011600 */
[----:B------:R-:W-:Y:S02]  /*10f90*/  LOP3.LUT R22, R0, 0xff, RZ, 0xc0, !PT ;  /* 0x000000ff00167812 */ /* 0x000fe400078ec0ff */
[----:B------:R-:W-:-:S02]  /*10fa0*/  SHF.R.U32.HI R21, RZ, 0x18, R0 ;  /* 0x00000018ff157819 */ /* 0x000fc40000011600 */
[----:B------:R-:W-:Y:S02]  /*10fb0*/  SHF.R.U32.HI R0, RZ, 0x8, R3 ;  /* 0x00000008ff007819 */ /* 0x000fe40000011603 */
[----:B------:R-:W-:Y:S02]  /*10fc0*/  SHF.R.U32.HI R3, RZ, 0x8, R8 ;  /* 0x00000008ff037819 */ /* 0x000fe40000011608 */
[----:B------:R-:W-:Y:S02]  /*10fd0*/  LOP3.LUT R8, R9, 0xff, RZ, 0xc0, !PT ;  /* 0x000000ff09087812 */ /* 0x000fe400078ec0ff */
[----:B------:R-:W-:Y:S02]  /*10fe0*/  LOP3.LUT R10, R2, 0xff, RZ, 0xc0, !PT ;  /* 0x000000ff020a7812 */ /* 0x000fe400078ec0ff */
[--C-:B------:R-:W-:Y:S02]  /*10ff0*/  SHF.R.U32.HI R11, RZ, 0x10, R2.reuse ;  /* 0x00000010ff0b7819 */ /* 0x100fe40000011602 */
[----:B------:R-:W-:-:S02]  /*11000*/  SHF.R.U32.HI R20, RZ, 0x18, R2 ;  /* 0x00000018ff147819 */ /* 0x000fc40000011602 */
[----:B------:R-:W-:Y:S02]  /*11010*/  PRMT R2, R8, 0x5410, R21 ;  /* 0x0000541008027816 */ /* 0x000fe40000000015 */
[----:B------:R-:W-:Y:S02]  /*11020*/  PRMT R9, R10, 0x5410, R0 ;  /* 0x000054100a097816 */ /* 0x000fe40000000000 */
[----:B------:R-:W-:Y:S01]  /*11030*/  LOP3.LUT R11, R11, 0xff, RZ, 0xc0, !PT ;  /* 0x000000ff0b0b7812 */ /* 0x000fe200078ec0ff */
[--C-:B------:R-:W-:Y:S01]  /*11040*/  HSET2.LE.AND R2, R2, R223.reuse, PT ;  /* 0x000000df02027233 */ /* 0x100fe20003803000 */
[----:B------:R-:W-:Y:S01]  /*11050*/  PRMT R0, R22, 0x5410, R3 ;  /* 0x0000541016007816 */ /* 0x000fe20000000003 */
[----:B------:R-:W-:Y:S01]  /*11060*/  HSET2.LE.AND R3, R9, R223, PT ;  /* 0x000000df09037233 */ /* 0x000fe20003803000 */
[----:B------:R-:W-:-:S03]  /*11070*/  PRMT R11, R11, 0x5410, R20 ;  /* 0x000054100b0b7816 */ /* 0x000fc60000000014 */
[--C-:B------:R-:W-:Y:S02]  /*11080*/  HSET2.LE.AND R0, R0, R223.reuse, PT ;  /* 0x000000df00007233 */ /* 0x100fe40003803000 */
[----:B------:R-:W-:Y:S01]  /*11090*/  HSET2.LE.AND R11, R11, R223, PT ;  /* 0x000000df0b0b7233 */ /* 0x000fe20003803000 */
[----:B---3--:R-:W-:Y:S01]  /*110a0*/  HMMA.16816.F32.BF16 R120, R4, R46, R136 ;  /* 0x0000002e0478723c */ /* 0x008fe20000041888 */
[----:B------:R-:W-:Y:S02]  /*110b0*/  IMAD.MOV.U32 R176, RZ, RZ, R91 ;  /* 0x000000ffffb07224 */ /* 0x000fe400078e005b */
[----:B------:R-:W-:-:S04]  /*110c0*/  IMAD.MOV.U32 R177, RZ, RZ, R90 ;  /* 0x000000ffffb17224 */ /* 0x000fc800078e005a */
[----:B------:R-:W-:Y:S02]  /*110d0*/  IMAD.MOV.U32 R136, RZ, RZ, R229 ;  /* 0x000000ffff887224 */ /* 0x000fe400078e00e5 */
[----:B------:R-:W-:Y:S02]  /*110e0*/  IMAD.MOV.U32 R137, RZ, RZ, R236 ;  /* 0x000000ffff897224 */ /* 0x000fe400078e00ec */
[----:B------:R-:W-:Y:S02]  /*110f0*/  IMAD.MOV.U32 R138, RZ, RZ, R235 ;  /* 0x000000ffff8a7224 */ /* 0x000fe400078e00eb */
[----:B------:R-:W-:Y:S01]  /*11100*/  IMAD.MOV.U32 R139, RZ, RZ, R83 ;  /* 0x000000ffff8b7224 */ /* 0x000fe200078e0053 */
[----:B------:R-:W-:Y:S01]  /*11110*/  HMMA.16816.F32.BF16 R124, R4, R44, R140 ;  /* 0x0000002c047c723c */ /* 0x000fe2000004188c */
[----:B------:R-:W-:Y:S02]  /*11120*/  IMAD.MOV.U32 R178, RZ, RZ, R89 ;  /* 0x000000ffffb27224 */ /* 0x000fe400078e0059 */
[----:B------:R-:W-:-:S04]  /*11130*/  IMAD.MOV.U32 R179, RZ, RZ, R88 ;  /* 0x000000ffffb37224 */ /* 0x000fc800078e0058 */
[----:B------:R-:W-:Y:S01]  /*11140*/  IMAD.MOV.U32 R140, RZ, RZ, R95 ;  /* 0x000000ffff8c7224 */ /* 0x000fe200078e005f */
[----:B------:R-:W-:Y:S01]  /*11150*/  HMMA.16816.F32.BF16 R116, R4, R42, R84 ;  /* 0x0000002a0474723c */ /* 0x000fe20000041854 */
[----:B------:R-:W-:Y:S02]  /*11160*/  IMAD.MOV.U32 R141, RZ, RZ, R94 ;  /* 0x000000ffff8d7224 */ /* 0x000fe400078e005e */
[----:B------:R-:W-:Y:S02]  /*11170*/  IMAD.MOV.U32 R142, RZ, RZ, R93 ;  /* 0x000000ffff8e7224 */ /* 0x000fe400078e005d */
[----:B------:R-:W-:-:S03]  /*11180*/  IMAD.MOV.U32 R143, RZ, RZ, R92 ;  /* 0x000000ffff8f7224 */ /* 0x000fc600078e005c */
[C---:B------:R-:W-:Y:S08]  /*11190*/  HMMA.16816.F32.BF16 R104, R4.reuse, R24, R96 ;  /* 0x000000180468723c */ /* 0x040ff00000041860 */
[C---:B----4-:R-:W-:Y:S08]  /*111a0*/  HMMA.16816.F32.BF16 R84, R4.reuse, R14, R112 ;  /* 0x0000000e0454723c */ /* 0x050ff00000041870 */
[C---:B------:R-:W-:Y:S08]  /*111b0*/  HMMA.16816.F32.BF16 R88, R4.reuse, R12, R148 ;  /* 0x0000000c0458723c */ /* 0x040ff00000041894 */
        /* <DEDUP_REMOVED lines=8> */
[----:B--2---:R-:W-:Y:S02]  /*11240*/  LOP3.LUT R9, R239, R2, RZ, 0xc0, !PT ;  /* 0x00000002ef097212 */ /* 0x004fe400078ec0ff */
[----:B------:R-:W-:Y:S02]  /*11250*/  LOP3.LUT R2, R23, R234, R48, 0x96, !PT ;  /* 0x000000ea17027212 */ /* 0x000fe400078e9630 */
[----:B------:R-:W-:Y:S01]  /*11260*/  LOP3.LUT R10, R238, R3, RZ, 0xc0, !PT ;  /* 0x00000003ee0a7212 */ /* 0x000fe200078ec0ff */
[----:B------:R-:W-:Y:S02]  /*11270*/  LDSM.16.MT88.4 R20, [R188+0x9400] ;  /* 0x00940000bc14783b */ /* 0x000fe40000004200 */
[----:B------:R-:W-:Y:S01]  /*11280*/  IMAD.WIDE.U32 R2, R2, -0x2daee0ad, RZ ;  /* 0xd2511f5302027825 */ /* 0x000fe200078e00ff */
[----:B------:R-:W-:-:S02]  /*11290*/  LOP3.LUT R8, R197, R0, RZ, 0xc0, !PT ;  /* 0x00000000c5087212 */ /* 0x000fc400078ec0ff */
[----:B------:R-:W-:Y:S01]  /*112a0*/  LOP3.LUT R11, R237, R11, RZ, 0xc0, !PT ;  /* 0x0000000bed0b7212 */ /* 0x000fe200078ec0ff */
[----:B------:R-:W2:Y:S01]  /*112b0*/  LDL.LU R197, [R1+0x248] ;  /* 0x0002480001c57983 */ /* 0x000ea20000300800 */
[----:B------:R-:W-:-:S05]  /*112c0*/  LOP3.LUT R0, R3, R252, R50, 0x96, !PT ;  /* 0x000000fc03007212 */ /* 0x000fca00078e9632 */
[----:B------:R-:W-:Y:S01]  /*112d0*/  HMMA.16816.F32.BF16 R76, R8, R26, R132 ;  /* 0x0000001a084c723c */ /* 0x000fe20000041884 */
[----:B------:R-:W-:Y:S01]  /*112e0*/  LOP3.LUT R4, R0, 0xffff, RZ, 0xc0, !PT ;  /* 0x0000ffff00047812 */ /* 0x000fe200078ec0ff */
[----:B------:R-:W-:Y:S01]  /*112f0*/  LDSM.16.MT88.4 R48, [R188+0xb400] ;  /* 0x00b40000bc30783b */ /* 0x000fe20000004200 */
[--C-:B------:R-:W-:Y:S02]  /*11300*/  SHF.R.U32.HI R5, RZ, 0x10, R0.reuse ;  /* 0x00000010ff057819 */ /* 0x100fe40000011600 */
[----:B------:R-:W-:-:S03]  /*11310*/  SHF.R.U32.HI R7, RZ, 0x18, R0 ;  /* 0x00000018ff077819 */ /* 0x000fc60000011600 */
[----:B------:R-:W-:Y:S01]  /*11320*/  HMMA.16816.F32.BF16 R132, R8, R12, R136 ;  /* 0x0000000c0884723c */ /* 0x000fe20000041888 */
[----:B------:R-:W-:-:S06]  /*11330*/  LOP3.LUT R3, R2, 0xffff, RZ, 0xc0, !PT ;  /* 0x0000ffff02037812 */ /* 0x000fcc00078ec0ff */
[----:B------:R-:W-:Y:S02]  /*11340*/  LOP3.LUT R12, R0, 0xff, RZ, 0xc0, !PT ;  /* 0x000000ff000c7812 */ /* 0x000fe400078ec0ff */
[----:B------:R-:W-:Y:S02]  /*11350*/  SHF.R.U32.HI R0, RZ, 0x8, R4 ;  /* 0x00000008ff007819 */ /* 0x000fe40000011604 */
[----:B------:R-:W-:Y:S02]  /*11360*/  LOP3.LUT R4, R5, 0xff, RZ, 0xc0, !PT ;  /* 0x000000ff05047812 */ /* 0x000fe400078ec0ff */
[----:B------:R-:W-:Y:S02]  /*11370*/  LOP3.LUT R6, R2, 0xff, RZ, 0xc0, !PT ;  /* 0x000000ff02067812 */ /* 0x000fe400078ec0ff */
[--C-:B------:R-:W-:Y:S02]  /*11380*/  SHF.R.U32.HI R13, RZ, 0x10, R2.reuse ;  /* 0x00000010ff0d7819 */ /* 0x100fe40000011602 */
[----:B------:R-:W-:-:S02]  /*11390*/  SHF.R.U32.HI R5, RZ, 0x18, R2 ;  /* 0x00000018ff057819 */ /* 0x000fc40000011602 */
[----:B------:R-:W-:Y:S02]  /*113a0*/  PRMT R2, R4, 0x5410, R7 ;  /* 0x0000541004027816 */ /* 0x000fe40000000007 */
[----:B------:R-:W-:Y:S02]  /*113b0*/  SHF.R.U32.HI R3, RZ, 0x8, R3 ;  /* 0x00000008ff037819 */ /* 0x000fe40000011603 */
[----:B------:R-:W-:Y:S01]  /*113c0*/  LOP3.LUT R7, R13, 0xff, RZ, 0xc0, !PT ;  /* 0x000000ff0d077812 */ /* 0x000fe200078ec0ff */
[--C-:B------:R-:W-:Y:S01]  /*113d0*/  HSET2.LE.AND R2, R2, R223.reuse, PT ;  /* 0x000000df02027233 */ /* 0x100fe20003803000 */
[----:B------:R-:W-:Y:S01]  /*113e0*/  PRMT R3, R6, 0x5410, R3 ;  /* 0x0000541006037816 */ /* 0x000fe20000000003 */
[----:B------:R-:W-:Y:S01]  /*113f0*/  HMMA.16816.F32.BF16 R64, R8, R40, R244 ;  /* 0x000000280840723c */ /* 0x000fe200000418f4 */
[----:B------:R-:W-:Y:S02]  /*11400*/  PRMT R7, R7, 0x5410, R5 ;  /* 0x0000541007077816 */ /* 0x000fe40000000005 */
[----:B------:R-:W-:Y:S01]  /*11410*/  PRMT R0, R12, 0x5410, R0 ;  /* 0x000054100c007816 */ /* 0x000fe20000000000 */
[----:B------:R-:W-:Y:S01]  /*11420*/  HSET2.LE.AND R3, R3, R223, PT ;  /* 0x000000df03037233 */ /* 0x000fe20003803000 */
[----:B------:R-:W-:-:S03]  /*11430*/  LOP3.LUT R5, R158, R2, RZ, 0xc0, !PT ;  /* 0x000000029e057212 */ /* 0x000fc600078ec0ff */
[----:B------:R-:W-:Y:S01]  /*11440*/  HMMA.16816.F32.BF16 R60, R8, R42, R60 ;  /* 0x0000002a083c723c */ /* 0x000fe2000004183c */
[----:B------:R-:W-:-:S07]  /*11450*/  LOP3.LUT R2, R37, R234, R52, 0x96, !PT ;  /* 0x000000ea25027212 */ /* 0x000fce00078e9634 */
[C---:B------:R-:W-:Y:S01]  /*11460*/  HMMA.16816.F32.BF16 R40, R8.reuse, R24, R144 ;  /* 0x000000180828723c */ /* 0x040fe20000041890 */
[----:B------:R-:W-:Y:S01]  /*11470*/  HSET2.LE.AND R0, R0, R223, PT ;  /* 0x000000df00007233 */ /* 0x000fe20003803000 */
[----:B------:R-:W-:Y:S01]  /*11480*/  LOP3.LUT R6, R157, R3, RZ, 0xc0, !PT ;  /* 0x000000039d067212 */ /* 0x000fe200078ec0ff */
[----:B------:R-:W1:Y:S05]  /*11490*/  LDSM.16.MT88.4 R24, [R188+0xa400] ;  /* 0x00a40000bc18783b */ /* 0x000e6a0000004200 */
[----:B------:R-:W-:Y:S01]  /*114a0*/  HMMA.16816.F32.BF16 R136, R8, R14, R176 ;  /* 0x0000000e0888723c */ /* 0x000fe200000418b0 */
[----:B------:R-:W-:-:S06]  /*114b0*/  IMAD.WIDE.U32 R2, R2, -0x2daee0ad, RZ ;  /* 0xd2511f5302027825 */ /* 0x000fcc00078e00ff */
[----:B------:R-:W-:Y:S01]  /*114c0*/  IMAD.MOV.U32 R176, RZ, RZ, R251 ;  /* 0x000000ffffb07224 */ /* 0x000fe200078e00fb */
[----:B------:R-:W-:Y:S01]  /*114d0*/  HMMA.16816.F32.BF16 R144, R8, R18, R168 ;  /* 0x000000120890723c */ /* 0x000fe200000418a8 */
[----:B------:R-:W-:Y:S02]  /*114e0*/  IMAD.MOV.U32 R177, RZ, RZ, R250 ;  /* 0x000000ffffb17224 */ /* 0x000fe400078e00fa */
[----:B------:R-:W-:Y:S02]  /*114f0*/  IMAD.MOV.U32 R178, RZ, RZ, R108 ;  /* 0x000000ffffb27224 */ /* 0x000fe400078e006c */
[----:B------:R-:W-:-:S03]  /*11500*/  IMAD.MOV.U32 R179, RZ, RZ, R109 ;  /* 0x000000ffffb37224 */ /* 0x000fc600078e006d */
[----:B------:R-:W-:Y:S01]  /*11510*/  HMMA.16816.F32.BF16 R72, R8, R44, R172 ;  /* 0x0000002c0848723c */ /* 0x000fe200000418ac */
[----:B------:R-:W-:Y:S01]  /*11520*/  IMAD.MOV.U32 R168, RZ, RZ, R219 ;  /* 0x000000ffffa87224 */ /* 0x000fe200078e00db */
[----:B------:R-:W-:Y:S01]  /*11530*/  LOP3.LUT R4, R159, R0, RZ, 0xc0, !PT ;  /* 0x000000009f047212 */ /* 0x000fe200078ec0ff */
[----:B------:R-:W-:-:S05]  /*11540*/  IMAD.MOV.U32 R169, RZ, RZ, R218 ;  /* 0x000000ffffa97224 */ /* 0x000fca00078e00da */
[----:B------:R-:W-:Y:S01]  /*11550*/  HMMA.16816.F32.BF16 R68, R8, R46, R240 ;  /* 0x0000002e0844723c */ /* 0x000fe200000418f0 */
[----:B------:R-:W-:Y:S01]  /*11560*/  IMAD.MOV.U32 R170, RZ, RZ, R217 ;  /* 0x000000ffffaa7224 */ /* 0x000fe200078e00d9 */
[----:B------:R-:W-:Y:S01]  /*11570*/  LDSM.16.MT88.4 R44, [R190+0xa400] ;  /* 0x00a40000be2c783b */ /* 0x000fe20000004200 */
[----:B------:R-:W-:Y:S01]  /*11580*/  IMAD.MOV.U32 R171, RZ, RZ, R216 ;  /* 0x000000ffffab7224 */ /* 0x000fe200078e00d8 */
[----:B------:R-:W-:-:S04]  /*11590*/  LOP3.LUT R0, R3, R252, R38, 0x96, !PT ;  /* 0x000000fc03007212 */ /* 0x000fc800078e9626 */
[C---:B------:R-:W-:Y:S01]  /*115a0*/  HMMA.16816.F32.BF16 R140, R8.reuse, R16, R140 ;  /* 0x00000010088c723c */ /* 0x040fe2000004188c */
[----:B------:R-:W3:Y:S01]  /*115b0*/  LDSM.16.MT88.4 R16, [R190+0x9400] ;  /* 0x00940000be10783b */ /* 0x000ee20000004200 */
[----:B------:R-:W-:Y:S01]  /*115c0*/  SHF.R.U32.HI R12, RZ, 0x18, R2 ;  /* 0x00000018ff0c7819 */ /* 0x000fe20000011602 */
[----:B------:R-:W-:Y:S02]  /*115d0*/  HSET2.LE.AND R7, R7, R223, PT ;  /* 0x000000df07077233 */ /* 0x000fe40003803000 */
[----:B------:R-:W4:Y:S03]  /*115e0*/  LDL.LU R251, [R1+0x244] ;  /* 0x0002440001fb7983 */ /* 0x000f260000300800 */
[C---:B------:R-:W-:Y:S01]  /*115f0*/  HMMA.16816.F32.BF16 R152, R8.reuse, R56, R176 ;  /* 0x000000380898723c */ /* 0x040fe200000418b0 */
[----:B------:R-:W-:Y:S01]  /*11600*/  LOP3.LUT R3, R2, 0xffff, RZ, 0xc0, !PT ;  /* 0x0000ffff02037812 */ /* 0x000fe200078ec0ff */
[----:B------:R-:W2:Y:S06]  /*11610*/  LDL.LU R250, [R1+0x240] ;  /* 0x0002400001fa7983 */ /* 0x000eac0000300800 */
[----:B------:R-:W-:Y:S01]  /*11620*/  HMMA.16816.F32.BF16 R148, R8, R58, R168 ;  /* 0x0000003a0894723c */ /* 0x000fe200000418a8 */
[----:B------:R-:W1:Y:S01]  /*11630*/  LDSM.16.MT88.4 R56, [R190+0xb400] ;  /* 0x00b40000be38783b */ /* 0x000e620000004200 */
[----:B------:R-:W-:-:S02]  /*11640*/  LOP3.LUT R14, R0, 0xff, RZ, 0xc0, !PT ;  /* 0x000000ff000e7812 */ /* 0x000fc400078ec0ff */
[--C-:B------:R-:W-:Y:S01]  /*11650*/  SHF.R.U32.HI R13, RZ, 0x18, R0.reuse ;  /* 0x00000018ff0d7819 */ /* 0x100fe20000011600 */
[----:B------:R1:W5:Y:S02]  /*11660*/  LDL.LU R108, [R1+0x23c] ;  /* 0x00023c00016c7983 */ /* 0x0003640000300800 */
[----:B------:R-:W-:Y:S02]  /*11670*/  LOP3.LUT R8, R0, 0xffff, RZ, 0xc0, !PT ;  /* 0x0000ffff00087812 */ /* 0x000fe400078ec0ff */
[----:B------:R-:W-:Y:S01]  /*11680*/  SHF.R.U32.HI R9, RZ, 0x10, R0 ;  /* 0x00000010ff097819 */ /* 0x000fe20000011600 */
[----:B------:R1:W5:Y:S01]  /*11690*/  LDL.LU R109, [R1+0x238] ;  /* 0x00023800016d7983 */ /* 0x0003620000300800 */
[----:B------:R-:W-:Y:S02]  /*116a0*/  LOP3.LUT R10, R2, 0xff, RZ, 0xc0, !PT ;  /* 0x000000ff020a7812 */ /* 0x000fe400078ec0ff */
[----:B------:R-:W-:Y:S01]  /*116b0*/  SHF.R.U32.HI R0, RZ, 0x8, R3 ;  /* 0x00000008ff007819 */ /* 0x000fe20000011603 */
[----:B------:R1:W5:Y:S01]  /*116c0*/  LDL.LU R219, [R1+0x234] ;  /* 0x0002340001db7983 */ /* 0x0003620000300800 */
[----:B------:R-:W-:-:S02]  /*116d0*/  SHF.R.U32.HI R3, RZ, 0x8, R8 ;  /* 0x00000008ff037819 */ /* 0x000fc40000011608 */
[----:B------:R-:W-:Y:S01]  /*116e0*/  LOP3.LUT R8, R9, 0xff, RZ, 0xc0, !PT ;  /* 0x000000ff09087812 */ /* 0x000fe200078ec0ff */
[----:B------:R1:W5:Y:S01]  /*116f0*/  LDL.LU R218, [R1+0x230] ;  /* 0x0002300001da7983 */ /* 0x0003620000300800 */
[----:B------:R-:W-:Y:S02]  /*11700*/  PRMT R9, R10, 0x5410, R0 ;  /* 0x000054100a097816 */ /* 0x000fe40000000000 */
[----:B------:R-:W-:Y:S01]  /*11710*/  PRMT R0, R14, 0x5410, R3 ;  /* 0x000054100e007816 */ /* 0x000fe20000000003 */
[----:B------:R2:W5:Y:S01]  /*11720*/  LDL.LU R217, [R1+0x22c] ;  /* 0x00022c0001d97983 */ /* 0x0005620000300800 */
[----:B------:R-:W-:-:S03]  /*11730*/  SHF.R.U32.HI R11, RZ, 0x10, R2 ;  /* 0x00000010ff0b7819 */ /* 0x000fc60000011602 */
[--C-:B------:R-:W-:Y:S01]  /*11740*/  HSET2.LE.AND R0, R0, R223.reuse, PT ;  /* 0x000000df00007233 */ /* 0x100fe20003803000 */
[----:B------:R-:W-:Y:S01]  /*11750*/  PRMT R2, R8, 0x5410, R13 ;  /* 0x0000541008027816 */ /* 0x000fe2000000000d */
[----:B------:R-:W-:Y:S01]  /*11760*/  LDSM.16.MT88.4 R36, [R190+0xb800] ;  /* 0x00b80000be24783b */ /* 0x000fe20000004200 */
[----:B------:R-:W-:Y:S02]  /*11770*/  LOP3.LUT R11, R11, 0xff, RZ, 0xc0, !PT ;  /* 0x000000ff0b0b7812 */ /* 0x000fe400078ec0ff */
[----:B------:R-:W-:Y:S02]  /*11780*/  LOP3.LUT R8, R212, R0, RZ, 0xc0, !PT ;  /* 0x00000000d4087212 */ /* 0x000fe400078ec0ff */
[----:B------:R-:W-:Y:S01]  /*11790*/  LOP3.LUT R7, R156, R7, RZ, 0xc0, !PT ;  /* 0x000000079c077212 */ /* 0x000fe200078ec0ff */
[--C-:B------:R-:W-:Y:S01]  /*117a0*/  HSET2.LE.AND R3, R9, R223.reuse, PT ;  /* 0x000000df09037233 */ /* 0x100fe20003803000 */
[----:B------:R-:W-:Y:S01]  /*117b0*/  LOP3.LUT R0, R186, R181, RZ, 0x3c, !PT ;  /* 0x000000b5ba007212 */ /* 0x000fe200078e3cff */
[--C-:B------:R-:W-:Y:S01]  /*117c0*/  HSET2.LE.AND R2, R2, R223.reuse, PT ;  /* 0x000000df02027233 */ /* 0x100fe20003803000 */
[----:B------:R-:W-:Y:S01]  /*117d0*/  PRMT R11, R11, 0x5410, R12 ;  /* 0x000054100b0b7816 */ /* 0x000fe2000000000c */
[----:B------:R2:W5:Y:S02]  /*117e0*/  LDL.LU R216, [R1+0x228] ;  /* 0x0002280001d87983 */ /* 0x0005640000300800 */
[----:B------:R-:W-:Y:S01]  /*117f0*/  IMAD.WIDE.U32 R12, R0, -0x326172a9, RZ ;  /* 0xcd9e8d57000c7825 */ /* 0x000fe200078e00ff */
[----:B------:R-:W-:Y:S01]  /*11800*/  LOP3.LUT R9, R211, R2, RZ, 0xc0, !PT ;  /* 0x00000002d3097212 */ /* 0x000fe200078ec0ff */
[----:B------:R-:W-:Y:S01]  /*11810*/  HSET2.LE.AND R11, R11, R223, PT ;  /* 0x000000df0b0b7233 */ /* 0x000fe20003803000 */
[----:B-1----:R-:W-:Y:S01]  /*11820*/  HMMA.16816.F32.BF16 R160, R4, R24, R104 ;  /* 0x0000001804a0723c */ /* 0x002fe20000041868 */
[----:B------:R-:W-:Y:S01]  /*11830*/  LOP3.LUT R10, R210, R3, RZ, 0xc0, !PT ;  /* 0x00000003d20a7212 */ /* 0x000fe200078ec0ff */
[----:B------:R1:W5:Y:S01]  /*11840*/  LDL.LU R212, [R1+0x224] ;  /* 0x0002240001d47983 */ /* 0x0003620000300800 */
[----:B------:R-:W-:-:S02]  /*11850*/  LOP3.LUT R2, R13, R198, R54, 0x96, !PT ;  /* 0x000000c60d027212 */ /* 0x000fc400078e9636 */
[----:B------:R-:W-:Y:S01]  /*11860*/  LOP3.LUT R0, R249, R195, R12, 0x96, !PT ;  /* 0x000000c3f9007212 */ /* 0x000fe200078e960c */
[----:B------:R1:W5:Y:S02]  /*11870*/  LDL.LU R211, [R1+0x220] ;  /* 0x0002200001d37983 */ /* 0x0003640000300800 */
[C---:B------:R-:W-:Y:S01]  /*11880*/  HMMA.16816.F32.BF16 R124, R4.reuse, R20, R124 ;  /* 0x00000014047c723c */ /* 0x040fe2000004187c */
[----:B------:R-:W-:Y:S01]  /*11890*/  IMAD.WIDE.U32 R2, R2, -0x2daee0ad, RZ ;  /* 0xd2511f5302027825 */ /* 0x000fe200078e00ff */
[----:B------:R-:W-:Y:S01]  /*118a0*/  LOP3.LUT R11, R209, R11, RZ, 0xc0, !PT ;  /* 0x0000000bd10b7212 */ /* 0x000fe200078ec0ff */
[----:B------:R1:W5:Y:S05]  /*118b0*/  LDL.LU R210, [R1+0x21c] ;  /* 0x00021c0001d27983 */ /* 0x00036a0000300800 */
[C---:B------:R-:W-:Y:S01]  /*118c0*/  HMMA.16816.F32.BF16 R120, R4.reuse, R22, R120 ;  /* 0x000000160478723c */ /* 0x040fe20000041878 */
[----:B------:R-:W-:Y:S01]  /*118d0*/  LOP3.LUT R3, R3, R193, R110, 0x96, !PT ;  /* 0x000000c103037212 */ /* 0x000fe200078e966e */
[----:B------:R1:W5:Y:S04]  /*118e0*/  LDL.LU R209, [R1+0x218] ;  /* 0x0002180001d17983 */ /* 0x0003680000300800 */
[----:B------:R-:W-:Y:S02]  /*118f0*/  LDSM.16.MT88.4 R52, [R188+0x9800] ;  /* 0x00980000bc34783b */ /* 0x000fe40000004200 */
[C---:B---3--:R-:W-:Y:S08]  /*11900*/  HMMA.16816.F32.BF16 R128, R4.reuse, R16, R128 ;  /* 0x000000100480723c */ /* 0x048ff00000041880 */
        /* <DEDUP_REMOVED lines=8> */
[----:B------:R-:W-:Y:S01]  /*11990*/  IMAD.WIDE.U32 R4, R0, -0x2daee0ad, RZ ;  /* 0xd2511f5300047825 */ /* 0x000fe200078e00ff */
[----:B------:R-:W-:Y:S04]  /*119a0*/  HMMA.16816.F32.BF16 R80, R8, R24, R40 ;  /* 0x000000180850723c */ /* 0x000fe80000041828 */
[----:B------:R-:W-:Y:S01]  /*119b0*/  LOP3.LUT R0, R5, R192, R2, 0x96, !PT ;  /* 0x000000c005007212 */ /* 0x000fe200078e9602 */
[----:B------:R-:W-:-:S04]  /*119c0*/  IMAD.WIDE.U32 R2, R3, -0x326172a9, RZ ;  /* 0xcd9e8d5703027825 */ /* 0x000fc800078e00ff */
[----:B------:R-:W-:Y:S01]  /*119d0*/  IMAD.WIDE.U32 R40, R0, -0x326172a9, RZ ;  /* 0xcd9e8d5700287825 */ /* 0x000fe200078e00ff */
[----:B------:R-:W-:-:S04]  /*119e0*/  LOP3.LUT R3, R3, R191, R248, 0x96, !PT ;  /* 0x000000bf03037212 */ /* 0x000fc800078e96f8 */
[----:B------:R-:W-:Y:S01]  /*119f0*/  LOP3.LUT R0, R41, R189, R2, 0x96, !PT ;  /* 0x000000bd29007212 */ /* 0x000fe200078e9602 */
[----:B------:R-:W-:Y:S01]  /*11a00*/  HMMA.16816.F32.BF16 R76, R8, R26, R76 ;  /* 0x0000001a084c723c */ /* 0x000fe2000004184c */
[----:B------:R-:W-:-:S06]  /*11a10*/  IMAD.WIDE.U32 R2, R3, -0x2daee0ad, RZ ;  /* 0xd2511f5303027825 */ /* 0x000fcc00078e00ff */
[----:B------:R-:W-:Y:S01]  /*11a20*/  IMAD.WIDE.U32 R26, R0, -0x2daee0ad, RZ ;  /* 0xd2511f53001a7825 */ /* 0x000fe200078e00ff */
[----:B------:R-:W-:-:S04]  /*11a30*/  LOP3.LUT R0, R3, R224, R4, 0x96, !PT ;  /* 0x000000e003007212 */ /* 0x000fc800078e9604 */
[----:B------:R-:W-:Y:S01]  /*11a40*/  LOP3.LUT R2, R27, R231, R2, 0x96, !PT ;  /* 0x000000e71b027212 */ /* 0x000fe200078e9602 */
[----:B------:R-:W-:-:S04]  /*11a50*/  IMAD.WIDE.U32 R24, R0, -0x326172a9, RZ ;  /* 0xcd9e8d5700187825 */ /* 0x000fc800078e00ff */
[----:B------:R-:W-:Y:S01]  /*11a60*/  IMAD.WIDE.U32 R2, R2, -0x326172a9, RZ ;  /* 0xcd9e8d5702027825 */ /* 0x000fe200078e00ff */
[----:B------:R-:W-:Y:S04]  /*11a70*/  HMMA.16816.F32.BF16 R88, R8, R16, R64 ;  /* 0x000000100858723c */ /* 0x000fe80000041840 */
[----:B------:R-:W-:Y:S02]  /*11a80*/  LOP3.LUT R0, R3, R232, R24, 0x96, !PT ;  /* 0x000000e803007212 */ /* 0x000fe400078e9618 */
[C---:B------:R-:W-:Y:S02]  /*11a90*/  LOP3.LUT R3, R2.reuse, 0xffff, RZ, 0xc0, !PT ;  /* 0x0000ffff02037812 */ /* 0x040fe400078ec0ff */
[----:B------:R-:W-:Y:S02]  /*11aa0*/  SHF.R.U32.HI R4, RZ, 0x10, R2 ;  /* 0x00000010ff047819 */ /* 0x000fe40000011602 */
[----:B------:R-:W-:-:S02]  /*11ab0*/  LOP3.LUT R16, R2, 0xff, RZ, 0xc0, !PT ;  /* 0x000000ff02107812 */ /* 0x000fc400078ec0ff */
[----:B------:R-:W-:Y:S02]  /*11ac0*/  SHF.R.U32.HI R15, RZ, 0x18, R2 ;  /* 0x00000018ff0f7819 */ /* 0x000fe40000011602 */
[----:B------:R-:W-:Y:S02]  /*11ad0*/  SHF.R.U32.HI R6, RZ, 0x8, R3 ;  /* 0x00000008ff067819 */ /* 0x000fe40000011603 */
[----:B------:R-:W-:Y:S02]  /*11ae0*/  LOP3.LUT R2, R0, 0xffff, RZ, 0xc0, !PT ;  /* 0x0000ffff00027812 */ /* 0x000fe400078ec0ff */
[----:B------:R-:W-:Y:S02]  /*11af0*/  SHF.R.U32.HI R3, RZ, 0x10, R0 ;  /* 0x00000010ff037819 */ /* 0x000fe40000011600 */
[----:B------:R-:W-:Y:S02]  /*11b00*/  LOP3.LUT R5, R4, 0xff, RZ, 0xc0, !PT ;  /* 0x000000ff04057812 */ /* 0x000fe400078ec0ff */
[----:B------:R-:W-:-:S02]  /*11b10*/  SHF.R.U32.HI R4, RZ, 0x8, R2 ;  /* 0x00000008ff047819 */ /* 0x000fc40000011602 */
[----:B------:R-:W-:Y:S02]  /*11b20*/  LOP3.LUT R2, R3, 0xff, RZ, 0xc0, !PT ;  /* 0x000000ff03027812 */ /* 0x000fe400078ec0ff */
[----:B------:R-:W-:Y:S02]  /*11b30*/  LOP3.LUT R14, R0, 0xff, RZ, 0xc0, !PT ;  /* 0x000000ff000e7812 */ /* 0x000fe400078ec0ff */
[----:B------:R-:W-:Y:S02]  /*11b40*/  SHF.R.U32.HI R7, RZ, 0x18, R0 ;  /* 0x00000018ff077819 */ /* 0x000fe40000011600 */
[----:B------:R-:W-:Y:S02]  /*11b50*/  PRMT R3, R5, 0x5410, R15 ;  /* 0x0000541005037816 */ /* 0x000fe4000000000f */
[----:B------:R-:W-:Y:S02]  /*11b60*/  PRMT R0, R16, 0x5410, R6 ;  /* 0x0000541010007816 */ /* 0x000fe40000000006 */
[----:B------:R-:W-:Y:S01]  /*11b70*/  PRMT R5, R2, 0x5410, R7 ;  /* 0x0000541002057816 */ /* 0x000fe20000000007 */
[--C-:B------:R-:W-:Y:S01]  /*11b80*/  HSET2.LE.AND R2, R3, R223.reuse, PT ;  /* 0x000000df03027233 */ /* 0x100fe20003803000 */
[----:B------:R-:W-:Y:S01]  /*11b90*/  PRMT R4, R14, 0x5410, R4 ;  /* 0x000054100e047816 */ /* 0x000fe20000000004 */
[----:B------:R-:W-:-:S03]  /*11ba0*/  HSET2.LE.AND R0, R0, R223, PT ;  /* 0x000000df00007233 */ /* 0x000fc60003803000 */
[----:B------:R-:W-:Y:S01]  /*11bb0*/  LOP3.LUT R7, R185, R2, RZ, 0xc0, !PT ;  /* 0x00000002b9077212 */ /* 0x000fe200078ec0ff */
[--C-:B------:R-:W-:Y:S01]  /*11bc0*/  HSET2.LE.AND R3, R4, R223.reuse, PT ;  /* 0x000000df04037233 */ /* 0x100fe20003803000 */
[----:B------:R-:W-:Y:S02]  /*11bd0*/  LOP3.LUT R6, R187, R0, RZ, 0xc0, !PT ;  /* 0x00000000bb067212 */ /* 0x000fe400078ec0ff */
[----:B------:R-:W-:Y:S01]  /*11be0*/  LOP3.LUT R2, R13, R198, R206, 0x96, !PT ;  /* 0x000000c60d027212 */ /* 0x000fe200078e96ce */
[C---:B------:R-:W-:Y:S01]  /*11bf0*/  HMMA.16816.F32.BF16 R100, R8.reuse, R20, R72 ;  /* 0x000000140864723c */ /* 0x040fe20000041848 */
[----:B------:R-:W-:Y:S01]  /*11c00*/  LOP3.LUT R0, R215, R195, R12, 0x96, !PT ;  /* 0x000000c3d7007212 */ /* 0x000fe200078e960c */
[----:B------:R1:W5:Y:S01]  /*11c10*/  LDL.LU.64 R206, [R1+0x210] ;  /* 0x0002100001ce7983 */ /* 0x0003620000300a00 */
[----:B------:R-:W-:Y:S01]  /*11c20*/  LOP3.LUT R4, R199, R3, RZ, 0xc0, !PT ;  /* 0x00000003c7047212 */ /* 0x000fe200078ec0ff */
[----:B------:R-:W-:Y:S02]  /*11c30*/  IMAD.WIDE.U32 R2, R2, -0x2daee0ad, RZ ;  /* 0xd2511f5302027825 */ /* 0x000fe400078e00ff */
[----:B------:R1:W5:Y:S02]  /*11c40*/  LDL.LU R198, [R1+0x20c] ;  /* 0x00020c0001c67983 */ /* 0x0003640000300800 */
[C---:B------:R-:W-:Y:S01]  /*11c50*/  HMMA.16816.F32.BF16 R84, R8.reuse, R18, R60 ;  /* 0x000000120854723c */ /* 0x040fe2000004183c */
[----:B------:R-:W-:Y:S01]  /*11c60*/  LOP3.LUT R3, R3, R193, R204, 0x96, !PT ;  /* 0x000000c103037212 */ /* 0x000fe200078e96cc */
[----:B------:R1:W5:Y:S04]  /*11c70*/  LDL.LU R195, [R1+0x208] ;  /* 0x0002080001c37983 */ /* 0x0003680000300800 */
[----:B------:R1:W5:Y:S02]  /*11c80*/  LDL.LU.64 R204, [R1+0x200] ;  /* 0x0002000001cc7983 */ /* 0x0003640000300a00 */
[C---:B------:R-:W-:Y:S02]  /*11c90*/  HMMA.16816.F32.BF16 R60, R8.reuse, R48, R140 ;  /* 0x00000030083c723c */ /* 0x040fe4000004188c */
[----:B------:R1:W5:Y:S04]  /*11ca0*/  LDL.LU R193, [R1+0x1f8] ;  /* 0x0001f80001c17983 */ /* 0x0003680000300800 */
[----:B------:R-:W-:Y:S02]  /*11cb0*/  LDSM.16.MT88.4 R16, [R190+0xa800] ;  /* 0x00a80000be10783b */ /* 0x000fe40000004200 */
[C---:B------:R-:W-:Y:S02]  /*11cc0*/  HMMA.16816.F32.BF16 R72, R8.reuse, R50, R144 ;  /* 0x000000320848723c */ /* 0x040fe40000041890 */
[----:B------:R-:W-:Y:S06]  /*11cd0*/  LDSM.16.MT88.4 R12, [R188+0xb800] ;  /* 0x00b80000bc0c783b */ /* 0x000fec0000004200 */
[C---:B------:R-:W-:Y:S01]  /*11ce0*/  HMMA.16816.F32.BF16 R92, R8.reuse, R22, R68 ;  /* 0x00000016085c723c */ /* 0x040fe20000041844 */
[----:B------:R-:W-:Y:S07]  /*11cf0*/  LDSM.16.MT88.4 R20, [R188+0xa800] ;  /* 0x00a80000bc14783b */ /* 0x000fee0000004200 */
[C---:B------:R-:W-:Y:S01]  /*11d00*/  HMMA.16816.F32.BF16 R64, R8.reuse, R46, R136 ;  /* 0x0000002e0840723c */ /* 0x040fe20000041888 */
[----:B------:R-:W-:Y:S01]  /*11d10*/  HSET2.LE.AND R5, R5, R223, PT ;  /* 0x000000df05057233 */ /* 0x000fe20003803000 */
[----:B------:R-:W-:Y:S06]  /*11d20*/  LDSM.16.MT88.4 R144, [R190+0xac00] ;  /* 0x00ac0000be90783b */ /* 0x000fec0000004200 */
[C---:B------:R-:W-:Y:S08]  /*11d30*/  HMMA.16816.F32.BF16 R48, R8.reuse, R56, R152 ;  /* 0x000000380830723c */ /* 0x040ff00000041898 */
[----:B------:R-:W-:Y:S01]  /*11d40*/  HMMA.16816.F32.BF16 R68, R8, R44, R132 ;  /* 0x0000002c0844723c */ /* 0x000fe20000041884 */
[----:B------:R-:W3:Y:S01]  /*11d50*/  LDSM.16.MT88.4 R44, [R190+0x9800] ;  /* 0x00980000be2c783b */ /* 0x000ee20000004200 */
[----:B------:R-:W-:-:S03]  /*11d60*/  LOP3.LUT R5, R196, R5, RZ, 0xc0, !PT ;  /* 0x00000005c4057212 */ /* 0x000fc600078ec0ff */
[----:B------:R-:W-:Y:S03]  /*11d70*/  LDSM.16.MT88.4 R152, [R188+0xac00] ;  /* 0x00ac0000bc98783b */ /* 0x000fe60000004200 */
[----:B------:R-:W-:Y:S07]  /*11d80*/  HMMA.16816.F32.BF16 R56, R8, R58, R148 ;  /* 0x0000003a0838723c */ /* 0x000fee0000041894 */
[----:B------:R-:W-:-:S05]  /*11d90*/  IMAD.WIDE.U32 R8, R0, -0x2daee0ad, RZ ;  /* 0xd2511f5300087825 */ /* 0x000fca00078e00ff */
[----:B------:R-:W-:Y:S01]  /*11da0*/  LOP3.LUT R0, R9, R192, R2, 0x96, !PT ;  /* 0x000000c009007212 */ /* 0x000fe200078e9602 */
[----:B------:R-:W-:Y:S01]  /*11db0*/  IMAD.WIDE.U32 R2, R3, -0x326172a9, RZ ;  /* 0xcd9e8d5703027825 */ /* 0x000fe200078e00ff */
[----:B------:R1:W5:Y:S03]  /*11dc0*/  LDL.LU R192, [R1+0x1f4] ;  /* 0x0001f40001c07983 */ /* 0x0003660000300800 */
[----:B------:R-:W-:Y:S01]  /*11dd0*/  IMAD.WIDE.U32 R180, R0, -0x326172a9, RZ ;  /* 0xcd9e8d5700b47825 */ /* 0x000fe200078e00ff */
[----:B------:R-:W-:Y:S02]  /*11de0*/  LOP3.LUT R3, R3, R191, R214, 0x96, !PT ;  /* 0x000000bf03037212 */ /* 0x000fe400078e96d6 */
[----:B------:R1:W5:Y:S02]  /*11df0*/  LDL.LU R191, [R1+0x1f0] ;  /* 0x0001f00001bf7983 */ /* 0x0003640000300800 */
[----:B------:R-:W-:-:S02]  /*11e00*/  LOP3.LUT R0, R181, R189, R2, 0x96, !PT ;  /* 0x000000bdb5007212 */ /* 0x000fc400078e9602 */
[----:B------:R1:W5:Y:S01]  /*11e10*/  LDL.LU R189, [R1+0x1ec] ;  /* 0x0001ec0001bd7983 */ /* 0x0003620000300800 */
[----:B------:R-:W-:-:S04]  /*11e20*/  IMAD.WIDE.U32 R2, R3, -0x2daee0ad, RZ ;  /* 0xd2511f5303027825 */ /* 0x000fc800078e00ff */
[----:B------:R-:W-:Y:S01]  /*11e30*/  IMAD.WIDE.U32 R110, R0, -0x2daee0ad, RZ ;  /* 0xd2511f53006e7825 */ /* 0x000fe200078e00ff */
[----:B------:R-:W-:-:S04]  /*11e40*/  LOP3.LUT R0, R3, R224, R8, 0x96, !PT ;  /* 0x000000e003007212 */ /* 0x000fc800078e9608 */
[----:B------:R-:W-:Y:S01]  /*11e50*/  LOP3.LUT R2, R111, R231, R2, 0x96, !PT ;  /* 0x000000e76f027212 */ /* 0x000fe200078e9602 */
[----:B------:R-:W-:-:S04]  /*11e60*/  IMAD.WIDE.U32 R42, R0, -0x326172a9, RZ ;  /* 0xcd9e8d57002a7825 */ /* 0x000fc800078e00ff */
[----:B------:R-:W-:-:S05]  /*11e70*/  IMAD.WIDE.U32 R2, R2, -0x326172a9, RZ ;  /* 0xcd9e8d5702027825 */ /* 0x000fca00078e00ff */
[----:B------:R-:W-:Y:S02]  /*11e80*/  LOP3.LUT R0, R3, R232, R42, 0x96, !PT ;  /* 0x000000e803007212 */ /* 0x000fe400078e962a */
[C---:B------:R-:W-:Y:S02]  /*11e90*/  LOP3.LUT R3, R2.reuse, 0xffff, RZ, 0xc0, !PT ;  /* 0x0000ffff02037812 */ /* 0x040fe400078ec0ff */
[----:B------:R-:W-:Y:S02]  /*11ea0*/  LOP3.LUT R24, R2, 0xff, RZ, 0xc0, !PT ;  /* 0x000000ff02187812 */ /* 0x000fe400078ec0ff */
[--C-:B------:R-:W-:Y:S02]  /*11eb0*/  SHF.R.U32.HI R11, RZ, 0x10, R2.reuse ;  /* 0x00000010ff0b7819 */ /* 0x100fe40000011602 */
[----:B------:R-:W-:Y:S02]  /*11ec0*/  SHF.R.U32.HI R10, RZ, 0x18, R2 ;  /* 0x00000018ff0a7819 */ /* 0x000fe40000011602 */
[----:B------:R-:W-:-:S02]  /*11ed0*/  LOP3.LUT R2, R0, 0xffff, RZ, 0xc0, !PT ;  /* 0x0000ffff00027812 */ /* 0x000fc400078ec0ff */
[----:B------:R-:W-:Y:S02]  /*11ee0*/  SHF.R.U32.HI R3, RZ, 0x8, R3 ;  /* 0x00000008ff037819 */ /* 0x000fe40000011603 */
[----:B------:R-:W-:Y:S02]  /*11ef0*/  LOP3.LUT R11, R11, 0xff, RZ, 0xc0, !PT ;  /* 0x000000ff0b0b7812 */ /* 0x000fe400078ec0ff */
[----:B------:R-:W-:Y:S02]  /*11f00*/  SHF.R.U32.HI R8, RZ, 0x8, R2 ;  /* 0x00000008ff087819 */ /* 0x000fe40000011602 */
[----:B------:R-:W-:Y:S02]  /*11f10*/  LOP3.LUT R9, R0, 0xff, RZ, 0xc0, !PT ;  /* 0x000000ff00097812 */ /* 0x000fe400078ec0ff */
[----:B------:R-:W-:Y:S02]  /*11f20*/  PRMT R2, R24, 0x5410, R3 ;  /* 0x0000541018027816 */ /* 0x000fe40000000003 */
[----:B------:R-:W-:-:S02]  /*11f30*/  SHF.R.U32.HI R3, RZ, 0x10, R0 ;  /* 0x00000010ff037819 */ /* 0x000fc40000011600 */
[----:B------:R-:W-:Y:S02]  /*11f40*/  PRMT R11, R11, 0x5410, R10 ;  /* 0x000054100b0b7816 */ /* 0x000fe4000000000a */
[----:B------:R-:W-:Y:S02]  /*11f50*/  PRMT R8, R9, 0x5410, R8 ;  /* 0x0000541009087816 */ /* 0x000fe40000000008 */
[----:B------:R-:W-:Y:S01]  /*11f60*/  SHF.R.U32.HI R10, RZ, 0x18, R0 ;  /* 0x00000018ff0a7819 */ /* 0x000fe20000011600 */
[--C-:B------:R-:W-:Y:S01]  /*11f70*/  HSET2.LE.AND R0, R2, R223.reuse, PT ;  /* 0x000000df02007233 */ /* 0x100fe20003803000 */
[----:B------:R-:W-:Y:S01]  /*11f80*/  LOP3.LUT R9, R3, 0xff, RZ, 0xc0, !PT ;  /* 0x000000ff03097812 */ /* 0x000fe200078ec0ff */
[----:B------:R-:W-:-:S03]  /*11f90*/  HSET2.LE.AND R2, R11, R223, PT ;  /* 0x000000df0b027233 */ /* 0x000fc60003803000 */
[----:B------:R-:W-:Y:S02]  /*11fa0*/  PRMT R9, R9, 0x5410, R10 ;  /* 0x0000541009097816 */ /* 0x000fe4000000000a */
[----:B------:R-:W-:Y:S01]  /*11fb0*/  LOP3.LUT R10, R208, R0, RZ, 0xc0, !PT ;  /* 0x00000000d00a7212 */ /* 0x000fe200078ec0ff */
[----:B------:R-:W-:Y:S01]  /*11fc0*/  IMAD.MOV.U32 R208, RZ, RZ, R234 ;  /* 0x000000ffffd07224 */ /* 0x000fe200078e00ea */
[--C-:B------:R-:W-:Y:S01]  /*11fd0*/  HSET2.LE.AND R3, R8, R223.reuse, PT ;  /* 0x000000df08037233 */ /* 0x100fe20003803000 */
[----:B------:R-:W-:Y:S01]  /*11fe0*/  LOP3.LUT R11, R203, R2, RZ, 0xc0, !PT ;  /* 0x00000002cb0b7212 */ /* 0x000fe200078ec0ff */
[----:B------:R-:W-:Y:S02]  /*11ff0*/  HSET2.LE.AND R9, R9, R223, PT ;  /* 0x000000df09097233 */ /* 0x000fe40003803000 */
[----:B------:R-:W-:Y:S02]  /*12000*/  LOP3.LUT R2, R25, R208, R40, 0x96, !PT ;  /* 0x000000d019027212 */ /* 0x000fe400078e9628 */
[----:B------:R-:W-:-:S02]  /*12010*/  LOP3.LUT R8, R213, R3, RZ, 0xc0, !PT ;  /* 0x00000003d5087212 */ /* 0x000fc400078ec0ff */
[----:B------:R-:W-:Y:S01]  /*12020*/  LOP3.LUT R9, R220, R9, RZ, 0xc0, !PT ;  /* 0x00000009dc097212 */ /* 0x000fe200078ec0ff */
[----:B------:R-:W-:Y:S01]  /*12030*/  IMAD.WIDE.U32 R2, R2, -0x2daee0ad, RZ ;  /* 0xd2511f5302027825 */ /* 0x000fe200078e00ff */
[C---:B---3--:R-:W-:Y:S04]  /*12040*/  HMMA.16816.F32.BF16 R132, R4.reuse, R44, R128 ;  /* 0x0000002c0484723c */ /* 0x048fe80000041880 */
[----:B------:R-:W-:Y:S02]  /*12050*/  LOP3.LUT R0, R3, R252, R26, 0x96, !PT ;  /* 0x000000fc03007212 */ /* 0x000fe400078e961a */
[----:B------:R-:W-:Y:S02]  /*12060*/  LOP3.LUT R3, R2, 0xffff, RZ, 0xc0, !PT ;  /* 0x0000ffff02037812 */ /* 0x000fe400078ec0ff */
[C---:B------:R-:W-:Y:S08]  /*12070*/  HMMA.16816.F32.BF16 R128, R4.reuse, R46, R116 ;  /* 0x0000002e0480723c */ /* 0x040ff00000041874 */
[C---:B------:R-:W-:Y:S08]  /*12080*/  HMMA.16816.F32.BF16 R140, R4.reuse, R52, R124 ;  /* 0x00000034048c723c */ /* 0x040ff0000004187c */
[C---:B------:R-:W-:Y:S08]  /*12090*/  HMMA.16816.F32.BF16 R136, R4.reuse, R54, R120 ;  /* 0x000000360488723c */ /* 0x040ff00000041878 */
[C---:B------:R-:W-:Y:S08]  /*120a0*/  HMMA.16816.F32.BF16 R116, R4.reuse, R16, R104 ;  /* 0x000000100474723c */ /* 0x040ff00000041868 */
[C---:B------:R-:W-:Y:S01]  /*120b0*/  HMMA.16816.F32.BF16 R124, R4.reuse, R20, R160 ;  /* 0x00000014047c723c */ /* 0x040fe200000418a0 */
[----:B------:R-:W-:Y:S07]  /*120c0*/  LDSM.16.MT88.4 R160, [R190+0x9c00] ;  /* 0x009c0000bea0783b */ /* 0x000fee0000004200 */
[C---:B------:R-:W-:Y:S08]  /*120d0*/  HMMA.16816.F32.BF16 R120, R4.reuse, R22, R164 ;  /* 0x000000160478723c */ /* 0x040ff000000418a4 */
[C---:B------:R-:W-:Y:S01]  /*120e0*/  HMMA.16816.F32.BF16 R112, R4.reuse, R18, R168 ;  /* 0x000000120470723c */ /* 0x040fe200000418a8 */
[----:B------:R-:W-:Y:S07]  /*120f0*/  LDSM.16.MT88.4 R168, [R188+0x9c00] ;  /* 0x009c0000bca8783b */ /* 0x000fee0000004200 */
[C---:B------:R-:W-:Y:S08]  /*12100*/  HMMA.16816.F32.BF16 R96, R4.reuse, R12, R96 ;  /* 0x0000000c0460723c */ /* 0x040ff00000041860 */
[C---:B------:R-:W-:Y:S08]  /*12110*/  HMMA.16816.F32.BF16 R104, R4.reuse, R14, R176 ;  /* 0x0000000e0468723c */ /* 0x040ff000000418b0 */
[C---:B------:R-:W-:Y:S08]  /*12120*/  HMMA.16816.F32.BF16 R172, R4.reuse, R36, R172 ;  /* 0x0000002404ac723c */ /* 0x040ff000000418ac */
[----:B------:R-:W-:Y:S07]  /*12130*/  HMMA.16816.F32.BF16 R148, R4, R38, R156 ;  /* 0x000000260494723c */ /* 0x000fee000004189c */
[--C-:B------:R-:W-:Y:S01]  /*12140*/  SHF.R.U32.HI R5, RZ, 0x10, R2.reuse ;  /* 0x00000010ff057819 */ /* 0x100fe20000011602 */
[----:B------:R-:W-:Y:S01]  /*12150*/  HMMA.16816.F32.BF16 R60, R8, R12, R60 ;  /* 0x0000000c083c723c */ /* 0x000fe2000004183c */
[----:B------:R-:W-:-:S02]  /*12160*/  SHF.R.U32.HI R6, RZ, 0x18, R2 ;  /* 0x00000018ff067819 */ /* 0x000fc40000011602 */
[----:B------:R-:W-:Y:S02]  /*12170*/  SHF.R.U32.HI R4, RZ, 0x8, R3 ;  /* 0x00000008ff047819 */ /* 0x000fe40000011603 */
[----:B------:R-:W-:Y:S02]  /*12180*/  LOP3.LUT R3, R5, 0xff, RZ, 0xc0, !PT ;  /* 0x000000ff05037812 */ /* 0x000fe400078ec0ff */
[----:B------:R-:W-:Y:S02]  /*12190*/  LOP3.LUT R12, R2, 0xff, RZ, 0xc0, !PT ;  /* 0x000000ff020c7812 */ /* 0x000fe400078ec0ff */
[----:B------:R-:W-:Y:S02]  /*121a0*/  LOP3.LUT R2, R0, 0xffff, RZ, 0xc0, !PT ;  /* 0x0000ffff00027812 */ /* 0x000fe400078ec0ff */
[----:B------:R-:W-:Y:S02]  /*121b0*/  PRMT R3, R3, 0x5410, R6 ;  /* 0x0000541003037816 */ /* 0x000fe40000000006 */
[----:B------:R-:W-:-:S02]  /*121c0*/  SHF.R.U32.HI R5, RZ, 0x8, R2 ;  /* 0x00000008ff057819 */ /* 0x000fc40000011602 */
[----:B------:R-:W-:Y:S02]  /*121d0*/  SHF.R.U32.HI R2, RZ, 0x10, R0 ;  /* 0x00000010ff027819 */ /* 0x000fe40000011600 */
[----:B------:R-:W-:Y:S02]  /*121e0*/  LOP3.LUT R7, R0, 0xff, RZ, 0xc0, !PT ;  /* 0x000000ff00077812 */ /* 0x000fe400078ec0ff */
[----:B------:R-:W-:Y:S02]  /*121f0*/  PRMT R12, R12, 0x5410, R4 ;  /* 0x000054100c0c7816 */ /* 0x000fe40000000004 */
[----:B------:R-:W-:Y:S01]  /*12200*/  LOP3.LUT R4, R2, 0xff, RZ, 0xc0, !PT ;  /* 0x000000ff02047812 */ /* 0x000fe200078ec0ff */
[----:B------:R-:W-:Y:S01]  /*12210*/  HSET2.LE.AND R2, R3, R223, PT ;  /* 0x000000df03027233 */ /* 0x000fe20003803000 */
[----:B------:R-:W-:Y:S01]  /*12220*/  PRMT R5, R7, 0x5410, R5 ;  /* 0x0000541007057816 */ /* 0x000fe20000000005 */
[----:B------:R-:W-:Y:S01]  /*12230*/  HMMA.16816.F32.BF16 R156, R8, R20, R80 ;  /* 0x00000014089c723c */ /* 0x000fe20000041850 */
[----:B------:R-:W3:Y:S01]  /*12240*/  LDSM.16.MT88.4 R80, [R188+0xbc00] ;  /* 0x00bc0000bc50783b */ /* 0x000ee20000004200 */
[----:B------:R-:W-:-:S02]  /*12250*/  SHF.R.U32.HI R6, RZ, 0x18, R0 ;  /* 0x00000018ff067819 */ /* 0x000fc40000011600 */
[----:B------:R-:W-:-:S04]  /*12260*/  HSET2.LE.AND R3, R5, R223, PT ;  /* 0x000000df05037233 */ /* 0x000fc80003803000 */
[----:B------:R-:W-:Y:S01]  /*12270*/  HMMA.16816.F32.BF16 R100, R8, R52, R100 ;  /* 0x000000340864723c */ /* 0x000fe20000041864 */
[----:B------:R-:W-:Y:S01]  /*12280*/  HSET2.LE.AND R0, R12, R223, PT ;  /* 0x000000df0c007233 */ /* 0x000fe20003803000 */
[----:B------:R-:W-:-:S06]  /*12290*/  PRMT R4, R4, 0x5410, R6 ;  /* 0x0000541004047816 */ /* 0x000fcc0000000006 */
[C---:B------:R-:W-:Y:S07]  /*122a0*/  HMMA.16816.F32.BF16 R52, R8.reuse, R54, R92 ;  /* 0x000000360834723c */ /* 0x040fee000004185c */
[----:B------:R-:W-:Y:S01]  /*122b0*/  LOP3.LUT R95, R184, R2, RZ, 0xc0, !PT ;  /* 0x00000002b85f7212 */ /* 0x000fe200078ec0ff */
[----:B------:R-:W-:Y:S01]  /*122c0*/  HMMA.16816.F32.BF16 R68, R8, R16, R68 ;  /* 0x000000100844723c */ /* 0x000fe20000041844 */
[----:B------:R-:W-:Y:S02]  /*122d0*/  LOP3.LUT R2, R43, R208, R180, 0x96, !PT ;  /* 0x000000d02b027212 */ /* 0x000fe400078e96b4 */
[----:B------:R-:W-:-:S05]  /*122e0*/  LOP3.LUT R92, R202, R3, RZ, 0xc0, !PT ;  /* 0x00000003ca5c7212 */ /* 0x000fca00078ec0ff */
[----:B------:R-:W-:Y:S01]  /*122f0*/  HMMA.16816.F32.BF16 R64, R8, R18, R64 ;  /* 0x000000120840723c */ /* 0x000fe20000041840 */
[----:B------:R-:W-:Y:S01]  /*12300*/  IMAD.WIDE.U32 R2, R2, -0x2daee0ad, RZ ;  /* 0xd2511f5302027825 */ /* 0x000fe200078e00ff */
[----:B------:R-:W-:-:S06]  /*12310*/  HSET2.LE.AND R4, R4, R223, PT ;  /* 0x000000df04047233 */ /* 0x000fcc0003803000 */
[C---:B------:R-:W-:Y:S01]  /*12320*/  HMMA.16816.F32.BF16 R16, R8.reuse, R14, R72 ;  /* 0x0000000e0810723c */ /* 0x040fe20000041848 */
[----:B------:R-:W1:Y:S01]  /*12330*/  LDSM.16.MT88.4 R12, [R190+0xbc00] ;  /* 0x00bc0000be0c783b */ /* 0x000e620000004200 */
[----:B------:R-:W-:Y:S02]  /*12340*/  LOP3.LUT R94, R200, R0, RZ, 0xc0, !PT ;  /* 0x00000000c85e7212 */ /* 0x000fe400078ec0ff */
[----:B------:R-:W-:Y:S02]  /*12350*/  LOP3.LUT R0, R3, R252, R110, 0x96, !PT ;  /* 0x000000fc03007212 */ /* 0x000fe400078e966e */
[----:B------:R-:W-:Y:S02]  /*12360*/  LOP3.LUT R3, R2, 0xffff, RZ, 0xc0, !PT ;  /* 0x0000ffff02037812 */ /* 0x000fe400078ec0ff */
[----:B------:R-:W-:Y:S01]  /*12370*/  HMMA.16816.F32.BF16 R164, R8, R44, R88 ;  /* 0x0000002c08a4723c */ /* 0x000fe20000041858 */
[----:B------:R-:W-:Y:S02]  /*12380*/  LOP3.LUT R93, R201, R4, RZ, 0xc0, !PT ;  /* 0x00000004c95d7212 */ /* 0x000fe400078ec0ff */
[----:B------:R-:W-:-:S02]  /*12390*/  SHF.R.U32.HI R4, RZ, 0x10, R2 ;  /* 0x00000010ff047819 */ /* 0x000fc40000011602 */
[----:B------:R-:W-:-:S03]  /*123a0*/  SHF.R.U32.HI R7, RZ, 0x18, R2 ;  /* 0x00000018ff077819 */ /* 0x000fc60000011602 */
[----:B------:R-:W-:Y:S01]  /*123b0*/  HMMA.16816.F32.BF16 R84, R8, R46, R84 ;  /* 0x0000002e0854723c */ /* 0x000fe20000041854 */
[----:B------:R-:W-:Y:S02]  /*123c0*/  SHF.R.U32.HI R3, RZ, 0x8, R3 ;  /* 0x00000008ff037819 */ /* 0x000fe40000011603 */
[----:B------:R-:W-:-:S05]  /*123d0*/  LOP3.LUT R5, R4, 0xff, RZ, 0xc0, !PT ;  /* 0x000000ff04057812 */ /* 0x000fca00078ec0ff */
[----:B------:R-:W-:Y:S01]  /*123e0*/  HMMA.16816.F32.BF16 R20, R8, R22, R76 ;  /* 0x000000160814723c */ /* 0x000fe2000004184c */
[----:B------:R-:W-:-:S07]  /*123f0*/  LOP3.LUT R6, R0, 0xff, RZ, 0xc0, !PT ;  /* 0x000000ff00067812 */ /* 0x000fce00078ec0ff */
[C---:B------:R-:W-:Y:S08]  /*12400*/  HMMA.16816.F32.BF16 R48, R8.reuse, R36, R48 ;  /* 0x000000240830723c */ /* 0x040ff00000041830 */
[----:B------:R-:W-:Y:S07]  /*12410*/  HMMA.16816.F32.BF16 R56, R8, R38, R56 ;  /* 0x000000260838723c */ /* 0x000fee0000041838 */
[----:B------:R-:W-:-:S02]  /*12420*/  LOP3.LUT R8, R2, 0xff, RZ, 0xc0, !PT ;  /* 0x000000ff02087812 */ /* 0x000fc400078ec0ff */
[----:B------:R-:W-:-:S04]  /*12430*/  LOP3.LUT R2, R0, 0xffff, RZ, 0xc0, !PT ;  /* 0x0000ffff00027812 */ /* 0x000fc800078ec0ff */
[----:B------:R-:W-:Y:S02]  /*12440*/  SHF.R.U32.HI R4, RZ, 0x8, R2 ;  /* 0x00000008ff047819 */ /* 0x000fe40000011602 */
[----:B------:R-:W-:Y:S02]  /*12450*/  PRMT R2, R8, 0x5410, R3 ;  /* 0x0000541008027816 */ /* 0x000fe40000000003 */
[----:B------:R-:W-:Y:S02]  /*12460*/  SHF.R.U32.HI R3, RZ, 0x10, R0 ;  /* 0x00000010ff037819 */ /* 0x000fe40000011600 */
[----:B------:R-:W-:Y:S02]  /*12470*/  PRMT R7, R5, 0x5410, R7 ;  /* 0x0000541005077816 */ /* 0x000fe40000000007 */
[----:B------:R-:W-:Y:S02]  /*12480*/  PRMT R6, R6, 0x5410, R4 ;  /* 0x0000541006067816 */ /* 0x000fe40000000004 */
[----:B------:R-:W-:-:S02]  /*12490*/  SHF.R.U32.HI R5, RZ, 0x18, R0 ;  /* 0x00000018ff057819 */ /* 0x000fc40000011600 */
[----:B------:R-:W-:Y:S01]  /*124a0*/  LOP3.LUT R4, R3, 0xff, RZ, 0xc0, !PT ;  /* 0x000000ff03047812 */ /* 0x000fe200078ec0ff */
[----:B------:R-:W-:-:S03]  /*124b0*/  IMAD.MOV.U32 R199, RZ, RZ, R233 ;  /* 0x000000ffffc77224 */ /* 0x000fc600078e00e9 */
[----:B------:R-:W-:Y:S01]  /*124c0*/  PRMT R4, R4, 0x5410, R5 ;  /* 0x0000541004047816 */ /* 0x000fe20000000005 */
[--C-:B------:R-:W-:Y:S02]  /*124d0*/  HSET2.LE.AND R0, R2, R223.reuse, PT ;  /* 0x000000df02007233 */ /* 0x100fe40003803000 */
[--C-:B------:R-:W-:Y:S02]  /*124e0*/  HSET2.LE.AND R2, R7, R223.reuse, PT ;  /* 0x000000df07027233 */ /* 0x100fe40003803000 */
[--C-:B------:R-:W-:Y:S02]  /*124f0*/  HSET2.LE.AND R3, R6, R223.reuse, PT ;  /* 0x000000df06037233 */ /* 0x100fe40003803000 */
[----:B------:R-:W-:Y:S01]  /*12500*/  HSET2.LE.AND R4, R4, R223, PT ;  /* 0x000000df04047233 */ /* 0x000fe20003803000 */
[----:B--2---:R-:W-:Y:S01]  /*12510*/  ISETP.GT.AND P1, PT, R197, R199, PT ;  /* 0x000000c7c500720c */ /* 0x004fe20003f24270 */
[----:B---3--:R-:W-:Y:S07]  /*12520*/  HMMA.16816.F32.BF16 R72, R92, R80, R96 ;  /* 0x000000505c48723c */ /* 0x008fee0000041860 */
[----:B------:R-:W-:-:S02]  /*12530*/  LOP3.LUT R98, R222, R0, RZ, 0xc0, !PT ;  /* 0x00000000de627212 */ /* 0x000fc400078ec0ff */
[----:B------:R-:W-:Y:S02]  /*12540*/  LOP3.LUT R99, R221, R2, RZ, 0xc0, !PT ;  /* 0x00000002dd637212 */ /* 0x000fe400078ec0ff */
[----:B------:R-:W-:Y:S02]  /*12550*/  LOP3.LUT R96, R226, R3, RZ, 0xc0, !PT ;  /* 0x00000003e2607212 */ /* 0x000fe400078ec0ff */
[----:B------:R-:W-:Y:S01]  /*12560*/  LOP3.LUT R97, R225, R4, RZ, 0xc0, !PT ;  /* 0x00000004e1617212 */ /* 0x000fe200078ec0ff */
[----:B------:R-:W-:Y:S01]  /*12570*/  HMMA.16816.F32.BF16 R140, R92, R168, R140 ;  /* 0x000000a85c8c723c */ /* 0x000fe2000004188c */
[----:B------:R-:W-:-:S07]  /*12580*/  IADD3 R196, P0, R34, -0x100, RZ ;  /* 0xffffff0022c47810 */ /* 0x000fce0007f1e0ff */
        /* <DEDUP_REMOVED lines=8> */
[----:B-1----:R-:W-:Y:S01]  /*12610*/  HMMA.16816.F32.BF16 R88, R92, R12, R172 ;  /* 0x0000000c5c58723c */ /* 0x002fe200000418ac */
[----:B------:R-:W-:-:S07]  /*12620*/  IMAD.MOV.U32 R107, RZ, RZ, R197 ;  /* 0x000000ffff6b7224 */ /* 0x000fce00078e00c5 */
[----:B------:R-:W-:Y:S01]  /*12630*/  HMMA.16816.F32.BF16 R92, R92, R14, R148 ;  /* 0x0000000e5c5c723c */ /* 0x000fe20000041894 */
[----:B------:R-:W-:-:S07]  /*12640*/  IADD3.X R197, R35, -0x1, RZ, P0, !PT ;  /* 0xffffffff23c57810 */ /* 0x000fce00007fe4ff */
[C---:B------:R-:W-:Y:S08]  /*12650*/  HMMA.16816.F32.BF16 R164, R96.reuse, R160, R164 ;  /* 0x000000a060a4723c */ /* 0x040ff000000418a4 */
[C---:B------:R-:W-:Y:S08]  /*12660*/  HMMA.16816.F32.BF16 R148, R96.reuse, R144, R68 ;  /* 0x000000906094723c */ /* 0x040ff00000041844 */
[C---:B------:R-:W-:Y:S08]  /*12670*/  HMMA.16816.F32.BF16 R172, R96.reuse, R168, R100 ;  /* 0x000000a860ac723c */ /* 0x040ff00000041864 */
[----:B------:R-:W-:Y:S01]  /*12680*/  HMMA.16816.F32.BF16 R160, R96, R162, R84 ;  /* 0x000000a260a0723c */ /* 0x000fe20000041854 */
[----:B----4-:R-:W-:-:S02]  /*12690*/  IMAD.MOV.U32 R101, RZ, RZ, R251 ;  /* 0x000000ffff657224 */ /* 0x010fc400078e00fb */
[----:B------:R-:W-:-:S05]  /*126a0*/  IMAD.MOV.U32 R102, RZ, RZ, R250 ;  /* 0x000000ffff667224 */ /* 0x000fca00078e00fa */
[----:B------:R-:W-:Y:S01]  /*126b0*/  HMMA.16816.F32.BF16 R156, R96, R152, R156 ;  /* 0x00000098609c723c */ /* 0x000fe2000004189c */
[----:B------:R-:W-:Y:S02]  /*126c0*/  IMAD.MOV.U32 R103, RZ, RZ, R228 ;  /* 0x000000ffff677224 */ /* 0x000fe400078e00e4 */
[----:B------:R-:W-:-:S05]  /*126d0*/  IMAD.MOV.U32 R100, RZ, RZ, R227 ;  /* 0x000000ffff647224 */ /* 0x000fca00078e00e3 */
        /* <DEDUP_REMOVED lines=8> */
[----:B------:R-:W2:Y:S01]  /*12760*/  LDL.64 R232, [R1+0x160] ;  /* 0x0001600001e87983 */ /* 0x000ea20000100a00 */
[----:B------:R-:W-:-:S04]  /*12770*/  DEPBAR.LE SB0, 0x0 ;  /* 0x000080000000791a */ /* 0x000fc80000000000 */
[----:B------:R-:W3:Y:S04]  /*12780*/  LDL R196, [R1+0x84] ;  /* 0x0000840001c47983 */ /* 0x000ee80000100800 */
[----:B------:R-:W4:Y:S04]  /*12790*/  LDL.64 R228, [R1+0x1b0] ;  /* 0x0001b00001e47983 */ /* 0x000f280000100a00 */
[----:B------:R-:W4:Y:S01]  /*127a0*/  LDL.64 R234, [R1+0x1b8] ;  /* 0x0001b80001ea7983 */ /* 0x000f220000100a00 */
[----:B------:R-:W-:Y:S03]  /*127b0*/  WARPSYNC 0xffffffff ;  /* 0xffffffff00007948 */ /* 0x000fe60003800000 */
[----:B------:R-:W-:Y:S06]  /*127c0*/  BAR.SYNC.DEFER_BLOCKING 0x0 ;  /* 0x0000000000007b1d */ /* 0x000fec0000010000 */
[----:B-----5:R-:W-:Y:S04]  /*127d0*/  @P4 STS [R195+0x9000], RZ ;  /* 0x009000ffc3004388 */ /* 0x020fe80000000800 */
[----:B------:R-:W-:Y:S04]  /*127e0*/  @P4 STS [R195+0x9004], RZ ;  /* 0x009004ffc3004388 */ /* 0x000fe80000000800 */
[----:B------:R-:W-:Y:S01]  /*127f0*/  @P4 STS.64 [R195+0x9008], RZ ;  /* 0x009008ffc3004388 */ /* 0x000fe20000000a00 */
[----:B--2---:R-:W-:-:S02]  /*12800*/  SHF.L.U64.HI R0, R232, 0x6, R233 ;  /* 0x00000006e8007819 */ /* 0x004fc400000102e9 */
[----:B---3--:R-:W-:Y:S01]  /*12810*/  IADD3 R197, R196, -0x3, RZ ;  /* 0xfffffffdc4c57810 */ /* 0x008fe20007ffe0ff */
[----:B------:R-:W-:-:S03]  /*12820*/  IMAD.SHL.U32 R5, R232, 0x40, RZ ;  /* 0x00000040e8057824 */ /* 0x000fc600078e00ff */
[----:B------:R-:W-:Y:S01]  /*12830*/  SHF.R.S32.HI R4, RZ, 0x1f, R197 ;  /* 0x0000001fff047819 */ /* 0x000fe200000114c5 */
[----:B------:R-:W-:Y:S02]  /*12840*/  IMAD R0, R0, R197, RZ ;  /* 0x000000c500007224 */ /* 0x000fe400078e02ff */
[----:B----4-:R-:W-:Y:S02]  /*12850*/  IMAD.MOV.U32 R3, RZ, RZ, R229 ;  /* 0x000000ffff037224 */ /* 0x010fe400078e00e5 */
[----:B------:R-:W-:Y:S02]  /*12860*/  IMAD.MOV.U32 R2, RZ, RZ, R234 ;  /* 0x000000ffff027224 */ /* 0x000fe400078e00ea */
[-C--:B------:R-:W-:Y:S02]  /*12870*/  IMAD R0, R4, R5.reuse, R0 ;  /* 0x0000000504007224 */ /* 0x080fe400078e0200 */
[----:B------:R-:W-:-:S04]  /*12880*/  IMAD.WIDE.U32 R2, R197, R5, R2 ;  /* 0x00000005c5027225 */ /* 0x000fc800078e0002 */
[----:B------:R-:W-:Y:S01]  /*12890*/  IMAD.IADD R3, R3, 0x1, R0 ;  /* 0x0000000103037824 */ /* 0x000fe200078e0200 */
[CC--:B------:R-:W-:Y:S02]  /*128a0*/  @!P4 LEA R12, P6, R2.reuse, R218.reuse, 0x1 ;  /* 0x000000da020cc211 */ /* 0x0c0fe400078c08ff */
[CC--:B------:R-:W-:Y:S02]  /*128b0*/  @!P3 LEA R10, P1, R2.reuse, R218.reuse, 0x1 ;  /* 0x000000da020ab211 */ /* 0x0c0fe400078208ff */
[----:B------:R-:W-:Y:S02]  /*128c0*/  @!P2 LEA R8, P0, R2, R218, 0x1 ;  /* 0x000000da0208a211 */ /* 0x000fe400078008ff */
[----:B------:R-:W-:Y:S02]  /*128d0*/  LEA R0, P5, R232, R2, 0x5 ;  /* 0x00000002e8007211 */ /* 0x000fe400078a28ff */
[CCC-:B------:R-:W-:Y:S02]  /*128e0*/  @!P4 LEA.HI.X R13, R2.reuse, R219.reuse, R3.reuse, 0x1, P6 ;  /* 0x000000db020dc211 */ /* 0x1c0fe400030f0c03 */
[----:B------:R-:W-:-:S02]  /*128f0*/  @!P3 LEA.HI.X R11, R2, R219, R3, 0x1, P1 ;  /* 0x000000db020bb211 */ /* 0x000fc400008f0c03 */
[----:B------:R-:W-:Y:S01]  /*12900*/  @!P2 LEA.HI.X R9, R2, R219, R3, 0x1, P0 ;  /* 0x000000db0209a211 */ /* 0x000fe200000f0c03 */
[----:B------:R-:W-:Y:S01]  /*12910*/  @!PT LDS RZ, [RZ] ;  /* 0x00000000fffff984 */ /* 0x000fe20000000800 */
[----:B------:R-:W-:Y:S01]  /*12920*/  @!PT LDS RZ, [RZ] ;  /* 0x00000000fffff984 */ /* 0x000fe20000000800 */
[----:B------:R-:W-:Y:S01]  /*12930*/  @!PT LDS RZ, [RZ] ;  /* 0x00000000fffff984 */ /* 0x000fe20000000800 */
[----:B------:R1:W-:Y:S01]  /*12940*/  @!P4 LDGSTS.E.BYPASS.LTC128B.128 [R195+0x9000], [R12.64] ;  /* 0x090000000cc3cfae */ /* 0x0003e2000b901d44 */
[-C--:B------:R-:W-:Y:S02]  /*12950*/  @!P4 LEA R6, P0, R0, R218.reuse, 0x1 ;  /* 0x000000da0006c211 */ /* 0x080fe400078008ff */
[----:B------:R-:W-:Y:S02]  /*12960*/  LEA.HI.X R3, R232, R3, R233, 0x5, P5 ;  /* 0x00000003e8037211 */ /* 0x000fe400028f2ce9 */
[CC--:B------:R-:W-:Y:S01]  /*12970*/  @!P3 LEA R4, P5, R0.reuse, R218.reuse, 0x1 ;  /* 0x000000da0004b211 */ /* 0x0c0fe200078a08ff */
[----:B------:R-:W-:Y:S01]  /*12980*/  @P3 STS.128 [R195+0xa000], RZ ;  /* 0x00a000ffc3003388 */ /* 0x000fe20000000c00 */
[C---:B------:R-:W-:Y:S02]  /*12990*/  @!P2 LEA R2, P1, R0.reuse, R218, 0x1 ;  /* 0x000000da0002a211 */ /* 0x040fe400078208ff */
[CCC-:B------:R-:W-:Y:S01]  /*129a0*/  @!P4 LEA.HI.X R7, R0.reuse, R219.reuse, R3.reuse, 0x1, P0 ;  /* 0x000000db0007c211 */ /* 0x1c0fe200000f0c03 */
[----:B------:R-:W-:Y:S01]  /*129b0*/  @!PT LDS RZ, [RZ] ;  /* 0x00000000fffff984 */ /* 0x000fe20000000800 */
[----:B------:R-:W-:Y:S01]  /*129c0*/  @!PT LDS RZ, [RZ] ;  /* 0x00000000fffff984 */ /* 0x000fe20000000800 */
[----:B------:R-:W-:Y:S01]  /*129d0*/  @!PT LDS RZ, [RZ] ;  /* 0x00000000fffff984 */ /* 0x000fe20000000800 */
[----:B------:R2:W-:Y:S01]  /*129e0*/  @!P3 LDGSTS.E.BYPASS.LTC128B.128 [R195+0xa000], [R10.64+0x40] ;  /* 0x0a0000400ac3bfae */ /* 0x0005e2000b901d44 */
        /* <DEDUP_REMOVED lines=25> */
[----:B------:R-:W4:Y:S04]  /*12b80*/  LDSM.16.M88.4 R44, [R189+0x6c00] ;  /* 0x006c0000bd2c783b */ /* 0x000f280000000200 */
[----:B--2---:R-:W-:Y:S04]  /*12b90*/  LDSM.16.M88.4 R8, [R193] ;  /* 0x00000000c108783b */ /* 0x004fe80000000200 */
[----:B---3--:R-:W-:Y:S04]  /*12ba0*/  LDSM.16.M88.4 R4, [R193+0x1000] ;  /* 0x00100000c104783b */ /* 0x008fe80000000200 */
[----:B------:R-:W2:Y:S04]  /*12bb0*/  LDSM.16.M88.4 R24, [R191+0x6800] ;  /* 0x00680000bf18783b */ /* 0x000ea80000000200 */
[----:B------:R-:W3:Y:S04]  /*12bc0*/  LDSM.16.M88.4 R20, [R191+0x6c00] ;  /* 0x006c0000bf14783b */ /* 0x000ee80000000200 */
[----:B------:R-:W2:Y:S04]  /*12bd0*/  LDSM.16.M88.4 R56, [R189+0x6000] ;  /* 0x00600000bd38783b */ /* 0x000ea80000000200 */
[----:B------:R-:W3:Y:S04]  /*12be0*/  LDSM.16.M88.4 R52, [R189+0x6400] ;  /* 0x00640000bd34783b */ /* 0x000ee80000000200 */
[----:B------:R-:W3:Y:S04]  /*12bf0*/  LDSM.16.M88.4 R36, [R191+0x6400] ;  /* 0x00640000bf24783b */ /* 0x000ee80000000200 */
[----:B------:R-:W3:Y:S01]  /*12c00*/  LDSM.16.M88.4 R40, [R191+0x6000] ;  /* 0x00600000bf28783b */ /* 0x000ee20000000200 */
[----:B-1----:R-:W-:Y:S03]  /*12c10*/  HMMA.16816.F32.BF16 R100, R12, R48, RZ ;  /* 0x000000300c64723c */ /* 0x002fe600000418ff */
[----:B------:R-:W0:Y:S05]  /*12c20*/  LDGDEPBAR ;  /* 0x00000000000079af */ /* 0x000e2a0000000000 */
[-C--:B----4-:R-:W-:Y:S08]  /*12c30*/  HMMA.16816.F32.BF16 R64, R16, R44.reuse, RZ ;  /* 0x0000002c1040723c */ /* 0x090ff000000418ff */
        /* <DEDUP_REMOVED lines=18> */
[----:B------:R-:W-:Y:S08]  /*12d60*/  HMMA.16816.F32.BF16 R220, R8, R36, R180 ;  /* 0x0000002408dc723c */ /* 0x000ff000000418b4 */
[----:B------:R-:W-:Y:S08]  /*12d70*/  HMMA.16816.F32.BF16 R104, R4, R38, R64 ;  /* 0x000000260468723c */ /* 0x000ff00000041840 */
[-C--:B------:R-:W-:Y:S08]  /*12d80*/  HMMA.16816.F32.BF16 R200, R8, R40.reuse, R200 ;  /* 0x0000002808c8723c */ /* 0x080ff000000418c8 */
[C---:B------:R-:W-:Y:S08]  /*12d90*/  HMMA.16816.F32.BF16 R184, R4.reuse, R40, R184 ;  /* 0x0000002804b8723c */ /* 0x040ff000000418b8 */
[C---:B------:R-:W-:Y:S08]  /*12da0*/  HMMA.16816.F32.BF16 R176, R4.reuse, R36, R176 ;  /* 0x0000002404b0723c */ /* 0x040ff000000418b0 */
[C---:B------:R-:W-:Y:S08]  /*12db0*/  HMMA.16816.F32.BF16 R100, R4.reuse, R42, R100 ;  /* 0x0000002a0464723c */ /* 0x040ff00000041864 */
[C---:B------:R-:W-:Y:S08]  /*12dc0*/  HMMA.16816.F32.BF16 R180, R4.reuse, R26, R60 ;  /* 0x0000001a04b4723c */ /* 0x040ff0000004183c */
[----:B------:R-:W-:Y:S01]  /*12dd0*/  HMMA.16816.F32.BF16 R228, R4, R22, R12 ;  /* 0x0000001604e4723c */ /* 0x000fe2000004180c */
[----:B------:R-:W-:Y:S04]  /*12de0*/  LDSM.16.M88.4 R4, [R192+0x3000] ;  /* 0x00300000c004783b */ /* 0x000fe80000000200 */
[----:B------:R-:W1:Y:S03]  /*12df0*/  LDSM.16.M88.4 R12, [R189+0x7000] ;  /* 0x00700000bd0c783b */ /* 0x000e660000000200 */
[C---:B------:R-:W-:Y:S08]  /*12e00*/  HMMA.16816.F32.BF16 R56, R8.reuse, R42, R56 ;  /* 0x0000002a0838723c */ /* 0x040ff00000041838 */
[C---:B------:R-:W-:Y:S08]  /*12e10*/  HMMA.16816.F32.BF16 R64, R8.reuse, R38, R52 ;  /* 0x000000260840723c */ /* 0x040ff00000041834 */
[C---:B------:R-:W-:Y:S08]  /*12e20*/  HMMA.16816.F32.BF16 R48, R8.reuse, R26, R48 ;  /* 0x0000001a0830723c */ /* 0x040ff00000041830 */
[----:B------:R-:W-:Y:S01]  /*12e30*/  HMMA.16816.F32.BF16 R16, R8, R22, R16 ;  /* 0x000000160810723c */ /* 0x000fe20000041810 */
[----:B------:R-:W2:Y:S07]  /*12e40*/  LDSM.16.M88.4 R8, [R192+0x2000] ;  /* 0x00200000c008783b */ /* 0x000eae0000000200 */
[C---:B-1----:R-:W-:Y:S08]  /*12e50*/  HMMA.16816.F32.BF16 R60, R4.reuse, R12, R184 ;  /* 0x0000000c043c723c */ /* 0x042ff000000418b8 */
[----:B------:R-:W-:Y:S08]  /*12e60*/  HMMA.16816.F32.BF16 R44, R4, R14, R100 ;  /* 0x0000000e042c723c */ /* 0x000ff00000041864 */
[C---:B--2---:R-:W-:Y:S08]  /*12e70*/  HMMA.16816.F32.BF16 R52, R8.reuse, R12, R200 ;  /* 0x0000000c0834723c */ /* 0x044ff000000418c8 */
[C---:B------:R-:W-:Y:S01]  /*12e80*/  HMMA.16816.F32.BF16 R20, R8.reuse, R14, R56 ;  /* 0x0000000e0814723c */ /* 0x040fe20000041838 */
[----:B------:R-:W1:Y:S07]  /*12e90*/  LDSM.16.M88.4 R12, [R189+0x7400] ;  /* 0x00740000bd0c783b */ /* 0x000e6e0000000200 */
[-C--:B-1----:R-:W-:Y:S08]  /*12ea0*/  HMMA.16816.F32.BF16 R40, R8, R12.reuse, R220 ;  /* 0x0000000c0828723c */ /* 0x082ff000000418dc */
[C---:B------:R-:W-:Y:S08]  /*12eb0*/  HMMA.16816.F32.BF16 R36, R4.reuse, R12, R176 ;  /* 0x0000000c0424723c */ /* 0x040ff000000418b0 */
[-C--:B------:R-:W-:Y:S08]  /*12ec0*/  HMMA.16816.F32.BF16 R24, R4, R14.reuse, R104 ;  /* 0x0000000e0418723c */ /* 0x080ff00000041868 */
        /* <DEDUP_REMOVED lines=9> */
[-C--:B------:R-:W-:Y:S01]  /*12f60*/  HMMA.16816.F32.BF16 R228, R4, R14.reuse, R228 ;  /* 0x0000000e04e4723c */ /* 0x080fe200000418e4 */
[----:B------:R-:W-:Y:S07]  /*12f70*/  LDSM.16.M88.4 R4, [R193+0x3000] ;  /* 0x00300000c104783b */ /* 0x000fee0000000200 */
[----:B------:R-:W-:Y:S01]  /*12f80*/  HMMA.16816.F32.BF16 R184, R8, R14, R16 ;  /* 0x0000000e08b8723c */ /* 0x000fe20000041810 */
[----:B------:R-:W1:Y:S04]  /*12f90*/  LDSM.16.M88.4 R12, [R191+0x7000] ;  /* 0x00700000bf0c783b */ /* 0x000e680000000200 */
[----:B------:R-:W2:Y:S03]  /*12fa0*/  LDSM.16.M88.4 R8, [R193+0x2000] ;  /* 0x00200000c108783b */ /* 0x000ea60000000200 */
[-C--:B-1----:R-:W-:Y:S08]  /*12fb0*/  HMMA.16816.F32.BF16 R240, R4, R12.reuse, R60 ;  /* 0x0000000c04f0723c */ /* 0x082ff0000004183c */
[----:B--2---:R-:W-:Y:S08]  /*12fc0*/  HMMA.16816.F32.BF16 R224, R8, R12, R52 ;  /* 0x0000000c08e0723c */ /* 0x004ff00000041834 */
        /* <DEDUP_REMOVED lines=20> */
[C---:B-1----:R-:W-:Y:S08]  /*13110*/  HMMA.16816.F32.BF16 R180, R4.reuse, R14, R200 ;  /* 0x0000000e04b4723c */ /* 0x042ff000000418c8 */
[-C--:B------:R-:W-:Y:S08]  /*13120*/  HMMA.16816.F32.BF16 R228, R4, R12.reuse, R240 ;  /* 0x0000000c04e4723c */ /* 0x080ff000000418f0 */
        /* <DEDUP_REMOVED lines=8> */
[----:B-1----:R-:W-:Y:S08]  /*131b0*/  HMMA.16816.F32.BF16 R104, R8, R12, R44 ;  /* 0x0000000c0868723c */ /* 0x002ff0000004182c */
[C---:B------:R-:W-:Y:S08]  /*131c0*/  HMMA.16816.F32.BF16 R44, R4.reuse, R14, R24 ;  /* 0x0000000e042c723c */ /* 0x040ff00000041818 */
[----:B------:R-:W-:Y:S08]  /*131d0*/  HMMA.16816.F32.BF16 R100, R4, R12, R36 ;  /* 0x0000000c0464723c */ /* 0x000ff00000041824 */
        /* <DEDUP_REMOVED lines=17> */
[----:B------:R-:W-:Y:S01]  /*132f0*/  HMMA.16816.F32.BF16 R176, R8, R14, R176 ;  /* 0x0000000e08b0723c */ /* 0x000fe200000418b0 */
[----:B------:R-:W1:Y:S01]  /*13300*/  LDSM.16.M88.4 R12, [R191+0x8800] ;  /* 0x00880000bf0c783b */ /* 0x000e620000000200 */
[----:B------:R-:W-:-:S06]  /*13310*/  ISETP.GT.AND P0, PT, R197, R199, PT ;  /* 0x000000c7c500720c */ /* 0x000fcc0003f04270 */
[-C--:B-1----:R-:W-:Y:S08]  /*13320*/  HMMA.16816.F32.BF16 R236, R4, R12.reuse, R100 ;  /* 0x0000000c04ec723c */ /* 0x082ff00000041864 */
[----:B------:R-:W-:Y:S08]  /*13330*/  HMMA.16816.F32.BF16 R104, R8, R12, R104 ;  /* 0x0000000c0868723c */ /* 0x000ff00000041868 */
[-C--:B------:R-:W-:Y:S08]  /*13340*/  HMMA.16816.F32.BF16 R244, R4, R14.reuse, R44 ;  /* 0x0000000e04f4723c */ /* 0x080ff0000004182c */
[----:B------:R-:W-:Y:S01]  /*13350*/  HMMA.16816.F32.BF16 R100, R8, R14, R24 ;  /* 0x0000000e0864723c */ /* 0x000fe20000041818 */
[----:B------:R-:W1:Y:S01]  /*13360*/  LDSM.16.M88.4 R12, [R191+0x8c00] ;  /* 0x008c0000bf0c783b */ /* 0x000e620000000200 */
[----:B------:R-:W-:-:S04]  /*13370*/  DEPBAR.LE SB0, 0x0 ;  /* 0x000080000000791a */ /* 0x000fc80000000000 */
[----:B------:R-:W-:Y:S02]  /*13380*/  BSSY B1, `(.L_x_814) ;  /* 0x0000045000017945 */ /* 0x000fe40003800000 */
[-C--:B-1----:R-:W-:Y:S08]  /*13390*/  HMMA.16816.F32.BF16 R220, R8, R12.reuse, R40 ;  /* 0x0000000c08dc723c */ /* 0x082ff00000041828 */
[C---:B------:R-:W-:Y:S08]  /*133a0*/  HMMA.16816.F32.BF16 R228, R4.reuse, R12, R36 ;  /* 0x0000000c04e4723c */ /* 0x040ff00000041824 */
[-C--:B------:R-:W-:Y:S08]  /*133b0*/  HMMA.16816.F32.BF16 R224, R4, R14.reuse, R20 ;  /* 0x0000000e04e0723c */ /* 0x080ff00000041814 */
[----:B------:R-:W-:Y:S01]  /*133c0*/  HMMA.16816.F32.BF16 R184, R8, R14, R16 ;  /* 0x0000000e08b8723c */ /* 0x000fe20000041810 */
[----:B------:R-:W-:Y:S06]  /*133d0*/  BAR.SYNC.DEFER_BLOCKING 0x0 ;  /* 0x0000000000007b1d */ /* 0x000fec0000010000 */
[----:B------:R-:W-:Y:S01]  /*133e0*/  @!UPT UIADD3 URZ, URZ, URZ, URZ ;  /* 0x0000003f3f3ff290 */ /* 0x000fe2000fffe03f */
[----:B------:R-:W-:Y:S11]  /*133f0*/  @!P0 BRA `(.L_x_815) ;  /* 0x000003d000008947 */ /* 0x000ff60003800000 */
[----:B------:R-:W2:Y:S04]  /*13400*/  LDL.64 R2, [R1+0x1a8] ;  /* 0x0001a80001027983 */ /* 0x000ea80000100a00 */
[----:B------:R-:W2:Y:S04]  /*13410*/  LDL R111, [R1+0x1a4] ;  /* 0x0001a400016f7983 */ /* 0x000ea80000100800 */
[----:B------:R-:W3:Y:S04]  /*13420*/  LDL R110, [R1+0x1d8] ;  /* 0x0001d800016e7983 */ /* 0x000ee80000100800 */
[----:B------:R-:W4:Y:S04]  /*13430*/  LDL R213, [R1+0x1c0] ;  /* 0x0001c00001d57983 */ /* 0x000f280000100800 */
[----:B------:R-:W5:Y:S01]  /*13440*/  LDL R199, [R1+0x1c4] ;  /* 0x0001c40001c77983 */ /* 0x000f620000100800 */
[----:B------:R-:W-:-:S04]  /*13450*/  IADD3 R0, R196, -0x4, RZ ;  /* 0xfffffffcc4007810 */ /* 0x000fc80007ffe0ff */
[----:B------:R-:W-:Y:S01]  /*13460*/  SHF.R.S32.HI R4, RZ, 0x1f, R0 ;  /* 0x0000001fff047819 */ /* 0x000fe20000011400 */
[----:B------:R1:W-:Y:S04]  /*13470*/  @P4 STS [R195+0x6000], RZ ;  /* 0x006000ffc3004388 */ /* 0x0003e80000000800 */
[----:B------:R1:W-:Y:S04]  /*13480*/  @P4 STS [R195+0x6004], RZ ;  /* 0x006004ffc3004388 */ /* 0x0003e80000000800 */
[----:B------:R1:W-:Y:S01]  /*13490*/  @P4 STS.64 [R195+0x6008], RZ ;  /* 0x006008ffc3004388 */ /* 0x0003e20000000a00 */
[----:B------:R-:W-:Y:S01]  /*134a0*/  BSSY B0, `(.L_x_816) ;  /* 0x0000031000007945 */ /* 0x000fe20003800000 */
[----:B--2---:R-:W-:-:S04]  /*134b0*/  IMAD.WIDE.U32 R2, R0, R111, R2 ;  /* 0x0000006f00027225 */ /* 0x004fc800078e0002 */
[----:B---3--:R-:W-:-:S04]  /*134c0*/  IMAD R0, R110, R0, RZ ;  /* 0x000000006e007224 */ /* 0x008fc800078e02ff */
[----:B------:R-:W-:Y:S01]  /*134d0*/  IMAD R0, R4, R111, R0 ;  /* 0x0000006f04007224 */ /* 0x000fe200078e0200 */
[----:B------:R-:W-:-:S03]  /*134e0*/  @!P4 LEA R4, P0, R2, R216, 0x1 ;  /* 0x000000d80204c211 */ /* 0x000fc600078008ff */
[----:B------:R-:W-:-:S05]  /*134f0*/  IMAD.IADD R0, R3, 0x1, R0 ;  /* 0x0000000103007824 */ /* 0x000fca00078e0200 */
        /* <DEDUP_REMOVED lines=15> */
[----:B----4-:R-:W-:-:S03]  /*135f0*/  IADD3 R2, P0, R213, R2, RZ ;  /* 0x00000002d5027210 */ /* 0x010fc60007f1e0ff */
[----:B------:R-:W-:Y:S01]  /*13600*/  @!PT LDS RZ, [RZ] ;  /* 0x00000000fffff984 */ /* 0x000fe20000000800 */
[----:B------:R-:W-:Y:S01]  /*13610*/  @!PT LDS RZ, [RZ] ;  /* 0x00000000fffff984 */ /* 0x000fe20000000800 */
[----:B------:R-:W-:Y:S01]  /*13620*/  @!PT LDS RZ, [RZ] ;  /* 0x00000000fffff984 */ /* 0x000fe20000000800 */
[----:B------:R2:W-:Y:S02]  /*13630*/  @!P2 LDGSTS.E.BYPASS.LTC128B.128 [R195+0x8000], [R4.64+0x80] ;  /* 0x0800008004c3afae */ /* 0x0005e4000b901d44 */
[----:B-----5:R-:W-:Y:S02]  /*13640*/  IMAD.X R0, R199, 0x1, R0, P0 ;  /* 0x00000001c7007824 */ /* 0x020fe400000e0600 */
        /* <DEDUP_REMOVED lines=22> */
.L_x_817:
[----:B------:R-:W-:Y:S05]  /*137b0*/  BSYNC B0 ;  /* 0x0000000000007941 */ /* 0x000fea0003800000 */
.L_x_816:
[----:B------:R-:W0:Y:S02]  /*137c0*/  LDGDEPBAR ;  /* 0x00000000000079af */ /* 0x000e240000000000 */
.L_x_815:
[----:B------:R-:W-:Y:S05]  /*137d0*/  BSYNC B1 ;  /* 0x0000000000017941 */ /* 0x000fea0003800000 */
.L_x_814:
[----:B------:R-:W2:Y:S04]  /*137e0*/  LDL R3, [R1+0x124] ;  /* 0x0001240001037983 */ /* 0x000ea80000100800 */
[----:B------:R-:W3:Y:S04]  /*137f0*/  LDL R14, [R1+0x88] ;  /* 0x00008800010e7983 */ /* 0x000ee80000100800 */
[----:B------:R-:W4:Y:S04]  /*13800*/  LDL R13, [R1+0x24] ;  /* 0x00002400010d7983 */ /* 0x000f280000100800 */
[----:B------:R-:W3:Y:S04]  /*13810*/  LDL R12, [R1+0x128] ;  /* 0x00012800010c7983 */ /* 0x000ee80000100800 */
[----:B------:R-:W3:Y:S04]  /*13820*/  LDL R11, [R1+0x148] ;  /* 0x00014800010b7983 */ /* 0x000ee80000100800 */
[----:B------:R-:W3:Y:S04]  /*13830*/  LDL R10, [R1+0x14c] ;  /* 0x00014c00010a7983 */ /* 0x000ee80000100800 */
[----:B------:R-:W3:Y:S04]  /*13840*/  LDL.64 R8, [R1+0x168] ;  /* 0x0001680001087983 */ /* 0x000ee80000100a00 */
[----:B------:R-:W3:Y:S04]  /*13850*/  LDL.LU.64 R6, [R1+0x48] ;  /* 0x0000480001067983 */ /* 0x000ee80000300a00 */
[----:B-1----:R-:W3:Y:S04]  /*13860*/  LDL.LU.64 R4, [R1+0x18] ;  /* 0x0000180001047983 */ /* 0x002ee80000300a00 */
[----:B------:R-:W-:Y:S04]  /*13870*/  STL.64 [R1+0x278], R30 ;  /* 0x0002781e01007387 */ /* 0x000fe80000100a00 */
[----:B------:R-:W-:Y:S04]  /*13880*/  STL.64 [R1+0x270], R28 ;  /* 0x0002701c01007387 */ /* 0x000fe80000100a00 */
[----:B------:R-:W-:Y:S04]  /*13890*/  STL [R1+0x210], R219 ;  /* 0x000210db01007387 */ /* 0x000fe80000100800 */
[----:B------:R-:W-:Y:S04]  /*138a0*/  STL [R1+0x20c], R218 ;  /* 0x00020cda01007387 */ /* 0x000fe80000100800 */
[----:B------:R1:W-:Y:S04]  /*138b0*/  STL [R1+0x208], R198 ;  /* 0x000208c601007387 */ /* 0x0003e80000100800 */
[----:B------:R-:W-:Y:S04]  /*138c0*/  STL [R1+0x204], R195 ;  /* 0x000204c301007387 */ /* 0x000fe80000100800 */
[----:B------:R-:W-:Y:S04]  /*138d0*/  STL [R1+0x200], R193 ;  /* 0x000200c101007387 */ /* 0x000fe80000100800 */
[----:B------:R-:W-:Y:S04]  /*138e0*/  STL.64 [R1+0x1f8], R216 ;  /* 0x0001f8d801007387 */ /* 0x000fe80000100a00 */
[----:B------:R2:W-:Y:S04]  /*138f0*/  STL [R1+0x1f4], R192 ;  /* 0x0001f4c001007387 */ /* 0x0005e80000100800 */
[----:B------:R-:W-:Y:S04]  /*13900*/  STL [R1+0x1f0], R191 ;  /* 0x0001f0bf01007387 */ /* 0x000fe80000100800 */
[----:B------:R-:W-:Y:S04]  /*13910*/  STL [R1+0x1ec], R189 ;  /* 0x0001ecbd01007387 */ /* 0x000fe80000100800 */
[----:B-1----:R-:W3:Y:S04]  /*13920*/  LDL.LU R198, [R1+0x10] ;  /* 0x0000100001c67983 */ /* 0x002ee80000300800 */
[----:B------:R-:W1:Y:S02]  /*13930*/  S2R R0, SR_TID.X ;  /* 0x0000000000007919 */ /* 0x000e640000002100 */
[----:B-1----:R-:W-:-:S05]  /*13940*/  IMAD.SHL.U32 R0, R0, 0x2, RZ ;  /* 0x0000000200007824 */ /* 0x002fca00078e00ff */
[----:B------:R-:W-:-:S05]  /*13950*/  LOP3.LUT R0, R0, 0x6, RZ, 0xc0, !PT ;  /* 0x0000000600007812 */ /* 0x000fca00078ec0ff */
[----:B------:R-:W-:-:S05]  /*13960*/  IMAD R0, R197, 0x40, R0 ;  /* 0x00000040c5007824 */ /* 0x000fca00078e0200 */
[----:B------:R-:W-:-:S04]  /*13970*/  ISETP.GE.AND P3, PT, R0, R207, PT ;  /* 0x000000cf0000720c */ /* 0x000fc80003f66270 */
[C---:B------:R-:W-:Y:S02]  /*13980*/  ISETP.GE.OR P3, PT, R0.reuse, R212, !P3 ;  /* 0x000000d40000720c */ /* 0x040fe40005f66670 */
[----:B------:R-:W-:Y:S02]  /*13990*/  ISETP.GE.AND P1, PT, R0, R206, PT ;  /* 0x000000ce0000720c */ /* 0x000fe40003f26270 */
[----:B------:R-:W-:Y:S02]  /*139a0*/  FSEL R41, R52, -INF , !P3 ;  /* 0xff80000034297808 */ /* 0x000fe40005800000 */
[C---:B------:R-:W-:Y:S02]  /*139b0*/  ISETP.GE.AND P2, PT, R0.reuse, R205, PT ;  /* 0x000000cd0000720c */ /* 0x040fe40003f46270 */
[C---:B------:R-:W-:Y:S02]  /*139c0*/  ISETP.GE.AND P3, PT, R0.reuse, R204, PT ;  /* 0x000000cc0000720c */ /* 0x040fe40003f66270 */
[----:B------:R-:W-:-:S02]  /*139d0*/  ISETP.GE.OR P1, PT, R0, R211, !P1 ;  /* 0x000000d30000720c */ /* 0x000fc40004f26670 */
[C---:B------:R-:W-:Y:S02]  /*139e0*/  ISETP.GE.OR P2, PT, R0.reuse, R210, !P2 ;  /* 0x000000d20000720c */ /* 0x040fe40005746670 */
[----:B------:R-:W-:Y:S02]  /*139f0*/  ISETP.GE.OR P3, PT, R0, R209, !P3 ;  /* 0x000000d10000720c */ /* 0x000fe40005f66670 */
[----:B------:R-:W-:Y:S02]  /*13a00*/  FSEL R54, R54, -INF , !P1 ;  /* 0xff80000036367808 */ /* 0x000fe40004800000 */
[----:B------:R-:W-:Y:S02]  /*13a10*/  FSEL R61, R48, -INF , !P2 ;  /* 0xff800000303d7808 */ /* 0x000fe40005000000 */
[----:B------:R-:W-:Y:S02]  /*13a20*/  FSEL R20, R50, -INF , !P3 ;  /* 0xff80000032147808 */ /* 0x000fe40005800000 */
[----:B------:R-:W-:Y:S01]  /*13a30*/  LOP3.LUT R2, R2, 0xffffffdf, RZ, 0xc0, !PT ;  /* 0xffffffdf02027812 */ /* 0x000fe200078ec0ff */
[----:B--2---:R-:W-:Y:S01]  /*13a40*/  IMAD.MOV.U32 R31, RZ, RZ, R3 ;  /* 0x000000ffff1f7224 */ /* 0x004fe200078e0003 */
[----:B------:R-:W-:-:S04]  /*13a50*/  IADD3 R3, R0, 0x1, RZ ;  /* 0x0000000100037810 */ /* 0x000fc80007ffe0ff */
[C---:B------:R-:W-:Y:S02]  /*13a60*/  ISETP.GE.AND P6, PT, R3.reuse, R207, PT ;  /* 0x000000cf0300720c */ /* 0x040fe40003fc6270 */
[C---:B------:R-:W-:Y:S02]  /*13a70*/  ISETP.GE.AND P5, PT, R3.reuse, R206, PT ;  /* 0x000000ce0300720c */ /* 0x040fe40003fa6270 */
[C---:B------:R-:W-:Y:S02]  /*13a80*/  ISETP.GE.AND P4, PT, R3.reuse, R205, PT ;  /* 0x000000cd0300720c */ /* 0x040fe40003f86270 */
[C---:B------:R-:W-:Y:S02]  /*13a90*/  ISETP.GE.AND P0, PT, R3.reuse, R204, PT ;  /* 0x000000cc0300720c */ /* 0x040fe40003f06270 */
[C---:B------:R-:W-:Y:S02]  /*13aa0*/  ISETP.GE.OR P6, PT, R3.reuse, R212, !P6 ;  /* 0x000000d40300720c */ /* 0x040fe400077c6670 */
[----:B------:R-:W-:-:S02]  /*13ab0*/  ISETP.GE.OR P5, PT, R3, R211, !P5 ;  /* 0x000000d30300720c */ /* 0x000fc40006fa6670 */
[C---:B------:R-:W-:Y:S02]  /*13ac0*/  ISETP.GE.OR P4, PT, R3.reuse, R210, !P4 ;  /* 0x000000d20300720c */ /* 0x040fe40006786670 */
[----:B------:R-:W-:Y:S02]  /*13ad0*/  ISETP.GE.OR P0, PT, R3, R209, !P0 ;  /* 0x000000d10300720c */ /* 0x000fe40004706670 */
[----:B------:R-:W-:Y:S02]  /*13ae0*/  IADD3 R3, R0, 0x8, RZ ;  /* 0x0000000800037810 */ /* 0x000fe40007ffe0ff */
[----:B------:R-:W-:Y:S02]  /*13af0*/  FSEL R46, R53, -INF , !P6 ;  /* 0xff800000352e7808 */ /* 0x000fe40007000000 */
[C---:B------:R-:W-:Y:S02]  /*13b00*/  ISETP.GE.AND P1, PT, R3.reuse, R207, PT ;  /* 0x000000cf0300720c */ /* 0x040fe40003f26270 */
[----:B------:R-:W-:-:S02]  /*13b10*/  ISETP.GE.AND P2, PT, R3, R206, PT ;  /* 0x000000ce0300720c */ /* 0x000fc40003f46270 */
[C---:B------:R-:W-:Y:S02]  /*13b20*/  ISETP.GE.AND P3, PT, R3.reuse, R205, PT ;  /* 0x000000cd0300720c */ /* 0x040fe40003f66270 */
[C---:B------:R-:W-:Y:S02]  /*13b30*/  ISETP.GE.AND P6, PT, R3.reuse, R204, PT ;  /* 0x000000cc0300720c */ /* 0x040fe40003fc6270 */
[C---:B------:R-:W-:Y:S02]  /*13b40*/  ISETP.GE.OR P1, PT, R3.reuse, R212, !P1 ;  /* 0x000000d40300720c */ /* 0x040fe40004f26670 */
[C---:B------:R-:W-:Y:S02]  /*13b50*/  ISETP.GE.OR P2, PT, R3.reuse, R211, !P2 ;  /* 0x000000d30300720c */ /* 0x040fe40005746670 */
[C---:B------:R-:W-:Y:S02]  /*13b60*/  ISETP.GE.OR P3, PT, R3.reuse, R210, !P3 ;  /* 0x000000d20300720c */ /* 0x040fe40005f66670 */
[----:B------:R-:W-:-:S02]  /*13b70*/  ISETP.GE.OR P6, PT, R3, R209, !P6 ;  /* 0x000000d10300720c */ /* 0x000fc400077c6670 */
        /* <DEDUP_REMOVED lines=35> */
[----:B------:R-:W-:-:S02]  /*13db0*/  ISETP.GE.OR P4, PT, R3, R212, !P4 ;  /* 0x000000d40300720c */ /* 0x000fc40006786670 */
[C---:B------:R-:W-:Y:S02]  /*13dc0*/  ISETP.GE.OR P1, PT, R3.reuse, R211, !P1 ;  /* 0x000000d30300720c */ /* 0x040fe40004f26670 */
[C---:B------:R-:W-:Y:S02]  /*13dd0*/  ISETP.GE.OR P5, PT, R3.reuse, R210, !P5 ;  /* 0x000000d20300720c */ /* 0x040fe40006fa6670 */
[----:B------:R-:W-:Y:S02]  /*13de0*/  ISETP.GE.OR P2, PT, R3, R209, !P2 ;  /* 0x000000d10300720c */ /* 0x000fe40005746670 */
        /* <DEDUP_REMOVED lines=9> */
[C---:B------:R-:W-:Y:S02]  /*13e80*/  ISETP.GE.OR P1, PT, R3.reuse, R212, !P1 ;  /* 0x000000d40300720c */ /* 0x040fe40004f26670 */
[C---:B------:R-:W-:Y:S02]  /*13e90*/  ISETP.GE.OR P3, PT, R3.reuse, R211, !P3 ;  /* 0x000000d30300720c */ /* 0x040fe40005f66670 */
[C---:B------:R-:W-:Y:S02]  /*13ea0*/  ISETP.GE.OR P4, PT, R3.reuse, R210, !P4 ;  /* 0x000000d20300720c */ /* 0x040fe40006786670 */
[----:B------:R-:W-:Y:S02]  /*13eb0*/  ISETP.GE.OR P0, PT, R3, R209, !P0 ;  /* 0x000000d10300720c */ /* 0x000fe40004706670 */
[----:B------:R-:W-:Y:S02]  /*13ec0*/  IADD3 R3, R0, 0x19, RZ ;  /* 0x0000001900037810 */ /* 0x000fe40007ffe0ff */
        /* <DEDUP_REMOVED lines=8> */
[C---:B------:R-:W-:Y:S02]  /*13f50*/  ISETP.GE.OR P2, PT, R3.reuse, R212, !P2 ;  /* 0x000000d40300720c */ /* 0x040fe40005746670 */
[C---:B------:R-:W-:Y:S02]  /*13f60*/  ISETP.GE.OR P1, PT, R3.reuse, R211, !P1 ;  /* 0x000000d30300720c */ /* 0x040fe40004f26670 */
[C---:B------:R-:W-:Y:S02]  /*13f70*/  ISETP.GE.OR P3, PT, R3.reuse, R210, !P3 ;  /* 0x000000d20300720c */ /* 0x040fe40005f66670 */
[----:B------:R-:W-:Y:S02]  /*13f80*/  ISETP.GE.OR P0, PT, R3, R209, !P0 ;  /* 0x000000d10300720c */ /* 0x000fe40004706670 */
[----:B------:R-:W-:-:S02]  /*13f90*/  IADD3 R3, R0, 0x20, RZ ;  /* 0x0000002000037810 */ /* 0x000fc40007ffe0ff */
[----:B------:R-:W-:Y:S02]  /*13fa0*/  FSEL R39, R177, -INF , !P2 ;  /* 0xff800000b1277808 */ /* 0x000fe40005000000 */
[----:B------:R-:W-:Y:S02]  /*13fb0*/  FSEL R15, R243, -INF , !P0 ;  /* 0xff800000f30f7808 */ /* 0x000fe40004000000 */
[C---:B------:R-:W-:Y:S02]  /*13fc0*/  ISETP.GE.AND P2, PT, R3.reuse, R207, PT ;  /* 0x000000cf0300720c */ /* 0x040fe40003f46270 */
[C---:B------:R-:W-:Y:S01]  /*13fd0*/  ISETP.GE.AND P0, PT, R3.reuse, R204, PT ;  /* 0x000000cc0300720c */ /* 0x040fe20003f06270 */
[----:B---3--:R-:W-:Y:S01]  /*13fe0*/  IMAD.MOV.U32 R29, RZ, RZ, R5 ;  /* 0x000000ffff1d7224 */ /* 0x008fe200078e0005 */
[C---:B------:R-:W-:Y:S02]  /*13ff0*/  ISETP.GE.OR P2, PT, R3.reuse, R212, !P2 ;  /* 0x000000d40300720c */ /* 0x040fe40005746670 */
[----:B------:R-:W-:-:S02]  /*14000*/  ISETP.GE.OR P0, PT, R3, R209, !P0 ;  /* 0x000000d10300720c */ /* 0x000fc40004706670 */
[----:B------:R-:W-:Y:S01]  /*14010*/  IADD3 R5, R0, 0x21, RZ ;  /* 0x0000002100057810 */ /* 0x000fe20007ffe0ff */
[----:B------:R-:W-:Y:S01]  /*14020*/  IMAD.MOV.U32 R60, RZ, RZ, R14 ;  /* 0x000000ffff3c7224 */ /* 0x000fe200078e000e */
[----:B------:R-:W-:Y:S02]  /*14030*/  FSEL R52, R179, -INF , !P1 ;  /* 0xff800000b3347808 */ /* 0x000fe40004800000 */
[----:B------:R-:W-:Y:S02]  /*14040*/  FSEL R38, R104, -INF , !P2 ;  /* 0xff80000068267808 */ /* 0x000fe40005000000 */
[----:B------:R-:W-:Y:S02]  /*14050*/  FSEL R14, R238, -INF , !P0 ;  /* 0xff800000ee0e7808 */ /* 0x000fe40004000000 */
[C---:B------:R-:W-:Y:S02]  /*14060*/  ISETP.GE.AND P1, PT, R3.reuse, R206, PT ;  /* 0x000000ce0300720c */ /* 0x040fe40003f26270 */
[----:B------:R-:W-:-:S02]  /*14070*/  ISETP.GE.AND P2, PT, R3, R205, PT ;  /* 0x000000cd0300720c */ /* 0x000fc40003f46270 */
[----:B------:R-:W-:Y:S02]  /*14080*/  ISETP.GE.AND P0, PT, R5, R206, PT ;  /* 0x000000ce0500720c */ /* 0x000fe40003f06270 */
[CC--:B------:R-:W-:Y:S02]  /*14090*/  ISETP.GE.OR P1, PT, R3.reuse, R211.reuse, !P1 ;  /* 0x000000d30300720c */ /* 0x0c0fe40004f26670 */
[----:B------:R-:W-:Y:S02]  /*140a0*/  ISETP.GE.OR P2, PT, R3, R210, !P2 ;  /* 0x000000d20300720c */ /* 0x000fe40005746670 */
[----:B------:R-:W-:Y:S02]  /*140b0*/  ISETP.GE.OR P0, PT, R5, R211, !P0 ;  /* 0x000000d30500720c */ /* 0x000fe40004706670 */
[----:B------:R-:W-:Y:S02]  /*140c0*/  IADD3 R3, R0, 0x28, RZ ;  /* 0x0000002800037810 */ /* 0x000fe40007ffe0ff */
[----:B------:R-:W-:-:S02]  /*140d0*/  FSEL R50, R107, -INF , !P0 ;  /* 0xff8000006b327808 */ /* 0x000fc40004000000 */
[C---:B------:R-:W-:Y:S01]  /*140e0*/  ISETP.GE.AND P0, PT, R3.reuse, R207, PT ;  /* 0x000000cf0300720c */ /* 0x040fe20003f06270 */
[----:B------:R-:W-:Y:S01]  /*140f0*/  IMAD.MOV.U32 R28, RZ, RZ, R4 ;  /* 0x000000ffff1c7224 */ /* 0x000fe200078e0004 */
[----:B------:R-:W-:Y:S02]  /*14100*/  IADD3 R4, R0, 0x29, RZ ;  /* 0x0000002900047810 */ /* 0x000fe40007ffe0ff */
[----:B------:R-:W-:-:S04]  /*14110*/  ISETP.GE.OR P0, PT, R3, R212, !P0 ;  /* 0x000000d40300720c */ /* 0x000fc80004706670 */
[----:B------:R-:W-:Y:S02]  /*14120*/  FSEL R36, R100, -INF , !P0 ;  /* 0xff80000064247808 */ /* 0x000fe40004000000 */
[----:B------:R-:W-:-:S04]  /*14130*/  ISETP.GE.AND P0, PT, R4, R207, PT ;  /* 0x000000cf0400720c */ /* 0x000fc80003f06270 */
[----:B------:R-:W-:Y:S02]  /*14140*/  ISETP.GE.OR P0, PT, R4, R212, !P0 ;  /* 0x000000d40400720c */ /* 0x000fe40004706670 */
[----:B------:R-:W-:Y:S02]  /*14150*/  FSEL R51, R106, -INF , !P1 ;  /* 0xff8000006a337808 */ /* 0x000fe40004800000 */
[----:B------:R-:W-:Y:S02]  /*14160*/  FSEL R27, R101, -INF , !P0 ;  /* 0xff800000651b7808 */ /* 0x000fe40004000000 */
[----:B------:R-:W-:Y:S02]  /*14170*/  ISETP.GE.AND P1, PT, R5, R207, PT ;  /* 0x000000cf0500720c */ /* 0x000fe40003f26270 */
[----:B------:R-:W-:Y:S02]  /*14180*/  ISETP.GE.AND P0, PT, R3, R204, PT ;  /* 0x000000cc0300720c */ /* 0x000fe40003f06270 */
[----:B------:R-:W-:-:S02]  /*14190*/  ISETP.GE.OR P1, PT, R5, R212, !P1 ;  /* 0x000000d40500720c */ /* 0x000fc40004f26670 */
[-C--:B------:R-:W-:Y:S01]  /*141a0*/  ISETP.GE.OR P0, PT, R3, R209.reuse, !P0 ;  /* 0x000000d10300720c */ /* 0x080fe20004706670 */
[----:B------:R-:W-:Y:S01]  /*141b0*/  IMAD.MOV.U32 R196, RZ, RZ, R12 ;  /* 0x000000ffffc47224 */ /* 0x000fe200078e000c */
[----:B------:R-:W-:Y:S02]  /*141c0*/  FSEL R37, R105, -INF , !P1 ;  /* 0xff80000069257808 */ /* 0x000fe40004800000 */
[----:B------:R-:W-:Y:S02]  /*141d0*/  FSEL R12, R246, -INF , !P0 ;  /* 0xff800000f60c7808 */ /* 0x000fe40004000000 */
[CC--:B------:R-:W-:Y:S02]  /*141e0*/  ISETP.GE.AND P1, PT, R5.reuse, R204.reuse, PT ;  /* 0x000000cc0500720c */ /* 0x0c0fe40003f26270 */
[----:B------:R-:W-:Y:S01]  /*141f0*/  ISETP.GE.AND P0, PT, R4, R204, PT ;  /* 0x000000cc0400720c */ /* 0x000fe20003f06270 */
[----:B------:R-:W-:Y:S01]  /*14200*/  IMAD.MOV.U32 R192, RZ, RZ, R6 ;  /* 0x000000ffffc07224 */ /* 0x000fe200078e0006 */
[----:B------:R-:W-:-:S02]  /*14210*/  ISETP.GE.OR P1, PT, R5, R209, !P1 ;  /* 0x000000d10500720c */ /* 0x000fc40004f26670 */
[----:B------:R-:W-:Y:S02]  /*14220*/  ISETP.GE.OR P0, PT, R4, R209, !P0 ;  /* 0x000000d10400720c */ /* 0x000fe40004706670 */
[----:B------:R-:W-:Y:S01]  /*14230*/  IADD3 R6, R0, 0x30, RZ ;  /* 0x0000003000067810 */ /* 0x000fe20007ffe0ff */
[----:B----4-:R-:W-:Y:S01]  /*14240*/  IMAD.MOV.U32 R111, RZ, RZ, R13 ;  /* 0x000000ffff6f7224 */ /* 0x010fe200078e000d */
[----:B------:R-:W-:Y:S01]  /*14250*/  FSEL R13, R239, -INF , !P1 ;  /* 0xff800000ef0d7808 */ /* 0x000fe20004800000 */
[----:B------:R-:W-:Y:S01]  /*14260*/  IMAD.MOV.U32 R30, RZ, RZ, R11 ;  /* 0x000000ffff1e7224 */ /* 0x000fe200078e000b */
[----:B------:R-:W-:Y:S02]  /*14270*/  FSEL R11, R247, -INF , !P0 ;  /* 0xff800000f70b7808 */ /* 0x000fe40004000000 */
[----:B------:R-:W-:Y:S02]  /*14280*/  ISETP.GE.AND P1, PT, R3, R206, PT ;  /* 0x000000ce0300720c */ /* 0x000fe40003f26270 */
[----:B------:R-:W-:-:S02]  /*14290*/  ISETP.GE.AND P0, PT, R6, R207, PT ;  /* 0x000000cf0600720c */ /* 0x000fc40003f06270 */
[----:B------:R-:W-:Y:S02]  /*142a0*/  ISETP.GE.OR P1, PT, R3, R211, !P1 ;  /* 0x000000d30300720c */ /* 0x000fe40004f26670 */
[----:B------:R-:W-:Y:S02]  /*142b0*/  ISETP.GE.OR P0, PT, R6, R212, !P0 ;  /* 0x000000d40600720c */ /* 0x000fe40004706670 */
[----:B------:R-:W-:Y:S02]  /*142c0*/  FSEL R49, R102, -INF , !P1 ;  /* 0xff80000066317808 */ /* 0x000fe40004800000 */
[----:B------:R-:W-:Y:S02]  /*142d0*/  FSEL R26, R220, -INF , !P0 ;  /* 0xff800000dc1a7808 */ /* 0x000fe40004000000 */
[----:B------:R-:W-:Y:S02]  /*142e0*/  @P6 LOP3.LUT R2, R2, 0x20, RZ, 0xfc, !PT ;  /* 0x0000002002026812 */ /* 0x000fe400078efcff */
[----:B------:R-:W-:-:S02]  /*142f0*/  ISETP.GE.AND P1, PT, R4, R206, PT ;  /* 0x000000ce0400720c */ /* 0x000fc40003f26270 */
[----:B------:R-:W-:Y:S02]  /*14300*/  ISETP.GE.AND P0, PT, R6, R206, PT ;  /* 0x000000ce0600720c */ /* 0x000fe40003f06270 */
[----:B------:R-:W-:Y:S02]  /*14310*/  LOP3.LUT R2, R2, 0xffffffef, RZ, 0xc0, !PT ;  /* 0xffffffef02027812 */ /* 0x000fe400078ec0ff */
[-C--:B------:R-:W-:Y:S02]  /*14320*/  ISETP.GE.OR P1, PT, R4, R211.reuse, !P1 ;  /* 0x000000d30400720c */ /* 0x080fe40004f26670 */
[----:B------:R-:W-:Y:S02]  /*14330*/  ISETP.GE.OR P0, PT, R6, R211, !P0 ;  /* 0x000000d30600720c */ /* 0x000fe40004706670 */
[----:B------:R-:W-:Y:S02]  /*14340*/  @P5 LOP3.LUT R2, R2, 0x10, RZ, 0xfc, !PT ;  /* 0x0000001002025812 */ /* 0x000fe400078efcff */
[----:B------:R-:W-:-:S02]  /*14350*/  FSEL R48, R103, -INF , !P1 ;  /* 0xff80000067307808 */ /* 0x000fc40004800000 */
[----:B------:R-:W-:Y:S02]  /*14360*/  FSEL R47, R222, -INF , !P0 ;  /* 0xff800000de2f7808 */ /* 0x000fe40004000000 */
[-C--:B------:R-:W-:Y:S02]  /*14370*/  ISETP.GE.AND P1, PT, R5, R205.reuse, PT ;  /* 0x000000cd0500720c */ /* 0x080fe40003f26270 */
[----:B------:R-:W-:Y:S02]  /*14380*/  ISETP.GE.AND P0, PT, R6, R204, PT ;  /* 0x000000cc0600720c */ /* 0x000fe40003f06270 */
[-C--:B------:R-:W-:Y:S02]  /*14390*/  ISETP.GE.AND P6, PT, R3, R205.reuse, PT ;  /* 0x000000cd0300720c */ /* 0x080fe40003fc6270 */
[----:B------:R-:W-:Y:S02]  /*143a0*/  ISETP.GE.AND P5, PT, R4, R205, PT ;  /* 0x000000cd0400720c */ /* 0x000fe40003fa6270 */
[----:B------:R-:W-:-:S02]  /*143b0*/  ISETP.GE.OR P1, PT, R5, R210, !P1 ;  /* 0x000000d20500720c */ /* 0x000fc40004f26670 */
[----:B------:R-:W-:Y:S02]  /*143c0*/  ISETP.GE.OR P0, PT, R6, R209, !P0 ;  /* 0x000000d10600720c */ /* 0x000fe40004706670 */
[-C--:B------:R-:W-:Y:S02]  /*143d0*/  ISETP.GE.OR P6, PT, R3, R210.reuse, !P6 ;  /* 0x000000d20300720c */ /* 0x080fe400077c6670 */
[----:B------:R-:W-:Y:S02]  /*143e0*/  ISETP.GE.OR P5, PT, R4, R210, !P5 ;  /* 0x000000d20400720c */ /* 0x000fe40006fa6670 */
[C---:B------:R-:W-:Y:S02]  /*143f0*/  IADD3 R3, R0.reuse, 0x31, RZ ;  /* 0x0000003100037810 */ /* 0x040fe40007ffe0ff */
[C---:B------:R-:W-:Y:S02]  /*14400*/  IADD3 R4, R0.reuse, 0x38, RZ ;  /* 0x0000003800047810 */ /* 0x040fe40007ffe0ff */
[----:B------:R-:W-:Y:S01]  /*14410*/  IADD3 R5, R0, 0x39, RZ ;  /* 0x0000003900057810 */ /* 0x000fe20007ffe0ff */
[----:B------:R-:W-:Y:S01]  /*14420*/  IMAD.MOV.U32 R218, RZ, RZ, R10 ;  /* 0x000000ffffda7224 */ /* 0x000fe200078e000a */
[----:B------:R-:W-:-:S02]  /*14430*/  FMNMX.FTZ R0, R198, R20, !PT ;  /* 0x00000014c6007209 */ /* 0x000fc40007810000 */
[----:B------:R-:W-:Y:S02]  /*14440*/  FSEL R10, R230, -INF , !P0 ;  /* 0xff800000e60a7808 */ /* 0x000fe40004000000 */
[----:B------:R-:W-:Y:S02]  /*14450*/  ISETP.GE.AND P0, PT, R3, R207, PT ;  /* 0x000000cf0300720c */ /* 0x000fe40003f06270 */
[----:B------:R-:W-:Y:S02]  /*14460*/  FMNMX.FTZ R0, R25, R0, !PT ;  /* 0x0000000019007209 */ /* 0x000fe40007810000 */
[----:B------:R-:W-:Y:S02]  /*14470*/  ISETP.GE.OR P0, PT, R3, R212, !P0 ;  /* 0x000000d40300720c */ /* 0x000fe40004706670 */
[----:B------:R-:W-:Y:S02]  /*14480*/  FMNMX.FTZ R0, R23, R0, !PT ;  /* 0x0000000017007209 */ /* 0x000fe40007810000 */
[----:B------:R-:W-:-:S02]  /*14490*/  FSEL R24, R221, -INF , !P0 ;  /* 0xff800000dd187808 */ /* 0x000fc40004000000 */
[----:B------:R-:W-:Y:S02]  /*144a0*/  ISETP.GE.AND P0, PT, R3, R204, PT ;  /* 0x000000cc0300720c */ /* 0x000fe40003f06270 */
[----:B------:R-:W-:Y:S02]  /*144b0*/  FMNMX.FTZ R0, R21, R0, !PT ;  /* 0x0000000015007209 */ /* 0x000fe40007810000 */
[----:B------:R-:W-:Y:S02]  /*144c0*/  ISETP.GE.OR P0, PT, R3, R209, !P0 ;  /* 0x000000d10300720c */ /* 0x000fe40004706670 */
[----:B------:R-:W-:Y:S01]  /*144d0*/  FMNMX.FTZ R0, R18, R0, !PT ;  /* 0x0000000012007209 */ /* 0x000fe20007810000 */
[----:B------:R-:W-:Y:S01]  /*144e0*/  IMAD.MOV.U32 R217, RZ, RZ, R9 ;  /* 0x000000ffffd97224 */ /* 0x000fe200078e0009 */
[----:B------:R-:W-:Y:S02]  /*144f0*/  FSEL R9, R231, -INF , !P0 ;  /* 0xff800000e7097808 */ /* 0x000fe40004000000 */
[----:B------:R-:W-:-:S02]  /*14500*/  FMNMX.FTZ R0, R17, R0, !PT ;  /* 0x0000000011007209 */ /* 0x000fc40007810000 */
[----:B------:R-:W-:Y:S02]  /*14510*/  ISETP.GE.AND P0, PT, R4, R207, PT ;  /* 0x000000cf0400720c */ /* 0x000fe40003f06270 */
[----:B------:R-:W-:Y:S02]  /*14520*/  FMNMX.FTZ R0, R16, R0, !PT ;  /* 0x0000000010007209 */ /* 0x000fe40007810000 */
[----:B------:R-:W-:Y:S02]  /*14530*/  ISETP.GE.OR P0, PT, R4, R212, !P0 ;  /* 0x000000d40400720c */ /* 0x000fe40004706670 */
[----:B------:R-:W-:Y:S02]  /*14540*/  FMNMX.FTZ R0, R15, R0, !PT ;  /* 0x000000000f007209 */ /* 0x000fe40007810000 */
[----:B------:R-:W-:Y:S02]  /*14550*/  FSEL R22, R184, -INF , !P0 ;  /* 0xff800000b8167808 */ /* 0x000fe40004000000 */
[----:B------:R-:W-:-:S02]  /*14560*/  ISETP.GE.AND P0, PT, R4, R204, PT ;  /* 0x000000cc0400720c */ /* 0x000fc40003f06270 */
[----:B------:R-:W-:Y:S02]  /*14570*/  FMNMX.FTZ R0, R14, R0, !PT ;  /* 0x000000000e007209 */ /* 0x000fe40007810000 */
[----:B------:R-:W-:Y:S01]  /*14580*/  ISETP.GE.OR P0, PT, R4, R209, !P0 ;  /* 0x000000d10400720c */ /* 0x000fe20004706670 */
[----:B------:R-:W-:Y:S01]  /*14590*/  IMAD.MOV.U32 R216, RZ, RZ, R8 ;  /* 0x000000ffffd87224 */ /* 0x000fe200078e0008 */
[----:B------:R-:W-:Y:S02]  /*145a0*/  FMNMX.FTZ R0, R13, R0, !PT ;  /* 0x000000000d007209 */ /* 0x000fe40007810000 */
[----:B------:R-:W-:Y:S02]  /*145b0*/  FSEL R8, R226, -INF , !P0 ;  /* 0xff800000e2087808 */ /* 0x000fe40004000000 */
[----:B------:R-:W-:Y:S02]  /*145c0*/  ISETP.GE.AND P0, PT, R5, R207, PT ;  /* 0x000000cf0500720c */ /* 0x000fe40003f06270 */
[----:B------:R-:W-:-:S02]  /*145d0*/  FMNMX.FTZ R0, R12, R0, !PT ;  /* 0x000000000c007209 */ /* 0x000fc40007810000 */
[----:B------:R-:W-:Y:S02]  /*145e0*/  ISETP.GE.OR P0, PT, R5, R212, !P0 ;  /* 0x000000d40500720c */ /* 0x000fe40004706670 */
[----:B------:R-:W-:Y:S02]  /*145f0*/  FMNMX.FTZ R0, R11, R0, !PT ;  /* 0x000000000b007209 */ /* 0x000fe40007810000 */
[----:B------:R-:W-:Y:S02]  /*14600*/  LOP3.LUT R2, R2, 0xfffffff7, RZ, 0xc0, !PT ;  /* 0xfffffff702027812 */ /* 0x000fe400078ec0ff */
[----:B------:R-:W-:Y:S02]  /*14610*/  FSEL R19, R185, -INF , !P0 ;  /* 0xff800000b9137808 */ /* 0x000fe40004000000 */
[----:B------:R-:W-:Y:S02]  /*14620*/  ISETP.GE.AND P0, PT, R5, R204, PT ;  /* 0x000000cc0500720c */ /* 0x000fe40003f06270 */
[----:B------:R-:W-:-:S02]  /*14630*/  FMNMX.FTZ R0, R10, R0, !PT ;  /* 0x000000000a007209 */ /* 0x000fc40007810000 */
[----:B------:R-:W-:Y:S02]  /*14640*/  @P4 LOP3.LUT R2, R2, 0x8, RZ, 0xfc, !PT ;  /* 0x0000000802024812 */ /* 0x000fe400078efcff */
[----:B------:R-:W-:Y:S02]  /*14650*/  ISETP.GE.OR P0, PT, R5, R209, !P0 ;  /* 0x000000d10500720c */ /* 0x000fe40004706670 */
[----:B------:R-:W-:Y:S01]  /*14660*/  FMNMX.FTZ R0, R9, R0, !PT ;  /* 0x0000000009007209 */ /* 0x000fe20007810000 */
[----:B------:R-:W-:Y:S01]  /*14670*/  IMAD.MOV.U32 R193, RZ, RZ, R7 ;  /* 0x000000ffffc17224 */ /* 0x000fe200078e0007 */
[----:B------:R-:W-:Y:S02]  /*14680*/  LOP3.LUT R2, R2, 0xfffffffb, RZ, 0xc0, !PT ;  /* 0xfffffffb02027812 */ /* 0x000fe400078ec0ff */
[----:B------:R-:W-:Y:S02]  /*14690*/  FSEL R7, R227, -INF , !P0 ;  /* 0xff800000e3077808 */ /* 0x000fe40004000000 */
[----:B------:R-:W-:-:S02]  /*146a0*/  FMNMX.FTZ R0, R8, R0, !PT ;  /* 0x0000000008007209 */ /* 0x000fc40007810000 */
[----:B------:R-:W-:Y:S02]  /*146b0*/  @P3 LOP3.LUT R2, R2, 0x4, RZ, 0xfc, !PT ;  /* 0x0000000402023812 */ /* 0x000fe400078efcff */
[----:B------:R-:W-:Y:S02]  /*146c0*/  ISETP.GE.AND P0, PT, R3, R206, PT ;  /* 0x000000ce0300720c */ /* 0x000fe40003f06270 */
[----:B------:R-:W-:Y:S02]  /*146d0*/  FMNMX.FTZ R0, R7, R0, !PT ;  /* 0x0000000007007209 */ /* 0x000fe40007810000 */
[C---:B------:R-:W-:Y:S02]  /*146e0*/  ISETP.GE.AND P3, PT, R3.reuse, R205, PT ;  /* 0x000000cd0300720c */ /* 0x040fe40003f66270 */
[C---:B------:R-:W-:Y:S02]  /*146f0*/  ISETP.GE.OR P0, PT, R3.reuse, R211, !P0 ;  /* 0x000000d30300720c */ /* 0x040fe40004706670 */
[----:B------:R-:W-:-:S02]  /*14700*/  ISETP.GE.OR P3, PT, R3, R210, !P3 ;  /* 0x000000d20300720c */ /* 0x000fc40005f66670 */
[----:B------:R-:W1:Y:S02]  /*14710*/  SHFL.BFLY PT, R3, R0, 0x2, 0x1f ;  /* 0x0c401f0000037f89 */ /* 0x000e6400000e0000 */
[----:B-1----:R-:W-:Y:S02]  /*14720*/  FMNMX.FTZ R3, R0, R3, !PT ;  /* 0x0000000300037209 */ /* 0x002fe40007810000 */
[----:B------:R-:W2:Y:S01]  /*14730*/  LD.E R0, [R108.64+0xdc] ;  /* 0x0000dc046c007980 */ /* 0x000ea2000c101900 */
[----:B------:R-:W-:-:S04]  /*14740*/  LOP3.LUT R2, R2, 0xfffffffd, RZ, 0xc0, !PT ;  /* 0xfffffffd02027812 */ /* 0x000fc800078ec0ff */
[----:B------:R-:W-:-:S04]  /*14750*/  @P2 LOP3.LUT R2, R2, 0x2, RZ, 0xfc, !PT ;  /* 0x0000000202022812 */ /* 0x000fc800078efcff */
[----:B------:R-:W-:-:S04]  /*14760*/  LOP3.LUT R2, R2, 0xfffffffe, RZ, 0xc0, !PT ;  /* 0xfffffffe02027812 */ /* 0x000fc800078ec0ff */
[----:B------:R-:W-:-:S04]  /*14770*/  @P1 LOP3.LUT R2, R2, 0x1, RZ, 0xfc, !PT ;  /* 0x0000000102021812 */ /* 0x000fc800078efcff */
[----:B------:R-:W-:Y:S02]  /*14780*/  LOP3.LUT R2, R2, 0xfffffdff, RZ, 0xc0, !PT ;  /* 0xfffffdff02027812 */ /* 0x000fe400078ec0ff */
[----:B------:R-:W-:Y:S02]  /*14790*/  ISETP.GE.AND P4, PT, R6, R205, PT ;  /* 0x000000cd0600720c */ /* 0x000fe40003f86270 */
[----:B------:R-:W-:Y:S02]  /*147a0*/  @P6 LOP3.LUT R2, R2, 0x200, RZ, 0xfc, !PT ;  /* 0x0000020002026812 */ /* 0x000fe400078efcff */
[----:B------:R-:W-:Y:S02]  /*147b0*/  ISETP.GE.OR P4, PT, R6, R210, !P4 ;  /* 0x000000d20600720c */ /* 0x000fe40006786670 */
[C---:B------:R-:W-:Y:S02]  /*147c0*/  LOP3.LUT P6, RZ, R2.reuse, 0x20, RZ, 0xc0, !PT ;  /* 0x0000002002ff7812 */ /* 0x040fe400078cc0ff */
[----:B------:R-:W-:-:S04]  /*147d0*/  LOP3.LUT R2, R2, 0xfffffbff, RZ, 0xc0, !PT ;  /* 0xfffffbff02027812 */ /* 0x000fc800078ec0ff */
[----:B------:R-:W-:-:S04]  /*147e0*/  @P5 LOP3.LUT R2, R2, 0x400, RZ, 0xfc, !PT ;  /* 0x0000040002025812 */ /* 0x000fc800078efcff */
[----:B------:R-:W-:-:S04]  /*147f0*/  LOP3.LUT R2, R2, 0xfffff7ff, RZ, 0xc0, !PT ;  /* 0xfffff7ff02027812 */ /* 0x000fc800078ec0ff */
[----:B------:R-:W-:-:S04]  /*14800*/  @P4 LOP3.LUT R2, R2, 0x800, RZ, 0xfc, !PT ;  /* 0x0000080002024812 */ /* 0x000fc800078efcff */
[----:B------:R-:W-:Y:S02]  /*14810*/  LOP3.LUT R2, R2, 0xfffffeff, RZ, 0xc0, !PT ;  /* 0xfffffeff02027812 */ /* 0x000fe400078ec0ff */
[----:B------:R-:W-:Y:S02]  /*14820*/  ISETP.GE.AND P2, PT, R4, R205, PT ;  /* 0x000000cd0400720c */ /* 0x000fe40003f46270 */
[----:B------:R-:W-:Y:S02]  /*14830*/  @P0 LOP3.LUT R2, R2, 0x100, RZ, 0xfc, !PT ;  /* 0x0000010002020812 */ /* 0x000fe400078efcff */
[C---:B------:R-:W-:Y:S02]  /*14840*/  ISETP.GE.AND P0, PT, R4.reuse, R206, PT ;  /* 0x000000ce0400720c */ /* 0x040fe40003f06270 */
[C---:B------:R-:W-:Y:S02]  /*14850*/  ISETP.GE.OR P2, PT, R4.reuse, R210, !P2 ;  /* 0x000000d20400720c */ /* 0x040fe40005746670 */
[----:B------:R-:W-:-:S02]  /*14860*/  ISETP.GE.OR P4, PT, R4, R211, !P0 ;  /* 0x000000d30400720c */ /* 0x000fc40004786670 */
[----:B------:R-:W1:Y:S04]  /*14870*/  SHFL.BFLY PT, R4, R3, 0x1, 0x1f ;  /* 0x0c201f0003047f89 */ /* 0x000e6800000e0000 */
[----:B------:R-:W-:Y:S04]  /*14880*/  STL [R1+0x214], R207 ;  /* 0x000214cf01007387 */ /* 0x000fe80000100800 */
[----:B------:R-:W-:Y:S04]  /*14890*/  STL [R1+0x218], R212 ;  /* 0x000218d401007387 */ /* 0x000fe80000100800 */
[----:B------:R-:W-:Y:S04]  /*148a0*/  STL [R1+0x21c], R204 ;  /* 0x00021ccc01007387 */ /* 0x000fe80000100800 */
[----:B------:R-:W-:Y:S04]  /*148b0*/  STL [R1+0x220], R209 ;  /* 0x000220d101007387 */ /* 0x000fe80000100800 */
[----:B------:R-:W-:Y:S04]  /*148c0*/  STL [R1+0x228], R108 ;  /* 0x0002286c01007387 */ /* 0x000fe80000100800 */
[----:B------:R-:W-:Y:S01]  /*148d0*/  STL [R1+0x224], R109 ;  /* 0x0002246d01007387 */ /* 0x000fe20000100800 */
[----:B-1----:R-:W-:-:S03]  /*148e0*/  FMNMX.FTZ R103, R3, R4, !PT ;  /* 0x0000000403677209 */ /* 0x002fc60007810000 */
[----:B------:R-:W-:Y:S01]  /*148f0*/  STL [R1+0x22c], R206 ;  /* 0x00022cce01007387 */ /* 0x000fe20000100800 */
[----:B------:R-:W-:-:S03]  /*14900*/  IMAD.MOV.U32 R247, RZ, RZ, R217 ;  /* 0x000000fffff77224 */ /* 0x000fc600078e00d9 */
[----:B------:R-:W-:Y:S04]  /*14910*/  STL [R1+0x230], R211 ;  /* 0x000230d301007387 */ /* 0x000fe80000100800 */
[----:B------:R-:W-:Y:S04]  /*14920*/  STL [R1+0x234], R205 ;  /* 0x000234cd01007387 */ /* 0x000fe80000100800 */
[----:B------:R-:W-:Y:S04]  /*14930*/  STL [R1+0x238], R210 ;  /* 0x000238d201007387 */ /* 0x000fe80000100800 */
[----:B------:R-:W-:Y:S04]  /*14940*/  STL [R1+0x23c], R103 ;  /* 0x00023c6701007387 */ /* 0x000fe80000100800 */
[----:B------:R-:W3:Y:S01]  /*14950*/  LDL.LU R217, [R1+0x15c] ;  /* 0x00015c0001d97983 */ /* 0x000ee20000300800 */
[----:B------:R-:W-:-:S04]  /*14960*/  ISETP.GE.AND P0, PT, R5, R206, PT ;  /* 0x000000ce0500720c */ /* 0x000fc80003f06270 */
[----:B------:R-:W-:Y:S02]  /*14970*/  ISETP.GE.OR P5, PT, R5, R211, !P0 ;  /* 0x000000d30500720c */ /* 0x000fe400047a6670 */
[----:B------:R-:W-:Y:S01]  /*14980*/  FSETP.NEU.FTZ.AND P0, PT, R103, -INF , PT ;  /* 0xff8000006700780b */ /* 0x000fe20003f1d000 */
[----:B------:R-:W-:-:S03]  /*14990*/  IMAD.MOV.U32 R219, RZ, RZ, R208 ;  /* 0x000000ffffdb7224 */ /* 0x000fc600078e00d0 */
[----:B------:R-:W-:-:S05]  /*149a0*/  FSEL R4, R103, RZ, P0 ;  /* 0x000000ff67047208 */ /* 0x000fca0000000000 */
[----:B------:R-:W-:Y:S01]  /*149b0*/  FADD.FTZ R65, R198, -R4 ;  /* 0x80000004c6417221 */ /* 0x000fe20000010000 */
[C---:B------:R-:W-:Y:S01]  /*149c0*/  ISETP.GE.AND P1, PT, R5.reuse, R205, PT ;  /* 0x000000cd0500720c */ /* 0x040fe20003f26270 */
[----:B------:R-:W-:Y:S01]  /*149d0*/  IMAD.MOV.U32 R101, RZ, RZ, R193 ;  /* 0x000000ffff657224 */ /* 0x000fe200078e00c1 */
[----:B------:R-:W-:Y:S01]  /*149e0*/  FSEL R6, R186, -INF , !P4 ;  /* 0xff800000ba067808 */ /* 0x000fe20006000000 */
[----:B------:R-:W-:Y:S01]  /*149f0*/  IMAD.MOV.U32 R198, RZ, RZ, R219 ;  /* 0x000000ffffc67224 */ /* 0x000fe200078e00db */
[----:B------:R-:W-:Y:S01]  /*14a00*/  ISETP.GE.OR P1, PT, R5, R210, !P1 ;  /* 0x000000d20500720c */ /* 0x000fe20004f26670 */
[----:B------:R-:W-:Y:S01]  /*14a10*/  IMAD.MOV.U32 R219, RZ, RZ, R196 ;  /* 0x000000ffffdb7224 */ /* 0x000fe200078e00c4 */
[----:B------:R-:W-:Y:S01]  /*14a20*/  FSEL R5, R187, -INF , !P5 ;  /* 0xff800000bb057808 */ /* 0x000fe20006800000 */
[----:B------:R-:W-:Y:S02]  /*14a30*/  IMAD.MOV.U32 R193, RZ, RZ, R111 ;  /* 0x000000ffffc17224 */ /* 0x000fe400078e006f */
[----:B--2---:R-:W-:-:S05]  /*14a40*/  FMUL.FTZ R3, R0, R103 ;  /* 0x0000006700037220 */ /* 0x004fca0000410000 */
        /* <DEDUP_REMOVED lines=32> */
[----:B------:R-:W-:-:S05]  /*14c50*/  FMNMX.FTZ R3, R19, R3, !PT ;  /* 0x0000000313037209 */ /* 0x000fca0007810000 */
[----:B------:R-:W1:Y:S02]  /*14c60*/  SHFL.BFLY PT, R4, R3, 0x2, 0x1f ;  /* 0x0c401f0003047f89 */ /* 0x000e6400000e0000 */
[----:B-1----:R-:W-:-:S05]  /*14c70*/  FMNMX.FTZ R3, R3, R4, !PT ;  /* 0x0000000403037209 */ /* 0x002fca0007810000 */
[----:B------:R-:W1:Y:S02]  /*14c80*/  SHFL.BFLY PT, R4, R3, 0x1, 0x1f ;  /* 0x0c201f0003047f89 */ /* 0x000e6400000e0000 */
[----:B-1----:R-:W-:-:S04]  /*14c90*/  FMNMX.FTZ R102, R3, R4, !PT ;  /* 0x0000000403667209 */ /* 0x002fc80007810000 */
        /* <DEDUP_REMOVED lines=33> */
[----:B------:R1:W-:Y:S03]  /*14eb0*/  MUFU.EX2 R39, R4 ;  /* 0x0000000400277308 */ /* 0x0003e60000000800 */
[----:B-1----:R-:W-:-:S05]  /*14ec0*/  FMNMX.FTZ R4, R48, R3, !PT ;  /* 0x0000000330047209 */ /* 0x002fca0007810000 */
[----:B------:R-:W1:Y:S01]  /*14ed0*/  MUFU.EX2 R3, R8 ;  /* 0x0000000800037308 */ /* 0x000e620000000800 */
[----:B------:R-:W-:Y:S01]  /*14ee0*/  STL [R1+0x240], R102 ;  /* 0x0002406601007387 */ /* 0x000fe20000100800 */
[-C--:B-1----:R-:W-:Y:S02]  /*14ef0*/  FMUL.FTZ R206, R172, R3.reuse ;  /* 0x00000003acce7220 */ /* 0x082fe40000410000 */
[-C--:B------:R-:W-:Y:S02]  /*14f00*/  FMUL.FTZ R108, R173, R3.reuse ;  /* 0x00000003ad6c7220 */ /* 0x080fe40000410000 */
[-C--:B------:R-:W-:Y:S01]  /*14f10*/  FMUL.FTZ R103, R168, R3.reuse ;  /* 0x00000003a8677220 */ /* 0x080fe20000410000 */
[----:B------:R-:W-:Y:S01]  /*14f20*/  STL [R1+0x244], R206 ;  /* 0x000244ce01007387 */ /* 0x000fe20000100800 */
[----:B------:R-:W-:-:S03]  /*14f30*/  FMUL.FTZ R210, R169, R3 ;  /* 0x00000003a9d27220 */ /* 0x000fc60000410000 */
[----:B------:R1:W-:Y:S01]  /*14f40*/  STL [R1+0x248], R108 ;  /* 0x0002486c01007387 */ /* 0x0003e20000100800 */
[----:B------:R-:W-:-:S03]  /*14f50*/  FMUL.FTZ R8, R164, R3 ;  /* 0x00000003a4087220 */ /* 0x000fc60000410000 */
[----:B------:R-:W-:Y:S01]  /*14f60*/  STL [R1+0x250], R103 ;  /* 0x0002506701007387 */ /* 0x000fe20000100800 */
[----:B------:R-:W-:-:S03]  /*14f70*/  FMUL.FTZ R10, R160, R3 ;  /* 0x00000003a00a7220 */ /* 0x000fc60000410000 */
[----:B------:R-:W-:Y:S01]  /*14f80*/  STL [R1+0x24c], R210 ;  /* 0x00024cd201007387 */ /* 0x000fe20000100800 */
[-C--:B------:R-:W-:Y:S02]  /*14f90*/  FMUL.FTZ R9, R156, R3.reuse ;  /* 0x000000039c097220 */ /* 0x080fe40000410000 */
[----:B-1----:R-:W-:-:S05]  /*14fa0*/  FMUL.FTZ R108, R165, R3 ;  /* 0x00000003a56c7220 */ /* 0x002fca0000410000 */
[----:B------:R-:W-:Y:S04]  /*14fb0*/  STL [R1+0x254], R108 ;  /* 0x0002546c01007387 */ /* 0x000fe80000100800 */
[----:B------:R1:W-:Y:S04]  /*14fc0*/  STL [R1+0x70], R8 ;  /* 0x0000700801007387 */ /* 0x0003e80000100800 */
[----:B------:R2:W-:Y:S01]  /*14fd0*/  STL [R1+0x90], R10 ;  /* 0x0000900a01007387 */ /* 0x0005e20000100800 */
[-C--:B---3--:R-:W-:Y:S02]  /*14fe0*/  FFMA.FTZ R178, R217, R3.reuse, R39 ;  /* 0x00000003d9b27223 */ /* 0x088fe40000010027 */
[----:B-1----:R-:W-:-:S02]  /*14ff0*/  FMUL.FTZ R8, R161, R3 ;  /* 0x00000003a1087220 */ /* 0x002fc40000410000 */
[----:B--2---:R-:W-:-:S03]  /*15000*/  FMUL.FTZ R10, R157, R3 ;  /* 0x000000039d0a7220 */ /* 0x004fc60000410000 */
[----:B------:R1:W-:Y:S04]  /*15010*/  STL [R1+0x94], R8 ;  /* 0x0000940801007387 */ /* 0x0003e80000100800 */
[----:B------:R2:W-:Y:S04]  /*15020*/  STL [R1+0xa0], R9 ;  /* 0x0000a00901007387 */ /* 0x0005e80000100800 */
[----:B------:R-:W-:Y:S01]  /*15030*/  STL [R1+0xa4], R10 ;  /* 0x0000a40a01007387 */ /* 0x000fe20000100800 */
[-C--:B-1----:R-:W-:Y:S02]  /*15040*/  FMUL.FTZ R8, R152, R3.reuse ;  /* 0x0000000398087220 */ /* 0x082fe40000410000 */
[----:B--2---:R-:W-:-:S03]  /*15050*/  FMUL.FTZ R9, R153, R3 ;  /* 0x0000000399097220 */ /* 0x004fc60000410000 */
[----:B------:R1:W-:Y:S04]  /*15060*/  STL [R1+0xb0], R8 ;  /* 0x0000b00801007387 */ /* 0x0003e80000100800 */
[----:B------:R-:W-:Y:S01]  /*15070*/  STL [R1+0xb4], R9 ;  /* 0x0000b40901007387 */ /* 0x000fe20000100800 */
[----:B-1----:R-:W-:-:S05]  /*15080*/  FMUL.FTZ R8, R149, R3 ;  /* 0x0000000395087220 */ /* 0x002fca0000410000 */
[----:B------:R-:W-:Y:S04]  /*15090*/  STL [R1+0xc4], R8 ;  /* 0x0000c40801007387 */ /* 0x000fe80000100800 */
[----:B------:R-:W2:Y:S04]  /*150a0*/  LDL.LU R189, [R1+0x170] ;  /* 0x0001700001bd7983 */ /* 0x000ea80000300800 */
[----:B------:R-:W3:Y:S01]  /*150b0*/  LDL.LU R217, [R1+0x4] ;  /* 0x0000040001d97983 */ /* 0x000ee20000300800 */
[----:B------:R-:W-:-:S04]  /*150c0*/  LOP3.LUT R2, R2, 0xffffefff, RZ, 0xc0, !PT ;  /* 0xffffefff02027812 */ /* 0x000fc800078ec0ff */
[----:B------:R-:W-:-:S04]  /*150d0*/  @P3 LOP3.LUT R2, R2, 0x1000, RZ, 0xfc, !PT ;  /* 0x0000100002023812 */ /* 0x000fc800078efcff */
[----:B------:R-:W-:Y:S02]  /*150e0*/  LOP3.LUT P3, RZ, R2, 0x100, RZ, 0xc0, !PT ;  /* 0x0000010002ff7812 */ /* 0x000fe4000786c0ff */
[----:B------:R-:W-:Y:S02]  /*150f0*/  FMNMX.FTZ R4, R47, R4, !PT ;  /* 0x000000042f047209 */ /* 0x000fe40007810000 */
[----:B------:R-:W-:-:S04]  /*15100*/  FSEL R7, R223, -INF , !P3 ;  /* 0xff800000df077808 */ /* 0x000fc80005800000 */
[----:B------:R-:W-:-:S04]  /*15110*/  FMNMX.FTZ R4, R7, R4, !PT ;  /* 0x0000000407047209 */ /* 0x000fc80007810000 */
[----:B------:R-:W-:Y:S01]  /*15120*/  FMNMX.FTZ R4, R6, R4, !PT ;  /* 0x0000000406047209 */ /* 0x000fe20007810000 */
[----:B------:R-:W-:-:S03]  /*15130*/  IMAD.MOV.U32 R246, RZ, RZ, R216 ;  /* 0x000000fffff67224 */ /* 0x000fc600078e00d8 */
[----:B------:R-:W-:Y:S01]  /*15140*/  FMNMX.FTZ R4, R5, R4, !PT ;  /* 0x0000000405047209 */ /* 0x000fe20007810000 */
[----:B------:R-:W-:Y:S02]  /*15150*/  IMAD.MOV.U32 R100, RZ, RZ, R192 ;  /* 0x000000ffff647224 */ /* 0x000fe400078e00c0 */
[----:B------:R-:W-:Y:S02]  /*15160*/  IMAD.MOV.U32 R216, RZ, RZ, R193 ;  /* 0x000000ffffd87224 */ /* 0x000fe400078e00c1 */
[----:B------:R-:W-:Y:S02]  /*15170*/  IMAD.MOV.U32 R193, RZ, RZ, R198 ;  /* 0x000000ffffc17224 */ /* 0x000fe400078e00c6 */
[----:B------:R-:W-:Y:S02]  /*15180*/  IMAD.MOV.U32 R192, RZ, RZ, R218 ;  /* 0x000000ffffc07224 */ /* 0x000fe400078e00da */
[----:B------:R-:W-:Y:S02]  /*15190*/  IMAD.MOV.U32 R191, RZ, RZ, R31 ;  /* 0x000000ffffbf7224 */ /* 0x000fe400078e001f */
        /* <DEDUP_REMOVED lines=13> */
[----:B------:R-:W1:Y:S02]  /*15270*/  SHFL.BFLY PT, R3, R4, 0x2, 0x1f ;  /* 0x0c401f0004037f89 */ /* 0x000e6400000e0000 */
[----:B-1----:R-:W-:-:S05]  /*15280*/  FMNMX.FTZ R3, R4, R3, !PT ;  /* 0x0000000304037209 */ /* 0x002fca0007810000 */
[----:B------:R-:W1:Y:S01]  /*15290*/  SHFL.BFLY PT, R4, R3, 0x1, 0x1f ;  /* 0x0c201f0003047f89 */ /* 0x000e6200000e0000 */
[----:B------:R-:W-:Y:S02]  /*152a0*/  IMAD.MOV.U32 R207, RZ, RZ, R101 ;  /* 0x000000ffffcf7224 */ /* 0x000fe400078e0065 */
[----:B------:R-:W-:Y:S02]  /*152b0*/  IMAD.MOV.U32 R195, RZ, RZ, R30 ;  /* 0x000000ffffc37224 */ /* 0x000fe400078e001e */
[----:B------:R-:W-:Y:S01]  /*152c0*/  IMAD.MOV.U32 R30, RZ, RZ, R60 ;  /* 0x000000ffff1e7224 */ /* 0x000fe200078e003c */
[----:B------:R-:W-:Y:S02]  /*152d0*/  FSEL R60, R232, -INF , !P6 ;  /* 0xff800000e83c7808 */ /* 0x000fe40007000000 */
[----:B------:R-:W-:Y:S02]  /*152e0*/  LOP3.LUT P3, RZ, R2, 0x10, RZ, 0xc0, !PT ;  /* 0x0000001002ff7812 */ /* 0x000fe4000786c0ff */
[----:B-1----:R-:W-:-:S04]  /*152f0*/  FMNMX.FTZ R101, R3, R4, !PT ;  /* 0x0000000403657209 */ /* 0x002fc80007810000 */
[----:B------:R-:W-:-:S04]  /*15300*/  FSETP.NEU.FTZ.AND P0, PT, R101, -INF , PT ;  /* 0xff8000006500780b */ /* 0x000fc80003f1d000 */
[----:B------:R-:W-:Y:S02]  /*15310*/  FSEL R3, R101, RZ, P0 ;  /* 0x000000ff65037208 */ /* 0x000fe40000000000 */
[----:B------:R-:W-:-:S03]  /*15320*/  LOP3.LUT P4, RZ, R2, 0x8, RZ, 0xc0, !PT ;  /* 0x0000000802ff7812 */ /* 0x000fc6000788c0ff */
[----:B------:R-:W-:Y:S01]  /*15330*/  FADD.FTZ R8, R251, -R3 ;  /* 0x80000003fb087221 */ /* 0x000fe20000010000 */
[----:B------:R-:W-:Y:S01]  /*15340*/  LOP3.LUT P5, RZ, R2, 0x4, RZ, 0xc0, !PT ;  /* 0x0000000402ff7812 */ /* 0x000fe200078ac0ff */
[----:B------:R-:W-:Y:S01]  /*15350*/  FMUL.FTZ R3, R0, R101 ;  /* 0x0000006500037220 */ /* 0x000fe20000410000 */
[----:B------:R-:W-:Y:S02]  /*15360*/  LOP3.LUT P6, RZ, R2, 0x2, RZ, 0xc0, !PT ;  /* 0x0000000202ff7812 */ /* 0x000fe400078cc0ff */
[----:B------:R-:W-:Y:S02]  /*15370*/  FSEL R25, R233, -INF , !P3 ;  /* 0xff800000e9197808 */ /* 0x000fe40005800000 */
[----:B------:R-:W-:Y:S02]  /*15380*/  FSEL R3, R3, RZ, P0 ;  /* 0x000000ff03037208 */ /* 0x000fe40000000000 */
[----:B------:R-:W-:Y:S02]  /*15390*/  FSEL R24, R240, -INF , !P4 ;  /* 0xff800000f0187808 */ /* 0x000fe40006000000 */
[----:B------:R-:W-:-:S02]  /*153a0*/  FSEL R23, R241, -INF , !P5 ;  /* 0xff800000f1177808 */ /* 0x000fc40006800000 */
[----:B------:R-:W-:Y:S02]  /*153b0*/  FSEL R22, R236, -INF , !P6 ;  /* 0xff800000ec167808 */ /* 0x000fe40007000000 */
[C---:B------:R-:W-:Y:S02]  /*153c0*/  LOP3.LUT P0, RZ, R2.reuse, 0x1, RZ, 0xc0, !PT ;  /* 0x0000000102ff7812 */ /* 0x040fe4000780c0ff */
[C---:B------:R-:W-:Y:S02]  /*153d0*/  LOP3.LUT P3, RZ, R2.reuse, 0x1000, RZ, 0xc0, !PT ;  /* 0x0000100002ff7812 */ /* 0x040fe4000786c0ff */
[C---:B------:R-:W-:Y:S02]  /*153e0*/  LOP3.LUT P4, RZ, R2.reuse, 0x800, RZ, 0xc0, !PT ;  /* 0x0000080002ff7812 */ /* 0x040fe4000788c0ff */
[C---:B------:R-:W-:Y:S02]  /*153f0*/  LOP3.LUT P5, RZ, R2.reuse, 0x400, RZ, 0xc0, !PT ;  /* 0x0000040002ff7812 */ /* 0x040fe400078ac0ff */
[----:B------:R-:W-:-:S02]  /*15400*/  LOP3.LUT P6, RZ, R2, 0x200, RZ, 0xc0, !PT ;  /* 0x0000020002ff7812 */ /* 0x000fc400078cc0ff */
[----:B------:R-:W-:Y:S01]  /*15410*/  FSEL R21, R237, -INF , !P0 ;  /* 0xff800000ed157808 */ /* 0x000fe20004000000 */
[-CC-:B------:R-:W-:Y:S01]  /*15420*/  FFMA.FTZ R42, R50, R0.reuse, -R3.reuse ;  /* 0x00000000322a7223 */ /* 0x180fe20000010803 */
[----:B------:R-:W-:Y:S01]  /*15430*/  FSEL R20, R244, -INF , !P6 ;  /* 0xff800000f4147808 */ /* 0x000fe20007000000 */
        /* <DEDUP_REMOVED lines=14> */
[----:B------:R-:W-:Y:S02]  /*15520*/  FFMA.FTZ R49, R5, R0, -R3 ;  /* 0x0000000005317223 */ /* 0x000fe40000010803 */
[----:B------:R-:W-:Y:S01]  /*15530*/  FMUL.FTZ R3, R0, R8 ;  /* 0x0000000800037220 */ /* 0x000fe20000410000 */
[----:B------:R-:W-:Y:S01]  /*15540*/  FSEL R19, R245, -INF , !P5 ;  /* 0xff800000f5137808 */ /* 0x000fe20006800000 */
[----:B------:R-:W-:Y:S01]  /*15550*/  MUFU.EX2 R4, R4 ;  /* 0x0000000400047308 */ /* 0x000fe20000000800 */
[----:B------:R-:W-:-:S02]  /*15560*/  FSEL R18, R228, -INF , !P4 ;  /* 0xff800000e4127808 */ /* 0x000fc40006000000 */
[----:B------:R-:W-:-:S05]  /*15570*/  FSEL R17, R229, -INF , !P3 ;  /* 0xff800000e5117808 */ /* 0x000fca0005800000 */
[----:B------:R-:W2:Y:S01]  /*15580*/  MUFU.EX2 R3, R3 ;  /* 0x0000000300037308 */ /* 0x000ea20000000800 */
[----:B------:R-:W-:Y:S02]  /*15590*/  FSEL R16, R224, -INF , !P2 ;  /* 0xff800000e0107808 */ /* 0x000fe40005000000 */
[----:B------:R-:W-:Y:S02]  /*155a0*/  FSEL R15, R225, -INF , !P1 ;  /* 0xff800000e10f7808 */ /* 0x000fe40004800000 */
[----:B---3--:R-:W-:-:S04]  /*155b0*/  FMNMX.FTZ R2, R217, R61, !PT ;  /* 0x0000003dd9027209 */ /* 0x008fc80007810000 */
        /* <DEDUP_REMOVED lines=10> */
[----:B------:R-:W-:Y:S02]  /*15660*/  FMNMX.FTZ R5, R19, R2, !PT ;  /* 0x0000000213057209 */ /* 0x000fe40007810000 */
[----:B------:R-:W1:Y:S02]  /*15670*/  MUFU.EX2 R2, R9 ;  /* 0x0000000900027308 */ /* 0x000e640000000800 */
[----:B------:R-:W-:-:S04]  /*15680*/  FMNMX.FTZ R5, R18, R5, !PT ;  /* 0x0000000512057209 */ /* 0x000fc80007810000 */
[----:B------:R-:W-:-:S04]  /*15690*/  FMNMX.FTZ R5, R17, R5, !PT ;  /* 0x0000000511057209 */ /* 0x000fc80007810000 */
[----:B------:R-:W-:Y:S01]  /*156a0*/  FMNMX.FTZ R5, R16, R5, !PT ;  /* 0x0000000510057209 */ /* 0x000fe20007810000 */
[----:B--2---:R-:W-:-:S03]  /*156b0*/  FFMA.FTZ R6, R189, R3, R4 ;  /* 0x00000003bd067223 */ /* 0x004fc60000010004 */
[----:B------:R-:W-:Y:S01]  /*156c0*/  FMNMX.FTZ R5, R15, R5, !PT ;  /* 0x000000050f057209 */ /* 0x000fe20007810000 */
[C---:B-1----:R-:W-:Y:S01]  /*156d0*/  FADD.FTZ R27, R2.reuse, R6 ;  /* 0x00000006021b7221 */ /* 0x042fe20000010000 */
[----:B------:R-:W-:-:S03]  /*156e0*/  F2FP.BF16.PACK_AB R51, R2, R4 ;  /* 0x000000040233723e */ /* 0x000fc600000010ff */
[----:B------:R-:W1:Y:S02]  /*156f0*/  SHFL.BFLY PT, R2, R5, 0x2, 0x1f ;  /* 0x0c401f0005027f89 */ /* 0x000e6400000e0000 */
[----:B-1----:R-:W-:-:S05]  /*15700*/  FMNMX.FTZ R2, R5, R2, !PT ;  /* 0x0000000205027209 */ /* 0x002fca0007810000 */
[----:B------:R-:W1:Y:S01]  /*15710*/  SHFL.BFLY PT, R4, R2, 0x1, 0x1f ;  /* 0x0c201f0002047f89 */ /* 0x000e6200000e0000 */
[----:B------:R-:W-:Y:S01]  /*15720*/  IMAD.MOV.U32 R206, RZ, RZ, R100 ;  /* 0x000000ffffce7224 */ /* 0x000fe200078e0064 */
[----:B------:R-:W2:Y:S01]  /*15730*/  MUFU.EX2 R14, R11 ;  /* 0x0000000b000e7308 */ /* 0x000ea20000000800 */
[----:B------:R-:W-:-:S07]  /*15740*/  IMAD.MOV.U32 R205, RZ, RZ, R211 ;  /* 0x000000ffffcd7224 */ /* 0x000fce00078e00d3 */
[----:B------:R3:W-:Y:S01]  /*15750*/  MUFU.EX2 R11, R26 ;  /* 0x0000001a000b7308 */ /* 0x0007e20000000800 */
[----:B-1----:R-:W-:-:S04]  /*15760*/  FMNMX.FTZ R100, R2, R4, !PT ;  /* 0x0000000402647209 */ /* 0x002fc80007810000 */
[----:B------:R-:W-:-:S04]  /*15770*/  FSETP.NEU.FTZ.AND P0, PT, R100, -INF , PT ;  /* 0xff8000006400780b */ /* 0x000fc80003f1d000 */
[----:B------:R-:W-:-:S05]  /*15780*/  FSEL R2, R100, RZ, P0 ;  /* 0x000000ff64027208 */ /* 0x000fca0000000000 */
[----:B---3--:R-:W-:Y:S02]  /*15790*/  FADD.FTZ R26, R217, -R2 ;  /* 0x80000002d91a7221 */ /* 0x008fe40000010000 */
[----:B------:R-:W-:Y:S01]  /*157a0*/  FMUL.FTZ R2, R0, R100 ;  /* 0x0000006400027220 */ /* 0x000fe20000410000 */
[----:B------:R1:W-:Y:S01]  /*157b0*/  STL [R1+0x258], R204 ;  /* 0x000258cc01007387 */ /* 0x0003e20000100800 */
[----:B------:R-:W-:Y:S02]  /*157c0*/  IMAD.MOV.U32 R211, RZ, RZ, R207 ;  /* 0x000000ffffd37224 */ /* 0x000fe400078e00cf */
[----:B------:R-:W-:Y:S01]  /*157d0*/  IMAD.MOV.U32 R207, RZ, RZ, R247 ;  /* 0x000000ffffcf7224 */ /* 0x000fe200078e00f7 */
[----:B------:R-:W-:Y:S01]  /*157e0*/  FSEL R2, R2, RZ, P0 ;  /* 0x000000ff02027208 */ /* 0x000fe20000000000 */
[----:B------:R-:W-:Y:S01]  /*157f0*/  STL [R1+0x25c], R212 ;  /* 0x00025cd401007387 */ /* 0x000fe20000100800 */
[----:B------:R-:W-:-:S03]  /*15800*/  IMAD.MOV.U32 R247, RZ, RZ, R192 ;  /* 0x000000fffff77224 */ /* 0x000fc600078e00c0 */
[----:B------:R-:W-:Y:S01]  /*15810*/  STL [R1+0x260], R218 ;  /* 0x000260da01007387 */ /* 0x000fe20000100800 */
[----:B------:R-:W-:-:S03]  /*15820*/  IMAD.MOV.U32 R243, RZ, RZ, R191 ;  /* 0x000000fffff37224 */ /* 0x000fc600078e00bf */
[----:B------:R-:W-:Y:S01]  /*15830*/  STL [R1+0x264], R198 ;  /* 0x000264c601007387 */ /* 0x000fe20000100800 */
[----:B------:R-:W-:-:S03]  /*15840*/  FFMA.FTZ R7, R62, R0, -R2 ;  /* 0x000000003e077223 */ /* 0x000fc60000010802 */
[----:B------:R-:W-:Y:S01]  /*15850*/  STL [R1+0x268], R101 ;  /* 0x0002686501007387 */ /* 0x000fe20000100800 */
[----:B------:R-:W-:Y:S02]  /*15860*/  IMAD.MOV.U32 R62, RZ, RZ, R247 ;  /* 0x000000ffff3e7224 */ /* 0x000fe400078e00f7 */
[----:B-1----:R-:W-:Y:S02]  /*15870*/  IMAD.MOV.U32 R204, RZ, RZ, R210 ;  /* 0x000000ffffcc7224 */ /* 0x002fe400078e00d2 */
[----:B------:R-:W-:Y:S02]  /*15880*/  IMAD.MOV.U32 R210, RZ, RZ, R206 ;  /* 0x000000ffffd27224 */ /* 0x000fe400078e00ce */
[----:B------:R-:W-:Y:S02]  /*15890*/  IMAD.MOV.U32 R206, RZ, RZ, R246 ;  /* 0x000000ffffce7224 */ /* 0x000fe400078e00f6 */
[----:B------:R-:W-:Y:S02]  /*158a0*/  IMAD.MOV.U32 R246, RZ, RZ, R216 ;  /* 0x000000fffff67224 */ /* 0x000fe400078e00d8 */
[----:B------:R-:W3:Y:S04]  /*158b0*/  LDL.LU.64 R216, [R1+0x140] ;  /* 0x0001400001d87983 */ /* 0x000ee80000300a00 */
[----:B------:R-:W3:Y:S04]  /*158c0*/  LDL R192, [R1+0x150] ;  /* 0x0001500001c07983 */ /* 0x000ee80000100800 */
[----:B------:R-:W4:Y:S04]  /*158d0*/  LDL R191, [R1+0x158] ;  /* 0x0001580001bf7983 */ /* 0x000f280000100800 */
[----:B------:R-:W3:Y:S04]  /*158e0*/  LDL R189, [R1+0x154] ;  /* 0x0001540001bd7983 */ /* 0x000ee80000100800 */
[----:B------:R-:W3:Y:S01]  /*158f0*/  LDL.LU R247, [R1+0x28] ;  /* 0x0000280001f77983 */ /* 0x000ee20000300800 */
[----:B------:R-:W-:-:S02]  /*15900*/  FFMA.FTZ R6, R63, R0, -R2 ;  /* 0x000000003f067223 */ /* 0x000fc40000010802 */
[----:B------:R-:W-:Y:S02]  /*15910*/  IMAD.MOV.U32 R63, RZ, RZ, R246 ;  /* 0x000000ffff3f7224 */ /* 0x000fe400078e00f6 */
[----:B------:R-:W-:Y:S02]  /*15920*/  IMAD.MOV.U32 R246, RZ, RZ, R243 ;  /* 0x000000fffff67224 */ /* 0x000fe400078e00f3 */
[----:B------:R-:W4:Y:S01]  /*15930*/  LDL.LU R243, [R1+0xf8] ;  /* 0x0000f80001f37983 */ /* 0x000f220000300800 */
[----:B------:R-:W-:-:S04]  /*15940*/  FFMA.FTZ R4, R61, R0, -R2 ;  /* 0x000000003d047223 */ /* 0x000fc80000010802 */
[----:B------:R1:W-:Y:S01]  /*15950*/  MUFU.EX2 R8, R4 ;  /* 0x0000000400087308 */ /* 0x0003e20000000800 */
[----:B------:R-:W-:Y:S02]  /*15960*/  FFMA.FTZ R5, R64, R0, -R2 ;  /* 0x0000000040057223 */ /* 0x000fe40000010802 */
[----:B-1----:R-:W-:-:S05]  /*15970*/  FMUL.FTZ R4, R0, R26 ;  /* 0x0000001a00047220 */ /* 0x002fca0000410000 */
[----:B------:R-:W-:Y:S08]  /*15980*/  MUFU.EX2 R7, R7 ;  /* 0x0000000700077308 */ /* 0x000ff00000000800 */
[----:B------:R-:W-:Y:S01]  /*15990*/  MUFU.EX2 R4, R4 ;  /* 0x0000000400047308 */ /* 0x000fe20000000800 */
[----:B------:R-:W-:-:S07]  /*159a0*/  FFMA.FTZ R26, R60, R0, -R2 ;  /* 0x000000003c1a7223 */ /* 0x000fce0000010802 */
[----:B------:R-:W1:Y:S01]  /*159b0*/  MUFU.EX2 R13, R10 ;  /* 0x0000000a000d7308 */ /* 0x000e620000000800 */
[----:B------:R-:W-:-:S07]  /*159c0*/  FFMA.FTZ R25, R25, R0, -R2 ;  /* 0x0000000019197223 */ /* 0x000fce0000010802 */
[----:B------:R-:W-:Y:S01]  /*159d0*/  MUFU.EX2 R6, R6 ;  /* 0x0000000600067308 */ /* 0x000fe20000000800 */
[-CC-:B------:R-:W-:Y:S02]  /*159e0*/  FFMA.FTZ R24, R24, R0.reuse, -R2.reuse ;  /* 0x0000000018187223 */ /* 0x180fe40000010802 */
[----:B------:R-:W-:-:S05]  /*159f0*/  FFMA.FTZ R23, R23, R0, -R2 ;  /* 0x0000000017177223 */ /* 0x000fca0000010802 */
[----:B------:R-:W1:Y:S01]  /*15a00*/  MUFU.EX2 R12, R12 ;  /* 0x0000000c000c7308 */ /* 0x000e620000000800 */
[-CC-:B------:R-:W-:Y:S02]  /*15a10*/  FFMA.FTZ R22, R22, R0.reuse, -R2.reuse ;  /* 0x0000000016167223 */ /* 0x180fe40000010802 */
[-CC-:B------:R-:W-:Y:S02]  /*15a20*/  FFMA.FTZ R21, R21, R0.reuse, -R2.reuse ;  /* 0x0000000015157223 */ /* 0x180fe40000010802 */
[----:B------:R-:W-:-:S03]  /*15a30*/  FFMA.FTZ R38, R18, R0, -R2 ;  /* 0x0000000012267223 */ /* 0x000fc60000010802 */
[----:B------:R-:W1:Y:S01]  /*15a40*/  MUFU.EX2 R5, R5 ;  /* 0x0000000500057308 */ /* 0x000e620000000800 */
[-CC-:B------:R-:W-:Y:S02]  /*15a50*/  FFMA.FTZ R41, R17, R0.reuse, -R2.reuse ;  /* 0x0000000011297223 */ /* 0x180fe40000010802 */
[-CC-:B------:R-:W-:Y:S02]  /*15a60*/  FFMA.FTZ R43, R16, R0.reuse, -R2.reuse ;  /* 0x00000000102b7223 */ /* 0x180fe40000010802 */
[----:B------:R-:W-:-:S03]  /*15a70*/  FFMA.FTZ R44, R15, R0, -R2 ;  /* 0x000000000f2c7223 */ /* 0x000fc60000010802 */
[----:B------:R-:W-:Y:S01]  /*15a80*/  MUFU.EX2 R9, R37 ;  /* 0x0000002500097308 */ /* 0x000fe20000000800 */
[----:B------:R-:W-:-:S07]  /*15a90*/  FMUL.FTZ R52, R0, R65 ;  /* 0x0000004100347220 */ /* 0x000fce0000410000 */
[----:B------:R1:W-:Y:S08]  /*15aa0*/  MUFU.EX2 R10, R36 ;  /* 0x00000024000a7308 */ /* 0x0003f00000000800 */
[----:B------:R2:W-:Y:S01]  /*15ab0*/  MUFU.EX2 R37, R26 ;  /* 0x0000001a00257308 */ /* 0x0005e20000000800 */
[----:B-1----:R-:W-:-:S07]  /*15ac0*/  FFMA.FTZ R36, R19, R0, -R2 ;  /* 0x0000000013247223 */ /* 0x002fce0000010802 */
[----:B------:R-:W1:Y:S01]  /*15ad0*/  MUFU.EX2 R15, R25 ;  /* 0x00000019000f7308 */ /* 0x000e620000000800 */
[----:B--2---:R-:W-:Y:S02]  /*15ae0*/  FFMA.FTZ R26, R20, R0, -R2 ;  /* 0x00000000141a7223 */ /* 0x004fe40000010802 */
[----:B------:R-:W-:-:S04]  /*15af0*/  FADD.FTZ R2, R14, R27 ;  /* 0x0000001b0e027221 */ /* 0x000fc80000010000 */
[----:B------:R-:W-:-:S04]  /*15b00*/  FADD.FTZ R2, R13, R2 ;  /* 0x000000020d027221 */ /* 0x000fc80000010000 */
[----:B------:R-:W-:Y:S01]  /*15b10*/  FADD.FTZ R2, R12, R2 ;  /* 0x000000020c027221 */ /* 0x000fe20000010000 */
[----:B------:R-:W-:-:S03]  /*15b20*/  F2FP.BF16.PACK_AB R169, R5, R6 ;  /* 0x0000000605a9723e */ /* 0x000fc600000010ff */
[----:B------:R-:W-:Y:S01]  /*15b30*/  FADD.FTZ R2, R11, R2 ;  /* 0x000000020b027221 */ /* 0x000fe20000010000 */
[----:B------:R-:W-:Y:S02]  /*15b40*/  F2FP.BF16.PACK_AB R168, R7, R8 ;  /* 0x0000000807a8723e */ /* 0x000fe400000010ff */
[----:B-1----:R-:W-:Y:S02]  /*15b50*/  F2FP.BF16.PACK_AB R220, R15, R37 ;  /* 0x000000250fdc723e */ /* 0x002fe400000010ff */
[----:B------:R-:W-:Y:S02]  /*15b60*/  F2FP.BF16.PACK_AB R27, R13, R14 ;  /* 0x0000000e0d1b723e */ /* 0x000fe400000010ff */
[----:B------:R-:W-:Y:S01]  /*15b70*/  F2FP.BF16.PACK_AB R55, R11, R12 ;  /* 0x0000000c0b37723e */ /* 0x000fe200000010ff */
[----:B------:R-:W-:Y:S08]  /*15b80*/  MUFU.EX2 R18, R22 ;  /* 0x0000001600127308 */ /* 0x000ff00000000800 */
[----:B------:R-:W-:Y:S01]  /*15b90*/  MUFU.EX2 R14, R107 ;  /* 0x0000006b000e7308 */ /* 0x000fe20000000800 */
[----:B---3--:R-:W-:-:S04]  /*15ba0*/  FFMA.FTZ R0, R247, R4, R8 ;  /* 0x00000004f7007223 */ /* 0x008fc80000010008 */
[----:B------:R-:W-:-:S04]  /*15bb0*/  FADD.FTZ R0, R7, R0 ;  /* 0x0000000007007221 */ /* 0x000fc80000010000 */
[----:B------:R-:W-:-:S04]  /*15bc0*/  FADD.FTZ R0, R6, R0 ;  /* 0x0000000006007221 */ /* 0x000fc80000010000 */
[----:B------:R-:W-:-:S04]  /*15bd0*/  FADD.FTZ R0, R5, R0 ;  /* 0x0000000005007221 */ /* 0x000fc80000010000 */
[----:B------:R-:W-:Y:S02]  /*15be0*/  FADD.FTZ R0, R37, R0 ;  /* 0x0000000025007221 */ /* 0x000fe40000010000 */
[----:B------:R-:W-:Y:S02]  /*15bf0*/  FADD.FTZ R5, R10, R2 ;  /* 0x000000020a057221 */ /* 0x000fe40000010000 */
[----:B------:R-:W-:Y:S01]  /*15c00*/  FADD.FTZ R2, R15, R0 ;  /* 0x000000000f027221 */ /* 0x000fe20000010000 */
[----:B----4-:R-:W-:Y:S01]  /*15c10*/  IADD3 R0, R243, -0x1, RZ ;  /* 0xfffffffff3007810 */ /* 0x010fe20007ffe0ff */
[----:B------:R-:W1:Y:S03]  /*15c20*/  MUFU.EX2 R7, R24 ;  /* 0x0000001800077308 */ /* 0x000e660000000800 */
[----:B------:R-:W-:-:S05]  /*15c30*/  LOP3.LUT R229, R207, R0, RZ, 0x3c, !PT ;  /* 0x00000000cfe57212 */ /* 0x000fca00078e3cff */
[----:B------:R-:W2:Y:S01]  /*15c40*/  MUFU.EX2 R6, R23 ;  /* 0x0000001700067308 */ /* 0x000ea20000000800 */
[----:B------:R-:W-:-:S05]  /*15c50*/  LOP3.LUT R0, R229, R205, RZ, 0x3c, !PT ;  /* 0x000000cde5007212 */ /* 0x000fca00078e3cff */
[----:B------:R-:W-:-:S04]  /*15c60*/  IMAD.WIDE.U32 R64, R0, -0x326172a9, RZ ;  /* 0xcd9e8d5700407825 */ /* 0x000fc800078e00ff */
[----:B-1----:R-:W-:Y:S01]  /*15c70*/  FADD.FTZ R2, R7, R2 ;  /* 0x0000000207027221 */ /* 0x002fe20000010000 */
[----:B------:R-:W-:-:S03]  /*15c80*/  LOP3.LUT R0, R65, R192, R216, 0x96, !PT ;  /* 0x000000c041007212 */ /* 0x000fc600078e96d8 */
[C---:B--2---:R-:W-:Y:S01]  /*15c90*/  FADD.FTZ R17, R6.reuse, R2 ;  /* 0x0000000206117221 */ /* 0x044fe20000010000 */
[----:B------:R-:W-:Y:S01]  /*15ca0*/  F2FP.BF16.PACK_AB R221, R6, R7 ;  /* 0x0000000706dd723e */ /* 0x000fe200000010ff */
[----:B------:R-:W-:Y:S01]  /*15cb0*/  IMAD.WIDE.U32 R6, R0, -0x2daee0ad, RZ ;  /* 0xd2511f5300067825 */ /* 0x000fe200078e00ff */
[----:B------:R-:W-:Y:S02]  /*15cc0*/  LOP3.LUT R2, R215, R191, R64, 0x96, !PT ;  /* 0x000000bfd7027212 */ /* 0x000fe400078e9640 */
[C---:B------:R-:W-:Y:S01]  /*15cd0*/  F2FP.BF16.PACK_AB R37, R9.reuse, R10 ;  /* 0x0000000a0925723e */ /* 0x040fe200000010ff */
[----:B------:R-:W-:Y:S01]  /*15ce0*/  FADD.FTZ R16, R9, R5 ;  /* 0x0000000509107221 */ /* 0x000fe20000010000 */
[----:B------:R-:W-:Y:S01]  /*15cf0*/  LOP3.LUT R0, R7, R62, R210, 0x96, !PT ;  /* 0x0000003e07007212 */ /* 0x000fe200078e96d2 */
        /* <DEDUP_REMOVED lines=15> */
[----:B------:R-:W-:-:S04]  /*15df0*/  LOP3.LUT R2, R0, 0xffff, RZ, 0xc0, !PT ;  /* 0x0000ffff00027812 */ /* 0x000fc800078ec0ff */
[----:B------:R-:W-:-:S04]  /*15e00*/  SHF.R.U32.HI R2, RZ, 0x8, R2 ;  /* 0x00000008ff027819 */ /* 0x000fc80000011602 */
[----:B------:R-:W-:-:S04]  /*15e10*/  LOP3.LUT R2, R2, 0xffff, RZ, 0xc0, !PT ;  /* 0x0000ffff02027812 */ /* 0x000fc800078ec0ff */
[----:B------:R-:W-:Y:S02]  /*15e20*/  ISETP.GE.U32.AND P3, PT, R194, R2, PT ;  /* 0x00000002c200720c */ /* 0x000fe40003f66070 */
[----:B------:R-:W-:Y:S02]  /*15e30*/  SHF.R.U32.HI R2, RZ, 0x10, R0 ;  /* 0x00000010ff027819 */ /* 0x000fe40000011600 */
[----:B------:R-:W-:Y:S02]  /*15e40*/  LOP3.LUT R10, R9, R193, R10, 0x96, !PT ;  /* 0x000000c1090a7212 */ /* 0x000fe400078e960a */
[----:B------:R-:W-:Y:S01]  /*15e50*/  LOP3.LUT R2, R2, 0xff, RZ, 0xc0, !PT ;  /* 0x000000ff02027812 */ /* 0x000fe200078ec0ff */
[----:B------:R-:W1:Y:S01]  /*15e60*/  MUFU.EX2 R9, R40 ;  /* 0x0000002800097308 */ /* 0x000e620000000800 */
[----:B------:R-:W-:Y:S02]  /*15e70*/  SHF.R.U32.HI R0, RZ, 0x18, R0 ;  /* 0x00000018ff007819 */ /* 0x000fe40000011600 */
[----:B------:R-:W-:-:S02]  /*15e80*/  ISETP.GE.U32.AND P5, PT, R194, R2, PT ;  /* 0x00000002c200720c */ /* 0x000fc40003fa6070 */
[----:B------:R-:W-:Y:S02]  /*15e90*/  ISETP.GE.U32.AND P0, PT, R194, R0, PT ;  /* 0x00000000c200720c */ /* 0x000fe40003f06070 */
[----:B------:R-:W-:Y:S01]  /*15ea0*/  LOP3.LUT R0, R6, 0xff, RZ, 0xc0, !PT ;  /* 0x000000ff06007812 */ /* 0x000fe200078ec0ff */
[----:B------:R-:W2:Y:S01]  /*15eb0*/  MUFU.EX2 R2, R42 ;  /* 0x0000002a00027308 */ /* 0x000ea20000000800 */
[--C-:B------:R-:W-:Y:S02]  /*15ec0*/  SHF.R.U32.HI R5, RZ, 0x10, R6.reuse ;  /* 0x00000010ff057819 */ /* 0x100fe40000011606 */
[----:B------:R-:W-:Y:S02]  /*15ed0*/  ISETP.GE.U32.AND P2, PT, R194, R0, PT ;  /* 0x00000000c200720c */ /* 0x000fe40003f46070 */
[----:B------:R-:W-:Y:S02]  /*15ee0*/  LOP3.LUT R23, R6, 0xffff, RZ, 0xc0, !PT ;  /* 0x0000ffff06177812 */ /* 0x000fe400078ec0ff */
[----:B------:R-:W-:Y:S01]  /*15ef0*/  SHF.R.U32.HI R0, RZ, 0x18, R6 ;  /* 0x00000018ff007819 */ /* 0x000fe20000011606 */
[----:B------:R-:W-:Y:S01]  /*15f00*/  IMAD.WIDE.U32 R6, R10, -0x2daee0ad, RZ ;  /* 0xd2511f530a067825 */ /* 0x000fe200078e00ff */
[----:B------:R-:W-:Y:S01]  /*15f10*/  LOP3.LUT R5, R5, 0xff, RZ, 0xc0, !PT ;  /* 0x000000ff05057812 */ /* 0x000fe200078ec0ff */
[----:B------:R3:W4:Y:S01]  /*15f20*/  MUFU.EX2 R8, R21 ;  /* 0x0000001500087308 */ /* 0x0007220000000800 */
[----:B------:R-:W-:-:S02]  /*15f30*/  ISETP.GE.U32.AND P1, PT, R194, R0, PT ;  /* 0x00000000c200720c */ /* 0x000fc40003f26070 */
[----:B------:R-:W-:Y:S02]  /*15f40*/  LOP3.LUT R0, R7, R252, R12, 0x96, !PT ;  /* 0x000000fc07007212 */ /* 0x000fe400078e960c */
[----:B------:R-:W-:Y:S02]  /*15f50*/  LOP3.LUT R25, R6, 0xffff, RZ, 0xc0, !PT ;  /* 0x0000ffff06197812 */ /* 0x000fe400078ec0ff */
[--C-:B------:R-:W-:Y:S01]  /*15f60*/  SHF.R.U32.HI R24, RZ, 0x10, R6.reuse ;  /* 0x00000010ff187819 */ /* 0x100fe20000011606 */
[----:B------:R-:W-:Y:S01]  /*15f70*/  MUFU.EX2 R15, R66 ;  /* 0x00000042000f7308 */ /* 0x000fe20000000800 */
[----:B------:R-:W-:Y:S02]  /*15f80*/  SHF.R.U32.HI R19, RZ, 0x18, R6 ;  /* 0x00000018ff137819 */ /* 0x000fe40000011606 */
[----:B------:R-:W-:Y:S02]  /*15f90*/  ISETP.GE.U32.AND P6, PT, R194, R5, PT ;  /* 0x00000005c200720c */ /* 0x000fe40003fc6070 */
[----:B---3--:R-:W-:-:S03]  /*15fa0*/  LOP3.LUT R21, R6, 0xff, RZ, 0xc0, !PT ;  /* 0x000000ff06157812 */ /* 0x008fc600078ec0ff */
[----:B------:R-:W3:Y:S01]  /*15fb0*/  MUFU.EX2 R12, R67 ;  /* 0x00000043000c7308 */ /* 0x000ee20000000800 */
[----:B-1----:R-:W-:Y:S01]  /*15fc0*/  FADD.FTZ R6, R9, R16 ;  /* 0x0000001009067221 */ /* 0x002fe20000010000 */
[----:B--2---:R-:W-:-:S03]  /*15fd0*/  F2FP.BF16.PACK_AB R16, R2, R9 ;  /* 0x000000090210723e */ /* 0x004fc600000010ff */
[----:B------:R-:W-:-:S03]  /*15fe0*/  FADD.FTZ R10, R2, R6 ;  /* 0x00000006020a7221 */ /* 0x000fc60000010000 */
[----:B------:R-:W1:Y:S01]  /*15ff0*/  MUFU.EX2 R5, R45 ;  /* 0x0000002d00057308 */ /* 0x000e620000000800 */
[----:B------:R-:W-:-:S07]  /*16000*/  FADD.FTZ R6, R18, R17 ;  /* 0x0000001112067221 */ /* 0x000fce0000010000 */
[----:B------:R-:W2:Y:S01]  /*16010*/  MUFU.EX2 R2, R46 ;  /* 0x0000002e00027308 */ /* 0x000ea20000000800 */
[----:B----4-:R-:W-:Y:S01]  /*16020*/  FADD.FTZ R17, R8, R6 ;  /* 0x0000000608117221 */ /* 0x010fe20000010000 */
[----:B---3--:R-:W-:Y:S01]  /*16030*/  F2FP.BF16.PACK_AB R7, R12, R15 ;  /* 0x0000000f0c07723e */ /* 0x008fe200000010ff */
[----:B-1----:R-:W-:-:S05]  /*16040*/  FADD.FTZ R6, R5, R10 ;  /* 0x0000000a05067221 */ /* 0x002fca0000010000 */
[----:B------:R1:W-:Y:S01]  /*16050*/  MUFU.EX2 R9, R110 ;  /* 0x0000006e00097308 */ /* 0x0003e20000000800 */
[----:B------:R-:W-:Y:S01]  /*16060*/  PRMT R107, R7, 0x7632, R107 ;  /* 0x00007632076b7816 */ /* 0x000fe2000000006b */
[----:B--2---:R-:W-:-:S06]  /*16070*/  FADD.FTZ R20, R2, R6 ;  /* 0x0000000602147221 */ /* 0x004fcc0000010000 */
[----:B------:R2:W-:Y:S01]  /*16080*/  MUFU.EX2 R11, R106 ;  /* 0x0000006a000b7308 */ /* 0x0005e20000000800 */
[----:B------:R-:W-:Y:S02]  /*16090*/  F2FP.BF16.PACK_AB R22, R2, R5 ;  /* 0x000000050216723e */ /* 0x000fe400000010ff */
[----:B------:R-:W-:Y:S02]  /*160a0*/  SHF.R.U32.HI R2, RZ, 0x8, R23 ;  /* 0x00000008ff027819 */ /* 0x000fe40000011617 */
[----:B-1----:R-:W-:-:S03]  /*160b0*/  PRMT R110, R7, 0x7610, R110 ;  /* 0x00007610076e7816 */ /* 0x002fc6000000006e */
[----:B------:R1:W-:Y:S01]  /*160c0*/  MUFU.EX2 R13, R105 ;  /* 0x00000069000d7308 */ /* 0x0003e20000000800 */
[----:B------:R-:W-:Y:S02]  /*160d0*/  LOP3.LUT R2, R2, 0xffff, RZ, 0xc0, !PT ;  /* 0x0000ffff02027812 */ /* 0x000fe400078ec0ff */
[----:B--2---:R-:W-:Y:S01]  /*160e0*/  PRMT R106, R16, 0x7632, R106 ;  /* 0x00007632106a7816 */ /* 0x004fe2000000006a */
[----:B------:R-:W-:-:S04]  /*160f0*/  @!P4 HFMA2.BF16_V2 R68, -RZ.H0_H0, RZ.H0_H0, -R110.H0_H0 ;  /* 0x200000ffff44c231 */ /* 0x000fc8000034096e */
[----:B------:R-:W2:Y:S01]  /*16100*/  MUFU.EX2 R5, R26 ;  /* 0x0000001a00057308 */ /* 0x000ea20000000800 */
[----:B------:R-:W-:Y:S01]  /*16110*/  @!P0 HFMA2.BF16_V2 R69, -RZ.H0_H0, RZ.H0_H0, -R106.H0_H0 ;  /* 0x200000ffff458231 */ /* 0x000fe2000034096a */
[----:B------:R-:W-:Y:S02]  /*16120*/  PRMT R245, R110, 0x5410, R107 ;  /* 0x000054106ef57816 */ /* 0x000fe4000000006b */
[----:B-1----:R-:W-:Y:S02]  /*16130*/  PRMT R105, R16, 0x7610, R105 ;  /* 0x0000761010697816 */ /* 0x002fe40000000069 */
[----:B------:R-:W-:Y:S02]  /*16140*/  @!P4 PRMT R110, R68, 0x5410, RZ ;  /* 0x00005410446ec816 */ /* 0x000fe400000000ff */
[----:B------:R-:W-:Y:S02]  /*16150*/  PRMT R244, R105, 0x5410, R106 ;  /* 0x0000541069f47816 */ /* 0x000fe4000000006a */
[----:B------:R-:W-:-:S02]  /*16160*/  ISETP.GE.U32.AND P4, PT, R194, R2, PT ;  /* 0x00000002c200720c */ /* 0x000fc40003f86070 */
[----:B------:R-:W-:Y:S01]  /*16170*/  @!P0 PRMT R106, R69, 0x5410, RZ ;  /* 0x00005410456a8816 */ /* 0x000fe200000000ff */
[----:B------:R-:W1:Y:S01]  /*16180*/  MUFU.EX2 R2, R36 ;  /* 0x0000002400027308 */ /* 0x000e620000000800 */
[----:B------:R-:W-:Y:S02]  /*16190*/  F2FP.BF16.PACK_AB R203, R8, R18 ;  /* 0x0000001208cb723e */ /* 0x000fe400000010ff */
[----:B------:R-:W-:Y:S02]  /*161a0*/  ISETP.GE.U32.AND P0, PT, R194, R19, PT ;  /* 0x00000013c200720c */ /* 0x000fe40003f06070 */
[----:B------:R-:W-:-:S03]  /*161b0*/  SHF.R.U32.HI R6, RZ, 0x10, R0 ;  /* 0x00000010ff067819 */ /* 0x000fc60000011600 */
[----:B------:R-:W-:Y:S01]  /*161c0*/  MUFU.EX2 R18, R104 ;  /* 0x0000006800127308 */ /* 0x000fe20000000800 */
[----:B------:R-:W-:Y:S01]  /*161d0*/  @!P5 HFMA2.BF16_V2 R81, -RZ.H0_H0, RZ.H0_H0, -R105.H0_H0 ;  /* 0x200000ffff51d231 */ /* 0x000fe20000340969 */
[----:B------:R-:W-:-:S06]  /*161e0*/  LOP3.LUT R7, R6, 0xff, RZ, 0xc0, !PT ;  /* 0x000000ff06077812 */ /* 0x000fcc00078ec0ff */
[----:B------:R-:W3:Y:S01]  /*161f0*/  MUFU.EX2 R19, R111 ;  /* 0x0000006f00137308 */ /* 0x000ee20000000800 */
[----:B------:R-:W-:Y:S02]  /*16200*/  @!P5 PRMT R105, R81, 0x5410, RZ ;  /* 0x000054105169d816 */ /* 0x000fe400000000ff */
[----:B------:R-:W-:Y:S01]  /*16210*/  ISETP.GE.U32.AND P5, PT, R194, R7, PT ;  /* 0x00000007c200720c */ /* 0x000fe20003fa6070 */
[----:B--2---:R-:W-:Y:S01]  /*16220*/  FADD.FTZ R7, R5, R17 ;  /* 0x0000001105077221 */ /* 0x004fe20000010000 */
[----:B-1----:R-:W-:-:S03]  /*16230*/  F2FP.BF16.PACK_AB R199, R2, R5 ;  /* 0x0000000502c7723e */ /* 0x002fc600000010ff */
[----:B------:R-:W1:Y:S01]  /*16240*/  MUFU.EX2 R6, R47 ;  /* 0x0000002f00067308 */ /* 0x000e620000000800 */
[----:B------:R-:W-:Y:S01]  /*16250*/  FADD.FTZ R10, R2, R7 ;  /* 0x00000007020a7221 */ /* 0x000fe20000010000 */
[----:B---3--:R-:W-:-:S06]  /*16260*/  F2FP.BF16.PACK_AB R2, R19, R18 ;  /* 0x000000121302723e */ /* 0x008fcc00000010ff */
[----:B------:R-:W2:Y:S01]  /*16270*/  MUFU.EX2 R16, R48 ;  /* 0x0000003000107308 */ /* 0x000ea20000000800 */
[C---:B------:R-:W-:Y:S02]  /*16280*/  PRMT R104, R2.reuse, 0x7610, R104 ;  /* 0x0000761002687816 */ /* 0x040fe40000000068 */
[----:B------:R-:W-:-:S03]  /*16290*/  PRMT R97, R2, 0x7632, R97 ;  /* 0x0000763202617816 */ /* 0x000fc60000000061 */
[----:B------:R-:W-:Y:S01]  /*162a0*/  @!P2 HFMA2.BF16_V2 R84, -RZ.H0_H0, RZ.H0_H0, -R104.H0_H0 ;  /* 0x200000ffff54a231 */ /* 0x000fe20000340968 */
[----:B------:R-:W-:Y:S01]  /*162b0*/  LOP3.LUT R2, R0, 0xff, RZ, 0xc0, !PT ;  /* 0x000000ff00027812 */ /* 0x000fe200078ec0ff */
[----:B-1----:R-:W-:Y:S01]  /*162c0*/  FADD.FTZ R5, R6, R20 ;  /* 0x0000001406057221 */ /* 0x002fe20000010000 */
[----:B------:R-:W-:Y:S01]  /*162d0*/  PRMT R243, R104, 0x5410, R97 ;  /* 0x0000541068f37816 */ /* 0x000fe20000000061 */
[----:B------:R-:W-:Y:S01]  /*162e0*/  @!P4 HFMA2.BF16_V2 R85, -RZ.H0_H0, RZ.H0_H0, -R97.H0_H0 ;  /* 0x200000ffff55c231 */ /* 0x000fe20000340961 */
[----:B------:R-:W-:Y:S02]  /*162f0*/  @!P2 PRMT R104, R84, 0x5410, RZ ;  /* 0x000054105468a816 */ /* 0x000fe400000000ff */
[----:B------:R-:W-:Y:S01]  /*16300*/  ISETP.GE.U32.AND P2, PT, R194, R2, PT ;  /* 0x00000002c200720c */ /* 0x000fe20003f46070 */
[----:B--2---:R-:W-:Y:S01]  /*16310*/  FADD.FTZ R26, R16, R5 ;  /* 0x00000005101a7221 */ /* 0x004fe20000010000 */
[----:B------:R-:W-:Y:S01]  /*16320*/  SHF.R.U32.HI R2, RZ, 0x18, R0 ;  /* 0x00000018ff027819 */ /* 0x000fe20000011600 */
[----:B------:R-:W1:Y:S01]  /*16330*/  MUFU.EX2 R5, R38 ;  /* 0x0000002600057308 */ /* 0x000e620000000800 */
[----:B------:R-:W-:-:S02]  /*16340*/  @!P4 PRMT R97, R85, 0x5410, RZ ;  /* 0x000054105561c816 */ /* 0x000fc400000000ff */
[----:B------:R-:W-:Y:S02]  /*16350*/  ISETP.GE.U32.AND P4, PT, R194, R2, PT ;  /* 0x00000002c200720c */ /* 0x000fe40003f86070 */
[----:B------:R-:W-:Y:S02]  /*16360*/  LOP3.LUT R0, R0, 0xffff, RZ, 0xc0, !PT ;  /* 0x0000ffff00007812 */ /* 0x000fe400078ec0ff */
[C---:B------:R-:W-:Y:S01]  /*16370*/  PRMT R96, R22.reuse, 0x7632, R96 ;  /* 0x0000763216607816 */ /* 0x040fe20000000060 */
[----:B------:R-:W2:Y:S01]  /*16380*/  MUFU.EX2 R2, R41 ;  /* 0x0000002900027308 */ /* 0x000ea20000000800 */
[----:B------:R-:W-:Y:S02]  /*16390*/  PRMT R85, R22, 0x7610, R85 ;  /* 0x0000761016557816 */ /* 0x000fe40000000055 */
[----:B------:R-:W-:-:S05]  /*163a0*/  SHF.R.U32.HI R0, RZ, 0x8, R0 ;  /* 0x00000008ff007819 */ /* 0x000fca0000011600 */
[----:B------:R-:W-:Y:S01]  /*163b0*/  MUFU.EX2 R17, R176 ;  /* 0x000000b000117308 */ /* 0x000fe20000000800 */
[----:B------:R-:W-:Y:S01]  /*163c0*/  @!P6 HFMA2.BF16_V2 R145, -RZ.H0_H0, RZ.H0_H0, -R85.H0_H0 ;  /* 0x200000ffff91e231 */ /* 0x000fe20000340955 */
[----:B------:R-:W-:-:S06]  /*163d0*/  LOP3.LUT R0, R0, 0xffff, RZ, 0xc0, !PT ;  /* 0x0000ffff00007812 */ /* 0x000fcc00078ec0ff */
[----:B------:R-:W3:Y:S01]  /*163e0*/  MUFU.EX2 R22, R179 ;  /* 0x000000b300167308 */ /* 0x000ee20000000800 */
[----:B------:R-:W-:Y:S02]  /*163f0*/  PRMT R241, R85, 0x5410, R96 ;  /* 0x0000541055f17816 */ /* 0x000fe40000000060 */
[----:B------:R-:W-:Y:S02]  /*16400*/  @!P6 PRMT R85, R145, 0x5410, RZ ;  /* 0x000054109155e816 */ /* 0x000fe400000000ff */
[----:B------:R-:W-:Y:S01]  /*16410*/  ISETP.GE.U32.AND P6, PT, R194, R0, PT ;  /* 0x00000000c200720c */ /* 0x000fe20003fc6070 */
[----:B-1----:R-:W-:Y:S01]  /*16420*/  FADD.FTZ R0, R5, R10 ;  /* 0x0000000a05007221 */ /* 0x002fe20000010000 */
[----:B--2---:R-:W-:-:S03]  /*16430*/  F2FP.BF16.PACK_AB R173, R2, R5 ;  /* 0x0000000502ad723e */ /* 0x004fc600000010ff */
[----:B------:R-:W-:Y:S02]  /*16440*/  FADD.FTZ R10, R2, R0 ;  /* 0x00000000020a7221 */ /* 0x000fe40000010000 */
[----:B------:R-:W1:Y:S01]  /*16450*/  MUFU.EX2 R2, R43 ;  /* 0x0000002b00027308 */ /* 0x000e620000000800 */
[----:B---3--:R-:W-:-:S04]  /*16460*/  F2FP.BF16.PACK_AB R0, R22, R17 ;  /* 0x000000111600723e */ /* 0x008fc800000010ff */
[C---:B------:R-:W-:Y:S02]  /*16470*/  PRMT R84, R0.reuse, 0x7610, R84 ;  /* 0x0000761000547816 */ /* 0x040fe40000000054 */
[----:B------:R-:W-:Y:S02]  /*16480*/  PRMT R81, R0, 0x7632, R81 ;  /* 0x0000763200517816 */ /* 0x000fe40000000051 */
[----:B------:R-:W2:Y:S01]  /*16490*/  MUFU.EX2 R0, R44 ;  /* 0x0000002c00007308 */ /* 0x000ea20000000800 */
[----:B------:R-:W-:Y:S01]  /*164a0*/  SHF.R.U32.HI R5, RZ, 0x8, R25 ;  /* 0x00000008ff057819 */ /* 0x000fe20000011619 */
[----:B------:R-:W-:Y:S01]  /*164b0*/  @!P2 HFMA2.BF16_V2 R148, -RZ.H0_H0, RZ.H0_H0, -R84.H0_H0 ;  /* 0x200000ffff94a231 */ /* 0x000fe20000340954 */
[----:B------:R-:W-:Y:S02]  /*164c0*/  PRMT R251, R84, 0x5410, R81 ;  /* 0x0000541054fb7816 */ /* 0x000fe40000000051 */
[----:B------:R-:W-:Y:S02]  /*164d0*/  LOP3.LUT R5, R5, 0xffff, RZ, 0xc0, !PT ;  /* 0x0000ffff05057812 */ /* 0x000fe400078ec0ff */
[----:B------:R-:W-:-:S02]  /*164e0*/  @!P2 PRMT R84, R148, 0x5410, RZ ;  /* 0x000054109454a816 */ /* 0x000fc400000000ff */
[----:B------:R-:W-:Y:S01]  /*164f0*/  ISETP.GE.U32.AND P2, PT, R194, R5, PT ;  /* 0x00000005c200720c */ /* 0x000fe20003f46070 */
[----:B-1----:R-:W-:Y:S02]  /*16500*/  FADD.FTZ R5, R2, R10 ;  /* 0x0000000a02057221 */ /* 0x002fe40000010000 */
[----:B------:R-:W-:Y:S02]  /*16510*/  IMAD.MOV.U32 R240, RZ, RZ, R102 ;  /* 0x000000fffff07224 */ /* 0x000fe400078e0066 */
[----:B--2---:R-:W-:Y:S02]  /*16520*/  FADD.FTZ R5, R0, R5 ;  /* 0x0000000500057221 */ /* 0x004fe40000010000 */
[----:B------:R-:W-:-:S03]  /*16530*/  FMUL.FTZ R102, R167, R3 ;  /* 0x00000003a7667220 */ /* 0x000fc60000410000 */
[----:B------:R1:W-:Y:S04]  /*16540*/  STL [R1+0x28], R5 ;  /* 0x0000280501007387 */ /* 0x0003e80000100800 */
[----:B------:R-:W2:Y:S01]  /*16550*/  LDL.LU R167, [R1+0x2c] ;  /* 0x00002c0001a77983 */ /* 0x000ea20000300800 */
[----:B------:R-:W-:Y:S01]  /*16560*/  MUFU.EX2 R36, R50 ;  /* 0x0000003200247308 */ /* 0x000fe20000000800 */
[----:B------:R-:W-:Y:S01]  /*16570*/  F2FP.BF16.PACK_AB R16, R16, R6 ;  /* 0x000000061010723e */ /* 0x000fe200000010ff */
[----:B------:R-:W-:-:S06]  /*16580*/  @!P1 HFMA2.BF16_V2 R144, -RZ.H0_H0, RZ.H0_H0, -R96.H0_H0 ;  /* 0x200000ffff909231 */ /* 0x000fcc0000340960 */
[----:B------:R-:W3:Y:S01]  /*16590*/  MUFU.EX2 R38, R49 ;  /* 0x0000003100267308 */ /* 0x000ee20000000800 */
[----:B------:R-:W-:Y:S02]  /*165a0*/  LOP3.LUT R6, R24, 0xff, RZ, 0xc0, !PT ;  /* 0x000000ff18067812 */ /* 0x000fe400078ec0ff */
[----:B------:R-:W-:-:S05]  /*165b0*/  @!P1 PRMT R96, R144, 0x5410, RZ ;  /* 0x0000541090609816 */ /* 0x000fca00000000ff */
[----:B------:R-:W4:Y:S01]  /*165c0*/  MUFU.EX2 R7, R177 ;  /* 0x000000b100077308 */ /* 0x000f220000000800 */
[----:B------:R-:W-:Y:S01]  /*165d0*/  ISETP.GE.U32.AND P1, PT, R194, R6, PT ;  /* 0x00000006c200720c */ /* 0x000fe20003f26070 */
[----:B------:R-:W-:Y:S01]  /*165e0*/  @!P3 HFMA2.BF16_V2 R80, -RZ.H0_H0, RZ.H0_H0, -R107.H0_H0 ;  /* 0x200000ffff50b231 */ /* 0x000fe2000034096b */
[----:B------:R-:W-:-:S05]  /*165f0*/  F2FP.BF16.PACK_AB R172, R0, R2 ;  /* 0x0000000200ac723e */ /* 0x000fca00000010ff */
[----:B------:R-:W4:Y:S01]  /*16600*/  MUFU.EX2 R6, R182 ;  /* 0x000000b600067308 */ /* 0x000f220000000800 */
[----:B---3--:R-:W-:Y:S01]  /*16610*/  F2FP.BF16.PACK_AB R2, R38, R36 ;  /* 0x000000242602723e */ /* 0x008fe200000010ff */
[----:B------:R-:W-:-:S06]  /*16620*/  @!P6 HFMA2.BF16_V2 R149, -RZ.H0_H0, RZ.H0_H0, -R81.H0_H0 ;  /* 0x200000ffff95e231 */ /* 0x000fcc0000340951 */
[----:B-1----:R-:W1:Y:S01]  /*16630*/  MUFU.EX2 R5, R184 ;  /* 0x000000b800057308 */ /* 0x002e620000000800 */
[C---:B------:R-:W-:Y:S02]  /*16640*/  PRMT R66, R2.reuse, 0x7610, R66 ;  /* 0x0000761002427816 */ /* 0x040fe40000000042 */
[----:B------:R-:W-:Y:S01]  /*16650*/  PRMT R61, R2, 0x7632, R61 ;  /* 0x00007632023d7816 */ /* 0x000fe2000000003d */
[----:B------:R-:W-:Y:S01]  /*16660*/  IMAD.MOV.U32 R144, RZ, RZ, R206 ;  /* 0x000000ffff907224 */ /* 0x000fe200078e00ce */
[----:B------:R-:W-:Y:S01]  /*16670*/  @!P3 PRMT R107, R80, 0x5410, RZ ;  /* 0x00005410506bb816 */ /* 0x000fe200000000ff */
[-C--:B------:R-:W-:Y:S01]  /*16680*/  FMUL.FTZ R206, R166, R3.reuse ;  /* 0x00000003a6ce7220 */ /* 0x080fe20000410000 */
[C---:B------:R-:W-:Y:S02]  /*16690*/  PRMT R80, R16.reuse, 0x7610, R80 ;  /* 0x0000761010507816 */ /* 0x040fe40000000050 */
[----:B------:R-:W-:Y:S01]  /*166a0*/  PRMT R69, R16, 0x7632, R69 ;  /* 0x0000763210457816 */ /* 0x000fe20000000045 */
[----:B------:R-:W-:Y:S01]  /*166b0*/  IMAD.MOV.U32 R166, RZ, RZ, R30 ;  /* 0x000000ffffa67224 */ /* 0x000fe200078e001e */
[----:B------:R-:W-:Y:S01]  /*166c0*/  @!P6 PRMT R81, R149, 0x5410, RZ ;  /* 0x000054109551e816 */ /* 0x000fe200000000ff */
[----:B------:R-:W-:Y:S01]  /*166d0*/  FMUL.FTZ R149, R70, R3 ;  /* 0x0000000346957220 */ /* 0x000fe20000410000 */
[----:B----4-:R-:W-:Y:S01]  /*166e0*/  F2FP.BF16.PACK_AB R16, R7, R39 ;  /* 0x000000270710723e */ /* 0x010fe200000010ff */
[-C--:B------:R-:W-:Y:S01]  /*166f0*/  FMUL.FTZ R148, R71, R3.reuse ;  /* 0x0000000347947220 */ /* 0x080fe20000410000 */
[----:B------:R3:W-:Y:S01]  /*16700*/  MUFU.EX2 R20, R181 ;  /* 0x000000b500147308 */ /* 0x0007e20000000800 */
[----:B------:R-:W-:Y:S01]  /*16710*/  FADD.FTZ R7, R7, R178 ;  /* 0x000000b207077221 */ /* 0x000fe20000010000 */
[----:B------:R-:W-:Y:S01]  /*16720*/  @!P1 HFMA2.BF16_V2 R71, -RZ.H0_H0, RZ.H0_H0, -R66.H0_H0 ;  /* 0x200000ffff479231 */ /* 0x000fe20000340942 */
[----:B------:R-:W-:Y:S01]  /*16730*/  FMUL.FTZ R30, R147, R3 ;  /* 0x00000003931e7220 */ /* 0x000fe20000410000 */
[----:B------:R-:W-:Y:S01]  /*16740*/  @!P0 HFMA2.BF16_V2 R70, -RZ.H0_H0, RZ.H0_H0, -R61.H0_H0 ;  /* 0x200000ffff468231 */ /* 0x000fe2000034093d */
[----:B------:R-:W-:Y:S01]  /*16750*/  FADD.FTZ R7, R6, R7 ;  /* 0x0000000706077221 */ /* 0x000fe20000010000 */
[----:B-1----:R-:W-:-:S02]  /*16760*/  F2FP.BF16.PACK_AB R23, R5, R6 ;  /* 0x000000060517723e */ /* 0x002fc400000010ff */
[----:B------:R1:W-:Y:S01]  /*16770*/  MUFU.EX2 R2, R185 ;  /* 0x000000b900027308 */ /* 0x0003e20000000800 */
[----:B---3--:R-:W-:Y:S02]  /*16780*/  IMAD.MOV.U32 R181, RZ, RZ, R211 ;  /* 0x000000ffffb57224 */ /* 0x008fe400078e00d3 */
[----:B------:R-:W-:-:S05]  /*16790*/  FMUL.FTZ R211, R171, R3 ;  /* 0x00000003abd37220 */ /* 0x000fca0000410000 */
[----:B------:R3:W-:Y:S01]  /*167a0*/  MUFU.EX2 R6, R196 ;  /* 0x000000c400067308 */ /* 0x0007e20000000800 */
[----:B------:R-:W-:Y:S01]  /*167b0*/  IMAD.MOV.U32 R171, RZ, RZ, R246 ;  /* 0x000000ffffab7224 */ /* 0x000fe200078e00f6 */
[----:B------:R-:W-:Y:S02]  /*167c0*/  PRMT R246, R66, 0x5410, R61 ;  /* 0x0000541042f67816 */ /* 0x000fe4000000003d */
[----:B------:R-:W-:Y:S01]  /*167d0*/  @!P1 PRMT R66, R71, 0x5410, RZ ;  /* 0x0000541047429816 */ /* 0x000fe200000000ff */
[----:B-1----:R-:W-:Y:S01]  /*167e0*/  IMAD.MOV.U32 R185, RZ, RZ, R31 ;  /* 0x000000ffffb97224 */ /* 0x002fe200078e001f */
[----:B------:R-:W-:Y:S01]  /*167f0*/  @!P0 PRMT R61, R70, 0x5410, RZ ;  /* 0x00005410463d8816 */ /* 0x000fe200000000ff */
[----:B------:R-:W-:Y:S02]  /*16800*/  IMAD.MOV.U32 R70, RZ, RZ, R29 ;  /* 0x000000ffff467224 */ /* 0x000fe400078e001d */
[----:B------:R-:W-:Y:S02]  /*16810*/  IMAD.MOV.U32 R71, RZ, RZ, R28 ;  /* 0x000000ffff477224 */ /* 0x000fe400078e001c */
[----:B---3--:R-:W-:-:S02]  /*16820*/  IMAD.MOV.U32 R196, RZ, RZ, R30 ;  /* 0x000000ffffc47224 */ /* 0x008fc400078e001e */
[----:B------:R-:W3:Y:S04]  /*16830*/  LDL.LU.64 R30, [R1+0x8] ;  /* 0x00000800011e7983 */ /* 0x000ee80000300a00 */
[----:B------:R-:W4:Y:S01]  /*16840*/  LDL.LU.64 R28, [R1+0x100] ;  /* 0x00010000011c7983 */ /* 0x000f220000300a00 */
[----:B------:R-:W-:Y:S02]  /*16850*/  ISETP.GE.U32.AND P3, PT, R194, R21, PT ;  /* 0x00000015c200720c */ /* 0x000fe40003f66070 */
[----:B------:R-:W1:Y:S01]  /*16860*/  MUFU.EX2 R21, R180 ;  /* 0x000000b400157308 */ /* 0x000e620000000800 */
[----:B------:R-:W-:Y:S02]  /*16870*/  @!P5 HFMA2.BF16_V2 R153, -RZ.H0_H0, RZ.H0_H0, -R80.H0_H0 ;  /* 0x200000ffff99d231 */ /* 0x000fe40000340950 */
[----:B------:R-:W-:Y:S01]  /*16880*/  @!P4 HFMA2.BF16_V2 R152, -RZ.H0_H0, RZ.H0_H0, -R69.H0_H0 ;  /* 0x200000ffff98c231 */ /* 0x000fe20000340945 */
[----:B------:R-:W-:Y:S01]  /*16890*/  PRMT R250, R80, 0x5410, R69 ;  /* 0x0000541050fa7816 */ /* 0x000fe20000000045 */
[----:B------:R-:W-:Y:S01]  /*168a0*/  FMUL.FTZ R109, R174, R3 ;  /* 0x00000003ae6d7220 */ /* 0x000fe20000410000 */
[----:B------:R-:W-:-:S02]  /*168b0*/  @!P5 PRMT R80, R153, 0x5410, RZ ;  /* 0x000054109950d816 */ /* 0x000fc400000000ff */
[----:B------:R1:W-:Y:S02]  /*168c0*/  MUFU.EX2 R8, R183 ;  /* 0x000000b700087308 */ /* 0x0003e40000000800 */
[----:B-1----:R-:W-:-:S04]  /*168d0*/  F2FP.BF16.PACK_AB R0, R20, R21 ;  /* 0x000000151400723e */ /* 0x002fc800000010ff */
[C---:B------:R-:W-:Y:S02]  /*168e0*/  PRMT R68, R0.reuse, 0x7610, R68 ;  /* 0x0000761000447816 */ /* 0x040fe40000000044 */
[----:B------:R-:W-:Y:S02]  /*168f0*/  PRMT R67, R0, 0x7632, R67 ;  /* 0x0000763200437816 */ /* 0x000fe40000000043 */
[----:B------:R-:W-:Y:S01]  /*16900*/  MUFU.EX2 R0, R52 ;  /* 0x0000003400007308 */ /* 0x000fe20000000800 */
[----:B------:R-:W-:Y:S01]  /*16910*/  IMAD.MOV.U32 R183, RZ, RZ, R205 ;  /* 0x000000ffffb77224 */ /* 0x000fe200078e00cd */
[----:B------:R-:W-:Y:S01]  /*16920*/  @!P4 PRMT R69, R152, 0x5410, RZ ;  /* 0x000054109845c816 */ /* 0x000fe200000000ff */
[----:B------:R-:W-:Y:S02]  /*16930*/  IMAD.MOV.U32 R182, RZ, RZ, R204 ;  /* 0x000000ffffb67224 */ /* 0x000fe400078e00cc */
[----:B------:R-:W-:Y:S02]  /*16940*/  IMAD.MOV.U32 R180, RZ, RZ, R210 ;  /* 0x000000ffffb47224 */ /* 0x000fe400078e00d2 */
[----:B------:R-:W-:-:S02]  /*16950*/  IMAD.MOV.U32 R145, RZ, RZ, R207 ;  /* 0x000000ffff917224 */ /* 0x000fc400078e00cf */
[----:B------:R-:W-:Y:S02]  /*16960*/  FMUL.FTZ R205, R170, R3 ;  /* 0x00000003aacd7220 */ /* 0x000fe40000410000 */
[----:B------:R-:W-:Y:S02]  /*16970*/  IMAD.MOV.U32 R174, RZ, RZ, R193 ;  /* 0x000000ffffae7224 */ /* 0x000fe400078e00c1 */
[----:B------:R-:W-:Y:S02]  /*16980*/  IMAD.MOV.U32 R177, RZ, RZ, R108 ;  /* 0x000000ffffb17224 */ /* 0x000fe400078e006c */
[----:B------:R-:W-:Y:S02]  /*16990*/  IMAD.MOV.U32 R111, RZ, RZ, R103 ;  /* 0x000000ffff6f7224 */ /* 0x000fe400078e0067 */
[----:B------:R-:W-:Y:S02]  /*169a0*/  IMAD.MOV.U32 R179, RZ, RZ, R195 ;  /* 0x000000ffffb37224 */ /* 0x000fe400078e00c3 */
        /* <DEDUP_REMOVED lines=16> */
[----:B------:R-:W-:Y:S02]  /*16ab0*/  FMUL.FTZ R193, R99, R3 ;  /* 0x0000000363c17220 */ /* 0x000fe40000410000 */
[----:B------:R-:W1:Y:S01]  /*16ac0*/  MUFU.EX2 R3, R186 ;  /* 0x000000ba00037308 */ /* 0x000e620000000800 */
[----:B------:R-:W-:Y:S01]  /*16ad0*/  FADD.FTZ R10, R5, R7 ;  /* 0x00000007050a7221 */ /* 0x000fe20000010000 */
[----:B------:R-:W-:-:S06]  /*16ae0*/  F2FP.BF16.PACK_AB R25, R11, R13 ;  /* 0x0000000d0b19723e */ /* 0x000fcc00000010ff */
[----:B------:R-:W2:Y:S01]  /*16af0*/  MUFU.EX2 R7, R187 ;  /* 0x000000bb00077308 */ /* 0x000ea20000000800 */
[----:B-1----:R-:W-:Y:S01]  /*16b00*/  F2FP.BF16.PACK_AB R24, R2, R3 ;  /* 0x000000030218723e */ /* 0x002fe200000010ff */
[----:B------:R-:W-:Y:S02]  /*16b10*/  @!P3 HFMA2.BF16_V2 R83, -RZ.H0_H0, RZ.H0_H0, -R68.H0_H0 ;  /* 0x200000ffff53b231 */ /* 0x000fe40000340944 */
[----:B------:R-:W-:Y:S01]  /*16b20*/  @!P2 HFMA2.BF16_V2 R82, -RZ.H0_H0, RZ.H0_H0, -R67.H0_H0 ;  /* 0x200000ffff52a231 */ /* 0x000fe20000340943 */
[----:B------:R-:W-:Y:S02]  /*16b30*/  PRMT R247, R68, 0x5410, R67 ;  /* 0x0000541044f77816 */ /* 0x000fe40000000043 */
[----:B------:R-:W-:Y:S02]  /*16b40*/  @!P3 PRMT R68, R83, 0x5410, RZ ;  /* 0x000054105344b816 */ /* 0x000fe400000000ff */
[----:B------:R-:W-:Y:S01]  /*16b50*/  @!P2 PRMT R67, R82, 0x5410, RZ ;  /* 0x000054105243a816 */ /* 0x000fe200000000ff */
[----:B--2---:R-:W-:-:S04]  /*16b60*/  FFMA.FTZ R5, R167, R0, R13 ;  /* 0x00000000a7057223 */ /* 0x004fc8000001000d */
[----:B------:R-:W-:Y:S02]  /*16b70*/  FADD.FTZ R11, R11, R5 ;  /* 0x000000050b0b7221 */ /* 0x000fe40000010000 */
[----:B------:R-:W-:-:S04]  /*16b80*/  FADD.FTZ R5, R3, R10 ;  /* 0x0000000a03057221 */ /* 0x000fc80000010000 */
[----:B------:R-:W-:Y:S02]  /*16b90*/  FADD.FTZ R10, R2, R5 ;  /* 0x00000005020a7221 */ /* 0x000fe40000010000 */
[----:B------:R-:W1:Y:S01]  /*16ba0*/  MUFU.EX2 R5, R200 ;  /* 0x000000c800057308 */ /* 0x000e620000000800 */
[----:B------:R-:W-:Y:S01]  /*16bb0*/  FADD.FTZ R2, R14, R11 ;  /* 0x0000000b0e027221 */ /* 0x000fe20000010000 */
[----:B------:R-:W-:-:S03]  /*16bc0*/  F2FP.BF16.PACK_AB R14, R9, R14 ;  /* 0x0000000e090e723e */ /* 0x000fc600000010ff */
[----:B------:R-:W-:Y:S02]  /*16bd0*/  FADD.FTZ R9, R9, R2 ;  /* 0x0000000209097221 */ /* 0x000fe40000010000 */
[----:B------:R-:W-:Y:S01]  /*16be0*/  FADD.FTZ R2, R7, R10 ;  /* 0x0000000a07027221 */ /* 0x000fe20000010000 */
[----:B------:R-:W-:-:S03]  /*16bf0*/  F2FP.BF16.PACK_AB R13, R6, R7 ;  /* 0x00000007060d723e */ /* 0x000fc600000010ff */
[----:B------:R-:W-:Y:S02]  /*16c00*/  FADD.FTZ R7, R6, R2 ;  /* 0x0000000206077221 */ /* 0x000fe40000010000 */
[----:B------:R-:W-:Y:S01]  /*16c10*/  FADD.FTZ R6, R8, R9 ;  /* 0x0000000908067221 */ /* 0x000fe20000010000 */
[----:B------:R-:W2:Y:S01]  /*16c20*/  MUFU.EX2 R3, R201 ;  /* 0x000000c900037308 */ /* 0x000ea20000000800 */
[C---:B-1----:R-:W-:Y:S02]  /*16c30*/  F2FP.BF16.PACK_AB R43, R5.reuse, R8 ;  /* 0x00000008052b723e */ /* 0x042fe400000010ff */
[----:B------:R-:W-:Y:S02]  /*16c40*/  FADD.FTZ R6, R5, R6 ;  /* 0x0000000605067221 */ /* 0x000fe40000010000 */
[----:B------:R-:W-:-:S03]  /*16c50*/  IMAD.SHL.U32 R5, R197, 0x2, RZ ;  /* 0x00000002c5057824 */ /* 0x000fc600078e00ff */
[----:B------:R-:W1:Y:S02]  /*16c60*/  MUFU.EX2 R2, R202 ;  /* 0x000000ca00027308 */ /* 0x000e640000000800 */
[----:B------:R-:W-:-:S04]  /*16c70*/  LOP3.LUT R5, R145, R5, RZ, 0x3c, !PT ;  /* 0x0000000591057212 */ /* 0x000fc800078e3cff */
[----:B------:R-:W-:Y:S01]  /*16c80*/  LOP3.LUT R5, R5, R183, RZ, 0x3c, !PT ;  /* 0x000000b705057212 */ /* 0x000fe200078e3cff */
[----:B--2---:R-:W-:-:S04]  /*16c90*/  FADD.FTZ R6, R3, R6 ;  /* 0x0000000603067221 */ /* 0x004fc80000010000 */
[----:B------:R-:W-:-:S04]  /*16ca0*/  IMAD.WIDE.U32 R144, R5, -0x326172a9, RZ ;  /* 0xcd9e8d5705907825 */ /* 0x000fc800078e00ff */
[----:B------:R-:W-:Y:S01]  /*16cb0*/  FADD.FTZ R7, R15, R7 ;  /* 0x000000070f077221 */ /* 0x000fe20000010000 */
[C---:B-1----:R-:W-:Y:S01]  /*16cc0*/  F2FP.BF16.PACK_AB R15, R2.reuse, R3 ;  /* 0x00000003020f723e */ /* 0x042fe200000010ff */
[----:B------:R-:W-:Y:S01]  /*16cd0*/  FADD.FTZ R10, R2, R6 ;  /* 0x00000006020a7221 */ /* 0x000fe20000010000 */
[----:B------:R-:W-:Y:S01]  /*16ce0*/  LOP3.LUT R2, R145, R192, R216, 0x96, !PT ;  /* 0x000000c091027212 */ /* 0x000fe200078e96d8 */
[----:B------:R1:W2:Y:S01]  /*16cf0*/  MUFU.EX2 R8, R208 ;  /* 0x000000d000087308 */ /* 0x0002a20000000800 */
[----:B------:R-:W-:-:S03]  /*16d00*/  LOP3.LUT R6, R215, R191, R144, 0x96, !PT ;  /* 0x000000bfd7067212 */ /* 0x000fc600078e9690 */
[----:B------:R-:W-:-:S04]  /*16d10*/  IMAD.WIDE.U32 R2, R2, -0x2daee0ad, RZ ;  /* 0xd2511f5302027825 */ /* 0x000fc800078e00ff */
[----:B------:R-:W-:Y:S02]  /*16d20*/  FADD.FTZ R11, R12, R7 ;  /* 0x000000070c0b7221 */ /* 0x000fe40000010000 */
[----:B------:R-:W-:-:S04]  /*16d30*/  IMAD.WIDE.U32 R6, R6, -0x2daee0ad, RZ ;  /* 0xd2511f5306067825 */ /* 0x000fc800078e00ff */
[----:B-1----:R-:W-:Y:S02]  /*16d40*/  IMAD.MOV.U32 R208, RZ, RZ, R62 ;  /* 0x000000ffffd07224 */ /* 0x002fe400078e003e */
[----:B------:R-:W-:-:S03]  /*16d50*/  IMAD.MOV.U32 R167, RZ, RZ, R166 ;  /* 0x000000ffffa77224 */ /* 0x000fc600078e00a6 */
[----:B------:R-:W-:Y:S01]  /*16d60*/  LOP3.LUT R3, R3, R208, R180, 0x96, !PT ;  /* 0x000000d003037212 */ /* 0x000fe200078e96b4 */
[----:B------:R-:W-:Y:S01]  /*16d70*/  IMAD.MOV.U32 R166, RZ, RZ, R63 ;  /* 0x000000ffffa67224 */ /* 0x000fe200078e003f */
[----:B------:R-:W-:-:S03]  /*16d80*/  LOP3.LUT R2, R7, R189, R2, 0x96, !PT ;  /* 0x000000bd07027212 */ /* 0x000fc600078e9602 */
[----:B------:R-:W-:Y:S01]  /*16d90*/  IMAD.WIDE.U32 R62, R3, -0x326172a9, RZ ;  /* 0xcd9e8d57033e7825 */ /* 0x000fe200078e00ff */
[----:B------:R1:W1:Y:S03]  /*16da0*/  MUFU.EX2 R5, R213 ;  /* 0x000000d500057308 */ /* 0x0002660000000800 */
[----:B------:R-:W-:Y:S01]  /*16db0*/  IMAD.WIDE.U32 R98, R2, -0x326172a9, RZ ;  /* 0xcd9e8d5702627825 */ /* 0x000fe200078e00ff */
[----:B------:R-:W-:-:S04]  /*16dc0*/  LOP3.LUT R3, R63, R167, R214, 0x96, !PT ;  /* 0x000000a73f037212 */ /* 0x000fc800078e96d6 */
[----:B------:R-:W-:Y:S01]  /*16dd0*/  LOP3.LUT R7, R99, R176, R62, 0x96, !PT ;  /* 0x000000b063077212 */ /* 0x000fe200078e963e */
[----:B------:R-:W-:-:S05]  /*16de0*/  IMAD.WIDE.U32 R2, R3, -0x2daee0ad, RZ ;  /* 0xd2511f5303027825 */ /* 0x000fca00078e00ff */
[----:B------:R-:W-:Y:S01]  /*16df0*/  LOP3.LUT R9, R3, R179, R6, 0x96, !PT ;  /* 0x000000b303097212 */ /* 0x000fe200078e9606 */
[----:B------:R-:W-:-:S04]  /*16e00*/  IMAD.WIDE.U32 R6, R7, -0x2daee0ad, RZ ;  /* 0xd2511f5307067825 */ /* 0x000fc800078e00ff */
[----:B-1----:R-:W-:Y:S02]  /*16e10*/  IMAD.MOV.U32 R213, RZ, RZ, R171 ;  /* 0x000000ffffd57224 */ /* 0x002fe400078e00ab */
[----:B--2---:R-:W-:-:S03]  /*16e20*/  FADD.FTZ R3, R8, R10 ;  /* 0x0000000a08037221 */ /* 0x004fc60000010000 */
[----:B------:R-:W-:Y:S01]  /*16e30*/  LOP3.LUT R2, R7, R213, R2, 0x96, !PT ;  /* 0x000000d507027212 */ /* 0x000fe200078e9602 */
[----:B------:R-:W-:Y:S02]  /*16e40*/  FADD.FTZ R10, R5, R3 ;  /* 0x00000003050a7221 */ /* 0x000fe40000010000 */
[----:B------:R-:W-:-:S04]  /*16e50*/  IMAD.WIDE.U32 R82, R9, -0x326172a9, RZ ;  /* 0xcd9e8d5709527825 */ /* 0x000fc800078e00ff */
[----:B------:R-:W-:Y:S01]  /*16e60*/  IMAD.WIDE.U32 R2, R2, -0x326172a9, RZ ;  /* 0xcd9e8d5702027825 */ /* 0x000fe200078e00ff */
[----:B------:R-:W-:-:S04]  /*16e70*/  F2FP.BF16.PACK_AB R87, R5, R8 ;  /* 0x000000080557723e */ /* 0x000fc800000010ff */
[----:B------:R-:W-:-:S04]  /*16e80*/  LOP3.LUT R5, R3, R166, R82, 0x96, !PT ;  /* 0x000000a603057212 */ /* 0x000fc800078e9652 */
[----:B------:R-:W-:-:S04]  /*16e90*/  LOP3.LUT R7, R5, 0xff, RZ, 0xc0, !PT ;  /* 0x000000ff05077812 */ /* 0x000fc800078ec0ff */
[----:B------:R-:W-:Y:S02]  /*16ea0*/  ISETP.GE.U32.AND P2, PT, R194, R7, PT ;  /* 0x00000007c200720c */ /* 0x000fe40003f46070 */
[----:B------:R-:W-:-:S04]  /*16eb0*/  LOP3.LUT R7, R5, 0xffff, RZ, 0xc0, !PT ;  /* 0x0000ffff05077812 */ /* 0x000fc800078ec0ff */
[----:B------:R-:W-:Y:S02]  /*16ec0*/  SHF.R.U32.HI R7, RZ, 0x8, R7 ;  /* 0x00000008ff077819 */ /* 0x000fe40000011607 */
[--C-:B------:R-:W-:Y:S02]  /*16ed0*/  SHF.R.U32.HI R8, RZ, 0x10, R5.reuse ;  /* 0x00000010ff087819 */ /* 0x100fe40000011605 */
[----:B------:R-:W-:Y:S02]  /*16ee0*/  LOP3.LUT R7, R7, 0xffff, RZ, 0xc0, !PT ;  /* 0x0000ffff07077812 */ /* 0x000fe400078ec0ff */
[----:B------:R-:W-:Y:S02]  /*16ef0*/  SHF.R.U32.HI R5, RZ, 0x18, R5 ;  /* 0x00000018ff057819 */ /* 0x000fe40000011605 */
[----:B------:R-:W-:Y:S02]  /*16f00*/  ISETP.GE.U32.AND P6, PT, R194, R7, PT ;  /* 0x00000007c200720c */ /* 0x000fe40003fc6070 */
[----:B------:R-:W1:Y:S01]  /*16f10*/  MUFU.EX2 R7, R222 ;  /* 0x000000de00077308 */ /* 0x000e620000000800 */
[----:B------:R-:W-:-:S02]  /*16f20*/  LOP3.LUT R8, R8, 0xff, RZ, 0xc0, !PT ;  /* 0x000000ff08087812 */ /* 0x000fc400078ec0ff */
[C---:B------:R-:W-:Y:S02]  /*16f30*/  ISETP.GE.U32.AND P4, PT, R194.reuse, R5, PT ;  /* 0x00000005c200720c */ /* 0x040fe40003f86070 */
[----:B------:R-:W-:Y:S02]  /*16f40*/  ISETP.GE.U32.AND P5, PT, R194, R8, PT ;  /* 0x00000008c200720c */ /* 0x000fe40003fa6070 */
[C---:B------:R-:W-:Y:S01]  /*16f50*/  LOP3.LUT R8, R2.reuse, 0xff, RZ, 0xc0, !PT ;  /* 0x000000ff02087812 */ /* 0x040fe200078ec0ff */
[----:B------:R-:W2:Y:S01]  /*16f60*/  MUFU.EX2 R5, R226 ;  /* 0x000000e200057308 */ /* 0x000ea20000000800 */
[----:B------:R-:W-:Y:S02]  /*16f70*/  LOP3.LUT R9, R2, 0xffff, RZ, 0xc0, !PT ;  /* 0x0000ffff02097812 */ /* 0x000fe400078ec0ff */
[----:B------:R-:W-:Y:S02]  /*16f80*/  ISETP.GE.U32.AND P3, PT, R194, R8, PT ;  /* 0x00000008c200720c */ /* 0x000fe40003f66070 */
[----:B------:R-:W-:-:S02]  /*16f90*/  SHF.R.U32.HI R8, RZ, 0x10, R2 ;  /* 0x00000010ff087819 */ /* 0x000fc40000011602 */
[----:B------:R-:W-:-:S04]  /*16fa0*/  SHF.R.U32.HI R2, RZ, 0x18, R2 ;  /* 0x00000018ff027819 */ /* 0x000fc80000011602 */
[----:B------:R-:W-:Y:S01]  /*16fb0*/  ISETP.GE.U32.AND P0, PT, R194, R2, PT ;  /* 0x00000002c200720c */ /* 0x000fe20003f06070 */
[----:B-1----:R-:W-:Y:S01]  /*16fc0*/  FADD.FTZ R2, R7, R10 ;  /* 0x0000000a07027221 */ /* 0x002fe20000010000 */
[----:B------:R-:W-:-:S03]  /*16fd0*/  PRMT R48, R16, 0x7610, R48 ;  /* 0x0000761010307816 */ /* 0x000fc60000000030 */
[----:B--2---:R-:W-:Y:S01]  /*16fe0*/  FADD.FTZ R10, R5, R2 ;  /* 0x00000002050a7221 */ /* 0x004fe20000010000 */
[----:B------:R-:W-:Y:S01]  /*16ff0*/  SHF.R.U32.HI R2, RZ, 0x8, R9 ;  /* 0x00000008ff027819 */ /* 0x000fe20000011609 */
[----:B------:R-:W-:Y:S01]  /*17000*/  @!P2 HFMA2.BF16_V2 R86, -RZ.H0_H0, RZ.H0_H0, -R48.H0_H0 ;  /* 0x200000ffff56a231 */ /* 0x000fe20000340930 */
[----:B------:R-:W-:Y:S01]  /*17010*/  PRMT R59, R16, 0x7632, R59 ;  /* 0x00007632103b7816 */ /* 0x000fe2000000003b */
[----:B------:R-:W-:Y:S01]  /*17020*/  IMAD.MOV.U32 R226, RZ, RZ, R174 ;  /* 0x000000ffffe27224 */ /* 0x000fe200078e00ae */
[----:B------:R-:W-:Y:S02]  /*17030*/  LOP3.LUT R2, R2, 0xffff, RZ, 0xc0, !PT ;  /* 0x0000ffff02027812 */ /* 0x000fe400078ec0ff */
[----:B------:R-:W-:Y:S02]  /*17040*/  PRMT R174, R48, 0x5410, R59 ;  /* 0x0000541030ae7816 */ /* 0x000fe4000000003b */
[----:B------:R-:W-:Y:S02]  /*17050*/  @!P2 PRMT R48, R86, 0x5410, RZ ;  /* 0x000054105630a816 */ /* 0x000fe400000000ff */
[----:B------:R-:W-:-:S02]  /*17060*/  ISETP.GE.U32.AND P2, PT, R194, R2, PT ;  /* 0x00000002c200720c */ /* 0x000fc40003f46070 */
[----:B------:R-:W-:Y:S02]  /*17070*/  LOP3.LUT R3, R8, 0xff, RZ, 0xc0, !PT ;  /* 0x000000ff08037812 */ /* 0x000fe400078ec0ff */
[----:B------:R-:W-:Y:S02]  /*17080*/  LOP3.LUT R2, R83, R226, R98, 0x96, !PT ;  /* 0x000000e253027212 */ /* 0x000fe400078e9662 */
[----:B------:R-:W-:-:S03]  /*17090*/  ISETP.GE.U32.AND P1, PT, R194, R3, PT ;  /* 0x00000003c200720c */ /* 0x000fc60003f26070 */
[----:B------:R-:W-:Y:S01]  /*170a0*/  IMAD.WIDE.U32 R2, R2, -0x2daee0ad, RZ ;  /* 0xd2511f5302027825 */ /* 0x000fe200078e00ff */
[----:B------:R-:W-:Y:S02]  /*170b0*/  F2FP.BF16.PACK_AB R12, R5, R7 ;  /* 0x00000007050c723e */ /* 0x000fe400000010ff */
[----:B------:R-:W-:Y:S02]  /*170c0*/  PRMT R58, R51, 0x7610, R58 ;  /* 0x00007610333a7816 */ /* 0x000fe4000000003a */
[----:B------:R-:W-:Y:S02]  /*170d0*/  LOP3.LUT R5, R3, R252, R6, 0x96, !PT ;  /* 0x000000fc03057212 */ /* 0x000fe400078e9606 */
[----:B------:R-:W-:Y:S02]  /*170e0*/  PRMT R54, R51, 0x7632, R54 ;  /* 0x0000763233367816 */ /* 0x000fe40000000036 */
[----:B------:R-:W-:Y:S01]  /*170f0*/  SHF.R.U32.HI R6, RZ, 0x10, R5 ;  /* 0x00000010ff067819 */ /* 0x000fe20000011605 */
[----:B------:R-:W-:Y:S01]  /*17100*/  @!P5 HFMA2.BF16_V2 R146, -RZ.H0_H0, RZ.H0_H0, -R58.H0_H0 ;  /* 0x200000ffff92d231 */ /* 0x000fe2000034093a */
[----:B------:R-:W-:-:S02]  /*17110*/  PRMT R53, R23, 0x7610, R53 ;  /* 0x0000761017357816 */ /* 0x000fc40000000035 */
[----:B------:R-:W-:Y:S02]  /*17120*/  LOP3.LUT R6, R6, 0xff, RZ, 0xc0, !PT ;  /* 0x000000ff06067812 */ /* 0x000fe400078ec0ff */
[----:B------:R-:W-:Y:S01]  /*17130*/  PRMT R171, R58, 0x5410, R54 ;  /* 0x000054103aab7816 */ /* 0x000fe20000000036 */
[----:B------:R-:W-:Y:S01]  /*17140*/  @!P3 HFMA2.BF16_V2 R156, -RZ.H0_H0, RZ.H0_H0, -R53.H0_H0 ;  /* 0x200000ffff9cb231 */ /* 0x000fe20000340935 */
[----:B------:R-:W-:Y:S01]  /*17150*/  @!P5 PRMT R58, R146, 0x5410, RZ ;  /* 0x00005410923ad816 */ /* 0x000fe200000000ff */
[----:B------:R-:W-:Y:S01]  /*17160*/  FADD.FTZ R11, R18, R11 ;  /* 0x0000000b120b7221 */ /* 0x000fe20000010000 */
[----:B------:R-:W-:Y:S02]  /*17170*/  PRMT R49, R23, 0x7632, R49 ;  /* 0x0000763217317816 */ /* 0x000fe40000000031 */
[----:B------:R-:W-:Y:S02]  /*17180*/  ISETP.GE.U32.AND P5, PT, R194, R6, PT ;  /* 0x00000006c200720c */ /* 0x000fe40003fa6070 */
[----:B------:R-:W-:Y:S01]  /*17190*/  LOP3.LUT R6, R2, 0xff, RZ, 0xc0, !PT ;  /* 0x000000ff02067812 */ /* 0x000fe200078ec0ff */
[----:B------:R-:W-:Y:S01]  /*171a0*/  FADD.FTZ R7, R19, R11 ;  /* 0x0000000b13077221 */ /* 0x000fe20000010000 */
[----:B------:R-:W-:Y:S01]  /*171b0*/  PRMT R146, R53, 0x5410, R49 ;  /* 0x0000541035927816 */ /* 0x000fe20000000031 */
[----:B------:R-:W-:Y:S01]  /*171c0*/  @!P2 HFMA2.BF16_V2 R155, -RZ.H0_H0, RZ.H0_H0, -R49.H0_H0 ;  /* 0x200000ffff9ba231 */ /* 0x000fe20000340931 */
[----:B------:R-:W-:-:S02]  /*171d0*/  @!P3 PRMT R53, R156, 0x5410, RZ ;  /* 0x000054109c35b816 */ /* 0x000fc400000000ff */
[C---:B------:R-:W-:Y:S01]  /*171e0*/  ISETP.GE.U32.AND P3, PT, R194.reuse, R6, PT ;  /* 0x00000006c200720c */ /* 0x040fe20003f66070 */
[----:B------:R-:W-:Y:S01]  /*171f0*/  @!P4 HFMA2.BF16_V2 R150, -RZ.H0_H0, RZ.H0_H0, -R54.H0_H0 ;  /* 0x200000ffff96c231 */ /* 0x000fe20000340936 */
[----:B------:R-:W-:Y:S01]  /*17200*/  LOP3.LUT R6, R5, 0xff, RZ, 0xc0, !PT ;  /* 0x000000ff05067812 */ /* 0x000fe200078ec0ff */
[----:B------:R-:W-:Y:S01]  /*17210*/  FADD.FTZ R11, R17, R7 ;  /* 0x00000007110b7221 */ /* 0x000fe20000010000 */
[----:B------:R-:W-:Y:S02]  /*17220*/  SHF.R.U32.HI R7, RZ, 0x18, R5 ;  /* 0x00000018ff077819 */ /* 0x000fe40000011605 */
[----:B------:R-:W-:Y:S02]  /*17230*/  @!P2 PRMT R49, R155, 0x5410, RZ ;  /* 0x000054109b31a816 */ /* 0x000fe400000000ff */
[----:B------:R-:W-:Y:S02]  /*17240*/  ISETP.GE.U32.AND P2, PT, R194, R6, PT ;  /* 0x00000006c200720c */ /* 0x000fe40003f46070 */
[----:B------:R-:W-:Y:S01]  /*17250*/  @!P4 PRMT R54, R150, 0x5410, RZ ;  /* 0x000054109636c816 */ /* 0x000fe200000000ff */
[----:B------:R-:W1:Y:S01]  /*17260*/  MUFU.EX2 R6, R227 ;  /* 0x000000e300067308 */ /* 0x000e620000000800 */
[----:B------:R-:W-:-:S02]  /*17270*/  ISETP.GE.U32.AND P4, PT, R194, R7, PT ;  /* 0x00000007c200720c */ /* 0x000fc40003f86070 */
[----:B------:R-:W-:Y:S02]  /*17280*/  LOP3.LUT R9, R2, 0xffff, RZ, 0xc0, !PT ;  /* 0x0000ffff02097812 */ /* 0x000fe400078ec0ff */
[--C-:B------:R-:W-:Y:S02]  /*17290*/  SHF.R.U32.HI R8, RZ, 0x10, R2.reuse ;  /* 0x00000010ff087819 */ /* 0x100fe40000011602 */
[----:B------:R-:W-:Y:S02]  /*172a0*/  SHF.R.U32.HI R7, RZ, 0x18, R2 ;  /* 0x00000018ff077819 */ /* 0x000fe40000011602 */
[----:B------:R-:W-:Y:S01]  /*172b0*/  LOP3.LUT R3, R5, 0xffff, RZ, 0xc0, !PT ;  /* 0x0000ffff05037812 */ /* 0x000fe200078ec0ff */
[----:B------:R-:W2:Y:S01]  /*172c0*/  MUFU.EX2 R2, R230 ;  /* 0x000000e600027308 */ /* 0x000ea20000000800 */
[----:B------:R-:W-:Y:S02]  /*172d0*/  @!P6 HFMA2.BF16_V2 R147, -RZ.H0_H0, RZ.H0_H0, -R59.H0_H0 ;  /* 0x200000ffff93e231 */ /* 0x000fe4000034093b */
[----:B------:R-:W-:-:S04]  /*172e0*/  SHF.R.U32.HI R3, RZ, 0x8, R3 ;  /* 0x00000008ff037819 */ /* 0x000fc80000011603 */
[----:B------:R-:W-:Y:S02]  /*172f0*/  LOP3.LUT R3, R3, 0xffff, RZ, 0xc0, !PT ;  /* 0x0000ffff03037812 */ /* 0x000fe400078ec0ff */
[----:B------:R-:W-:Y:S02]  /*17300*/  @!P6 PRMT R59, R147, 0x5410, RZ ;  /* 0x00005410933be816 */ /* 0x000fe400000000ff */
[----:B------:R-:W-:Y:S01]  /*17310*/  ISETP.GE.U32.AND P6, PT, R194, R3, PT ;  /* 0x00000003c200720c */ /* 0x000fe20003fc6070 */
[----:B-1----:R-:W-:Y:S01]  /*17320*/  FADD.FTZ R3, R6, R10 ;  /* 0x0000000a06037221 */ /* 0x002fe20000010000 */
[C---:B------:R-:W-:Y:S02]  /*17330*/  PRMT R52, R27.reuse, 0x7610, R52 ;  /* 0x000076101b347816 */ /* 0x040fe40000000034 */
[----:B------:R-:W-:Y:S02]  /*17340*/  PRMT R46, R24, 0x7610, R46 ;  /* 0x00007610182e7816 */ /* 0x000fe4000000002e */
[C---:B--2---:R-:W-:Y:S01]  /*17350*/  F2FP.BF16.PACK_AB R86, R2.reuse, R6 ;  /* 0x000000060256723e */ /* 0x044fe200000010ff */
[----:B------:R-:W-:Y:S01]  /*17360*/  FADD.FTZ R6, R2, R3 ;  /* 0x0000000302067221 */ /* 0x000fe20000010000 */
[----:B------:R-:W-:Y:S01]  /*17370*/  SHF.R.U32.HI R2, RZ, 0x8, R9 ;  /* 0x00000008ff027819 */ /* 0x000fe20000011609 */
[----:B------:R-:W-:Y:S01]  /*17380*/  @!P1 HFMA2.BF16_V2 R154, -RZ.H0_H0, RZ.H0_H0, -R52.H0_H0 ;  /* 0x200000ffff9a9231 */ /* 0x000fe20000340934 */
[----:B------:R-:W-:Y:S01]  /*17390*/  PRMT R51, R27, 0x7632, R51 ;  /* 0x000076321b337816 */ /* 0x000fe20000000033 */
[----:B------:R-:W-:Y:S01]  /*173a0*/  @!P2 HFMA2.BF16_V2 R157, -RZ.H0_H0, RZ.H0_H0, -R46.H0_H0 ;  /* 0x200000ffff9da231 */ /* 0x000fe2000034092e */
[----:B------:R-:W-:Y:S01]  /*173b0*/  PRMT R45, R24, 0x7632, R45 ;  /* 0x00007632182d7816 */ /* 0x000fe2000000002d */
[----:B------:R-:W-:Y:S01]  /*173c0*/  IMAD.MOV.U32 R222, RZ, RZ, R179 ;  /* 0x000000ffffde7224 */ /* 0x000fe200078e00b3 */
[----:B------:R-:W-:-:S02]  /*173d0*/  LOP3.LUT R5, R8, 0xff, RZ, 0xc0, !PT ;  /* 0x000000ff08057812 */ /* 0x000fc400078ec0ff */
[----:B------:R-:W-:Y:S02]  /*173e0*/  LOP3.LUT R2, R2, 0xffff, RZ, 0xc0, !PT ;  /* 0x0000ffff02027812 */ /* 0x000fe400078ec0ff */
[----:B------:R-:W-:Y:S02]  /*173f0*/  PRMT R147, R52, 0x5410, R51 ;  /* 0x0000541034937816 */ /* 0x000fe40000000033 */
[----:B------:R-:W-:Y:S02]  /*17400*/  PRMT R179, R46, 0x5410, R45 ;  /* 0x000054102eb37816 */ /* 0x000fe4000000002d */
[----:B------:R-:W-:Y:S02]  /*17410*/  @!P1 PRMT R52, R154, 0x5410, RZ ;  /* 0x000054109a349816 */ /* 0x000fe400000000ff */
[----:B------:R-:W-:Y:S02]  /*17420*/  @!P2 PRMT R46, R157, 0x5410, RZ ;  /* 0x000054109d2ea816 */ /* 0x000fe400000000ff */
[----:B------:R-:W-:-:S02]  /*17430*/  ISETP.GE.U32.AND P1, PT, R194, R5, PT ;  /* 0x00000005c200720c */ /* 0x000fc40003f26070 */
[----:B------:R-:W-:Y:S01]  /*17440*/  ISETP.GE.U32.AND P2, PT, R194, R2, PT ;  /* 0x00000002c200720c */ /* 0x000fe20003f46070 */
[----:B------:R1:W2:Y:S01]  /*17450*/  MUFU.EX2 R5, R239 ;  /* 0x000000ef00057308 */ /* 0x0002a20000000800 */
[C---:B------:R-:W-:Y:S02]  /*17460*/  PRMT R44, R55.reuse, 0x7610, R44 ;  /* 0x00007610372c7816 */ /* 0x040fe4000000002c */
[----:B------:R-:W-:Y:S02]  /*17470*/  PRMT R47, R55, 0x7632, R47 ;  /* 0x00007632372f7816 */ /* 0x000fe4000000002f */
[----:B------:R-:W-:Y:S02]  /*17480*/  PRMT R55, R13, 0x7632, R55 ;  /* 0x000076320d377816 */ /* 0x000fe40000000037 */
[----:B------:R-:W-:Y:S01]  /*17490*/  PRMT R57, R37, 0x7610, R57 ;  /* 0x0000761025397816 */ /* 0x000fe20000000039 */
[----:B------:R-:W2:Y:S01]  /*174a0*/  MUFU.EX2 R3, R242 ;  /* 0x000000f200037308 */ /* 0x000ea20000000800 */
[----:B------:R-:W-:Y:S01]  /*174b0*/  @!P0 HFMA2.BF16_V2 R151, -RZ.H0_H0, RZ.H0_H0, -R51.H0_H0 ;  /* 0x200000ffff978231 */ /* 0x000fe20000340933 */
[----:B------:R-:W-:Y:S01]  /*174c0*/  IMAD.MOV.U32 R227, RZ, RZ, R166 ;  /* 0x000000ffffe37224 */ /* 0x000fe200078e00a6 */
[----:B------:R-:W-:Y:S01]  /*174d0*/  @!P6 HFMA2.BF16_V2 R158, -RZ.H0_H0, RZ.H0_H0, -R45.H0_H0 ;  /* 0x200000ffff9ee231 */ /* 0x000fe2000034092d */
[----:B------:R-:W-:Y:S01]  /*174e0*/  PRMT R50, R13, 0x7610, R50 ;  /* 0x000076100d327816 */ /* 0x000fe20000000032 */
[----:B------:R-:W-:Y:S01]  /*174f0*/  @!P4 HFMA2.BF16_V2 R159, -RZ.H0_H0, RZ.H0_H0, -R47.H0_H0 ;  /* 0x200000ffff9fc231 */ /* 0x000fe2000034092f */
[----:B------:R-:W-:Y:S01]  /*17500*/  PRMT R56, R37, 0x7632, R56 ;  /* 0x0000763225387816 */ /* 0x000fe20000000038 */
[----:B------:R-:W-:Y:S01]  /*17510*/  @!P2 HFMA2.BF16_V2 R163, -RZ.H0_H0, RZ.H0_H0, -R55.H0_H0 ;  /* 0x200000ffffa3a231 */ /* 0x000fe20000340937 */
[----:B------:R-:W-:Y:S01]  /*17520*/  IMAD.MOV.U32 R166, RZ, RZ, R177 ;  /* 0x000000ffffa67224 */ /* 0x000fe200078e00b1 */
[----:B------:R-:W-:Y:S01]  /*17530*/  @!P1 HFMA2.BF16_V2 R162, -RZ.H0_H0, RZ.H0_H0, -R57.H0_H0 ;  /* 0x200000ffffa29231 */ /* 0x000fe20000340939 */
[----:B------:R-:W-:Y:S01]  /*17540*/  IMAD.MOV.U32 R230, RZ, RZ, R176 ;  /* 0x000000ffffe67224 */ /* 0x000fe200078e00b0 */
[----:B------:R-:W-:Y:S01]  /*17550*/  PRMT R178, R44, 0x5410, R47 ;  /* 0x000054102cb27816 */ /* 0x000fe2000000002f */
[----:B------:R-:W-:Y:S01]  /*17560*/  FADD.FTZ R2, R22, R11 ;  /* 0x0000000b16027221 */ /* 0x000fe20000010000 */
[----:B------:R-:W-:Y:S01]  /*17570*/  PRMT R176, R50, 0x5410, R55 ;  /* 0x0000541032b07816 */ /* 0x000fe20000000037 */
[----:B-1----:R-:W-:Y:S01]  /*17580*/  IMAD.MOV.U32 R239, RZ, RZ, R167 ;  /* 0x000000ffffef7224 */ /* 0x002fe200078e00a7 */
[----:B------:R-:W-:Y:S01]  /*17590*/  PRMT R177, R57, 0x5410, R56 ;  /* 0x0000541039b17816 */ /* 0x000fe20000000038 */
[----:B------:R-:W-:Y:S01]  /*175a0*/  IMAD.MOV.U32 R200, RZ, RZ, R166 ;  /* 0x000000ffffc87224 */ /* 0x000fe200078e00a6 */
[----:B------:R-:W-:Y:S01]  /*175b0*/  @!P0 PRMT R51, R151, 0x5410, RZ ;  /* 0x0000541097338816 */ /* 0x000fe200000000ff */
[-C--:B------:R-:W-:Y:S01]  /*175c0*/  FMUL.FTZ R142, R142, R0.reuse ;  /* 0x000000008e8e7220 */ /* 0x080fe20000410000 */
[----:B------:R-:W-:Y:S01]  /*175d0*/  @!P6 PRMT R45, R158, 0x5410, RZ ;  /* 0x000054109e2de816 */ /* 0x000fe200000000ff */
[-C--:B------:R-:W-:Y:S01]  /*175e0*/  FMUL.FTZ R143, R143, R0.reuse ;  /* 0x000000008f8f7220 */ /* 0x080fe20000410000 */
[----:B------:R-:W-:Y:S01]  /*175f0*/  @!P4 PRMT R47, R159, 0x5410, RZ ;  /* 0x000054109f2fc816 */ /* 0x000fe200000000ff */
[-C--:B------:R-:W-:Y:S01]  /*17600*/  FMUL.FTZ R138, R138, R0.reuse ;  /* 0x000000008a8a7220 */ /* 0x080fe20000410000 */
        /* <DEDUP_REMOVED lines=22> */
[----:B------:R-:W-:Y:S02]  /*17770*/  FMUL.FTZ R167, R95, R0 ;  /* 0x000000005fa77220 */ /* 0x000fe40000410000 */
[----:B--2---:R-:W-:Y:S02]  /*17780*/  FADD.FTZ R0, R5, R6 ;  /* 0x0000000605007221 */ /* 0x004fe40000010000 */
[----:B------:R-:W-:Y:S01]  /*17790*/  FADD.FTZ R2, R21, R2 ;  /* 0x0000000215027221 */ /* 0x000fe20000010000 */
[C---:B------:R-:W-:Y:S01]  /*177a0*/  F2FP.BF16.PACK_AB R60, R3.reuse, R5 ;  /* 0x00000005033c723e */ /* 0x040fe200000010ff */
[----:B------:R-:W-:Y:S02]  /*177b0*/  FADD.FTZ R3, R3, R0 ;  /* 0x0000000003037221 */ /* 0x000fe40000010000 */
[----:B------:R-:W-:Y:S01]  /*177c0*/  FADD.FTZ R0, R20, R2 ;  /* 0x0000000214007221 */ /* 0x000fe20000010000 */
[----:B----4-:R-:W-:Y:S02]  /*177d0*/  LOP3.LUT R2, R145, R192, R28, 0x96, !PT ;  /* 0x000000c091027212 */ /* 0x010fe400078e961c */
[----:B------:R1:W-:Y:S01]  /*177e0*/  STL [R1+0x2c], R3 ;  /* 0x00002c0301007387 */ /* 0x0003e20000100800 */
[----:B------:R-:W-:-:S03]  /*177f0*/  ISETP.GE.U32.AND P0, PT, R194, R7, PT ;  /* 0x00000007c200720c */ /* 0x000fc60003f06070 */
[----:B------:R3:W-:Y:S01]  /*17800*/  STL [R1+0x15c], R0 ;  /* 0x00015c0001007387 */ /* 0x0007e20000100800 */
[----:B------:R-:W-:Y:S02]  /*17810*/  @!P5 HFMA2.BF16_V2 R160, -RZ.H0_H0, RZ.H0_H0, -R44.H0_H0 ;  /* 0x200000ffffa0d231 */ /* 0x000fe4000034092c */
[----:B------:R-:W-:Y:S01]  /*17820*/  @!P3 HFMA2.BF16_V2 R164, -RZ.H0_H0, RZ.H0_H0, -R50.H0_H0 ;  /* 0x200000ffffa4b231 */ /* 0x000fe20000340932 */
[----:B-1----:R-:W-:-:S05]  /*17830*/  IMAD.WIDE.U32 R2, R2, -0x2daee0ad, RZ ;  /* 0xd2511f5302027825 */ /* 0x002fca00078e00ff */
[----:B---3--:R-:W-:Y:S02]  /*17840*/  LOP3.LUT R0, R3, R208, R30, 0x96, !PT ;  /* 0x000000d003007212 */ /* 0x008fe400078e961e */
[----:B------:R-:W-:-:S03]  /*17850*/  LOP3.LUT R3, R249, R191, R144, 0x96, !PT ;  /* 0x000000bff9037212 */ /* 0x000fc600078e9690 */
[----:B------:R-:W-:Y:S01]  /*17860*/  IMAD.WIDE.U32 R6, R0, -0x326172a9, RZ ;  /* 0xcd9e8d5700067825 */ /* 0x000fe200078e00ff */
[----:B------:R-:W-:-:S03]  /*17870*/  @!P0 HFMA2.BF16_V2 R161, -RZ.H0_H0, RZ.H0_H0, -R56.H0_H0 ;  /* 0x200000ffffa18231 */ /* 0x000fc60000340938 */
[----:B------:R-:W-:Y:S01]  /*17880*/  IMAD.WIDE.U32 R20, R3, -0x2daee0ad, RZ ;  /* 0xd2511f5303147825 */ /* 0x000fe200078e00ff */
[----:B------:R-:W-:Y:S02]  /*17890*/  LOP3.LUT R0, R7, R239, R248, 0x96, !PT ;  /* 0x000000ef07007212 */ /* 0x000fe400078e96f8 */
[----:B------:R-:W-:Y:S02]  /*178a0*/  @!P5 PRMT R44, R160, 0x5410, RZ ;  /* 0x00005410a02cd816 */ /* 0x000fe400000000ff */
[----:B------:R-:W-:Y:S01]  /*178b0*/  LOP3.LUT R2, R21, R189, R2, 0x96, !PT ;  /* 0x000000bd15027212 */ /* 0x000fe200078e9602 */
[----:B------:R-:W-:Y:S01]  /*178c0*/  IMAD.MOV.U32 R201, RZ, RZ, R153 ;  /* 0x000000ffffc97224 */ /* 0x000fe200078e0099 */
[----:B------:R-:W-:Y:S01]  /*178d0*/  @!P3 PRMT R50, R164, 0x5410, RZ ;  /* 0x00005410a432b816 */ /* 0x000fe200000000ff */
[----:B------:R-:W-:Y:S01]  /*178e0*/  IMAD.MOV.U32 R202, RZ, RZ, R152 ;  /* 0x000000ffffca7224 */ /* 0x000fe200078e0098 */
[----:B------:R-:W-:Y:S01]  /*178f0*/  @!P0 PRMT R56, R161, 0x5410, RZ ;  /* 0x00005410a1388816 */ /* 0x000fe200000000ff */
[----:B------:R-:W-:-:S02]  /*17900*/  IMAD.MOV.U32 R186, RZ, RZ, R149 ;  /* 0x000000ffffba7224 */ /* 0x000fc400078e0095 */
[----:B------:R-:W-:Y:S02]  /*17910*/  IMAD.MOV.U32 R187, RZ, RZ, R148 ;  /* 0x000000ffffbb7224 */ /* 0x000fe400078e0094 */
[----:B------:R-:W-:Y:S02]  /*17920*/  IMAD.MOV.U32 R184, RZ, RZ, R165 ;  /* 0x000000ffffb87224 */ /* 0x000fe400078e00a5 */
        /* <DEDUP_REMOVED lines=23> */
[----:B------:R-:W-:Y:S02]  /*17aa0*/  FMUL.FTZ R165, R93, R4 ;  /* 0x000000045da57220 */ /* 0x000fe40000410000 */
[----:B------:R-:W-:-:S04]  /*17ab0*/  IMAD.WIDE.U32 R4, R0, -0x2daee0ad, RZ ;  /* 0xd2511f5300047825 */ /* 0x000fc800078e00ff */
        /* <DEDUP_REMOVED lines=19> */
[----:B------:R-:W-:-:S03]  /*17bf0*/  @!P0 HFMA2.BF16_V2 R72, -RZ.H0_H0, RZ.H0_H0, -R42.H0_H0 ;  /* 0x200000ffff488231 */ /* 0x000fc6000034092a */
[----:B------:R-:W-:Y:S02]  /*17c00*/  PRMT R73, R42, 0x5410, R41 ;  /* 0x000054102a497816 */ /* 0x000fe40000000029 */
[----:B------:R-:W-:Y:S02]  /*17c10*/  @!P0 PRMT R42, R72, 0x5410, RZ ;  /* 0x00005410482a8816 */ /* 0x000fe400000000ff */
[----:B-1----:R-:W-:-:S04]  /*17c20*/  LOP3.LUT R4, R0, 0xffff, RZ, 0xc0, !PT ;  /* 0x0000ffff00047812 */ /* 0x002fc800078ec0ff */
[----:B------:R-:W-:-:S04]  /*17c30*/  SHF.R.U32.HI R4, RZ, 0x8, R4 ;  /* 0x00000008ff047819 */ /* 0x000fc80000011604 */
[----:B------:R-:W-:-:S04]  /*17c40*/  LOP3.LUT R4, R4, 0xffff, RZ, 0xc0, !PT ;  /* 0x0000ffff04047812 */ /* 0x000fc800078ec0ff */
[----:B------:R-:W-:Y:S02]  /*17c50*/  ISETP.GE.U32.AND P0, PT, R194, R4, PT ;  /* 0x00000004c200720c */ /* 0x000fe40003f06070 */
[--C-:B------:R-:W-:Y:S02]  /*17c60*/  SHF.R.U32.HI R4, RZ, 0x18, R0.reuse ;  /* 0x00000018ff047819 */ /* 0x100fe40000011600 */
[----:B------:R-:W-:-:S09]  /*17c70*/  SHF.R.U32.HI R0, RZ, 0x10, R0 ;  /* 0x00000010ff007819 */ /* 0x000fd20000011600 */
[----:B------:R-:W-:-:S05]  /*17c80*/  @!P0 HFMA2.BF16_V2 R74, -RZ.H0_H0, RZ.H0_H0, -R41.H0_H0 ;  /* 0x200000ffff4a8231 */ /* 0x000fca0000340929 */
[----:B------:R-:W-:Y:S02]  /*17c90*/  @!P0 PRMT R41, R74, 0x5410, RZ ;  /* 0x000054104a298816 */ /* 0x000fe400000000ff */
[----:B------:R-:W-:Y:S02]  /*17ca0*/  ISETP.GE.U32.AND P0, PT, R194, R4, PT ;  /* 0x00000004c200720c */ /* 0x000fe40003f06070 */
[----:B------:R-:W-:Y:S02]  /*17cb0*/  LOP3.LUT R0, R0, 0xff, RZ, 0xc0, !PT ;  /* 0x000000ff00007812 */ /* 0x000fe400078ec0ff */
[C---:B------:R-:W-:Y:S02]  /*17cc0*/  PRMT R39, R25.reuse, 0x7632, R39 ;  /* 0x0000763219277816 */ /* 0x040fe40000000027 */
[----:B------:R-:W-:Y:S02]  /*17cd0*/  ISETP.GE.U32.AND P1, PT, R194, R0, PT ;  /* 0x00000000c200720c */ /* 0x000fe40003f26070 */
[----:B------:R-:W-:-:S02]  /*17ce0*/  PRMT R40, R25, 0x7610, R40 ;  /* 0x0000761019287816 */ /* 0x000fc40000000028 */
[----:B------:R-:W-:-:S03]  /*17cf0*/  LOP3.LUT R0, R2, 0xff, RZ, 0xc0, !PT ;  /* 0x000000ff02007812 */ /* 0x000fc600078ec0ff */
[----:B------:R-:W-:Y:S01]  /*17d00*/  @!P0 HFMA2.BF16_V2 R75, -RZ.H0_H0, RZ.H0_H0, -R39.H0_H0 ;  /* 0x200000ffff4b8231 */ /* 0x000fe20000340927 */
[----:B------:R-:W-:-:S04]  /*17d10*/  PRMT R72, R40, 0x5410, R39 ;  /* 0x0000541028487816 */ /* 0x000fc80000000027 */
[----:B------:R-:W-:Y:S02]  /*17d20*/  @!P0 PRMT R39, R75, 0x5410, RZ ;  /* 0x000054104b278816 */ /* 0x000fe400000000ff */
[----:B------:R-:W-:Y:S01]  /*17d30*/  ISETP.GE.U32.AND P0, PT, R194, R0, PT ;  /* 0x00000000c200720c */ /* 0x000fe20003f06070 */
[----:B------:R-:W-:Y:S01]  /*17d40*/  @!P1 HFMA2.BF16_V2 R88, -RZ.H0_H0, RZ.H0_H0, -R40.H0_H0 ;  /* 0x200000ffff589231 */ /* 0x000fe20000340928 */
[----:B------:R-:W-:Y:S02]  /*17d50*/  LOP3.LUT R0, R2, 0xffff, RZ, 0xc0, !PT ;  /* 0x0000ffff02007812 */ /* 0x000fe400078ec0ff */
[C---:B------:R-:W-:Y:S02]  /*17d60*/  PRMT R38, R169.reuse, 0x7610, R38 ;  /* 0x00007610a9267816 */ /* 0x040fe40000000026 */
[----:B------:R-:W-:Y:S01]  /*17d70*/  @!P1 PRMT R40, R88, 0x5410, RZ ;  /* 0x0000541058289816 */ /* 0x000fe200000000ff */
[----:B------:R-:W-:Y:S01]  /*17d80*/  IMAD.MOV.U32 R88, RZ, RZ, R208 ;  /* 0x000000ffff587224 */ /* 0x000fe200078e00d0 */
[----:B------:R-:W-:Y:S01]  /*17d90*/  SHF.R.U32.HI R0, RZ, 0x8, R0 ;  /* 0x00000008ff007819 */ /* 0x000fe20000011600 */
[----:B------:R-:W-:Y:S01]  /*17da0*/  IMAD.MOV.U32 R208, RZ, RZ, R202 ;  /* 0x000000ffffd07224 */ /* 0x000fe200078e00ca */
[----:B------:R-:W-:Y:S01]  /*17db0*/  PRMT R37, R169, 0x7632, R37 ;  /* 0x00007632a9257816 */ /* 0x000fe20000000025 */
[----:B------:R-:W-:-:S02]  /*17dc0*/  IMAD.MOV.U32 R202, RZ, RZ, R201 ;  /* 0x000000ffffca7224 */ /* 0x000fc400078e00c9 */
[----:B------:R-:W-:Y:S01]  /*17dd0*/  @!P0 HFMA2.BF16_V2 R89, -RZ.H0_H0, RZ.H0_H0, -R38.H0_H0 ;  /* 0x200000ffff598231 */ /* 0x000fe20000340926 */
[----:B------:R-:W-:Y:S01]  /*17de0*/  IMAD.MOV.U32 R201, RZ, RZ, R196 ;  /* 0x000000ffffc97224 */ /* 0x000fe200078e00c4 */
[----:B------:R-:W-:Y:S01]  /*17df0*/  LOP3.LUT R0, R0, 0xffff, RZ, 0xc0, !PT ;  /* 0x0000ffff00007812 */ /* 0x000fe200078ec0ff */
[----:B------:R-:W-:Y:S02]  /*17e00*/  IMAD.MOV.U32 R196, RZ, RZ, R70 ;  /* 0x000000ffffc47224 */ /* 0x000fe400078e0046 */
[----:B------:R-:W-:Y:S01]  /*17e10*/  IMAD.MOV.U32 R70, RZ, RZ, R71 ;  /* 0x000000ffff467224 */ /* 0x000fe200078e0047 */
[----:B------:R-:W-:Y:S02]  /*17e20*/  PRMT R71, R38, 0x5410, R37 ;  /* 0x0000541026477816 */ /* 0x000fe40000000025 */
[----:B------:R-:W-:Y:S02]  /*17e30*/  @!P0 PRMT R38, R89, 0x5410, RZ ;  /* 0x0000541059268816 */ /* 0x000fe400000000ff */
[----:B------:R-:W-:-:S02]  /*17e40*/  ISETP.GE.U32.AND P0, PT, R194, R0, PT ;  /* 0x00000000c200720c */ /* 0x000fc40003f06070 */
[--C-:B------:R-:W-:Y:S02]  /*17e50*/  SHF.R.U32.HI R0, RZ, 0x10, R2.reuse ;  /* 0x00000010ff007819 */ /* 0x100fe40000011602 */
[----:B------:R-:W-:-:S09]  /*17e60*/  SHF.R.U32.HI R2, RZ, 0x18, R2 ;  /* 0x00000018ff027819 */ /* 0x000fd20000011602 */
[----:B------:R-:W-:-:S05]  /*17e70*/  @!P0 HFMA2.BF16_V2 R90, -RZ.H0_H0, RZ.H0_H0, -R37.H0_H0 ;  /* 0x200000ffff5a8231 */ /* 0x000fca0000340925 */
[----:B------:R-:W-:Y:S02]  /*17e80*/  @!P0 PRMT R37, R90, 0x5410, RZ ;  /* 0x000054105a258816 */ /* 0x000fe400000000ff */
[----:B------:R-:W-:Y:S01]  /*17e90*/  ISETP.GE.U32.AND P0, PT, R194, R2, PT ;  /* 0x00000002c200720c */ /* 0x000fe20003f06070 */
[----:B------:R-:W-:Y:S01]  /*17ea0*/  IMAD.WIDE.U32 R2, R5, -0x2daee0ad, RZ ;  /* 0xd2511f5305027825 */ /* 0x000fe200078e00ff */
[----:B------:R-:W-:Y:S02]  /*17eb0*/  LOP3.LUT R0, R0, 0xff, RZ, 0xc0, !PT ;  /* 0x000000ff00007812 */ /* 0x000fe400078ec0ff */
[----:B------:R-:W-:Y:S02]  /*17ec0*/  PRMT R27, R14, 0x7632, R27 ;  /* 0x000076320e1b7816 */ /* 0x000fe4000000001b */
[----:B------:R-:W-:Y:S02]  /*17ed0*/  ISETP.GE.U32.AND P1, PT, R194, R0, PT ;  /* 0x00000000c200720c */ /* 0x000fe40003f26070 */
[----:B------:R-:W-:-:S02]  /*17ee0*/  LOP3.LUT R0, R3, R252, R8, 0x96, !PT ;  /* 0x000000fc03007212 */ /* 0x000fc400078e9608 */
[----:B------:R-:W-:Y:S01]  /*17ef0*/  PRMT R36, R14, 0x7610, R36 ;  /* 0x000076100e247816 */ /* 0x000fe20000000024 */
        /* <DEDUP_REMOVED lines=9> */
[----:B------:R-:W-:Y:S01]  /*17f90*/  SHF.R.U32.HI R4, RZ, 0x8, R4 ;  /* 0x00000008ff047819 */ /* 0x000fe20000011604 */
[----:B------:R-:W-:Y:S01]  /*17fa0*/  IMAD.MOV.U32 R74, RZ, RZ, R213 ;  /* 0x000000ffff4a7224 */ /* 0x000fe200078e00d5 */
        /* <DEDUP_REMOVED lines=14> */
[----:B------:R-:W-:Y:S02]  /*18090*/  PRMT R24, R43, 0x7610, R24 ;  /* 0x000076102b187816 */ /* 0x000fe40000000018 */
[----:B------:R-:W-:Y:S02]  /*180a0*/  LOP3.LUT R0, R2, 0xff, RZ, 0xc0, !PT ;  /* 0x000000ff02007812 */ /* 0x000fe400078ec0ff */
[----:B------:R-:W-:-:S05]  /*180b0*/  PRMT R169, R24, 0x5410, R23 ;  /* 0x0000541018a97816 */ /* 0x000fca0000000017 */
[----:B------:R-:W-:-:S05]  /*180c0*/  @!P0 HFMA2.BF16_V2 R112, -RZ.H0_H0, RZ.H0_H0, -R23.H0_H0 ;  /* 0x200000ffff708231 */ /* 0x000fca0000340917 */
[----:B------:R-:W-:Y:S02]  /*180d0*/  @!P0 PRMT R23, R112, 0x5410, RZ ;  /* 0x0000541070178816 */ /* 0x000fe400000000ff */
[----:B------:R-:W-:Y:S02]  /*180e0*/  ISETP.GE.U32.AND P0, PT, R194, R0, PT ;  /* 0x00000000c200720c */ /* 0x000fe40003f06070 */
[----:B------:R-:W-:Y:S02]  /*180f0*/  LOP3.LUT R0, R2, 0xffff, RZ, 0xc0, !PT ;  /* 0x0000ffff02007812 */ /* 0x000fe400078ec0ff */
[C---:B------:R-:W-:Y:S02]  /*18100*/  PRMT R22, R221.reuse, 0x7610, R22 ;  /* 0x00007610dd167816 */ /* 0x040fe40000000016 */
[----:B------:R-:W-:Y:S02]  /*18110*/  SHF.R.U32.HI R0, RZ, 0x8, R0 ;  /* 0x00000008ff007819 */ /* 0x000fe40000011600 */
[----:B------:R-:W-:-:S02]  /*18120*/  PRMT R19, R221, 0x7632, R19 ;  /* 0x00007632dd137816 */ /* 0x000fc40000000013 */
[----:B------:R-:W-:-:S03]  /*18130*/  LOP3.LUT R0, R0, 0xffff, RZ, 0xc0, !PT ;  /* 0x0000ffff00007812 */ /* 0x000fc600078ec0ff */
[----:B------:R-:W-:Y:S01]  /*18140*/  @!P0 HFMA2.BF16_V2 R113, -RZ.H0_H0, RZ.H0_H0, -R22.H0_H0 ;  /* 0x200000ffff718231 */ /* 0x000fe20000340916 */
[----:B------:R-:W-:-:S04]  /*18150*/  PRMT R168, R22, 0x5410, R19 ;  /* 0x0000541016a87816 */ /* 0x000fc80000000013 */
[----:B------:R-:W-:Y:S02]  /*18160*/  @!P0 PRMT R22, R113, 0x5410, RZ ;  /* 0x0000541071168816 */ /* 0x000fe400000000ff */
[----:B------:R-:W-:Y:S02]  /*18170*/  ISETP.GE.U32.AND P0, PT, R194, R0, PT ;  /* 0x00000000c200720c */ /* 0x000fe40003f06070 */
[----:B------:R-:W-:Y:S01]  /*18180*/  SHF.R.U32.HI R0, RZ, 0x10, R2 ;  /* 0x00000010ff007819 */ /* 0x000fe20000011602 */
[----:B------:R-:W-:-:S03]  /*18190*/  IMAD.MOV.U32 R10, RZ, RZ, R28 ;  /* 0x000000ffff0a7224 */ /* 0x000fc600078e001c */
[----:B------:R-:W-:Y:S01]  /*181a0*/  LOP3.LUT R0, R0, 0xff, RZ, 0xc0, !PT ;  /* 0x000000ff00007812 */ /* 0x000fe200078ec0ff */
[----:B------:R-:W-:Y:S01]  /*181b0*/  @!P1 HFMA2.BF16_V2 R92, -RZ.H0_H0, RZ.H0_H0, -R36.H0_H0 ;  /* 0x200000ffff5c9231 */ /* 0x000fe20000340924 */
        /* <DEDUP_REMOVED lines=8> */
[----:B------:R-:W-:-:S04]  /*18240*/  IMAD.MOV.U32 R89, RZ, RZ, R239 ;  /* 0x000000ffff597224 */ /* 0x000fc800078e00ef */
[----:B------:R-:W-:-:S04]  /*18250*/  IMAD.WIDE.U32 R6, R0, -0x326172a9, RZ ;  /* 0xcd9e8d5700067825 */ /* 0x000fc800078e00ff */
[----:B------:R-:W-:Y:S01]  /*18260*/  IMAD.WIDE.U32 R8, R3, -0x2daee0ad, RZ ;  /* 0xd2511f5303087825 */ /* 0x000fe200078e00ff */
[----:B------:R-:W-:-:S04]  /*18270*/  LOP3.LUT R0, R7, R89, R248, 0x96, !PT ;  /* 0x0000005907007212 */ /* 0x000fc800078e96f8 */
[----:B------:R-:W-:Y:S01]  /*18280*/  LOP3.LUT R3, R9, R189, R4, 0x96, !PT ;  /* 0x000000bd09037212 */ /* 0x000fe200078e9604 */
[----:B------:R-:W-:-:S04]  /*18290*/  IMAD.WIDE.U32 R4, R0, -0x2daee0ad, RZ ;  /* 0xd2511f5300047825 */ /* 0x000fc800078e00ff */
[----:B------:R-:W-:Y:S01]  /*182a0*/  IMAD.MOV.U32 R90, RZ, RZ, R230 ;  /* 0x000000ffff5a7224 */ /* 0x000fe200078e00e6 */
[----:B------:R-:W-:Y:S01]  /*182b0*/  LOP3.LUT R5, R5, R75, R8, 0x96, !PT ;  /* 0x0000004b05057212 */ /* 0x000fe200078e9608 */
[----:B------:R-:W-:-:S05]  /*182c0*/  IMAD.WIDE.U32 R8, R3, -0x326172a9, RZ ;  /* 0xcd9e8d5703087825 */ /* 0x000fca00078e00ff */
[----:B------:R-:W-:Y:S01]  /*182d0*/  LOP3.LUT R0, R9, R90, R6, 0x96, !PT ;  /* 0x0000005a09007212 */ /* 0x000fe200078e9606 */
[----:B------:R-:W-:Y:S01]  /*182e0*/  IMAD.MOV.U32 R11, RZ, RZ, R29 ;  /* 0x000000ffff0b7224 */ /* 0x000fe200078e001d */
[----:B------:R-:W-:Y:S01]  /*182f0*/  SHF.R.U32.HI R6, RZ, 0x18, R2 ;  /* 0x00000018ff067819 */ /* 0x000fe20000011602 */
[----:B------:R-:W-:Y:S01]  /*18300*/  IMAD.MOV.U32 R248, RZ, RZ, R227 ;  /* 0x000000fffff87224 */ /* 0x000fe200078e00e3 */
[----:B------:R-:W-:Y:S01]  /*18310*/  @!P0 HFMA2.BF16_V2 R114, -RZ.H0_H0, RZ.H0_H0, -R19.H0_H0 ;  /* 0x200000ffff728231 */ /* 0x000fe20000340913 */
[----:B------:R-:W-:Y:S01]  /*18320*/  IMAD.WIDE.U32 R10, R0, -0x2daee0ad, RZ ;  /* 0xd2511f53000a7825 */ /* 0x000fe200078e00ff */
[----:B------:R-:W-:Y:S02]  /*18330*/  PRMT R16, R203, 0x7610, R16 ;  /* 0x00007610cb107816 */ /* 0x000fe40000000010 */
[C---:B------:R-:W-:Y:S02]  /*18340*/  PRMT R18, R15.reuse, 0x7610, R18 ;  /* 0x000076100f127816 */ /* 0x040fe40000000012 */
[----:B------:R-:W-:Y:S01]  /*18350*/  PRMT R17, R15, 0x7632, R17 ;  /* 0x000076320f117816 */ /* 0x000fe20000000011 */
[----:B------:R-:W-:Y:S01]  /*18360*/  IMAD.MOV.U32 R249, RZ, RZ, R226 ;  /* 0x000000fffff97224 */ /* 0x000fe200078e00e2 */
[----:B------:R-:W-:Y:S01]  /*18370*/  LOP3.LUT R3, R11, R74, R4, 0x96, !PT ;  /* 0x0000004a0b037212 */ /* 0x000fe200078e9604 */
[----:B------:R-:W-:Y:S01]  /*18380*/  IMAD.WIDE.U32 R4, R5, -0x326172a9, RZ ;  /* 0xcd9e8d5705047825 */ /* 0x000fe200078e00ff */
[----:B------:R-:W-:-:S02]  /*18390*/  PRMT R14, R199, 0x7610, R14 ;  /* 0x00007610c70e7816 */ /* 0x000fc4000000000e */
[----:B------:R-:W-:Y:S01]  /*183a0*/  PRMT R13, R199, 0x7632, R13 ;  /* 0x00007632c70d7816 */ /* 0x000fe2000000000d */
[----:B------:R-:W-:Y:S01]  /*183b0*/  IMAD.WIDE.U32 R2, R3, -0x326172a9, RZ ;  /* 0xcd9e8d5703027825 */ /* 0x000fe200078e00ff */
[----:B------:R-:W-:-:S03]  /*183c0*/  @!P1 HFMA2.BF16_V2 R95, -RZ.H0_H0, RZ.H0_H0, -R24.H0_H0 ;  /* 0x200000ffff5f9231 */ /* 0x000fc60000340918 */
[----:B------:R-:W-:Y:S01]  /*183d0*/  IMAD.MOV.U32 R230, RZ, RZ, R208 ;  /* 0x000000ffffe67224 */ /* 0x000fe200078e00d0 */
[----:B------:R-:W-:Y:S01]  /*183e0*/  LOP3.LUT R0, R3, R248, R4, 0x96, !PT ;  /* 0x000000f803007212 */ /* 0x000fe200078e9604 */
[----:B------:R-:W-:Y:S01]  /*183f0*/  IMAD.MOV.U32 R242, RZ, RZ, R111 ;  /* 0x000000fffff27224 */ /* 0x000fe200078e006f */
[----:B------:R-:W-:Y:S01]  /*18400*/  PRMT R9, R173, 0x7632, R9 ;  /* 0x00007632ad097816 */ /* 0x000fe20000000009 */
[----:B------:R-:W3:Y:S01]  /*18410*/  LDL.LU.64 R28, [R1+0x270] ;  /* 0x00027000011c7983 */ /* 0x000ee20000300a00 */
[----:B------:R-:W-:Y:S02]  /*18420*/  LOP3.LUT R4, R0, 0xff, RZ, 0xc0, !PT ;  /* 0x000000ff00047812 */ /* 0x000fe400078ec0ff */
[----:B------:R-:W-:Y:S02]  /*18430*/  @!P0 PRMT R19, R114, 0x5410, RZ ;  /* 0x0000541072138816 */ /* 0x000fe400000000ff */
[----:B------:R-:W-:Y:S02]  /*18440*/  ISETP.GE.U32.AND P0, PT, R194, R4, PT ;  /* 0x00000004c200720c */ /* 0x000fe40003f06070 */
[----:B------:R-:W-:-:S02]  /*18450*/  LOP3.LUT R4, R0, 0xffff, RZ, 0xc0, !PT ;  /* 0x0000ffff00047812 */ /* 0x000fc400078ec0ff */
        /* <DEDUP_REMOVED lines=9> */
[----:B------:R-:W-:-:S11]  /*184f0*/  LOP3.LUT R4, R2, 0xff, RZ, 0xc0, !PT ;  /* 0x000000ff02047812 */ /* 0x000fd600078ec0ff */
[----:B------:R-:W-:-:S05]  /*18500*/  @!P0 HFMA2.BF16_V2 R122, -RZ.H0_H0, RZ.H0_H0, -R15.H0_H0 ;  /* 0x200000ffff7a8231 */ /* 0x000fca000034090f */
[----:B------:R-:W-:Y:S02]  /*18510*/  @!P0 PRMT R15, R122, 0x5410, RZ ;  /* 0x000054107a0f8816 */ /* 0x000fe400000000ff */
[----:B------:R-:W-:Y:S02]  /*18520*/  ISETP.GE.U32.AND P0, PT, R194, R4, PT ;  /* 0x00000004c200720c */ /* 0x000fe40003f06070 */
[----:B------:R-:W-:-:S04]  /*18530*/  LOP3.LUT R3, R2, 0xffff, RZ, 0xc0, !PT ;  /* 0x0000ffff02037812 */ /* 0x000fc800078ec0ff */
[----:B------:R-:W-:Y:S02]  /*18540*/  SHF.R.U32.HI R3, RZ, 0x8, R3 ;  /* 0x00000008ff037819 */ /* 0x000fe40000011603 */
[----:B------:R-:W-:Y:S02]  /*18550*/  PRMT R208, R14, 0x5410, R13 ;  /* 0x000054100ed07816 */ /* 0x000fe4000000000d */
[----:B------:R-:W-:-:S03]  /*18560*/  LOP3.LUT R3, R3, 0xffff, RZ, 0xc0, !PT ;  /* 0x0000ffff03037812 */ /* 0x000fc600078ec0ff */
[----:B------:R-:W-:-:S05]  /*18570*/  @!P0 HFMA2.BF16_V2 R123, -RZ.H0_H0, RZ.H0_H0, -R14.H0_H0 ;  /* 0x200000ffff7b8231 */ /* 0x000fca000034090e */
[----:B------:R-:W-:Y:S02]  /*18580*/  @!P0 PRMT R14, R123, 0x5410, RZ ;  /* 0x000054107b0e8816 */ /* 0x000fe400000000ff */
[C---:B------:R-:W-:Y:S02]  /*18590*/  ISETP.GE.U32.AND P0, PT, R194.reuse, R3, PT ;  /* 0x00000003c200720c */ /* 0x040fe40003f06070 */
[----:B------:R-:W-:Y:S02]  /*185a0*/  @!P1 PRMT R24, R95, 0x5410, RZ ;  /* 0x000054105f189816 */ /* 0x000fe400000000ff */
[----:B------:R-:W-:Y:S02]  /*185b0*/  ISETP.GE.U32.AND P1, PT, R194, R6, PT ;  /* 0x00000006c200720c */ /* 0x000fe40003f26070 */
[--C-:B------:R-:W-:Y:S02]  /*185c0*/  SHF.R.U32.HI R3, RZ, 0x10, R2.reuse ;  /* 0x00000010ff037819 */ /* 0x100fe40000011602 */
[----:B------:R-:W-:-:S05]  /*185d0*/  SHF.R.U32.HI R2, RZ, 0x18, R2 ;  /* 0x00000018ff027819 */ /* 0x000fca0000011602 */
[----:B------:R-:W-:Y:S01]  /*185e0*/  @!P0 HFMA2.BF16_V2 R175, -RZ.H0_H0, RZ.H0_H0, -R13.H0_H0 ;  /* 0x200000ffffaf8231 */ /* 0x000fe2000034090d */
[----:B------:R-:W-:-:S03]  /*185f0*/  LOP3.LUT R5, R5, R249, R8, 0x96, !PT ;  /* 0x000000f905057212 */ /* 0x000fc600078e9608 */
[----:B------:R-:W-:Y:S01]  /*18600*/  @!P1 HFMA2.BF16_V2 R120, -RZ.H0_H0, RZ.H0_H0, -R17.H0_H0 ;  /* 0x200000ffff789231 */ /* 0x000fe20000340911 */
[----:B------:R-:W-:Y:S02]  /*18610*/  @!P0 PRMT R13, R175, 0x5410, RZ ;  /* 0x00005410af0d8816 */ /* 0x000fe400000000ff */
[----:B------:R-:W-:Y:S02]  /*18620*/  ISETP.GE.U32.AND P0, PT, R194, R2, PT ;  /* 0x00000002c200720c */ /* 0x000fe40003f06070 */
[----:B------:R-:W-:Y:S02]  /*18630*/  LOP3.LUT R3, R3, 0xff, RZ, 0xc0, !PT ;  /* 0x000000ff03037812 */ /* 0x000fe400078ec0ff */
[----:B------:R-:W-:Y:S02]  /*18640*/  PRMT R111, R18, 0x5410, R17 ;  /* 0x00005410126f7816 */ /* 0x000fe40000000011 */
[----:B------:R-:W-:Y:S02]  /*18650*/  @!P1 PRMT R17, R120, 0x5410, RZ ;  /* 0x0000541078119816 */ /* 0x000fe400000000ff */
[----:B------:R-:W-:Y:S01]  /*18660*/  ISETP.GE.U32.AND P1, PT, R194, R3, PT ;  /* 0x00000003c200720c */ /* 0x000fe20003f26070 */
[----:B------:R-:W-:Y:S01]  /*18670*/  IMAD.WIDE.U32 R2, R5, -0x2daee0ad, RZ ;  /* 0xd2511f5305027825 */ /* 0x000fe200078e00ff */
[----:B------:R-:W-:-:S04]  /*18680*/  PRMT R11, R12, 0x7632, R11 ;  /* 0x000076320c0b7816 */ /* 0x000fc8000000000b */
[----:B------:R-:W-:Y:S01]  /*18690*/  LOP3.LUT R5, R3, R252, R10, 0x96, !PT ;  /* 0x000000fc03057212 */ /* 0x000fe200078e960a */
[----:B------:R-:W-:Y:S01]  /*186a0*/  @!P0 HFMA2.BF16_V2 R224, -RZ.H0_H0, RZ.H0_H0, -R11.H0_H0 ;  /* 0x200000ffffe08231 */ /* 0x000fe2000034090b */
[----:B------:R-:W-:Y:S02]  /*186b0*/  PRMT R199, R12, 0x5410, R11 ;  /* 0x000054100cc77816 */ /* 0x000fe4000000000b */
[C---:B------:R-:W-:Y:S02]  /*186c0*/  LOP3.LUT R4, R5.reuse, 0xff, RZ, 0xc0, !PT ;  /* 0x000000ff05047812 */ /* 0x040fe400078ec0ff */
        /* <DEDUP_REMOVED lines=25> */
[----:B------:R-:W-:-:S04]  /*18860*/  SHF.R.U32.HI R3, RZ, 0x10, R2 ;  /* 0x00000010ff037819 */ /* 0x000fc80000011602 */
[----:B------:R-:W-:-:S07]  /*18870*/  LOP3.LUT R3, R3, 0xff, RZ, 0xc0, !PT ;  /* 0x000000ff03037812 */ /* 0x000fce00078ec0ff */
[----:B------:R-:W-:-:S05]  /*18880*/  @!P0 HFMA2.BF16_V2 R232, -RZ.H0_H0, RZ.H0_H0, -R7.H0_H0 ;  /* 0x200000ffffe88231 */ /* 0x000fca0000340907 */
[----:B------:R-:W-:Y:S02]  /*18890*/  @!P0 PRMT R7, R232, 0x5410, RZ ;  /* 0x00005410e8078816 */ /* 0x000fe400000000ff */
[----:B------:R-:W-:Y:S02]  /*188a0*/  ISETP.GE.U32.AND P0, PT, R194, R3, PT ;  /* 0x00000003c200720c */ /* 0x000fe40003f06070 */
[----:B------:R-:W-:Y:S01]  /*188b0*/  SHF.R.U32.HI R2, RZ, 0x18, R2 ;  /* 0x00000018ff027819 */ /* 0x000fe20000011602 */
[----:B------:R-:W-:-:S10]  /*188c0*/  @!P1 HFMA2.BF16_V2 R223, -RZ.H0_H0, RZ.H0_H0, -R12.H0_H0 ;  /* 0x200000ffffdf9231 */ /* 0x000fd4000034090c */
[----:B------:R-:W-:Y:S01]  /*188d0*/  @!P0 HFMA2.BF16_V2 R233, -RZ.H0_H0, RZ.H0_H0, -R60.H0_H0 ;  /* 0x200000ffffe98231 */ /* 0x000fe2000034093c */
[----:B------:R-:W-:-:S04]  /*188e0*/  @P0 PRMT R43, R60, 0x7610, R43 ;  /* 0x000076103c2b0816 */ /* 0x000fc8000000002b */
[----:B------:R-:W-:Y:S02]  /*188f0*/  @!P0 PRMT R43, R233, 0x5410, RZ ;  /* 0x00005410e92b8816 */ /* 0x000fe400000000ff */
[----:B------:R-:W-:Y:S02]  /*18900*/  ISETP.GE.U32.AND P0, PT, R194, R2, PT ;  /* 0x00000002c200720c */ /* 0x000fe40003f06070 */
[----:B------:R-:W-:Y:S02]  /*18910*/  SHF.R.U32.HI R2, RZ, 0x10, R0 ;  /* 0x00000010ff027819 */ /* 0x000fe40000011600 */
[----:B------:R-:W-:Y:S02]  /*18920*/  PRMT R6, R60, 0x7632, R6 ;  /* 0x000076323c067816 */ /* 0x000fe40000000006 */
[----:B------:R-:W-:Y:S02]  /*18930*/  LOP3.LUT R2, R2, 0xff, RZ, 0xc0, !PT ;  /* 0x000000ff02027812 */ /* 0x000fe400078ec0ff */
[----:B------:R-:W-:-:S02]  /*18940*/  @!P1 PRMT R12, R223, 0x5410, RZ ;  /* 0x00005410df0c9816 */ /* 0x000fc400000000ff */
[----:B------:R-:W-:Y:S01]  /*18950*/  ISETP.GE.U32.AND P1, PT, R194, R2, PT ;  /* 0x00000002c200720c */ /* 0x000fe20003f26070 */
[----:B------:R-:W-:Y:S02]  /*18960*/  IMAD.MOV.U32 R231, RZ, RZ, R74 ;  /* 0x000000ffffe77224 */ /* 0x000fe400078e004a */
[----:B------:R-:W-:Y:S01]  /*18970*/  @!P0 HFMA2.BF16_V2 R234, -RZ.H0_H0, RZ.H0_H0, -R6.H0_H0 ;  /* 0x200000ffffea8231 */ /* 0x000fe20000340906 */
[----:B------:R-:W-:Y:S01]  /*18980*/  IMAD.MOV.U32 R74, RZ, RZ, R242 ;  /* 0x000000ffff4a7224 */ /* 0x000fe200078e00f2 */
[----:B------:R-:W-:Y:S01]  /*18990*/  SHF.R.U32.HI R0, RZ, 0x18, R0 ;  /* 0x00000018ff007819 */ /* 0x000fe20000011600 */
[----:B------:R-:W-:Y:S01]  /*189a0*/  IMAD.MOV.U32 R242, RZ, RZ, R230 ;  /* 0x000000fffff27224 */ /* 0x000fe200078e00e6 */
[----:B------:R-:W-:Y:S02]  /*189b0*/  PRMT R230, R60, 0x5410, R6 ;  /* 0x000054103ce67816 */ /* 0x000fe40000000006 */
[----:B------:R-:W-:Y:S02]  /*189c0*/  @!P0 PRMT R6, R234, 0x5410, RZ ;  /* 0x00005410ea068816 */ /* 0x000fe400000000ff */
[----:B------:R-:W-:-:S02]  /*189d0*/  PRMT R4, R87, 0x7610, R4 ;  /* 0x0000761057047816 */ /* 0x000fc40000000004 */
[----:B------:R-:W-:Y:S02]  /*189e0*/  ISETP.GE.U32.AND P0, PT, R194, R0, PT ;  /* 0x00000000c200720c */ /* 0x000fe40003f06070 */
[----:B------:R-:W-:Y:S01]  /*189f0*/  SHF.R.U32.HI R0, RZ, 0x10, R5 ;  /* 0x00000010ff007819 */ /* 0x000fe20000011605 */
        /* <DEDUP_REMOVED lines=8> */
[----:B------:R-:W-:Y:S01]  /*18a80*/  ISETP.GE.U32.AND P1, PT, R194, R0, PT ;  /* 0x00000000c200720c */ /* 0x000fe20003f26070 */
[----:B------:R-:W-:Y:S01]  /*18a90*/  IMAD.MOV.U32 R235, RZ, RZ, R90 ;  /* 0x000000ffffeb7224 */ /* 0x000fe200078e005a */
[----:B------:R-:W-:Y:S01]  /*18aa0*/  @!P0 HFMA2.BF16_V2 R236, -RZ.H0_H0, RZ.H0_H0, -R3.H0_H0 ;  /* 0x200000ffffec8231 */ /* 0x000fe20000340903 */
[----:B------:R-:W4:Y:S01]  /*18ab0*/  LDL.LU R90, [R1+0x40] ;  /* 0x00004000015a7983 */ /* 0x000f220000300800 */
[----:B------:R-:W-:Y:S02]  /*18ac0*/  SHF.R.U32.HI R0, RZ, 0x18, R5 ;  /* 0x00000018ff007819 */ /* 0x000fe40000011605 */
[----:B------:R-:W-:Y:S02]  /*18ad0*/  PRMT R2, R86, 0x7610, R2 ;  /* 0x0000761056027816 */ /* 0x000fe40000000002 */
[----:B------:R-:W-:Y:S01]  /*18ae0*/  @!P0 PRMT R3, R236, 0x5410, RZ ;  /* 0x00005410ec038816 */ /* 0x000fe200000000ff */
[----:B------:R-:W-:-:S02]  /*18af0*/  IMAD.MOV.U32 R236, RZ, RZ, R89 ;  /* 0x000000ffffec7224 */ /* 0x000fc400078e0059 */
[----:B------:R-:W4:Y:S01]  /*18b00*/  LDL R89, [R1+0x19c] ;  /* 0x00019c0001597983 */ /* 0x000f220000100800 */
[----:B------:R-:W-:Y:S01]  /*18b10*/  ISETP.GE.U32.AND P0, PT, R194, R0, PT ;  /* 0x00000000c200720c */ /* 0x000fe20003f06070 */
[----:B------:R-:W-:Y:S01]  /*18b20*/  @!P1 HFMA2.BF16_V2 R238, -RZ.H0_H0, RZ.H0_H0, -R2.H0_H0 ;  /* 0x200000ffffee9231 */ /* 0x000fe20000340902 */
[----:B------:R-:W-:-:S04]  /*18b30*/  PRMT R0, R86, 0x7632, R0 ;  /* 0x0000763256007816 */ /* 0x000fc80000000000 */
[----:B------:R-:W-:Y:S02]  /*18b40*/  PRMT R228, R2, 0x5410, R0 ;  /* 0x0000541002e47816 */ /* 0x000fe40000000000 */
[----:B------:R-:W-:Y:S01]  /*18b50*/  @!P1 PRMT R2, R238, 0x5410, RZ ;  /* 0x00005410ee029816 */ /* 0x000fe200000000ff */
[----:B------:R-:W-:Y:S02]  /*18b60*/  IMAD.MOV.U32 R238, RZ, RZ, R88 ;  /* 0x000000ffffee7224 */ /* 0x000fe400078e0058 */
[----:B------:R-:W4:Y:S04]  /*18b70*/  LDL.LU R88, [R1+0x38] ;  /* 0x0000380001587983 */ /* 0x000f280000300800 */
[----:B------:R-:W-:Y:S04]  /*18b80*/  ST.E.U16 [R34.64+-0x100], R48 ;  /* 0xffff003022007985 */ /* 0x000fe8000c101504 */
[----:B------:R-:W-:Y:S04]  /*18b90*/  ST.E.U16 [R34.64+-0xfe], R59 ;  /* 0xffff023b22007985 */ /* 0x000fe8000c101504 */
[----:B------:R-:W-:Y:S04]  /*18ba0*/  ST.E.U16 [R32.64+-0x100], R58 ;  /* 0xffff003a20007985 */ /* 0x000fe8000c101504 */
[----:B------:R-:W-:Y:S04]  /*18bb0*/  ST.E.U16 [R32.64+-0xfe], R54 ;  /* 0xffff023620007985 */ /* 0x000fe8000c101504 */
[----:B--2---:R-:W-:Y:S04]  /*18bc0*/  ST.E.U16 [R30.64+-0x100], R42 ;  /* 0xffff002a1e007985 */ /* 0x004fe8000c101504 */
[----:B------:R-:W-:Y:S04]  /*18bd0*/  ST.E.U16 [R30.64+-0xfe], R41 ;  /* 0xffff02291e007985 */ /* 0x000fe8000c101504 */
[----:B---3--:R-:W-:Y:S04]  /*18be0*/  ST.E.U16 [R28.64+-0x100], R40 ;  /* 0xffff00281c007985 */ /* 0x008fe8000c101504 */
[----:B------:R-:W-:Y:S04]  /*18bf0*/  ST.E.U16 [R28.64+-0xfe], R39 ;  /* 0xffff02271c007985 */ /* 0x000fe8000c101504 */
[----:B------:R-:W-:Y:S04]  /*18c00*/  ST.E.U16 [R34.64+-0xf0], R53 ;  /* 0xffff103522007985 */ /* 0x000fe8000c101504 */
[----:B------:R-:W-:Y:S04]  /*18c10*/  ST.E.U16 [R34.64+-0xee], R49 ;  /* 0xffff123122007985 */ /* 0x000fe8000c101504 */
[----:B------:R-:W-:Y:S04]  /*18c20*/  ST.E.U16 [R32.64+-0xf0], R52 ;  /* 0xffff103420007985 */ /* 0x000fe8000c101504 */
[----:B------:R-:W-:Y:S04]  /*18c30*/  ST.E.U16 [R32.64+-0xee], R51 ;  /* 0xffff123320007985 */ /* 0x000fe8000c101504 */
[----:B------:R-:W-:Y:S04]  /*18c40*/  ST.E.U16 [R30.64+-0xf0], R38 ;  /* 0xffff10261e007985 */ /* 0x000fe8000c101504 */
[----:B------:R-:W-:Y:S04]  /*18c50*/  ST.E.U16 [R30.64+-0xee], R37 ;  /* 0xffff12251e007985 */ /* 0x000fe8000c101504 */
[----:B------:R1:W-:Y:S01]  /*18c60*/  ST.E.U16 [R28.64+-0xee], R27 ;  /* 0xffff121b1c007985 */ /* 0x0003e2000c101504 */
[----:B------:R-:W-:-:S03]  /*18c70*/  @!P2 HFMA2.BF16_V2 R115, -RZ.H0_H0, RZ.H0_H0, -R18.H0_H0 ;  /* 0x200000ffff73a231 */ /* 0x000fc60000340912 */
[----:B------:R2:W-:Y:S02]  /*18c80*/  ST.E.U16 [R28.64+-0xf0], R36 ;  /* 0xffff10241c007985 */ /* 0x0005e4000c101504 */
[----:B------:R-:W-:Y:S02]  /*18c90*/  @!P2 PRMT R18, R115, 0x5410, RZ ;  /* 0x000054107312a816 */ /* 0x000fe400000000ff */
[----:B------:R-:W-:Y:S04]  /*18ca0*/  ST.E.U16 [R34.64+-0xe0], R46 ;  /* 0xffff202e22007985 */ /* 0x000fe8000c101504 */
[----:B------:R-:W-:Y:S04]  /*18cb0*/  ST.E.U16 [R34.64+-0xde], R45 ;  /* 0xffff222d22007985 */ /* 0x000fe8000c101504 */
[----:B------:R-:W-:Y:S04]  /*18cc0*/  ST.E.U16 [R32.64+-0xe0], R44 ;  /* 0xffff202c20007985 */ /* 0x000fe8000c101504 */
[----:B------:R-:W-:Y:S04]  /*18cd0*/  ST.E.U16 [R32.64+-0xde], R47 ;  /* 0xffff222f20007985 */ /* 0x000fe8000c101504 */
[----:B------:R3:W-:Y:S04]  /*18ce0*/  ST.E.U16 [R30.64+-0xe0], R26 ;  /* 0xffff201a1e007985 */ /* 0x0007e8000c101504 */
[----:B------:R-:W-:Y:S04]  /*18cf0*/  ST.E.U16 [R30.64+-0xde], R25 ;  /* 0xffff22191e007985 */ /* 0x000fe8000c101504 */
[----:B------:R1:W-:Y:S04]  /*18d00*/  ST.E.U16 [R28.64+-0xe0], R24 ;  /* 0xffff20181c007985 */ /* 0x0003e8000c101504 */
[----:B------:R-:W-:Y:S04]  /*18d10*/  ST.E.U16 [R28.64+-0xde], R23 ;  /* 0xffff22171c007985 */ /* 0x000fe8000c101504 */
[----:B------:R1:W-:Y:S04]  /*18d20*/  ST.E.U16 [R34.64+-0xd0], R50 ;  /* 0xffff303222007985 */ /* 0x0003e8000c101504 */
[----:B------:R-:W-:Y:S04]  /*18d30*/  ST.E.U16 [R34.64+-0xce], R55 ;  /* 0xffff323722007985 */ /* 0x000fe8000c101504 */
[----:B------:R-:W-:Y:S04]  /*18d40*/  ST.E.U16 [R32.64+-0xd0], R57 ;  /* 0xffff303920007985 */ /* 0x000fe8000c101504 */
[----:B------:R-:W-:Y:S01]  /*18d50*/  ST.E.U16 [R32.64+-0xce], R56 ;  /* 0xffff323820007985 */ /* 0x000fe2000c101504 */
[----:B------:R-:W-:-:S03]  /*18d60*/  @!P0 HFMA2.BF16_V2 R237, -RZ.H0_H0, RZ.H0_H0, -R0.H0_H0 ;  /* 0x200000ffffed8231 */ /* 0x000fc60000340900 */
[----:B------:R-:W-:Y:S04]  /*18d70*/  ST.E.U16 [R30.64+-0xd0], R22 ;  /* 0xffff30161e007985 */ /* 0x000fe8000c101504 */
[----:B------:R-:W-:Y:S04]  /*18d80*/  ST.E.U16 [R30.64+-0xce], R19 ;  /* 0xffff32131e007985 */ /* 0x000fe8000c101504 */
[----:B------:R1:W-:Y:S04]  /*18d90*/  ST.E.U16 [R28.64+-0xd0], R18 ;  /* 0xffff30121c007985 */ /* 0x0003e8000c101504 */
[----:B------:R-:W-:Y:S04]  /*18da0*/  ST.E.U16 [R28.64+-0xce], R17 ;  /* 0xffff32111c007985 */ /* 0x000fe8000c101504 */
[----:B------:R-:W-:Y:S04]  /*18db0*/  ST.E.U16 [R34.64+-0xc0], R110 ;  /* 0xffff406e22007985 */ /* 0x000fe8000c101504 */
[----:B------:R-:W-:Y:S04]  /*18dc0*/  ST.E.U16 [R34.64+-0xbe], R107 ;  /* 0xffff426b22007985 */ /* 0x000fe8000c101504 */
[----:B------:R-:W-:Y:S04]  /*18dd0*/  ST.E.U16 [R32.64+-0xc0], R105 ;  /* 0xffff406920007985 */ /* 0x000fe8000c101504 */
[----:B------:R-:W-:Y:S04]  /*18de0*/  ST.E.U16 [R32.64+-0xbe], R106 ;  /* 0xffff426a20007985 */ /* 0x000fe8000c101504 */
[----:B------:R-:W-:Y:S04]  /*18df0*/  ST.E.U16 [R30.64+-0xc0], R16 ;  /* 0xffff40101e007985 */ /* 0x000fe8000c101504 */
[----:B------:R-:W-:Y:S01]  /*18e00*/  ST.E.U16 [R30.64+-0xbe], R15 ;  /* 0xffff420f1e007985 */ /* 0x000fe2000c101504 */
[----:B------:R-:W-:-:S03]  /*18e10*/  @!P0 PRMT R0, R237, 0x5410, RZ ;  /* 0x00005410ed008816 */ /* 0x000fc600000000ff */
        /* <DEDUP_REMOVED lines=16> */
[----:B------:R1:W-:Y:S04]  /*18f20*/  ST.E.U16 [R28.64+-0xa0], R2 ;  /* 0xffff60021c007985 */ /* 0x0003e8000c101504 */
[----:B------:R1:W-:Y:S04]  /*18f30*/  ST.E.U16 [R28.64+-0x9e], R0 ;  /* 0xffff62001c007985 */ /* 0x0003e8000c101504 */
[----:B------:R-:W-:Y:S04]  /*18f40*/  ST.E.U16 [R34.64+-0x90], R68 ;  /* 0xffff704422007985 */ /* 0x000fe8000c101504 */
[----:B------:R-:W-:Y:S04]  /*18f50*/  ST.E.U16 [R34.64+-0x8e], R67 ;  /* 0xffff724322007985 */ /* 0x000fe8000c101504 */
[----:B------:R-:W-:Y:S04]  /*18f60*/  ST.E.U16 [R32.64+-0x90], R66 ;  /* 0xffff704220007985 */ /* 0x000fe8000c101504 */
[----:B------:R-:W-:Y:S01]  /*18f70*/  ST.E.U16 [R32.64+-0x8e], R61 ;  /* 0xffff723d20007985 */ /* 0x000fe2000c101504 */
[----:B----4-:R-:W-:-:S05]  /*18f80*/  IMAD.WIDE.U32 R232, R90, -0x326172a9, RZ ;  /* 0xcd9e8d575ae87825 */ /* 0x010fca00078e00ff */
[----:B------:R-:W-:Y:S02]  /*18f90*/  LOP3.LUT R5, R145, R192, R232, 0x96, !PT ;  /* 0x000000c091057212 */ /* 0x000fe400078e96e8 */
[----:B-1----:R-:W-:-:S03]  /*18fa0*/  LOP3.LUT R27, R89, R233, RZ, 0x3c, !PT ;  /* 0x000000e9591b7212 */ /* 0x002fc600078e3cff */
[----:B--2---:R-:W-:-:S04]  /*18fb0*/  IMAD.WIDE.U32 R36, R5, -0x2daee0ad, RZ ;  /* 0xd2511f5305247825 */ /* 0x004fc800078e00ff */
[----:B------:R-:W-:Y:S01]  /*18fc0*/  IMAD.WIDE.U32 R58, R27, -0x2daee0ad, RZ ;  /* 0xd2511f531b3a7825 */ /* 0x000fe200078e00ff */
[----:B------:R-:W-:-:S04]  /*18fd0*/  LOP3.LUT R36, R21, R189, R36, 0x96, !PT ;  /* 0x000000bd15247212 */ /* 0x000fc800078e9624 */
[----:B------:R-:W-:Y:S02]  /*18fe0*/  LOP3.LUT R5, R37, R238, R58, 0x96, !PT ;  /* 0x000000ee25057212 */ /* 0x000fe400078e963a */
[----:B------:R-:W-:Y:S01]  /*18ff0*/  LOP3.LUT R21, R59, R88, R182, 0x96, !PT ;  /* 0x000000583b157212 */ /* 0x000fe200078e96b6 */
[----:B------:R-:W-:-:S04]  /*19000*/  IMAD.WIDE.U32 R48, R36, -0x326172a9, RZ ;  /* 0xcd9e8d5724307825 */ /* 0x000fc800078e00ff */
[----:B------:R-:W-:-:S04]  /*19010*/  IMAD.WIDE.U32 R52, R21, -0x326172a9, RZ ;  /* 0xcd9e8d5715347825 */ /* 0x000fc800078e00ff */
[----:B---3--:R-:W-:-:S05]  /*19020*/  IMAD.WIDE.U32 R26, R5, -0x326172a9, RZ ;  /* 0xcd9e8d57051a7825 */ /* 0x008fca00078e00ff */
[----:B------:R-:W-:Y:S02]  /*19030*/  LOP3.LUT R21, R27, R236, R52, 0x96, !PT ;  /* 0x000000ec1b157212 */ /* 0x000fe400078e9634 */
[----:B------:R-:W-:-:S03]  /*19040*/  LOP3.LUT R5, R49, R235, R26, 0x96, !PT ;  /* 0x000000eb31057212 */ /* 0x000fc600078e961a */
[----:B------:R-:W-:-:S04]  /*19050*/  IMAD.WIDE.U32 R24, R21, -0x2daee0ad, RZ ;  /* 0xd2511f5315187825 */ /* 0x000fc800078e00ff */
[----:B------:R-:W-:Y:S01]  /*19060*/  IMAD.WIDE.U32 R50, R5, -0x2daee0ad, RZ ;  /* 0xd2511f5305327825 */ /* 0x000fe200078e00ff */
[----:B------:R-:W-:Y:S01]  /*19070*/  ST.E.U16 [R30.64+-0x90], R8 ;  /* 0xffff70081e007985 */ /* 0x000fe2000c101504 */
[----:B------:R-:W-:-:S03]  /*19080*/  LOP3.LUT R20, R25, R234, R20, 0x96, !PT ;  /* 0x000000ea19147212 */ /* 0x000fc600078e9614 */
[----:B------:R1:W-:Y:S01]  /*19090*/  ST.E.U16 [R30.64+-0x8e], R7 ;  /* 0xffff72071e007985 */ /* 0x0003e2000c101504 */
[----:B------:R-:W-:-:S03]  /*190a0*/  LOP3.LUT R5, R51, R231, R24, 0x96, !PT ;  /* 0x000000e733057212 */ /* 0x000fc600078e9618 */
[----:B------:R-:W-:Y:S04]  /*190b0*/  ST.E.U16 [R28.64+-0x90], R43 ;  /* 0xffff702b1c007985 */ /* 0x000fe8000c101504 */
[----:B------:R2:W-:Y:S04]  /*190c0*/  ST.E.U16 [R28.64+-0x8e], R6 ;  /* 0xffff72061c007985 */ /* 0x0005e8000c101504 */
[----:B------:R-:W3:Y:S01]  /*190d0*/  LDSM.16.MT88.4 R24, [R188+0xa000] ;  /* 0x00a00000bc18783b */ /* 0x000ee20000004200 */
[----:B------:R-:W-:-:S03]  /*190e0*/  IMAD.WIDE.U32 R18, R20, -0x326172a9, RZ ;  /* 0xcd9e8d5714127825 */ /* 0x000fc600078e00ff */
[----:B------:R-:W4:Y:S01]  /*190f0*/  LDSM.16.MT88.4 R44, [R188+0x9000] ;  /* 0x00900000bc2c783b */ /* 0x000f220000004200 */
[----:B------:R-:W-:-:S03]  /*19100*/  IMAD.WIDE.U32 R2, R5, -0x326172a9, RZ ;  /* 0xcd9e8d5705027825 */ /* 0x000fc600078e00ff */
[----:B------:R-:W-:Y:S02]  /*19110*/  LDSM.16.MT88.4 R36, [R190+0x9000] ;  /* 0x00900000be24783b */ /* 0x000fe40000004200 */
[----:B------:R-:W-:Y:S02]  /*19120*/  LOP3.LUT R0, R3, R248, R18, 0x96, !PT ;  /* 0x000000f803007212 */ /* 0x000fe400078e9612 */
[C---:B------:R-:W-:Y:S01]  /*19130*/  LOP3.LUT R3, R2.reuse, 0xffff, RZ, 0xc0, !PT ;  /* 0x0000ffff02037812 */ /* 0x040fe200078ec0ff */
[----:B------:R-:W-:Y:S01]  /*19140*/  IMAD.MOV.U32 R223, RZ, RZ, R242 ;  /* 0x000000ffffdf7224 */ /* 0x000fe200078e00f2 */
[----:B------:R-:W-:Y:S01]  /*19150*/  SHF.R.U32.HI R4, RZ, 0x10, R2 ;  /* 0x00000010ff047819 */ /* 0x000fe20000011602 */
[----:B-1----:R-:W-:Y:S01]  /*19160*/  IMAD.MOV.U32 R30, RZ, RZ, R101 ;  /* 0x000000ffff1e7224 */ /* 0x002fe200078e0065 */
[----:B------:R-:W-:Y:S01]  /*19170*/  LOP3.LUT R10, R2, 0xff, RZ, 0xc0, !PT ;  /* 0x000000ff020a7812 */ /* 0x000fe200078ec0ff */
[----:B------:R-:W-:Y:S01]  /*19180*/  IMAD.MOV.U32 R31, RZ, RZ, R198 ;  /* 0x000000ffff1f7224 */ /* 0x000fe200078e00c6 */
[----:B------:R-:W-:Y:S01]  /*19190*/  SHF.R.U32.HI R9, RZ, 0x18, R2 ;  /* 0x00000018ff097819 */ /* 0x000fe20000011602 */
[----:B------:R-:W-:Y:S01]  /*191a0*/  IMAD.MOV.U32 R224, RZ, RZ, R227 ;  /* 0x000000ffffe07224 */ /* 0x000fe200078e00e3 */
[----:B------:R-:W-:Y:S01]  /*191b0*/  LOP3.LUT R2, R0, 0xffff, RZ, 0xc0, !PT ;  /* 0x0000ffff00027812 */ /* 0x000fe200078ec0ff */
[----:B------:R-:W-:Y:S01]  /*191c0*/  IMAD.MOV.U32 R225, RZ, RZ, R226 ;  /* 0x000000ffffe17224 */ /* 0x000fe200078e00e2 */
[----:B------:R-:W1:Y:S01]  /*191d0*/  LDSM.16.MT88.4 R20, [R190+0xa000] ;  /* 0x00a00000be14783b */ /* 0x000e620000004200 */
[----:B--2---:R-:W-:-:S02]  /*191e0*/  SHF.R.U32.HI R6, RZ, 0x8, R3 ;  /* 0x00000008ff067819 */ /* 0x004fc40000011603 */
[----:B------:R-:W-:Y:S01]  /*191f0*/  SHF.R.U32.HI R3, RZ, 0x10, R0 ;  /* 0x00000010ff037819 */ /* 0x000fe20000011600 */
[----:B------:R-:W2:Y:S01]  /*19200*/  LDL.LU R29, [R1+0xc4] ;  /* 0x0000c400011d7983 */ /* 0x000ea20000300800 */
[----:B------:R-:W-:Y:S02]  /*19210*/  LOP3.LUT R5, R4, 0xff, RZ, 0xc0, !PT ;  /* 0x000000ff04057812 */ /* 0x000fe400078ec0ff */
[----:B------:R-:W-:Y:S01]  /*19220*/  SHF.R.U32.HI R4, RZ, 0x8, R2 ;  /* 0x00000008ff047819 */ /* 0x000fe20000011602 */
[----:B------:R1:W5:Y:S01]  /*19230*/  LDL.LU R101, [R1+0x268] ;  /* 0x0002680001657983 */ /* 0x0003620000300800 */
[----:B------:R-:W-:Y:S02]  /*19240*/  LOP3.LUT R8, R0, 0xff, RZ, 0xc0, !PT ;  /* 0x000000ff00087812 */ /* 0x000fe400078ec0ff */
[----:B------:R-:W-:Y:S01]  /*19250*/  SHF.R.U32.HI R7, RZ, 0x18, R0 ;  /* 0x00000018ff077819 */ /* 0x000fe20000011600 */
[----:B------:R-:W2:Y:S01]  /*19260*/  LDL.LU R198, [R1+0x264] ;  /* 0x0002640001c67983 */ /* 0x000ea20000300800 */
[----:B------:R-:W-:-:S02]  /*19270*/  LOP3.LUT R2, R3, 0xff, RZ, 0xc0, !PT ;  /* 0x000000ff03027812 */ /* 0x000fc400078ec0ff */
[----:B------:R-:W-:Y:S01]  /*19280*/  PRMT R242, R194, 0x7054, R194 ;  /* 0x00007054c2f27816 */ /* 0x000fe200000000c2 */
[----:B------:R-:W-:Y:S01]  /*19290*/  IMAD.MOV.U32 R28, RZ, RZ, R200 ;  /* 0x000000ffff1c7224 */ /* 0x000fe200078e00c8 */
[----:B------:R-:W-:Y:S01]  /*192a0*/  PRMT R3, R5, 0x5410, R9 ;  /* 0x0000541005037816 */ /* 0x000fe20000000009 */
[----:B------:R-:W-:Y:S01]  /*192b0*/  IMAD.MOV.U32 R203, RZ, RZ, R108 ;  /* 0x000000ffffcb7224 */ /* 0x000fe200078e006c */
[----:B------:R-:W-:Y:S01]  /*192c0*/  PRMT R0, R10, 0x5410, R6 ;  /* 0x000054100a007816 */ /* 0x000fe20000000006 */
[----:B------:R-:W-:Y:S01]  /*192d0*/  IMAD.MOV.U32 R66, RZ, RZ, R206 ;  /* 0x000000ffff427224 */ /* 0x000fe200078e00ce */
[----:B------:R-:W-:Y:S01]  /*192e0*/  PRMT R4, R8, 0x5410, R4 ;  /* 0x0000541008047816 */ /* 0x000fe20000000004 */
[----:B------:R-:W-:Y:S01]  /*192f0*/  LDSM.16.MT88.4 R12, [R188+0xb000] ;  /* 0x00b00000bc0c783b */ /* 0x000fe20000004200 */
[----:B------:R-:W-:Y:S01]  /*19300*/  PRMT R5, R2, 0x5410, R7 ;  /* 0x0000541002057816 */ /* 0x000fe20000000007 */
[--C-:B------:R-:W-:Y:S02]  /*19310*/  HSET2.LE.AND R2, R3, R242.reuse, PT ;  /* 0x000000f203027233 */ /* 0x100fe40003803000 */
[--C-:B------:R-:W-:Y:S01]  /*19320*/  HSET2.LE.AND R0, R0, R242.reuse, PT ;  /* 0x000000f200007233 */ /* 0x100fe20003803000 */
[----:B------:R-:W1:Y:S01]  /*19330*/  LDSM.16.MT88.4 R40, [R190+0xb000] ;  /* 0x00b00000be28783b */ /* 0x000e620000004200 */
[----:B------:R-:W-:-:S02]  /*19340*/  HSET2.LE.AND R3, R4, R242, PT ;  /* 0x000000f204037233 */ /* 0x000fc40003803000 */
[----:B------:R-:W-:Y:S01]  /*19350*/  HSET2.LE.AND R5, R5, R242, PT ;  /* 0x000000f205057233 */ /* 0x000fe20003803000 */
[----:B------:R-:W-:Y:S02]  /*19360*/  LOP3.LUT R6, R71, R0, RZ, 0xc0, !PT ;  /* 0x0000000047067212 */ /* 0x000fe400078ec0ff */
[----:B------:R-:W-:Y:S02]  /*19370*/  LOP3.LUT R7, R70, R2, RZ, 0xc0, !PT ;  /* 0x0000000246077212 */ /* 0x000fe400078ec0ff */
[----:B------:R-:W-:Y:S02]  /*19380*/  LOP3.LUT R4, R73, R3, RZ, 0xc0, !PT ;  /* 0x0000000349047212 */ /* 0x000fe400078ec0ff */
[----:B------:R-:W-:Y:S01]  /*19390*/  LOP3.LUT R5, R72, R5, RZ, 0xc0, !PT ;  /* 0x0000000548057212 */ /* 0x000fe200078ec0ff */
[----:B------:R-:W-:-:S06]  /*193a0*/  IMAD.MOV.U32 R226, RZ, RZ, R202 ;  /* 0x000000ffffe27224 */ /* 0x000fcc00078e00ca */
[----:B---3--:R-:W-:Y:S01]  /*193b0*/  HMMA.16816.F32.BF16 R92, R4, R26, R148 ;  /* 0x0000001a045c723c */ /* 0x008fe20000041894 */
[----:B------:R-:W3:Y:S01]  /*193c0*/  LDL.LU R148, [R1+0xb0] ;  /* 0x0000b00001947983 */ /* 0x000ee20000300800 */
[----:B------:R-:W-:-:S03]  /*193d0*/  IMAD.MOV.U32 R227, RZ, RZ, R201 ;  /* 0x000000ffffe37224 */ /* 0x000fc600078e00c9 */
[----:B------:R-:W3:Y:S02]  /*193e0*/  LDL.LU R149, [R1+0xb4] ;  /* 0x0000b40001957983 */ /* 0x000ee40000300800 */
[----:B------:R-:W-:Y:S02]  /*193f0*/  IMAD.MOV.U32 R150, RZ, RZ, R218 ;  /* 0x000000ffff967224 */ /* 0x000fe400078e00da */
[----:B------:R-:W2:Y:S01]  /*19400*/  LDL.LU R218, [R1+0x260] ;  /* 0x0002600001da7983 */ /* 0x000ea20000300800 */
[----:B------:R-:W-:-:S03]  /*19410*/  IMAD.MOV.U32 R151, RZ, RZ, R212 ;  /* 0x000000ffff977224 */ /* 0x000fc600078e00d4 */
[----:B------:R-:W2:Y:S01]  /*19420*/  LDL.LU R212, [R1+0x25c] ;  /* 0x00025c0001d47983 */ /* 0x000ea20000300800 */
[----:B------:R-:W-:-:S03]  /*19430*/  IMAD.MOV.U32 R202, RZ, RZ, R204 ;  /* 0x000000ffffca7224 */ /* 0x000fc600078e00cc */
[----:B------:R-:W2:Y:S04]  /*19440*/  LDL.LU R200, [R1+0xa0] ;  /* 0x0000a00001c87983 */ /* 0x000ea80000300800 */
[----:B------:R-:W2:Y:S04]  /*19450*/  LDL.LU R201, [R1+0xa4] ;  /* 0x0000a40001c97983 */ /* 0x000ea80000300800 */
[----:B------:R-:W2:Y:S04]  /*19460*/  LDL.LU R204, [R1+0x258] ;  /* 0x0002580001cc7983 */ /* 0x000ea80000300800 */
[----:B------:R-:W2:Y:S01]  /*19470*/  LDL.LU R108, [R1+0x254] ;  /* 0x00025400016c7983 */ /* 0x000ea20000300800 */
[----:B------:R-:W-:Y:S01]  /*19480*/  LOP3.LUT R0, R99, R235, R62, 0x96, !PT ;  /* 0x000000eb63007212 */ /* 0x000fe200078e963e */
[----:B------:R-:W-:Y:S01]  /*19490*/  IMAD.MOV.U32 R62, RZ, RZ, R103 ;  /* 0x000000ffff3e7224 */ /* 0x000fe200078e0067 */
[----:B------:R-:W-:Y:S01]  /*194a0*/  LOP3.LUT R2, R63, R236, R214, 0x96, !PT ;  /* 0x000000ec3f027212 */ /* 0x000fe200078e96d6 */
[----:B------:R-:W3:Y:S01]  /*194b0*/  LDL.LU R60, [R1+0x90] ;  /* 0x00009000013c7983 */ /* 0x000ee20000300800 */
[----:B------:R-:W-:-:S03]  /*194c0*/  IMAD.MOV.U32 R63, RZ, RZ, R210 ;  /* 0x000000ffff3f7224 */ /* 0x000fc600078e00d2 */
[----:B------:R-:W3:Y:S04]  /*194d0*/  LDL.LU R61, [R1+0x94] ;  /* 0x00009400013d7983 */ /* 0x000ee80000300800 */
[----:B------:R-:W3:Y:S04]  /*194e0*/  LDL.LU R103, [R1+0x250] ;  /* 0x0002500001677983 */ /* 0x000ee80000300800 */
[----:B------:R-:W3:Y:S04]  /*194f0*/  LDL.LU R210, [R1+0x24c] ;  /* 0x00024c0001d27983 */ /* 0x000ee80000300800 */
[----:B------:R-:W3:Y:S01]  /*19500*/  LDL.LU R64, [R1+0x70] ;  /* 0x0000700001407983 */ /* 0x000ee20000300800 */
[----:B------:R-:W-:-:S02]  /*19510*/  IMAD R2, R2, -0x2daee0ad, RZ ;  /* 0xd2511f5302027824 */ /* 0x000fc400078e02ff */
[----:B------:R-:W-:-:S05]  /*19520*/  IMAD.WIDE.U32 R32, R0, -0x2daee0ad, RZ ;  /* 0xd2511f5300207825 */ /* 0x000fca00078e00ff */
[----:B------:R-:W-:-:S05]  /*19530*/  LOP3.LUT R2, R33, R231, R2, 0x96, !PT ;  /* 0x000000e721027212 */ /* 0x000fca00078e9602 */
[----:B------:R-:W-:-:S05]  /*19540*/  IMAD.WIDE.U32 R2, R2, -0x326172a9, RZ ;  /* 0xcd9e8d5702027825 */ /* 0x000fca00078e00ff */
[----:B------:R-:W-:Y:S02]  /*19550*/  LOP3.LUT R0, R3, R248, R82, 0x96, !PT ;  /* 0x000000f803007212 */ /* 0x000fe400078e9652 */
[----:B------:R-:W-:Y:S02]  /*19560*/  LOP3.LUT R3, R2, 0xffff, RZ, 0xc0, !PT ;  /* 0x0000ffff02037812 */ /* 0x000fe400078ec0ff */
[C---:B------:R-:W-:Y:S02]  /*19570*/  LOP3.LUT R8, R0.reuse, 0xffff, RZ, 0xc0, !PT ;  /* 0x0000ffff00087812 */ /* 0x040fe400078ec0ff */
[----:B------:R-:W-:Y:S02]  /*19580*/  SHF.R.U32.HI R9, RZ, 0x10, R0 ;  /* 0x00000010ff097819 */ /* 0x000fe40000011600 */
[----:B------:R-:W-:Y:S01]  /*19590*/  LOP3.LUT R18, R0, 0xff, RZ, 0xc0, !PT ;  /* 0x000000ff00127812 */ /* 0x000fe200078ec0ff */
[----:B--2---:R-:W-:Y:S02]  /*195a0*/  IMAD.MOV.U32 R65, RZ, RZ, R108 ;  /* 0x000000ffff417224 */ /* 0x004fe400078e006c */
[----:B------:R-:W2:Y:S04]  /*195b0*/  LDL.LU R108, [R1+0x248] ;  /* 0x00024800016c7983 */ /* 0x000ea80000300800 */
[----:B------:R-:W2:Y:S01]  /*195c0*/  LDL.LU R206, [R1+0x244] ;  /* 0x0002440001ce7983 */ /* 0x000ea20000300800 */
        /* <DEDUP_REMOVED lines=8> */
[----:B------:R-:W-:-:S03]  /*19650*/  PRMT R9, R10, 0x5410, R0 ;  /* 0x000054100a097816 */ /* 0x000fc60000000000 */
[--C-:B------:R-:W-:Y:S01]  /*19660*/  HSET2.LE.AND R2, R2, R242.reuse, PT ;  /* 0x000000f202027233 */ /* 0x100fe20003803000 */
[----:B------:R-:W-:Y:S01]  /*19670*/  PRMT R0, R18, 0x5410, R3 ;  /* 0x0000541012007816 */ /* 0x000fe20000000003 */
[--C-:B------:R-:W-:Y:S01]  /*19680*/  HSET2.LE.AND R3, R9, R242.reuse, PT ;  /* 0x000000f209037233 */ /* 0x100fe20003803000 */
[----:B------:R-:W-:Y:S02]  /*19690*/  LOP3.LUT R11, R11, 0xff, RZ, 0xc0, !PT ;  /* 0x000000ff0b0b7812 */ /* 0x000fe400078ec0ff */
[----:B------:R-:W-:Y:S02]  /*196a0*/  LOP3.LUT R9, R171, R2, RZ, 0xc0, !PT ;  /* 0x00000002ab097212 */ /* 0x000fe400078ec0ff */
[----:B------:R-:W-:Y:S01]  /*196b0*/  LOP3.LUT R2, R19, R249, R48, 0x96, !PT ;  /* 0x000000f913027212 */ /* 0x000fe200078e9630 */
[--C-:B------:R-:W-:Y:S01]  /*196c0*/  HSET2.LE.AND R0, R0, R242.reuse, PT ;  /* 0x000000f200007233 */ /* 0x100fe20003803000 */
[----:B------:R-:W-:Y:S02]  /*196d0*/  PRMT R11, R11, 0x5410, R16 ;  /* 0x000054100b0b7816 */ /* 0x000fe40000000010 */
[----:B------:R-:W-:Y:S01]  /*196e0*/  LOP3.LUT R10, R146, R3, RZ, 0xc0, !PT ;  /* 0x00000003920a7212 */ /* 0x000fe200078ec0ff */
[----:B------:R-:W-:Y:S01]  /*196f0*/  IMAD.WIDE.U32 R2, R2, -0x2daee0ad, RZ ;  /* 0xd2511f5302027825 */ /* 0x000fe200078e00ff */
[----:B------:R-:W-:Y:S01]  /*19700*/  LOP3.LUT R8, R174, R0, RZ, 0xc0, !PT ;  /* 0x00000000ae087212 */ /* 0x000fe200078ec0ff */
[----:B------:R-:W-:Y:S01]  /*19710*/  HSET2.LE.AND R11, R11, R242, PT ;  /* 0x000000f20b0b7233 */ /* 0x000fe20003803000 */
[C---:B----4-:R-:W-:Y:S08]  /*19720*/  HMMA.16816.F32.BF16 R104, R4.reuse, R46, R136 ;  /* 0x0000002e0468723c */ /* 0x050ff00000041888 */
[----:B------:R-:W-:Y:S01]  /*19730*/  HMMA.16816.F32.BF16 R112, R4, R44, R140 ;  /* 0x0000002c0470723c */ /* 0x000fe2000004188c */
[----:B------:R-:W-:-:S07]  /*19740*/  LOP3.LUT R0, R3, R252, R50, 0x96, !PT ;  /* 0x000000fc03007212 */ /* 0x000fce00078e9632 */
[----:B------:R-:W-:Y:S01]  /*19750*/  HMMA.16816.F32.BF16 R120, R4, R24, R124 ;  /* 0x000000180478723c */ /* 0x000fe2000004187c */
[----:B------:R-:W-:-:S07]  /*19760*/  LOP3.LUT R11, R147, R11, RZ, 0xc0, !PT ;  /* 0x0000000b930b7212 */ /* 0x000fce00078ec0ff */
[C---:B-1----:R-:W-:Y:S08]  /*19770*/  HMMA.16816.F32.BF16 R88, R4.reuse, R20, R116 ;  /* 0x000000140458723c */ /* 0x042ff00000041874 */
[C---:B------:R-:W-:Y:S01]  /*19780*/  HMMA.16816.F32.BF16 R84, R4.reuse, R42, R164 ;  /* 0x0000002a0454723c */ /* 0x040fe200000418a4 */
[----:B------:R-:W-:Y:S01]  /*19790*/  IMAD.MOV.U32 R220, RZ, RZ, R75 ;  /* 0x000000ffffdc7224 */ /* 0x000fe200078e004b */
[----:B------:R-:W1:Y:S06]  /*197a0*/  LDSM.16.MT88.4 R16, [R190+0x9400] ;  /* 0x00940000be10783b */ /* 0x000e6c0000004200 */
[C---:B------:R-:W-:Y:S01]  /*197b0*/  HMMA.16816.F32.BF16 R136, R4.reuse, R36, R132 ;  /* 0x000000240488723c */ /* 0x040fe20000041884 */
[----:B------:R-:W-:Y:S01]  /*197c0*/  LOP3.LUT R3, R2, 0xffff, RZ, 0xc0, !PT ;  /* 0x0000ffff02037812 */ /* 0x000fe200078ec0ff */
[----:B------:R-:W-:Y:S01]  /*197d0*/  IMAD.MOV.U32 R221, RZ, RZ, R74 ;  /* 0x000000ffffdd7224 */ /* 0x000fe200078e004a */
[----:B------:R-:W-:Y:S05]  /*197e0*/  LDSM.16.MT88.4 R48, [R190+0xb400] ;  /* 0x00b40000be30783b */ /* 0x000fea0000004200 */
[C---:B------:R-:W-:Y:S08]  /*197f0*/  HMMA.16816.F32.BF16 R132, R4.reuse, R38, R128 ;  /* 0x000000260484723c */ /* 0x040ff00000041880 */
[C---:B------:R-:W-:Y:S08]  /*19800*/  HMMA.16816.F32.BF16 R116, R4.reuse, R22, R152 ;  /* 0x000000160474723c */ /* 0x040ff00000041898 */
[C---:B------:R-:W-:Y:S08]  /*19810*/  HMMA.16816.F32.BF16 R128, R4.reuse, R12, R156 ;  /* 0x0000000c0480723c */ /* 0x040ff0000004189c */
[C---:B------:R-:W-:Y:S08]  /*19820*/  HMMA.16816.F32.BF16 R140, R4.reuse, R14, R76 ;  /* 0x0000000e048c723c */ /* 0x040ff0000004184c */
[----:B------:R-:W-:Y:S07]  /*19830*/  HMMA.16816.F32.BF16 R124, R4, R40, R160 ;  /* 0x00000028047c723c */ /* 0x000fee00000418a0 */
[----:B------:R-:W-:-:S02]  /*19840*/  LOP3.LUT R4, R0, 0xffff, RZ, 0xc0, !PT ;  /* 0x0000ffff00047812 */ /* 0x000fc400078ec0ff */
[--C-:B------:R-:W-:Y:S02]  /*19850*/  SHF.R.U32.HI R5, RZ, 0x10, R0.reuse ;  /* 0x00000010ff057819 */ /* 0x100fe40000011600 */
[----:B------:R-:W-:Y:S02]  /*19860*/  LOP3.LUT R7, R0, 0xff, RZ, 0xc0, !PT ;  /* 0x000000ff00077812 */ /* 0x000fe400078ec0ff */
[----:B------:R-:W-:Y:S02]  /*19870*/  SHF.R.U32.HI R6, RZ, 0x18, R0 ;  /* 0x00000018ff067819 */ /* 0x000fe40000011600 */
[----:B------:R-:W-:Y:S02]  /*19880*/  SHF.R.U32.HI R0, RZ, 0x8, R4 ;  /* 0x00000008ff007819 */ /* 0x000fe40000011604 */
[----:B------:R-:W-:Y:S01]  /*19890*/  LOP3.LUT R4, R5, 0xff, RZ, 0xc0, !PT ;  /* 0x000000ff05047812 */ /* 0x000fe200078ec0ff */
[----:B------:R-:W-:Y:S01]  /*198a0*/  HMMA.16816.F32.BF16 R152, R8, R12, R184 ;  /* 0x0000000c0898723c */ /* 0x000fe200000418b8 */
[----:B------:R-:W-:-:S02]  /*198b0*/  SHF.R.U32.HI R5, RZ, 0x18, R2 ;  /* 0x00000018ff057819 */ /* 0x000fc40000011602 */
[----:B------:R-:W-:-:S04]  /*198c0*/  SHF.R.U32.HI R3, RZ, 0x8, R3 ;  /* 0x00000008ff037819 */ /* 0x000fc80000011603 */
[----:B------:R-:W-:Y:S02]  /*198d0*/  LOP3.LUT R12, R2, 0xff, RZ, 0xc0, !PT ;  /* 0x000000ff020c7812 */ /* 0x000fe400078ec0ff */
[----:B------:R-:W-:Y:S02]  /*198e0*/  SHF.R.U32.HI R13, RZ, 0x10, R2 ;  /* 0x00000010ff0d7819 */ /* 0x000fe40000011602 */
[----:B------:R-:W-:Y:S02]  /*198f0*/  PRMT R2, R4, 0x5410, R6 ;  /* 0x0000541004027816 */ /* 0x000fe40000000006 */
[----:B------:R-:W-:Y:S02]  /*19900*/  PRMT R0, R7, 0x5410, R0 ;  /* 0x0000541007007816 */ /* 0x000fe40000000000 */
[----:B------:R-:W-:Y:S01]  /*19910*/  PRMT R3, R12, 0x5410, R3 ;  /* 0x000054100c037816 */ /* 0x000fe20000000003 */
[----:B------:R-:W-:Y:S01]  /*19920*/  HSET2.LE.AND R2, R2, R242, PT ;  /* 0x000000f202027233 */ /* 0x000fe20003803000 */
[----:B------:R-:W-:Y:S01]  /*19930*/  LOP3.LUT R7, R13, 0xff, RZ, 0xc0, !PT ;  /* 0x000000ff0d077812 */ /* 0x000fe200078ec0ff */
[----:B---3--:R-:W-:-:S02]  /*19940*/  IMAD.MOV.U32 R68, RZ, RZ, R103 ;  /* 0x000000ffff447224 */ /* 0x008fc400078e0067 */
[----:B------:R-:W-:Y:S01]  /*19950*/  IMAD.MOV.U32 R69, RZ, RZ, R210 ;  /* 0x000000ffff457224 */ /* 0x000fe200078e00d2 */
[----:B------:R-:W-:Y:S01]  /*19960*/  PRMT R7, R7, 0x5410, R5 ;  /* 0x0000541007077816 */ /* 0x000fe20000000005 */
[----:B------:R-:W-:Y:S02]  /*19970*/  IMAD.MOV.U32 R70, RZ, RZ, R205 ;  /* 0x000000ffff467224 */ /* 0x000fe400078e00cd */
[----:B------:R-:W-:Y:S02]  /*19980*/  IMAD.MOV.U32 R71, RZ, RZ, R211 ;  /* 0x000000ffff477224 */ /* 0x000fe400078e00d3 */
[----:B------:R-:W-:Y:S02]  /*19990*/  IMAD.MOV.U32 R74, RZ, RZ, R109 ;  /* 0x000000ffff4a7224 */ /* 0x000fe400078e006d */
[----:B------:R-:W-:Y:S01]  /*199a0*/  IMAD.MOV.U32 R75, RZ, RZ, R209 ;  /* 0x000000ffff4b7224 */ /* 0x000fe200078e00d1 */
[--C-:B------:R-:W-:Y:S01]  /*199b0*/  HSET2.LE.AND R3, R3, R242.reuse, PT ;  /* 0x000000f203037233 */ /* 0x100fe20003803000 */
[----:B------:R-:W-:Y:S01]  /*199c0*/  IMAD.MOV.U32 R67, RZ, RZ, R102 ;  /* 0x000000ffff437224 */ /* 0x000fe200078e0066 */
[----:B------:R-:W-:Y:S01]  /*199d0*/  LOP3.LUT R5, R169, R2, RZ, 0xc0, !PT ;  /* 0x00000002a9057212 */ /* 0x000fe200078ec0ff */
[----:B------:R-:W-:Y:S01]  /*199e0*/  HMMA.16816.F32.BF16 R68, R8, R46, R68 ;  /* 0x0000002e0844723c */ /* 0x000fe20000041844 */
[----:B------:R-:W-:Y:S01]  /*199f0*/  LOP3.LUT R2, R83, R249, R98, 0x96, !PT ;  /* 0x000000f953027212 */ /* 0x000fe200078e9662 */
[----:B------:R-:W-:Y:S01]  /*19a00*/  HSET2.LE.AND R0, R0, R242, PT ;  /* 0x000000f200007233 */ /* 0x000fe20003803000 */
[----:B------:R-:W-:Y:S01]  /*19a10*/  LOP3.LUT R6, R168, R3, RZ, 0xc0, !PT ;  /* 0x00000003a8067212 */ /* 0x000fe200078ec0ff */
[----:B------:R-:W-:-:S02]  /*19a20*/  IMAD.MOV.U32 R184, RZ, RZ, R218 ;  /* 0x000000ffffb87224 */ /* 0x000fc400078e00da */
[----:B------:R-:W-:Y:S02]  /*19a30*/  IMAD.MOV.U32 R185, RZ, RZ, R198 ;  /* 0x000000ffffb97224 */ /* 0x000fe400078e00c6 */
[----:B------:R-:W-:Y:S01]  /*19a40*/  HMMA.16816.F32.BF16 R76, R8, R26, R148 ;  /* 0x0000001a084c723c */ /* 0x000fe20000041894 */
[----:B------:R-:W-:Y:S01]  /*19a50*/  IMAD.WIDE.U32 R2, R2, -0x2daee0ad, RZ ;  /* 0xd2511f5302027825 */ /* 0x000fe200078e00ff */
[----:B------:R-:W-:-:S03]  /*19a60*/  LOP3.LUT R4, R170, R0, RZ, 0xc0, !PT ;  /* 0x00000000aa047212 */ /* 0x000fc600078ec0ff */
[----:B------:R-:W-:Y:S02]  /*19a70*/  IMAD.MOV.U32 R186, RZ, RZ, R195 ;  /* 0x000000ffffba7224 */ /* 0x000fe400078e00c3 */
[----:B------:R-:W-:Y:S01]  /*19a80*/  IMAD.MOV.U32 R187, RZ, RZ, R193 ;  /* 0x000000ffffbb7224 */ /* 0x000fe200078e00c1 */
[----:B------:R-:W-:Y:S01]  /*19a90*/  HMMA.16816.F32.BF16 R64, R8, R36, R64 ;  /* 0x000000240840723c */ /* 0x000fe20000041840 */
[----:B------:R-:W-:-:S07]  /*19aa0*/  LOP3.LUT R0, R3, R252, R32, 0x96, !PT ;  /* 0x000000fc03007212 */ /* 0x000fce00078e9620 */
[C---:B------:R-:W-:Y:S01]  /*19ab0*/  HMMA.16816.F32.BF16 R60, R8.reuse, R38, R60 ;  /* 0x00000026083c723c */ /* 0x040fe2000004183c */
[----:B------:R-:W-:Y:S07]  /*19ac0*/  LDSM.16.MT88.4 R36, [R188+0xb400] ;  /* 0x00b40000bc24783b */ /* 0x000fee0000004200 */
[C---:B------:R-:W-:Y:S01]  /*19ad0*/  HMMA.16816.F32.BF16 R144, R8.reuse, R20, R28 ;  /* 0x000000140890723c */ /* 0x040fe2000004181c */
[----:B------:R-:W-:Y:S07]  /*19ae0*/  LDSM.16.MT88.4 R28, [R190+0xa400] ;  /* 0x00a40000be1c783b */ /* 0x000fee0000004200 */
[C---:B------:R-:W-:Y:S01]  /*19af0*/  HMMA.16816.F32.BF16 R156, R8.reuse, R14, R220 ;  /* 0x0000000e089c723c */ /* 0x040fe200000418dc */
[----:B------:R-:W-:Y:S01]  /*19b00*/  LOP3.LUT R3, R2, 0xffff, RZ, 0xc0, !PT ;  /* 0x0000ffff02037812 */ /* 0x000fe200078ec0ff */
[----:B------:R-:W-:Y:S01]  /*19b10*/  IMAD.MOV.U32 R57, RZ, RZ, R183 ;  /* 0x000000ffff397224 */ /* 0x000fe200078e00b7 */
[----:B------:R-:W-:Y:S01]  /*19b20*/  HSET2.LE.AND R7, R7, R242, PT ;  /* 0x000000f207077233 */ /* 0x000fe20003803000 */
[----:B------:R-:W-:Y:S01]  /*19b30*/  IMAD.MOV.U32 R54, RZ, RZ, R180 ;  /* 0x000000ffff367224 */ /* 0x000fe200078e00b4 */
[----:B------:R3:W5:Y:S03]  /*19b40*/  LDL.LU R102, [R1+0x240] ;  /* 0x0002400001667983 */ /* 0x0007660000300800 */
[----:B------:R-:W-:Y:S01]  /*19b50*/  HMMA.16816.F32.BF16 R148, R8, R22, R224 ;  /* 0x000000160894723c */ /* 0x000fe200000418e0 */
[----:B------:R-:W4:Y:S01]  /*19b60*/  LDSM.16.MT88.4 R20, [R188+0x9400] ;  /* 0x00940000bc14783b */ /* 0x000f220000004200 */
[----:B------:R-:W-:-:S02]  /*19b70*/  LOP3.LUT R14, R0, 0xff, RZ, 0xc0, !PT ;  /* 0x000000ff000e7812 */ /* 0x000fc400078ec0ff */
[----:B------:R-:W-:Y:S01]  /*19b80*/  SHF.R.U32.HI R13, RZ, 0x18, R0 ;  /* 0x00000018ff0d7819 */ /* 0x000fe20000011600 */
[----:B------:R-:W-:-:S03]  /*19b90*/  IMAD.MOV.U32 R55, RZ, RZ, R181 ;  /* 0x000000ffff377224 */ /* 0x000fc600078e00b5 */
[----:B------:R-:W-:Y:S01]  /*19ba0*/  HMMA.16816.F32.BF16 R160, R8, R42, R184 ;  /* 0x0000002a08a0723c */ /* 0x000fe200000418b8 */
[----:B------:R-:W-:Y:S01]  /*19bb0*/  SHF.R.U32.HI R12, RZ, 0x18, R2 ;  /* 0x00000018ff0c7819 */ /* 0x000fe20000011602 */
[----:B------:R-:W-:Y:S01]  /*19bc0*/  IMAD.MOV.U32 R56, RZ, RZ, R182 ;  /* 0x000000ffff387224 */ /* 0x000fe200078e00b6 */
[----:B------:R-:W-:Y:S01]  /*19bd0*/  LOP3.LUT R7, R111, R7, RZ, 0xc0, !PT ;  /* 0x000000076f077212 */ /* 0x000fe200078ec0ff */
[----:B------:R3:W5:Y:S04]  /*19be0*/  LDL.LU R103, [R1+0x23c] ;  /* 0x00023c0001677983 */ /* 0x0007680000300800 */
[----:B------:R3:W5:Y:S02]  /*19bf0*/  LDL.LU R210, [R1+0x238] ;  /* 0x0002380001d27983 */ /* 0x0007640000300800 */
[C---:B-1----:R-:W-:Y:S02]  /*19c00*/  HMMA.16816.F32.BF16 R168, R4.reuse, R16, R136 ;  /* 0x0000001004a8723c */ /* 0x042fe40000041888 */
[----:B------:R3:W5:Y:S04]  /*19c10*/  LDL.LU R205, [R1+0x234] ;  /* 0x0002340001cd7983 */ /* 0x0007680000300800 */
[----:B------:R3:W5:Y:S02]  /*19c20*/  LDL.LU R211, [R1+0x230] ;  /* 0x0002300001d37983 */ /* 0x0007640000300800 */
[----:B------:R-:W-:Y:S01]  /*19c30*/  HMMA.16816.F32.BF16 R172, R4, R18, R132 ;  /* 0x0000001204ac723c */ /* 0x000fe20000041884 */
[----:B--2---:R-:W-:-:S02]  /*19c40*/  IMAD.MOV.U32 R73, RZ, RZ, R108 ;  /* 0x000000ffff497224 */ /* 0x004fc400078e006c */
[----:B------:R-:W-:-:S05]  /*19c50*/  IMAD.MOV.U32 R72, RZ, RZ, R206 ;  /* 0x000000ffff487224 */ /* 0x000fca00078e00ce */
[----:B----4-:R-:W-:Y:S01]  /*19c60*/  HMMA.16816.F32.BF16 R112, R4, R20, R112 ;  /* 0x000000140470723c */ /* 0x010fe20000041870 */
[----:B------:R3:W5:Y:S04]  /*19c70*/  LDL.LU R206, [R1+0x22c] ;  /* 0x00022c0001ce7983 */ /* 0x0007680000300800 */
[----:B------:R3:W5:Y:S03]  /*19c80*/  LDL.LU R108, [R1+0x228] ;  /* 0x00022800016c7983 */ /* 0x0007660000300800 */
[C---:B------:R-:W-:Y:S01]  /*19c90*/  HMMA.16816.F32.BF16 R72, R8.reuse, R44, R72 ;  /* 0x0000002c0848723c */ /* 0x040fe20000041848 */
[----:B------:R3:W5:Y:S04]  /*19ca0*/  LDL.LU R109, [R1+0x224] ;  /* 0x00022400016d7983 */ /* 0x0007680000300800 */
[----:B------:R3:W5:Y:S03]  /*19cb0*/  LDL.LU R209, [R1+0x220] ;  /* 0x0002200001d17983 */ /* 0x0007660000300800 */
[----:B------:R-:W-:Y:S01]  /*19cc0*/  HMMA.16816.F32.BF16 R44, R8, R24, R200 ;  /* 0x00000018082c723c */ /* 0x000fe200000418c8 */
[----:B------:R-:W1:Y:S06]  /*19cd0*/  LDSM.16.MT88.4 R24, [R188+0xa400] ;  /* 0x00a40000bc18783b */ /* 0x000e6c0000004200 */
[----:B------:R-:W-:-:S02]  /*19ce0*/  IMAD.MOV.U32 R200, RZ, RZ, R204 ;  /* 0x000000ffffc87224 */ /* 0x000fc400078e00cc */
[----:B------:R-:W-:Y:S01]  /*19cf0*/  IMAD.MOV.U32 R201, RZ, RZ, R212 ;  /* 0x000000ffffc97224 */ /* 0x000fe200078e00d4 */
[----:B------:R-:W-:Y:S01]  /*19d00*/  HMMA.16816.F32.BF16 R104, R4, R22, R104 ;  /* 0x000000160468723c */ /* 0x000fe20000041868 */
[----:B------:R-:W-:Y:S01]  /*19d10*/  IMAD.MOV.U32 R202, RZ, RZ, R207 ;  /* 0x000000ffffca7224 */ /* 0x000fe200078e00cf */
[----:B------:R3:W5:Y:S01]  /*19d20*/  LDL.LU R204, [R1+0x21c] ;  /* 0x00021c0001cc7983 */ /* 0x0007620000300800 */
[----:B------:R-:W-:-:S03]  /*19d30*/  IMAD.MOV.U32 R203, RZ, RZ, R219 ;  /* 0x000000ffffcb7224 */ /* 0x000fc600078e00db */
[----:B------:R3:W5:Y:S04]  /*19d40*/  LDL.LU R212, [R1+0x218] ;  /* 0x0002180001d47983 */ /* 0x0007680000300800 */
[----:B------:R-:W-:Y:S01]  /*19d50*/  HMMA.16816.F32.BF16 R164, R8, R40, R200 ;  /* 0x0000002808a4723c */ /* 0x000fe200000418c8 */
[----:B------:R3:W5:Y:S01]  /*19d60*/  LDL.LU R207, [R1+0x214] ;  /* 0x0002140001cf7983 */ /* 0x0007620000300800 */
[----:B------:R-:W-:Y:S02]  /*19d70*/  IMAD.MOV.U32 R42, RZ, RZ, R54 ;  /* 0x000000ffff2a7224 */ /* 0x000fe400078e0036 */
[----:B------:R-:W-:Y:S01]  /*19d80*/  IMAD.MOV.U32 R43, RZ, RZ, R55 ;  /* 0x000000ffff2b7224 */ /* 0x000fe200078e0037 */
[----:B------:R3:W5:Y:S02]  /*19d90*/  LDL.LU R219, [R1+0x210] ;  /* 0x0002100001db7983 */ /* 0x0007640000300800 */
[----:B------:R-:W-:-:S02]  /*19da0*/  LOP3.LUT R8, R0, 0xffff, RZ, 0xc0, !PT ;  /* 0x0000ffff00087812 */ /* 0x000fc400078ec0ff */
[----:B------:R-:W-:Y:S02]  /*19db0*/  SHF.R.U32.HI R9, RZ, 0x10, R0 ;  /* 0x00000010ff097819 */ /* 0x000fe40000011600 */
[----:B------:R-:W-:Y:S02]  /*19dc0*/  LOP3.LUT R10, R2, 0xff, RZ, 0xc0, !PT ;  /* 0x000000ff020a7812 */ /* 0x000fe400078ec0ff */
[----:B------:R-:W-:Y:S01]  /*19dd0*/  SHF.R.U32.HI R11, RZ, 0x10, R2 ;  /* 0x00000010ff0b7819 */ /* 0x000fe20000011602 */
[----:B------:R-:W-:Y:S01]  /*19de0*/  HMMA.16816.F32.BF16 R88, R4, R28, R88 ;  /* 0x0000001c0458723c */ /* 0x000fe20000041858 */
[----:B------:R-:W-:Y:S01]  /*19df0*/  SHF.R.U32.HI R0, RZ, 0x8, R3 ;  /* 0x00000008ff007819 */ /* 0x000fe20000011603 */
[----:B------:R3:W5:Y:S01]  /*19e00*/  LDL.LU R218, [R1+0x20c] ;  /* 0x00020c0001da7983 */ /* 0x0007620000300800 */
[----:B------:R-:W-:Y:S02]  /*19e10*/  SHF.R.U32.HI R3, RZ, 0x8, R8 ;  /* 0x00000008ff037819 */ /* 0x000fe40000011608 */
[----:B------:R-:W-:Y:S01]  /*19e20*/  LOP3.LUT R8, R9, 0xff, RZ, 0xc0, !PT ;  /* 0x000000ff09087812 */ /* 0x000fe200078ec0ff */
[----:B------:R3:W5:Y:S01]  /*19e30*/  LDL.LU R198, [R1+0x208] ;  /* 0x0002080001c67983 */ /* 0x0007620000300800 */
[----:B------:R-:W-:-:S02]  /*19e40*/  PRMT R9, R10, 0x5410, R0 ;  /* 0x000054100a097816 */ /* 0x000fc40000000000 */
[----:B------:R-:W-:Y:S01]  /*19e50*/  PRMT R0, R14, 0x5410, R3 ;  /* 0x000054100e007816 */ /* 0x000fe20000000003 */
[----:B-1----:R-:W-:Y:S01]  /*19e60*/  HMMA.16816.F32.BF16 R120, R4, R24, R120 ;  /* 0x000000180478723c */ /* 0x002fe20000041878 */
[----:B------:R-:W-:Y:S01]  /*19e70*/  PRMT R2, R8, 0x5410, R13 ;  /* 0x0000541008027816 */ /* 0x000fe2000000000d */
[----:B------:R3:W5:Y:S02]  /*19e80*/  LDL.LU R195, [R1+0x204] ;  /* 0x0002040001c37983 */ /* 0x0007640000300800 */
[--C-:B------:R-:W-:Y:S01]  /*19e90*/  HSET2.LE.AND R0, R0, R242.reuse, PT ;  /* 0x000000f200007233 */ /* 0x100fe20003803000 */
[----:B------:R-:W-:Y:S01]  /*19ea0*/  LOP3.LUT R11, R11, 0xff, RZ, 0xc0, !PT ;  /* 0x000000ff0b0b7812 */ /* 0x000fe200078ec0ff */
[----:B------:R-:W-:Y:S01]  /*19eb0*/  HSET2.LE.AND R2, R2, R242, PT ;  /* 0x000000f202027233 */ /* 0x000fe20003803000 */
[----:B------:R3:W5:Y:S02]  /*19ec0*/  LDL.LU R193, [R1+0x200] ;  /* 0x0002000001c17983 */ /* 0x0007640000300800 */
[----:B------:R-:W-:-:S02]  /*19ed0*/  LOP3.LUT R8, R179, R0, RZ, 0xc0, !PT ;  /* 0x00000000b3087212 */ /* 0x000fc400078ec0ff */
[----:B------:R-:W-:Y:S02]  /*19ee0*/  LOP3.LUT R0, R229, R57, RZ, 0x3c, !PT ;  /* 0x00000039e5007212 */ /* 0x000fe400078e3cff */
[----:B------:R-:W-:-:S03]  /*19ef0*/  PRMT R11, R11, 0x5410, R12 ;  /* 0x000054100b0b7816 */ /* 0x000fc6000000000c */
[----:B------:R-:W-:Y:S01]  /*19f00*/  IMAD.WIDE.U32 R12, R0, -0x326172a9, RZ ;  /* 0xcd9e8d57000c7825 */ /* 0x000fe200078e00ff */
[----:B------:R-:W-:Y:S01]  /*19f10*/  HSET2.LE.AND R3, R9, R242, PT ;  /* 0x000000f209037233 */ /* 0x000fe20003803000 */
[----:B------:R-:W-:-:S03]  /*19f20*/  LOP3.LUT R9, R178, R2, RZ, 0xc0, !PT ;  /* 0x00000002b2097212 */ /* 0x000fc600078ec0ff */
[----:B------:R-:W-:Y:S02]  /*19f30*/  LOP3.LUT R2, R13, R192, R232, 0x96, !PT ;  /* 0x000000c00d027212 */ /* 0x000fe400078e96e8 */
[----:B------:R-:W-:Y:S01]  /*19f40*/  LOP3.LUT R0, R53, R191, R12, 0x96, !PT ;  /* 0x000000bf35007212 */ /* 0x000fe200078e960c */
[----:B------:R-:W-:Y:S01]  /*19f50*/  HMMA.16816.F32.BF16 R184, R4, R26, R92 ;  /* 0x0000001a04b8723c */ /* 0x000fe2000004185c */
[----:B------:R-:W-:Y:S01]  /*19f60*/  LOP3.LUT R10, R176, R3, RZ, 0xc0, !PT ;  /* 0x00000003b00a7212 */ /* 0x000fe200078ec0ff */
[----:B------:R-:W-:-:S06]  /*19f70*/  IMAD.WIDE.U32 R2, R2, -0x2daee0ad, RZ ;  /* 0xd2511f5302027825 */ /* 0x000fcc00078e00ff */
[----:B------:R-:W-:Y:S01]  /*19f80*/  HMMA.16816.F32.BF16 R96, R4, R30, R116 ;  /* 0x0000001e0460723c */ /* 0x000fe20000041874 */
[----:B------:R-:W-:-:S07]  /*19f90*/  LOP3.LUT R3, R3, R238, R58, 0x96, !PT ;  /* 0x000000ee03037212 */ /* 0x000fce00078e963a */
[C---:B------:R-:W-:Y:S08]  /*19fa0*/  HMMA.16816.F32.BF16 R220, R4.reuse, R36, R128 ;  /* 0x0000002404dc723c */ /* 0x040ff00000041880 */
[C---:B------:R-:W-:Y:S08]  /*19fb0*/  HMMA.16816.F32.BF16 R224, R4.reuse, R38, R140 ;  /* 0x0000002604e0723c */ /* 0x040ff0000004188c */
[C---:B------:R-:W-:Y:S08]  /*19fc0*/  HMMA.16816.F32.BF16 R200, R4.reuse, R48, R124 ;  /* 0x0000003004c8723c */ /* 0x040ff0000004187c */
[----:B------:R-:W-:Y:S07]  /*19fd0*/  HMMA.16816.F32.BF16 R180, R4, R50, R84 ;  /* 0x0000003204b4723c */ /* 0x000fee0000041854 */
[----:B------:R-:W-:-:S05]  /*19fe0*/  IMAD.WIDE.U32 R4, R0, -0x2daee0ad, RZ ;  /* 0xd2511f5300047825 */ /* 0x000fca00078e00ff */
[----:B------:R-:W-:Y:S01]  /*19ff0*/  LOP3.LUT R0, R5, R189, R2, 0x96, !PT ;  /* 0x000000bd05007212 */ /* 0x000fe200078e9602 */
[----:B------:R-:W-:-:S04]  /*1a000*/  IMAD.WIDE.U32 R2, R3, -0x326172a9, RZ ;  /* 0xcd9e8d5703027825 */ /* 0x000fc800078e00ff */
[----:B------:R-:W-:Y:S01]  /*1a010*/  IMAD.WIDE.U32 R40, R0, -0x326172a9, RZ ;  /* 0xcd9e8d5700287825 */ /* 0x000fe200078e00ff */
[----:B------:R-:W-:Y:S01]  /*1a020*/  LOP3.LUT R3, R3, R236, R52, 0x96, !PT ;  /* 0x000000ec03037212 */ /* 0x000fe200078e9634 */
[----:B------:R-:W-:-:S03]  /*1a030*/  HSET2.LE.AND R11, R11, R242, PT ;  /* 0x000000f20b0b7233 */ /* 0x000fc60003803000 */
[----:B------:R-:W-:Y:S01]  /*1a040*/  LOP3.LUT R0, R41, R235, R2, 0x96, !PT ;  /* 0x000000eb29007212 */ /* 0x000fe200078e9602 */
[----:B------:R-:W-:Y:S01]  /*1a050*/  IMAD.WIDE.U32 R2, R3, -0x2daee0ad, RZ ;  /* 0xd2511f5303027825 */ /* 0x000fe200078e00ff */
[----:B------:R-:W-:-:S03]  /*1a060*/  LOP3.LUT R11, R177, R11, RZ, 0xc0, !PT ;  /* 0x0000000bb10b7212 */ /* 0x000fc600078ec0ff */
[----:B------:R-:W-:Y:S01]  /*1a070*/  IMAD.WIDE.U32 R32, R0, -0x2daee0ad, RZ ;  /* 0xd2511f5300207825 */ /* 0x000fe200078e00ff */
[----:B------:R-:W-:-:S04]  /*1a080*/  LOP3.LUT R0, R3, R234, R4, 0x96, !PT ;  /* 0x000000ea03007212 */ /* 0x000fc800078e9604 */
[----:B------:R-:W-:Y:S01]  /*1a090*/  LOP3.LUT R2, R33, R231, R2, 0x96, !PT ;  /* 0x000000e721027212 */ /* 0x000fe200078e9602 */
[----:B------:R-:W-:Y:S04]  /*1a0a0*/  HMMA.16816.F32.BF16 R84, R8, R16, R64 ;  /* 0x000000100854723c */ /* 0x000fe80000041840 */
[----:B------:R-:W-:-:S04]  /*1a0b0*/  IMAD.WIDE.U32 R2, R2, -0x326172a9, RZ ;  /* 0xcd9e8d5702027825 */ /* 0x000fc800078e00ff */
[----:B------:R-:W-:Y:S01]  /*1a0c0*/  HMMA.16816.F32.BF16 R64, R8, R28, R144 ;  /* 0x0000001c0840723c */ /* 0x000fe20000041890 */
[----:B------:R-:W-:Y:S01]  /*1a0d0*/  SHF.R.U32.HI R5, RZ, 0x10, R2 ;  /* 0x00000010ff057819 */ /* 0x000fe20000011602 */
[----:B------:R-:W-:Y:S05]  /*1a0e0*/  LDSM.16.MT88.4 R144, [R190+0xac00] ;  /* 0x00ac0000be90783b */ /* 0x000fea0000004200 */
[----:B------:R-:W-:-:S05]  /*1a0f0*/  IMAD.WIDE.U32 R28, R0, -0x326172a9, RZ ;  /* 0xcd9e8d57001c7825 */ /* 0x000fca00078e00ff */
[----:B------:R-:W-:Y:S02]  /*1a100*/  LOP3.LUT R0, R3, R248, R28, 0x96, !PT ;  /* 0x000000f803007212 */ /* 0x000fe400078e961c */
[----:B------:R-:W-:Y:S02]  /*1a110*/  LOP3.LUT R3, R2, 0xffff, RZ, 0xc0, !PT ;  /* 0x0000ffff02037812 */ /* 0x000fe400078ec0ff */
[----:B------:R-:W-:Y:S02]  /*1a120*/  LOP3.LUT R4, R0, 0xffff, RZ, 0xc0, !PT ;  /* 0x0000ffff00047812 */ /* 0x000fe400078ec0ff */
[----:B------:R-:W-:Y:S02]  /*1a130*/  SHF.R.U32.HI R6, RZ, 0x10, R0 ;  /* 0x00000010ff067819 */ /* 0x000fe40000011600 */
[----:B------:R-:W-:Y:S02]  /*1a140*/  LOP3.LUT R14, R2, 0xff, RZ, 0xc0, !PT ;  /* 0x000000ff020e7812 */ /* 0x000fe400078ec0ff */
[----:B------:R-:W-:-:S02]  /*1a150*/  SHF.R.U32.HI R7, RZ, 0x18, R2 ;  /* 0x00000018ff077819 */ /* 0x000fc40000011602 */
[----:B------:R-:W-:Y:S02]  /*1a160*/  LOP3.LUT R16, R0, 0xff, RZ, 0xc0, !PT ;  /* 0x000000ff00107812 */ /* 0x000fe400078ec0ff */
[----:B------:R-:W-:Y:S02]  /*1a170*/  SHF.R.U32.HI R15, RZ, 0x18, R0 ;  /* 0x00000018ff0f7819 */ /* 0x000fe40000011600 */
[----:B------:R-:W-:Y:S02]  /*1a180*/  SHF.R.U32.HI R2, RZ, 0x8, R3 ;  /* 0x00000008ff027819 */ /* 0x000fe40000011603 */
[----:B------:R-:W-:Y:S02]  /*1a190*/  LOP3.LUT R0, R5, 0xff, RZ, 0xc0, !PT ;  /* 0x000000ff05007812 */ /* 0x000fe400078ec0ff */
[----:B------:R-:W-:Y:S02]  /*1a1a0*/  SHF.R.U32.HI R3, RZ, 0x8, R4 ;  /* 0x00000008ff037819 */ /* 0x000fe40000011604 */
[----:B------:R-:W-:-:S02]  /*1a1b0*/  LOP3.LUT R4, R6, 0xff, RZ, 0xc0, !PT ;  /* 0x000000ff06047812 */ /* 0x000fc400078ec0ff */
[----:B------:R-:W-:Y:S02]  /*1a1c0*/  PRMT R5, R14, 0x5410, R2 ;  /* 0x000054100e057816 */ /* 0x000fe40000000002 */
[----:B------:R-:W-:Y:S02]  /*1a1d0*/  PRMT R7, R0, 0x5410, R7 ;  /* 0x0000541000077816 */ /* 0x000fe40000000007 */
[----:B------:R-:W-:Y:S02]  /*1a1e0*/  PRMT R0, R16, 0x5410, R3 ;  /* 0x0000541010007816 */ /* 0x000fe40000000003 */
[----:B------:R-:W-:-:S03]  /*1a1f0*/  PRMT R2, R4, 0x5410, R15 ;  /* 0x0000541004027816 */ /* 0x000fc6000000000f */
[--C-:B------:R-:W-:Y:S02]  /*1a200*/  HSET2.LE.AND R0, R0, R242.reuse, PT ;  /* 0x000000f200007233 */ /* 0x100fe40003803000 */
[--C-:B------:R-:W-:Y:S02]  /*1a210*/  HSET2.LE.AND R2, R2, R242.reuse, PT ;  /* 0x000000f202027233 */ /* 0x100fe40003803000 */
[--C-:B------:R-:W-:Y:S01]  /*1a220*/  HSET2.LE.AND R3, R5, R242.reuse, PT ;  /* 0x000000f205037233 */ /* 0x100fe20003803000 */
[----:B------:R-:W-:Y:S02]  /*1a230*/  LOP3.LUT R4, R213, R0, RZ, 0xc0, !PT ;  /* 0x00000000d5047212 */ /* 0x000fe400078ec0ff */
[----:B------:R-:W-:Y:S02]  /*1a240*/  LOP3.LUT R5, R196, R2, RZ, 0xc0, !PT ;  /* 0x00000002c4057212 */ /* 0x000fe400078ec0ff */
[----:B------:R-:W-:Y:S02]  /*1a250*/  LOP3.LUT R2, R13, R192, R216, 0x96, !PT ;  /* 0x000000c00d027212 */ /* 0x000fe400078e96d8 */
[----:B------:R-:W-:Y:S01]  /*1a260*/  LOP3.LUT R0, R215, R191, R12, 0x96, !PT ;  /* 0x000000bfd7007212 */ /* 0x000fe200078e960c */
[C---:B------:R-:W-:Y:S01]  /*1a270*/  HMMA.16816.F32.BF16 R92, R8.reuse, R22, R68 ;  /* 0x00000016085c723c */ /* 0x040fe20000041844 */
[----:B------:R-:W-:Y:S01]  /*1a280*/  LOP3.LUT R6, R208, R3, RZ, 0xc0, !PT ;  /* 0x00000003d0067212 */ /* 0x000fe200078ec0ff */
[----:B------:R-:W-:Y:S01]  /*1a290*/  IMAD.WIDE.U32 R2, R2, -0x2daee0ad, RZ ;  /* 0xd2511f5302027825 */ /* 0x000fe200078e00ff */
[----:B------:R3:W5:Y:S04]  /*1a2a0*/  LDL.LU.64 R216, [R1+0x1f8] ;  /* 0x0001f80001d87983 */ /* 0x0007680000300a00 */
[----:B------:R3:W5:Y:S01]  /*1a2b0*/  LDL.LU R192, [R1+0x1f4] ;  /* 0x0001f40001c07983 */ /* 0x0007620000300800 */
[C---:B------:R-:W-:Y:S03]  /*1a2c0*/  HMMA.16816.F32.BF16 R176, R8.reuse, R20, R72 ;  /* 0x0000001408b0723c */ /* 0x040fe60000041848 */
[----:B------:R3:W5:Y:S04]  /*1a2d0*/  LDL.LU R191, [R1+0x1f0] ;  /* 0x0001f00001bf7983 */ /* 0x0007680000300800 */
[----:B------:R-:W-:Y:S01]  /*1a2e0*/  LDSM.16.MT88.4 R12, [R188+0xb800] ;  /* 0x00b80000bc0c783b */ /* 0x000fe20000004200 */
[C---:B------:R-:W-:Y:S08]  /*1a2f0*/  HMMA.16816.F32.BF16 R80, R8.reuse, R18, R60 ;  /* 0x000000120850723c */ /* 0x040ff0000004183c */
[C---:B------:R-:W-:Y:S08]  /*1a300*/  HMMA.16816.F32.BF16 R68, R8.reuse, R48, R164 ;  /* 0x000000300844723c */ /* 0x040ff000000418a4 */
[C---:B------:R-:W-:Y:S08]  /*1a310*/  HMMA.16816.F32.BF16 R76, R8.reuse, R26, R76 ;  /* 0x0000001a084c723c */ /* 0x040ff0000004184c */
[C---:B------:R-:W-:Y:S08]  /*1a320*/  HMMA.16816.F32.BF16 R52, R8.reuse, R36, R152 ;  /* 0x000000240834723c */ /* 0x040ff00000041898 */
[C---:B------:R-:W-:Y:S01]  /*1a330*/  HMMA.16816.F32.BF16 R56, R8.reuse, R38, R156 ;  /* 0x000000260838723c */ /* 0x040fe2000004189c */
[----:B------:R-:W-:Y:S01]  /*1a340*/  LOP3.LUT R3, R3, R238, R42, 0x96, !PT ;  /* 0x000000ee03037212 */ /* 0x000fe200078e962a */
[----:B------:R-:W-:Y:S04]  /*1a350*/  LDSM.16.MT88.4 R20, [R188+0xa800] ;  /* 0x00a80000bc14783b */ /* 0x000fe80000004200 */
[----:B------:R-:W-:Y:S02]  /*1a360*/  LDSM.16.MT88.4 R16, [R190+0xa800] ;  /* 0x00a80000be10783b */ /* 0x000fe40000004200 */
[C---:B------:R-:W-:Y:S02]  /*1a370*/  HMMA.16816.F32.BF16 R72, R8.reuse, R24, R44 ;  /* 0x000000180848723c */ /* 0x040fe4000004182c */
[----:B------:R-:W1:Y:S04]  /*1a380*/  LDSM.16.MT88.4 R44, [R188+0x9800] ;  /* 0x00980000bc2c783b */ /* 0x000e680000004200 */
[----:B------:R-:W2:Y:S02]  /*1a390*/  LDSM.16.MT88.4 R36, [R190+0x9800] ;  /* 0x00980000be24783b */ /* 0x000ea40000004200 */
[----:B------:R-:W-:Y:S02]  /*1a3a0*/  HMMA.16816.F32.BF16 R60, R8, R30, R148 ;  /* 0x0000001e083c723c */ /* 0x000fe40000041894 */
[----:B------:R-:W4:Y:S01]  /*1a3b0*/  LDSM.16.MT88.4 R24, [R190+0xb800] ;  /* 0x00b80000be18783b */ /* 0x000f220000004200 */
[----:B------:R-:W-:-:S03]  /*1a3c0*/  HSET2.LE.AND R7, R7, R242, PT ;  /* 0x000000f207077233 */ /* 0x000fc60003803000 */
[----:B------:R-:W-:Y:S02]  /*1a3d0*/  LDSM.16.MT88.4 R152, [R188+0xac00] ;  /* 0x00ac0000bc98783b */ /* 0x000fe40000004200 */
[----:B------:R-:W-:Y:S01]  /*1a3e0*/  HMMA.16816.F32.BF16 R48, R8, R50, R160 ;  /* 0x000000320830723c */ /* 0x000fe200000418a0 */
[----:B------:R-:W-:Y:S01]  /*1a3f0*/  LOP3.LUT R7, R199, R7, RZ, 0xc0, !PT ;  /* 0x00000007c7077212 */ /* 0x000fe200078ec0ff */
[----:B------:R-:W-:Y:S05]  /*1a400*/  LDSM.16.MT88.4 R160, [R190+0x9c00] ;  /* 0x009c0000bea0783b */ /* 0x000fea0000004200 */
[----:B------:R-:W-:-:S05]  /*1a410*/  IMAD.WIDE.U32 R8, R0, -0x2daee0ad, RZ ;  /* 0xd2511f5300087825 */ /* 0x000fca00078e00ff */
[----:B------:R-:W-:Y:S02]  /*1a420*/  LOP3.LUT R0, R9, R189, R2, 0x96, !PT ;  /* 0x000000bd09007212 */ /* 0x000fe400078e9602 */
[----:B------:R3:W5:Y:S01]  /*1a430*/  LDL.LU R189, [R1+0x1ec] ;  /* 0x0001ec0001bd7983 */ /* 0x0007620000300800 */
        /* <DEDUP_REMOVED lines=17> */
[----:B------:R-:W-:Y:S02]  /*1a550*/  LOP3.LUT R3, R8, 0xff, RZ, 0xc0, !PT ;  /* 0x000000ff08037812 */ /* 0x000fe400078ec0ff */
[----:B------:R-:W-:Y:S02]  /*1a560*/  LOP3.LUT R30, R2, 0xff, RZ, 0xc0, !PT ;  /* 0x000000ff021e7812 */ /* 0x000fe400078ec0ff */
[--C-:B------:R-:W-:Y:S02]  /*1a570*/  SHF.R.U32.HI R28, RZ, 0x10, R2.reuse ;  /* 0x00000010ff1c7819 */ /* 0x100fe40000011602 */
[----:B------:R-:W-:Y:S02]  /*1a580*/  SHF.R.U32.HI R33, RZ, 0x18, R2 ;  /* 0x00000018ff217819 */ /* 0x000fe40000011602 */
[----:B------:R-:W-:-:S02]  /*1a590*/  PRMT R2, R3, 0x5410, R9 ;  /* 0x0000541003027816 */ /* 0x000fc40000000009 */
[----:B------:R-:W-:-:S03]  /*1a5a0*/  SHF.R.U32.HI R11, RZ, 0x8, R11 ;  /* 0x00000008ff0b7819 */ /* 0x000fc6000001160b */
[--C-:B------:R-:W-:Y:S01]  /*1a5b0*/  HSET2.LE.AND R2, R2, R242.reuse, PT ;  /* 0x000000f202027233 */ /* 0x100fe20003803000 */
[----:B------:R-:W-:Y:S02]  /*1a5c0*/  PRMT R8, R30, 0x5410, R11 ;  /* 0x000054101e087816 */ /* 0x000fe4000000000b */
[----:B------:R-:W-:Y:S02]  /*1a5d0*/  LOP3.LUT R11, R28, 0xff, RZ, 0xc0, !PT ;  /* 0x000000ff1c0b7812 */ /* 0x000fe400078ec0ff */
[----:B------:R-:W-:Y:S01]  /*1a5e0*/  PRMT R0, R10, 0x5410, R0 ;  /* 0x000054100a007816 */ /* 0x000fe20000000000 */
[--C-:B------:R-:W-:Y:S01]  /*1a5f0*/  HSET2.LE.AND R3, R8, R242.reuse, PT ;  /* 0x000000f208037233 */ /* 0x100fe20003803000 */
[----:B------:R-:W-:Y:S02]  /*1a600*/  PRMT R11, R11, 0x5410, R33 ;  /* 0x000054100b0b7816 */ /* 0x000fe40000000021 */
[----:B------:R-:W-:Y:S02]  /*1a610*/  LOP3.LUT R9, R244, R2, RZ, 0xc0, !PT ;  /* 0x00000002f4097212 */ /* 0x000fe400078ec0ff */
[----:B------:R-:W-:Y:S01]  /*1a620*/  LOP3.LUT R2, R29, R249, R40, 0x96, !PT ;  /* 0x000000f91d027212 */ /* 0x000fe200078e9628 */
[--C-:B------:R-:W-:Y:S01]  /*1a630*/  HSET2.LE.AND R0, R0, R242.reuse, PT ;  /* 0x000000f200007233 */ /* 0x100fe20003803000 */
[----:B------:R-:W-:Y:S01]  /*1a640*/  LOP3.LUT R10, R243, R3, RZ, 0xc0, !PT ;  /* 0x00000003f30a7212 */ /* 0x000fe200078ec0ff */
[----:B------:R-:W-:-:S02]  /*1a650*/  HSET2.LE.AND R11, R11, R242, PT ;  /* 0x000000f20b0b7233 */ /* 0x000fc40003803000 */
[----:B------:R-:W-:Y:S01]  /*1a660*/  IMAD.WIDE.U32 R2, R2, -0x2daee0ad, RZ ;  /* 0xd2511f5302027825 */ /* 0x000fe200078e00ff */
[----:B------:R-:W-:Y:S02]  /*1a670*/  LOP3.LUT R8, R245, R0, RZ, 0xc0, !PT ;  /* 0x00000000f5087212 */ /* 0x000fe400078ec0ff */
[----:B------:R-:W-:Y:S01]  /*1a680*/  LOP3.LUT R11, R241, R11, RZ, 0xc0, !PT ;  /* 0x0000000bf10b7212 */ /* 0x000fe200078ec0ff */
[----:B-1----:R-:W-:Y:S01]  /*1a690*/  HMMA.16816.F32.BF16 R140, R4, R44, R112 ;  /* 0x0000002c048c723c */ /* 0x002fe20000041870 */
[----:B------:R-:W-:-:S07]  /*1a6a0*/  LOP3.LUT R0, R3, R252, R32, 0x96, !PT ;  /* 0x000000fc03007212 */ /* 0x000fce00078e9620 */
[C---:B------:R-:W-:Y:S08]  /*1a6b0*/  HMMA.16816.F32.BF16 R136, R4.reuse, R46, R104 ;  /* 0x0000002e0488723c */ /* 0x040ff00000041868 */
[C---:B------:R-:W-:Y:S08]  /*1a6c0*/  HMMA.16816.F32.BF16 R124, R4.reuse, R20, R120 ;  /* 0x00000014047c723c */ /* 0x040ff00000041878 */
[C---:B------:R-:W-:Y:S08]  /*1a6d0*/  HMMA.16816.F32.BF16 R116, R4.reuse, R16, R88 ;  /* 0x000000100474723c */ /* 0x040ff00000041858 */
[----:B------:R-:W-:Y:S01]  /*1a6e0*/  HMMA.16816.F32.BF16 R112, R4, R18, R96 ;  /* 0x000000120470723c */ /* 0x000fe20000041860 */
[----:B------:R-:W-:-:S07]  /*1a6f0*/  LOP3.LUT R3, R2, 0xffff, RZ, 0xc0, !PT ;  /* 0x0000ffff02037812 */ /* 0x000fce00078ec0ff */
[C---:B--2---:R-:W-:Y:S08]  /*1a700*/  HMMA.16816.F32.BF16 R132, R4.reuse, R36, R168 ;  /* 0x000000240484723c */ /* 0x044ff000000418a8 */
[C---:B------:R-:W-:Y:S08]  /*1a710*/  HMMA.16816.F32.BF16 R128, R4.reuse, R38, R172 ;  /* 0x000000260480723c */ /* 0x040ff000000418ac */
[C---:B------:R-:W-:Y:S08]  /*1a720*/  HMMA.16816.F32.BF16 R120, R4.reuse, R22, R184 ;  /* 0x000000160478723c */ /* 0x040ff000000418b8 */
[C---:B------:R-:W-:Y:S08]  /*1a730*/  HMMA.16816.F32.BF16 R88, R4.reuse, R12, R220 ;  /* 0x0000000c0458723c */ /* 0x040ff000000418dc */
[C---:B------:R-:W-:Y:S08]  /*1a740*/  HMMA.16816.F32.BF16 R96, R4.reuse, R14, R224 ;  /* 0x0000000e0460723c */ /* 0x040ff000000418e0 */
[C---:B----4-:R-:W-:Y:S08]  /*1a750*/  HMMA.16816.F32.BF16 R148, R4.reuse, R24, R200 ;  /* 0x000000180494723c */ /* 0x050ff000000418c8 */
[----:B------:R-:W-:Y:S08]  /*1a760*/  HMMA.16816.F32.BF16 R104, R4, R26, R180 ;  /* 0x0000001a0468723c */ /* 0x000ff000000418b4 */
[----:B------:R-:W-:Y:S01]  /*1a770*/  HMMA.16816.F32.BF16 R52, R8, R12, R52 ;  /* 0x0000000c0834723c */ /* 0x000fe20000041834 */
[----:B------:R-:W-:Y:S01]  /*1a780*/  LOP3.LUT R4, R0, 0xffff, RZ, 0xc0, !PT ;  /* 0x0000ffff00047812 */ /* 0x000fe200078ec0ff */
[----:B------:R-:W-:Y:S01]  /*1a790*/  LDSM.16.MT88.4 R168, [R188+0x9c00] ;  /* 0x009c0000bca8783b */ /* 0x000fe20000004200 */
[----:B------:R-:W-:-:S02]  /*1a7a0*/  SHF.R.U32.HI R5, RZ, 0x10, R0 ;  /* 0x00000010ff057819 */ /* 0x000fc40000011600 */
[----:B------:R-:W-:Y:S02]  /*1a7b0*/  SHF.R.U32.HI R7, RZ, 0x18, R0 ;  /* 0x00000018ff077819 */ /* 0x000fe40000011600 */
[----:B------:R-:W-:Y:S02]  /*1a7c0*/  LOP3.LUT R12, R0, 0xff, RZ, 0xc0, !PT ;  /* 0x000000ff000c7812 */ /* 0x000fe400078ec0ff */
[----:B------:R-:W-:Y:S02]  /*1a7d0*/  SHF.R.U32.HI R0, RZ, 0x8, R4 ;  /* 0x00000008ff007819 */ /* 0x000fe40000011604 */
[----:B------:R-:W-:Y:S02]  /*1a7e0*/  LOP3.LUT R4, R5, 0xff, RZ, 0xc0, !PT ;  /* 0x000000ff05047812 */ /* 0x000fe400078ec0ff */
[----:B------:R-:W-:Y:S02]  /*1a7f0*/  LOP3.LUT R6, R2, 0xff, RZ, 0xc0, !PT ;  /* 0x000000ff02067812 */ /* 0x000fe400078ec0ff */
[----:B------:R-:W-:-:S02]  /*1a800*/  SHF.R.U32.HI R13, RZ, 0x10, R2 ;  /* 0x00000010ff0d7819 */ /* 0x000fc40000011602 */
[----:B------:R-:W-:Y:S02]  /*1a810*/  SHF.R.U32.HI R5, RZ, 0x18, R2 ;  /* 0x00000018ff057819 */ /* 0x000fe40000011602 */
[----:B------:R-:W-:Y:S01]  /*1a820*/  PRMT R2, R4, 0x5410, R7 ;  /* 0x0000541004027816 */ /* 0x000fe20000000007 */
[----:B------:R-:W-:Y:S01]  /*1a830*/  HMMA.16816.F32.BF16 R164, R8, R36, R84 ;  /* 0x0000002408a4723c */ /* 0x000fe20000041854 */
[----:B------:R-:W-:-:S03]  /*1a840*/  SHF.R.U32.HI R3, RZ, 0x8, R3 ;  /* 0x00000008ff037819 */ /* 0x000fc60000011603 */
[----:B------:R-:W-:Y:S01]  /*1a850*/  HSET2.LE.AND R2, R2, R242, PT ;  /* 0x000000f202027233 */ /* 0x000fe20003803000 */
[----:B------:R-:W-:-:S03]  /*1a860*/  PRMT R3, R6, 0x5410, R3 ;  /* 0x0000541006037816 */ /* 0x000fc60000000003 */
[----:B------:R-:W-:Y:S01]  /*1a870*/  HMMA.16816.F32.BF16 R36, R8, R38, R80 ;  /* 0x000000260824723c */ /* 0x000fe20000041850 */
[----:B------:R-:W1:Y:S01]  /*1a880*/  LDSM.16.MT88.4 R80, [R188+0xbc00] ;  /* 0x00bc0000bc50783b */ /* 0x000e620000004200 */
[----:B------:R-:W-:Y:S01]  /*1a890*/  PRMT R0, R12, 0x5410, R0 ;  /* 0x000054100c007816 */ /* 0x000fe20000000000 */
[----:B------:R-:W-:Y:S01]  /*1a8a0*/  HSET2.LE.AND R3, R3, R242, PT ;  /* 0x000000f203037233 */ /* 0x000fe20003803000 */
[----:B------:R-:W-:-:S04]  /*1a8b0*/  LOP3.LUT R4, R13, 0xff, RZ, 0xc0, !PT ;  /* 0x000000ff0d047812 */ /* 0x000fc800078ec0ff */
[----:B------:R-:W-:Y:S01]  /*1a8c0*/  HMMA.16816.F32.BF16 R172, R8, R44, R176 ;  /* 0x0000002c08ac723c */ /* 0x000fe200000418b0 */
[----:B------:R-:W-:Y:S01]  /*1a8d0*/  HSET2.LE.AND R0, R0, R242, PT ;  /* 0x000000f200007233 */ /* 0x000fe20003803000 */
[----:B------:R-:W-:-:S06]  /*1a8e0*/  PRMT R4, R4, 0x5410, R5 ;  /* 0x0000541004047816 */ /* 0x000fcc0000000005 */
[C---:B------:R-:W-:Y:S07]  /*1a8f0*/  HMMA.16816.F32.BF16 R44, R8.reuse, R46, R92 ;  /* 0x0000002e082c723c */ /* 0x040fee000004185c */
[----:B------:R-:W-:Y:S01]  /*1a900*/  LOP3.LUT R93, R228, R2, RZ, 0xc0, !PT ;  /* 0x00000002e45d7212 */ /* 0x000fe200078ec0ff */
[----:B------:R-:W-:Y:S01]  /*1a910*/  HMMA.16816.F32.BF16 R56, R8, R14, R56 ;  /* 0x0000000e0838723c */ /* 0x000fe20000041838 */
[----:B------:R-:W2:Y:S01]  /*1a920*/  LDSM.16.MT88.4 R12, [R190+0xbc00] ;  /* 0x00bc0000be0c783b */ /* 0x000ea20000004200 */
[----:B------:R-:W-:-:S02]  /*1a930*/  LOP3.LUT R2, R31, R249, R110, 0x96, !PT ;  /* 0x000000f91f027212 */ /* 0x000fc400078e966e */
[----:B------:R-:W-:-:S03]  /*1a940*/  LOP3.LUT R94, R239, R3, RZ, 0xc0, !PT ;  /* 0x00000003ef5e7212 */ /* 0x000fc600078ec0ff */
[----:B------:R-:W-:Y:S01]  /*1a950*/  IMAD.WIDE.U32 R2, R2, -0x2daee0ad, RZ ;  /* 0xd2511f5302027825 */ /* 0x000fe200078e00ff */
[----:B------:R-:W-:Y:S01]  /*1a960*/  HSET2.LE.AND R4, R4, R242, PT ;  /* 0x000000f204047233 */ /* 0x000fe20003803000 */
[----:B------:R-:W-:-:S03]  /*1a970*/  LOP3.LUT R92, R240, R0, RZ, 0xc0, !PT ;  /* 0x00000000f05c7212 */ /* 0x000fc600078ec0ff */
[----:B------:R-:W-:Y:S02]  /*1a980*/  LOP3.LUT R0, R3, R252, R42, 0x96, !PT ;  /* 0x000000fc03007212 */ /* 0x000fe400078e962a */
[----:B------:R-:W-:Y:S02]  /*1a990*/  LOP3.LUT R3, R2, 0xffff, RZ, 0xc0, !PT ;  /* 0x0000ffff02037812 */ /* 0x000fe400078ec0ff */
[----:B------:R-:W-:Y:S01]  /*1a9a0*/  LOP3.LUT R95, R230, R4, RZ, 0xc0, !PT ;  /* 0x00000004e65f7212 */ /* 0x000fe200078ec0ff */
[----:B------:R-:W-:Y:S01]  /*1a9b0*/  HMMA.16816.F32.BF16 R156, R8, R20, R72 ;  /* 0x00000014089c723c */ /* 0x000fe20000041848 */
[----:B------:R-:W-:Y:S02]  /*1a9c0*/  LOP3.LUT R4, R0, 0xffff, RZ, 0xc0, !PT ;  /* 0x0000ffff00047812 */ /* 0x000fe400078ec0ff */
[----:B------:R-:W-:Y:S02]  /*1a9d0*/  SHF.R.U32.HI R6, RZ, 0x8, R3 ;  /* 0x00000008ff067819 */ /* 0x000fe40000011603 */
[----:B------:R-:W-:-:S02]  /*1a9e0*/  SHF.R.U32.HI R5, RZ, 0x10, R0 ;  /* 0x00000010ff057819 */ /* 0x000fc40000011600 */
[----:B------:R-:W-:Y:S01]  /*1a9f0*/  SHF.R.U32.HI R3, RZ, 0x10, R2 ;  /* 0x00000010ff037819 */ /* 0x000fe20000011602 */
[----:B------:R-:W-:Y:S01]  /*1aa00*/  HMMA.16816.F32.BF16 R20, R8, R22, R76 ;  /* 0x000000160814723c */ /* 0x000fe2000004184c */
[----:B------:R-:W-:Y:S02]  /*1aa10*/  LOP3.LUT R7, R2, 0xff, RZ, 0xc0, !PT ;  /* 0x000000ff02077812 */ /* 0x000fe400078ec0ff */
[----:B------:R-:W-:-:S05]  /*1aa20*/  LOP3.LUT R5, R5, 0xff, RZ, 0xc0, !PT ;  /* 0x000000ff05057812 */ /* 0x000fca00078ec0ff */
[----:B------:R-:W-:Y:S01]  /*1aa30*/  HMMA.16816.F32.BF16 R64, R8, R16, R64 ;  /* 0x000000100840723c */ /* 0x000fe20000041840 */
[----:B------:R-:W-:-:S07]  /*1aa40*/  PRMT R6, R7, 0x5410, R6 ;  /* 0x0000541007067816 */ /* 0x000fce0000000006 */
[C---:B------:R-:W-:Y:S08]  /*1aa50*/  HMMA.16816.F32.BF16 R60, R8.reuse, R18, R60 ;  /* 0x00000012083c723c */ /* 0x040ff0000004183c */
[C---:B------:R-:W-:Y:S08]  /*1aa60*/  HMMA.16816.F32.BF16 R84, R8.reuse, R24, R68 ;  /* 0x000000180854723c */ /* 0x040ff00000041844 */
[----:B------:R-:W-:Y:S07]  /*1aa70*/  HMMA.16816.F32.BF16 R48, R8, R26, R48 ;  /* 0x0000001a0830723c */ /* 0x000fee0000041830 */
[----:B------:R-:W-:-:S02]  /*1aa80*/  LOP3.LUT R9, R0, 0xff, RZ, 0xc0, !PT ;  /* 0x000000ff00097812 */ /* 0x000fc400078ec0ff */
[----:B------:R-:W-:Y:S02]  /*1aa90*/  SHF.R.U32.HI R8, RZ, 0x18, R0 ;  /* 0x00000018ff087819 */ /* 0x000fe40000011600 */
[----:B------:R-:W-:Y:S02]  /*1aaa0*/  SHF.R.U32.HI R0, RZ, 0x8, R4 ;  /* 0x00000008ff007819 */ /* 0x000fe40000011604 */
[----:B------:R-:W-:Y:S02]  /*1aab0*/  SHF.R.U32.HI R10, RZ, 0x18, R2 ;  /* 0x00000018ff0a7819 */ /* 0x000fe40000011602 */
[----:B------:R-:W-:Y:S02]  /*1aac0*/  LOP3.LUT R4, R3, 0xff, RZ, 0xc0, !PT ;  /* 0x000000ff03047812 */ /* 0x000fe400078ec0ff */
[----:B------:R-:W-:Y:S02]  /*1aad0*/  PRMT R0, R9, 0x5410, R0 ;  /* 0x0000541009007816 */ /* 0x000fe40000000000 */
[----:B------:R-:W-:-:S02]  /*1aae0*/  PRMT R2, R5, 0x5410, R8 ;  /* 0x0000541005027816 */ /* 0x000fc40000000008 */
[----:B------:R-:W-:Y:S01]  /*1aaf0*/  PRMT R4, R4, 0x5410, R10 ;  /* 0x0000541004047816 */ /* 0x000fe2000000000a */
[--C-:B------:R-:W-:Y:S02]  /*1ab00*/  HSET2.LE.AND R0, R0, R242.reuse, PT ;  /* 0x000000f200007233 */ /* 0x100fe40003803000 */
[--C-:B------:R-:W-:Y:S02]  /*1ab10*/  HSET2.LE.AND R2, R2, R242.reuse, PT ;  /* 0x000000f202027233 */ /* 0x100fe40003803000 */
[--C-:B------:R-:W-:Y:S02]  /*1ab20*/  HSET2.LE.AND R3, R6, R242.reuse, PT ;  /* 0x000000f206037233 */ /* 0x100fe40003803000 */
[----:B------:R-:W-:Y:S01]  /*1ab30*/  HSET2.LE.AND R4, R4, R242, PT ;  /* 0x000000f204047233 */ /* 0x000fe20003803000 */
[----:B-1----:R-:W-:Y:S07]  /*1ab40*/  HMMA.16816.F32.BF16 R76, R92, R82, R96 ;  /* 0x000000525c4c723c */ /* 0x002fee0000041860 */
[----:B------:R-:W-:-:S02]  /*1ab50*/  LOP3.LUT R96, R251, R0, RZ, 0xc0, !PT ;  /* 0x00000000fb607212 */ /* 0x000fc400078ec0ff */
[----:B------:R-:W-:Y:S02]  /*1ab60*/  LOP3.LUT R97, R250, R2, RZ, 0xc0, !PT ;  /* 0x00000002fa617212 */ /* 0x000fe400078ec0ff */
        /* <DEDUP_REMOVED lines=24> */
[----:B------:R-:W-:-:S07]  /*1acf0*/  IADD3 R196, P0, R34, -0x180, RZ ;  /* 0xfffffe8022c47810 */ /* 0x000fce0007f1e0ff */
[----:B------:R-:W-:Y:S07]  /*1ad00*/  HMMA.16816.F32.BF16 R92, R92, R14, R104 ;  /* 0x0000000e5c5c723c */ /* 0x000fee0000041868 */
[----:B------:R-:W-:Y:S01]  /*1ad10*/  IMAD.MOV.U32 R107, RZ, RZ, R197 ;  /* 0x000000ffff6b7224 */ /* 0x000fe200078e00c5 */
[----:B------:R-:W-:Y:S02]  /*1ad20*/  IADD3.X R197, R35, -0x1, RZ, P0, !PT ;  /* 0xffffffff23c57810 */ /* 0x000fe400007fe4ff */
.L_x_809:
[----:B-1-3--:R-:W2:Y:S02]  /*1ad30*/  LDL R0, [R1+0x1a0] ;  /* 0x0001a00001007983 */ /* 0x00aea40000100800 */
[----:B--2---:R-:W-:-:S13]  /*1ad40*/  ISETP.GT.AND P0, PT, R107, R0, PT ;  /* 0x000000006b00720c */ /* 0x004fda0003f04270 */
[----:B------:R-:W-:Y:S05]  /*1ad50*/  @!P0 BRA `(.L_x_818) ;  /* 0x000083d000008947 */ /* 0x000fea0003800000 */
[----:B------:R-:W2:Y:S01]  /*1ad60*/  LDL.LU R6, [R1+0x8c] ;  /* 0x00008c0001067983 */ /* 0x000ea20000300800 */
[----:B-----5:R-:W-:Y:S01]  /*1ad70*/  IMAD.MOV.U32 R106, RZ, RZ, R101 ;  /* 0x000000ffff6a7224 */ /* 0x020fe200078e0065 */
[----:B------:R-:W-:Y:S01]  /*1ad80*/  MOV R105, R102 ;  /* 0x0000006600697202 */ /* 0x000fe20000000f00 */
[----:B------:R-:W-:Y:S01]  /*1ad90*/  IMAD.MOV.U32 R3, RZ, RZ, R103 ;  /* 0x000000ffff037224 */ /* 0x000fe200078e0067 */
[----:B------:R-:W-:Y:S01]  /*1ada0*/  MOV R104, R100 ;  /* 0x0000006400687202 */ /* 0x000fe20000000f00 */
[C---:B--2---:R-:W-:Y:S01]  /*1adb0*/  IMAD.SHL.U32 R4, R6.reuse, 0x8, RZ ;  /* 0x0000000806047824 */ /* 0x044fe200078e00ff */
[----:B------:R-:W-:Y:S01]  /*1adc0*/  SHF.R.S32.HI R2, RZ, 0x1f, R6 ;  /* 0x0000001fff027819 */ /* 0x000fe20000011406 */
[C---:B------:R-:W-:Y:S02]  /*1add0*/  IMAD R5, R6.reuse, 0x48, RZ ;  /* 0x0000004806057824 */ /* 0x040fe400078e02ff */
[C-C-:B------:R-:W-:Y:S01]  /*1ade0*/  IMAD R0, R6.reuse, 0x38, R4.reuse ;  /* 0x0000003806007824 */ /* 0x140fe200078e0204 */
[----:B------:R-:W-:Y:S01]  /*1adf0*/  SHF.R.S32.HI R7, RZ, 0x1f, R4 ;  /* 0x0000001fff077819 */ /* 0x000fe20000011404 */
[----:B------:R-:W-:Y:S01]  /*1ae00*/  IMAD.WIDE.U32 R8, R6, 0x70, RZ ;  /* 0x0000007006087825 */ /* 0x000fe200078e00ff */
[----:B------:R-:W-:-:S02]  /*1ae10*/  SHF.R.S32.HI R6, RZ, 0x1f, R5 ;  /* 0x0000001fff067819 */ /* 0x000fc40000011405 */
[----:B------:R-:W-:Y:S01]  /*1ae20*/  SHF.L.U64.HI R7, R4, 0x1, R7 ;  /* 0x0000000104077819 */ /* 0x000fe20000010207 */
[----:B------:R-:W-:Y:S01]  /*1ae30*/  IMAD R2, R2, 0x70, RZ ;  /* 0x0000007002027824 */ /* 0x000fe200078e02ff */
[----:B------:R-:W-:Y:S01]  /*1ae40*/  IADD3 R0, R0, 0x1, RZ ;  /* 0x0000000100007810 */ /* 0x000fe20007ffe0ff */
[----:B------:R-:W-:Y:S01]  /*1ae50*/  STL.64 [R1+0x178], R8 ;  /* 0x0001780801007387 */ /* 0x000fe20000100a00 */
[----:B------:R-:W-:Y:S02]  /*1ae60*/  IMAD.SHL.U32 R10, R4, 0x2, RZ ;  /* 0x00000002040a7824 */ /* 0x000fe400078e00ff */
[----:B------:R-:W-:Y:S01]  /*1ae70*/  SHF.R.S32.HI R4, RZ, 0x1f, R0 ;  /* 0x0000001fff047819 */ /* 0x000fe20000011400 */
[----:B------:R1:W-:Y:S04]  /*1ae80*/  STL [R1+0x198], R7 ;  /* 0x0001980701007387 */ /* 0x0003e80000100800 */
[----:B------:R2:W-:Y:S01]  /*1ae90*/  STL [R1+0x190], R10 ;  /* 0x0001900a01007387 */ /* 0x0005e20000100800 */
[----:B-1----:R-:W-:-:S02]  /*1aea0*/  SHF.L.U64.HI R7, R5, 0x1, R6 ;  /* 0x0000000105077819 */ /* 0x002fc40000010206 */
[----:B------:R-:W-:Y:S01]  /*1aeb0*/  SHF.L.U32 R6, R5, 0x1, RZ ;  /* 0x0000000105067819 */ /* 0x000fe200000006ff */
[----:B------:R-:W-:Y:S01]  /*1aec0*/  IMAD.IADD R5, R9, 0x1, R2 ;  /* 0x0000000109057824 */ /* 0x000fe200078e0202 */
[C---:B------:R-:W-:Y:S01]  /*1aed0*/  SHF.L.U64.HI R2, R0.reuse, 0x1, R4 ;  /* 0x0000000100027819 */ /* 0x040fe20000010204 */
[----:B------:R2:W-:Y:S01]  /*1aee0*/  STL [R1+0x194], R7 ;  /* 0x0001940701007387 */ /* 0x0005e20000100800 */
[----:B------:R-:W-:-:S03]  /*1aef0*/  SHF.L.U32 R0, R0, 0x1, RZ ;  /* 0x0000000100007819 */ /* 0x000fc600000006ff */
[----:B------:R2:W-:Y:S04]  /*1af00*/  STL [R1+0x18c], R6 ;  /* 0x00018c0601007387 */ /* 0x0005e80000100800 */
[----:B------:R2:W-:Y:S04]  /*1af10*/  STL [R1+0x184], R5 ;  /* 0x0001840501007387 */ /* 0x0005e80000100800 */
[----:B------:R2:W-:Y:S04]  /*1af20*/  STL [R1+0x180], R0 ;  /* 0x0001800001007387 */ /* 0x0005e80000100800 */
[----:B------:R2:W-:Y:S02]  /*1af30*/  STL [R1+0x188], R2 ;  /* 0x0001880201007387 */ /* 0x0005e40000100800 */
.L_x_821:
[----:B--2---:R-:W2:Y:S01]  /*1af40*/  LDL R2, [R1] ;  /* 0x0000000001027983 */ /* 0x004ea20000100800 */
[----:B------:R-:W-:Y:S04]  /*1af50*/  DEPBAR.LE SB0, 0x0 ;  /* 0x000080000000791a */ /* 0x000fe80000000000 */
[----:B------:R-:W3:Y:S01]  /*1af60*/  LDL.64 R8, [R1+0x160] ;  /* 0x0001600001087983 */ /* 0x000ee20000100a00 */
[----:B------:R-:W-:Y:S01]  /*1af70*/  WARPSYNC 0xffffffff ;  /* 0xffffffff00007948 */ /* 0x000fe20003800000 */
[----:B------:R-:W-:Y:S01]  /*1af80*/  IADD3 R234, R107, -0x1, RZ ;  /* 0xffffffff6bea7810 */ /* 0x000fe20007ffe0ff */
[----:B------:R-:W-:Y:S02]  /*1af90*/  BSSY B0, `(.L_x_819) ;  /* 0x0000107000007945 */ /* 0x000fe40003800000 */
[----:B------:R-:W4:Y:S05]  /*1afa0*/  LDL R0, [R1+0x34] ;  /* 0x0000340001007983 */ /* 0x000f2a0000100800 */
[----:B-----5:R-:W5:Y:S05]  /*1afb0*/  LDL R6, [R1+0x30] ;  /* 0x0000300001067983 */ /* 0x020f6a0000100800 */
[----:B------:R-:W2:Y:S05]  /*1afc0*/  LDL.64 R10, [R1+0x1b0] ;  /* 0x0001b000010a7983 */ /* 0x000eaa0000100a00 */
[----:B------:R-:W2:Y:S05]  /*1afd0*/  LDL.64 R4, [R1+0x1b8] ;  /* 0x0001b80001047983 */ /* 0x000eaa0000100a00 */
[----:B------:R-:W-:Y:S01]  /*1afe0*/  BAR.SYNC.DEFER_BLOCKING 0x0 ;  /* 0x0000000000007b1d */ /* 0x000fe20000010000 */
[----:B--2---:R-:W-:Y:S01]  /*1aff0*/  IMAD.MOV.U32 R5, RZ, RZ, R11 ;  /* 0x000000ffff057224 */ /* 0x004fe200078e000b */
[-C--:B------:R-:W-:Y:S04]  /*1b000*/  ISETP.GE.AND P5, PT, R2, R198.reuse, PT ;  /* 0x000000c60200720c */ /* 0x080fe80003fa6270 */
[----:B------:R-:W2:Y:S01]  /*1b010*/  LDL R110, [R1+0x1a0] ;  /* 0x0001a000016e7983 */ /* 0x000ea20000100800 */
[----:B---3--:R-:W-:Y:S02]  /*1b020*/  SHF.L.U64.HI R2, R8, 0x6, R9 ;  /* 0x0000000608027819 */ /* 0x008fe40000010209 */
[----:B----4-:R-:W-:Y:S02]  /*1b030*/  ISETP.GE.AND P3, PT, R0, R198, PT ;  /* 0x000000c60000720c */ /* 0x010fe40003f66270 */
[----:B------:R-:W-:Y:S01]  /*1b040*/  SHF.R.S32.HI R0, RZ, 0x1f, R234 ;  /* 0x0000001fff007819 */ /* 0x000fe200000114ea */
[----:B------:R-:W-:Y:S01]  /*1b050*/  IMAD R2, R2, R234, RZ ;  /* 0x000000ea02027224 */ /* 0x000fe200078e02ff */
[----:B-----5:R-:W-:Y:S01]  /*1b060*/  ISETP.GE.AND P4, PT, R6, R198, PT ;  /* 0x000000c60600720c */ /* 0x020fe20003f86270 */
[----:B------:R-:W-:Y:S04]  /*1b070*/  IMAD.SHL.U32 R6, R8, 0x40, RZ ;  /* 0x0000004008067824 */ /* 0x000fe800078e00ff */
[-C--:B------:R-:W-:Y:S01]  /*1b080*/  IMAD.WIDE.U32 R4, R234, R6.reuse, R4 ;  /* 0x00000006ea047225 */ /* 0x080fe200078e0004 */
[----:B------:R-:W-:Y:S03]  /*1b090*/  @P5 STS [R195+0x9000], RZ ;  /* 0x009000ffc3005388 */ /* 0x000fe60000000800 */
[----:B------:R-:W-:Y:S01]  /*1b0a0*/  IMAD R2, R0, R6, R2 ;  /* 0x0000000600027224 */ /* 0x000fe200078e0202 */
[CC--:B------:R-:W-:Y:S01]  /*1b0b0*/  @!P5 LEA R16, P1, R4.reuse, R218.reuse, 0x1 ;  /* 0x000000da0410d211 */ /* 0x0c0fe200078208ff */
[----:B------:R-:W-:Y:S01]  /*1b0c0*/  @P5 STS [R195+0x9004], RZ ;  /* 0x009004ffc3005388 */ /* 0x000fe20000000800 */
[CC--:B------:R-:W-:Y:S01]  /*1b0d0*/  @!P3 LEA R10, P2, R4.reuse, R218.reuse, 0x1 ;  /* 0x000000da040ab211 */ /* 0x0c0fe200078408ff */
[----:B------:R-:W-:Y:S01]  /*1b0e0*/  IMAD.IADD R2, R5, 0x1, R2 ;  /* 0x0000000105027824 */ /* 0x000fe200078e0202 */
[----:B------:R-:W-:Y:S02]  /*1b0f0*/  @!P4 LEA R12, P0, R4, R218, 0x1 ;  /* 0x000000da040cc211 */ /* 0x000fe400078008ff */
[----:B------:R-:W-:Y:S01]  /*1b100*/  @P5 STS.64 [R195+0x9008], RZ ;  /* 0x009008ffc3005388 */ /* 0x000fe20000000a00 */
[----:B------:R-:W-:Y:S02]  /*1b110*/  LEA R0, P6, R8, R4, 0x5 ;  /* 0x0000000408007211 */ /* 0x000fe400078c28ff */
[CCC-:B------:R-:W-:Y:S02]  /*1b120*/  @!P5 LEA.HI.X R17, R4.reuse, R219.reuse, R2.reuse, 0x1, P1 ;  /* 0x000000db0411d211 */ /* 0x1c0fe400008f0c02 */
[CCC-:B------:R-:W-:Y:S02]  /*1b130*/  @!P4 LEA.HI.X R13, R4.reuse, R219.reuse, R2.reuse, 0x1, P0 ;  /* 0x000000db040dc211 */ /* 0x1c0fe400000f0c02 */
[-C--:B------:R-:W-:Y:S01]  /*1b140*/  @!P3 LEA.HI.X R11, R4, R219.reuse, R2, 0x1, P2 ;  /* 0x000000db040bb211 */ /* 0x080fe200010f0c02 */
[----:B------:R-:W-:Y:S01]  /*1b150*/  @!PT LDS RZ, [RZ] ;  /* 0x00000000fffff984 */ /* 0x000fe20000000800 */
[----:B------:R-:W-:Y:S01]  /*1b160*/  @!PT LDS RZ, [RZ] ;  /* 0x00000000fffff984 */ /* 0x000fe20000000800 */
[----:B------:R-:W-:Y:S01]  /*1b170*/  @!PT LDS RZ, [RZ] ;  /* 0x00000000fffff984 */ /* 0x000fe20000000800 */
[----:B------:R1:W-:Y:S01]  /*1b180*/  @!P5 LDGSTS.E.BYPASS.LTC128B.128 [R195+0x9000], [R16.64] ;  /* 0x0900000010c3dfae */ /* 0x0003e2000b901d44 */
[----:B------:R-:W-:Y:S02]  /*1b190*/  LEA.HI.X R5, R8, R2, R9, 0x5, P6 ;  /* 0x0000000208057211 */ /* 0x000fe400030f2c09 */
[CC--:B------:R-:W-:Y:S02]  /*1b1a0*/  @!P5 LEA R14, P6, R0.reuse, R218.reuse, 0x1 ;  /* 0x000000da000ed211 */ /* 0x0c0fe400078c08ff */
[----:B------:R-:W-:Y:S01]  /*1b1b0*/  @P4 STS.128 [R195+0xa000], RZ ;  /* 0x00a000ffc3004388 */ /* 0x000fe20000000c00 */
[CC--:B------:R-:W-:Y:S02]  /*1b1c0*/  @!P4 LEA R8, P1, R0.reuse, R218.reuse, 0x1 ;  /* 0x000000da0008c211 */ /* 0x0c0fe400078208ff */
[CCC-:B------:R-:W-:Y:S02]  /*1b1d0*/  @!P5 LEA.HI.X R15, R0.reuse, R219.reuse, R5.reuse, 0x1, P6 ;  /* 0x000000db000fd211 */ /* 0x1c0fe400030f0c05 */
[----:B------:R-:W-:Y:S01]  /*1b1e0*/  @!PT LDS RZ, [RZ] ;  /* 0x00000000fffff984 */ /* 0x000fe20000000800 */
[----:B------:R-:W-:Y:S01]  /*1b1f0*/  @!PT LDS RZ, [RZ] ;  /* 0x00000000fffff984 */ /* 0x000fe20000000800 */
[----:B------:R-:W-:Y:S01]  /*1b200*/  @!PT LDS RZ, [RZ] ;  /* 0x00000000fffff984 */ /* 0x000fe20000000800 */
[----:B------:R3:W-:Y:S01]  /*1b210*/  @!P4 LDGSTS.E.BYPASS.LTC128B.128 [R195+0xa000], [R12.64+0x40] ;  /* 0x0a0000400cc3cfae */ /* 0x0007e2000b901d44 */
[CCC-:B------:R-:W-:Y:S02]  /*1b220*/  @!P4 LEA.HI.X R9, R0.reuse, R219.reuse, R5.reuse, 0x1, P1 ;  /* 0x000000db0009c211 */ /* 0x1c0fe400008f0c05 */
[C---:B------:R-:W-:Y:S02]  /*1b230*/  @!P3 LEA R6, P0, R0.reuse, R218, 0x1 ;  /* 0x000000da0006b211 */ /* 0x040fe400078008ff */
[----:B------:R-:W-:Y:S02]  /*1b240*/  @P3 STS.128 [R195+0xb000], RZ ;  /* 0x00b000ffc3003388 */ /* 0x000fe40000000c00 */
[----:B------:R-:W-:Y:S03]  /*1b250*/  @!P3 LEA.HI.X R7, R0, R219, R5, 0x1, P0 ;  /* 0x000000db0007b211 */ /* 0x000fe600000f0c05 */
[----:B------:R-:W-:Y:S01]  /*1b260*/  @!PT LDS RZ, [RZ] ;  /* 0x00000000fffff984 */ /* 0x000fe20000000800 */
[----:B------:R-:W-:Y:S01]  /*1b270*/  @!PT LDS RZ, [RZ] ;  /* 0x00000000fffff984 */ /* 0x000fe20000000800 */
[----:B------:R-:W-:Y:S01]  /*1b280*/  @!PT LDS RZ, [RZ] ;  /* 0x00000000fffff984 */ /* 0x000fe20000000800 */
[----:B------:R4:W-:Y:S05]  /*1b290*/  @!P3 LDGSTS.E.BYPASS.LTC128B.128 [R195+0xb000], [R10.64+0x80] ;  /* 0x0b0000800ac3bfae */ /* 0x0009ea000b901d44 */
[----:B------:R-:W-:Y:S05]  /*1b2a0*/  @P5 STS.128 [R195+0x9800], RZ ;  /* 0x009800ffc3005388 */ /* 0x000fea0000000c00 */
[----:B------:R-:W-:Y:S01]  /*1b2b0*/  @!PT LDS RZ, [RZ] ;  /* 0x00000000fffff984 */ /* 0x000fe20000000800 */
[----:B------:R-:W-:Y:S01]  /*1b2c0*/  @!PT LDS RZ, [RZ] ;  /* 0x00000000fffff984 */ /* 0x000fe20000000800 */
[----:B------:R-:W-:Y:S01]  /*1b2d0*/  @!PT LDS RZ, [RZ] ;  /* 0x00000000fffff984 */ /* 0x000fe20000000800 */
[----:B------:R3:W-:Y:S05]  /*1b2e0*/  @!P5 LDGSTS.E.BYPASS.LTC128B.128 [R195+0x9800], [R14.64] ;  /* 0x098000000ec3dfae */ /* 0x0007ea000b901d44 */
[----:B------:R-:W-:Y:S05]  /*1b2f0*/  @P4 STS.128 [R195+0xa800], RZ ;  /* 0x00a800ffc3004388 */ /* 0x000fea0000000c00 */
        /* <DEDUP_REMOVED lines=8> */
[----:B------:R5:W-:Y:S05]  /*1b380*/  @!P3 LDGSTS.E.BYPASS.LTC128B.128 [R195+0xb800], [R6.64+0x80] ;  /* 0x0b80008006c3bfae */ /* 0x000bea000b901d44 */
[----:B------:R-:W-:Y:S05]  /*1b390*/  LDSM.16.M88.4 R64, [R192] ;  /* 0x00000000c040783b */ /* 0x000fea0000000200 */
[----:B-1----:R-:W5:Y:S05]  /*1b3a0*/  LDSM.16.M88.4 R16, [R189+0x6000] ;  /* 0x00600000bd10783b */ /* 0x002f6a0000000200 */
[----:B------:R-:W4:Y:S05]  /*1b3b0*/  LDSM.16.M88.4 R60, [R192+0x1000] ;  /* 0x00100000c03c783b */ /* 0x000f2a0000000200 */
[----:B------:R-:W1:Y:S05]  /*1b3c0*/  LDSM.16.M88.4 R32, [R189+0x6400] ;  /* 0x00640000bd20783b */ /* 0x000e6a0000000200 */
[----:B------:R-:W0:Y:S05]  /*1b3d0*/  LDGDEPBAR ;  /* 0x00000000000079af */ /* 0x000e2a0000000000 */
[----:B------:R-:W1:Y:S05]  /*1b3e0*/  LDSM.16.M88.4 R48, [R189+0x6800] ;  /* 0x00680000bd30783b */ /* 0x000e6a0000000200 */
[----:B------:R-:W1:Y:S05]  /*1b3f0*/  LDSM.16.M88.4 R100, [R189+0x6c00] ;  /* 0x006c0000bd64783b */ /* 0x000e6a0000000200 */
[----:B------:R-:W-:Y:S05]  /*1b400*/  LDSM.16.M88.4 R176, [R193] ;  /* 0x00000000c1b0783b */ /* 0x000fea0000000200 */
[----:B------:R-:W-:Y:S01]  /*1b410*/  LDSM.16.M88.4 R180, [R193+0x1000] ;  /* 0x00100000c1b4783b */ /* 0x000fe20000000200 */
[-C--:B-----5:R-:W-:Y:S08]  /*1b420*/  HMMA.16816.F32.BF16 R4, R64, R16.reuse, RZ ;  /* 0x000000104004723c */ /* 0x0a0ff000000418ff */
[C---:B----4-:R-:W-:Y:S08]  /*1b430*/  HMMA.16816.F32.BF16 R8, R60.reuse, R16, RZ ;  /* 0x000000103c08723c */ /* 0x050ff000000418ff */
[-C--:B---3--:R-:W-:Y:S08]  /*1b440*/  HMMA.16816.F32.BF16 R12, R60, R18.reuse, RZ ;  /* 0x000000123c0c723c */ /* 0x088ff000000418ff */
[C---:B------:R-:W-:Y:S08]  /*1b450*/  HMMA.16816.F32.BF16 R16, R64.reuse, R18, RZ ;  /* 0x000000124010723c */ /* 0x040ff000000418ff */
[-C--:B-1----:R-:W-:Y:S08]  /*1b460*/  HMMA.16816.F32.BF16 R20, R64, R32.reuse, RZ ;  /* 0x000000204014723c */ /* 0x082ff000000418ff */
        /* <DEDUP_REMOVED lines=12> */
[-C--:B-1----:R-:W-:Y:S08]  /*1b530*/  HMMA.16816.F32.BF16 R4, R176, R100.reuse, R4 ;  /* 0x00000064b004723c */ /* 0x082ff00000041804 */
[C---:B------:R-:W-:Y:S04]  /*1b540*/  HMMA.16816.F32.BF16 R8, R180.reuse, R100, R8 ;  /* 0x00000064b408723c */ /* 0x040fe80000041808 */
[----:B--2---:R-:W-:Y:S04]  /*1b550*/  ISETP.GT.AND P0, PT, R234, R110, PT ;  /* 0x0000006eea00720c */ /* 0x004fe80003f04270 */
        /* <DEDUP_REMOVED lines=18> */
[----:B------:R-:W-:Y:S05]  /*1b680*/  LDSM.16.M88.4 R100, [R192+0x2000] ;  /* 0x00200000c064783b */ /* 0x000fea0000000200 */
[----:B------:R-:W1:Y:S02]  /*1b690*/  LDSM.16.M88.4 R176, [R189+0x7000] ;  /* 0x00700000bdb0783b */ /* 0x000e640000000200 */
        /* <DEDUP_REMOVED lines=80> */
[----:B------:R-:W1:Y:S01]  /*1bba0*/  LDSM.16.M88.4 R176, [R191+0x8c00] ;  /* 0x008c0000bfb0783b */ /* 0x000e620000000200 */
[----:B------:R-:W-:Y:S04]  /*1bbb0*/  DEPBAR.LE SB0, 0x0 ;  /* 0x000080000000791a */ /* 0x000fe80000000000 */
[----:B------:R-:W-:Y:S02]  /*1bbc0*/  BAR.SYNC.DEFER_BLOCKING 0x0 ;  /* 0x0000000000007b1d */ /* 0x000fe40000010000 */
[-C--:B-1----:R-:W-:Y:S08]  /*1bbd0*/  HMMA.16816.F32.BF16 R52, R100, R176.reuse, R52 ;  /* 0x000000b06434723c */ /* 0x082ff00000041834 */
[C---:B------:R-:W-:Y:S08]  /*1bbe0*/  HMMA.16816.F32.BF16 R56, R180.reuse, R176, R56 ;  /* 0x000000b0b438723c */ /* 0x040ff00000041838 */
[-C--:B------:R-:W-:Y:S08]  /*1bbf0*/  HMMA.16816.F32.BF16 R60, R180, R178.reuse, R60 ;  /* 0x000000b2b43c723c */ /* 0x080ff0000004183c */
[----:B------:R-:W-:Y:S01]  /*1bc00*/  HMMA.16816.F32.BF16 R64, R100, R178, R64 ;  /* 0x000000b26440723c */ /* 0x000fe20000041840 */
[----:B------:R-:W-:Y:S07]  /*1bc10*/  @!UPT UIADD3 URZ, URZ, URZ, URZ ;  /* 0x0000003f3f3ff290 */ /* 0x000fee000fffe03f */
[----:B------:R-:W-:-:S11]  /*1bc20*/  @!P0 BRA `(.L_x_820) ;  /* 0x000003d000008947 */ /* 0x000fd60003800000 */
[----:B------:R-:W2:Y:S01]  /*1bc30*/  LDL R185, [R1+0x1d8] ;  /* 0x0001d80001b97983 */ /* 0x000ea20000100800 */
[----:B------:R-:W-:Y:S03]  /*1bc40*/  IADD3 R0, R107, -0x2, RZ ;  /* 0xfffffffe6b007810 */ /* 0x000fe60007ffe0ff */
[----:B------:R-:W3:Y:S01]  /*1bc50*/  LDL.64 R200, [R1+0x1a8] ;  /* 0x0001a80001c87983 */ /* 0x000ee20000100a00 */
[----:B------:R-:W-:Y:S03]  /*1bc60*/  SHF.R.S32.HI R100, RZ, 0x1f, R0 ;  /* 0x0000001fff647819 */ /* 0x000fe60000011400 */
[----:B------:R-:W4:Y:S04]  /*1bc70*/  LDL.64 R186, [R1+0x1c8] ;  /* 0x0001c80001ba7983 */ /* 0x000f280000100a00 */
[----:B------:R-:W5:Y:S04]  /*1bc80*/  LDL R111, [R1+0x1a4] ;  /* 0x0001a400016f7983 */ /* 0x000f680000100800 */
[----:B------:R-:W4:Y:S04]  /*1bc90*/  LDL R110, [R1+0x1c0] ;  /* 0x0001c000016e7983 */ /* 0x000f280000100800 */
[----:B------:R-:W4:Y:S04]  /*1bca0*/  LDL R184, [R1+0x1c4] ;  /* 0x0001c40001b87983 */ /* 0x000f280000100800 */
[----:B------:R1:W-:Y:S04]  /*1bcb0*/  @P5 STS [R195+0x6000], RZ ;  /* 0x006000ffc3005388 */ /* 0x0003e80000000800 */
[----:B------:R1:W-:Y:S04]  /*1bcc0*/  @P5 STS [R195+0x6004], RZ ;  /* 0x006004ffc3005388 */ /* 0x0003e80000000800 */
[----:B------:R1:W-:Y:S01]  /*1bcd0*/  @P5 STS.64 [R195+0x6008], RZ ;  /* 0x006008ffc3005388 */ /* 0x0003e20000000a00 */
[----:B--2---:R-:W-:Y:S02]  /*1bce0*/  IMAD R2, R185, R0, RZ ;  /* 0x00000000b9027224 */ /* 0x004fe400078e02ff */
[----:B---3--:R-:W-:Y:S02]  /*1bcf0*/  IMAD.MOV.U32 R101, RZ, RZ, R201 ;  /* 0x000000ffff657224 */ /* 0x008fe400078e00c9 */
[-C--:B-----5:R-:W-:Y:S02]  /*1bd00*/  IMAD R2, R100, R111.reuse, R2 ;  /* 0x0000006f64027224 */ /* 0x0a0fe400078e0202 */
[----:B----4-:R-:W-:Y:S04]  /*1bd10*/  IMAD.MOV.U32 R100, RZ, RZ, R186 ;  /* 0x000000ffff647224 */ /* 0x010fe800078e00ba */
[----:B------:R-:W-:Y:S04]  /*1bd20*/  IMAD.WIDE.U32 R100, R0, R111, R100 ;  /* 0x0000006f00647225 */ /* 0x000fe800078e0064 */
[----:B------:R-:W-:Y:S01]  /*1bd30*/  IMAD.IADD R0, R101, 0x1, R2 ;  /* 0x0000000165007824 */ /* 0x000fe200078e0202 */
[CC--:B------:R-:W-:Y:S04]  /*1bd40*/  @!P5 LEA R102, P0, R100.reuse, R216.reuse, 0x1 ;  /* 0x000000d86466d211 */ /* 0x0c0fe800078008ff */
[CCC-:B------:R-:W-:Y:S05]  /*1bd50*/  @!P5 LEA.HI.X R103, R100.reuse, R217.reuse, R0.reuse, 0x1, P0 ;  /* 0x000000d96467d211 */ /* 0x1c0fea00000f0c00 */
[----:B------:R-:W-:Y:S01]  /*1bd60*/  @!PT LDS RZ, [RZ] ;  /* 0x00000000fffff984 */ /* 0x000fe20000000800 */
[----:B------:R-:W-:Y:S01]  /*1bd70*/  @!PT LDS RZ, [RZ] ;  /* 0x00000000fffff984 */ /* 0x000fe20000000800 */
[----:B------:R-:W-:Y:S01]  /*1bd80*/  @!PT LDS RZ, [RZ] ;  /* 0x00000000fffff984 */ /* 0x000fe20000000800 */
[----:B------:R2:W-:Y:S04]  /*1bd90*/  @!P5 LDGSTS.E.BYPASS.LTC128B.128 [R195+0x6000], [R102.64] ;  /* 0x0600000066c3dfae */ /* 0x0005e8000b901d44 */
[----:B------:R1:W-:Y:S01]  /*1bda0*/  @P4 STS.128 [R195+0x7000], RZ ;  /* 0x007000ffc3004388 */ /* 0x0003e20000000c00 */
[CC--:B--2---:R-:W-:Y:S04]  /*1bdb0*/  @!P4 LEA R102, P0, R100.reuse, R216.reuse, 0x1 ;  /* 0x000000d86466c211 */ /* 0x0c4fe800078008ff */
[CCC-:B------:R-:W-:Y:S05]  /*1bdc0*/  @!P4 LEA.HI.X R103, R100.reuse, R217.reuse, R0.reuse, 0x1, P0 ;  /* 0x000000d96467c211 */ /* 0x1c0fea00000f0c00 */
[----:B------:R-:W-:Y:S01]  /*1bdd0*/  @!PT LDS RZ, [RZ] ;  /* 0x00000000fffff984 */ /* 0x000fe20000000800 */
[----:B------:R-:W-:Y:S01]  /*1bde0*/  @!PT LDS RZ, [RZ] ;  /* 0x00000000fffff984 */ /* 0x000fe20000000800 */
[----:B------:R-:W-:Y:S01]  /*1bdf0*/  @!PT LDS RZ, [RZ] ;  /* 0x00000000fffff984 */ /* 0x000fe20000000800 */
[----:B------:R2:W-:Y:S04]  /*1be00*/  @!P4 LDGSTS.E.BYPASS.LTC128B.128 [R195+0x7000], [R102.64+0x40] ;  /* 0x0700004066c3cfae */ /* 0x0005e8000b901d44 */
[----:B------:R1:W-:Y:S01]  /*1be10*/  @P3 STS.128 [R195+0x8000], RZ ;  /* 0x008000ffc3003388 */ /* 0x0003e20000000c00 */
[C---:B--2---:R-:W-:Y:S04]  /*1be20*/  @!P3 LEA R102, P0, R100.reuse, R216, 0x1 ;  /* 0x000000d86466b211 */ /* 0x044fe800078008ff */
[-CC-:B------:R-:W-:Y:S02]  /*1be30*/  @!P3 LEA.HI.X R103, R100, R217.reuse, R0.reuse, 0x1, P0 ;  /* 0x000000d96467b211 */ /* 0x180fe400000f0c00 */
[----:B------:R-:W-:Y:S03]  /*1be40*/  IADD3 R100, P1, R110, R100, RZ ;  /* 0x000000646e647210 */ /* 0x000fe60007f3e0ff */
[----:B------:R-:W-:Y:S01]  /*1be50*/  @!PT LDS RZ, [RZ] ;  /* 0x00000000fffff984 */ /* 0x000fe20000000800 */
[----:B------:R-:W-:Y:S01]  /*1be60*/  @!PT LDS RZ, [RZ] ;  /* 0x00000000fffff984 */ /* 0x000fe20000000800 */
[----:B------:R-:W-:Y:S01]  /*1be70*/  @!PT LDS RZ, [RZ] ;  /* 0x00000000fffff984 */ /* 0x000fe20000000800 */
[----:B------:R2:W-:Y:S01]  /*1be80*/  @!P3 LDGSTS.E.BYPASS.LTC128B.128 [R195+0x8000], [R102.64+0x80] ;  /* 0x0800008066c3bfae */ /* 0x0005e2000b901d44 */
[-C--:B------:R-:W-:Y:S01]  /*1be90*/  @!P5 LEA R110, P0, R100, R216.reuse, 0x1 ;  /* 0x000000d8646ed211 */ /* 0x080fe200078008ff */
[----:B------:R-:W-:Y:S02]  /*1bea0*/  IMAD.X R0, R184, 0x1, R0, P1 ;  /* 0x00000001b8007824 */ /* 0x000fe400008e0600 */
[----:B------:R1:W-:Y:S03]  /*1beb0*/  @P5 STS.128 [R195+0x6800], RZ ;  /* 0x006800ffc3005388 */ /* 0x0003e60000000c00 */
        /* <DEDUP_REMOVED lines=14> */
[----:B------:R-:W-:Y:S05]  /*1bfa0*/  @!P3 LEA.HI.X R103, R100, R217, R0, 0x1, P0 ;  /* 0x000000d96467b211 */ /* 0x000fea00000f0c00 */
[----:B------:R-:W-:Y:S01]  /*1bfb0*/  @!PT LDS RZ, [RZ] ;  /* 0x00000000fffff984 */ /* 0x000fe20000000800 */
[----:B------:R-:W-:Y:S01]  /*1bfc0*/  @!PT LDS RZ, [RZ] ;  /* 0x00000000fffff984 */ /* 0x000fe20000000800 */
[----:B------:R-:W-:Y:S01]  /*1bfd0*/  @!PT LDS RZ, [RZ] ;  /* 0x00000000fffff984 */ /* 0x000fe20000000800 */
[----:B------:R1:W-:Y:S04]  /*1bfe0*/  @!P3 LDGSTS.E.BYPASS.LTC128B.128 [R195+0x8800], [R102.64+0x80] ;  /* 0x0880008066c3bfae */ /* 0x0003e8000b901d44 */
[----:B------:R-:W0:Y:S02]  /*1bff0*/  LDGDEPBAR ;  /* 0x00000000000079af */ /* 0x000e240000000000 */
.L_x_820:
[----:B------:R-:W-:Y:S05]  /*1c000*/  BSYNC B0 ;  /* 0x0000000000007941 */ /* 0x000fea0003800000 */
.L_x_819:
[----:B------:R-:W2:Y:S08]  /*1c010*/  S2R R0, SR_TID.X ;  /* 0x0000000000007919 */ /* 0x000eb00000002100 */
[----:B------:R-:W-:Y:S04]  /*1c020*/  STL [R1+0x1f0], R191 ;  /* 0x0001f0bf01007387 */ /* 0x000fe80000100800 */
[----:B------:R-:W-:Y:S01]  /*1c030*/  STL [R1+0x1ec], R189 ;  /* 0x0001ecbd01007387 */ /* 0x000fe20000100800 */
[----:B--2---:R-:W-:Y:S05]  /*1c040*/  IMAD.SHL.U32 R0, R0, 0x2, RZ ;  /* 0x0000000200007824 */ /* 0x004fea00078e00ff */
[----:B------:R-:W-:Y:S05]  /*1c050*/  LOP3.LUT R0, R0, 0x6, RZ, 0xc0, !PT ;  /* 0x0000000600007812 */ /* 0x000fea00078ec0ff */
[----:B------:R-:W-:Y:S05]  /*1c060*/  IMAD R2, R234, 0x40, R0 ;  /* 0x00000040ea027824 */ /* 0x000fea00078e0200 */
[C---:B------:R-:W-:Y:S02]  /*1c070*/  IADD3 R0, R2.reuse, 0x1, RZ ;  /* 0x0000000102007810 */ /* 0x040fe40007ffe0ff */
[-C--:B------:R-:W-:Y:S02]  /*1c080*/  ISETP.GE.AND P3, PT, R2, R205.reuse, PT ;  /* 0x000000cd0200720c */ /* 0x080fe40003f66270 */
[C---:B------:R-:W-:Y:S02]  /*1c090*/  ISETP.GE.AND P0, PT, R0.reuse, R204, PT ;  /* 0x000000cc0000720c */ /* 0x040fe40003f06270 */
[C---:B------:R-:W-:Y:S02]  /*1c0a0*/  ISETP.GE.AND P2, PT, R0.reuse, R205, PT ;  /* 0x000000cd0000720c */ /* 0x040fe40003f46270 */
[C---:B------:R-:W-:Y:S02]  /*1c0b0*/  ISETP.GE.AND P6, PT, R0.reuse, R207, PT ;  /* 0x000000cf0000720c */ /* 0x040fe40003fc6270 */
[C---:B------:R-:W-:Y:S02]  /*1c0c0*/  ISETP.GE.AND P5, PT, R0.reuse, R206, PT ;  /* 0x000000ce0000720c */ /* 0x040fe40003fa6270 */
[C---:B------:R-:W-:Y:S02]  /*1c0d0*/  ISETP.GE.OR P0, PT, R0.reuse, R209, !P0 ;  /* 0x000000d10000720c */ /* 0x040fe40004706670 */
[C---:B------:R-:W-:Y:S02]  /*1c0e0*/  ISETP.GE.OR P2, PT, R0.reuse, R210, !P2 ;  /* 0x000000d20000720c */ /* 0x040fe40005746670 */
[C---:B------:R-:W-:Y:S02]  /*1c0f0*/  ISETP.GE.OR P6, PT, R0.reuse, R212, !P6 ;  /* 0x000000d40000720c */ /* 0x040fe400077c6670 */
[----:B------:R-:W-:Y:S02]  /*1c100*/  ISETP.GE.OR P5, PT, R0, R211, !P5 ;  /* 0x000000d30000720c */ /* 0x000fe40006fa6670 */
[C---:B------:R-:W-:Y:S01]  /*1c110*/  ISETP.GE.OR P3, PT, R2.reuse, R210, !P3 ;  /* 0x000000d20200720c */ /* 0x040fe20005f66670 */
[----:B------:R-:W2:Y:S01]  /*1c120*/  LD.E R0, [R108.64+0xdc] ;  /* 0x0000dc046c007980 */ /* 0x000ea2000c101900 */
[----:B------:R-:W-:Y:S02]  /*1c130*/  IADD3 R100, R2, 0x9, RZ ;  /* 0x0000000902647810 */ /* 0x000fe40007ffe0ff */
[----:B-1----:R-:W-:Y:S02]  /*1c140*/  FSEL R110, R8, -INF , !P3 ;  /* 0xff800000086e7808 */ /* 0x002fe40005800000 */
[----:B------:R-:W-:Y:S02]  /*1c150*/  IADD3 R8, R2, 0x8, RZ ;  /* 0x0000000802087810 */ /* 0x000fe40007ffe0ff */
[-C--:B------:R-:W-:Y:S02]  /*1c160*/  ISETP.GE.AND P3, PT, R100, R205.reuse, PT ;  /* 0x000000cd6400720c */ /* 0x080fe40003f66270 */
[----:B------:R-:W-:Y:S02]  /*1c170*/  FSEL R111, R11, -INF , !P0 ;  /* 0xff8000000b6f7808 */ /* 0x000fe40004000000 */
[----:B------:R-:W-:Y:S02]  /*1c180*/  FSEL R180, R9, -INF , !P2 ;  /* 0xff80000009b47808 */ /* 0x000fe40005000000 */
[----:B------:R-:W-:Y:S02]  /*1c190*/  IADD3 R11, R2, 0x10, RZ ;  /* 0x00000010020b7810 */ /* 0x000fe40007ffe0ff */
[----:B------:R-:W-:Y:S02]  /*1c1a0*/  ISETP.GE.AND P2, PT, R8, R204, PT ;  /* 0x000000cc0800720c */ /* 0x000fe40003f46270 */
[----:B------:R-:W-:Y:S02]  /*1c1b0*/  ISETP.GE.OR P3, PT, R100, R210, !P3 ;  /* 0x000000d26400720c */ /* 0x000fe40005f66670 */
[-C--:B------:R-:W-:Y:S02]  /*1c1c0*/  ISETP.GE.AND P1, PT, R2, R204.reuse, PT ;  /* 0x000000cc0200720c */ /* 0x080fe40003f26270 */
[C---:B------:R-:W-:Y:S02]  /*1c1d0*/  ISETP.GE.AND P4, PT, R8.reuse, R205, PT ;  /* 0x000000cd0800720c */ /* 0x040fe40003f86270 */
[----:B------:R-:W-:Y:S02]  /*1c1e0*/  ISETP.GE.OR P2, PT, R8, R209, !P2 ;  /* 0x000000d10800720c */ /* 0x000fe40005746670 */
[----:B------:R-:W-:Y:S02]  /*1c1f0*/  FSEL R186, R13, -INF , !P3 ;  /* 0xff8000000dba7808 */ /* 0x000fe40005800000 */
[C---:B------:R-:W-:Y:S02]  /*1c200*/  ISETP.GE.AND P3, PT, R11.reuse, R205, PT ;  /* 0x000000cd0b00720c */ /* 0x040fe40003f66270 */
[C---:B------:R-:W-:Y:S02]  /*1c210*/  IADD3 R9, R2.reuse, 0x18, RZ ;  /* 0x0000001802097810 */ /* 0x040fe40007ffe0ff */
[CC--:B------:R-:W-:Y:S02]  /*1c220*/  ISETP.GE.OR P1, PT, R2.reuse, R209.reuse, !P1 ;  /* 0x000000d10200720c */ /* 0x0c0fe40004f26670 */
[----:B------:R-:W-:Y:S02]  /*1c230*/  IADD3 R101, R2, 0x11, RZ ;  /* 0x0000001102657810 */ /* 0x000fe40007ffe0ff */
[C---:B------:R-:W-:Y:S02]  /*1c240*/  ISETP.GE.AND P0, PT, R11.reuse, R204, PT ;  /* 0x000000cc0b00720c */ /* 0x040fe40003f06270 */
[-C--:B------:R-:W-:Y:S02]  /*1c250*/  ISETP.GE.OR P4, PT, R8, R210.reuse, !P4 ;  /* 0x000000d20800720c */ /* 0x080fe40006786670 */
[----:B------:R-:W-:Y:S02]  /*1c260*/  FSEL R176, R14, -INF , !P2 ;  /* 0xff8000000eb07808 */ /* 0x000fe40005000000 */
[----:B------:R-:W-:Y:S02]  /*1c270*/  ISETP.GE.OR P3, PT, R11, R210, !P3 ;  /* 0x000000d20b00720c */ /* 0x000fe40005f66670 */
[----:B------:R-:W-:Y:S02]  /*1c280*/  FSEL R14, R5, -INF , !P6 ;  /* 0xff800000050e7808 */ /* 0x000fe40007000000 */
        /* <DEDUP_REMOVED lines=8> */
[-C--:B------:R-:W-:Y:S02]  /*1c310*/  ISETP.GE.OR P6, PT, R9, R209.reuse, !P6 ;  /* 0x000000d10900720c */ /* 0x080fe400077c6670 */
[----:B------:R-:W-:Y:S02]  /*1c320*/  ISETP.GE.OR P1, PT, R100, R209, !P1 ;  /* 0x000000d16400720c */ /* 0x000fe40004f26670 */
[----:B------:R-:W-:Y:S02]  /*1c330*/  ISETP.GE.OR P0, PT, R101, R210, !P0 ;  /* 0x000000d26500720c */ /* 0x000fe40004706670 */
[C---:B------:R-:W-:Y:S02]  /*1c340*/  ISETP.GE.OR P3, PT, R2.reuse, R211, !P3 ;  /* 0x000000d30200720c */ /* 0x040fe40005f66670 */
[----:B------:R-:W-:Y:S02]  /*1c350*/  IADD3 R10, R2, 0x19, RZ ;  /* 0x00000019020a7810 */ /* 0x000fe40007ffe0ff */
[----:B------:R-:W-:Y:S02]  /*1c360*/  FSEL R30, R30, -INF , !P6 ;  /* 0xff8000001e1e7808 */ /* 0x000fe40007000000 */
[----:B------:R-:W-:Y:S02]  /*1c370*/  ISETP.GE.AND P6, PT, R100, R206, PT ;  /* 0x000000ce6400720c */ /* 0x000fe40003fc6270 */
[----:B------:R-:W-:Y:S02]  /*1c380*/  FSEL R178, R15, -INF , !P1 ;  /* 0xff8000000fb27808 */ /* 0x000fe40004800000 */
[-C--:B------:R-:W-:Y:S02]  /*1c390*/  ISETP.GE.AND P1, PT, R101, R204.reuse, PT ;  /* 0x000000cc6500720c */ /* 0x080fe40003f26270 */
[----:B------:R-:W-:Y:S02]  /*1c3a0*/  FSEL R25, R25, -INF , !P0 ;  /* 0xff80000019197808 */ /* 0x000fe40004000000 */
[----:B------:R-:W-:Y:S02]  /*1c3b0*/  FSEL R13, R6, -INF , !P3 ;  /* 0xff800000060d7808 */ /* 0x000fe40005800000 */
[----:B------:R-:W-:Y:S02]  /*1c3c0*/  ISETP.GE.AND P0, PT, R10, R204, PT ;  /* 0x000000cc0a00720c */ /* 0x000fe40003f06270 */
[----:B------:R-:W-:Y:S02]  /*1c3d0*/  ISETP.GE.AND P3, PT, R9, R205, PT ;  /* 0x000000cd0900720c */ /* 0x000fe40003f66270 */
[----:B------:R-:W-:Y:S02]  /*1c3e0*/  ISETP.GE.OR P6, PT, R100, R211, !P6 ;  /* 0x000000d36400720c */ /* 0x000fe400077c6670 */
[C---:B------:R-:W-:Y:S02]  /*1c3f0*/  IADD3 R5, R2.reuse, 0x20, RZ ;  /* 0x0000002002057810 */ /* 0x040fe40007ffe0ff */
[----:B------:R-:W-:Y:S02]  /*1c400*/  ISETP.GE.AND P2, PT, R2, R207, PT ;  /* 0x000000cf0200720c */ /* 0x000fe40003f46270 */
[-C--:B------:R-:W-:Y:S02]  /*1c410*/  ISETP.GE.OR P1, PT, R101, R209.reuse, !P1 ;  /* 0x000000d16500720c */ /* 0x080fe40004f26670 */
[----:B------:R-:W-:Y:S02]  /*1c420*/  ISETP.GE.OR P0, PT, R10, R209, !P0 ;  /* 0x000000d10a00720c */ /* 0x000fe40004706670 */
[----:B------:R-:W-:Y:S02]  /*1c430*/  ISETP.GE.OR P3, PT, R9, R210, !P3 ;  /* 0x000000d20900720c */ /* 0x000fe40005f66670 */
[----:B------:R-:W-:Y:S02]  /*1c440*/  FSEL R19, R19, -INF , !P6 ;  /* 0xff80000013137808 */ /* 0x000fe40007000000 */
[----:B------:R-:W-:Y:S02]  /*1c450*/  ISETP.GE.AND P6, PT, R5, R204, PT ;  /* 0x000000cc0500720c */ /* 0x000fe40003fc6270 */
[----:B------:R-:W-:Y:S02]  /*1c460*/  FSEL R26, R26, -INF , !P4 ;  /* 0xff8000001a1a7808 */ /* 0x000fe40006000000 */
[CC--:B------:R-:W-:Y:S02]  /*1c470*/  ISETP.GE.AND P4, PT, R8.reuse, R207.reuse, PT ;  /* 0x000000cf0800720c */ /* 0x0c0fe40003f86270 */
[----:B------:R-:W-:Y:S02]  /*1c480*/  FSEL R27, R27, -INF , !P1 ;  /* 0xff8000001b1b7808 */ /* 0x000fe40004800000 */
[----:B------:R-:W-:Y:S02]  /*1c490*/  ISETP.GE.AND P1, PT, R8, R206, PT ;  /* 0x000000ce0800720c */ /* 0x000fe40003f26270 */
[----:B------:R-:W-:Y:S02]  /*1c4a0*/  ISETP.GE.OR P2, PT, R2, R212, !P2 ;  /* 0x000000d40200720c */ /* 0x000fe40005746670 */
[----:B------:R-:W-:Y:S02]  /*1c4b0*/  FSEL R31, R31, -INF , !P0 ;  /* 0xff8000001f1f7808 */ /* 0x000fe40004000000 */
[C---:B------:R-:W-:Y:S02]  /*1c4c0*/  ISETP.GE.AND P0, PT, R11.reuse, R207, PT ;  /* 0x000000cf0b00720c */ /* 0x040fe40003f06270 */
[----:B------:R-:W-:Y:S02]  /*1c4d0*/  FSEL R28, R28, -INF , !P3 ;  /* 0xff8000001c1c7808 */ /* 0x000fe40005800000 */
[----:B------:R-:W-:Y:S02]  /*1c4e0*/  ISETP.GE.AND P3, PT, R11, R206, PT ;  /* 0x000000ce0b00720c */ /* 0x000fe40003f66270 */
[----:B------:R-:W-:Y:S02]  /*1c4f0*/  ISETP.GE.OR P6, PT, R5, R209, !P6 ;  /* 0x000000d10500720c */ /* 0x000fe400077c6670 */
[CC--:B------:R-:W-:Y:S02]  /*1c500*/  ISETP.GE.OR P4, PT, R8.reuse, R212.reuse, !P4 ;  /* 0x000000d40800720c */ /* 0x0c0fe40006786670 */
[----:B------:R-:W-:Y:S02]  /*1c510*/  ISETP.GE.OR P1, PT, R8, R211, !P1 ;  /* 0x000000d30800720c */ /* 0x000fe40004f26670 */
[----:B------:R-:W-:Y:S02]  /*1c520*/  FSEL R12, R4, -INF , !P2 ;  /* 0xff800000040c7808 */ /* 0x000fe40005000000 */
[----:B------:R-:W-:Y:S02]  /*1c530*/  FSEL R15, R7, -INF , !P5 ;  /* 0xff800000070f7808 */ /* 0x000fe40006800000 */
[----:B------:R-:W-:Y:S02]  /*1c540*/  ISETP.GE.AND P5, PT, R100, R207, PT ;  /* 0x000000cf6400720c */ /* 0x000fe40003fa6270 */
[C---:B------:R-:W-:Y:S02]  /*1c550*/  ISETP.GE.OR P0, PT, R11.reuse, R212, !P0 ;  /* 0x000000d40b00720c */ /* 0x040fe40004706670 */
[----:B------:R-:W-:Y:S02]  /*1c560*/  ISETP.GE.OR P3, PT, R11, R211, !P3 ;  /* 0x000000d30b00720c */ /* 0x000fe40005f66670 */
[----:B------:R-:W-:Y:S02]  /*1c570*/  IADD3 R8, R2, 0x21, RZ ;  /* 0x0000002102087810 */ /* 0x000fe40007ffe0ff */
[----:B------:R-:W-:Y:S02]  /*1c580*/  FSEL R42, R42, -INF , !P6 ;  /* 0xff8000002a2a7808 */ /* 0x000fe40007000000 */
[----:B------:R-:W-:Y:S02]  /*1c590*/  ISETP.GE.AND P6, PT, R101, R206, PT ;  /* 0x000000ce6500720c */ /* 0x000fe40003fc6270 */
[C---:B------:R-:W-:Y:S02]  /*1c5a0*/  IADD3 R4, R2.reuse, 0x28, RZ ;  /* 0x0000002802047810 */ /* 0x040fe40007ffe0ff */
[----:B------:R-:W-:Y:S02]  /*1c5b0*/  IADD3 R7, R2, 0x29, RZ ;  /* 0x0000002902077810 */ /* 0x000fe40007ffe0ff */
[-C--:B------:R-:W-:Y:S02]  /*1c5c0*/  ISETP.GE.AND P2, PT, R10, R205.reuse, PT ;  /* 0x000000cd0a00720c */ /* 0x080fe40003f46270 */
[----:B------:R-:W-:Y:S02]  /*1c5d0*/  ISETP.GE.OR P5, PT, R100, R212, !P5 ;  /* 0x000000d46400720c */ /* 0x000fe40006fa6670 */
[----:B------:R-:W-:Y:S02]  /*1c5e0*/  FSEL R16, R16, -INF , !P4 ;  /* 0xff80000010107808 */ /* 0x000fe40006000000 */
[----:B------:R-:W-:Y:S02]  /*1c5f0*/  FSEL R18, R18, -INF , !P1 ;  /* 0xff80000012127808 */ /* 0x000fe40004800000 */
[-C--:B------:R-:W-:Y:S02]  /*1c600*/  ISETP.GE.AND P1, PT, R8, R204.reuse, PT ;  /* 0x000000cc0800720c */ /* 0x080fe40003f26270 */
[----:B------:R-:W-:Y:S02]  /*1c610*/  ISETP.GE.AND P4, PT, R5, R205, PT ;  /* 0x000000cd0500720c */ /* 0x000fe40003f86270 */
[----:B------:R-:W-:Y:S02]  /*1c620*/  ISETP.GE.OR P6, PT, R101, R211, !P6 ;  /* 0x000000d36500720c */ /* 0x000fe400077c6670 */
[----:B------:R-:W-:Y:S02]  /*1c630*/  FSEL R20, R20, -INF , !P0 ;  /* 0xff80000014147808 */ /* 0x000fe40004000000 */
[----:B------:R-:W-:Y:S02]  /*1c640*/  FSEL R22, R22, -INF , !P3 ;  /* 0xff80000016167808 */ /* 0x000fe40005800000 */
[----:B------:R-:W-:Y:S02]  /*1c650*/  ISETP.GE.AND P0, PT, R7, R204, PT ;  /* 0x000000cc0700720c */ /* 0x000fe40003f06270 */
[----:B------:R-:W-:Y:S02]  /*1c660*/  ISETP.GE.AND P3, PT, R4, R205, PT ;  /* 0x000000cd0400720c */ /* 0x000fe40003f66270 */
[-C--:B------:R-:W-:Y:S02]  /*1c670*/  ISETP.GE.OR P2, PT, R10, R210.reuse, !P2 ;  /* 0x000000d20a00720c */ /* 0x080fe40005746670 */
[----:B------:R-:W-:Y:S02]  /*1c680*/  FSEL R17, R17, -INF , !P5 ;  /* 0xff80000011117808 */ /* 0x000fe40006800000 */
[----:B------:R-:W-:Y:S02]  /*1c690*/  ISETP.GE.AND P5, PT, R101, R207, PT ;  /* 0x000000cf6500720c */ /* 0x000fe40003fa6270 */
[-C--:B------:R-:W-:Y:S02]  /*1c6a0*/  ISETP.GE.OR P1, PT, R8, R209.reuse, !P1 ;  /* 0x000000d10800720c */ /* 0x080fe40004f26670 */
[----:B------:R-:W-:Y:S02]  /*1c6b0*/  ISETP.GE.OR P4, PT, R5, R210, !P4 ;  /* 0x000000d20500720c */ /* 0x000fe40006786670 */
[----:B------:R-:W-:Y:S02]  /*1c6c0*/  FSEL R23, R23, -INF , !P6 ;  /* 0xff80000017177808 */ /* 0x000fe40007000000 */
[C---:B------:R-:W-:Y:S02]  /*1c6d0*/  ISETP.GE.AND P6, PT, R4.reuse, R204, PT ;  /* 0x000000cc0400720c */ /* 0x040fe40003fc6270 */
[----:B------:R-:W-:Y:S02]  /*1c6e0*/  ISETP.GE.OR P0, PT, R7, R209, !P0 ;  /* 0x000000d10700720c */ /* 0x000fe40004706670 */
[----:B------:R-:W-:Y:S02]  /*1c6f0*/  ISETP.GE.OR P3, PT, R4, R210, !P3 ;  /* 0x000000d20400720c */ /* 0x000fe40005f66670 */
[----:B------:R-:W-:Y:S02]  /*1c700*/  FSEL R29, R29, -INF , !P2 ;  /* 0xff8000001d1d7808 */ /* 0x000fe40005000000 */
[----:B------:R-:W-:Y:S02]  /*1c710*/  ISETP.GE.AND P2, PT, R8, R205, PT ;  /* 0x000000cd0800720c */ /* 0x000fe40003f46270 */
[----:B------:R-:W-:Y:S02]  /*1c720*/  FSEL R43, R43, -INF , !P1 ;  /* 0xff8000002b2b7808 */ /* 0x000fe40004800000 */
[C---:B------:R-:W-:Y:S02]  /*1c730*/  ISETP.GE.AND P1, PT, R9.reuse, R207, PT ;  /* 0x000000cf0900720c */ /* 0x040fe40003f26270 */
[----:B------:R-:W-:Y:S02]  /*1c740*/  FSEL R40, R40, -INF , !P4 ;  /* 0xff80000028287808 */ /* 0x000fe40006000000 */
[----:B------:R-:W-:Y:S02]  /*1c750*/  ISETP.GE.AND P4, PT, R9, R206, PT ;  /* 0x000000ce0900720c */ /* 0x000fe40003f86270 */
[----:B------:R-:W-:Y:S02]  /*1c760*/  ISETP.GE.OR P5, PT, R101, R212, !P5 ;  /* 0x000000d46500720c */ /* 0x000fe40006fa6670 */
[----:B------:R-:W-:Y:S02]  /*1c770*/  ISETP.GE.OR P6, PT, R4, R209, !P6 ;  /* 0x000000d10400720c */ /* 0x000fe400077c6670 */
[----:B------:R-:W-:Y:S02]  /*1c780*/  FSEL R47, R47, -INF , !P0 ;  /* 0xff8000002f2f7808 */ /* 0x000fe40004000000 */
[C---:B------:R-:W-:Y:S02]  /*1c790*/  ISETP.GE.AND P0, PT, R5.reuse, R207, PT ;  /* 0x000000cf0500720c */ /* 0x040fe40003f06270 */
[----:B------:R-:W-:Y:S02]  /*1c7a0*/  FSEL R44, R44, -INF , !P3 ;  /* 0xff8000002c2c7808 */ /* 0x000fe40005800000 */
[----:B------:R-:W-:Y:S02]  /*1c7b0*/  ISETP.GE.AND P3, PT, R5, R206, PT ;  /* 0x000000ce0500720c */ /* 0x000fe40003f66270 */
[----:B------:R-:W-:Y:S02]  /*1c7c0*/  ISETP.GE.OR P2, PT, R8, R210, !P2 ;  /* 0x000000d20800720c */ /* 0x000fe40005746670 */
[C---:B------:R-:W-:Y:S02]  /*1c7d0*/  ISETP.GE.OR P1, PT, R9.reuse, R212, !P1 ;  /* 0x000000d40900720c */ /* 0x040fe40004f26670 */
[----:B------:R-:W-:Y:S02]  /*1c7e0*/  ISETP.GE.OR P4, PT, R9, R211, !P4 ;  /* 0x000000d30900720c */ /* 0x000fe40006786670 */
[----:B------:R-:W-:Y:S02]  /*1c7f0*/  FSEL R21, R21, -INF , !P5 ;  /* 0xff80000015157808 */ /* 0x000fe40006800000 */
[----:B------:R-:W-:Y:S02]  /*1c800*/  ISETP.GE.AND P5, PT, R10, R207, PT ;  /* 0x000000cf0a00720c */ /* 0x000fe40003fa6270 */
[----:B------:R-:W-:Y:S02]  /*1c810*/  FSEL R46, R46, -INF , !P6 ;  /* 0xff8000002e2e7808 */ /* 0x000fe40007000000 */
[----:B------:R-:W-:Y:S02]  /*1c820*/  ISETP.GE.AND P6, PT, R10, R206, PT ;  /* 0x000000ce0a00720c */ /* 0x000fe40003fc6270 */
[CC--:B------:R-:W-:Y:S02]  /*1c830*/  ISETP.GE.OR P0, PT, R5.reuse, R212.reuse, !P0 ;  /* 0x000000d40500720c */ /* 0x0c0fe40004706670 */
[----:B------:R-:W-:Y:S02]  /*1c840*/  ISETP.GE.OR P3, PT, R5, R211, !P3 ;  /* 0x000000d30500720c */ /* 0x000fe40005f66670 */
[C---:B------:R-:W-:Y:S02]  /*1c850*/  IADD3 R6, R2.reuse, 0x30, RZ ;  /* 0x0000003002067810 */ /* 0x040fe40007ffe0ff */
[----:B------:R-:W-:Y:S02]  /*1c860*/  IADD3 R5, R2, 0x31, RZ ;  /* 0x0000003102057810 */ /* 0x000fe40007ffe0ff */
[----:B------:R-:W-:Y:S02]  /*1c870*/  FSEL R41, R41, -INF , !P2 ;  /* 0xff80000029297808 */ /* 0x000fe40005000000 */
[----:B------:R-:W-:Y:S02]  /*1c880*/  ISETP.GE.AND P2, PT, R7, R205, PT ;  /* 0x000000cd0700720c */ /* 0x000fe40003f46270 */
[C---:B------:R-:W-:Y:S02]  /*1c890*/  ISETP.GE.OR P5, PT, R10.reuse, R212, !P5 ;  /* 0x000000d40a00720c */ /* 0x040fe40006fa6670 */
[----:B------:R-:W-:Y:S02]  /*1c8a0*/  ISETP.GE.OR P6, PT, R10, R211, !P6 ;  /* 0x000000d30a00720c */ /* 0x000fe400077c6670 */
[----:B------:R-:W-:Y:S02]  /*1c8b0*/  FSEL R32, R32, -INF , !P1 ;  /* 0xff80000020207808 */ /* 0x000fe40004800000 */
[----:B------:R-:W-:Y:S02]  /*1c8c0*/  FSEL R34, R34, -INF , !P4 ;  /* 0xff80000022227808 */ /* 0x000fe40006000000 */
[----:B------:R-:W-:Y:S02]  /*1c8d0*/  ISETP.GE.AND P1, PT, R5, R204, PT ;  /* 0x000000cc0500720c */ /* 0x000fe40003f26270 */
[C---:B------:R-:W-:Y:S02]  /*1c8e0*/  ISETP.GE.AND P4, PT, R6.reuse, R205, PT ;  /* 0x000000cd0600720c */ /* 0x040fe40003f86270 */
[----:B------:R-:W-:Y:S02]  /*1c8f0*/  ISETP.GE.OR P2, PT, R7, R210, !P2 ;  /* 0x000000d20700720c */ /* 0x000fe40005746670 */
[----:B------:R-:W-:Y:S02]  /*1c900*/  FSEL R33, R33, -INF , !P5 ;  /* 0xff80000021217808 */ /* 0x000fe40006800000 */
[----:B------:R-:W-:Y:S02]  /*1c910*/  FSEL R35, R35, -INF , !P6 ;  /* 0xff80000023237808 */ /* 0x000fe40007000000 */
[----:B------:R-:W-:Y:S02]  /*1c920*/  ISETP.GE.AND P6, PT, R6, R204, PT ;  /* 0x000000cc0600720c */ /* 0x000fe40003fc6270 */
[----:B------:R-:W-:Y:S02]  /*1c930*/  ISETP.GE.AND P5, PT, R8, R207, PT ;  /* 0x000000cf0800720c */ /* 0x000fe40003fa6270 */
[----:B------:R-:W-:Y:S02]  /*1c940*/  ISETP.GE.OR P1, PT, R5, R209, !P1 ;  /* 0x000000d10500720c */ /* 0x000fe40004f26670 */
[C---:B------:R-:W-:Y:S02]  /*1c950*/  ISETP.GE.OR P4, PT, R6.reuse, R210, !P4 ;  /* 0x000000d20600720c */ /* 0x040fe40006786670 */
[----:B------:R-:W-:Y:S02]  /*1c960*/  FSEL R45, R45, -INF , !P2 ;  /* 0xff8000002d2d7808 */ /* 0x000fe40005000000 */
[----:B------:R-:W-:Y:S02]  /*1c970*/  ISETP.GE.AND P2, PT, R5, R205, PT ;  /* 0x000000cd0500720c */ /* 0x000fe40003f46270 */
[----:B------:R-:W-:Y:S02]  /*1c980*/  ISETP.GE.OR P6, PT, R6, R209, !P6 ;  /* 0x000000d10600720c */ /* 0x000fe400077c6670 */
[----:B------:R-:W-:Y:S02]  /*1c990*/  FSEL R59, R59, -INF , !P1 ;  /* 0xff8000003b3b7808 */ /* 0x000fe40004800000 */
[----:B------:R-:W-:Y:S02]  /*1c9a0*/  ISETP.GE.AND P1, PT, R4, R207, PT ;  /* 0x000000cf0400720c */ /* 0x000fe40003f26270 */
[----:B------:R-:W-:Y:S02]  /*1c9b0*/  FSEL R56, R56, -INF , !P4 ;  /* 0xff80000038387808 */ /* 0x000fe40006000000 */
[----:B------:R-:W-:Y:S02]  /*1c9c0*/  ISETP.GE.AND P4, PT, R4, R206, PT ;  /* 0x000000ce0400720c */ /* 0x000fe40003f86270 */
[----:B------:R-:W-:Y:S02]  /*1c9d0*/  ISETP.GE.OR P5, PT, R8, R212, !P5 ;  /* 0x000000d40800720c */ /* 0x000fe40006fa6670 */
[----:B------:R-:W-:Y:S02]  /*1c9e0*/  FSEL R58, R58, -INF , !P6 ;  /* 0xff8000003a3a7808 */ /* 0x000fe40007000000 */
[----:B------:R-:W-:Y:S02]  /*1c9f0*/  ISETP.GE.AND P6, PT, R8, R206, PT ;  /* 0x000000ce0800720c */ /* 0x000fe40003fc6270 */
[----:B------:R-:W-:Y:S02]  /*1ca00*/  ISETP.GE.OR P2, PT, R5, R210, !P2 ;  /* 0x000000d20500720c */ /* 0x000fe40005746670 */
[CC--:B------:R-:W-:Y:S02]  /*1ca10*/  ISETP.GE.OR P1, PT, R4.reuse, R212.reuse, !P1 ;  /* 0x000000d40400720c */ /* 0x0c0fe40004f26670 */
[----:B------:R-:W-:Y:S02]  /*1ca20*/  ISETP.GE.OR P4, PT, R4, R211, !P4 ;  /* 0x000000d30400720c */ /* 0x000fe40006786670 */
[C---:B------:R-:W-:Y:S02]  /*1ca30*/  IADD3 R4, R2.reuse, 0x38, RZ ;  /* 0x0000003802047810 */ /* 0x040fe40007ffe0ff */
[----:B------:R-:W-:Y:S02]  /*1ca40*/  IADD3 R2, R2, 0x39, RZ ;  /* 0x0000003902027810 */ /* 0x000fe40007ffe0ff */
[----:B------:R-:W-:Y:S02]  /*1ca50*/  FSEL R37, R37, -INF , !P5 ;  /* 0xff80000025257808 */ /* 0x000fe40006800000 */
[----:B------:R-:W-:Y:S02]  /*1ca60*/  ISETP.GE.AND P5, PT, R7, R207, PT ;  /* 0x000000cf0700720c */ /* 0x000fe40003fa6270 */
[----:B------:R-:W-:Y:S02]  /*1ca70*/  ISETP.GE.OR P6, PT, R8, R211, !P6 ;  /* 0x000000d30800720c */ /* 0x000fe400077c6670 */
[----:B------:R-:W-:Y:S02]  /*1ca80*/  FSEL R57, R57, -INF , !P2 ;  /* 0xff80000039397808 */ /* 0x000fe40005000000 */
[-C--:B------:R-:W-:Y:S02]  /*1ca90*/  ISETP.GE.AND P2, PT, R2, R205.reuse, PT ;  /* 0x000000cd0200720c */ /* 0x080fe40003f46270 */
[----:B------:R-:W-:Y:S02]  /*1caa0*/  ISETP.GE.OR P5, PT, R7, R212, !P5 ;  /* 0x000000d40700720c */ /* 0x000fe40006fa6670 */
[----:B------:R-:W-:Y:S02]  /*1cab0*/  FSEL R38, R38, -INF , !P3 ;  /* 0xff80000026267808 */ /* 0x000fe40005800000 */
[----:B------:R-:W-:Y:S02]  /*1cac0*/  FSEL R39, R39, -INF , !P6 ;  /* 0xff80000027277808 */ /* 0x000fe40007000000 */
[C---:B------:R-:W-:Y:S02]  /*1cad0*/  ISETP.GE.AND P6, PT, R4.reuse, R204, PT ;  /* 0x000000cc0400720c */ /* 0x040fe40003fc6270 */
[----:B------:R-:W-:Y:S02]  /*1cae0*/  ISETP.GE.AND P3, PT, R4, R205, PT ;  /* 0x000000cd0400720c */ /* 0x000fe40003f66270 */
[----:B------:R-:W-:Y:S02]  /*1caf0*/  ISETP.GE.OR P2, PT, R2, R210, !P2 ;  /* 0x000000d20200720c */ /* 0x000fe40005746670 */
[----:B------:R-:W-:Y:S02]  /*1cb00*/  FSEL R49, R49, -INF , !P5 ;  /* 0xff80000031317808 */ /* 0x000fe40006800000 */
[----:B------:R-:W-:Y:S02]  /*1cb10*/  ISETP.GE.AND P5, PT, R4, R207, PT ;  /* 0x000000cf0400720c */ /* 0x000fe40003fa6270 */
[----:B------:R-:W-:Y:S02]  /*1cb20*/  FSEL R50, R50, -INF , !P4 ;  /* 0xff80000032327808 */ /* 0x000fe40006000000 */
[----:B------:R-:W-:Y:S02]  /*1cb30*/  ISETP.GE.AND P4, PT, R4, R206, PT ;  /* 0x000000ce0400720c */ /* 0x000fe40003f86270 */
[----:B------:R-:W-:Y:S02]  /*1cb40*/  FSEL R36, R36, -INF , !P0 ;  /* 0xff80000024247808 */ /* 0x000fe40004000000 */
[----:B------:R-:W-:Y:S02]  /*1cb50*/  ISETP.GE.AND P0, PT, R2, R204, PT ;  /* 0x000000cc0200720c */ /* 0x000fe40003f06270 */
[C---:B------:R-:W-:Y:S02]  /*1cb60*/  ISETP.GE.OR P6, PT, R4.reuse, R209, !P6 ;  /* 0x000000d10400720c */ /* 0x040fe400077c6670 */
[----:B------:R-:W-:Y:S02]  /*1cb70*/  ISETP.GE.OR P3, PT, R4, R210, !P3 ;  /* 0x000000d20400720c */ /* 0x000fe40005f66670 */
[----:B------:R-:W-:Y:S02]  /*1cb80*/  FSEL R61, R61, -INF , !P2 ;  /* 0xff8000003d3d7808 */ /* 0x000fe40005000000 */
[C---:B------:R-:W-:Y:S02]  /*1cb90*/  ISETP.GE.AND P2, PT, R5.reuse, R207, PT ;  /* 0x000000cf0500720c */ /* 0x040fe40003f46270 */
[----:B------:R-:W-:Y:S02]  /*1cba0*/  FSEL R48, R48, -INF , !P1 ;  /* 0xff80000030307808 */ /* 0x000fe40004800000 */
[C---:B------:R-:W-:Y:S02]  /*1cbb0*/  ISETP.GE.AND P1, PT, R5.reuse, R206, PT ;  /* 0x000000ce0500720c */ /* 0x040fe40003f26270 */
[C---:B------:R-:W-:Y:S02]  /*1cbc0*/  ISETP.GE.OR P5, PT, R4.reuse, R212, !P5 ;  /* 0x000000d40400720c */ /* 0x040fe40006fa6670 */
[----:B------:R-:W-:Y:S02]  /*1cbd0*/  ISETP.GE.OR P4, PT, R4, R211, !P4 ;  /* 0x000000d30400720c */ /* 0x000fe40006786670 */
[----:B------:R-:W-:Y:S02]  /*1cbe0*/  FMNMX.FTZ R4, R110, R104, !PT ;  /* 0x000000686e047209 */ /* 0x000fe40007810000 */
[----:B------:R-:W-:Y:S02]  /*1cbf0*/  ISETP.GE.OR P0, PT, R2, R209, !P0 ;  /* 0x000000d10200720c */ /* 0x000fe40004706670 */
[C---:B------:R-:W-:Y:S02]  /*1cc00*/  ISETP.GE.OR P2, PT, R5.reuse, R212, !P2 ;  /* 0x000000d40500720c */ /* 0x040fe40005746670 */
[----:B------:R-:W-:Y:S02]  /*1cc10*/  ISETP.GE.OR P1, PT, R5, R211, !P1 ;  /* 0x000000d30500720c */ /* 0x000fe40004f26670 */
[----:B------:R-:W-:Y:S02]  /*1cc20*/  FMNMX.FTZ R4, R180, R4, !PT ;  /* 0x00000004b4047209 */ /* 0x000fe40007810000 */
[----:B------:R-:W-:Y:S02]  /*1cc30*/  FMNMX.FTZ R5, R12, R105, !PT ;  /* 0x000000690c057209 */ /* 0x000fe40007810000 */
[----:B------:R-:W-:Y:S02]  /*1cc40*/  FSEL R63, R63, -INF , !P0 ;  /* 0xff8000003f3f7808 */ /* 0x000fe40004000000 */
[----:B------:R-:W-:Y:S02]  /*1cc50*/  ISETP.GE.AND P0, PT, R6, R207, PT ;  /* 0x000000cf0600720c */ /* 0x000fe40003f06270 */
[----:B------:R-:W-:Y:S02]  /*1cc60*/  FSEL R60, R60, -INF , !P3 ;  /* 0xff8000003c3c7808 */ /* 0x000fe40005800000 */
[----:B------:R-:W-:Y:S02]  /*1cc70*/  ISETP.GE.AND P3, PT, R6, R206, PT ;  /* 0x000000ce0600720c */ /* 0x000fe40003f66270 */
[----:B------:R-:W-:Y:S02]  /*1cc80*/  FMNMX.FTZ R4, R185, R4, !PT ;  /* 0x00000004b9047209 */ /* 0x000fe40007810000 */
        /* <DEDUP_REMOVED lines=32> */
[----:B------:R-:W-:Y:S02]  /*1ce90*/  FSEL R52, R52, -INF , !P0 ;  /* 0xff80000034347808 */ /* 0x000fe40004000000 */
[----:B------:R-:W-:Y:S02]  /*1cea0*/  FMNMX.FTZ R4, R56, R4, !PT ;  /* 0x0000000438047209 */ /* 0x000fe40007810000 */
[----:B------:R-:W-:Y:S02]  /*1ceb0*/  FMNMX.FTZ R5, R38, R5, !PT ;  /* 0x0000000526057209 */ /* 0x000fe40007810000 */
[----:B------:R-:W-:Y:S02]  /*1cec0*/  FMNMX.FTZ R6, R49, R6, !PT ;  /* 0x0000000631067209 */ /* 0x000fe40007810000 */
[----:B------:R-:W-:Y:S02]  /*1ced0*/  FSEL R51, R51, -INF , !P6 ;  /* 0xff80000033337808 */ /* 0x000fe40007000000 */
[----:B------:R-:W-:Y:S02]  /*1cee0*/  ISETP.GE.AND P6, PT, R2, R207, PT ;  /* 0x000000cf0200720c */ /* 0x000fe40003fc6270 */
[----:B------:R-:W-:Y:S02]  /*1cef0*/  FMNMX.FTZ R4, R57, R4, !PT ;  /* 0x0000000439047209 */ /* 0x000fe40007810000 */
        /* <DEDUP_REMOVED lines=9> */
[----:B------:R-:W-:Y:S02]  /*1cf90*/  FSEL R54, R54, -INF , !P3 ;  /* 0xff80000036367808 */ /* 0x000fe40005800000 */
[----:B------:R-:W-:Y:S02]  /*1cfa0*/  FSEL R65, R65, -INF , !P6 ;  /* 0xff80000041417808 */ /* 0x000fe40007000000 */
[----:B------:R-:W-:Y:S02]  /*1cfb0*/  FMNMX.FTZ R4, R51, R4, !PT ;  /* 0x0000000433047209 */ /* 0x000fe40007810000 */
[----:B------:R-:W-:Y:S02]  /*1cfc0*/  FMNMX.FTZ R6, R64, R6, !PT ;  /* 0x0000000640067209 */ /* 0x000fe40007810000 */
[----:B------:R-:W-:Y:S02]  /*1cfd0*/  FMNMX.FTZ R103, R111, R103, !PT ;  /* 0x000000676f677209 */ /* 0x000fe40007810000 */
[----:B------:R-:W-:Y:S02]  /*1cfe0*/  FMNMX.FTZ R5, R54, R4, !PT ;  /* 0x0000000436057209 */ /* 0x000fe40007810000 */
[----:B------:R-:W-:Y:S02]  /*1cff0*/  FMNMX.FTZ R4, R65, R6, !PT ;  /* 0x0000000641047209 */ /* 0x000fe40007810000 */
[----:B------:R-:W-:Y:S02]  /*1d000*/  ISETP.GE.AND P0, PT, R2, R206, PT ;  /* 0x000000ce0200720c */ /* 0x000fe40003f06270 */
[----:B------:R-:W-:Y:S01]  /*1d010*/  FSEL R55, R55, -INF , !P1 ;  /* 0xff80000037377808 */ /* 0x000fe20004800000 */
[----:B------:R-:W1:Y:S01]  /*1d020*/  SHFL.BFLY PT, R7, R4, 0x2, 0x1f ;  /* 0x0c401f0004077f89 */ /* 0x000e6200000e0000 */
[----:B------:R-:W-:Y:S02]  /*1d030*/  FMNMX.FTZ R103, R176, R103, !PT ;  /* 0x00000067b0677209 */ /* 0x000fe40007810000 */
[----:B------:R-:W-:Y:S02]  /*1d040*/  FMNMX.FTZ R100, R61, R100, !PT ;  /* 0x000000643d647209 */ /* 0x000fe40007810000 */
[----:B------:R-:W-:Y:S02]  /*1d050*/  ISETP.GE.OR P0, PT, R2, R211, !P0 ;  /* 0x000000d30200720c */ /* 0x000fe40004706670 */
[----:B------:R-:W-:Y:S01]  /*1d060*/  FSEL R66, R66, -INF , !P4 ;  /* 0xff80000042427808 */ /* 0x000fe20006000000 */
[----:B------:R-:W3:Y:S01]  /*1d070*/  SHFL.BFLY PT, R8, R100, 0x2, 0x1f ;  /* 0x0c401f0064087f89 */ /* 0x000ee200000e0000 */
[----:B------:R-:W-:Y:S02]  /*1d080*/  FMNMX.FTZ R2, R55, R5, !PT ;  /* 0x0000000537027209 */ /* 0x000fe40007810000 */
[----:B------:R-:W-:Y:S02]  /*1d090*/  FMNMX.FTZ R103, R178, R103, !PT ;  /* 0x00000067b2677209 */ /* 0x000fe40007810000 */
[----:B------:R-:W-:Y:S02]  /*1d0a0*/  FSEL R67, R67, -INF , !P0 ;  /* 0xff80000043437808 */ /* 0x000fe40004000000 */
[----:B------:R-:W-:Y:S02]  /*1d0b0*/  FMNMX.FTZ R2, R66, R2, !PT ;  /* 0x0000000242027209 */ /* 0x000fe40007810000 */
[----:B------:R-:W-:Y:S02]  /*1d0c0*/  FMNMX.FTZ R103, R26, R103, !PT ;  /* 0x000000671a677209 */ /* 0x000fe40007810000 */
[----:B------:R-:W-:Y:S02]  /*1d0d0*/  FMNMX.FTZ R2, R67, R2, !PT ;  /* 0x0000000243027209 */ /* 0x000fe40007810000 */
[----:B------:R-:W-:Y:S02]  /*1d0e0*/  FMNMX.FTZ R103, R27, R103, !PT ;  /* 0x000000671b677209 */ /* 0x000fe40007810000 */
[----:B-1----:R-:W-:Y:S01]  /*1d0f0*/  FMNMX.FTZ R4, R4, R7, !PT ;  /* 0x0000000704047209 */ /* 0x002fe20007810000 */
[----:B------:R-:W1:Y:S01]  /*1d100*/  SHFL.BFLY PT, R5, R2, 0x2, 0x1f ;  /* 0x0c401f0002057f89 */ /* 0x000e6200000e0000 */
[----:B------:R-:W-:Y:S04]  /*1d110*/  FMNMX.FTZ R103, R30, R103, !PT ;  /* 0x000000671e677209 */ /* 0x000fe80007810000 */
[----:B------:R-:W-:Y:S02]  /*1d120*/  FMNMX.FTZ R103, R31, R103, !PT ;  /* 0x000000671f677209 */ /* 0x000fe40007810000 */
[----:B---3--:R-:W-:Y:S01]  /*1d130*/  FMNMX.FTZ R100, R100, R8, !PT ;  /* 0x0000000864647209 */ /* 0x008fe20007810000 */
[----:B------:R-:W3:Y:S01]  /*1d140*/  SHFL.BFLY PT, R102, R4, 0x1, 0x1f ;  /* 0x0c201f0004667f89 */ /* 0x000ee200000e0000 */
[----:B------:R-:W-:Y:S04]  /*1d150*/  FMNMX.FTZ R103, R42, R103, !PT ;  /* 0x000000672a677209 */ /* 0x000fe80007810000 */
[----:B------:R-:W-:Y:S03]  /*1d160*/  FMNMX.FTZ R103, R43, R103, !PT ;  /* 0x000000672b677209 */ /* 0x000fe60007810000 */
[----:B------:R-:W4:Y:S01]  /*1d170*/  SHFL.BFLY PT, R8, R100, 0x1, 0x1f ;  /* 0x0c201f0064087f89 */ /* 0x000f2200000e0000 */
[----:B------:R-:W-:Y:S04]  /*1d180*/  FMNMX.FTZ R103, R46, R103, !PT ;  /* 0x000000672e677209 */ /* 0x000fe80007810000 */
[----:B------:R-:W-:Y:S02]  /*1d190*/  FMNMX.FTZ R103, R47, R103, !PT ;  /* 0x000000672f677209 */ /* 0x000fe40007810000 */
[----:B-1----:R-:W-:Y:S02]  /*1d1a0*/  FMNMX.FTZ R2, R2, R5, !PT ;  /* 0x0000000502027209 */ /* 0x002fe40007810000 */
[----:B------:R-:W-:Y:S03]  /*1d1b0*/  FMNMX.FTZ R103, R58, R103, !PT ;  /* 0x000000673a677209 */ /* 0x000fe60007810000 */
[----:B------:R-:W1:Y:S01]  /*1d1c0*/  SHFL.BFLY PT, R101, R2, 0x1, 0x1f ;  /* 0x0c201f0002657f89 */ /* 0x000e6200000e0000 */
[----:B------:R-:W-:Y:S02]  /*1d1d0*/  FMNMX.FTZ R103, R59, R103, !PT ;  /* 0x000000673b677209 */ /* 0x000fe40007810000 */
[----:B---3--:R-:W-:Y:S02]  /*1d1e0*/  FMNMX.FTZ R102, R4, R102, !PT ;  /* 0x0000006604667209 */ /* 0x008fe40007810000 */
[----:B------:R-:W-:Y:S02]  /*1d1f0*/  FMNMX.FTZ R103, R62, R103, !PT ;  /* 0x000000673e677209 */ /* 0x000fe40007810000 */
[----:B------:R-:W-:Y:S02]  /*1d200*/  FSETP.NEU.FTZ.AND P3, PT, R102, -INF , PT ;  /* 0xff8000006600780b */ /* 0x000fe40003f7d000 */
[----:B------:R-:W-:Y:S02]  /*1d210*/  FMNMX.FTZ R103, R63, R103, !PT ;  /* 0x000000673f677209 */ /* 0x000fe40007810000 */
[----:B----4-:R-:W-:Y:S01]  /*1d220*/  FMNMX.FTZ R100, R100, R8, !PT ;  /* 0x0000000864647209 */ /* 0x010fe20007810000 */
[----:B--2---:R-:W-:Y:S02]  /*1d230*/  FMUL.FTZ R8, R0, R102 ;  /* 0x0000006600087220 */ /* 0x004fe40000410000 */
[----:B------:R-:W2:Y:S01]  /*1d240*/  SHFL.BFLY PT, R9, R103, 0x2, 0x1f ;  /* 0x0c401f0067097f89 */ /* 0x000ea200000e0000 */
[----:B------:R-:W-:Y:S01]  /*1d250*/  FSETP.NEU.FTZ.AND P1, PT, R100, -INF , PT ;  /* 0xff8000006400780b */ /* 0x000fe20003f3d000 */
[----:B------:R-:W-:Y:S01]  /*1d260*/  FMUL.FTZ R10, R0, R100 ;  /* 0x00000064000a7220 */ /* 0x000fe20000410000 */
[----:B------:R-:W-:Y:S04]  /*1d270*/  FSEL R8, R8, RZ, P3 ;  /* 0x000000ff08087208 */ /* 0x000fe80001800000 */
[----:B------:R-:W-:Y:S01]  /*1d280*/  FSEL R10, R10, RZ, P1 ;  /* 0x000000ff0a0a7208 */ /* 0x000fe20000800000 */
[-CC-:B------:R-:W-:Y:S01]  /*1d290*/  FFMA.FTZ R191, R65, R0.reuse, -R8.reuse ;  /* 0x0000000041bf7223 */ /* 0x180fe20000010808 */
[----:B-1----:R-:W-:Y:S01]  /*1d2a0*/  FMNMX.FTZ R101, R2, R101, !PT ;  /* 0x0000006502657209 */ /* 0x002fe20007810000 */
[-C--:B------:R-:W-:Y:S02]  /*1d2b0*/  FFMA.FTZ R2, R12, R0.reuse, -R8 ;  /* 0x000000000c027223 */ /* 0x080fe40000010808 */
[----:B------:R-:W3:Y:S01]  /*1d2c0*/  LDL.LU R12, [R1+0x28] ;  /* 0x00002800010c7983 */ /* 0x000ee20000300800 */
[----:B------:R-:W-:Y:S01]  /*1d2d0*/  FSETP.NEU.FTZ.AND P2, PT, R101, -INF , PT ;  /* 0xff8000006500780b */ /* 0x000fe20003f5d000 */
[----:B------:R1:W-:Y:S01]  /*1d2e0*/  MUFU.EX2 R181, R2 ;  /* 0x0000000200b57308 */ /* 0x0003e20000000800 */
[-C--:B------:R-:W-:Y:S02]  /*1d2f0*/  FFMA.FTZ R4, R110, R0.reuse, -R10 ;  /* 0x000000006e047223 */ /* 0x080fe4000001080a */
[-CC-:B------:R-:W-:Y:S02]  /*1d300*/  FFMA.FTZ R221, R32, R0.reuse, -R8.reuse ;  /* 0x0000000020dd7223 */ /* 0x180fe40000010808 */
[-CC-:B------:R-:W-:Y:S02]  /*1d310*/  FFMA.FTZ R225, R33, R0.reuse, -R8.reuse ;  /* 0x0000000021e17223 */ /* 0x180fe40000010808 */
[-CC-:B------:R-:W-:Y:S01]  /*1d320*/  FFMA.FTZ R231, R36, R0.reuse, -R8.reuse ;  /* 0x0000000024e77223 */ /* 0x180fe20000010808 */
[----:B--2---:R-:W-:Y:S01]  /*1d330*/  FMNMX.FTZ R103, R103, R9, !PT ;  /* 0x0000000967677209 */ /* 0x004fe20007810000 */
[----:B------:R-:W-:Y:S01]  /*1d340*/  FMUL.FTZ R9, R0, R101 ;  /* 0x0000006500097220 */ /* 0x000fe20000410000 */
[----:B------:R2:W-:Y:S01]  /*1d350*/  MUFU.EX2 R213, R4 ;  /* 0x0000000400d57308 */ /* 0x0005e20000000800 */
[-CC-:B------:R-:W-:Y:S02]  /*1d360*/  FFMA.FTZ R233, R37, R0.reuse, -R8.reuse ;  /* 0x0000000025e97223 */ /* 0x180fe40000010808 */
[----:B------:R-:W4:Y:S01]  /*1d370*/  SHFL.BFLY PT, R6, R103, 0x1, 0x1f ;  /* 0x0c201f0067067f89 */ /* 0x000f2200000e0000 */
[----:B------:R-:W-:Y:S01]  /*1d380*/  FSEL R9, R9, RZ, P2 ;  /* 0x000000ff09097208 */ /* 0x000fe20001000000 */
[-CC-:B------:R-:W-:Y:S02]  /*1d390*/  FFMA.FTZ R240, R48, R0.reuse, -R8.reuse ;  /* 0x0000000030f07223 */ /* 0x180fe40000010808 */
[-CC-:B------:R-:W-:Y:S02]  /*1d3a0*/  FFMA.FTZ R243, R49, R0.reuse, -R8.reuse ;  /* 0x0000000031f37223 */ /* 0x180fe40000010808 */
[-CC-:B------:R-:W-:Y:S02]  /*1d3b0*/  FFMA.FTZ R227, R38, R0.reuse, -R9.reuse ;  /* 0x0000000026e37223 */ /* 0x180fe40000010809 */
[-CC-:B------:R-:W-:Y:S02]  /*1d3c0*/  FFMA.FTZ R189, R66, R0.reuse, -R9.reuse ;  /* 0x0000000042bd7223 */ /* 0x180fe40000010809 */
[-CC-:B-1----:R-:W-:Y:S02]  /*1d3d0*/  FFMA.FTZ R2, R13, R0.reuse, -R9.reuse ;  /* 0x000000000d027223 */ /* 0x182fe40000010809 */
[----:B------:R-:W3:Y:S01]  /*1d3e0*/  LDL.LU R13, [R1+0x2c] ;  /* 0x00002c00010d7983 */ /* 0x000ee20000300800 */
[-CC-:B------:R-:W-:Y:S01]  /*1d3f0*/  FFMA.FTZ R247, R52, R0.reuse, -R8.reuse ;  /* 0x0000000034f77223 */ /* 0x180fe20000010808 */
[----:B------:R1:W-:Y:S01]  /*1d400*/  MUFU.EX2 R187, R2 ;  /* 0x0000000200bb7308 */ /* 0x0003e20000000800 */
[-CC-:B------:R-:W-:Y:S02]  /*1d410*/  FFMA.FTZ R250, R53, R0.reuse, -R8.reuse ;  /* 0x0000000035fa7223 */ /* 0x180fe40000010808 */
[-CC-:B------:R-:W-:Y:S02]  /*1d420*/  FFMA.FTZ R22, R22, R0.reuse, -R9.reuse ;  /* 0x0000000016167223 */ /* 0x180fe40000010809 */
[-CC-:B------:R-:W-:Y:S02]  /*1d430*/  FFMA.FTZ R220, R34, R0.reuse, -R9.reuse ;  /* 0x0000000022dc7223 */ /* 0x180fe40000010809 */
[-C--:B--2---:R-:W-:Y:S02]  /*1d440*/  FFMA.FTZ R4, R16, R0.reuse, -R8 ;  /* 0x0000000010047223 */ /* 0x084fe40000010808 */
[--C-:B------:R-:W-:Y:S01]  /*1d450*/  FFMA.FTZ R223, R35, R0, -R9.reuse ;  /* 0x0000000023df7223 */ /* 0x100fe20000010809 */
[----:B----4-:R-:W-:Y:S01]  /*1d460*/  FMNMX.FTZ R103, R103, R6, !PT ;  /* 0x0000000667677209 */ /* 0x010fe20007810000 */
[-CC-:B------:R-:W-:Y:S01]  /*1d470*/  FFMA.FTZ R229, R39, R0.reuse, -R9.reuse ;  /* 0x0000000027e57223 */ /* 0x180fe20000010809 */
[----:B------:R2:W-:Y:S01]  /*1d480*/  MUFU.EX2 R203, R4 ;  /* 0x0000000400cb7308 */ /* 0x0005e20000000800 */
[-CC-:B------:R-:W-:Y:S01]  /*1d490*/  FFMA.FTZ R239, R50, R0.reuse, -R9.reuse ;  /* 0x0000000032ef7223 */ /* 0x180fe20000010809 */
[----:B------:R-:W-:Y:S01]  /*1d4a0*/  FSETP.NEU.FTZ.AND P0, PT, R103, -INF , PT ;  /* 0xff8000006700780b */ /* 0x000fe20003f1d000 */
[----:B------:R-:W-:Y:S02]  /*1d4b0*/  FMUL.FTZ R7, R0, R103 ;  /* 0x0000006700077220 */ /* 0x000fe40000410000 */
[-CC-:B------:R-:W-:Y:S02]  /*1d4c0*/  FFMA.FTZ R241, R51, R0.reuse, -R9.reuse ;  /* 0x0000000033f17223 */ /* 0x180fe40000010809 */
[-CC-:B------:R-:W-:Y:S01]  /*1d4d0*/  FFMA.FTZ R245, R54, R0.reuse, -R9.reuse ;  /* 0x0000000036f57223 */ /* 0x180fe20000010809 */
[----:B------:R-:W-:Y:S01]  /*1d4e0*/  FSEL R7, R7, RZ, P0 ;  /* 0x000000ff07077208 */ /* 0x000fe20000000000 */
[-C--:B------:R-:W-:Y:S02]  /*1d4f0*/  FFMA.FTZ R248, R55, R0.reuse, -R9 ;  /* 0x0000000037f87223 */ /* 0x080fe40000010809 */
[-C--:B------:R-:W-:Y:S02]  /*1d500*/  FFMA.FTZ R214, R25, R0.reuse, -R10 ;  /* 0x0000000019d67223 */ /* 0x080fe4000001080a */
[-CC-:B-1----:R-:W-:Y:S02]  /*1d510*/  FFMA.FTZ R2, R111, R0.reuse, -R7.reuse ;  /* 0x000000006f027223 */ /* 0x182fe40000010807 */
[-CC-:B------:R-:W-:Y:S02]  /*1d520*/  FFMA.FTZ R5, R107, R0.reuse, -R7.reuse ;  /* 0x000000006b057223 */ /* 0x180fe40000010807 */
[----:B------:R1:W-:Y:S01]  /*1d530*/  MUFU.EX2 R111, R2 ;  /* 0x00000002006f7308 */ /* 0x0003e20000000800 */
[-CC-:B------:R-:W-:Y:S02]  /*1d540*/  FFMA.FTZ R11, R26, R0.reuse, -R7.reuse ;  /* 0x000000001a0b7223 */ /* 0x180fe40000010807 */
[-CC-:B------:R-:W-:Y:S02]  /*1d550*/  FFMA.FTZ R224, R30, R0.reuse, -R7.reuse ;  /* 0x000000001ee07223 */ /* 0x180fe40000010807 */
[-CC-:B------:R-:W-:Y:S02]  /*1d560*/  FFMA.FTZ R226, R31, R0.reuse, -R7.reuse ;  /* 0x000000001fe27223 */ /* 0x180fe40000010807 */
[-CC-:B--2---:R-:W-:Y:S02]  /*1d570*/  FFMA.FTZ R4, R17, R0.reuse, -R8.reuse ;  /* 0x0000000011047223 */ /* 0x184fe40000010808 */
[-CC-:B------:R-:W-:Y:S01]  /*1d580*/  FFMA.FTZ R232, R42, R0.reuse, -R7.reuse ;  /* 0x000000002ae87223 */ /* 0x180fe20000010807 */
[----:B------:R2:W-:Y:S01]  /*1d590*/  MUFU.EX2 R208, R5 ;  /* 0x0000000500d07308 */ /* 0x0005e20000000800 */
[-CC-:B------:R-:W-:Y:S02]  /*1d5a0*/  FFMA.FTZ R235, R43, R0.reuse, -R7.reuse ;  /* 0x000000002beb7223 */ /* 0x180fe40000010807 */
[-CC-:B------:R-:W-:Y:S02]  /*1d5b0*/  FFMA.FTZ R236, R46, R0.reuse, -R7.reuse ;  /* 0x000000002eec7223 */ /* 0x180fe40000010807 */
[-CC-:B------:R-:W-:Y:S02]  /*1d5c0*/  FFMA.FTZ R238, R47, R0.reuse, -R7.reuse ;  /* 0x000000002fee7223 */ /* 0x180fe40000010807 */
[-CC-:B------:R-:W-:Y:S02]  /*1d5d0*/  FFMA.FTZ R249, R58, R0.reuse, -R7.reuse ;  /* 0x000000003af97223 */ /* 0x180fe40000010807 */
[-CC-:B------:R-:W-:Y:S01]  /*1d5e0*/  FFMA.FTZ R251, R59, R0.reuse, -R7.reuse ;  /* 0x000000003bfb7223 */ /* 0x180fe20000010807 */
[----:B------:R4:W-:Y:S01]  /*1d5f0*/  MUFU.EX2 R199, R4 ;  /* 0x0000000400c77308 */ /* 0x0009e20000000800 */
[-C--:B------:R-:W-:Y:S02]  /*1d600*/  FFMA.FTZ R110, R62, R0.reuse, -R7 ;  /* 0x000000003e6e7223 */ /* 0x080fe40000010807 */
[-C--:B------:R-:W-:Y:S02]  /*1d610*/  FFMA.FTZ R107, R64, R0.reuse, -R8 ;  /* 0x00000000406b7223 */ /* 0x080fe40000010808 */
[-CC-:B-1----:R-:W-:Y:S02]  /*1d620*/  FFMA.FTZ R2, R15, R0.reuse, -R9.reuse ;  /* 0x000000000f027223 */ /* 0x182fe40000010809 */
[-CC-:B------:R-:W-:Y:S02]  /*1d630*/  FFMA.FTZ R215, R28, R0.reuse, -R10.reuse ;  /* 0x000000001cd77223 */ /* 0x180fe4000001080a */
[-CC-:B------:R-:W-:Y:S01]  /*1d640*/  FFMA.FTZ R222, R29, R0.reuse, -R10.reuse ;  /* 0x000000001dde7223 */ /* 0x180fe2000001080a */
[----:B------:R1:W-:Y:S01]  /*1d650*/  MUFU.EX2 R179, R2 ;  /* 0x0000000200b37308 */ /* 0x0003e20000000800 */
[-CC-:B------:R-:W-:Y:S02]  /*1d660*/  FFMA.FTZ R228, R40, R0.reuse, -R10.reuse ;  /* 0x0000000028e47223 */ /* 0x180fe4000001080a */
[-C--:B------:R-:W-:Y:S02]  /*1d670*/  FFMA.FTZ R230, R41, R0.reuse, -R10 ;  /* 0x0000000029e67223 */ /* 0x080fe4000001080a */
[-C--:B--2---:R-:W-:Y:S02]  /*1d680*/  FFMA.FTZ R5, R14, R0.reuse, -R8 ;  /* 0x000000000e057223 */ /* 0x084fe40000010808 */
[-CC-:B------:R-:W-:Y:S02]  /*1d690*/  FFMA.FTZ R237, R44, R0.reuse, -R10.reuse ;  /* 0x000000002ced7223 */ /* 0x180fe4000001080a */
[-CC-:B------:R-:W-:Y:S01]  /*1d6a0*/  FFMA.FTZ R242, R45, R0.reuse, -R10.reuse ;  /* 0x000000002df27223 */ /* 0x180fe2000001080a */
[----:B------:R-:W-:Y:S01]  /*1d6b0*/  MUFU.EX2 R177, R5 ;  /* 0x0000000500b17308 */ /* 0x000fe20000000800 */
[-CC-:B------:R-:W-:Y:S02]  /*1d6c0*/  FFMA.FTZ R244, R56, R0.reuse, -R10.reuse ;  /* 0x0000000038f47223 */ /* 0x180fe4000001080a */
[-CC-:B------:R-:W-:Y:S02]  /*1d6d0*/  FFMA.FTZ R246, R57, R0.reuse, -R10.reuse ;  /* 0x0000000039f67223 */ /* 0x180fe4000001080a */
[-C--:B----4-:R-:W-:Y:S02]  /*1d6e0*/  FFMA.FTZ R4, R19, R0.reuse, -R9 ;  /* 0x0000000013047223 */ /* 0x090fe40000010809 */
[-CC-:B------:R-:W-:Y:S02]  /*1d6f0*/  FFMA.FTZ R19, R60, R0.reuse, -R10.reuse ;  /* 0x000000003c137223 */ /* 0x180fe4000001080a */
[-C--:B------:R-:W-:Y:S01]  /*1d700*/  FFMA.FTZ R38, R61, R0.reuse, -R10 ;  /* 0x000000003d267223 */ /* 0x080fe2000001080a */
[----:B------:R2:W-:Y:S01]  /*1d710*/  MUFU.EX2 R184, R4 ;  /* 0x0000000400b87308 */ /* 0x0005e20000000800 */
[----:B------:R-:W-:Y:S02]  /*1d720*/  IMAD.MOV.U32 R39, RZ, RZ, R110 ;  /* 0x000000ffff277224 */ /* 0x000fe400078e006e */
[-CC-:B-1----:R-:W-:Y:S07]  /*1d730*/  FFMA.FTZ R2, R176, R0.reuse, -R7.reuse ;  /* 0x00000000b0027223 */ /* 0x182fee0000010807 */
[----:B------:R1:W-:Y:S01]  /*1d740*/  MUFU.EX2 R200, R2 ;  /* 0x0000000200c87308 */ /* 0x0003e20000000800 */
[-CC-:B--2---:R-:W-:Y:S09]  /*1d750*/  FFMA.FTZ R4, R185, R0.reuse, -R10.reuse ;  /* 0x00000000b9047223 */ /* 0x184ff2000001080a */
[----:B------:R2:W-:Y:S01]  /*1d760*/  MUFU.EX2 R185, R11 ;  /* 0x0000000b00b97308 */ /* 0x0005e20000000800 */
[-C--:B-1----:R-:W-:Y:S09]  /*1d770*/  FFMA.FTZ R2, R180, R0.reuse, -R10 ;  /* 0x00000000b4027223 */ /* 0x082ff2000001080a */
[----:B------:R1:W-:Y:S10]  /*1d780*/  MUFU.EX2 R201, R4 ;  /* 0x0000000400c97308 */ /* 0x0003f40000000800 */
[----:B------:R4:W-:Y:S01]  /*1d790*/  MUFU.EX2 R183, R2 ;  /* 0x0000000200b77308 */ /* 0x0009e20000000800 */
[-C--:B--2---:R-:W-:Y:S02]  /*1d7a0*/  FFMA.FTZ R11, R20, R0.reuse, -R8 ;  /* 0x00000000140b7223 */ /* 0x084fe40000010808 */
[-C--:B-1----:R-:W-:Y:S07]  /*1d7b0*/  FFMA.FTZ R4, R186, R0.reuse, -R10 ;  /* 0x00000000ba047223 */ /* 0x082fee000001080a */
[----:B------:R-:W-:Y:S01]  /*1d7c0*/  MUFU.EX2 R186, R4 ;  /* 0x0000000400ba7308 */ /* 0x000fe20000000800 */
[-C--:B----4-:R-:W-:Y:S09]  /*1d7d0*/  FFMA.FTZ R2, R178, R0.reuse, -R7 ;  /* 0x00000000b2027223 */ /* 0x090ff20000010807 */
[----:B------:R1:W-:Y:S10]  /*1d7e0*/  MUFU.EX2 R182, R2 ;  /* 0x0000000200b67308 */ /* 0x0003f40000000800 */
[----:B------:R-:W-:Y:S01]  /*1d7f0*/  MUFU.EX2 R178, R11 ;  /* 0x0000000b00b27308 */ /* 0x000fe20000000800 */
[-C--:B-1----:R-:W-:Y:S02]  /*1d800*/  FFMA.FTZ R2, R18, R0.reuse, -R9 ;  /* 0x0000000012027223 */ /* 0x082fe40000010809 */
[-C--:B------:R-:W-:Y:S07]  /*1d810*/  FFMA.FTZ R18, R63, R0.reuse, -R7 ;  /* 0x000000003f127223 */ /* 0x080fee0000010807 */
[----:B------:R1:W-:Y:S02]  /*1d820*/  MUFU.EX2 R202, R2 ;  /* 0x0000000200ca7308 */ /* 0x0003e40000000800 */
[----:B-1----:R-:W-:Y:S05]  /*1d830*/  FSEL R2, R103, RZ, P0 ;  /* 0x000000ff67027208 */ /* 0x002fea0000000000 */
[----:B------:R-:W-:Y:S01]  /*1d840*/  FADD.FTZ R3, -R2, R3 ;  /* 0x0000000302037221 */ /* 0x000fe20000010100 */
[----:B------:R-:W-:Y:S05]  /*1d850*/  FSEL R2, R100, RZ, P1 ;  /* 0x000000ff64027208 */ /* 0x000fea0000800000 */
[----:B------:R-:W-:Y:S01]  /*1d860*/  FADD.FTZ R5, -R2, R104 ;  /* 0x0000006802057221 */ /* 0x000fe20000010100 */
[----:B------:R-:W-:Y:S01]  /*1d870*/  FSEL R2, R102, RZ, P3 ;  /* 0x000000ff66027208 */ /* 0x000fe20001800000 */
[----:B------:R-:W-:Y:S04]  /*1d880*/  FFMA.FTZ R104, R24, R0, -R10 ;  /* 0x0000000018687223 */ /* 0x000fe8000001080a */
[----:B------:R-:W-:Y:S01]  /*1d890*/  FADD.FTZ R6, -R2, R105 ;  /* 0x0000006902067221 */ /* 0x000fe20000010100 */
[----:B------:R-:W-:Y:S03]  /*1d8a0*/  FSEL R2, R101, RZ, P2 ;  /* 0x000000ff65027208 */ /* 0x000fe60001000000 */
[----:B------:R-:W-:Y:S02]  /*1d8b0*/  FMUL.FTZ R6, R0, R6 ;  /* 0x0000000600067220 */ /* 0x000fe40000410000 */
[----:B------:R-:W-:Y:S02]  /*1d8c0*/  FADD.FTZ R4, -R2, R106 ;  /* 0x0000006a02047221 */ /* 0x000fe40000010100 */
[-C--:B------:R-:W-:Y:S02]  /*1d8d0*/  FFMA.FTZ R2, R27, R0.reuse, -R7 ;  /* 0x000000001b027223 */ /* 0x080fe40000010807 */
[-C--:B------:R-:W-:Y:S02]  /*1d8e0*/  FFMA.FTZ R7, R21, R0.reuse, -R8 ;  /* 0x0000000015077223 */ /* 0x080fe40000010808 */
[----:B------:R1:W-:Y:S01]  /*1d8f0*/  MUFU.EX2 R180, R2 ;  /* 0x0000000200b47308 */ /* 0x0003e20000000800 */
[-CC-:B------:R-:W-:Y:S02]  /*1d900*/  FFMA.FTZ R106, R23, R0.reuse, -R9.reuse ;  /* 0x00000000176a7223 */ /* 0x180fe40000010809 */
[----:B------:R-:W-:Y:S02]  /*1d910*/  FFMA.FTZ R23, R67, R0, -R9 ;  /* 0x0000000043177223 */ /* 0x000fe40000010809 */
[C---:B------:R-:W-:Y:S02]  /*1d920*/  FMUL.FTZ R4, R0.reuse, R4 ;  /* 0x0000000400047220 */ /* 0x040fe40000410000 */
[----:B------:R-:W-:Y:S03]  /*1d930*/  IMAD.MOV.U32 R67, RZ, RZ, R39 ;  /* 0x000000ffff437224 */ /* 0x000fe600078e0027 */
[----:B------:R2:W-:Y:S01]  /*1d940*/  MUFU.EX2 R176, R7 ;  /* 0x0000000700b07308 */ /* 0x0005e20000000800 */
[C---:B-1----:R-:W-:Y:S02]  /*1d950*/  FMUL.FTZ R2, R0.reuse, R3 ;  /* 0x0000000300027220 */ /* 0x042fe40000410000 */
[----:B------:R-:W-:Y:S07]  /*1d960*/  FMUL.FTZ R3, R0, R5 ;  /* 0x0000000500037220 */ /* 0x000fee0000410000 */
[----:B------:R-:W1:Y:S01]  /*1d970*/  MUFU.EX2 R0, R6 ;  /* 0x0000000600007308 */ /* 0x000e620000000800 */
[----:B------:R-:W4:Y:S04]  /*1d980*/  LDL.LU R5, [R1+0x15c] ;  /* 0x00015c0001057983 */ /* 0x000f280000300800 */
[----:B--2---:R-:W2:Y:S05]  /*1d990*/  LDL R7, [R1+0x1d4] ;  /* 0x0001d40001077983 */ /* 0x004eaa0000100800 */
[----:B------:R-:W3:Y:S10]  /*1d9a0*/  MUFU.EX2 R2, R2 ;  /* 0x0000000200027308 */ /* 0x000ef40000000800 */
[----:B------:R-:W3:Y:S01]  /*1d9b0*/  MUFU.EX2 R3, R3 ;  /* 0x0000000300037308 */ /* 0x000ee20000000800 */
[C---:B-1----:R-:W-:Y:S02]  /*1d9c0*/  FMUL.FTZ R49, R0.reuse, R153 ;  /* 0x0000009900317220 */ /* 0x042fe40000410000 */
[C---:B------:R-:W-:Y:S02]  /*1d9d0*/  FMUL.FTZ R36, R0.reuse, R156 ;  /* 0x0000009c00247220 */ /* 0x040fe40000410000 */
[C---:B------:R-:W-:Y:S02]  /*1d9e0*/  FMUL.FTZ R53, R0.reuse, R149 ;  /* 0x0000009500357220 */ /* 0x040fe40000410000 */
[C---:B------:R-:W-:Y:S02]  /*1d9f0*/  FMUL.FTZ R16, R0.reuse, R168 ;  /* 0x000000a800107220 */ /* 0x040fe40000410000 */
[----:B------:R-:W-:Y:S02]  /*1da00*/  FMUL.FTZ R17, R0, R169 ;  /* 0x000000a900117220 */ /* 0x000fe40000410000 */
[C---:B---3--:R-:W-:Y:S02]  /*1da10*/  FMUL.FTZ R63, R2.reuse, R115 ;  /* 0x00000073023f7220 */ /* 0x048fe40000410000 */
[----:B------:R-:W3:Y:S01]  /*1da20*/  LDL R115, [R1+0x174] ;  /* 0x0001740001737983 */ /* 0x000ee20000100800 */
[C---:B------:R-:W-:Y:S02]  /*1da30*/  FMUL.FTZ R10, R2.reuse, R142 ;  /* 0x0000008e020a7220 */ /* 0x040fe40000410000 */
[C---:B------:R-:W-:Y:S01]  /*1da40*/  FMUL.FTZ R11, R2.reuse, R143 ;  /* 0x0000008f020b7220 */ /* 0x040fe20000410000 */
[----:B------:R-:W3:Y:S01]  /*1da50*/  LDL.LU R6, [R1+0x170] ;  /* 0x0001700001067983 */ /* 0x000ee20000300800 */
[C---:B------:R-:W-:Y:S02]  /*1da60*/  FMUL.FTZ R14, R2.reuse, R138 ;  /* 0x0000008a020e7220 */ /* 0x040fe40000410000 */
[C---:B------:R-:W-:Y:S01]  /*1da70*/  FMUL.FTZ R15, R2.reuse, R139 ;  /* 0x0000008b020f7220 */ /* 0x040fe20000410000 */
[----:B------:R-:W3:Y:S01]  /*1da80*/  LDL R153, [R1+0x19c] ;  /* 0x00019c0001997983 */ /* 0x000ee20000100800 */
[C---:B------:R-:W-:Y:S02]  /*1da90*/  FMUL.FTZ R26, R2.reuse, R134 ;  /* 0x00000086021a7220 */ /* 0x040fe40000410000 */
[C---:B------:R-:W-:Y:S01]  /*1daa0*/  FMUL.FTZ R27, R2.reuse, R135 ;  /* 0x00000087021b7220 */ /* 0x040fe20000410000 */
[----:B------:R-:W3:Y:S01]  /*1dab0*/  LDL R149, [R1+0x158] ;  /* 0x0001580001957983 */ /* 0x000ee20000100800 */
        /* <DEDUP_REMOVED lines=17> */
[----:B------:R-:W-:Y:S01]  /*1dbd0*/  FFMA.FTZ R105, R2, R13, R208 ;  /* 0x0000000d02697223 */ /* 0x000fe200000100d0 */
[----:B------:R-:W-:Y:S01]  /*1dbe0*/  F2FP.BF16.PACK_AB R208, R111, R208 ;  /* 0x000000d06fd0723e */ /* 0x000fe200000010ff */
[----:B------:R-:W1:Y:S01]  /*1dbf0*/  MUFU.EX2 R2, R4 ;  /* 0x0000000400027308 */ /* 0x000e620000000800 */
[C---:B------:R-:W-:Y:S02]  /*1dc00*/  FMUL.FTZ R60, R3.reuse, R112 ;  /* 0x00000070033c7220 */ /* 0x040fe40000410000 */
[C---:B------:R-:W-:Y:S02]  /*1dc10*/  FMUL.FTZ R61, R3.reuse, R113 ;  /* 0x00000071033d7220 */ /* 0x040fe40000410000 */
[----:B------:R-:W3:Y:S01]  /*1dc20*/  LDL.64 R112, [R1+0x168] ;  /* 0x0001680001707983 */ /* 0x000ee20000100a00 */
[----:B------:R-:W-:Y:S02]  /*1dc30*/  IMAD.MOV.U32 R130, RZ, RZ, R18 ;  /* 0x000000ffff827224 */ /* 0x000fe400078e0012 */
[----:B------:R-:W-:Y:S02]  /*1dc40*/  IMAD.MOV.U32 R143, RZ, RZ, R191 ;  /* 0x000000ffff8f7224 */ /* 0x000fe400078e00bf */
[----:B------:R-:W-:Y:S01]  /*1dc50*/  IMAD.MOV.U32 R156, RZ, RZ, R130 ;  /* 0x000000ffff9c7224 */ /* 0x000fe200078e0082 */
[----:B------:R-:W3:Y:S01]  /*1dc60*/  LDL R191, [R1+0x14c] ;  /* 0x00014c0001bf7983 */ /* 0x000ee20000100800 */
[----:B------:R1:W-:Y:S01]  /*1dc70*/  MUFU.EX2 R130, R224 ;  /* 0x000000e000827308 */ /* 0x0003e20000000800 */
[----:B------:R-:W-:Y:S02]  /*1dc80*/  IMAD.MOV.U32 R134, RZ, RZ, R189 ;  /* 0x000000ffff867224 */ /* 0x000fe400078e00bd */
[----:B------:R-:W3:Y:S01]  /*1dc90*/  LDL R189, [R1+0x154] ;  /* 0x0001540001bd7983 */ /* 0x000ee20000100800 */
[C---:B------:R-:W-:Y:S02]  /*1dca0*/  FMUL.FTZ R20, R0.reuse, R164 ;  /* 0x000000a400147220 */ /* 0x040fe40000410000 */
[C---:B------:R-:W-:Y:S02]  /*1dcb0*/  FMUL.FTZ R21, R0.reuse, R165 ;  /* 0x000000a500157220 */ /* 0x040fe40000410000 */
[C---:B------:R-:W-:Y:S02]  /*1dcc0*/  FMUL.FTZ R32, R0.reuse, R160 ;  /* 0x000000a000207220 */ /* 0x040fe40000410000 */
[----:B------:R-:W-:Y:S02]  /*1dcd0*/  FMUL.FTZ R33, R0, R161 ;  /* 0x000000a100217220 */ /* 0x000fe40000410000 */
[----:B-1----:R-:W-:Y:S02]  /*1dce0*/  FMUL.FTZ R50, R2, R154 ;  /* 0x0000009a02327220 */ /* 0x002fe40000410000 */
[----:B------:R-:W3:Y:S01]  /*1dcf0*/  LDL R154, [R1+0x150] ;  /* 0x00015000019a7983 */ /* 0x000ee20000100800 */
[C---:B------:R-:W-:Y:S02]  /*1dd00*/  FMUL.FTZ R4, R0.reuse, R172 ;  /* 0x000000ac00047220 */ /* 0x040fe40000410000 */
[C---:B------:R-:W-:Y:S02]  /*1dd10*/  FMUL.FTZ R37, R0.reuse, R157 ;  /* 0x0000009d00257220 */ /* 0x040fe40000410000 */
[C---:B------:R-:W-:Y:S02]  /*1dd20*/  FMUL.FTZ R48, R0.reuse, R152 ;  /* 0x0000009800307220 */ /* 0x040fe40000410000 */
        /* <DEDUP_REMOVED lines=12> */
[----:B------:R-:W-:Y:S02]  /*1ddf0*/  IMAD.MOV.U32 R142, RZ, RZ, R107 ;  /* 0x000000ffff8e7224 */ /* 0x000fe400078e006b */
[C---:B------:R-:W-:Y:S02]  /*1de00*/  FMUL.FTZ R54, R2.reuse, R150 ;  /* 0x0000009602367220 */ /* 0x040fe40000410000 */
[C---:B------:R-:W-:Y:S02]  /*1de10*/  FMUL.FTZ R55, R2.reuse, R151 ;  /* 0x0000009702377220 */ /* 0x040fe40000410000 */
[C---:B------:R-:W-:Y:S02]  /*1de20*/  FFMA.FTZ R118, R3.reuse, R12, R213 ;  /* 0x0000000c03767223 */ /* 0x040fe400000100d5 */
[C---:B------:R-:W-:Y:S02]  /*1de30*/  FMUL.FTZ R8, R3.reuse, R140 ;  /* 0x0000008c03087220 */ /* 0x040fe40000410000 */
[C---:B------:R-:W-:Y:S01]  /*1de40*/  FMUL.FTZ R9, R3.reuse, R141 ;  /* 0x0000008d03097220 */ /* 0x040fe20000410000 */
[----:B------:R1:W3:Y:S01]  /*1de50*/  LDL.S16 R140, [R1+0xc8] ;  /* 0x0000c800018c7983 */ /* 0x0002e20000100600 */
[C---:B------:R-:W-:Y:S02]  /*1de60*/  FMUL.FTZ R12, R3.reuse, R136 ;  /* 0x00000088030c7220 */ /* 0x040fe40000410000 */
        /* <DEDUP_REMOVED lines=21> */
[----:B------:R-:W-:Y:S01]  /*1dfc0*/  FMUL.FTZ R93, R3, R93 ;  /* 0x0000005d035d7220 */ /* 0x000fe20000410000 */
[----:B------:R-:W-:Y:S01]  /*1dfd0*/  F2FP.BF16.PACK_AB R3, R179, R187 ;  /* 0x000000bbb303723e */ /* 0x000fe200000010ff */
[----:B------:R-:W-:Y:S02]  /*1dfe0*/  FMUL.FTZ R18, R2, R170 ;  /* 0x000000aa02127220 */ /* 0x000fe40000410000 */
[----:B------:R-:W-:Y:S02]  /*1dff0*/  IMAD.SHL.U32 R135, R234, 0x2, RZ ;  /* 0x00000002ea877824 */ /* 0x000fe400078e00ff */
[C---:B------:R-:W-:Y:S02]  /*1e000*/  FMUL.FTZ R66, R2.reuse, R146 ;  /* 0x0000009202427220 */ /* 0x040fe40000410000 */
[----:B------:R-:W-:Y:S02]  /*1e010*/  FADD.FTZ R116, R183, R118 ;  /* 0x00000076b7747221 */ /* 0x000fe40000010000 */
[C---:B------:R-:W-:Y:S02]  /*1e020*/  FMUL.FTZ R39, R2.reuse, R159 ;  /* 0x0000009f02277220 */ /* 0x040fe40000410000 */
[C---:B------:R-:W-:Y:S02]  /*1e030*/  FMUL.FTZ R51, R2.reuse, R155 ;  /* 0x0000009b02337220 */ /* 0x040fe40000410000 */
[C---:B------:R-:W-:Y:S02]  /*1e040*/  FMUL.FTZ R70, R2.reuse, R70 ;  /* 0x0000004602467220 */ /* 0x040fe40000410000 */
[C---:B------:R-:W-:Y:S02]  /*1e050*/  FMUL.FTZ R71, R2.reuse, R71 ;  /* 0x0000004702477220 */ /* 0x040fe40000410000 */
[C---:B-1----:R-:W-:Y:S02]  /*1e060*/  FMUL.FTZ R22, R2.reuse, R166 ;  /* 0x000000a602167220 */ /* 0x042fe40000410000 */
[C---:B------:R-:W-:Y:S02]  /*1e070*/  FMUL.FTZ R82, R2.reuse, R82 ;  /* 0x0000005202527220 */ /* 0x040fe40000410000 */
[C---:B------:R-:W-:Y:S02]  /*1e080*/  FMUL.FTZ R83, R2.reuse, R83 ;  /* 0x0000005302537220 */ /* 0x040fe40000410000 */
[C---:B------:R-:W-:Y:S02]  /*1e090*/  FMUL.FTZ R86, R2.reuse, R86 ;  /* 0x0000005602567220 */ /* 0x040fe40000410000 */
[C---:B------:R-:W-:Y:S02]  /*1e0a0*/  FMUL.FTZ R87, R2.reuse, R87 ;  /* 0x0000005702577220 */ /* 0x040fe40000410000 */
[C---:B------:R-:W-:Y:S02]  /*1e0b0*/  FMUL.FTZ R98, R2.reuse, R98 ;  /* 0x0000006202627220 */ /* 0x040fe40000410000 */
[C---:B------:R-:W-:Y:S02]  /*1e0c0*/  FMUL.FTZ R99, R2.reuse, R99 ;  /* 0x0000006302637220 */ /* 0x040fe40000410000 */
[----:B------:R-:W-:Y:S02]  /*1e0d0*/  IMAD.MOV.U32 R138, RZ, RZ, R38 ;  /* 0x000000ffff8a7224 */ /* 0x000fe400078e0026 */
[C---:B------:R-:W-:Y:S02]  /*1e0e0*/  FMUL.FTZ R38, R2.reuse, R158 ;  /* 0x0000009e02267220 */ /* 0x040fe40000410000 */
[----:B------:R-:W-:Y:S02]  /*1e0f0*/  IMAD.MOV.U32 R127, RZ, RZ, R138 ;  /* 0x000000ffff7f7224 */ /* 0x000fe400078e008a */
[----:B------:R-:W-:Y:S02]  /*1e100*/  FADD.FTZ R105, R111, R105 ;  /* 0x000000696f697221 */ /* 0x000fe40000010000 */
[----:B------:R-:W-:Y:S01]  /*1e110*/  MUFU.EX2 R111, R214 ;  /* 0x000000d6006f7308 */ /* 0x000fe20000000800 */
[----:B------:R-:W-:Y:S02]  /*1e120*/  IMAD.MOV.U32 R129, RZ, RZ, R127 ;  /* 0x000000ffff817224 */ /* 0x000fe400078e007f */
[----:B------:R-:W-:Y:S02]  /*1e130*/  IMAD.MOV.U32 R139, RZ, RZ, R23 ;  /* 0x000000ffff8b7224 */ /* 0x000fe400078e0017 */
[----:B------:R-:W-:Y:S02]  /*1e140*/  FMUL.FTZ R23, R2, R167 ;  /* 0x000000a702177220 */ /* 0x000fe40000410000 */
[----:B------:R-:W-:Y:S01]  /*1e150*/  FADD.FTZ R105, R200, R105 ;  /* 0x00000069c8697221 */ /* 0x000fe20000010000 */
[C---:B------:R-:W-:Y:S01]  /*1e160*/  F2FP.BF16.PACK_AB R200, R182.reuse, R200 ;  /* 0x000000c8b6c8723e */ /* 0x040fe200000010ff */
[----:B------:R-:W-:Y:S01]  /*1e170*/  IMAD.MOV.U32 R126, RZ, RZ, R139 ;  /* 0x000000ffff7e7224 */ /* 0x000fe200078e008b */
[----:B------:R-:W-:Y:S01]  /*1e180*/  MUFU.EX2 R127, R226 ;  /* 0x000000e2007f7308 */ /* 0x000fe20000000800 */
[----:B------:R-:W-:Y:S02]  /*1e190*/  FADD.FTZ R117, R182, R105 ;  /* 0x00000069b6757221 */ /* 0x000fe40000010000 */
[----:B------:R-:W-:Y:S02]  /*1e1a0*/  IMAD.MOV.U32 R152, RZ, RZ, R143 ;  /* 0x000000ffff987224 */ /* 0x000fe400078e008f */
[----:B------:R-:W-:Y:S02]  /*1e1b0*/  IMAD.MOV.U32 R143, RZ, RZ, R142 ;  /* 0x000000ffff8f7224 */ /* 0x000fe400078e008e */
[----:B------:R-:W-:Y:S02]  /*1e1c0*/  IMAD.MOV.U32 R131, RZ, RZ, R19 ;  /* 0x000000ffff837224 */ /* 0x000fe400078e0013 */
[C---:B------:R-:W-:Y:S02]  /*1e1d0*/  FMUL.FTZ R19, R2.reuse, R171 ;  /* 0x000000ab02137220 */ /* 0x040fe40000410000 */
[----:B------:R-:W-:Y:S02]  /*1e1e0*/  IMAD.MOV.U32 R122, RZ, RZ, R67 ;  /* 0x000000ffff7a7224 */ /* 0x000fe400078e0043 */
[----:B------:R-:W-:Y:S02]  /*1e1f0*/  FMUL.FTZ R67, R2, R147 ;  /* 0x0000009302437220 */ /* 0x000fe40000410000 */
[----:B------:R-:W-:Y:S02]  /*1e200*/  IMAD.MOV.U32 R132, RZ, RZ, R122 ;  /* 0x000000ffff847224 */ /* 0x000fe400078e007a */
[----:B------:R-:W-:Y:S02]  /*1e210*/  IMAD.MOV.U32 R157, RZ, RZ, R134 ;  /* 0x000000ffff9d7224 */ /* 0x000fe400078e0086 */
[----:B------:R-:W-:Y:S02]  /*1e220*/  IMAD.MOV.U32 R168, RZ, RZ, R126 ;  /* 0x000000ffffa87224 */ /* 0x000fe400078e007e */
[----:B------:R-:W1:Y:S01]  /*1e230*/  MUFU.EX2 R126, R225 ;  /* 0x000000e1007e7308 */ /* 0x000e620000000800 */
[----:B------:R-:W-:Y:S04]  /*1e240*/  IMAD.MOV.U32 R160, RZ, RZ, R131 ;  /* 0x000000ffffa07224 */ /* 0x000fe800078e0083 */
[----:B------:R-:W-:Y:S02]  /*1e250*/  IMAD.MOV.U32 R144, RZ, RZ, R160 ;  /* 0x000000ffff907224 */ /* 0x000fe400078e00a0 */
[----:B------:R-:W-:Y:S02]  /*1e260*/  IMAD.MOV.U32 R160, RZ, RZ, R168 ;  /* 0x000000ffffa07224 */ /* 0x000fe400078e00a8 */
[----:B------:R-:W-:Y:S01]  /*1e270*/  IMAD.MOV.U32 R168, RZ, RZ, R129 ;  /* 0x000000ffffa87224 */ /* 0x000fe200078e0081 */
[----:B------:R-:W-:Y:S10]  /*1e280*/  MUFU.EX2 R131, R220 ;  /* 0x000000dc00837308 */ /* 0x000ff40000000800 */
[----:B------:R-:W-:Y:S01]  /*1e290*/  MUFU.EX2 R129, R227 ;  /* 0x000000e300817308 */ /* 0x000fe20000000800 */
[----:B-1----:R-:W-:Y:S01]  /*1e2a0*/  F2FP.BF16.PACK_AB R147, R126, R128 ;  /* 0x000000807e93723e */ /* 0x002fe200000010ff */
[C---:B----4-:R-:W-:Y:S02]  /*1e2b0*/  FFMA.FTZ R110, R0.reuse, R5, R181 ;  /* 0x00000005006e7223 */ /* 0x050fe400000100b5 */
[----:B------:R-:W-:Y:S02]  /*1e2c0*/  FMUL.FTZ R5, R0, R173 ;  /* 0x000000ad00057220 */ /* 0x000fe40000410000 */
[----:B------:R-:W-:Y:S02]  /*1e2d0*/  FADD.FTZ R110, R177, R110 ;  /* 0x0000006eb16e7221 */ /* 0x000fe40000010000 */
[----:B--2---:R-:W-:Y:S04]  /*1e2e0*/  IMAD.WIDE.U32 R136, R7, -0x2daee0ad, RZ ;  /* 0xd2511f5307887825 */ /* 0x004fe800078e00ff */
[----:B------:R-:W-:Y:S02]  /*1e2f0*/  FMUL.FTZ R7, R2, R175 ;  /* 0x000000af02077220 */ /* 0x000fe40000410000 */
[----:B------:R-:W2:Y:S01]  /*1e300*/  LDL R175, [R1+0x128] ;  /* 0x0001280001af7983 */ /* 0x000ea20000100800 */
[----:B------:R-:W-:Y:S01]  /*1e310*/  FADD.FTZ R110, R203, R110 ;  /* 0x0000006ecb6e7221 */ /* 0x000fe20000010000 */
[C---:B------:R-:W-:Y:S03]  /*1e320*/  F2FP.BF16.PACK_AB R203, R199.reuse, R203 ;  /* 0x000000cbc7cb723e */ /* 0x040fe600000010ff */
[----:B------:R-:W-:Y:S01]  /*1e330*/  FADD.FTZ R121, R199, R110 ;  /* 0x0000006ec7797221 */ /* 0x000fe20000010000 */
[----:B------:R-:W-:Y:S02]  /*1e340*/  F2FP.BF16.PACK_AB R199, R127, R130 ;  /* 0x000000827fc7723e */ /* 0x000fe400000010ff */
[----:B------:R-:W-:Y:S01]  /*1e350*/  F2FP.BF16.PACK_AB R110, R184, R202 ;  /* 0x000000cab86e723e */ /* 0x000fe200000010ff */
[----:B---3--:R-:W-:Y:S04]  /*1e360*/  IMAD.WIDE.U32 R34, R115, -0x326172a9, RZ ;  /* 0xcd9e8d5773227825 */ /* 0x008fe800078e00ff */
[C---:B------:R-:W-:Y:S02]  /*1e370*/  FFMA.FTZ R107, R2.reuse, R6, R187 ;  /* 0x00000006026b7223 */ /* 0x040fe400000100bb */
[----:B------:R-:W-:Y:S01]  /*1e380*/  FMUL.FTZ R6, R2, R174 ;  /* 0x000000ae02067220 */ /* 0x000fe20000410000 */
[----:B------:R-:W-:Y:S01]  /*1e390*/  LOP3.LUT R0, R153, R35, RZ, 0x3c, !PT ;  /* 0x0000002399007212 */ /* 0x000fe200078e3cff */
[----:B------:R-:W-:Y:S01]  /*1e3a0*/  FADD.FTZ R107, R179, R107 ;  /* 0x0000006bb36b7221 */ /* 0x000fe20000010000 */
[----:B------:R-:W3:Y:S01]  /*1e3b0*/  LDL R174, [R1+0x124] ;  /* 0x0001240001ae7983 */ /* 0x000ee20000100800 */
[----:B------:R-:W-:Y:S02]  /*1e3c0*/  IMAD.MOV.U32 R170, RZ, RZ, R34 ;  /* 0x000000ffffaa7224 */ /* 0x000fe400078e0022 */
[----:B------:R-:W-:Y:S01]  /*1e3d0*/  IMAD.WIDE.U32 R150, R0, -0x2daee0ad, RZ ;  /* 0xd2511f5300967825 */ /* 0x000fe200078e00ff */
[----:B------:R-:W4:Y:S01]  /*1e3e0*/  LDL R179, [R1+0x148] ;  /* 0x0001480001b37983 */ /* 0x000f220000100800 */
[----:B------:R1:W1:Y:S02]  /*1e3f0*/  MUFU.EX2 R0, R106 ;  /* 0x0000006a00007308 */ /* 0x0002640000000800 */
[C---:B------:R-:W-:Y:S02]  /*1e400*/  FMUL.FTZ R34, R2.reuse, R162 ;  /* 0x000000a202227220 */ /* 0x040fe40000410000 */
[----:B------:R-:W2:Y:S01]  /*1e410*/  LDL R162, [R1+0x10c] ;  /* 0x00010c0001a27983 */ /* 0x000ea20000100800 */
[----:B------:R-:W-:Y:S02]  /*1e420*/  IMAD.MOV.U32 R155, RZ, RZ, R153 ;  /* 0x000000ffff9b7224 */ /* 0x000fe400078e0099 */
[----:B------:R-:W-:Y:S02]  /*1e430*/  IMAD.MOV.U32 R171, RZ, RZ, R35 ;  /* 0x000000ffffab7224 */ /* 0x000fe400078e0023 */
[----:B------:R-:W-:Y:S01]  /*1e440*/  FMUL.FTZ R35, R2, R163 ;  /* 0x000000a302237220 */ /* 0x000fe20000410000 */
[----:B------:R-:W-:Y:S01]  /*1e450*/  F2FP.BF16.PACK_AB R2, R177, R181 ;  /* 0x000000b5b102723e */ /* 0x000fe200000010ff */
[----:B------:R-:W-:Y:S02]  /*1e460*/  IMAD.MOV.U32 R146, RZ, RZ, R115 ;  /* 0x000000ffff927224 */ /* 0x000fe400078e0073 */
[----:B------:R-:W-:Y:S02]  /*1e470*/  FADD.FTZ R107, R202, R107 ;  /* 0x0000006bca6b7221 */ /* 0x000fe40000010000 */
[----:B------:R-:W-:Y:S02]  /*1e480*/  IMAD.MOV.U32 R153, RZ, RZ, R157 ;  /* 0x000000ffff997224 */ /* 0x000fe400078e009d */
[----:B------:R-:W-:Y:S02]  /*1e490*/  FADD.FTZ R107, R184, R107 ;  /* 0x0000006bb86b7221 */ /* 0x000fe40000010000 */
[----:B------:R-:W-:Y:S02]  /*1e4a0*/  IMAD.MOV.U32 R157, RZ, RZ, R156 ;  /* 0x000000ffff9d7224 */ /* 0x000fe400078e009c */
[----:B------:R-:W-:Y:S02]  /*1e4b0*/  IMAD.MOV.U32 R156, RZ, RZ, R132 ;  /* 0x000000ffff9c7224 */ /* 0x000fe400078e0084 */
[----:B------:R-:W-:Y:S01]  /*1e4c0*/  MUFU.EX2 R132, R231 ;  /* 0x000000e700847308 */ /* 0x000fe20000000800 */
[----:B-1----:R-:W-:Y:S02]  /*1e4d0*/  F2FP.BF16.PACK_AB R106, R183, R213 ;  /* 0x000000d5b76a723e */ /* 0x002fe400000010ff */
[----:B------:R-:W-:Y:S01]  /*1e4e0*/  F2FP.BF16.PACK_AB R148, R0, R120 ;  /* 0x000000780094723e */ /* 0x000fe200000010ff */
[----:B------:R-:W3:Y:S01]  /*1e4f0*/  LDL R213, [R1+0x24] ;  /* 0x0000240001d57983 */ /* 0x000ee20000100800 */
[C---:B------:R-:W-:Y:S01]  /*1e500*/  LOP3.LUT R114, R113.reuse, R135, RZ, 0x3c, !PT ;  /* 0x0000008771727212 */ /* 0x040fe200078e3cff */
[----:B------:R-:W-:Y:S01]  /*1e510*/  IMAD.MOV.U32 R183, RZ, RZ, R113 ;  /* 0x000000ffffb77224 */ /* 0x000fe200078e0071 */
[----:B------:R-:W-:Y:S01]  /*1e520*/  IADD3 R133, R113, -0x4498517b, RZ ;  /* 0xbb67ae8571857810 */ /* 0x000fe20007ffe0ff */
[----:B------:R-:W-:Y:S01]  /*1e530*/  IMAD.MOV.U32 R182, RZ, RZ, R112 ;  /* 0x000000ffffb67224 */ /* 0x000fe200078e0070 */
[----:B------:R-:W-:Y:S02]  /*1e540*/  LOP3.LUT R114, R114, R137, RZ, 0x3c, !PT ;  /* 0x0000008972727212 */ /* 0x000fe400078e3cff */
[----:B------:R-:W-:Y:S03]  /*1e550*/  LOP3.LUT R138, R151, R133, R136, 0x96, !PT ;  /* 0x00000085978a7212 */ /* 0x000fe600078e9688 */
[----:B------:R-:W-:Y:S04]  /*1e560*/  IMAD.WIDE.U32 R114, R114, -0x326172a9, RZ ;  /* 0xcd9e8d5772727825 */ /* 0x000fe800078e00ff */
[----:B------:R-:W-:Y:S05]  /*1e570*/  IMAD.WIDE.U32 R138, R138, -0x326172a9, RZ ;  /* 0xcd9e8d578a8a7825 */ /* 0x000fea00078e00ff */
[----:B------:R-:W-:Y:S02]  /*1e580*/  LOP3.LUT R112, R139, R149, R114, 0x96, !PT ;  /* 0x000000958b707212 */ /* 0x000fe400078e9672 */
[----:B------:R-:W-:Y:S03]  /*1e590*/  LOP3.LUT R104, R115, R154, R170, 0x96, !PT ;  /* 0x0000009a73687212 */ /* 0x000fe600078e96aa */
[----:B------:R-:W-:Y:S04]  /*1e5a0*/  IMAD.WIDE.U32 R112, R112, -0x2daee0ad, RZ ;  /* 0xd2511f5370707825 */ /* 0x000fe800078e00ff */
[----:B------:R-:W-:Y:S05]  /*1e5b0*/  IMAD.WIDE.U32 R104, R104, -0x2daee0ad, RZ ;  /* 0xd2511f5368687825 */ /* 0x000fea00078e00ff */
[----:B------:R-:W-:Y:S02]  /*1e5c0*/  LOP3.LUT R118, R105, R191, R150, 0x96, !PT ;  /* 0x000000bf69767212 */ /* 0x000fe400078e9696 */
[----:B------:R-:W-:Y:S01]  /*1e5d0*/  LOP3.LUT R113, R113, R189, R104, 0x96, !PT ;  /* 0x000000bd71717212 */ /* 0x000fe200078e9668 */
[----:B------:R-:W-:Y:S01]  /*1e5e0*/  FADD.FTZ R104, R201, R116 ;  /* 0x00000074c9687221 */ /* 0x000fe20000010000 */
[----:B------:R-:W-:Y:S01]  /*1e5f0*/  F2FP.BF16.PACK_AB R105, R186, R201 ;  /* 0x000000c9ba69723e */ /* 0x000fe200000010ff */
[----:B------:R-:W-:Y:S04]  /*1e600*/  IMAD.WIDE.U32 R118, R118, -0x326172a9, RZ ;  /* 0xcd9e8d5776767825 */ /* 0x000fe800078e00ff */
[----:B------:R-:W-:Y:S01]  /*1e610*/  FADD.FTZ R125, R186, R104 ;  /* 0x00000068ba7d7221 */ /* 0x000fe20000010000 */
[----:B------:R-:W-:Y:S01]  /*1e620*/  LOP3.LUT R116, R119, R224, R138, 0x96, !PT ;  /* 0x000000e077747212 */ /* 0x000fe200078e968a */
[----:B------:R-:W-:Y:S01]  /*1e630*/  FADD.FTZ R104, R185, R117 ;  /* 0x00000075b9687221 */ /* 0x000fe20000010000 */
[----:B------:R-:W-:Y:S03]  /*1e640*/  F2FP.BF16.PACK_AB R185, R180, R185 ;  /* 0x000000b9b4b9723e */ /* 0x000fe600000010ff */
[----:B------:R-:W-:Y:S04]  /*1e650*/  IMAD.WIDE.U32 R116, R116, -0x2daee0ad, RZ ;  /* 0xd2511f5374747825 */ /* 0x000fe800078e00ff */
[----:B------:R-:W-:Y:S01]  /*1e660*/  FADD.FTZ R142, R180, R104 ;  /* 0x00000068b48e7221 */ /* 0x000fe20000010000 */
[----:B----4-:R-:W-:Y:S01]  /*1e670*/  LOP3.LUT R104, R117, R179, R112, 0x96, !PT ;  /* 0x000000b375687212 */ /* 0x010fe200078e9670 */
[----:B------:R-:W-:Y:S04]  /*1e680*/  IMAD.WIDE.U32 R112, R113, -0x326172a9, RZ ;  /* 0xcd9e8d5771707825 */ /* 0x000fe800078e00ff */
[----:B------:R-:W-:Y:S01]  /*1e690*/  IMAD.WIDE.U32 R158, R104, -0x326172a9, RZ ;  /* 0xcd9e8d57689e7825 */ /* 0x000fe200078e00ff */
[----:B--2---:R-:W-:Y:S02]  /*1e6a0*/  LOP3.LUT R118, R113, R175, R118, 0x96, !PT ;  /* 0x000000af71767212 */ /* 0x004fe400078e9676 */
[----:B------:R1:W2:Y:S01]  /*1e6b0*/  MUFU.EX2 R113, R223 ;  /* 0x000000df00717308 */ /* 0x0002a20000000800 */
[----:B------:R-:W-:Y:S01]  /*1e6c0*/  FADD.FTZ R104, R178, R121 ;  /* 0x00000079b2687221 */ /* 0x000fe20000010000 */
[----:B------:R-:W-:Y:S01]  /*1e6d0*/  LOP3.LUT R145, R159, R162, R112, 0x96, !PT ;  /* 0x000000a29f917212 */ /* 0x000fe200078e9670 */
[----:B------:R-:W-:Y:S01]  /*1e6e0*/  IMAD.WIDE.U32 R180, R118, -0x2daee0ad, RZ ;  /* 0xd2511f5376b47825 */ /* 0x000fe200078e00ff */
[----:B------:R-:W-:Y:S03]  /*1e6f0*/  F2FP.BF16.PACK_AB R178, R176, R178 ;  /* 0x000000b2b0b2723e */ /* 0x000fe600000010ff */
[----:B------:R-:W-:Y:S01]  /*1e700*/  FADD.FTZ R112, R124, R125 ;  /* 0x0000007d7c707221 */ /* 0x000fe20000010000 */
[----:B---3--:R-:W-:Y:S01]  /*1e710*/  LOP3.LUT R122, R181, R174, R116, 0x96, !PT ;  /* 0x000000aeb57a7212 */ /* 0x008fe200078e9674 */
[----:B------:R-:W-:Y:S01]  /*1e720*/  FADD.FTZ R134, R176, R104 ;  /* 0x00000068b0867221 */ /* 0x000fe20000010000 */
[----:B------:R-:W-:Y:S01]  /*1e730*/  MUFU.EX2 R121, R215 ;  /* 0x000000d700797308 */ /* 0x000fe20000000800 */
[----:B------:R-:W-:Y:S02]  /*1e740*/  FADD.FTZ R104, R120, R107 ;  /* 0x0000006b78687221 */ /* 0x000fe40000010000 */
[----:B------:R-:W-:Y:S04]  /*1e750*/  IMAD.WIDE.U32 R122, R122, -0x326172a9, RZ ;  /* 0xcd9e8d577a7a7825 */ /* 0x000fe800078e00ff */
[----:B------:R-:W-:Y:S01]  /*1e760*/  FADD.FTZ R141, R0, R104 ;  /* 0x00000068008d7221 */ /* 0x000fe20000010000 */
[----:B------:R-:W-:Y:S02]  /*1e770*/  F2FP.BF16.PACK_AB R104, R111, R124 ;  /* 0x0000007c6f68723e */ /* 0x000fe400000010ff */
[----:B------:R-:W-:Y:S01]  /*1e780*/  LOP3.LUT R107, R123, R213, R158, 0x96, !PT ;  /* 0x000000d57b6b7212 */ /* 0x000fe200078e969e */
[----:B------:R-:W-:Y:S03]  /*1e790*/  MUFU.EX2 R118, R232 ;  /* 0x000000e800767308 */ /* 0x000fe60000000800 */
[----:B------:R-:W-:Y:S01]  /*1e7a0*/  LOP3.LUT R0, R107, 0xff, RZ, 0xc0, !PT ;  /* 0x000000ff6b007812 */ /* 0x000fe200078ec0ff */
[----:B-1----:R-:W-:Y:S01]  /*1e7b0*/  IMAD.MOV.U32 R223, RZ, RZ, R183 ;  /* 0x000000ffffdf7224 */ /* 0x002fe200078e00b7 */
[----:B--2---:R-:W-:Y:S02]  /*1e7c0*/  F2FP.BF16.PACK_AB R159, R113, R131 ;  /* 0x00000083719f723e */ /* 0x004fe400000010ff */
[----:B------:R-:W-:Y:S02]  /*1e7d0*/  ISETP.GE.U32.AND P0, PT, R194, R0, PT ;  /* 0x00000000c200720c */ /* 0x000fe40003f06070 */
[C---:B------:R-:W-:Y:S01]  /*1e7e0*/  PRMT R0, R2.reuse, 0x7632, R0 ;  /* 0x0000763202007816 */ /* 0x040fe20000000000 */
[----:B------:R-:W1:Y:S03]  /*1e7f0*/  MUFU.EX2 R124, R229 ;  /* 0x000000e5007c7308 */ /* 0x000e660000000800 */
[----:B------:R-:W-:Y:S07]  /*1e800*/  PRMT R119, R2, 0x5410, R0 ;  /* 0x0000541002777816 */ /* 0x000fee0000000000 */
[----:B------:R-:W-:Y:S01]  /*1e810*/  @!P0 HFMA2.BF16_V2 R140, -RZ.H0_H0, RZ.H0_H0, -R2.H0_H0 ;  /* 0x200000ffff8c8231 */ /* 0x000fe20000340902 */
[----:B------:R2:W-:Y:S04]  /*1e820*/  MUFU.EX2 R120, R222 ;  /* 0x000000de00787308 */ /* 0x0005e80000000800 */
[----:B------:R-:W-:Y:S01]  /*1e830*/  PRMT R116, R140, 0x7610, R116 ;  /* 0x000076108c747816 */ /* 0x000fe20000000074 */
[----:B------:R3:W-:Y:S03]  /*1e840*/  @!P0 STL.S16 [R1+0xc8], R140 ;  /* 0x0000c88c01008387 */ /* 0x0007e60000100600 */
[----:B------:R-:W-:Y:S02]  /*1e850*/  @!P0 PRMT R2, R116, 0x5410, RZ ;  /* 0x0000541074028816 */ /* 0x000fe400000000ff */
[----:B------:R-:W-:Y:S01]  /*1e860*/  IADD3 R116, R146, 0x4, RZ ;  /* 0x0000000492747810 */ /* 0x000fe20007ffe0ff */
[----:B------:R-:W4:Y:S01]  /*1e870*/  MUFU.EX2 R125, R233 ;  /* 0x000000e9007d7308 */ /* 0x000f220000000800 */
[----:B-1----:R-:W-:Y:S01]  /*1e880*/  F2FP.BF16.PACK_AB R186, R124, R129 ;  /* 0x000000817cba723e */ /* 0x002fe200000010ff */
[----:B------:R1:W-:Y:S02]  /*1e890*/  ST.E.U16 [R196.64], R2 ;  /* 0x00000002c4007985 */ /* 0x0003e4000c101504 */
[----:B------:R-:W-:Y:S04]  /*1e8a0*/  IMAD.WIDE.U32 R116, R116, -0x326172a9, RZ ;  /* 0xcd9e8d5774747825 */ /* 0x000fe800078e00ff */
[----:B--2---:R-:W-:Y:S02]  /*1e8b0*/  IMAD.MOV.U32 R222, RZ, RZ, R182 ;  /* 0x000000ffffde7224 */ /* 0x004fe400078e00b6 */
[----:B------:R-:W-:Y:S02]  /*1e8c0*/  IMAD.MOV.U32 R222, RZ, RZ, R170 ;  /* 0x000000ffffde7224 */ /* 0x000fe400078e00aa */
[----:B------:R-:W-:Y:S02]  /*1e8d0*/  IMAD.MOV.U32 R182, RZ, RZ, R154 ;  /* 0x000000ffffb67224 */ /* 0x000fe400078e009a */
[----:B---3--:R-:W-:Y:S02]  /*1e8e0*/  FADD.FTZ R140, R111, R112 ;  /* 0x000000706f8c7221 */ /* 0x008fe40000010000 */
[----:B------:R2:W3:Y:S01]  /*1e8f0*/  LDL.S16 R112, [R1+0xc4] ;  /* 0x0000c40001707983 */ /* 0x0004e20000100600 */
[----:B------:R-:W-:Y:S01]  /*1e900*/  LOP3.LUT R115, R115, R182, R116, 0x96, !PT ;  /* 0x000000b673737212 */ /* 0x000fe200078e9674 */
[----:B------:R-:W2:Y:S01]  /*1e910*/  MUFU.EX2 R111, R235 ;  /* 0x000000eb006f7308 */ /* 0x000ea20000000800 */
[----:B----4-:R-:W-:Y:S01]  /*1e920*/  F2FP.BF16.PACK_AB R169, R125, R132 ;  /* 0x000000847da9723e */ /* 0x010fe200000010ff */
[----:B------:R-:W-:Y:S02]  /*1e930*/  IMAD.MOV.U32 R154, RZ, RZ, R144 ;  /* 0x000000ffff9a7224 */ /* 0x000fe400078e0090 */
[----:B------:R-:W-:Y:S02]  /*1e940*/  IMAD.MOV.U32 R144, RZ, RZ, R153 ;  /* 0x000000ffff907224 */ /* 0x000fe400078e0099 */
[----:B------:R-:W-:Y:S01]  /*1e950*/  IMAD.MOV.U32 R153, RZ, RZ, R143 ;  /* 0x000000ffff997224 */ /* 0x000fe200078e008f */
[----:B-1----:R-:W-:Y:S04]  /*1e960*/  LOP3.LUT R2, R107, 0xffff, RZ, 0xc0, !PT ;  /* 0x0000ffff6b027812 */ /* 0x002fe800078ec0ff */
[----:B------:R-:W-:Y:S04]  /*1e970*/  SHF.R.U32.HI R2, RZ, 0x8, R2 ;  /* 0x00000008ff027819 */ /* 0x000fe80000011602 */
[----:B------:R-:W-:Y:S04]  /*1e980*/  LOP3.LUT R2, R2, 0xffff, RZ, 0xc0, !PT ;  /* 0x0000ffff02027812 */ /* 0x000fe800078ec0ff */
[C---:B------:R-:W-:Y:S02]  /*1e990*/  ISETP.GE.U32.AND P0, PT, R194.reuse, R2, PT ;  /* 0x00000002c200720c */ /* 0x040fe40003f06070 */
[--C-:B------:R-:W-:Y:S02]  /*1e9a0*/  SHF.R.U32.HI R2, RZ, 0x18, R107.reuse ;  /* 0x00000018ff027819 */ /* 0x100fe4000001166b */
[----:B--2---:R-:W-:Y:S02]  /*1e9b0*/  F2FP.BF16.PACK_AB R201, R111, R118 ;  /* 0x000000766fc9723e */ /* 0x004fe400000010ff */
[----:B------:R-:W-:Y:S02]  /*1e9c0*/  ISETP.GE.U32.AND P1, PT, R194, R2, PT ;  /* 0x00000002c200720c */ /* 0x000fe40003f26070 */
[--C-:B------:R-:W-:Y:S04]  /*1e9d0*/  SHF.R.U32.HI R2, RZ, 0x10, R107.reuse ;  /* 0x00000010ff027819 */ /* 0x100fe8000001166b */
[----:B------:R-:W-:Y:S04]  /*1e9e0*/  LOP3.LUT R2, R2, 0xff, RZ, 0xc0, !PT ;  /* 0x000000ff02027812 */ /* 0x000fe800078ec0ff */
[----:B------:R-:W-:Y:S01]  /*1e9f0*/  ISETP.GE.U32.AND P2, PT, R194, R2, PT ;  /* 0x00000002c200720c */ /* 0x000fe20003f46070 */
[----:B------:R-:W-:Y:S01]  /*1ea00*/  FADD.FTZ R2, R130, R142 ;  /* 0x0000008e82027221 */ /* 0x000fe20000010000 */
[----:B------:R-:W-:Y:S02]  /*1ea10*/  LOP3.LUT R142, R155, R117, RZ, 0x3c, !PT ;  /* 0x000000759b8e7212 */ /* 0x000fe400078e3cff */
[----:B------:R-:W-:Y:S01]  /*1ea20*/  MUFU.EX2 R117, R230 ;  /* 0x000000e600757308 */ /* 0x000fe20000000800 */
[----:B------:R-:W-:Y:S02]  /*1ea30*/  FADD.FTZ R127, R127, R2 ;  /* 0x000000027f7f7221 */ /* 0x000fe40000010000 */
[----:B------:R-:W-:Y:S05]  /*1ea40*/  IMAD.WIDE.U32 R142, R142, -0x2daee0ad, RZ ;  /* 0xd2511f538e8e7825 */ /* 0x000fea00078e00ff */
[----:B------:R-:W-:Y:S01]  /*1ea50*/  LOP3.LUT R130, R143, R133, R136, 0x96, !PT ;  /* 0x000000858f827212 */ /* 0x000fe200078e9688 */
[----:B---3--:R-:W-:Y:S05]  /*1ea60*/  @!P0 HFMA2.BF16_V2 R112, -RZ.H0_H0, RZ.H0_H0, -R0.H0_H0 ;  /* 0x200000ffff708231 */ /* 0x008fea0000340900 */
[----:B------:R-:W-:Y:S01]  /*1ea70*/  PRMT R107, R112, 0x7610, R107 ;  /* 0x00007610706b7816 */ /* 0x000fe2000000006b */
[----:B------:R1:W-:Y:S03]  /*1ea80*/  @!P0 STL.S16 [R1+0xc4], R112 ;  /* 0x0000c47001008387 */ /* 0x0003e60000100600 */
[----:B------:R-:W-:Y:S01]  /*1ea90*/  @!P0 PRMT R0, R107, 0x5410, RZ ;  /* 0x000054106b008816 */ /* 0x000fe200000000ff */
[----:B------:R2:W3:Y:S01]  /*1eaa0*/  LDL.S16 R183, [R1+0xc0] ;  /* 0x0000c00001b77983 */ /* 0x0004e20000100600 */
[----:B------:R-:W-:Y:S02]  /*1eab0*/  FADD.FTZ R107, R128, R134 ;  /* 0x00000086806b7221 */ /* 0x000fe40000010000 */
[----:B------:R-:W4:Y:S01]  /*1eac0*/  MUFU.EX2 R128, R228 ;  /* 0x000000e400807308 */ /* 0x000f220000000800 */
[----:B------:R2:W2:Y:S01]  /*1ead0*/  LDL.S16 R177, [R1+0xbc] ;  /* 0x0000bc0001b17983 */ /* 0x0004a20000100600 */
[----:B------:R-:W-:Y:S02]  /*1eae0*/  FADD.FTZ R134, R126, R107 ;  /* 0x0000006b7e867221 */ /* 0x000fe40000010000 */
[----:B------:R-:W-:Y:S01]  /*1eaf0*/  FADD.FTZ R126, R121, R140 ;  /* 0x0000008c797e7221 */ /* 0x000fe20000010000 */
[----:B------:R-:W2:Y:S01]  /*1eb00*/  LDL R155, [R1+0x198] ;  /* 0x00019800019b7983 */ /* 0x000ea20000100800 */
[----:B------:R-:W-:Y:S03]  /*1eb10*/  FADD.FTZ R107, R118, R127 ;  /* 0x0000007f766b7221 */ /* 0x000fe60000010000 */
[----:B------:R4:W-:Y:S04]  /*1eb20*/  ST.E.U16 [R196.64+0x2], R0 ;  /* 0x00000200c4007985 */ /* 0x0009e8000c101504 */
[----:B-1----:R-:W2:Y:S01]  /*1eb30*/  LDL R112, [R1+0x190] ;  /* 0x0001900001707983 */ /* 0x002ea20000100800 */
[----:B----4-:R-:W-:Y:S02]  /*1eb40*/  F2FP.BF16.PACK_AB R184, R117, R128 ;  /* 0x0000008075b8723e */ /* 0x010fe400000010ff */
[----:B------:R-:W-:Y:S04]  /*1eb50*/  IADD3 R0, R135, 0x1, RZ ;  /* 0x0000000187007810 */ /* 0x000fe80007ffe0ff */
[----:B------:R-:W-:Y:S01]  /*1eb60*/  LOP3.LUT R2, R223, R0, RZ, 0x3c, !PT ;  /* 0x00000000df027212 */ /* 0x000fe200078e3cff */
[----:B------:R-:W-:Y:S01]  /*1eb70*/  IMAD.MOV.U32 R223, RZ, RZ, R171 ;  /* 0x000000ffffdf7224 */ /* 0x000fe200078e00ab */
[----:B------:R-:W-:Y:S02]  /*1eb80*/  PRMT R0, R3, 0x7632, R0 ;  /* 0x0000763203007816 */ /* 0x000fe40000000000 */
[----:B------:R-:W-:Y:S01]  /*1eb90*/  LOP3.LUT R146, R2, R137, RZ, 0x3c, !PT ;  /* 0x0000008902927212 */ /* 0x000fe200078e3cff */
[----:B------:R-:W-:Y:S01]  /*1eba0*/  FADD.FTZ R2, R131, R141 ;  /* 0x0000008d83027221 */ /* 0x000fe20000010000 */
[----:B------:R-:W-:Y:S01]  /*1ebb0*/  PRMT R118, R3, 0x5410, R0 ;  /* 0x0000541003767816 */ /* 0x000fe20000000000 */
[----:B------:R-:W-:Y:S04]  /*1ebc0*/  IMAD.WIDE.U32 R130, R130, -0x326172a9, RZ ;  /* 0xcd9e8d5782827825 */ /* 0x000fe800078e00ff */
[----:B------:R-:W-:Y:S01]  /*1ebd0*/  FADD.FTZ R133, R113, R2 ;  /* 0x0000000271857221 */ /* 0x000fe20000010000 */
[----:B------:R-:W-:Y:S01]  /*1ebe0*/  F2FP.BF16.PACK_AB R2, R120, R121 ;  /* 0x000000797802723e */ /* 0x000fe200000010ff */
[----:B------:R-:W-:Y:S02]  /*1ebf0*/  FADD.FTZ R121, R111, R107 ;  /* 0x0000006b6f797221 */ /* 0x000fe40000010000 */
[----:B------:R-:W-:Y:S01]  /*1ec00*/  MUFU.EX2 R107, R236 ;  /* 0x000000ec006b7308 */ /* 0x000fe20000000800 */
[----:B------:R-:W-:Y:S02]  /*1ec10*/  FADD.FTZ R111, R132, R134 ;  /* 0x00000086846f7221 */ /* 0x000fe40000010000 */
[----:B------:R-:W-:Y:S01]  /*1ec20*/  FADD.FTZ R120, R120, R126 ;  /* 0x0000007e78787221 */ /* 0x000fe20000010000 */
[----:B------:R-:W-:Y:S01]  /*1ec30*/  LOP3.LUT R126, R131, R149, R114, 0x96, !PT ;  /* 0x00000095837e7212 */ /* 0x000fe200078e9672 */
[----:B------:R-:W-:Y:S04]  /*1ec40*/  IMAD.WIDE.U32 R114, R115, -0x2daee0ad, RZ ;  /* 0xd2511f5373727825 */ /* 0x000fe800078e00ff */
[----:B------:R-:W-:Y:S01]  /*1ec50*/  IMAD.WIDE.U32 R126, R126, -0x2daee0ad, RZ ;  /* 0xd2511f537e7e7825 */ /* 0x000fe200078e00ff */
[----:B------:R-:W-:Y:S03]  /*1ec60*/  MUFU.EX2 R132, R240 ;  /* 0x000000f000847308 */ /* 0x000fe60000000800 */
[----:B------:R-:W-:Y:S01]  /*1ec70*/  FADD.FTZ R134, R125, R111 ;  /* 0x0000006f7d867221 */ /* 0x000fe20000010000 */
[----:B------:R-:W-:Y:S06]  /*1ec80*/  LOP3.LUT R114, R127, R189, R114, 0x96, !PT ;  /* 0x000000bd7f727212 */ /* 0x000fec00078e9672 */
[----:B------:R-:W1:Y:S02]  /*1ec90*/  MUFU.EX2 R111, R243 ;  /* 0x000000f3006f7308 */ /* 0x000e640000000800 */
[----:B-1----:R-:W-:Y:S01]  /*1eca0*/  F2FP.BF16.PACK_AB R163, R111, R132 ;  /* 0x000000846fa3723e */ /* 0x002fe200000010ff */
[----:B---3--:R-:W-:Y:S02]  /*1ecb0*/  @!P2 HFMA2.BF16_V2 R183, -RZ.H0_H0, RZ.H0_H0, -R3.H0_H0 ;  /* 0x200000ffffb7a231 */ /* 0x008fe40000340903 */
[----:B--2---:R-:W-:Y:S03]  /*1ecc0*/  @!P1 HFMA2.BF16_V2 R177, -RZ.H0_H0, RZ.H0_H0, -R0.H0_H0 ;  /* 0x200000ffffb19231 */ /* 0x004fe60000340900 */
[----:B------:R-:W-:Y:S01]  /*1ecd0*/  PRMT R137, R183, 0x7610, R137 ;  /* 0x00007610b7897816 */ /* 0x000fe20000000089 */
[----:B------:R1:W-:Y:S01]  /*1ece0*/  @!P2 STL.S16 [R1+0xc0], R183 ;  /* 0x0000c0b70100a387 */ /* 0x0003e20000100600 */
[----:B------:R-:W-:Y:S03]  /*1ecf0*/  PRMT R135, R177, 0x7610, R135 ;  /* 0x00007610b1877816 */ /* 0x000fe60000000087 */
[----:B------:R2:W-:Y:S01]  /*1ed00*/  @!P1 STL.S16 [R1+0xbc], R177 ;  /* 0x0000bcb101009387 */ /* 0x0005e20000100600 */
[----:B------:R-:W-:Y:S02]  /*1ed10*/  @!P2 PRMT R3, R137, 0x5410, RZ ;  /* 0x000054108903a816 */ /* 0x000fe400000000ff */
[----:B------:R-:W-:Y:S01]  /*1ed20*/  @!P1 PRMT R0, R135, 0x5410, RZ ;  /* 0x0000541087009816 */ /* 0x000fe200000000ff */
[----:B------:R3:W4:Y:S04]  /*1ed30*/  LDL.S16 R140, [R1+0x130] ;  /* 0x00013000018c7983 */ /* 0x0007280000100600 */
[----:B------:R-:W3:Y:S01]  /*1ed40*/  LDL.64 R226, [R1+0x178] ;  /* 0x0001780001e27983 */ /* 0x000ee20000100a00 */
[----:B------:R-:W-:Y:S05]  /*1ed50*/  IADD3 R112, P0, R196, R112, RZ ;  /* 0x00000070c4707210 */ /* 0x000fea0007f1e0ff */
[----:B------:R-:W3:Y:S01]  /*1ed60*/  LDL R137, [R1+0x184] ;  /* 0x0001840001897983 */ /* 0x000ee20000100800 */
[----:B------:R-:W-:Y:S02]  /*1ed70*/  IMAD.X R113, R197, 0x1, R155, P0 ;  /* 0x00000001c5717824 */ /* 0x000fe400000e069b */
[----:B------:R-:W-:Y:S02]  /*1ed80*/  IMAD.MOV.U32 R155, RZ, RZ, R153 ;  /* 0x000000ffff9b7224 */ /* 0x000fe400078e0099 */
[----:B------:R-:W-:Y:S01]  /*1ed90*/  IMAD.MOV.U32 R153, RZ, RZ, R157 ;  /* 0x000000ffff997224 */ /* 0x000fe200078e009d */
[----:B------:R2:W-:Y:S01]  /*1eda0*/  ST.E.U16 [R112.64+0x2], R0 ;  /* 0x0000020070007985 */ /* 0x0005e2000c101504 */
[----:B-1----:R-:W-:Y:S03]  /*1edb0*/  IMAD.MOV.U32 R183, RZ, RZ, R144 ;  /* 0x000000ffffb77224 */ /* 0x002fe600078e0090 */
[----:B------:R1:W-:Y:S01]  /*1edc0*/  ST.E.U16 [R112.64], R3 ;  /* 0x0000000370007985 */ /* 0x0003e2000c101504 */
[----:B--2---:R-:W-:Y:S02]  /*1edd0*/  IMAD.MOV.U32 R177, RZ, RZ, R154 ;  /* 0x000000ffffb17224 */ /* 0x004fe400078e009a */
[----:B------:R-:W-:Y:S04]  /*1ede0*/  IMAD.MOV.U32 R154, RZ, RZ, R156 ;  /* 0x000000ffff9a7224 */ /* 0x000fe800078e009c */
[----:B------:R-:W-:Y:S01]  /*1edf0*/  IMAD.MOV.U32 R225, RZ, RZ, R154 ;  /* 0x000000ffffe17224 */ /* 0x000fe200078e009a */
[----:B------:R-:W2:Y:S01]  /*1ee00*/  MUFU.EX2 R0, R238 ;  /* 0x000000ee00007308 */ /* 0x000ea20000000800 */
[----:B-1----:R-:W-:Y:S04]  /*1ee10*/  FADD.FTZ R3, R129, R133 ;  /* 0x0000008581037221 */ /* 0x002fe80000010000 */
[----:B------:R-:W-:Y:S01]  /*1ee20*/  FADD.FTZ R133, R124, R3 ;  /* 0x000000037c857221 */ /* 0x000fe20000010000 */
[----:B------:R-:W-:Y:S01]  /*1ee30*/  LOP3.LUT R124, R115, R191, R142, 0x96, !PT ;  /* 0x000000bf737c7212 */ /* 0x000fe200078e968e */
[----:B------:R-:W-:Y:S02]  /*1ee40*/  FADD.FTZ R3, R128, R120 ;  /* 0x0000007880037221 */ /* 0x000fe40000010000 */
[----:B------:R-:W-:Y:S04]  /*1ee50*/  IMAD.WIDE.U32 R114, R114, -0x326172a9, RZ ;  /* 0xcd9e8d5772727825 */ /* 0x000fe800078e00ff */
[----:B------:R-:W-:Y:S04]  /*1ee60*/  IMAD.WIDE.U32 R124, R124, -0x326172a9, RZ ;  /* 0xcd9e8d577c7c7825 */ /* 0x000fe800078e00ff */
[----:B------:R-:W-:Y:S01]  /*1ee70*/  FADD.FTZ R127, R117, R3 ;  /* 0x00000003757f7221 */ /* 0x000fe20000010000 */
[----:B------:R-:W-:Y:S01]  /*1ee80*/  LOP3.LUT R120, R125, R224, R130, 0x96, !PT ;  /* 0x000000e07d787212 */ /* 0x000fe200078e9682 */
[----:B------:R-:W-:Y:S01]  /*1ee90*/  FADD.FTZ R3, R107, R121 ;  /* 0x000000796b037221 */ /* 0x000fe20000010000 */
[----:B------:R-:W-:Y:S01]  /*1eea0*/  LOP3.LUT R124, R115, R175, R124, 0x96, !PT ;  /* 0x000000af737c7212 */ /* 0x000fe200078e967c */
[----:B------:R-:W1:Y:S01]  /*1eeb0*/  MUFU.EX2 R117, R237 ;  /* 0x000000ed00757308 */ /* 0x000e620000000800 */
[C---:B--2---:R-:W-:Y:S01]  /*1eec0*/  F2FP.BF16.PACK_AB R202, R0.reuse, R107 ;  /* 0x0000006b00ca723e */ /* 0x044fe200000010ff */
[----:B------:R-:W-:Y:S02]  /*1eed0*/  FADD.FTZ R125, R0, R3 ;  /* 0x00000003007d7221 */ /* 0x000fe40000010000 */
[----:B------:R-:W-:Y:S04]  /*1eee0*/  IMAD.WIDE.U32 R120, R120, -0x2daee0ad, RZ ;  /* 0xd2511f5378787825 */ /* 0x000fe800078e00ff */
[----:B------:R-:W-:Y:S01]  /*1eef0*/  IMAD.WIDE.U32 R170, R124, -0x2daee0ad, RZ ;  /* 0xd2511f537caa7825 */ /* 0x000fe200078e00ff */
[----:B------:R-:W-:Y:S01]  /*1ef00*/  LOP3.LUT R126, R121, R179, R126, 0x96, !PT ;  /* 0x000000b3797e7212 */ /* 0x000fe200078e967e */
[----:B------:R-:W2:Y:S02]  /*1ef10*/  MUFU.EX2 R3, R239 ;  /* 0x000000ef00037308 */ /* 0x000ea40000000800 */
[----:B------:R-:W-:Y:S01]  /*1ef20*/  FADD.FTZ R107, R132, R134 ;  /* 0x00000086846b7221 */ /* 0x000fe20000010000 */
[----:B------:R-:W-:Y:S01]  /*1ef30*/  LOP3.LUT R128, R171, R174, R120, 0x96, !PT ;  /* 0x000000aeab807212 */ /* 0x000fe200078e9678 */
[----:B------:R-:W-:Y:S04]  /*1ef40*/  IMAD.WIDE.U32 R156, R126, -0x326172a9, RZ ;  /* 0xcd9e8d577e9c7825 */ /* 0x000fe800078e00ff */
[----:B------:R-:W-:Y:S01]  /*1ef50*/  IMAD.WIDE.U32 R128, R128, -0x326172a9, RZ ;  /* 0xcd9e8d5780807825 */ /* 0x000fe200078e00ff */
[----:B------:R-:W-:Y:S01]  /*1ef60*/  LOP3.LUT R144, R157, R162, R114, 0x96, !PT ;  /* 0x000000a29d907212 */ /* 0x000fe200078e9672 */
[----:B------:R-:W2:Y:S02]  /*1ef70*/  MUFU.EX2 R0, R241 ;  /* 0x000000f100007308 */ /* 0x000ea40000000800 */
[----:B------:R-:W-:Y:S01]  /*1ef80*/  FADD.FTZ R134, R111, R107 ;  /* 0x0000006b6f867221 */ /* 0x000fe20000010000 */
[----:B------:R-:W-:Y:S01]  /*1ef90*/  LOP3.LUT R107, R129, R213, R156, 0x96, !PT ;  /* 0x000000d5816b7212 */ /* 0x000fe200078e969c */
[----:B-1----:R-:W-:Y:S06]  /*1efa0*/  FADD.FTZ R120, R117, R127 ;  /* 0x0000007f75787221 */ /* 0x002fec0000010000 */
[----:B------:R-:W1:Y:S01]  /*1efb0*/  MUFU.EX2 R111, R242 ;  /* 0x000000f2006f7308 */ /* 0x000e620000000800 */
[----:B--2---:R-:W-:Y:S09]  /*1efc0*/  FADD.FTZ R114, R3, R133 ;  /* 0x0000008503727221 */ /* 0x004ff20000010000 */
[----:B------:R-:W-:Y:S01]  /*1efd0*/  MUFU.EX2 R127, R247 ;  /* 0x000000f7007f7308 */ /* 0x000fe20000000800 */
[C---:B------:R-:W-:Y:S01]  /*1efe0*/  F2FP.BF16.PACK_AB R181, R0.reuse, R3 ;  /* 0x0000000300b5723e */ /* 0x040fe200000010ff */
[----:B------:R-:W-:Y:S01]  /*1eff0*/  FADD.FTZ R135, R0, R114 ;  /* 0x0000007200877221 */ /* 0x000fe20000010000 */
[----:B------:R-:W-:Y:S02]  /*1f000*/  LOP3.LUT R0, R107, 0xff, RZ, 0xc0, !PT ;  /* 0x000000ff6b007812 */ /* 0x000fe400078ec0ff */
[----:B------:R-:W-:Y:S02]  /*1f010*/  PRMT R3, R106, 0x7632, R3 ;  /* 0x000076326a037816 */ /* 0x000fe40000000003 */
[----:B------:R-:W-:Y:S03]  /*1f020*/  ISETP.GE.U32.AND P1, PT, R194, R0, PT ;  /* 0x00000000c200720c */ /* 0x000fe60003f26070 */
[----:B------:R-:W2:Y:S01]  /*1f030*/  MUFU.EX2 R124, R250 ;  /* 0x000000fa007c7308 */ /* 0x000ea20000000800 */
[----:B------:R-:W-:Y:S02]  /*1f040*/  PRMT R126, R106, 0x5410, R3 ;  /* 0x000054106a7e7816 */ /* 0x000fe40000000003 */
[C---:B-1----:R-:W-:Y:S01]  /*1f050*/  F2FP.BF16.PACK_AB R0, R111.reuse, R117 ;  /* 0x000000756f00723e */ /* 0x042fe200000010ff */
[----:B------:R-:W-:Y:S06]  /*1f060*/  FADD.FTZ R143, R111, R120 ;  /* 0x000000786f8f7221 */ /* 0x000fec0000010000 */
[----:B------:R-:W-:Y:S10]  /*1f070*/  MUFU.EX2 R117, R249 ;  /* 0x000000f900757308 */ /* 0x000ff40000000800 */
[----:B------:R-:W1:Y:S01]  /*1f080*/  MUFU.EX2 R111, R251 ;  /* 0x000000fb006f7308 */ /* 0x000e620000000800 */
[----:B--2---:R-:W-:Y:S02]  /*1f090*/  F2FP.BF16.PACK_AB R167, R124, R127 ;  /* 0x0000007f7ca7723e */ /* 0x004fe400000010ff */
[----:B-1----:R-:W-:Y:S01]  /*1f0a0*/  F2FP.BF16.PACK_AB R187, R111, R117 ;  /* 0x000000756fbb723e */ /* 0x002fe200000010ff */
[----:B----4-:R-:W-:Y:S01]  /*1f0b0*/  @!P1 HFMA2.BF16_V2 R140, -RZ.H0_H0, RZ.H0_H0, -R106.H0_H0 ;  /* 0x200000ffff8c9231 */ /* 0x010fe2000034096a */
[----:B---3--:R-:W-:Y:S04]  /*1f0c0*/  IADD3 R114, P0, R226, R112, RZ ;  /* 0x00000070e2727210 */ /* 0x008fe80007f1e0ff */
[----:B------:R1:W-:Y:S01]  /*1f0d0*/  @!P1 STL.S16 [R1+0x130], R140 ;  /* 0x0001308c01009387 */ /* 0x0003e20000100600 */
[----:B------:R-:W-:Y:S01]  /*1f0e0*/  PRMT R121, R140, 0x7610, R121 ;  /* 0x000076108c797816 */ /* 0x000fe20000000079 */
[----:B------:R-:W-:Y:S02]  /*1f0f0*/  IMAD.MOV.U32 R226, RZ, RZ, R153 ;  /* 0x000000ffffe27224 */ /* 0x000fe400078e0099 */
[----:B------:R-:W2:Y:S01]  /*1f100*/  LDL R132, [R1+0x18c] ;  /* 0x00018c0001847983 */ /* 0x000ea20000100800 */
[----:B------:R-:W-:Y:S01]  /*1f110*/  @!P1 PRMT R106, R121, 0x5410, RZ ;  /* 0x00005410796a9816 */ /* 0x000fe200000000ff */
[----:B------:R-:W-:Y:S02]  /*1f120*/  IMAD.X R115, R137, 0x1, R113, P0 ;  /* 0x0000000189737824 */ /* 0x000fe400000e0671 */
[----:B------:R3:W4:Y:S04]  /*1f130*/  LDL.S16 R121, [R1+0x100] ;  /* 0x0001000001797983 */ /* 0x0007280000100600 */
[----:B------:R3:W-:Y:S04]  /*1f140*/  ST.E.U16 [R114.64], R106 ;  /* 0x0000006a72007985 */ /* 0x0007e8000c101504 */
[----:B------:R2:W2:Y:S04]  /*1f150*/  LDL.S16 R137, [R1+0x138] ;  /* 0x0001380001897983 */ /* 0x0004a80000100600 */
[----:B------:R-:W2:Y:S04]  /*1f160*/  LDL R120, [R1+0x180] ;  /* 0x0001800001787983 */ /* 0x000ea80000100800 */
[----:B------:R-:W2:Y:S04]  /*1f170*/  LDL R133, [R1+0x194] ;  /* 0x0001940001857983 */ /* 0x000ea80000100800 */
[----:B-1----:R-:W2:Y:S01]  /*1f180*/  LDL R140, [R1+0x188] ;  /* 0x00018800018c7983 */ /* 0x002ea20000100800 */
[----:B---3--:R-:W-:Y:S02]  /*1f190*/  LOP3.LUT R106, R107, 0xffff, RZ, 0xc0, !PT ;  /* 0x0000ffff6b6a7812 */ /* 0x008fe400078ec0ff */
[----:B------:R-:W-:Y:S02]  /*1f1a0*/  LOP3.LUT R114, R122, 0xff, RZ, 0xc0, !PT ;  /* 0x000000ff7a727812 */ /* 0x000fe400078ec0ff */
[----:B------:R-:W-:Y:S02]  /*1f1b0*/  SHF.R.U32.HI R106, RZ, 0x8, R106 ;  /* 0x00000008ff6a7819 */ /* 0x000fe4000001166a */
[----:B------:R-:W-:Y:S02]  /*1f1c0*/  ISETP.GE.U32.AND P6, PT, R194, R114, PT ;  /* 0x00000072c200720c */ /* 0x000fe40003fc6070 */
[----:B------:R-:W-:Y:S02]  /*1f1d0*/  LOP3.LUT R106, R106, 0xffff, RZ, 0xc0, !PT ;  /* 0x0000ffff6a6a7812 */ /* 0x000fe400078ec0ff */
[----:B------:R-:W-:Y:S02]  /*1f1e0*/  SHF.R.U32.HI R114, RZ, 0x18, R122 ;  /* 0x00000018ff727819 */ /* 0x000fe4000001167a */
[C---:B------:R-:W-:Y:S02]  /*1f1f0*/  ISETP.GE.U32.AND P0, PT, R194.reuse, R106, PT ;  /* 0x0000006ac200720c */ /* 0x040fe40003f06070 */
[--C-:B------:R-:W-:Y:S02]  /*1f200*/  SHF.R.U32.HI R106, RZ, 0x10, R107.reuse ;  /* 0x00000010ff6a7819 */ /* 0x100fe4000001166b */
[----:B------:R-:W-:Y:S02]  /*1f210*/  ISETP.GE.U32.AND P3, PT, R194, R114, PT ;  /* 0x00000072c200720c */ /* 0x000fe40003f66070 */
[----:B------:R-:W-:Y:S02]  /*1f220*/  LOP3.LUT R114, R106, 0xff, RZ, 0xc0, !PT ;  /* 0x000000ff6a727812 */ /* 0x000fe400078ec0ff */
[----:B------:R-:W-:Y:S02]  /*1f230*/  LOP3.LUT R106, R122, 0xffff, RZ, 0xc0, !PT ;  /* 0x0000ffff7a6a7812 */ /* 0x000fe400078ec0ff */
[C---:B------:R-:W-:Y:S02]  /*1f240*/  ISETP.GE.U32.AND P2, PT, R194.reuse, R114, PT ;  /* 0x00000072c200720c */ /* 0x040fe40003f46070 */
[----:B------:R-:W-:Y:S02]  /*1f250*/  SHF.R.U32.HI R107, RZ, 0x18, R107 ;  /* 0x00000018ff6b7819 */ /* 0x000fe4000001166b */
[----:B------:R-:W-:Y:S02]  /*1f260*/  SHF.R.U32.HI R106, RZ, 0x8, R106 ;  /* 0x00000008ff6a7819 */ /* 0x000fe4000001166a */
[----:B------:R-:W-:Y:S02]  /*1f270*/  ISETP.GE.U32.AND P1, PT, R194, R107, PT ;  /* 0x0000006bc200720c */ /* 0x000fe40003f26070 */
[----:B------:R-:W-:Y:S02]  /*1f280*/  LOP3.LUT R107, R106, 0xffff, RZ, 0xc0, !PT ;  /* 0x0000ffff6a6b7812 */ /* 0x000fe400078ec0ff */
[----:B------:R-:W-:Y:S02]  /*1f290*/  PRMT R106, R208, 0x7610, R106 ;  /* 0x00007610d06a7816 */ /* 0x000fe4000000006a */
[----:B------:R-:W-:Y:S04]  /*1f2a0*/  SHF.R.U32.HI R115, RZ, 0x10, R122 ;  /* 0x00000010ff737819 */ /* 0x000fe8000001167a */
[----:B------:R-:W-:Y:S04]  /*1f2b0*/  LOP3.LUT R115, R115, 0xff, RZ, 0xc0, !PT ;  /* 0x000000ff73737812 */ /* 0x000fe800078ec0ff */
[----:B------:R-:W-:Y:S01]  /*1f2c0*/  ISETP.GE.U32.AND P4, PT, R194, R115, PT ;  /* 0x00000073c200720c */ /* 0x000fe20003f86070 */
[----:B----4-:R-:W-:Y:S05]  /*1f2d0*/  @!P0 HFMA2.BF16_V2 R121, -RZ.H0_H0, RZ.H0_H0, -R3.H0_H0 ;  /* 0x200000ffff798231 */ /* 0x010fea0000340903 */
[----:B------:R-:W-:Y:S01]  /*1f2e0*/  PRMT R114, R121, 0x7610, R114 ;  /* 0x0000761079727816 */ /* 0x000fe20000000072 */
[----:B------:R1:W-:Y:S01]  /*1f2f0*/  @!P0 STL.S16 [R1+0x100], R121 ;  /* 0x0001007901008387 */ /* 0x0003e20000100600 */
[----:B--2---:R-:W-:Y:S02]  /*1f300*/  @!P2 HFMA2.BF16_V2 R137, -RZ.H0_H0, RZ.H0_H0, -R106.H0_H0 ;  /* 0x200000ffff89a231 */ /* 0x004fe4000034096a */
[----:B------:R-:W-:Y:S02]  /*1f310*/  @!P0 PRMT R3, R114, 0x5410, RZ ;  /* 0x0000541072038816 */ /* 0x000fe400000000ff */
[C---:B------:R-:W-:Y:S02]  /*1f320*/  IADD3 R114, P0, R196.reuse, R132, RZ ;  /* 0x00000084c4727210 */ /* 0x040fe40007f1e0ff */
[----:B------:R-:W-:Y:S01]  /*1f330*/  IADD3 R120, P5, R196, R120, RZ ;  /* 0x00000078c4787210 */ /* 0x000fe20007fbe0ff */
[----:B------:R2:W3:Y:S01]  /*1f340*/  LDL.S16 R132, [R1+0x12c] ;  /* 0x00012c0001847983 */ /* 0x0004e20000100600 */
[----:B------:R-:W-:Y:S01]  /*1f350*/  PRMT R136, R137, 0x7610, R136 ;  /* 0x0000761089887816 */ /* 0x000fe20000000088 */
[C---:B------:R-:W-:Y:S02]  /*1f360*/  IMAD.X R115, R197.reuse, 0x1, R133, P0 ;  /* 0x00000001c5737824 */ /* 0x040fe400000e0685 */
[----:B------:R4:W-:Y:S01]  /*1f370*/  @!P2 STL.S16 [R1+0x138], R137 ;  /* 0x000138890100a387 */ /* 0x0009e20000100600 */
[----:B------:R-:W-:Y:S03]  /*1f380*/  MUFU.EX2 R133, R245 ;  /* 0x000000f500857308 */ /* 0x000fe60000000800 */
[----:B------:R2:W2:Y:S04]  /*1f390*/  LDL.S16 R154, [R1+0x134] ;  /* 0x00013400019a7983 */ /* 0x0004a80000100600 */
[----:B------:R2:W2:Y:S01]  /*1f3a0*/  LDL.S16 R153, [R1+0x144] ;  /* 0x0001440001997983 */ /* 0x0004a20000100600 */
[----:B-1----:R-:W-:Y:S01]  /*1f3b0*/  IMAD.X R121, R197, 0x1, R140, P5 ;  /* 0x00000001c5797824 */ /* 0x002fe200028e068c */
[----:B------:R-:W-:Y:S01]  /*1f3c0*/  ISETP.GE.U32.AND P5, PT, R194, R107, PT ;  /* 0x0000006bc200720c */ /* 0x000fe20003fa6070 */
[----:B------:R-:W-:Y:S03]  /*1f3d0*/  IMAD.WIDE.U32 R140, R146, -0x326172a9, RZ ;  /* 0xcd9e8d57928c7825 */ /* 0x000fe600078e00ff */
[----:B------:R1:W-:Y:S01]  /*1f3e0*/  ST.E.U16 [R120.64], R3 ;  /* 0x0000000378007985 */ /* 0x0003e2000c101504 */
[----:B------:R-:W-:Y:S01]  /*1f3f0*/  FADD.FTZ R107, R117, R125 ;  /* 0x0000007d756b7221 */ /* 0x000fe20000010000 */
[CC--:B------:R-:W-:Y:S02]  /*1f400*/  LOP3.LUT R146, R141.reuse, R182.reuse, R222, 0x96, !PT ;  /* 0x000000b68d927212 */ /* 0x0c0fe400078e96de */
[----:B------:R-:W-:Y:S01]  /*1f410*/  LOP3.LUT R157, R141, R182, R116, 0x96, !PT ;  /* 0x000000b68d9d7212 */ /* 0x000fe200078e9674 */
[----:B------:R-:W-:Y:S02]  /*1f420*/  IMAD.MOV.U32 R182, RZ, RZ, R155 ;  /* 0x000000ffffb67224 */ /* 0x000fe400078e009b */
[----:B----4-:R-:W-:Y:S01]  /*1f430*/  FADD.FTZ R137, R111, R107 ;  /* 0x0000006b6f897221 */ /* 0x010fe20000010000 */
[--C-:B------:R-:W-:Y:S01]  /*1f440*/  SHF.R.U32.HI R111, RZ, 0x18, R128.reuse ;  /* 0x00000018ff6f7819 */ /* 0x100fe20000011680 */
[----:B------:R-:W4:Y:S03]  /*1f450*/  MUFU.EX2 R107, R248 ;  /* 0x000000f8006b7308 */ /* 0x000f260000000800 */
[----:B------:R-:W-:Y:S02]  /*1f460*/  ISETP.GE.U32.AND P0, PT, R194, R111, PT ;  /* 0x0000006fc200720c */ /* 0x000fe40003f06070 */
[----:B------:R-:W-:Y:S02]  /*1f470*/  PRMT R111, R203, 0x7632, R111 ;  /* 0x00007632cb6f7816 */ /* 0x000fe4000000006f */
[----:B-1----:R-:W-:Y:S04]  /*1f480*/  PRMT R3, R208, 0x7632, R3 ;  /* 0x00007632d0037816 */ /* 0x002fe80000000003 */
[----:B------:R-:W-:Y:S02]  /*1f490*/  PRMT R125, R106, 0x5410, R3 ;  /* 0x000054106a7d7816 */ /* 0x000fe40000000003 */
[----:B------:R-:W-:Y:S02]  /*1f4a0*/  @!P2 PRMT R106, R136, 0x5410, RZ ;  /* 0x00005410886aa816 */ /* 0x000fe400000000ff */
[----:B----4-:R-:W-:Y:S01]  /*1f4b0*/  F2FP.BF16.PACK_AB R165, R107, R133 ;  /* 0x000000856ba5723e */ /* 0x010fe200000010ff */
[----:B------:R-:W1:Y:S02]  /*1f4c0*/  MUFU.EX2 R136, R244 ;  /* 0x000000f400887308 */ /* 0x000e640000000800 */
[----:B------:R4:W-:Y:S02]  /*1f4d0*/  ST.E.U16 [R114.64], R106 ;  /* 0x0000006a72007985 */ /* 0x0009e4000c101504 */
[----:B----4-:R-:W-:Y:S04]  /*1f4e0*/  LOP3.LUT R106, R128, 0xff, RZ, 0xc0, !PT ;  /* 0x000000ff806a7812 */ /* 0x010fe800078ec0ff */
[----:B------:R-:W-:Y:S02]  /*1f4f0*/  ISETP.GE.U32.AND P2, PT, R194, R106, PT ;  /* 0x0000006ac200720c */ /* 0x000fe40003f46070 */
[----:B------:R-:W-:Y:S04]  /*1f500*/  SHF.R.U32.HI R106, RZ, 0x10, R128 ;  /* 0x00000010ff6a7819 */ /* 0x000fe80000011680 */
[----:B------:R-:W-:Y:S01]  /*1f510*/  LOP3.LUT R116, R106, 0xff, RZ, 0xc0, !PT ;  /* 0x000000ff6a747812 */ /* 0x000fe200078ec0ff */
[----:B------:R-:W-:Y:S02]  /*1f520*/  FADD.FTZ R106, R127, R134 ;  /* 0x000000867f6a7221 */ /* 0x000fe40000010000 */
[----:B------:R-:W-:Y:S02]  /*1f530*/  MUFU.EX2 R127, R225 ;  /* 0x000000e1007f7308 */ /* 0x000fe40000000800 */
[--C-:B------:R-:W-:Y:S01]  /*1f540*/  FADD.FTZ R155, R124, R106.reuse ;  /* 0x0000006a7c9b7221 */ /* 0x100fe20000010000 */
[----:B------:R-:W-:Y:S01]  /*1f550*/  PRMT R106, R203, 0x7610, R106 ;  /* 0x00007610cb6a7816 */ /* 0x000fe2000000006a */
[----:B---3--:R-:W-:Y:S05]  /*1f560*/  @!P1 HFMA2.BF16_V2 R132, -RZ.H0_H0, RZ.H0_H0, -R3.H0_H0 ;  /* 0x200000ffff849231 */ /* 0x008fea0000340903 */
[----:B------:R-:W-:Y:S01]  /*1f570*/  PRMT R117, R132, 0x7610, R117 ;  /* 0x0000761084757816 */ /* 0x000fe20000000075 */
[----:B------:R3:W-:Y:S01]  /*1f580*/  @!P1 STL.S16 [R1+0x12c], R132 ;  /* 0x00012c8401009387 */ /* 0x0007e20000100600 */
[----:B--2---:R-:W-:Y:S02]  /*1f590*/  @!P6 HFMA2.BF16_V2 R154, -RZ.H0_H0, RZ.H0_H0, -R106.H0_H0 ;  /* 0x200000ffff9ae231 */ /* 0x004fe4000034096a */
[----:B------:R-:W-:Y:S01]  /*1f5a0*/  @!P1 PRMT R3, R117, 0x5410, RZ ;  /* 0x0000541075039816 */ /* 0x000fe200000000ff */
[----:B------:R2:W4:Y:S01]  /*1f5b0*/  LDL.S16 R223, [R1+0x140] ;  /* 0x0001400001df7983 */ /* 0x0005220000100600 */
[----:B------:R-:W-:Y:S01]  /*1f5c0*/  ISETP.GE.U32.AND P1, PT, R194, R116, PT ;  /* 0x00000074c200720c */ /* 0x000fe20003f26070 */
[----:B------:R-:W-:Y:S01]  /*1f5d0*/  FADD.FTZ R117, R133, R135 ;  /* 0x0000008785757221 */ /* 0x000fe20000010000 */
[----:B------:R-:W-:Y:S01]  /*1f5e0*/  PRMT R124, R154, 0x7610, R124 ;  /* 0x000076109a7c7816 */ /* 0x000fe2000000007c */
[----:B------:R2:W2:Y:S01]  /*1f5f0*/  LDL.S16 R222, [R1+0x13c] ;  /* 0x00013c0001de7983 */ /* 0x0004a20000100600 */
[----:B------:R-:W-:Y:S01]  /*1f600*/  LOP3.LUT R116, R128, 0xffff, RZ, 0xc0, !PT ;  /* 0x0000ffff80747812 */ /* 0x000fe200078ec0ff */
[----:B------:R-:W-:Y:S01]  /*1f610*/  @!P5 HFMA2.BF16_V2 R153, -RZ.H0_H0, RZ.H0_H0, -R111.H0_H0 ;  /* 0x200000ffff99d231 */ /* 0x000fe2000034096f */
[----:B------:R-:W-:Y:S01]  /*1f620*/  IMAD.WIDE.U32 R134, R145, -0x2daee0ad, RZ ;  /* 0xd2511f5391867825 */ /* 0x000fe200078e00ff */
[----:B------:R1:W-:Y:S01]  /*1f630*/  @!P6 STL.S16 [R1+0x134], R154 ;  /* 0x0001349a0100e387 */ /* 0x0003e20000100600 */
[----:B------:R-:W-:Y:S02]  /*1f640*/  SHF.R.U32.HI R116, RZ, 0x8, R116 ;  /* 0x00000008ff747819 */ /* 0x000fe40000011674 */
[----:B------:R-:W-:Y:S01]  /*1f650*/  PRMT R221, R153, 0x7610, R221 ;  /* 0x0000761099dd7816 */ /* 0x000fe200000000dd */
[----:B------:R2:W2:Y:S01]  /*1f660*/  LDL.S16 R133, [R1+0x120] ;  /* 0x0001200001857983 */ /* 0x0004a20000100600 */
[----:B------:R-:W-:Y:S03]  /*1f670*/  LOP3.LUT R116, R116, 0xffff, RZ, 0xc0, !PT ;  /* 0x0000ffff74747812 */ /* 0x000fe600078ec0ff */
[----:B------:R1:W-:Y:S04]  /*1f680*/  ST.E.U16 [R114.64+0x2], R3 ;  /* 0x0000020372007985 */ /* 0x0003e8000c101504 */
[----:B------:R1:W-:Y:S01]  /*1f690*/  @!P5 STL.S16 [R1+0x144], R153 ;  /* 0x000144990100d387 */ /* 0x0003e20000100600 */
[----:B---3--:R-:W3:Y:S01]  /*1f6a0*/  MUFU.EX2 R132, R246 ;  /* 0x000000f600847308 */ /* 0x008ee20000000800 */
[----:B-1----:R-:W-:Y:S01]  /*1f6b0*/  FADD.FTZ R154, R107, R117 ;  /* 0x000000756b9a7221 */ /* 0x002fe20000010000 */
[----:B------:R-:W-:Y:S01]  /*1f6c0*/  PRMT R117, R106, 0x5410, R111 ;  /* 0x000054106a757816 */ /* 0x000fe2000000006f */
[----:B------:R-:W-:Y:S01]  /*1f6d0*/  FADD.FTZ R107, R136, R143 ;  /* 0x0000008f886b7221 */ /* 0x000fe20000010000 */
[----:B------:R-:W-:Y:S02]  /*1f6e0*/  @!P6 PRMT R106, R124, 0x5410, RZ ;  /* 0x000054107c6ae816 */ /* 0x000fe400000000ff */
[----:B------:R-:W-:Y:S02]  /*1f6f0*/  ISETP.GE.U32.AND P6, PT, R194, R116, PT ;  /* 0x00000074c200720c */ /* 0x000fe40003fc6070 */
[----:B------:R-:W-:Y:S01]  /*1f700*/  @!P5 PRMT R111, R221, 0x5410, RZ ;  /* 0x00005410dd6fd816 */ /* 0x000fe200000000ff */
[----:B------:R1:W-:Y:S01]  /*1f710*/  ST.E.U16 [R196.64+0x10], R106 ;  /* 0x0000106ac4007985 */ /* 0x0003e2000c101504 */
[----:B------:R-:W-:Y:S01]  /*1f720*/  LOP3.LUT R124, R135, R252, R180, 0x96, !PT ;  /* 0x000000fc877c7212 */ /* 0x000fe200078e96b4 */
[----:B------:R-:W1:Y:S01]  /*1f730*/  MUFU.EX2 R116, R226 ;  /* 0x000000e200747308 */ /* 0x000e620000000800 */
[----:B---3--:R-:W-:Y:S01]  /*1f740*/  F2FP.BF16.PACK_AB R166, R132, R136 ;  /* 0x0000008884a6723e */ /* 0x008fe200000010ff */
[----:B------:R3:W3:Y:S01]  /*1f750*/  LDL.S16 R221, [R1+0x11c] ;  /* 0x00011c0001dd7983 */ /* 0x0006e20000100600 */
[----:B------:R-:W-:Y:S01]  /*1f760*/  LOP3.LUT R3, R124, 0xff, RZ, 0xc0, !PT ;  /* 0x000000ff7c037812 */ /* 0x000fe200078ec0ff */
[--C-:B------:R-:W-:Y:S01]  /*1f770*/  FADD.FTZ R153, R132, R107.reuse ;  /* 0x0000006b84997221 */ /* 0x100fe20000010000 */
[----:B------:R-:W-:Y:S01]  /*1f780*/  PRMT R107, R110, 0x7632, R107 ;  /* 0x000076326e6b7816 */ /* 0x000fe2000000006b */
[----:B------:R2:W-:Y:S01]  /*1f790*/  ST.E.U16 [R196.64+0x12], R111 ;  /* 0x0000126fc4007985 */ /* 0x0005e2000c101504 */
[----:B------:R-:W-:Y:S02]  /*1f7a0*/  ISETP.GE.U32.AND P5, PT, R194, R3, PT ;  /* 0x00000003c200720c */ /* 0x000fe40003fa6070 */
[----:B------:R-:W-:Y:S04]  /*1f7b0*/  LOP3.LUT R3, R124, 0xffff, RZ, 0xc0, !PT ;  /* 0x0000ffff7c037812 */ /* 0x000fe800078ec0ff */
[----:B------:R-:W-:Y:S04]  /*1f7c0*/  SHF.R.U32.HI R3, RZ, 0x8, R3 ;  /* 0x00000008ff037819 */ /* 0x000fe80000011603 */
[----:B------:R-:W-:Y:S02]  /*1f7d0*/  LOP3.LUT R3, R3, 0xffff, RZ, 0xc0, !PT ;  /* 0x0000ffff03037812 */ /* 0x000fe400078ec0ff */
[C---:B-1----:R-:W-:Y:S01]  /*1f7e0*/  F2FP.BF16.PACK_AB R173, R116.reuse, R127 ;  /* 0x0000007f74ad723e */ /* 0x042fe200000010ff */
[----:B------:R-:W-:Y:S04]  /*1f7f0*/  FADD.FTZ R106, R127, R137 ;  /* 0x000000897f6a7221 */ /* 0x000fe80000010000 */
[----:B------:R-:W-:Y:S01]  /*1f800*/  FADD.FTZ R106, R116, R106 ;  /* 0x0000006a746a7221 */ /* 0x000fe20000010000 */
[----:B------:R-:W-:Y:S01]  /*1f810*/  PRMT R116, R110, 0x5410, R107 ;  /* 0x000054106e747816 */ /* 0x000fe2000000006b */
[----:B----4-:R-:W-:Y:S02]  /*1f820*/  @!P4 HFMA2.BF16_V2 R223, -RZ.H0_H0, RZ.H0_H0, -R110.H0_H0 ;  /* 0x200000ffffdfc231 */ /* 0x010fe4000034096e */
[----:B--2---:R-:W-:Y:S03]  /*1f830*/  @!P3 HFMA2.BF16_V2 R222, -RZ.H0_H0, RZ.H0_H0, -R107.H0_H0 ;  /* 0x200000ffffdeb231 */ /* 0x004fe6000034096b */
[----:B------:R-:W-:Y:S01]  /*1f840*/  PRMT R215, R223, 0x7610, R215 ;  /* 0x00007610dfd77816 */ /* 0x000fe200000000d7 */
[----:B------:R1:W-:Y:S03]  /*1f850*/  @!P4 STL.S16 [R1+0x140], R223 ;  /* 0x000140df0100c387 */ /* 0x0003e60000100600 */
[----:B------:R-:W-:Y:S01]  /*1f860*/  @!P4 PRMT R110, R215, 0x5410, RZ ;  /* 0x00005410d76ec816 */ /* 0x000fe200000000ff */
[----:B------:R-:W-:Y:S01]  /*1f870*/  @!P3 STL.S16 [R1+0x13c], R222 ;  /* 0x00013cde0100b387 */ /* 0x000fe20000100600 */
[----:B------:R-:W-:Y:S01]  /*1f880*/  PRMT R132, R222, 0x7610, R132 ;  /* 0x00007610de847816 */ /* 0x000fe20000000084 */
[----:B------:R-:W-:Y:S01]  /*1f890*/  @!P2 HFMA2.BF16_V2 R133, -RZ.H0_H0, RZ.H0_H0, -R105.H0_H0 ;  /* 0x200000ffff85a231 */ /* 0x000fe20000340969 */
[----:B------:R-:W-:Y:S01]  /*1f8a0*/  ISETP.GE.U32.AND P4, PT, R194, R3, PT ;  /* 0x00000003c200720c */ /* 0x000fe20003f86070 */
[----:B------:R2:W-:Y:S01]  /*1f8b0*/  STL [R1+0x2c], R106 ;  /* 0x00002c6a01007387 */ /* 0x0005e20000100800 */
[----:B------:R-:W-:Y:S02]  /*1f8c0*/  @!P3 PRMT R107, R132, 0x5410, RZ ;  /* 0x00005410846bb816 */ /* 0x000fe400000000ff */
[----:B------:R-:W-:Y:S01]  /*1f8d0*/  PRMT R3, R105, 0x7632, R3 ;  /* 0x0000763269037816 */ /* 0x000fe20000000003 */
[----:B------:R4:W4:Y:S01]  /*1f8e0*/  LDL.S16 R215, [R1+0x114] ;  /* 0x0001140001d77983 */ /* 0x0009220000100600 */
[----:B------:R-:W-:Y:S02]  /*1f8f0*/  PRMT R127, R133, 0x7610, R127 ;  /* 0x00007610857f7816 */ /* 0x000fe4000000007f */
[----:B------:R-:W-:Y:S01]  /*1f900*/  PRMT R111, R105, 0x5410, R3 ;  /* 0x00005410696f7816 */ /* 0x000fe20000000003 */
[----:B------:R3:W-:Y:S01]  /*1f910*/  ST.E.U16 [R112.64+0x12], R107 ;  /* 0x0000126b70007985 */ /* 0x0007e2000c101504 */
[----:B------:R-:W-:Y:S03]  /*1f920*/  @!P2 PRMT R105, R127, 0x5410, RZ ;  /* 0x000054107f69a816 */ /* 0x000fe600000000ff */
[----:B------:R-:W-:Y:S04]  /*1f930*/  ST.E.U16 [R112.64+0x10], R110 ;  /* 0x0000106e70007985 */ /* 0x000fe8000c101504 */
[----:B------:R3:W-:Y:S04]  /*1f940*/  ST.E.U16 [R120.64+0xe], R105 ;  /* 0x00000e6978007985 */ /* 0x0007e8000c101504 */
[----:B-1----:R1:W4:Y:S04]  /*1f950*/  LDL.S16 R223, [R1+0x118] ;  /* 0x0001180001df7983 */ /* 0x0023280000100600 */
[----:B------:R1:W-:Y:S01]  /*1f960*/  @!P2 STL.S16 [R1+0x120], R133 ;  /* 0x000120850100a387 */ /* 0x0003e20000100600 */
[--C-:B--2---:R-:W-:Y:S02]  /*1f970*/  SHF.R.U32.HI R106, RZ, 0x18, R124.reuse ;  /* 0x00000018ff6a7819 */ /* 0x104fe4000001167c */
[----:B------:R-:W-:Y:S01]  /*1f980*/  SHF.R.U32.HI R124, RZ, 0x10, R124 ;  /* 0x00000010ff7c7819 */ /* 0x000fe2000001167c */
[----:B------:R2:W2:Y:S01]  /*1f990*/  LDL.S16 R137, [R1+0x110] ;  /* 0x0001100001897983 */ /* 0x0004a20000100600 */
[----:B------:R-:W-:Y:S02]  /*1f9a0*/  ISETP.GE.U32.AND P3, PT, R194, R106, PT ;  /* 0x0000006ac200720c */ /* 0x000fe40003f66070 */
[----:B------:R-:W-:Y:S01]  /*1f9b0*/  LOP3.LUT R124, R124, 0xff, RZ, 0xc0, !PT ;  /* 0x000000ff7c7c7812 */ /* 0x000fe200078ec0ff */
[----:B---3--:R-:W-:Y:S01]  /*1f9c0*/  @!P6 HFMA2.BF16_V2 R221, -RZ.H0_H0, RZ.H0_H0, -R3.H0_H0 ;  /* 0x200000ffffdde231 */ /* 0x008fe20000340903 */
[C---:B------:R-:W-:Y:S02]  /*1f9d0*/  PRMT R106, R200.reuse, 0x7632, R106 ;  /* 0x00007632c86a7816 */ /* 0x040fe4000000006a */
[----:B------:R-:W-:Y:S02]  /*1f9e0*/  PRMT R107, R200, 0x7610, R107 ;  /* 0x00007610c86b7816 */ /* 0x000fe4000000006b */
[----:B------:R-:W-:Y:S01]  /*1f9f0*/  ISETP.GE.U32.AND P2, PT, R194, R124, PT ;  /* 0x0000007cc200720c */ /* 0x000fe20003f46070 */
[----:B------:R3:W-:Y:S01]  /*1fa00*/  @!P6 STL.S16 [R1+0x11c], R221 ;  /* 0x00011cdd0100e387 */ /* 0x0007e20000100600 */
[----:B------:R-:W-:Y:S03]  /*1fa10*/  PRMT R124, R221, 0x7610, R124 ;  /* 0x00007610dd7c7816 */ /* 0x000fe6000000007c */
[----:B------:R2:W2:Y:S01]  /*1fa20*/  LDL.S16 R222, [R1+0x108] ;  /* 0x0001080001de7983 */ /* 0x0004a20000100600 */
[----:B------:R-:W-:Y:S02]  /*1fa30*/  @!P6 PRMT R3, R124, 0x5410, RZ ;  /* 0x000054107c03e816 */ /* 0x000fe400000000ff */
[----:B------:R-:W-:Y:S02]  /*1fa40*/  PRMT R124, R107, 0x5410, R106 ;  /* 0x000054106b7c7816 */ /* 0x000fe4000000006a */
[----:B------:R-:W-:Y:S01]  /*1fa50*/  PRMT R105, R178, 0x7610, R105 ;  /* 0x00007610b2697816 */ /* 0x000fe20000000069 */
[----:B------:R3:W-:Y:S01]  /*1fa60*/  ST.E.U16 [R120.64+0x10], R3 ;  /* 0x0000100378007985 */ /* 0x0007e2000c101504 */
[----:B-1----:R-:W-:Y:S05]  /*1fa70*/  IMAD.WIDE.U32 R132, R144, -0x2daee0ad, RZ ;  /* 0xd2511f5390847825 */ /* 0x002fea00078e00ff */
[----:B------:R-:W-:Y:S04]  /*1fa80*/  LOP3.LUT R127, R133, R252, R170, 0x96, !PT ;  /* 0x000000fc857f7212 */ /* 0x000fe800078e96aa */
[C---:B------:R-:W-:Y:S04]  /*1fa90*/  LOP3.LUT R110, R127.reuse, 0xff, RZ, 0xc0, !PT ;  /* 0x000000ff7f6e7812 */ /* 0x040fe800078ec0ff */
[----:B------:R-:W-:Y:S01]  /*1faa0*/  ISETP.GE.U32.AND P6, PT, R194, R110, PT ;  /* 0x0000006ec200720c */ /* 0x000fe20003fc6070 */
[----:B---3--:R1:W3:Y:S01]  /*1fab0*/  LDL.S16 R221, [R1+0x104] ;  /* 0x0001040001dd7983 */ /* 0x0082e20000100600 */
[----:B------:R-:W-:Y:S04]  /*1fac0*/  LOP3.LUT R110, R127, 0xffff, RZ, 0xc0, !PT ;  /* 0x0000ffff7f6e7812 */ /* 0x000fe800078ec0ff */
[----:B------:R-:W-:Y:S04]  /*1fad0*/  SHF.R.U32.HI R110, RZ, 0x8, R110 ;  /* 0x00000008ff6e7819 */ /* 0x000fe8000001166e */
[----:B------:R-:W-:Y:S02]  /*1fae0*/  LOP3.LUT R110, R110, 0xffff, RZ, 0xc0, !PT ;  /* 0x0000ffff6e6e7812 */ /* 0x000fe400078ec0ff */
[--C-:B------:R-:W-:Y:S02]  /*1faf0*/  SHF.R.U32.HI R3, RZ, 0x18, R127.reuse ;  /* 0x00000018ff037819 */ /* 0x100fe4000001167f */
[----:B------:R-:W-:Y:S04]  /*1fb00*/  SHF.R.U32.HI R127, RZ, 0x10, R127 ;  /* 0x00000010ff7f7819 */ /* 0x000fe8000001167f */
[----:B------:R-:W-:Y:S01]  /*1fb10*/  LOP3.LUT R127, R127, 0xff, RZ, 0xc0, !PT ;  /* 0x000000ff7f7f7812 */ /* 0x000fe200078ec0ff */
[----:B----4-:R-:W-:Y:S05]  /*1fb20*/  @!P0 HFMA2.BF16_V2 R215, -RZ.H0_H0, RZ.H0_H0, -R106.H0_H0 ;  /* 0x200000ffffd78231 */ /* 0x010fea000034096a */
[----:B------:R-:W-:Y:S04]  /*1fb30*/  PRMT R143, R215, 0x7610, R143 ;  /* 0x00007610d78f7816 */ /* 0x000fe8000000008f */
[----:B------:R-:W-:Y:S05]  /*1fb40*/  @!P0 PRMT R106, R143, 0x5410, RZ ;  /* 0x000054108f6a8816 */ /* 0x000fea00000000ff */
[----:B------:R4:W-:Y:S01]  /*1fb50*/  ST.E.U16 [R114.64+0x12], R106 ;  /* 0x0000126a72007985 */ /* 0x0009e2000c101504 */
[----:B------:R-:W-:Y:S05]  /*1fb60*/  @!P1 HFMA2.BF16_V2 R223, -RZ.H0_H0, RZ.H0_H0, -R107.H0_H0 ;  /* 0x200000ffffdf9231 */ /* 0x000fea000034096b */
[----:B------:R-:W-:Y:S01]  /*1fb70*/  PRMT R208, R223, 0x7610, R208 ;  /* 0x00007610dfd07816 */ /* 0x000fe200000000d0 */
[----:B------:R-:W-:Y:S01]  /*1fb80*/  @!P1 STL.S16 [R1+0x118], R223 ;  /* 0x000118df01009387 */ /* 0x000fe20000100600 */
[----:B--2---:R-:W-:Y:S02]  /*1fb90*/  @!P5 HFMA2.BF16_V2 R137, -RZ.H0_H0, RZ.H0_H0, -R105.H0_H0 ;  /* 0x200000ffff89d231 */ /* 0x004fe40000340969 */
[----:B------:R-:W-:Y:S01]  /*1fba0*/  @!P1 PRMT R107, R208, 0x5410, RZ ;  /* 0x00005410d06b9816 */ /* 0x000fe200000000ff */
[----:B------:R2:W-:Y:S01]  /*1fbb0*/  @!P0 STL.S16 [R1+0x114], R215 ;  /* 0x000114d701008387 */ /* 0x0005e20000100600 */
[----:B------:R-:W-:Y:S02]  /*1fbc0*/  ISETP.GE.U32.AND P0, PT, R194, R3, PT ;  /* 0x00000003c200720c */ /* 0x000fe40003f06070 */
[----:B------:R-:W-:Y:S01]  /*1fbd0*/  PRMT R3, R178, 0x7632, R3 ;  /* 0x00007632b2037816 */ /* 0x000fe20000000003 */
[----:B------:R1:W-:Y:S01]  /*1fbe0*/  ST.E.U16 [R114.64+0x10], R107 ;  /* 0x0000106b72007985 */ /* 0x0003e2000c101504 */
[----:B------:R-:W-:Y:S02]  /*1fbf0*/  ISETP.GE.U32.AND P1, PT, R194, R110, PT ;  /* 0x0000006ec200720c */ /* 0x000fe40003f26070 */
[----:B------:R-:W-:Y:S01]  /*1fc00*/  PRMT R110, R137, 0x7610, R110 ;  /* 0x00007610896e7816 */ /* 0x000fe2000000006e */
[----:B------:R-:W-:Y:S01]  /*1fc10*/  @!P4 HFMA2.BF16_V2 R222, -RZ.H0_H0, RZ.H0_H0, -R3.H0_H0 ;  /* 0x200000ffffdec231 */ /* 0x000fe20000340903 */
[----:B----4-:R-:W-:Y:S04]  /*1fc20*/  PRMT R106, R148, 0x7610, R106 ;  /* 0x00007610946a7816 */ /* 0x010fe8000000006a */
[----:B------:R-:W-:Y:S01]  /*1fc30*/  PRMT R136, R222, 0x7610, R136 ;  /* 0x00007610de887816 */ /* 0x000fe20000000088 */
[----:B--2---:R2:W4:Y:S04]  /*1fc40*/  LDL.S16 R215, [R1+0xfc] ;  /* 0x0000fc0001d77983 */ /* 0x0045280000100600 */
[----:B------:R2:W-:Y:S01]  /*1fc50*/  @!P5 STL.S16 [R1+0x110], R137 ;  /* 0x000110890100d387 */ /* 0x0005e20000100600 */
[----:B-1----:R-:W-:Y:S03]  /*1fc60*/  LOP3.LUT R107, R134, 0xff, RZ, 0xc0, !PT ;  /* 0x000000ff866b7812 */ /* 0x002fe600078ec0ff */
[----:B------:R1:W4:Y:S01]  /*1fc70*/  LDL.S16 R208, [R1+0xf8] ;  /* 0x0000f80001d07983 */ /* 0x0003220000100600 */
[----:B---3--:R-:W-:Y:S03]  /*1fc80*/  @!P2 HFMA2.BF16_V2 R221, -RZ.H0_H0, RZ.H0_H0, -R106.H0_H0 ;  /* 0x200000ffffdda231 */ /* 0x008fe6000034096a */
[----:B------:R1:W3:Y:S02]  /*1fc90*/  LDL.S16 R143, [R1+0xf4] ;  /* 0x0000f400018f7983 */ /* 0x0002e40000100600 */
[----:B------:R-:W-:Y:S02]  /*1fca0*/  PRMT R144, R221, 0x7610, R144 ;  /* 0x00007610dd907816 */ /* 0x000fe40000000090 */
[----:B------:R-:W-:Y:S04]  /*1fcb0*/  @!P4 STL.S16 [R1+0x108], R222 ;  /* 0x000108de0100c387 */ /* 0x000fe80000100600 */
[----:B------:R-:W-:Y:S01]  /*1fcc0*/  @!P2 STL.S16 [R1+0x104], R221 ;  /* 0x000104dd0100a387 */ /* 0x000fe20000100600 */
[----:B--2---:R-:W-:Y:S02]  /*1fcd0*/  PRMT R137, R105, 0x5410, R3 ;  /* 0x0000541069897816 */ /* 0x004fe40000000003 */
[----:B------:R-:W-:Y:S02]  /*1fce0*/  @!P5 PRMT R105, R110, 0x5410, RZ ;  /* 0x000054106e69d816 */ /* 0x000fe400000000ff */
[----:B------:R-:W-:Y:S02]  /*1fcf0*/  ISETP.GE.U32.AND P5, PT, R194, R107, PT ;  /* 0x0000006bc200720c */ /* 0x000fe40003fa6070 */
[--C-:B------:R-:W-:Y:S01]  /*1fd00*/  SHF.R.U32.HI R107, RZ, 0x10, R134.reuse ;  /* 0x00000010ff6b7819 */ /* 0x100fe20000011686 */
[----:B------:R2:W-:Y:S01]  /*1fd10*/  ST.E.U16 [R196.64+0x20], R105 ;  /* 0x00002069c4007985 */ /* 0x0005e2000c101504 */
[----:B------:R-:W-:Y:S02]  /*1fd20*/  @!P4 PRMT R3, R136, 0x5410, RZ ;  /* 0x000054108803c816 */ /* 0x000fe400000000ff */
[----:B------:R-:W-:Y:S02]  /*1fd30*/  LOP3.LUT R110, R107, 0xff, RZ, 0xc0, !PT ;  /* 0x000000ff6b6e7812 */ /* 0x000fe400078ec0ff */
[----:B------:R-:W-:Y:S01]  /*1fd40*/  PRMT R107, R148, 0x7632, R107 ;  /* 0x00007632946b7816 */ /* 0x000fe2000000006b */
[----:B------:R1:W-:Y:S01]  /*1fd50*/  ST.E.U16 [R196.64+0x22], R3 ;  /* 0x00002203c4007985 */ /* 0x0003e2000c101504 */
[----:B------:R-:W-:Y:S02]  /*1fd60*/  ISETP.GE.U32.AND P4, PT, R194, R110, PT ;  /* 0x0000006ec200720c */ /* 0x000fe40003f86070 */
[----:B------:R-:W-:Y:S02]  /*1fd70*/  PRMT R136, R106, 0x5410, R107 ;  /* 0x000054106a887816 */ /* 0x000fe4000000006b */
[----:B------:R-:W-:Y:S02]  /*1fd80*/  @!P2 PRMT R106, R144, 0x5410, RZ ;  /* 0x00005410906aa816 */ /* 0x000fe400000000ff */
[----:B------:R-:W-:Y:S01]  /*1fd90*/  ISETP.GE.U32.AND P2, PT, R194, R127, PT ;  /* 0x0000007fc200720c */ /* 0x000fe20003f46070 */
[----:B------:R3:W3:Y:S01]  /*1fda0*/  LDL.S16 R144, [R1+0xf0] ;  /* 0x0000f00001907983 */ /* 0x0006e20000100600 */
[----:B------:R-:W-:Y:S03]  /*1fdb0*/  SHF.R.U32.HI R110, RZ, 0x18, R134 ;  /* 0x00000018ff6e7819 */ /* 0x000fe60000011686 */
[----:B------:R1:W-:Y:S01]  /*1fdc0*/  ST.E.U16 [R112.64+0x20], R106 ;  /* 0x0000206a70007985 */ /* 0x0003e2000c101504 */
[----:B--2---:R-:W-:Y:S04]  /*1fdd0*/  LOP3.LUT R105, R134, 0xffff, RZ, 0xc0, !PT ;  /* 0x0000ffff86697812 */ /* 0x004fe800078ec0ff */
[----:B------:R-:W-:Y:S02]  /*1fde0*/  SHF.R.U32.HI R105, RZ, 0x8, R105 ;  /* 0x00000008ff697819 */ /* 0x000fe40000011669 */
[----:B-1----:R-:W-:Y:S02]  /*1fdf0*/  PRMT R3, R104, 0x7632, R3 ;  /* 0x0000763268037816 */ /* 0x002fe40000000003 */
[----:B------:R-:W-:Y:S02]  /*1fe00*/  LOP3.LUT R105, R105, 0xffff, RZ, 0xc0, !PT ;  /* 0x0000ffff69697812 */ /* 0x000fe400078ec0ff */
[----:B------:R-:W-:Y:S01]  /*1fe10*/  PRMT R106, R185, 0x7610, R106 ;  /* 0x00007610b96a7816 */ /* 0x000fe2000000006a */
[----:B----4-:R-:W-:Y:S05]  /*1fe20*/  @!P3 HFMA2.BF16_V2 R215, -RZ.H0_H0, RZ.H0_H0, -R107.H0_H0 ;  /* 0x200000ffffd7b231 */ /* 0x010fea000034096b */
[----:B------:R-:W-:Y:S01]  /*1fe30*/  PRMT R145, R215, 0x7610, R145 ;  /* 0x00007610d7917816 */ /* 0x000fe20000000091 */
[----:B------:R-:W-:Y:S01]  /*1fe40*/  @!P3 STL.S16 [R1+0xfc], R215 ;  /* 0x0000fcd70100b387 */ /* 0x000fe20000100600 */
[----:B------:R-:W-:Y:S02]  /*1fe50*/  @!P6 HFMA2.BF16_V2 R208, -RZ.H0_H0, RZ.H0_H0, -R104.H0_H0 ;  /* 0x200000ffffd0e231 */ /* 0x000fe40000340968 */
[----:B------:R-:W-:Y:S01]  /*1fe60*/  @!P3 PRMT R107, R145, 0x5410, RZ ;  /* 0x00005410916bb816 */ /* 0x000fe200000000ff */
[----:B------:R1:W2:Y:S01]  /*1fe70*/  LDL.S16 R148, [R1+0xe8] ;  /* 0x0000e80001947983 */ /* 0x0002a20000100600 */
[----:B------:R-:W-:Y:S01]  /*1fe80*/  ISETP.GE.U32.AND P3, PT, R194, R110, PT ;  /* 0x0000006ec200720c */ /* 0x000fe20003f66070 */
[----:B---3--:R-:W-:Y:S01]  /*1fe90*/  @!P1 HFMA2.BF16_V2 R143, -RZ.H0_H0, RZ.H0_H0, -R3.H0_H0 ;  /* 0x200000ffff8f9231 */ /* 0x008fe20000340903 */
[----:B------:R-:W-:Y:S01]  /*1fea0*/  PRMT R178, R208, 0x7610, R178 ;  /* 0x00007610d0b27816 */ /* 0x000fe200000000b2 */
[----:B------:R1:W3:Y:S01]  /*1feb0*/  LDL.S16 R145, [R1+0xec] ;  /* 0x0000ec0001917983 */ /* 0x0002e20000100600 */
[----:B------:R-:W-:Y:S02]  /*1fec0*/  LOP3.LUT R110, R132, 0xff, RZ, 0xc0, !PT ;  /* 0x000000ff846e7812 */ /* 0x000fe400078ec0ff */
[----:B------:R-:W-:Y:S01]  /*1fed0*/  PRMT R176, R143, 0x7610, R176 ;  /* 0x000076108fb07816 */ /* 0x000fe200000000b0 */
[----:B------:R-:W-:Y:S04]  /*1fee0*/  @!P6 STL.S16 [R1+0xf8], R208 ;  /* 0x0000f8d00100e387 */ /* 0x000fe80000100600 */
[----:B------:R4:W-:Y:S04]  /*1fef0*/  @!P1 STL.S16 [R1+0xf4], R143 ;  /* 0x0000f48f01009387 */ /* 0x0009e80000100600 */
[----:B------:R1:W-:Y:S01]  /*1ff00*/  ST.E.U16 [R112.64+0x22], R107 ;  /* 0x0000226b70007985 */ /* 0x0003e2000c101504 */
[----:B----4-:R-:W-:Y:S02]  /*1ff10*/  PRMT R143, R104, 0x5410, R3 ;  /* 0x00005410688f7816 */ /* 0x010fe40000000003 */
[----:B------:R-:W-:Y:S01]  /*1ff20*/  @!P6 PRMT R104, R178, 0x5410, RZ ;  /* 0x00005410b268e816 */ /* 0x000fe200000000ff */
[----:B------:R-:W-:Y:S01]  /*1ff30*/  @!P2 HFMA2.BF16_V2 R144, -RZ.H0_H0, RZ.H0_H0, -R106.H0_H0 ;  /* 0x200000ffff90a231 */ /* 0x000fe2000034096a */
[----:B------:R-:W-:Y:S02]  /*1ff40*/  ISETP.GE.U32.AND P6, PT, R194, R105, PT ;  /* 0x00000069c200720c */ /* 0x000fe40003fc6070 */
[----:B------:R-:W-:Y:S01]  /*1ff50*/  LOP3.LUT R105, R132, 0xffff, RZ, 0xc0, !PT ;  /* 0x0000ffff84697812 */ /* 0x000fe200078ec0ff */
[----:B------:R4:W-:Y:S01]  /*1ff60*/  ST.E.U16 [R120.64+0x1e], R104 ;  /* 0x00001e6878007985 */ /* 0x0009e2000c101504 */
[----:B------:R-:W-:Y:S02]  /*1ff70*/  @!P1 PRMT R3, R176, 0x5410, RZ ;  /* 0x00005410b0039816 */ /* 0x000fe400000000ff */
[----:B------:R-:W-:Y:S01]  /*1ff80*/  ISETP.GE.U32.AND P1, PT, R194, R110, PT ;  /* 0x0000006ec200720c */ /* 0x000fe20003f26070 */
[----:B------:R4:W-:Y:S01]  /*1ff90*/  @!P2 STL.S16 [R1+0xf0], R144 ;  /* 0x0000f0900100a387 */ /* 0x0009e20000100600 */
[--C-:B------:R-:W-:Y:S02]  /*1ffa0*/  SHF.R.U32.HI R110, RZ, 0x8, R105.reuse ;  /* 0x00000008ff6e7819 */ /* 0x100fe40000011669 */
[----:B------:R-:W-:Y:S01]  /*1ffb0*/  PRMT R105, R185, 0x7632, R105 ;  /* 0x00007632b9697816 */ /* 0x000fe20000000069 */
[----:B------:R4:W-:Y:S01]  /*1ffc0*/  ST.E.U16 [R120.64+0x20], R3 ;  /* 0x0000200378007985 */ /* 0x0009e2000c101504 */
[----:B-1----:R-:W-:Y:S02]  /*1ffd0*/  PRMT R107, R147, 0x7610, R107 ;  /* 0x00007610936b7816 */ /* 0x002fe4000000006b */
[----:B------:R-:W-:Y:S02]  /*1ffe0*/  PRMT R161, R144, 0x7610, R161 ;  /* 0x0000761090a17816 */ /* 0x000fe400000000a1 */
[----:B------:R-:W-:Y:S02]  /*1fff0*/  LOP3.LUT R110, R110, 0xffff, RZ, 0xc0, !PT ;  /* 0x0000ffff6e6e7812 */ /* 0x000fe400078ec0ff */
[----:B----4-:R-:W-:Y:S02]  /*20000*/  SHF.R.U32.HI R104, RZ, 0x10, R132 ;  /* 0x00000010ff687819 */ /* 0x010fe40000011684 */
[----:B------:R-:W-:Y:S02]  /*20010*/  PRMT R144, R106, 0x5410, R105 ;  /* 0x000054106a907816 */ /* 0x000fe40000000069 */
[----:B------:R-:W-:Y:S02]  /*20020*/  @!P2 PRMT R106, R161, 0x5410, RZ ;  /* 0x00005410a16aa816 */ /* 0x000fe400000000ff */
[----:B------:R-:W-:Y:S02]  /*20030*/  ISETP.GE.U32.AND P2, PT, R194, R110, PT ;  /* 0x0000006ec200720c */ /* 0x000fe40003f46070 */
[----:B------:R-:W-:Y:S01]  /*20040*/  LOP3.LUT R110, R104, 0xff, RZ, 0xc0, !PT ;  /* 0x000000ff686e7812 */ /* 0x000fe200078ec0ff */
[----:B------:R-:W-:Y:S01]  /*20050*/  ST.E.U16 [R114.64+0x20], R106 ;  /* 0x0000206a72007985 */ /* 0x000fe2000c101504 */
[----:B------:R-:W-:Y:S01]  /*20060*/  PRMT R104, R147, 0x7632, R104 ;  /* 0x0000763293687816 */ /* 0x000fe20000000068 */
[----:B------:R-:W-:Y:S01]  /*20070*/  IMAD.WIDE.U32 R146, R146, -0x2daee0ad, RZ ;  /* 0xd2511f5392927825 */ /* 0x000fe200078e00ff */
[----:B------:R-:W-:Y:S04]  /*20080*/  MUFU.EX2 R3, R168 ;  /* 0x000000a800037308 */ /* 0x000fe80000000800 */
[----:B------:R-:W-:Y:S05]  /*20090*/  LOP3.LUT R150, R147, R191, R150, 0x96, !PT ;  /* 0x000000bf93967212 */ /* 0x000fea00078e9696 */
[----:B------:R-:W-:Y:S01]  /*200a0*/  IMAD.WIDE.U32 R150, R150, -0x326172a9, RZ ;  /* 0xcd9e8d5796967825 */ /* 0x000fe200078e00ff */
[----:B--2---:R-:W-:Y:S02]  /*200b0*/  @!P0 HFMA2.BF16_V2 R148, -RZ.H0_H0, RZ.H0_H0, -R105.H0_H0 ;  /* 0x200000ffff948231 */ /* 0x004fe40000340969 */
[----:B---3--:R-:W-:Y:S03]  /*200c0*/  @!P5 HFMA2.BF16_V2 R145, -RZ.H0_H0, RZ.H0_H0, -R107.H0_H0 ;  /* 0x200000ffff91d231 */ /* 0x008fe6000034096b */
[----:B------:R-:W-:Y:S01]  /*200d0*/  PRMT R141, R148, 0x7610, R141 ;  /* 0x00007610948d7816 */ /* 0x000fe2000000008d */
[----:B------:R1:W-:Y:S01]  /*200e0*/  @!P0 STL.S16 [R1+0xe8], R148 ;  /* 0x0000e89401008387 */ /* 0x0003e20000100600 */
[----:B------:R-:W-:Y:S03]  /*200f0*/  PRMT R127, R145, 0x7610, R127 ;  /* 0x00007610917f7816 */ /* 0x000fe6000000007f */
[----:B------:R2:W-:Y:S01]  /*20100*/  @!P5 STL.S16 [R1+0xec], R145 ;  /* 0x0000ec910100d387 */ /* 0x0005e20000100600 */
[----:B------:R-:W-:Y:S02]  /*20110*/  @!P0 PRMT R105, R141, 0x5410, RZ ;  /* 0x000054108d698816 */ /* 0x000fe400000000ff */
[----:B------:R-:W-:Y:S01]  /*20120*/  PRMT R141, R107, 0x5410, R104 ;  /* 0x000054106b8d7816 */ /* 0x000fe20000000068 */
[----:B------:R3:W4:Y:S01]  /*20130*/  LDL.S16 R161, [R1+0xe4] ;  /* 0x0000e40001a17983 */ /* 0x0007220000100600 */
[----:B------:R-:W-:Y:S02]  /*20140*/  @!P5 PRMT R107, R127, 0x5410, RZ ;  /* 0x000054107f6bd816 */ /* 0x000fe400000000ff */
[C---:B------:R-:W-:Y:S01]  /*20150*/  ISETP.GE.U32.AND P0, PT, R194.reuse, R110, PT ;  /* 0x0000006ec200720c */ /* 0x040fe20003f06070 */
[----:B------:R3:W3:Y:S01]  /*20160*/  LDL.S16 R208, [R1+0xe0] ;  /* 0x0000e00001d07983 */ /* 0x0006e20000100600 */
[----:B------:R-:W-:Y:S01]  /*20170*/  SHF.R.U32.HI R110, RZ, 0x18, R132 ;  /* 0x00000018ff6e7819 */ /* 0x000fe20000011684 */
[----:B------:R2:W-:Y:S02]  /*20180*/  MUFU.EX2 R127, R152 ;  /* 0x00000098007f7308 */ /* 0x0005e40000000800 */
[----:B------:R3:W3:Y:S01]  /*20190*/  LDL.S16 R178, [R1+0xdc] ;  /* 0x0000dc0001b27983 */ /* 0x0006e20000100600 */
[----:B------:R-:W-:Y:S03]  /*201a0*/  ISETP.GE.U32.AND P5, PT, R194, R110, PT ;  /* 0x0000006ec200720c */ /* 0x000fe60003fa6070 */
[----:B------:R-:W-:Y:S04]  /*201b0*/  ST.E.U16 [R114.64+0x22], R105 ;  /* 0x0000226972007985 */ /* 0x000fe8000c101504 */
[----:B------:R2:W-:Y:S01]  /*201c0*/  ST.E.U16 [R196.64+0x30], R107 ;  /* 0x0000306bc4007985 */ /* 0x0005e2000c101504 */
[-CC-:B-1----:R-:W-:Y:S01]  /*201d0*/  LOP3.LUT R148, R139, R149.reuse, R140.reuse, 0x96, !PT ;  /* 0x000000958b947212 */ /* 0x182fe200078e968c */
[----:B------:R-:W-:Y:S10]  /*201e0*/  MUFU.EX2 R110, R160 ;  /* 0x000000a0006e7308 */ /* 0x000ff40000000800 */
[----:B--2---:R-:W1:Y:S01]  /*201f0*/  MUFU.EX2 R145, R182 ;  /* 0x000000b600917308 */ /* 0x004e620000000800 */
[----:B------:R-:W-:Y:S01]  /*20200*/  LOP3.LUT R152, R131, R149, R140, 0x96, !PT ;  /* 0x0000009583987212 */ /* 0x000fe200078e968c */
[----:B------:R-:W-:Y:S05]  /*20210*/  IMAD.WIDE.U32 R148, R148, -0x2daee0ad, RZ ;  /* 0xd2511f5394947825 */ /* 0x000fea00078e00ff */
[----:B------:R-:W-:Y:S02]  /*20220*/  LOP3.LUT R139, R149, R189, R146, 0x96, !PT ;  /* 0x000000bd958b7212 */ /* 0x000fe400078e9692 */
[----:B------:R-:W-:Y:S01]  /*20230*/  LOP3.LUT R146, R151, R224, R138, 0x96, !PT ;  /* 0x000000e097927212 */ /* 0x000fe200078e968a */
[----:B------:R-:W2:Y:S02]  /*20240*/  MUFU.EX2 R131, R177 ;  /* 0x000000b100837308 */ /* 0x000ea40000000800 */
[----:B------:R-:W-:Y:S01]  /*20250*/  IMAD.WIDE.U32 R138, R139, -0x326172a9, RZ ;  /* 0xcd9e8d578b8a7825 */ /* 0x000fe200078e00ff */
[----:B------:R-:W-:Y:S03]  /*20260*/  PRMT R107, R186, 0x7610, R107 ;  /* 0x00007610ba6b7816 */ /* 0x000fe6000000006b */
[----:B------:R-:W-:Y:S01]  /*20270*/  IMAD.WIDE.U32 R146, R146, -0x2daee0ad, RZ ;  /* 0xd2511f5392927825 */ /* 0x000fe200078e00ff */
[----:B------:R-:W-:Y:S03]  /*20280*/  LOP3.LUT R150, R139, R175, R150, 0x96, !PT ;  /* 0x000000af8b967212 */ /* 0x000fe600078e9696 */
[----:B------:R-:W2:Y:S01]  /*20290*/  MUFU.EX2 R140, R183 ;  /* 0x000000b7008c7308 */ /* 0x000ea20000000800 */
[----:B------:R-:W-:Y:S02]  /*202a0*/  LOP3.LUT R148, R147, R179, R148, 0x96, !PT ;  /* 0x000000b393947212 */ /* 0x000fe400078e9694 */
[----:B-1----:R-:W-:Y:S02]  /*202b0*/  F2FP.BF16.PACK_AB R172, R127, R145 ;  /* 0x000000917fac723e */ /* 0x002fe400000010ff */
[----:B--2---:R-:W-:Y:S01]  /*202c0*/  F2FP.BF16.PACK_AB R171, R3, R131 ;  /* 0x0000008303ab723e */ /* 0x004fe200000010ff */
[----:B------:R-:W-:Y:S05]  /*202d0*/  IMAD.WIDE.U32 R176, R148, -0x326172a9, RZ ;  /* 0xcd9e8d5794b07825 */ /* 0x000fea00078e00ff */
[----:B------:R-:W-:Y:S01]  /*202e0*/  LOP3.LUT R168, R177, R162, R138, 0x96, !PT ;  /* 0x000000a2b1a87212 */ /* 0x000fe200078e968a */
[----:B------:R-:W-:Y:S01]  /*202f0*/  FADD.FTZ R138, R145, R155 ;  /* 0x0000009b918a7221 */ /* 0x000fe20000010000 */
[----:B------:R-:W-:Y:S03]  /*20300*/  F2FP.BF16.PACK_AB R164, R110, R140 ;  /* 0x0000008c6ea4723e */ /* 0x000fe600000010ff */
[----:B------:R-:W-:Y:S02]  /*20310*/  FADD.FTZ R138, R127, R138 ;  /* 0x0000008a7f8a7221 */ /* 0x000fe40000010000 */
[----:B------:R-:W-:Y:S02]  /*20320*/  FADD.FTZ R139, R140, R154 ;  /* 0x0000009a8c8b7221 */ /* 0x000fe40000010000 */
[----:B------:R-:W-:Y:S04]  /*20330*/  IMAD.WIDE.U32 R182, R150, -0x2daee0ad, RZ ;  /* 0xd2511f5396b67825 */ /* 0x000fe800078e00ff */
[----:B------:R-:W-:Y:S01]  /*20340*/  FADD.FTZ R147, R110, R139 ;  /* 0x0000008b6e937221 */ /* 0x000fe20000010000 */
[----:B------:R-:W-:Y:S02]  /*20350*/  PRMT R110, R159, 0x7632, R110 ;  /* 0x000076329f6e7816 */ /* 0x000fe4000000006e */
[--C-:B------:R-:W-:Y:S01]  /*20360*/  LOP3.LUT R160, R183, R174, R146.reuse, 0x96, !PT ;  /* 0x000000aeb7a07212 */ /* 0x100fe200078e9692 */
[----:B----4-:R-:W-:Y:S05]  /*20370*/  @!P6 HFMA2.BF16_V2 R161, -RZ.H0_H0, RZ.H0_H0, -R104.H0_H0 ;  /* 0x200000ffffa1e231 */ /* 0x010fea0000340968 */
[----:B------:R-:W-:Y:S01]  /*20380*/  PRMT R146, R161, 0x7610, R146 ;  /* 0x00007610a1927816 */ /* 0x000fe20000000092 */
[----:B------:R1:W-:Y:S01]  /*20390*/  @!P6 STL.S16 [R1+0xe4], R161 ;  /* 0x0000e4a10100e387 */ /* 0x0003e20000100600 */
[----:B---3--:R-:W-:Y:S02]  /*203a0*/  @!P3 HFMA2.BF16_V2 R178, -RZ.H0_H0, RZ.H0_H0, -R110.H0_H0 ;  /* 0x200000ffffb2b231 */ /* 0x008fe4000034096e */
[----:B------:R-:W-:Y:S01]  /*203b0*/  @!P6 PRMT R104, R146, 0x5410, RZ ;  /* 0x000054109268e816 */ /* 0x000fe200000000ff */
[----:B------:R2:W-:Y:S04]  /*203c0*/  STL [R1+0x15c], R138 ;  /* 0x00015c8a01007387 */ /* 0x0005e80000100800 */
[----:B------:R3:W-:Y:S04]  /*203d0*/  STL [R1+0x170], R147 ;  /* 0x0001709301007387 */ /* 0x0007e80000100800 */
[----:B------:R4:W-:Y:S01]  /*203e0*/  ST.E.U16 [R196.64+0x32], R104 ;  /* 0x00003268c4007985 */ /* 0x0009e2000c101504 */
[----:B-1----:R-:W-:Y:S04]  /*203f0*/  IMAD.WIDE.U32 R160, R160, -0x326172a9, RZ ;  /* 0xcd9e8d57a0a07825 */ /* 0x002fe800078e00ff */
[----:B--2---:R-:W-:Y:S01]  /*20400*/  FADD.FTZ R138, R131, R153 ;  /* 0x00000099838a7221 */ /* 0x004fe20000010000 */
[----:B------:R-:W-:Y:S03]  /*20410*/  LOP3.LUT R127, R161, R213, R176, 0x96, !PT ;  /* 0x000000d5a17f7212 */ /* 0x000fe600078e96b0 */
[--C-:B------:R-:W-:Y:S01]  /*20420*/  FADD.FTZ R140, R3, R138.reuse ;  /* 0x0000008a038c7221 */ /* 0x100fe20000010000 */
[----:B------:R-:W-:Y:S01]  /*20430*/  PRMT R3, R159, 0x7610, R3 ;  /* 0x000076109f037816 */ /* 0x000fe20000000003 */
[----:B---3--:R-:W-:Y:S01]  /*20440*/  IMAD.WIDE.U32 R146, R157, -0x2daee0ad, RZ ;  /* 0xd2511f539d927825 */ /* 0x008fe200078e00ff */
[C---:B------:R-:W-:Y:S02]  /*20450*/  LOP3.LUT R131, R127.reuse, 0xff, RZ, 0xc0, !PT ;  /* 0x000000ff7f837812 */ /* 0x040fe400078ec0ff */
[----:B------:R-:W-:Y:S01]  /*20460*/  PRMT R138, R178, 0x7610, R138 ;  /* 0x00007610b28a7816 */ /* 0x000fe2000000008a */
[----:B------:R1:W-:Y:S01]  /*20470*/  STL [R1+0x28], R140 ;  /* 0x0000288c01007387 */ /* 0x0003e20000100800 */
[----:B------:R-:W-:Y:S01]  /*20480*/  ISETP.GE.U32.AND P6, PT, R194, R131, PT ;  /* 0x00000083c200720c */ /* 0x000fe20003fc6070 */
[----:B------:R-:W-:Y:S01]  /*20490*/  @!P4 HFMA2.BF16_V2 R208, -RZ.H0_H0, RZ.H0_H0, -R3.H0_H0 ;  /* 0x200000ffffd0c231 */ /* 0x000fe20000340903 */
[----:B------:R-:W-:Y:S01]  /*204a0*/  LOP3.LUT R131, R127, 0xffff, RZ, 0xc0, !PT ;  /* 0x0000ffff7f837812 */ /* 0x000fe200078ec0ff */
[----:B------:R2:W3:Y:S01]  /*204b0*/  LDL.S16 R155, [R1+0xd8] ;  /* 0x0000d800019b7983 */ /* 0x0004e20000100600 */
[----:B------:R-:W-:Y:S02]  /*204c0*/  LOP3.LUT R148, R147, R191, R142, 0x96, !PT ;  /* 0x000000bf93947212 */ /* 0x000fe400078e968e */
[----:B------:R-:W-:Y:S01]  /*204d0*/  PRMT R139, R208, 0x7610, R139 ;  /* 0x00007610d08b7816 */ /* 0x000fe2000000008b */
[----:B------:R2:W-:Y:S01]  /*204e0*/  @!P4 STL.S16 [R1+0xe0], R208 ;  /* 0x0000e0d00100c387 */ /* 0x0005e20000100600 */
[----:B------:R-:W-:Y:S01]  /*204f0*/  SHF.R.U32.HI R131, RZ, 0x8, R131 ;  /* 0x00000008ff837819 */ /* 0x000fe20000011683 */
[----:B------:R-:W-:Y:S01]  /*20500*/  IMAD.WIDE.U32 R148, R148, -0x326172a9, RZ ;  /* 0xcd9e8d5794947825 */ /* 0x000fe200078e00ff */
[--C-:B------:R-:W-:Y:S01]  /*20510*/  SHF.R.U32.HI R106, RZ, 0x18, R127.reuse ;  /* 0x00000018ff6a7819 */ /* 0x100fe2000001167f */
[----:B------:R2:W-:Y:S01]  /*20520*/  @!P3 STL.S16 [R1+0xdc], R178 ;  /* 0x0000dcb20100b387 */ /* 0x0005e20000100600 */
[----:B------:R-:W-:Y:S02]  /*20530*/  LOP3.LUT R131, R131, 0xffff, RZ, 0xc0, !PT ;  /* 0x0000ffff83837812 */ /* 0x000fe400078ec0ff */
[----:B----4-:R-:W-:Y:S01]  /*20540*/  PRMT R104, R199, 0x7610, R104 ;  /* 0x00007610c7687816 */ /* 0x010fe20000000068 */
[----:B------:R4:W4:Y:S01]  /*20550*/  LDL.S16 R215, [R1+0xd4] ;  /* 0x0000d40001d77983 */ /* 0x0009220000100600 */
[----:B------:R-:W-:Y:S03]  /*20560*/  SHF.R.U32.HI R105, RZ, 0x10, R127 ;  /* 0x00000010ff697819 */ /* 0x000fe6000001167f */
[----:B------:R2:W5:Y:S01]  /*20570*/  LDL.LU R191, [R1+0x1f0] ;  /* 0x0001f00001bf7983 */ /* 0x0005620000300800 */
[----:B------:R-:W-:Y:S02]  /*20580*/  LOP3.LUT R105, R105, 0xff, RZ, 0xc0, !PT ;  /* 0x000000ff69697812 */ /* 0x000fe400078ec0ff */
[----:B-1----:R-:W-:Y:S02]  /*20590*/  PRMT R140, R3, 0x5410, R110 ;  /* 0x00005410038c7816 */ /* 0x002fe4000000006e */
[----:B------:R-:W-:Y:S02]  /*205a0*/  @!P4 PRMT R3, R139, 0x5410, RZ ;  /* 0x000054108b03c816 */ /* 0x000fe400000000ff */
[----:B------:R-:W-:Y:S01]  /*205b0*/  @!P3 PRMT R110, R138, 0x5410, RZ ;  /* 0x000054108a6eb816 */ /* 0x000fe200000000ff */
[----:B------:R-:W-:Y:S01]  /*205c0*/  IMAD.WIDE.U32 R138, R152, -0x2daee0ad, RZ ;  /* 0xd2511f53988a7825 */ /* 0x000fe200078e00ff */
[C---:B------:R-:W-:Y:S01]  /*205d0*/  ISETP.GE.U32.AND P4, PT, R194.reuse, R131, PT ;  /* 0x00000083c200720c */ /* 0x040fe20003f86070 */
[----:B------:R1:W-:Y:S01]  /*205e0*/  ST.E.U16 [R112.64+0x30], R3 ;  /* 0x0000300370007985 */ /* 0x0003e2000c101504 */
[----:B------:R-:W-:Y:S02]  /*205f0*/  ISETP.GE.U32.AND P3, PT, R194, R106, PT ;  /* 0x0000006ac200720c */ /* 0x000fe40003f66070 */
[----:B------:R-:W-:Y:S01]  /*20600*/  LOP3.LUT R131, R139, R189, R146, 0x96, !PT ;  /* 0x000000bd8b837212 */ /* 0x000fe200078e9692 */
[----:B------:R1:W-:Y:S01]  /*20610*/  ST.E.U16 [R112.64+0x32], R110 ;  /* 0x0000326e70007985 */ /* 0x0003e2000c101504 */
[----:B------:R-:W-:Y:S02]  /*20620*/  LOP3.LUT R146, R149, R224, R130, 0x96, !PT ;  /* 0x000000e095927212 */ /* 0x000fe400078e9682 */
[C---:B------:R-:W-:Y:S01]  /*20630*/  PRMT R106, R2.reuse, 0x7632, R106 ;  /* 0x00007632026a7816 */ /* 0x040fe2000000006a */
[----:B------:R1:W5:Y:S01]  /*20640*/  LDL.LU R189, [R1+0x1ec] ;  /* 0x0001ec0001bd7983 */ /* 0x0003620000300800 */
[----:B------:R-:W-:Y:S02]  /*20650*/  IMAD.WIDE.U32 R130, R131, -0x326172a9, RZ ;  /* 0xcd9e8d5783827825 */ /* 0x000fe400078e00ff */
[----:B------:R-:W-:Y:S01]  /*20660*/  PRMT R142, R2, 0x5410, R106 ;  /* 0x00005410028e7816 */ /* 0x000fe2000000006a */
[----:B------:R3:W4:Y:S01]  /*20670*/  LDL.S16 R221, [R1+0xd0] ;  /* 0x0000d00001dd7983 */ /* 0x0007220000100600 */
[----:B------:R-:W-:Y:S01]  /*20680*/  IMAD.WIDE.U32 R146, R146, -0x2daee0ad, RZ ;  /* 0xd2511f5392927825 */ /* 0x000fe200078e00ff */
[----:B------:R-:W-:Y:S02]  /*20690*/  LOP3.LUT R148, R131, R175, R148, 0x96, !PT ;  /* 0x000000af83947212 */ /* 0x000fe400078e9694 */
[----:B--2---:R2:W2:Y:S02]  /*206a0*/  LDL.S16 R208, [R1+0xcc] ;  /* 0x0000cc0001d07983 */ /* 0x0044a40000100600 */
[----:B------:R-:W-:Y:S01]  /*206b0*/  LOP3.LUT R138, R147, R179, R138, 0x96, !PT ;  /* 0x000000b3938a7212 */ /* 0x000fe200078e968a */
[----:B------:R-:W-:Y:S05]  /*206c0*/  IMAD.WIDE.U32 R178, R148, -0x2daee0ad, RZ ;  /* 0xd2511f5394b27825 */ /* 0x000fea00078e00ff */
[----:B------:R-:W-:Y:S01]  /*206d0*/  LOP3.LUT R154, R179, R174, R146, 0x96, !PT ;  /* 0x000000aeb39a7212 */ /* 0x000fe200078e9692 */
[----:B------:R-:W-:Y:S01]  /*206e0*/  IMAD.WIDE.U32 R174, R138, -0x326172a9, RZ ;  /* 0xcd9e8d578aae7825 */ /* 0x000fe200078e00ff */
[----:B-1----:R-:W-:Y:S04]  /*206f0*/  PRMT R3, R199, 0x7632, R3 ;  /* 0x00007632c7037816 */ /* 0x002fe80000000003 */
[----:B------:R-:W-:Y:S02]  /*20700*/  LOP3.LUT R162, R175, R162, R130, 0x96, !PT ;  /* 0x000000a2afa27212 */ /* 0x000fe400078e9682 */
[----:B------:R-:W-:Y:S01]  /*20710*/  PRMT R110, R104, 0x5410, R3 ;  /* 0x00005410686e7816 */ /* 0x000fe20000000003 */
[----:B---3--:R-:W-:Y:S05]  /*20720*/  @!P1 HFMA2.BF16_V2 R155, -RZ.H0_H0, RZ.H0_H0, -R2.H0_H0 ;  /* 0x200000ffff9b9231 */ /* 0x008fea0000340902 */
[----:B------:R-:W-:Y:S01]  /*20730*/  PRMT R148, R155, 0x7610, R148 ;  /* 0x000076109b947816 */ /* 0x000fe20000000094 */
[----:B------:R1:W-:Y:S03]  /*20740*/  @!P1 STL.S16 [R1+0xd8], R155 ;  /* 0x0000d89b01009387 */ /* 0x0003e60000100600 */
[----:B------:R-:W-:Y:S02]  /*20750*/  @!P1 PRMT R2, R148, 0x5410, RZ ;  /* 0x0000541094029816 */ /* 0x000fe400000000ff */
[----:B------:R3:W3:Y:S01]  /*20760*/  LDL.S16 R148, [R1+0xb8] ;  /* 0x0000b80001947983 */ /* 0x0006e20000100600 */
[----:B----4-:R-:W-:Y:S01]  /*20770*/  @!P2 HFMA2.BF16_V2 R215, -RZ.H0_H0, RZ.H0_H0, -R106.H0_H0 ;  /* 0x200000ffffd7a231 */ /* 0x010fe2000034096a */
[----:B------:R-:W-:Y:S02]  /*20780*/  ISETP.GE.U32.AND P1, PT, R194, R105, PT ;  /* 0x00000069c200720c */ /* 0x000fe40003f26070 */
[----:B------:R4:W-:Y:S02]  /*20790*/  ST.E.U16 [R120.64+0x2e], R2 ;  /* 0x00002e0278007985 */ /* 0x0009e4000c101504 */
[----:B------:R-:W-:Y:S02]  /*207a0*/  PRMT R151, R215, 0x7610, R151 ;  /* 0x00007610d7977816 */ /* 0x000fe40000000097 */
[----:B------:R2:W-:Y:S02]  /*207b0*/  @!P2 STL.S16 [R1+0xd4], R215 ;  /* 0x0000d4d70100a387 */ /* 0x0005e40000100600 */
[----:B------:R-:W-:Y:S02]  /*207c0*/  @!P2 PRMT R106, R151, 0x5410, RZ ;  /* 0x00005410976aa816 */ /* 0x000fe400000000ff */
[----:B------:R3:W3:Y:S04]  /*207d0*/  LDL.S16 R151, [R1+0xb0] ;  /* 0x0000b00001977983 */ /* 0x0006e80000100600 */
[----:B------:R2:W-:Y:S01]  /*207e0*/  ST.E.U16 [R120.64+0x30], R106 ;  /* 0x0000306a78007985 */ /* 0x0005e2000c101504 */
[----:B-1----:R-:W-:Y:S05]  /*207f0*/  IMAD.WIDE.U32 R154, R154, -0x326172a9, RZ ;  /* 0xcd9e8d579a9a7825 */ /* 0x002fea00078e00ff */
[----:B------:R-:W-:Y:S01]  /*20800*/  LOP3.LUT R127, R155, R213, R174, 0x96, !PT ;  /* 0x000000d59b7f7212 */ /* 0x000fe200078e96ae */
[----:B------:R-:W-:Y:S03]  /*20810*/  @!P0 HFMA2.BF16_V2 R221, -RZ.H0_H0, RZ.H0_H0, -R104.H0_H0 ;  /* 0x200000ffffdd8231 */ /* 0x000fe60000340968 */
[----:B------:R-:W-:Y:S02]  /*20820*/  LOP3.LUT R105, R127, 0xff, RZ, 0xc0, !PT ;  /* 0x000000ff7f697812 */ /* 0x000fe400078ec0ff */
[----:B----4-:R-:W-:Y:S01]  /*20830*/  PRMT R2, R169, 0x7610, R2 ;  /* 0x00007610a9027816 */ /* 0x010fe20000000002 */
[----:B--2---:R1:W2:Y:S01]  /*20840*/  LDL.S16 R215, [R1+0xb4] ;  /* 0x0000b40001d77983 */ /* 0x0042a20000100600 */
[----:B------:R-:W-:Y:S01]  /*20850*/  @!P5 HFMA2.BF16_V2 R208, -RZ.H0_H0, RZ.H0_H0, -R3.H0_H0 ;  /* 0x200000ffffd0d231 */ /* 0x000fe20000340903 */
[----:B------:R-:W-:Y:S02]  /*20860*/  PRMT R203, R221, 0x7610, R203 ;  /* 0x00007610ddcb7816 */ /* 0x000fe400000000cb */
[----:B------:R-:W-:Y:S01]  /*20870*/  @!P0 STL.S16 [R1+0xd0], R221 ;  /* 0x0000d0dd01008387 */ /* 0x000fe20000100600 */
[----:B------:R-:W-:Y:S02]  /*20880*/  ISETP.GE.U32.AND P2, PT, R194, R105, PT ;  /* 0x00000069c200720c */ /* 0x000fe40003f46070 */
[----:B------:R-:W-:Y:S01]  /*20890*/  @!P0 PRMT R104, R203, 0x5410, RZ ;  /* 0x00005410cb688816 */ /* 0x000fe200000000ff */
[----:B------:R4:W-:Y:S01]  /*208a0*/  @!P5 STL.S16 [R1+0xcc], R208 ;  /* 0x0000ccd00100d387 */ /* 0x0009e20000100600 */
[----:B------:R-:W-:Y:S02]  /*208b0*/  PRMT R152, R208, 0x7610, R152 ;  /* 0x00007610d0987816 */ /* 0x000fe40000000098 */
[----:B------:R-:W-:Y:S01]  /*208c0*/  LOP3.LUT R105, R127, 0xffff, RZ, 0xc0, !PT ;  /* 0x0000ffff7f697812 */ /* 0x000fe200078ec0ff */
[----:B------:R1:W2:Y:S01]  /*208d0*/  LDL.S16 R203, [R1+0xac] ;  /* 0x0000ac0001cb7983 */ /* 0x0002a20000100600 */
[----:B------:R-:W-:Y:S02]  /*208e0*/  @!P5 PRMT R3, R152, 0x5410, RZ ;  /* 0x000054109803d816 */ /* 0x000fe400000000ff */
[----:B------:R-:W-:Y:S01]  /*208f0*/  SHF.R.U32.HI R105, RZ, 0x8, R105 ;  /* 0x00000008ff697819 */ /* 0x000fe20000011669 */
[----:B------:R1:W2:Y:S01]  /*20900*/  LDL.S16 R152, [R1+0xa4] ;  /* 0x0000a40001987983 */ /* 0x0002a20000100600 */
[----:B------:R-:W-:Y:S02]  /*20910*/  PRMT R106, R186, 0x7632, R106 ;  /* 0x00007632ba6a7816 */ /* 0x000fe4000000006a */
[----:B------:R-:W-:Y:S01]  /*20920*/  LOP3.LUT R105, R105, 0xffff, RZ, 0xc0, !PT ;  /* 0x0000ffff69697812 */ /* 0x000fe200078ec0ff */
[----:B------:R1:W-:Y:S03]  /*20930*/  ST.E.U16 [R114.64+0x30], R104 ;  /* 0x0000306872007985 */ /* 0x0003e6000c101504 */
[C---:B------:R-:W-:Y:S01]  /*20940*/  ISETP.GE.U32.AND P0, PT, R194.reuse, R105, PT ;  /* 0x00000069c200720c */ /* 0x040fe20003f06070 */
[----:B------:R1:W-:Y:S01]  /*20950*/  ST.E.U16 [R114.64+0x32], R3 ;  /* 0x0000320372007985 */ /* 0x0003e2000c101504 */
[--C-:B------:R-:W-:Y:S02]  /*20960*/  SHF.R.U32.HI R105, RZ, 0x18, R127.reuse ;  /* 0x00000018ff697819 */ /* 0x100fe4000001167f */
[----:B------:R-:W-:Y:S02]  /*20970*/  SHF.R.U32.HI R127, RZ, 0x10, R127 ;  /* 0x00000010ff7f7819 */ /* 0x000fe4000001167f */
[----:B------:R-:W-:Y:S02]  /*20980*/  ISETP.GE.U32.AND P5, PT, R194, R105, PT ;  /* 0x00000069c200720c */ /* 0x000fe40003fa6070 */
[----:B------:R-:W-:Y:S01]  /*20990*/  PRMT R105, R169, 0x7632, R105 ;  /* 0x00007632a9697816 */ /* 0x000fe20000000069 */
[----:B----4-:R4:W4:Y:S01]  /*209a0*/  LDL.S16 R208, [R1+0xa8] ;  /* 0x0000a80001d07983 */ /* 0x0109220000100600 */
[----:B------:R-:W-:Y:S02]  /*209b0*/  LOP3.LUT R127, R127, 0xff, RZ, 0xc0, !PT ;  /* 0x000000ff7f7f7812 */ /* 0x000fe400078ec0ff */
[----:B-1----:R-:W-:Y:S02]  /*209c0*/  LOP3.LUT R104, R160, 0xff, RZ, 0xc0, !PT ;  /* 0x000000ffa0687812 */ /* 0x002fe400078ec0ff */
[----:B------:R-:W-:Y:S01]  /*209d0*/  PRMT R3, R184, 0x7610, R3 ;  /* 0x00007610b8037816 */ /* 0x000fe20000000003 */
[----:B---3--:R-:W-:Y:S05]  /*209e0*/  @!P6 HFMA2.BF16_V2 R148, -RZ.H0_H0, RZ.H0_H0, -R2.H0_H0 ;  /* 0x200000ffff94e231 */ /* 0x008fea0000340902 */
[----:B------:R1:W-:Y:S01]  /*209f0*/  @!P6 STL.S16 [R1+0xb8], R148 ;  /* 0x0000b8940100e387 */ /* 0x0003e20000100600 */
[----:B------:R-:W-:Y:S01]  /*20a00*/  PRMT R220, R148, 0x7610, R220 ;  /* 0x0000761094dc7816 */ /* 0x000fe200000000dc */
[----:B------:R-:W-:Y:S05]  /*20a10*/  @!P1 HFMA2.BF16_V2 R151, -RZ.H0_H0, RZ.H0_H0, -R107.H0_H0 ;  /* 0x200000ffff979231 */ /* 0x000fea000034096b */
[----:B------:R-:W-:Y:S02]  /*20a20*/  PRMT R214, R151, 0x7610, R214 ;  /* 0x0000761097d67816 */ /* 0x000fe400000000d6 */
[----:B-1----:R-:W-:Y:S02]  /*20a30*/  PRMT R148, R2, 0x5410, R105 ;  /* 0x0000541002947816 */ /* 0x002fe40000000069 */
[----:B------:R-:W-:Y:S01]  /*20a40*/  @!P6 PRMT R2, R220, 0x5410, RZ ;  /* 0x00005410dc02e816 */ /* 0x000fe200000000ff */
[----:B--2---:R-:W-:Y:S01]  /*20a50*/  @!P4 HFMA2.BF16_V2 R215, -RZ.H0_H0, RZ.H0_H0, -R105.H0_H0 ;  /* 0x200000ffffd7c231 */ /* 0x004fe20000340969 */
[----:B------:R-:W-:Y:S02]  /*20a60*/  ISETP.GE.U32.AND P6, PT, R194, R104, PT ;  /* 0x00000068c200720c */ /* 0x000fe40003fc6070 */
[----:B------:R-:W-:Y:S01]  /*20a70*/  SHF.R.U32.HI R104, RZ, 0x10, R160 ;  /* 0x00000010ff687819 */ /* 0x000fe200000116a0 */
[----:B------:R1:W-:Y:S01]  /*20a80*/  ST.E.U16 [R196.64+0x40], R2 ;  /* 0x00004002c4007985 */ /* 0x0003e2000c101504 */
[----:B------:R-:W-:Y:S02]  /*20a90*/  PRMT R147, R215, 0x7610, R147 ;  /* 0x00007610d7937816 */ /* 0x000fe40000000093 */
[----:B------:R-:W-:Y:S01]  /*20aa0*/  LOP3.LUT R104, R104, 0xff, RZ, 0xc0, !PT ;  /* 0x000000ff68687812 */ /* 0x000fe200078ec0ff */
[----:B------:R-:W-:Y:S01]  /*20ab0*/  @!P4 STL.S16 [R1+0xb4], R215 ;  /* 0x0000b4d70100c387 */ /* 0x000fe20000100600 */
[----:B------:R-:W-:Y:S02]  /*20ac0*/  @!P4 PRMT R105, R147, 0x5410, RZ ;  /* 0x000054109369c816 */ /* 0x000fe400000000ff */
[----:B------:R-:W-:Y:S01]  /*20ad0*/  PRMT R147, R107, 0x5410, R106 ;  /* 0x000054106b937816 */ /* 0x000fe2000000006a */
[----:B------:R2:W-:Y:S01]  /*20ae0*/  @!P1 STL.S16 [R1+0xb0], R151 ;  /* 0x0000b09701009387 */ /* 0x0005e20000100600 */
[----:B------:R-:W-:Y:S01]  /*20af0*/  @!P3 HFMA2.BF16_V2 R203, -RZ.H0_H0, RZ.H0_H0, -R106.H0_H0 ;  /* 0x200000ffffcbb231 */ /* 0x000fe2000034096a */
[----:B------:R-:W-:Y:S02]  /*20b00*/  @!P1 PRMT R107, R214, 0x5410, RZ ;  /* 0x00005410d66b9816 */ /* 0x000fe400000000ff */
[----:B------:R3:W-:Y:S01]  /*20b10*/  ST.E.U16 [R196.64+0x42], R105 ;  /* 0x00004269c4007985 */ /* 0x0007e2000c101504 */
[C---:B------:R-:W-:Y:S02]  /*20b20*/  ISETP.GE.U32.AND P1, PT, R194.reuse, R127, PT ;  /* 0x0000007fc200720c */ /* 0x040fe40003f26070 */
[----:B------:R-:W-:Y:S01]  /*20b30*/  PRMT R159, R203, 0x7610, R159 ;  /* 0x00007610cb9f7816 */ /* 0x000fe2000000009f */
[----:B------:R3:W-:Y:S01]  /*20b40*/  ST.E.U16 [R112.64+0x40], R107 ;  /* 0x0000406b70007985 */ /* 0x0007e2000c101504 */
[----:B------:R-:W-:Y:S02]  /*20b50*/  ISETP.GE.U32.AND P4, PT, R194, R104, PT ;  /* 0x00000068c200720c */ /* 0x000fe40003f86070 */
[----:B------:R-:W-:Y:S02]  /*20b60*/  @!P3 PRMT R106, R159, 0x5410, RZ ;  /* 0x000054109f6ab816 */ /* 0x000fe400000000ff */
[----:B------:R-:W-:Y:S02]  /*20b70*/  LOP3.LUT R104, R160, 0xffff, RZ, 0xc0, !PT ;  /* 0x0000ffffa0687812 */ /* 0x000fe400078ec0ff */
[----:B------:R-:W-:Y:S01]  /*20b80*/  SHF.R.U32.HI R127, RZ, 0x18, R160 ;  /* 0x00000018ff7f7819 */ /* 0x000fe200000116a0 */
[----:B------:R3:W-:Y:S01]  /*20b90*/  ST.E.U16 [R112.64+0x42], R106 ;  /* 0x0000426a70007985 */ /* 0x0007e2000c101504 */
[----:B------:R-:W-:Y:S02]  /*20ba0*/  SHF.R.U32.HI R104, RZ, 0x8, R104 ;  /* 0x00000008ff687819 */ /* 0x000fe40000011668 */
[----:B-1----:R-:W-:Y:S01]  /*20bb0*/  PRMT R2, R184, 0x7632, R2 ;  /* 0x00007632b8027816 */ /* 0x002fe20000000002 */
[----:B----4-:R-:W-:Y:S01]  /*20bc0*/  @!P2 HFMA2.BF16_V2 R208, -RZ.H0_H0, RZ.H0_H0, -R3.H0_H0 ;  /* 0x200000ffffd0a231 */ /* 0x010fe20000340903 */
[----:B------:R-:W-:Y:S03]  /*20bd0*/  LOP3.LUT R104, R104, 0xffff, RZ, 0xc0, !PT ;  /* 0x0000ffff68687812 */ /* 0x000fe600078ec0ff */
[----:B------:R-:W-:Y:S01]  /*20be0*/  @!P0 HFMA2.BF16_V2 R152, -RZ.H0_H0, RZ.H0_H0, -R2.H0_H0 ;  /* 0x200000ffff988231 */ /* 0x000fe20000340902 */
[----:B--2---:R1:W2:Y:S01]  /*20bf0*/  LDL.S16 R151, [R1+0xa0] ;  /* 0x0000a00001977983 */ /* 0x0042a20000100600 */
[----:B------:R-:W-:Y:S03]  /*20c00*/  PRMT R169, R208, 0x7610, R169 ;  /* 0x00007610d0a97816 */ /* 0x000fe600000000a9 */
[----:B------:R4:W-:Y:S01]  /*20c10*/  @!P3 STL.S16 [R1+0xac], R203 ;  /* 0x0000accb0100b387 */ /* 0x0009e20000100600 */
[----:B------:R-:W-:Y:S02]  /*20c20*/  PRMT R200, R152, 0x7610, R200 ;  /* 0x0000761098c87816 */ /* 0x000fe400000000c8 */
[----:B---3--:R-:W-:Y:S01]  /*20c30*/  PRMT R105, R201, 0x7610, R105 ;  /* 0x00007610c9697816 */ /* 0x008fe20000000069 */
[----:B------:R1:W3:Y:S01]  /*20c40*/  LDL.S16 R159, [R1+0x9c] ;  /* 0x00009c00019f7983 */ /* 0x0002e20000100600 */
[----:B------:R-:W-:Y:S02]  /*20c50*/  ISETP.GE.U32.AND P3, PT, R194, R127, PT ;  /* 0x0000007fc200720c */ /* 0x000fe40003f66070 */
[----:B------:R-:W-:Y:S02]  /*20c60*/  LOP3.LUT R127, R154, 0xff, RZ, 0xc0, !PT ;  /* 0x000000ff9a7f7812 */ /* 0x000fe400078ec0ff */
[----:B------:R-:W-:Y:S02]  /*20c70*/  SHF.R.U32.HI R107, RZ, 0x10, R154 ;  /* 0x00000010ff6b7819 */ /* 0x000fe4000001169a */
[----:B------:R-:W-:Y:S01]  /*20c80*/  PRMT R106, R163, 0x7610, R106 ;  /* 0x00007610a36a7816 */ /* 0x000fe2000000006a */
[----:B----4-:R1:W4:Y:S04]  /*20c90*/  LDL.S16 R203, [R1+0x98] ;  /* 0x0000980001cb7983 */ /* 0x0103280000100600 */
[----:B------:R-:W-:Y:S04]  /*20ca0*/  @!P2 STL.S16 [R1+0xa8], R208 ;  /* 0x0000a8d00100a387 */ /* 0x000fe80000100600 */
[----:B------:R1:W-:Y:S02]  /*20cb0*/  @!P0 STL.S16 [R1+0xa4], R152 ;  /* 0x0000a49801008387 */ /* 0x0003e40000100600 */
[----:B-1----:R-:W-:Y:S02]  /*20cc0*/  PRMT R152, R3, 0x5410, R2 ;  /* 0x0000541003987816 */ /* 0x002fe40000000002 */
[----:B------:R-:W-:Y:S02]  /*20cd0*/  @!P2 PRMT R3, R169, 0x5410, RZ ;  /* 0x00005410a903a816 */ /* 0x000fe400000000ff */
[----:B------:R1:W4:Y:S01]  /*20ce0*/  LDL.S16 R169, [R1+0x94] ;  /* 0x0000940001a97983 */ /* 0x0003220000100600 */
[----:B------:R-:W-:Y:S02]  /*20cf0*/  ISETP.GE.U32.AND P2, PT, R194, R104, PT ;  /* 0x00000068c200720c */ /* 0x000fe40003f46070 */
[----:B------:R-:W-:Y:S01]  /*20d00*/  LOP3.LUT R104, R154, 0xffff, RZ, 0xc0, !PT ;  /* 0x0000ffff9a687812 */ /* 0x000fe200078ec0ff */
[----:B------:R1:W-:Y:S01]  /*20d10*/  ST.E.U16 [R120.64+0x3e], R3 ;  /* 0x00003e0378007985 */ /* 0x0003e2000c101504 */
[----:B------:R-:W-:Y:S02]  /*20d20*/  @!P0 PRMT R2, R200, 0x5410, RZ ;  /* 0x00005410c8028816 */ /* 0x000fe400000000ff */
[C---:B------:R-:W-:Y:S02]  /*20d30*/  ISETP.GE.U32.AND P0, PT, R194.reuse, R127, PT ;  /* 0x0000007fc200720c */ /* 0x040fe40003f06070 */
[--C-:B------:R-:W-:Y:S01]  /*20d40*/  SHF.R.U32.HI R127, RZ, 0x8, R104.reuse ;  /* 0x00000008ff7f7819 */ /* 0x100fe20000011668 */
[----:B------:R1:W-:Y:S01]  /*20d50*/  ST.E.U16 [R120.64+0x40], R2 ;  /* 0x0000400278007985 */ /* 0x0003e2000c101504 */
[----:B------:R-:W-:Y:S02]  /*20d60*/  PRMT R104, R201, 0x7632, R104 ;  /* 0x00007632c9687816 */ /* 0x000fe40000000068 */
[----:B------:R-:W-:Y:S02]  /*20d70*/  LOP3.LUT R127, R127, 0xffff, RZ, 0xc0, !PT ;  /* 0x0000ffff7f7f7812 */ /* 0x000fe400078ec0ff */
[C---:B-1----:R-:W-:Y:S02]  /*20d80*/  PRMT R3, R181.reuse, 0x7610, R3 ;  /* 0x00007610b5037816 */ /* 0x042fe40000000003 */
[----:B------:R-:W-:Y:S01]  /*20d90*/  PRMT R2, R181, 0x7632, R2 ;  /* 0x00007632b5027816 */ /* 0x000fe20000000002 */
[----:B--2---:R-:W-:Y:S05]  /*20da0*/  @!P1 HFMA2.BF16_V2 R151, -RZ.H0_H0, RZ.H0_H0, -R105.H0_H0 ;  /* 0x200000ffff979231 */ /* 0x004fea0000340969 */
[----:B------:R1:W-:Y:S01]  /*20db0*/  @!P1 STL.S16 [R1+0xa0], R151 ;  /* 0x0000a09701009387 */ /* 0x0003e20000100600 */
[----:B------:R-:W-:Y:S01]  /*20dc0*/  PRMT R145, R151, 0x7610, R145 ;  /* 0x0000761097917816 */ /* 0x000fe20000000091 */
[----:B---3--:R-:W-:Y:S02]  /*20dd0*/  @!P6 HFMA2.BF16_V2 R159, -RZ.H0_H0, RZ.H0_H0, -R106.H0_H0 ;  /* 0x200000ffff9fe231 */ /* 0x008fe4000034096a */
[----:B------:R2:W3:Y:S03]  /*20de0*/  LDL.S16 R200, [R1+0x90] ;  /* 0x0000900001c87983 */ /* 0x0004e60000100600 */
[----:B------:R-:W-:Y:S01]  /*20df0*/  PRMT R186, R159, 0x7610, R186 ;  /* 0x000076109fba7816 */ /* 0x000fe200000000ba */
[----:B----4-:R-:W-:Y:S01]  /*20e00*/  @!P5 HFMA2.BF16_V2 R203, -RZ.H0_H0, RZ.H0_H0, -R104.H0_H0 ;  /* 0x200000ffffcbd231 */ /* 0x010fe20000340968 */
[----:B-1----:R-:W-:Y:S02]  /*20e10*/  PRMT R151, R105, 0x5410, R104 ;  /* 0x0000541069977816 */ /* 0x002fe40000000068 */
[----:B------:R-:W-:Y:S02]  /*20e20*/  @!P1 PRMT R105, R145, 0x5410, RZ ;  /* 0x0000541091699816 */ /* 0x000fe400000000ff */
[----:B------:R2:W4:Y:S01]  /*20e30*/  LDL.S16 R145, [R1+0x8c] ;  /* 0x00008c0001917983 */ /* 0x0005220000100600 */
[----:B------:R-:W-:Y:S02]  /*20e40*/  ISETP.GE.U32.AND P1, PT, R194, R127, PT ;  /* 0x0000007fc200720c */ /* 0x000fe40003f26070 */
[----:B------:R-:W-:Y:S01]  /*20e50*/  PRMT R146, R203, 0x7610, R146 ;  /* 0x00007610cb927816 */ /* 0x000fe20000000092 */
[----:B------:R-:W-:Y:S01]  /*20e60*/  @!P5 STL.S16 [R1+0x98], R203 ;  /* 0x000098cb0100d387 */ /* 0x000fe20000100600 */
[----:B------:R-:W-:Y:S02]  /*20e70*/  LOP3.LUT R127, R107, 0xff, RZ, 0xc0, !PT ;  /* 0x000000ff6b7f7812 */ /* 0x000fe400078ec0ff */
[----:B------:R-:W-:Y:S01]  /*20e80*/  PRMT R107, R163, 0x7632, R107 ;  /* 0x00007632a36b7816 */ /* 0x000fe2000000006b */
[----:B------:R1:W-:Y:S01]  /*20e90*/  @!P6 STL.S16 [R1+0x9c], R159 ;  /* 0x00009c9f0100e387 */ /* 0x0003e20000100600 */
[----:B------:R-:W-:Y:S01]  /*20ea0*/  @!P5 PRMT R104, R146, 0x5410, RZ ;  /* 0x000054109268d816 */ /* 0x000fe200000000ff */
[----:B------:R-:W-:Y:S01]  /*20eb0*/  IMAD.WIDE.U32 R162, R162, -0x2daee0ad, RZ ;  /* 0xd2511f53a2a27825 */ /* 0x000fe200078e00ff */
[----:B------:R-:W-:Y:S01]  /*20ec0*/  PRMT R146, R106, 0x5410, R107 ;  /* 0x000054106a927816 */ /* 0x000fe2000000006b */
[----:B------:R-:W-:Y:S01]  /*20ed0*/  ST.E.U16 [R114.64+0x40], R105 ;  /* 0x0000406972007985 */ /* 0x000fe2000c101504 */
[----:B------:R-:W-:Y:S02]  /*20ee0*/  @!P6 PRMT R106, R186, 0x5410, RZ ;  /* 0x00005410ba6ae816 */ /* 0x000fe400000000ff */
[C---:B------:R-:W-:Y:S01]  /*20ef0*/  ISETP.GE.U32.AND P5, PT, R194.reuse, R127, PT ;  /* 0x0000007fc200720c */ /* 0x040fe20003fa6070 */
[----:B------:R2:W2:Y:S01]  /*20f00*/  LDL.S16 R186, [R1+0x80] ;  /* 0x0000800001ba7983 */ /* 0x0004a20000100600 */
[----:B------:R-:W-:Y:S03]  /*20f10*/  SHF.R.U32.HI R127, RZ, 0x18, R154 ;  /* 0x00000018ff7f7819 */ /* 0x000fe6000001169a */
[----:B------:R-:W-:Y:S01]  /*20f20*/  ST.E.U16 [R114.64+0x42], R104 ;  /* 0x0000426872007985 */ /* 0x000fe2000c101504 */
[----:B------:R-:W-:Y:S03]  /*20f30*/  ISETP.GE.U32.AND P6, PT, R194, R127, PT ;  /* 0x0000007fc200720c */ /* 0x000fe60003fc6070 */
[----:B------:R1:W-:Y:S01]  /*20f40*/  ST.E.U16 [R196.64+0x50], R106 ;  /* 0x0000506ac4007985 */ /* 0x0003e2000c101504 */
[----:B------:R-:W-:Y:S03]  /*20f50*/  @!P2 HFMA2.BF16_V2 R169, -RZ.H0_H0, RZ.H0_H0, -R107.H0_H0 ;  /* 0x200000ffffa9a231 */ /* 0x000fe6000034096b */
[----:B-1----:R1:W2:Y:S02]  /*20f60*/  LDL.S16 R159, [R1+0x84] ;  /* 0x00008400019f7983 */ /* 0x0022a40000100600 */
[----:B------:R-:W-:Y:S02]  /*20f70*/  PRMT R150, R169, 0x7610, R150 ;  /* 0x00007610a9967816 */ /* 0x000fe40000000096 */
[----:B------:R1:W-:Y:S02]  /*20f80*/  @!P2 STL.S16 [R1+0x94], R169 ;  /* 0x000094a90100a387 */ /* 0x0003e40000100600 */
[----:B------:R-:W-:Y:S02]  /*20f90*/  @!P2 PRMT R107, R150, 0x5410, RZ ;  /* 0x00005410966ba816 */ /* 0x000fe400000000ff */
[----:B------:R2:W2:Y:S04]  /*20fa0*/  LDL.S16 R150, [R1+0x78] ;  /* 0x0000780001967983 */ /* 0x0004a80000100600 */
[----:B------:R-:W-:Y:S01]  /*20fb0*/  ST.E.U16 [R196.64+0x52], R107 ;  /* 0x0000526bc4007985 */ /* 0x000fe2000c101504 */
[----:B------:R-:W-:Y:S01]  /*20fc0*/  PRMT R106, R164, 0x7632, R106 ;  /* 0x00007632a46a7816 */ /* 0x000fe2000000006a */
[----:B-1----:R-:W-:Y:S05]  /*20fd0*/  IMAD.WIDE.U32 R168, R168, -0x2daee0ad, RZ ;  /* 0xd2511f53a8a87825 */ /* 0x002fea00078e00ff */
[----:B------:R-:W-:Y:S04]  /*20fe0*/  LOP3.LUT R127, R169, R252, R182, 0x96, !PT ;  /* 0x000000fca97f7212 */ /* 0x000fe800078e96b6 */
[C---:B------:R-:W-:Y:S04]  /*20ff0*/  LOP3.LUT R104, R127.reuse, 0xff, RZ, 0xc0, !PT ;  /* 0x000000ff7f687812 */ /* 0x040fe800078ec0ff */
[----:B------:R-:W-:Y:S02]  /*21000*/  ISETP.GE.U32.AND P2, PT, R194, R104, PT ;  /* 0x00000068c200720c */ /* 0x000fe40003f46070 */
[----:B------:R-:W-:Y:S04]  /*21010*/  LOP3.LUT R104, R127, 0xffff, RZ, 0xc0, !PT ;  /* 0x0000ffff7f687812 */ /* 0x000fe800078ec0ff */
[----:B------:R-:W-:Y:S04]  /*21020*/  SHF.R.U32.HI R104, RZ, 0x8, R104 ;  /* 0x00000008ff687819 */ /* 0x000fe80000011668 */
[----:B------:R-:W-:Y:S01]  /*21030*/  LOP3.LUT R104, R104, 0xffff, RZ, 0xc0, !PT ;  /* 0x0000ffff68687812 */ /* 0x000fe200078ec0ff */
[----:B---3--:R-:W-:Y:S05]  /*21040*/  @!P4 HFMA2.BF16_V2 R200, -RZ.H0_H0, RZ.H0_H0, -R3.H0_H0 ;  /* 0x200000ffffc8c231 */ /* 0x008fea0000340903 */
[----:B------:R-:W-:Y:S01]  /*21050*/  @!P4 STL.S16 [R1+0x90], R200 ;  /* 0x000090c80100c387 */ /* 0x000fe20000100600 */
[----:B------:R-:W-:Y:S01]  /*21060*/  PRMT R105, R200, 0x7610, R105 ;  /* 0x00007610c8697816 */ /* 0x000fe20000000069 */
[----:B----4-:R-:W-:Y:S05]  /*21070*/  @!P3 HFMA2.BF16_V2 R145, -RZ.H0_H0, RZ.H0_H0, -R2.H0_H0 ;  /* 0x200000ffff91b231 */ /* 0x010fea0000340902 */
[----:B------:R1:W-:Y:S01]  /*21080*/  @!P3 STL.S16 [R1+0x8c], R145 ;  /* 0x00008c910100b387 */ /* 0x0003e20000100600 */
[----:B------:R-:W-:Y:S02]  /*21090*/  PRMT R149, R145, 0x7610, R149 ;  /* 0x0000761091957816 */ /* 0x000fe40000000095 */
[----:B-1----:R-:W-:Y:S02]  /*210a0*/  PRMT R145, R3, 0x5410, R2 ;  /* 0x0000541003917816 */ /* 0x002fe40000000002 */
[----:B------:R-:W-:Y:S01]  /*210b0*/  @!P4 PRMT R3, R105, 0x5410, RZ ;  /* 0x000054106903c816 */ /* 0x000fe200000000ff */
[----:B--2---:R-:W-:Y:S01]  /*210c0*/  @!P0 HFMA2.BF16_V2 R159, -RZ.H0_H0, RZ.H0_H0, -R0.H0_H0 ;  /* 0x200000ffff9f8231 */ /* 0x004fe20000340900 */
[----:B------:R-:W-:Y:S02]  /*210d0*/  ISETP.GE.U32.AND P4, PT, R194, R104, PT ;  /* 0x00000068c200720c */ /* 0x000fe40003f86070 */
[----:B------:R-:W-:Y:S01]  /*210e0*/  @!P3 PRMT R2, R149, 0x5410, RZ ;  /* 0x000054109502b816 */ /* 0x000fe200000000ff */
[----:B------:R1:W-:Y:S01]  /*210f0*/  ST.E.U16 [R112.64+0x50], R3 ;  /* 0x0000500370007985 */ /* 0x0003e2000c101504 */
[----:B------:R-:W-:Y:S02]  /*21100*/  PRMT R199, R159, 0x7610, R199 ;  /* 0x000076109fc77816 */ /* 0x000fe400000000c7 */
[C---:B------:R-:W-:Y:S01]  /*21110*/  PRMT R104, R0.reuse, 0x7632, R104 ;  /* 0x0000763200687816 */ /* 0x040fe20000000068 */
[----:B------:R2:W-:Y:S01]  /*21120*/  @!P0 STL.S16 [R1+0x84], R159 ;  /* 0x0000849f01008387 */ /* 0x0005e20000100600 */
[--C-:B------:R-:W-:Y:S02]  /*21130*/  SHF.R.U32.HI R105, RZ, 0x18, R127.reuse ;  /* 0x00000018ff697819 */ /* 0x100fe4000001167f */
[----:B------:R-:W-:Y:S01]  /*21140*/  PRMT R149, R0, 0x5410, R104 ;  /* 0x0000541000957816 */ /* 0x000fe20000000068 */
[----:B------:R3:W4:Y:S01]  /*21150*/  LDL.S16 R200, [R1+0x74] ;  /* 0x0000740001c87983 */ /* 0x0007220000100600 */
[----:B------:R-:W-:Y:S01]  /*21160*/  @!P0 PRMT R0, R199, 0x5410, RZ ;  /* 0x00005410c7008816 */ /* 0x000fe200000000ff */
[----:B------:R-:W-:Y:S01]  /*21170*/  @!P1 HFMA2.BF16_V2 R186, -RZ.H0_H0, RZ.H0_H0, -R104.H0_H0 ;  /* 0x200000ffffba9231 */ /* 0x000fe20000340968 */
[C---:B------:R-:W-:Y:S01]  /*21180*/  ISETP.GE.U32.AND P3, PT, R194.reuse, R105, PT ;  /* 0x00000069c200720c */ /* 0x040fe20003f66070 */
[----:B------:R3:W-:Y:S01]  /*21190*/  ST.E.U16 [R112.64+0x52], R2 ;  /* 0x0000520270007985 */ /* 0x0007e2000c101504 */
[----:B------:R-:W-:Y:S02]  /*211a0*/  LOP3.LUT R105, R163, R252, R178, 0x96, !PT ;  /* 0x000000fca3697212 */ /* 0x000fe400078e96b2 */
[----:B------:R-:W-:Y:S01]  /*211b0*/  SHF.R.U32.HI R127, RZ, 0x10, R127 ;  /* 0x00000010ff7f7819 */ /* 0x000fe2000001167f */
[----:B------:R3:W-:Y:S03]  /*211c0*/  ST.E.U16 [R120.64+0x4e], R0 ;  /* 0x00004e0078007985 */ /* 0x0007e6000c101504 */
[----:B------:R-:W-:Y:S01]  /*211d0*/  LOP3.LUT R127, R127, 0xff, RZ, 0xc0, !PT ;  /* 0x000000ff7f7f7812 */ /* 0x000fe200078ec0ff */
[----:B------:R3:W4:Y:S03]  /*211e0*/  LDL.S16 R199, [R1+0x70] ;  /* 0x0000700001c77983 */ /* 0x0007260000100600 */
[----:B------:R-:W-:Y:S02]  /*211f0*/  ISETP.GE.U32.AND P0, PT, R194, R127, PT ;  /* 0x0000007fc200720c */ /* 0x000fe40003f06070 */
[----:B-1----:R-:W-:Y:S01]  /*21200*/  PRMT R3, R186, 0x7610, R3 ;  /* 0x00007610ba037816 */ /* 0x002fe20000000003 */
[----:B--2---:R1:W2:Y:S03]  /*21210*/  LDL.S16 R159, [R1+0x7c] ;  /* 0x00007c00019f7983 */ /* 0x0042a60000100600 */
[----:B------:R-:W-:Y:S01]  /*21220*/  @!P1 PRMT R104, R3, 0x5410, RZ ;  /* 0x0000541003689816 */ /* 0x000fe200000000ff */
[----:B------:R1:W-:Y:S01]  /*21230*/  @!P1 STL.S16 [R1+0x80], R186 ;  /* 0x000080ba01009387 */ /* 0x0003e20000100600 */
[C---:B------:R-:W-:Y:S03]  /*21240*/  LOP3.LUT R3, R105.reuse, 0xffff, RZ, 0xc0, !PT ;  /* 0x0000ffff69037812 */ /* 0x040fe600078ec0ff */
[----:B------:R1:W-:Y:S01]  /*21250*/  ST.E.U16 [R120.64+0x50], R104 ;  /* 0x0000506878007985 */ /* 0x0003e2000c101504 */
[----:B------:R-:W-:Y:S02]  /*21260*/  SHF.R.U32.HI R3, RZ, 0x8, R3 ;  /* 0x00000008ff037819 */ /* 0x000fe40000011603 */
[----:B---3--:R-:W-:Y:S02]  /*21270*/  LOP3.LUT R2, R105, 0xff, RZ, 0xc0, !PT ;  /* 0x000000ff69027812 */ /* 0x008fe400078ec0ff */
[----:B------:R-:W-:Y:S02]  /*21280*/  LOP3.LUT R3, R3, 0xffff, RZ, 0xc0, !PT ;  /* 0x0000ffff03037812 */ /* 0x000fe400078ec0ff */
[----:B------:R-:W-:Y:S02]  /*21290*/  PRMT R0, R202, 0x7610, R0 ;  /* 0x00007610ca007816 */ /* 0x000fe40000000000 */
[----:B------:R-:W-:Y:S02]  /*212a0*/  ISETP.GE.U32.AND P1, PT, R194, R2, PT ;  /* 0x00000002c200720c */ /* 0x000fe40003f26070 */
[----:B------:R-:W-:Y:S01]  /*212b0*/  PRMT R2, R202, 0x7632, R2 ;  /* 0x00007632ca027816 */ /* 0x000fe20000000002 */
[----:B------:R-:W-:Y:S05]  /*212c0*/  @!P5 HFMA2.BF16_V2 R150, -RZ.H0_H0, RZ.H0_H0, -R0.H0_H0 ;  /* 0x200000ffff96d231 */ /* 0x000fea0000340900 */
[----:B------:R-:W-:Y:S01]  /*212d0*/  PRMT R184, R150, 0x7610, R184 ;  /* 0x0000761096b87816 */ /* 0x000fe200000000b8 */
[----:B-1----:R1:W3:Y:S04]  /*212e0*/  LDL.S16 R186, [R1+0x6c] ;  /* 0x00006c0001ba7983 */ /* 0x0022e80000100600 */
[----:B------:R1:W-:Y:S01]  /*212f0*/  @!P5 STL.S16 [R1+0x78], R150 ;  /* 0x000078960100d387 */ /* 0x0003e20000100600 */
[--C-:B------:R-:W-:Y:S02]  /*21300*/  SHF.R.U32.HI R104, RZ, 0x18, R105.reuse ;  /* 0x00000018ff687819 */ /* 0x100fe40000011669 */
[----:B------:R-:W-:Y:S04]  /*21310*/  SHF.R.U32.HI R105, RZ, 0x10, R105 ;  /* 0x00000010ff697819 */ /* 0x000fe80000011669 */
[----:B------:R-:W-:Y:S02]  /*21320*/  LOP3.LUT R105, R105, 0xff, RZ, 0xc0, !PT ;  /* 0x000000ff69697812 */ /* 0x000fe400078ec0ff */
[----:B-1----:R-:W-:Y:S02]  /*21330*/  PRMT R150, R0, 0x5410, R2 ;  /* 0x0000541000967816 */ /* 0x002fe40000000002 */
[----:B------:R-:W-:Y:S02]  /*21340*/  @!P5 PRMT R0, R184, 0x5410, RZ ;  /* 0x00005410b800d816 */ /* 0x000fe400000000ff */
[----:B------:R1:W3:Y:S01]  /*21350*/  LDL.S16 R184, [R1+0x68] ;  /* 0x0000680001b87983 */ /* 0x0002e20000100600 */
[----:B------:R-:W-:Y:S02]  /*21360*/  ISETP.GE.U32.AND P5, PT, R194, R3, PT ;  /* 0x00000003c200720c */ /* 0x000fe40003fa6070 */
[C---:B------:R-:W-:Y:S01]  /*21370*/  PRMT R3, R167.reuse, 0x7632, R3 ;  /* 0x00007632a7037816 */ /* 0x040fe20000000003 */
[----:B------:R1:W-:Y:S02]  /*21380*/  ST.E.U16 [R114.64+0x50], R0 ;  /* 0x0000500072007985 */ /* 0x0003e4000c101504 */
[----:B-1----:R-:W-:Y:S01]  /*21390*/  PRMT R0, R167, 0x7610, R0 ;  /* 0x00007610a7007816 */ /* 0x002fe20000000000 */
[----:B----4-:R-:W-:Y:S05]  /*213a0*/  @!P6 HFMA2.BF16_V2 R200, -RZ.H0_H0, RZ.H0_H0, -R2.H0_H0 ;  /* 0x200000ffffc8e231 */ /* 0x010fea0000340902 */
[----:B------:R-:W-:Y:S01]  /*213b0*/  @!P6 STL.S16 [R1+0x74], R200 ;  /* 0x000074c80100e387 */ /* 0x000fe20000100600 */
[----:B------:R-:W-:Y:S04]  /*213c0*/  PRMT R153, R200, 0x7610, R153 ;  /* 0x00007610c8997816 */ /* 0x000fe80000000099 */
[----:B------:R-:W-:Y:S01]  /*213d0*/  @!P6 PRMT R2, R153, 0x5410, RZ ;  /* 0x000054109902e816 */ /* 0x000fe200000000ff */
[----:B------:R-:W-:Y:S01]  /*213e0*/  @!P4 HFMA2.BF16_V2 R199, -RZ.H0_H0, RZ.H0_H0, -R3.H0_H0 ;  /* 0x200000ffffc7c231 */ /* 0x000fe20000340903 */
[----:B------:R-:W-:Y:S03]  /*213f0*/  ISETP.GE.U32.AND P6, PT, R194, R104, PT ;  /* 0x00000068c200720c */ /* 0x000fe60003fc6070 */
[----:B------:R1:W-:Y:S01]  /*21400*/  ST.E.U16 [R114.64+0x52], R2 ;  /* 0x0000520272007985 */ /* 0x0003e2000c101504 */
[----:B------:R-:W-:Y:S02]  /*21410*/  LOP3.LUT R104, R168, 0xff, RZ, 0xc0, !PT ;  /* 0x000000ffa8687812 */ /* 0x000fe400078ec0ff */
[----:B------:R-:W-:Y:S01]  /*21420*/  PRMT R107, R199, 0x7610, R107 ;  /* 0x00007610c76b7816 */ /* 0x000fe2000000006b */
[----:B--2---:R-:W-:Y:S05]  /*21430*/  @!P2 HFMA2.BF16_V2 R159, -RZ.H0_H0, RZ.H0_H0, -R0.H0_H0 ;  /* 0x200000ffff9fa231 */ /* 0x004fea0000340900 */
[----:B------:R2:W-:Y:S01]  /*21440*/  @!P2 STL.S16 [R1+0x7c], R159 ;  /* 0x00007c9f0100a387 */ /* 0x0005e20000100600 */
[----:B------:R-:W-:Y:S03]  /*21450*/  PRMT R127, R159, 0x7610, R127 ;  /* 0x000076109f7f7816 */ /* 0x000fe6000000007f */
[----:B------:R4:W4:Y:S04]  /*21460*/  LDL.S16 R167, [R1+0x64] ;  /* 0x0000640001a77983 */ /* 0x0009280000100600 */
[----:B------:R3:W4:Y:S04]  /*21470*/  LDL.S16 R153, [R1+0x60] ;  /* 0x0000600001997983 */ /* 0x0007280000100600 */
[----:B------:R-:W-:Y:S01]  /*21480*/  @!P4 STL.S16 [R1+0x70], R199 ;  /* 0x000070c70100c387 */ /* 0x000fe20000100600 */
[----:B-1----:R-:W-:Y:S04]  /*21490*/  SHF.R.U32.HI R2, RZ, 0x10, R168 ;  /* 0x00000010ff027819 */ /* 0x002fe800000116a8 */
[----:B------:R-:W-:Y:S02]  /*214a0*/  LOP3.LUT R2, R2, 0xff, RZ, 0xc0, !PT ;  /* 0x000000ff02027812 */ /* 0x000fe400078ec0ff */
[----:B--2---:R-:W-:Y:S02]  /*214b0*/  PRMT R159, R0, 0x5410, R3 ;  /* 0x00005410009f7816 */ /* 0x004fe40000000003 */
[----:B------:R-:W-:Y:S02]  /*214c0*/  @!P2 PRMT R0, R127, 0x5410, RZ ;  /* 0x000054107f00a816 */ /* 0x000fe400000000ff */
[C---:B------:R-:W-:Y:S02]  /*214d0*/  ISETP.GE.U32.AND P2, PT, R194.reuse, R104, PT ;  /* 0x00000068c200720c */ /* 0x040fe40003f46070 */
[----:B------:R-:W-:Y:S01]  /*214e0*/  PRMT R104, R165, 0x7632, R104 ;  /* 0x00007632a5687816 */ /* 0x000fe20000000068 */
[----:B------:R1:W-:Y:S01]  /*214f0*/  ST.E.U16 [R196.64+0x60], R0 ;  /* 0x00006000c4007985 */ /* 0x0003e2000c101504 */
[----:B------:R-:W-:Y:S02]  /*21500*/  @!P4 PRMT R3, R107, 0x5410, RZ ;  /* 0x000054106b03c816 */ /* 0x000fe400000000ff */
[----:B------:R-:W-:Y:S02]  /*21510*/  LOP3.LUT R127, R123, R213, R158, 0x96, !PT ;  /* 0x000000d57b7f7212 */ /* 0x000fe400078e969e */
[----:B------:R-:W-:Y:S01]  /*21520*/  ISETP.GE.U32.AND P4, PT, R194, R2, PT ;  /* 0x00000002c200720c */ /* 0x000fe20003f86070 */
[----:B------:R2:W-:Y:S01]  /*21530*/  ST.E.U16 [R196.64+0x62], R3 ;  /* 0x00006203c4007985 */ /* 0x0005e2000c101504 */
[----:B------:R-:W-:Y:S01]  /*21540*/  PRMT R2, R166, 0x7610, R2 ;  /* 0x00007610a6027816 */ /* 0x000fe20000000002 */
[----:B---3--:R-:W-:Y:S01]  /*21550*/  @!P3 HFMA2.BF16_V2 R184, -RZ.H0_H0, RZ.H0_H0, -R104.H0_H0 ;  /* 0x200000ffffb8b231 */ /* 0x008fe20000340968 */
[----:B-1----:R-:W-:Y:S04]  /*21560*/  PRMT R0, R165, 0x7610, R0 ;  /* 0x00007610a5007816 */ /* 0x002fe80000000000 */
[----:B------:R-:W-:Y:S01]  /*21570*/  PRMT R165, R184, 0x7610, R165 ;  /* 0x00007610b8a57816 */ /* 0x000fe200000000a5 */
[----:B------:R-:W-:Y:S01]  /*21580*/  @!P0 HFMA2.BF16_V2 R186, -RZ.H0_H0, RZ.H0_H0, -R0.H0_H0 ;  /* 0x200000ffffba8231 */ /* 0x000fe20000340900 */
[----:B------:R-:W-:Y:S02]  /*21590*/  PRMT R158, R0, 0x5410, R104 ;  /* 0x00005410009e7816 */ /* 0x000fe40000000068 */
[----:B------:R-:W-:Y:S02]  /*215a0*/  @!P3 PRMT R104, R165, 0x5410, RZ ;  /* 0x00005410a568b816 */ /* 0x000fe400000000ff */
[----:B------:R-:W-:Y:S01]  /*215b0*/  @!P0 STL.S16 [R1+0x6c], R186 ;  /* 0x00006cba01008387 */ /* 0x000fe20000100600 */
[----:B------:R-:W-:Y:S02]  /*215c0*/  PRMT R185, R186, 0x7610, R185 ;  /* 0x00007610bab97816 */ /* 0x000fe400000000b9 */
[----:B--2---:R-:W-:Y:S01]  /*215d0*/  LOP3.LUT R3, R168, 0xffff, RZ, 0xc0, !PT ;  /* 0x0000ffffa8037812 */ /* 0x004fe200078ec0ff */
[----:B------:R1:W2:Y:S01]  /*215e0*/  LDL.S16 R107, [R1+0x5c] ;  /* 0x00005c00016b7983 */ /* 0x0002a20000100600 */
[----:B------:R-:W-:Y:S02]  /*215f0*/  @!P0 PRMT R0, R185, 0x5410, RZ ;  /* 0x00005410b9008816 */ /* 0x000fe400000000ff */
[C---:B------:R-:W-:Y:S01]  /*21600*/  ISETP.GE.U32.AND P0, PT, R194.reuse, R105, PT ;  /* 0x00000069c200720c */ /* 0x040fe20003f06070 */
[----:B------:R3:W-:Y:S01]  /*21610*/  @!P3 STL.S16 [R1+0x68], R184 ;  /* 0x000068b80100b387 */ /* 0x0007e20000100600 */
[----:B------:R-:W-:Y:S02]  /*21620*/  SHF.R.U32.HI R3, RZ, 0x8, R3 ;  /* 0x00000008ff037819 */ /* 0x000fe40000011603 */
[----:B------:R-:W-:Y:S01]  /*21630*/  SHF.R.U32.HI R105, RZ, 0x18, R168 ;  /* 0x00000018ff697819 */ /* 0x000fe200000116a8 */
[----:B------:R1:W-:Y:S01]  /*21640*/  ST.E.U16 [R112.64+0x60], R0 ;  /* 0x0000600070007985 */ /* 0x0003e2000c101504 */
[----:B------:R-:W-:Y:S02]  /*21650*/  LOP3.LUT R3, R3, 0xffff, RZ, 0xc0, !PT ;  /* 0x0000ffff03037812 */ /* 0x000fe400078ec0ff */
[----:B------:R-:W-:Y:S01]  /*21660*/  ISETP.GE.U32.AND P3, PT, R194, R105, PT ;  /* 0x00000069c200720c */ /* 0x000fe20003f66070 */
[----:B------:R1:W-:Y:S04]  /*21670*/  ST.E.U16 [R112.64+0x62], R104 ;  /* 0x0000626870007985 */ /* 0x0003e8000c101504 */
[----:B---3--:R2:W2:Y:S01]  /*21680*/  LDL.S16 R184, [R1+0x58] ;  /* 0x0000580001b87983 */ /* 0x0084a20000100600 */
[----:B-1----:R-:W-:Y:S04]  /*21690*/  PRMT R0, R166, 0x7632, R0 ;  /* 0x00007632a6007816 */ /* 0x002fe80000000000 */
[----:B------:R-:W-:Y:S02]  /*216a0*/  PRMT R166, R2, 0x5410, R0 ;  /* 0x0000541002a67816 */ /* 0x000fe40000000000 */
[----:B------:R-:W-:Y:S01]  /*216b0*/  LOP3.LUT R104, R162, 0xff, RZ, 0xc0, !PT ;  /* 0x000000ffa2687812 */ /* 0x000fe200078ec0ff */
[----:B----4-:R-:W-:Y:S02]  /*216c0*/  @!P1 HFMA2.BF16_V2 R167, -RZ.H0_H0, RZ.H0_H0, -R2.H0_H0 ;  /* 0x200000ffffa79231 */ /* 0x010fe40000340902 */
[----:B------:R-:W-:Y:S03]  /*216d0*/  @!P5 HFMA2.BF16_V2 R153, -RZ.H0_H0, RZ.H0_H0, -R0.H0_H0 ;  /* 0x200000ffff99d231 */ /* 0x000fe60000340900 */
[----:B------:R1:W-:Y:S01]  /*216e0*/  @!P1 STL.S16 [R1+0x64], R167 ;  /* 0x000064a701009387 */ /* 0x0003e20000100600 */
[----:B------:R-:W-:Y:S03]  /*216f0*/  PRMT R130, R167, 0x7610, R130 ;  /* 0x00007610a7827816 */ /* 0x000fe60000000082 */
[----:B------:R4:W-:Y:S01]  /*21700*/  @!P5 STL.S16 [R1+0x60], R153 ;  /* 0x000060990100d387 */ /* 0x0009e20000100600 */
[----:B------:R-:W-:Y:S02]  /*21710*/  @!P1 PRMT R2, R130, 0x5410, RZ ;  /* 0x0000541082029816 */ /* 0x000fe400000000ff */
[----:B------:R-:W-:Y:S01]  /*21720*/  ISETP.GE.U32.AND P1, PT, R194, R3, PT ;  /* 0x00000003c200720c */ /* 0x000fe20003f26070 */
[----:B------:R2:W3:Y:S01]  /*21730*/  LDL.S16 R201, [R1+0x54] ;  /* 0x0000540001c97983 */ /* 0x0004e20000100600 */
[----:B------:R-:W-:Y:S02]  /*21740*/  PRMT R3, R187, 0x7610, R3 ;  /* 0x00007610bb037816 */ /* 0x000fe40000000003 */
[----:B------:R-:W-:Y:S01]  /*21750*/  PRMT R105, R153, 0x7610, R105 ;  /* 0x0000761099697816 */ /* 0x000fe20000000069 */
[----:B------:R2:W3:Y:S01]  /*21760*/  LDL.S16 R200, [R1+0x50] ;  /* 0x0000500001c87983 */ /* 0x0004e20000100600 */
[----:B------:R-:W-:Y:S02]  /*21770*/  LOP3.LUT R130, R122, 0xffff, RZ, 0xc0, !PT ;  /* 0x0000ffff7a827812 */ /* 0x000fe400078ec0ff */
[----:B------:R-:W-:Y:S01]  /*21780*/  @!P5 PRMT R0, R105, 0x5410, RZ ;  /* 0x000054106900d816 */ /* 0x000fe200000000ff */
[----:B------:R2:W3:Y:S01]  /*21790*/  LDL.S16 R199, [R1+0x4c] ;  /* 0x00004c0001c77983 */ /* 0x0004e20000100600 */
[----:B------:R-:W-:Y:S02]  /*217a0*/  ISETP.GE.U32.AND P5, PT, R194, R104, PT ;  /* 0x00000068c200720c */ /* 0x000fe40003fa6070 */
[----:B------:R-:W-:Y:S01]  /*217b0*/  PRMT R104, R187, 0x7632, R104 ;  /* 0x00007632bb687816 */ /* 0x000fe20000000068 */
[----:B------:R2:W3:Y:S01]  /*217c0*/  LDL.S16 R186, [R1+0x48] ;  /* 0x0000480001ba7983 */ /* 0x0004e20000100600 */
[----:B------:R-:W-:Y:S02]  /*217d0*/  LOP3.LUT R105, R162, 0xffff, RZ, 0xc0, !PT ;  /* 0x0000ffffa2697812 */ /* 0x000fe400078ec0ff */
[----:B------:R-:W-:Y:S01]  /*217e0*/  PRMT R165, R3, 0x5410, R104 ;  /* 0x0000541003a57816 */ /* 0x000fe20000000068 */
[----:B------:R2:W-:Y:S01]  /*217f0*/  ST.E.U16 [R120.64+0x5e], R2 ;  /* 0x00005e0278007985 */ /* 0x0005e2000c101504 */
[----:B------:R-:W-:Y:S02]  /*21800*/  SHF.R.U32.HI R105, RZ, 0x8, R105 ;  /* 0x00000008ff697819 */ /* 0x000fe40000011669 */
[----:B-1----:R-:W-:Y:S01]  /*21810*/  LOP3.LUT R167, R122, 0xff, RZ, 0xc0, !PT ;  /* 0x000000ff7aa77812 */ /* 0x002fe200078ec0ff */
[----:B------:R1:W-:Y:S01]  /*21820*/  ST.E.U16 [R120.64+0x60], R0 ;  /* 0x0000600078007985 */ /* 0x0003e2000c101504 */
[----:B------:R-:W-:Y:S02]  /*21830*/  LOP3.LUT R105, R105, 0xffff, RZ, 0xc0, !PT ;  /* 0x0000ffff69697812 */ /* 0x000fe400078ec0ff */
[--C-:B----4-:R-:W-:Y:S02]  /*21840*/  SHF.R.U32.HI R153, RZ, 0x10, R122.reuse ;  /* 0x00000010ff997819 */ /* 0x110fe4000001167a */
[----:B------:R-:W-:Y:S02]  /*21850*/  SHF.R.U32.HI R122, RZ, 0x18, R122 ;  /* 0x00000018ff7a7819 */ /* 0x000fe4000001167a */
[----:B--2---:R-:W-:Y:S02]  /*21860*/  SHF.R.U32.HI R2, RZ, 0x10, R162 ;  /* 0x00000010ff027819 */ /* 0x004fe400000116a2 */
[----:B-1----:R-:W-:Y:S01]  /*21870*/  PRMT R0, R172, 0x7610, R0 ;  /* 0x00007610ac007816 */ /* 0x002fe20000000000 */
[----:B------:R-:W-:Y:S05]  /*21880*/  @!P0 HFMA2.BF16_V2 R107, -RZ.H0_H0, RZ.H0_H0, -R3.H0_H0 ;  /* 0x200000ffff6b8231 */ /* 0x000fea0000340903 */
[----:B------:R-:W-:Y:S01]  /*21890*/  PRMT R131, R107, 0x7610, R131 ;  /* 0x000076106b837816 */ /* 0x000fe20000000083 */
[----:B------:R1:W-:Y:S03]  /*218a0*/  @!P0 STL.S16 [R1+0x5c], R107 ;  /* 0x00005c6b01008387 */ /* 0x0003e60000100600 */
[----:B------:R-:W-:Y:S02]  /*218b0*/  @!P0 PRMT R3, R131, 0x5410, RZ ;  /* 0x0000541083038816 */ /* 0x000fe400000000ff */
[----:B------:R2:W4:Y:S01]  /*218c0*/  LDL.S16 R131, [R1+0x44] ;  /* 0x0000440001837983 */ /* 0x0005220000100600 */
[----:B------:R-:W-:Y:S02]  /*218d0*/  ISETP.GE.U32.AND P0, PT, R194, R105, PT ;  /* 0x00000069c200720c */ /* 0x000fe40003f06070 */
[----:B------:R-:W-:Y:S01]  /*218e0*/  PRMT R105, R172, 0x7632, R105 ;  /* 0x00007632ac697816 */ /* 0x000fe20000000069 */
[----:B------:R2:W-:Y:S01]  /*218f0*/  ST.E.U16 [R114.64+0x60], R3 ;  /* 0x0000600372007985 */ /* 0x0005e2000c101504 */
[----:B------:R-:W-:Y:S01]  /*21900*/  @!P6 HFMA2.BF16_V2 R184, -RZ.H0_H0, RZ.H0_H0, -R104.H0_H0 ;  /* 0x200000ffffb8e231 */ /* 0x000fe20000340968 */
[----:B-1----:R-:W-:Y:S04]  /*21910*/  LOP3.LUT R107, R129, R213, R156, 0x96, !PT ;  /* 0x000000d5816b7212 */ /* 0x002fe800078e969c */
[----:B------:R1:W-:Y:S01]  /*21920*/  @!P6 STL.S16 [R1+0x58], R184 ;  /* 0x000058b80100e387 */ /* 0x0003e20000100600 */
[----:B------:R-:W-:Y:S03]  /*21930*/  PRMT R157, R184, 0x7610, R157 ;  /* 0x00007610b89d7816 */ /* 0x000fe6000000009d */
[----:B------:R3:W4:Y:S01]  /*21940*/  LDL.S16 R185, [R1+0x40] ;  /* 0x0000400001b97983 */ /* 0x0007220000100600 */
[----:B------:R-:W-:Y:S02]  /*21950*/  @!P6 PRMT R104, R157, 0x5410, RZ ;  /* 0x000054109d68e816 */ /* 0x000fe400000000ff */
[----:B------:R-:W-:Y:S02]  /*21960*/  PRMT R157, R0, 0x5410, R105 ;  /* 0x00005410009d7816 */ /* 0x000fe40000000069 */
[----:B--2---:R-:W-:Y:S01]  /*21970*/  LOP3.LUT R3, R2, 0xff, RZ, 0xc0, !PT ;  /* 0x000000ff02037812 */ /* 0x004fe200078ec0ff */
[----:B------:R2:W-:Y:S01]  /*21980*/  ST.E.U16 [R114.64+0x62], R104 ;  /* 0x0000626872007985 */ /* 0x0005e2000c101504 */
[----:B------:R-:W-:Y:S02]  /*21990*/  PRMT R2, R164, 0x7610, R2 ;  /* 0x00007610a4027816 */ /* 0x000fe40000000002 */
[----:B------:R-:W-:Y:S01]  /*219a0*/  ISETP.GE.U32.AND P6, PT, R194, R3, PT ;  /* 0x00000003c200720c */ /* 0x000fe20003fc6070 */
[----:B------:R2:W4:Y:S01]  /*219b0*/  LDL.S16 R164, [R1+0x38] ;  /* 0x0000380001a47983 */ /* 0x0005220000100600 */
[----:B------:R-:W-:Y:S03]  /*219c0*/  SHF.R.U32.HI R3, RZ, 0x18, R162 ;  /* 0x00000018ff037819 */ /* 0x000fe600000116a2 */
[----:B-1----:R1:W4:Y:S01]  /*219d0*/  LDL.S16 R184, [R1+0x3c] ;  /* 0x00003c0001b87983 */ /* 0x0023220000100600 */
[----:B--2---:R-:W-:Y:S01]  /*219e0*/  PRMT R104, R171, 0x7610, R104 ;  /* 0x00007610ab687816 */ /* 0x004fe20000000068 */
[----:B---3--:R-:W-:Y:S02]  /*219f0*/  @!P2 HFMA2.BF16_V2 R201, -RZ.H0_H0, RZ.H0_H0, -R0.H0_H0 ;  /* 0x200000ffffc9a231 */ /* 0x008fe40000340900 */
[----:B------:R-:W-:Y:S03]  /*21a00*/  @!P1 HFMA2.BF16_V2 R200, -RZ.H0_H0, RZ.H0_H0, -R105.H0_H0 ;  /* 0x200000ffffc89231 */ /* 0x000fe60000340969 */
[----:B------:R-:W-:Y:S01]  /*21a10*/  PRMT R156, R201, 0x7610, R156 ;  /* 0x00007610c99c7816 */ /* 0x000fe2000000009c */
[----:B------:R-:W-:Y:S01]  /*21a20*/  @!P2 STL.S16 [R1+0x54], R201 ;  /* 0x000054c90100a387 */ /* 0x000fe20000100600 */
[----:B------:R-:W-:Y:S01]  /*21a30*/  @!P4 HFMA2.BF16_V2 R199, -RZ.H0_H0, RZ.H0_H0, -R2.H0_H0 ;  /* 0x200000ffffc7c231 */ /* 0x000fe20000340902 */
[----:B------:R-:W-:Y:S02]  /*21a40*/  PRMT R139, R200, 0x7610, R139 ;  /* 0x00007610c88b7816 */ /* 0x000fe4000000008b */
[----:B------:R-:W-:Y:S01]  /*21a50*/  @!P1 STL.S16 [R1+0x50], R200 ;  /* 0x000050c801009387 */ /* 0x000fe20000100600 */
[----:B------:R-:W-:Y:S01]  /*21a60*/  @!P2 PRMT R0, R156, 0x5410, RZ ;  /* 0x000054109c00a816 */ /* 0x000fe200000000ff */
[----:B------:R-:W-:Y:S01]  /*21a70*/  @!P3 HFMA2.BF16_V2 R186, -RZ.H0_H0, RZ.H0_H0, -R106.H0_H0 ;  /* 0x200000ffffbab231 */ /* 0x000fe2000034096a */
[----:B------:R-:W-:Y:S01]  /*21a80*/  @!P1 PRMT R105, R139, 0x5410, RZ ;  /* 0x000054108b699816 */ /* 0x000fe200000000ff */
[----:B------:R-:W-:Y:S01]  /*21a90*/  @!P4 STL.S16 [R1+0x4c], R199 ;  /* 0x00004cc70100c387 */ /* 0x000fe20000100600 */
[----:B------:R-:W-:Y:S02]  /*21aa0*/  PRMT R138, R199, 0x7610, R138 ;  /* 0x00007610c78a7816 */ /* 0x000fe4000000008a */
[----:B------:R-:W-:Y:S01]  /*21ab0*/  PRMT R156, R2, 0x5410, R106 ;  /* 0x00005410029c7816 */ /* 0x000fe2000000006a */
[----:B------:R2:W-:Y:S01]  /*21ac0*/  ST.E.U16 [R196.64+0x70], R0 ;  /* 0x00007000c4007985 */ /* 0x0005e2000c101504 */
[----:B------:R-:W-:Y:S02]  /*21ad0*/  @!P4 PRMT R2, R138, 0x5410, RZ ;  /* 0x000054108a02c816 */ /* 0x000fe400000000ff */
[----:B------:R-:W-:Y:S01]  /*21ae0*/  ISETP.GE.U32.AND P2, PT, R194, R3, PT ;  /* 0x00000003c200720c */ /* 0x000fe20003f46070 */
[----:B------:R-:W-:Y:S01]  /*21af0*/  ST.E.U16 [R196.64+0x72], R105 ;  /* 0x00007269c4007985 */ /* 0x000fe2000c101504 */
[----:B------:R-:W-:Y:S02]  /*21b00*/  PRMT R3, R171, 0x7632, R3 ;  /* 0x00007632ab037816 */ /* 0x000fe40000000003 */
[----:B------:R-:W-:Y:S01]  /*21b10*/  PRMT R123, R186, 0x7610, R123 ;  /* 0x00007610ba7b7816 */ /* 0x000fe2000000007b */
[----:B------:R3:W-:Y:S01]  /*21b20*/  ST.E.U16 [R112.64+0x70], R2 ;  /* 0x0000700270007985 */ /* 0x0007e2000c101504 */
[----:B------:R-:W-:Y:S02]  /*21b30*/  SHF.R.U32.HI R138, RZ, 0x18, R128 ;  /* 0x00000018ff8a7819 */ /* 0x000fe40000011680 */
[----:B------:R-:W-:Y:S01]  /*21b40*/  @!P3 PRMT R106, R123, 0x5410, RZ ;  /* 0x000054107b6ab816 */ /* 0x000fe200000000ff */
[----:B------:R-:W-:Y:S01]  /*21b50*/  @!P3 STL.S16 [R1+0x48], R186 ;  /* 0x000048ba0100b387 */ /* 0x000fe20000100600 */
[C---:B------:R-:W-:Y:S02]  /*21b60*/  LOP3.LUT R123, R128.reuse, 0xffff, RZ, 0xc0, !PT ;  /* 0x0000ffff807b7812 */ /* 0x040fe400078ec0ff */
[----:B------:R-:W-:Y:S01]  /*21b70*/  LOP3.LUT R139, R128, 0xff, RZ, 0xc0, !PT ;  /* 0x000000ff808b7812 */ /* 0x000fe200078ec0ff */
[----:B------:R-:W-:Y:S01]  /*21b80*/  ST.E.U16 [R112.64+0x72], R106 ;  /* 0x0000726a70007985 */ /* 0x000fe2000c101504 */
[----:B------:R-:W-:Y:S02]  /*21b90*/  SHF.R.U32.HI R171, RZ, 0x10, R132 ;  /* 0x00000010ffab7819 */ /* 0x000fe40000011684 */
[C---:B--2---:R-:W-:Y:S02]  /*21ba0*/  PRMT R0, R173.reuse, 0x7632, R0 ;  /* 0x00007632ad007816 */ /* 0x044fe40000000000 */
[----:B---3--:R-:W-:Y:S02]  /*21bb0*/  PRMT R2, R173, 0x7610, R2 ;  /* 0x00007610ad027816 */ /* 0x008fe40000000002 */
[----:B------:R-:W-:Y:S01]  /*21bc0*/  PRMT R173, R194, 0x7054, R194 ;  /* 0x00007054c2ad7816 */ /* 0x000fe200000000c2 */
[----:B----4-:R-:W-:Y:S05]  /*21bd0*/  @!P5 HFMA2.BF16_V2 R131, -RZ.H0_H0, RZ.H0_H0, -R104.H0_H0 ;  /* 0x200000ffff83d231 */ /* 0x010fea0000340968 */
[----:B------:R2:W-:Y:S01]  /*21be0*/  @!P5 STL.S16 [R1+0x44], R131 ;  /* 0x000044830100d387 */ /* 0x0005e20000100600 */
[----:B------:R-:W-:Y:S01]  /*21bf0*/  PRMT R172, R131, 0x7610, R172 ;  /* 0x0000761083ac7816 */ /* 0x000fe200000000ac */
[----:B------:R-:W-:Y:S01]  /*21c00*/  @!P0 HFMA2.BF16_V2 R185, -RZ.H0_H0, RZ.H0_H0, -R3.H0_H0 ;  /* 0x200000ffffb98231 */ /* 0x000fe20000340903 */
[----:B--2---:R-:W-:Y:S04]  /*21c10*/  SHF.R.U32.HI R131, RZ, 0x10, R128 ;  /* 0x00000010ff837819 */ /* 0x004fe80000011680 */
[----:B------:R-:W-:Y:S01]  /*21c20*/  @!P0 STL.S16 [R1+0x40], R185 ;  /* 0x000040b901008387 */ /* 0x000fe20000100600 */
[----:B------:R-:W-:Y:S01]  /*21c30*/  PRMT R112, R185, 0x7610, R112 ;  /* 0x00007610b9707816 */ /* 0x000fe20000000070 */
[----:B------:R-:W-:Y:S05]  /*21c40*/  @!P2 HFMA2.BF16_V2 R164, -RZ.H0_H0, RZ.H0_H0, -R0.H0_H0 ;  /* 0x200000ffffa4a231 */ /* 0x000fea0000340900 */
[----:B------:R-:W-:Y:S01]  /*21c50*/  PRMT R105, R164, 0x7610, R105 ;  /* 0x00007610a4697816 */ /* 0x000fe20000000069 */
[----:B------:R-:W-:Y:S05]  /*21c60*/  @!P6 HFMA2.BF16_V2 R184, -RZ.H0_H0, RZ.H0_H0, -R2.H0_H0 ;  /* 0x200000ffffb8e231 */ /* 0x000fea0000340902 */
[----:B------:R-:W-:Y:S01]  /*21c70*/  @!P6 STL.S16 [R1+0x3c], R184 ;  /* 0x00003cb80100e387 */ /* 0x000fe20000100600 */
[----:B------:R-:W-:Y:S03]  /*21c80*/  PRMT R106, R184, 0x7610, R106 ;  /* 0x00007610b86a7816 */ /* 0x000fe6000000006a */
[----:B------:R2:W-:Y:S02]  /*21c90*/  @!P2 STL.S16 [R1+0x38], R164 ;  /* 0x000038a40100a387 */ /* 0x0005e40000100600 */
[----:B--2---:R-:W-:Y:S02]  /*21ca0*/  PRMT R164, R104, 0x5410, R3 ;  /* 0x0000541068a47816 */ /* 0x004fe40000000003 */
[----:B------:R-:W-:Y:S02]  /*21cb0*/  @!P0 PRMT R3, R112, 0x5410, RZ ;  /* 0x0000541070038816 */ /* 0x000fe400000000ff */
[----:B------:R-:W-:Y:S02]  /*21cc0*/  @!P5 PRMT R104, R172, 0x5410, RZ ;  /* 0x00005410ac68d816 */ /* 0x000fe400000000ff */
[----:B------:R-:W-:Y:S01]  /*21cd0*/  SHF.R.U32.HI R172, RZ, 0x18, R132 ;  /* 0x00000018ffac7819 */ /* 0x000fe20000011684 */
[----:B------:R2:W-:Y:S01]  /*21ce0*/  ST.E.U16 [R120.64+0x70], R3 ;  /* 0x0000700378007985 */ /* 0x0005e2000c101504 */
[----:B------:R-:W-:Y:S03]  /*21cf0*/  IADD3 R196, P0, R196, -0x80, RZ ;  /* 0xffffff80c4c47810 */ /* 0x000fe60007f1e0ff */
[----:B------:R3:W-:Y:S01]  /*21d00*/  ST.E.U16 [R120.64+0x6e], R104 ;  /* 0x00006e6878007985 */ /* 0x0007e2000c101504 */
[----:B------:R-:W-:Y:S02]  /*21d10*/  IADD3.X R197, R197, -0x1, RZ, P0, !PT ;  /* 0xffffffffc5c57810 */ /* 0x000fe400007fe4ff */
[----:B--2---:R-:W-:Y:S02]  /*21d20*/  PRMT R3, R2, 0x5410, R0 ;  /* 0x0000541002037816 */ /* 0x004fe40000000000 */
[----:B------:R-:W-:Y:S02]  /*21d30*/  @!P2 PRMT R0, R105, 0x5410, RZ ;  /* 0x000054106900a816 */ /* 0x000fe400000000ff */
[----:B------:R-:W-:Y:S02]  /*21d40*/  @!P6 PRMT R2, R106, 0x5410, RZ ;  /* 0x000054106a02e816 */ /* 0x000fe400000000ff */
[--C-:B---3--:R-:W-:Y:S01]  /*21d50*/  SHF.R.U32.HI R104, RZ, 0x10, R127.reuse ;  /* 0x00000010ff687819 */ /* 0x108fe2000001167f */
[----:B------:R2:W-:Y:S01]  /*21d60*/  ST.E.U16 [R114.64+0x72], R0 ;  /* 0x0000720072007985 */ /* 0x0005e2000c101504 */
[----:B------:R-:W-:Y:S02]  /*21d70*/  LOP3.LUT R106, R127, 0xff, RZ, 0xc0, !PT ;  /* 0x000000ff7f6a7812 */ /* 0x000fe400078ec0ff */
[----:B------:R-:W-:Y:S01]  /*21d80*/  LOP3.LUT R105, R153, 0xff, RZ, 0xc0, !PT ;  /* 0x000000ff99697812 */ /* 0x000fe200078ec0ff */
[----:B------:R3:W-:Y:S03]  /*21d90*/  ST.E.U16 [R114.64+0x70], R2 ;  /* 0x0000700272007985 */ /* 0x0007e6000c101504 */
[----:B------:R-:W-:Y:S01]  /*21da0*/  PRMT R122, R105, 0x5410, R122 ;  /* 0x00005410697a7816 */ /* 0x000fe2000000007a */
[----:B------:R-:W4:Y:S01]  /*21db0*/  LDSM.16.MT88.4 R112, [R188+0x9000] ;  /* 0x00900000bc70783b */ /* 0x000f220000004200 */
[----:B------:R-:W-:Y:S07]  /*21dc0*/  LOP3.LUT R105, R107, 0xff, RZ, 0xc0, !PT ;  /* 0x000000ff6b697812 */ /* 0x000fee00078ec0ff */
[----:B------:R-:W-:Y:S01]  /*21dd0*/  LDSM.16.MT88.4 R184, [R190+0xbc00] ;  /* 0x00bc0000beb8783b */ /* 0x000fe20000004200 */
[----:B--2---:R-:W-:Y:S02]  /*21de0*/  LOP3.LUT R0, R127, 0xffff, RZ, 0xc0, !PT ;  /* 0x0000ffff7f007812 */ /* 0x004fe400078ec0ff */
[----:B------:R-:W-:Y:S02]  /*21df0*/  SHF.R.U32.HI R127, RZ, 0x18, R127 ;  /* 0x00000018ff7f7819 */ /* 0x000fe4000001167f */
[----:B---3--:R-:W-:Y:S02]  /*21e00*/  SHF.R.U32.HI R2, RZ, 0x8, R130 ;  /* 0x00000008ff027819 */ /* 0x008fe40000011682 */
[----:B------:R-:W-:Y:S02]  /*21e10*/  SHF.R.U32.HI R0, RZ, 0x8, R0 ;  /* 0x00000008ff007819 */ /* 0x000fe40000011600 */
[----:B------:R-:W-:Y:S02]  /*21e20*/  PRMT R129, R167, 0x5410, R2 ;  /* 0x00005410a7817816 */ /* 0x000fe40000000002 */
[----:B------:R-:W-:Y:S02]  /*21e30*/  PRMT R120, R106, 0x5410, R0 ;  /* 0x000054106a787816 */ /* 0x000fe40000000000 */
[----:B------:R-:W-:Y:S02]  /*21e40*/  LOP3.LUT R2, R104, 0xff, RZ, 0xc0, !PT ;  /* 0x000000ff68027812 */ /* 0x000fe400078ec0ff */
[----:B------:R-:W-:Y:S02]  /*21e50*/  LOP3.LUT R0, R107, 0xffff, RZ, 0xc0, !PT ;  /* 0x0000ffff6b007812 */ /* 0x000fe400078ec0ff */
[----:B------:R-:W-:Y:S02]  /*21e60*/  PRMT R127, R2, 0x5410, R127 ;  /* 0x00005410027f7816 */ /* 0x000fe4000000007f */
[----:B------:R-:W-:Y:S02]  /*21e70*/  LOP3.LUT R104, R131, 0xff, RZ, 0xc0, !PT ;  /* 0x000000ff83687812 */ /* 0x000fe400078ec0ff */
[----:B------:R-:W-:Y:S02]  /*21e80*/  SHF.R.U32.HI R2, RZ, 0x8, R0 ;  /* 0x00000008ff027819 */ /* 0x000fe40000011600 */
[----:B------:R-:W-:Y:S02]  /*21e90*/  SHF.R.U32.HI R0, RZ, 0x10, R107 ;  /* 0x00000010ff007819 */ /* 0x000fe4000001166b */
[----:B------:R-:W-:Y:S02]  /*21ea0*/  SHF.R.U32.HI R106, RZ, 0x8, R123 ;  /* 0x00000008ff6a7819 */ /* 0x000fe4000001167b */
[----:B------:R-:W-:Y:S01]  /*21eb0*/  PRMT R123, R104, 0x5410, R138 ;  /* 0x00005410687b7816 */ /* 0x000fe2000000008a */
[--C-:B------:R-:W-:Y:S01]  /*21ec0*/  HSET2.LE.AND R104, R120, R173.reuse, PT ;  /* 0x000000ad78687233 */ /* 0x100fe20003803000 */
[----:B------:R-:W-:Y:S01]  /*21ed0*/  PRMT R121, R105, 0x5410, R2 ;  /* 0x0000541069797816 */ /* 0x000fe20000000002 */
[--C-:B------:R-:W-:Y:S01]  /*21ee0*/  HSET2.LE.AND R105, R127, R173.reuse, PT ;  /* 0x000000ad7f697233 */ /* 0x100fe20003803000 */
[----:B------:R-:W-:Y:S01]  /*21ef0*/  SHF.R.U32.HI R2, RZ, 0x18, R107 ;  /* 0x00000018ff027819 */ /* 0x000fe2000001166b */
[--C-:B------:R-:W-:Y:S01]  /*21f00*/  HSET2.LE.AND R107, R122, R173.reuse, PT ;  /* 0x000000ad7a6b7233 */ /* 0x100fe20003803000 */
[----:B------:R-:W-:Y:S02]  /*21f10*/  LOP3.LUT R0, R0, 0xff, RZ, 0xc0, !PT ;  /* 0x000000ff00007812 */ /* 0x000fe400078ec0ff */
[----:B------:R-:W-:Y:S01]  /*21f20*/  PRMT R128, R139, 0x5410, R106 ;  /* 0x000054108b807816 */ /* 0x000fe2000000006a */
[--C-:B------:R-:W-:Y:S01]  /*21f30*/  HSET2.LE.AND R106, R129, R173.reuse, PT ;  /* 0x000000ad816a7233 */ /* 0x100fe20003803000 */
[----:B------:R-:W-:Y:S01]  /*21f40*/  LOP3.LUT R104, R119, R104, RZ, 0xc0, !PT ;  /* 0x0000006877687212 */ /* 0x000fe200078ec0ff */
[--C-:B------:R-:W-:Y:S01]  /*21f50*/  HSET2.LE.AND R119, R123, R173.reuse, PT ;  /* 0x000000ad7b777233 */ /* 0x100fe20003803000 */
[----:B------:R-:W-:Y:S01]  /*21f60*/  LOP3.LUT R107, R116, R107, RZ, 0xc0, !PT ;  /* 0x0000006b746b7212 */ /* 0x000fe200078ec0ff */
[--C-:B------:R-:W-:Y:S01]  /*21f70*/  HSET2.LE.AND R116, R121, R173.reuse, PT ;  /* 0x000000ad79747233 */ /* 0x100fe20003803000 */
[----:B------:R-:W-:Y:S01]  /*21f80*/  PRMT R0, R0, 0x5410, R2 ;  /* 0x0000541000007816 */ /* 0x000fe20000000002 */
[----:B------:R-:W2:Y:S01]  /*21f90*/  LDSM.16.MT88.4 R120, [R190+0x9000] ;  /* 0x00900000be78783b */ /* 0x000ea20000004200 */
[----:B------:R-:W-:Y:S01]  /*21fa0*/  LOP3.LUT R105, R118, R105, RZ, 0xc0, !PT ;  /* 0x0000006976697212 */ /* 0x000fe200078ec0ff */
[--C-:B------:R-:W-:Y:S01]  /*21fb0*/  HSET2.LE.AND R118, R128, R173.reuse, PT ;  /* 0x000000ad80767233 */ /* 0x100fe20003803000 */
[----:B------:R-:W-:Y:S01]  /*21fc0*/  LOP3.LUT R106, R117, R106, RZ, 0xc0, !PT ;  /* 0x0000006a756a7212 */ /* 0x000fe200078ec0ff */
[--C-:B------:R-:W-:Y:S01]  /*21fd0*/  HSET2.LE.AND R117, R0, R173.reuse, PT ;  /* 0x000000ad00757233 */ /* 0x100fe20003803000 */
[----:B------:R-:W-:Y:S02]  /*21fe0*/  LOP3.LUT R116, R126, R116, RZ, 0xc0, !PT ;  /* 0x000000747e747212 */ /* 0x000fe400078ec0ff */
[----:B------:R-:W-:Y:S01]  /*21ff0*/  LOP3.LUT R118, R111, R118, RZ, 0xc0, !PT ;  /* 0x000000766f767212 */ /* 0x000fe200078ec0ff */
[----:B------:R-:W-:Y:S01]  /*22000*/  LDSM.16.MT88.4 R128, [R190+0xa000] ;  /* 0x00a00000be80783b */ /* 0x000fe20000004200 */
[----:B------:R-:W-:Y:S01]  /*22010*/  LOP3.LUT R117, R125, R117, RZ, 0xc0, !PT ;  /* 0x000000757d757212 */ /* 0x000fe200078ec0ff */
[-C--:B----4-:R-:W-:Y:S01]  /*22020*/  HMMA.16816.F32.BF16 R4, R104, R112.reuse, R4 ;  /* 0x000000706804723c */ /* 0x090fe20000041804 */
[----:B------:R-:W-:Y:S02]  /*22030*/  LOP3.LUT R119, R124, R119, RZ, 0xc0, !PT ;  /* 0x000000777c777212 */ /* 0x000fe400078ec0ff */
[C---:B------:R-:W-:Y:S02]  /*22040*/  LOP3.LUT R111, R134.reuse, 0xffff, RZ, 0xc0, !PT ;  /* 0x0000ffff866f7812 */ /* 0x040fe400078ec0ff */
[-C--:B------:R-:W-:Y:S01]  /*22050*/  LOP3.LUT R0, R135, R252.reuse, R180, 0x96, !PT ;  /* 0x000000fc87007212 */ /* 0x080fe200078e96b4 */
[----:B------:R-:W3:Y:S01]  /*22060*/  LDSM.16.MT88.4 R124, [R188+0xa000] ;  /* 0x00a00000bc7c783b */ /* 0x000ee20000004200 */
[----:B------:R-:W-:Y:S01]  /*22070*/  LOP3.LUT R2, R133, R252, R170, 0x96, !PT ;  /* 0x000000fc85027212 */ /* 0x000fe200078e96aa */
[C---:B------:R-:W-:Y:S01]  /*22080*/  HMMA.16816.F32.BF16 R8, R116.reuse, R112, R8 ;  /* 0x000000707408723c */ /* 0x040fe20000041808 */
[----:B------:R-:W-:Y:S07]  /*22090*/  SHF.R.U32.HI R111, RZ, 0x8, R111 ;  /* 0x00000008ff6f7819 */ /* 0x000fee000001166f */
        /* <DEDUP_REMOVED lines=10> */
[----:B------:R-:W-:Y:S01]  /*22140*/  LOP3.LUT R124, R134, 0xff, RZ, 0xc0, !PT ;  /* 0x000000ff867c7812 */ /* 0x000fe200078ec0ff */
[-C--:B------:R-:W-:Y:S04]  /*22150*/  HMMA.16816.F32.BF16 R44, R116, R126.reuse, R44 ;  /* 0x0000007e742c723c */ /* 0x080fe8000004182c */
[----:B------:R-:W-:Y:S02]  /*22160*/  PRMT R167, R124, 0x5410, R111 ;  /* 0x000054107ca77816 */ /* 0x000fe4000000006f */
[C---:B------:R-:W-:Y:S02]  /*22170*/  LOP3.LUT R111, R0.reuse, 0xffff, RZ, 0xc0, !PT ;  /* 0x0000ffff006f7812 */ /* 0x040fe400078ec0ff */
[C---:B------:R-:W-:Y:S01]  /*22180*/  HMMA.16816.F32.BF16 R48, R104.reuse, R126, R48 ;  /* 0x0000007e6830723c */ /* 0x040fe20000041830 */
[----:B------:R-:W3:Y:S03]  /*22190*/  LDSM.16.MT88.4 R124, [R188+0x9400] ;  /* 0x00940000bc7c783b */ /* 0x000ee60000004200 */
[----:B------:R-:W-:Y:S04]  /*221a0*/  SHF.R.U32.HI R111, RZ, 0x8, R111 ;  /* 0x00000008ff6f7819 */ /* 0x000fe8000001166f */
[-C--:B------:R-:W-:Y:S08]  /*221b0*/  HMMA.16816.F32.BF16 R52, R104, R128.reuse, R52 ;  /* 0x000000806834723c */ /* 0x080ff00000041834 */
[C---:B------:R-:W-:Y:S07]  /*221c0*/  HMMA.16816.F32.BF16 R56, R116.reuse, R128, R56 ;  /* 0x000000807438723c */ /* 0x040fee0000041838 */
[----:B------:R-:W-:Y:S01]  /*221d0*/  LOP3.LUT R128, R0, 0xff, RZ, 0xc0, !PT ;  /* 0x000000ff00807812 */ /* 0x000fe200078ec0ff */
[-C--:B------:R-:W-:Y:S01]  /*221e0*/  HMMA.16816.F32.BF16 R60, R116, R130.reuse, R60 ;  /* 0x00000082743c723c */ /* 0x080fe2000004183c */
[C---:B------:R-:W-:Y:S07]  /*221f0*/  LOP3.LUT R129, R132.reuse, 0xff, RZ, 0xc0, !PT ;  /* 0x000000ff84817812 */ /* 0x040fee00078ec0ff */
[C---:B------:R-:W-:Y:S08]  /*22200*/  HMMA.16816.F32.BF16 R64, R104.reuse, R130, R64 ;  /* 0x000000826840723c */ /* 0x040ff00000041840 */
[-C--:B----4-:R-:W-:Y:S08]  /*22210*/  HMMA.16816.F32.BF16 R68, R104, R112.reuse, R68 ;  /* 0x000000706844723c */ /* 0x090ff00000041844 */
[C---:B------:R-:W-:Y:S07]  /*22220*/  HMMA.16816.F32.BF16 R72, R116.reuse, R112, R72 ;  /* 0x000000707448723c */ /* 0x040fee0000041848 */
[----:B------:R-:W-:Y:S01]  /*22230*/  LOP3.LUT R112, R132, 0xffff, RZ, 0xc0, !PT ;  /* 0x0000ffff84707812 */ /* 0x000fe200078ec0ff */
[-C--:B------:R-:W-:Y:S01]  /*22240*/  HMMA.16816.F32.BF16 R76, R116, R114.reuse, R76 ;  /* 0x00000072744c723c */ /* 0x080fe2000004184c */
[--C-:B------:R-:W-:Y:S03]  /*22250*/  SHF.R.U32.HI R113, RZ, 0x10, R134.reuse ;  /* 0x00000010ff717819 */ /* 0x100fe60000011686 */
[----:B------:R-:W-:Y:S02]  /*22260*/  SHF.R.U32.HI R134, RZ, 0x18, R134 ;  /* 0x00000018ff867819 */ /* 0x000fe40000011686 */
[----:B------:R-:W-:Y:S02]  /*22270*/  LOP3.LUT R113, R113, 0xff, RZ, 0xc0, !PT ;  /* 0x000000ff71717812 */ /* 0x000fe400078ec0ff */
[C---:B------:R-:W-:Y:S04]  /*22280*/  HMMA.16816.F32.BF16 R80, R104.reuse, R114, R80 ;  /* 0x000000726850723c */ /* 0x040fe80000041850 */
[----:B------:R-:W-:Y:S02]  /*22290*/  PRMT R153, R113, 0x5410, R134 ;  /* 0x0000541071997816 */ /* 0x000fe40000000086 */
[----:B------:R-:W-:Y:S01]  /*222a0*/  LDSM.16.MT88.4 R132, [R188+0xa400] ;  /* 0x00a40000bc84783b */ /* 0x000fe20000004200 */
[----:B------:R-:W-:Y:S01]  /*222b0*/  SHF.R.U32.HI R115, RZ, 0x8, R112 ;  /* 0x00000008ff737819 */ /* 0x000fe20000011670 */
[-C--:B--2---:R-:W-:Y:S01]  /*222c0*/  HMMA.16816.F32.BF16 R84, R104, R120.reuse, R84 ;  /* 0x000000786854723c */ /* 0x084fe20000041854 */
[--C-:B------:R-:W-:Y:S03]  /*222d0*/  SHF.R.U32.HI R112, RZ, 0x10, R0.reuse ;  /* 0x00000010ff707819 */ /* 0x100fe60000011600 */
[----:B------:R-:W-:Y:S01]  /*222e0*/  PRMT R170, R129, 0x5410, R115 ;  /* 0x0000541081aa7816 */ /* 0x000fe20000000073 */
[--C-:B------:R-:W-:Y:S01]  /*222f0*/  HSET2.LE.AND R115, R153, R173.reuse, PT ;  /* 0x000000ad99737233 */ /* 0x100fe20003803000 */
[----:B------:R-:W-:Y:S02]  /*22300*/  SHF.R.U32.HI R114, RZ, 0x18, R0 ;  /* 0x00000018ff727819 */ /* 0x000fe40000011600 */
[C---:B------:R-:W-:Y:S01]  /*22310*/  HMMA.16816.F32.BF16 R88, R116.reuse, R120, R88 ;  /* 0x000000787458723c */ /* 0x040fe20000041858 */
[----:B------:R-:W-:Y:S03]  /*22320*/  LOP3.LUT R0, R112, 0xff, RZ, 0xc0, !PT ;  /* 0x000000ff70007812 */ /* 0x000fe600078ec0ff */
[----:B------:R-:W-:Y:S02]  /*22330*/  PRMT R112, R128, 0x5410, R111 ;  /* 0x0000541080707816 */ /* 0x000fe4000000006f */
[----:B------:R-:W2:Y:S01]  /*22340*/  LDSM.16.MT88.4 R128, [R190+0x9400] ;  /* 0x00940000be80783b */ /* 0x000ea20000004200 */
[----:B------:R-:W-:Y:S01]  /*22350*/  LOP3.LUT R115, R140, R115, RZ, 0xc0, !PT ;  /* 0x000000738c737212 */ /* 0x000fe200078ec0ff */
[-C--:B------:R-:W-:Y:S01]  /*22360*/  HMMA.16816.F32.BF16 R92, R116, R122.reuse, R92 ;  /* 0x0000007a745c723c */ /* 0x080fe2000004185c */
[----:B------:R-:W-:Y:S03]  /*22370*/  SHF.R.U32.HI R111, RZ, 0x10, R2 ;  /* 0x00000010ff6f7819 */ /* 0x000fe60000011602 */
[----:B------:R-:W-:Y:S01]  /*22380*/  PRMT R113, R0, 0x5410, R114 ;  /* 0x0000541000717816 */ /* 0x000fe20000000072 */
[--C-:B------:R-:W-:Y:S01]  /*22390*/  HSET2.LE.AND R112, R112, R173.reuse, PT ;  /* 0x000000ad70707233 */ /* 0x100fe20003803000 */
[C---:B------:R-:W-:Y:S01]  /*223a0*/  LOP3.LUT R0, R2.reuse, 0xffff, RZ, 0xc0, !PT ;  /* 0x0000ffff02007812 */ /* 0x040fe200078ec0ff */
[----:B------:R-:W-:Y:S01]  /*223b0*/  LDSM.16.MT88.4 R116, [R188+0xb400] ;  /* 0x00b40000bc74783b */ /* 0x000fe20000004200 */
[----:B------:R-:W-:Y:S01]  /*223c0*/  HMMA.16816.F32.BF16 R96, R104, R122, R96 ;  /* 0x0000007a6860723c */ /* 0x000fe20000041860 */
[----:B------:R-:W-:Y:S03]  /*223d0*/  LOP3.LUT R114, R2, 0xff, RZ, 0xc0, !PT ;  /* 0x000000ff02727812 */ /* 0x000fe600078ec0ff */
[----:B------:R-:W-:Y:S01]  /*223e0*/  SHF.R.U32.HI R2, RZ, 0x18, R2 ;  /* 0x00000018ff027819 */ /* 0x000fe20000011602 */
[--C-:B------:R-:W-:Y:S01]  /*223f0*/  HSET2.LE.AND R113, R113, R173.reuse, PT ;  /* 0x000000ad71717233 */ /* 0x100fe20003803000 */
[----:B------:R-:W-:Y:S01]  /*22400*/  LOP3.LUT R111, R111, 0xff, RZ, 0xc0, !PT ;  /* 0x000000ff6f6f7812 */ /* 0x000fe200078ec0ff */
[--C-:B------:R-:W-:Y:S01]  /*22410*/  HSET2.LE.AND R106, R170, R173.reuse, PT ;  /* 0x000000adaa6a7233 */ /* 0x100fe20003803000 */
[----:B------:R-:W-:Y:S01]  /*22420*/  SHF.R.U32.HI R0, RZ, 0x8, R0 ;  /* 0x00000008ff007819 */ /* 0x000fe20000011600 */
[----:B------:R-:W-:Y:S03]  /*22430*/  LDSM.16.MT88.4 R120, [R190+0xb400] ;  /* 0x00b40000be78783b */ /* 0x000fe60000004200 */
[----:B------:R-:W-:Y:S02]  /*22440*/  PRMT R111, R111, 0x5410, R2 ;  /* 0x000054106f6f7816 */ /* 0x000fe40000000002 */
[----:B------:R-:W-:Y:S02]  /*22450*/  LOP3.LUT R2, R171, 0xff, RZ, 0xc0, !PT ;  /* 0x000000ffab027812 */ /* 0x000fe400078ec0ff */
[----:B------:R-:W-:Y:S01]  /*22460*/  PRMT R0, R114, 0x5410, R0 ;  /* 0x0000541072007816 */ /* 0x000fe20000000000 */
[--C-:B------:R-:W-:Y:S01]  /*22470*/  HSET2.LE.AND R114, R167, R173.reuse, PT ;  /* 0x000000ada7727233 */ /* 0x100fe20003803000 */
[----:B------:R-:W-:Y:S01]  /*22480*/  PRMT R107, R2, 0x5410, R172 ;  /* 0x00005410026b7816 */ /* 0x000fe200000000ac */
[--C-:B------:R-:W-:Y:S01]  /*22490*/  HSET2.LE.AND R105, R111, R173.reuse, PT ;  /* 0x000000ad6f697233 */ /* 0x100fe20003803000 */
[----:B------:R-:W-:Y:S01]  /*224a0*/  LOP3.LUT R112, R137, R112, RZ, 0xc0, !PT ;  /* 0x0000007089707212 */ /* 0x000fe200078ec0ff */
[--C-:B------:R-:W-:Y:S01]  /*224b0*/  HSET2.LE.AND R0, R0, R173.reuse, PT ;  /* 0x000000ad00007233 */ /* 0x100fe20003803000 */
[----:B------:R-:W-:Y:S01]  /*224c0*/  LOP3.LUT R113, R136, R113, RZ, 0xc0, !PT ;  /* 0x0000007188717212 */ /* 0x000fe200078ec0ff */
[--C-:B------:R-:W-:Y:S01]  /*224d0*/  HSET2.LE.AND R107, R107, R173.reuse, PT ;  /* 0x000000ad6b6b7233 */ /* 0x100fe20003803000 */
[----:B------:R-:W-:Y:S01]  /*224e0*/  LOP3.LUT R114, R141, R114, RZ, 0xc0, !PT ;  /* 0x000000728d727212 */ /* 0x000fe200078ec0ff */
[----:B------:R-:W4:Y:S01]  /*224f0*/  LDSM.16.MT88.4 R136, [R190+0xa400] ;  /* 0x00a40000be88783b */ /* 0x000f220000004200 */
[----:B------:R-:W-:Y:S02]  /*22500*/  LOP3.LUT R105, R144, R105, RZ, 0xc0, !PT ;  /* 0x0000006990697212 */ /* 0x000fe400078ec0ff */
[----:B------:R-:W-:Y:S02]  /*22510*/  LOP3.LUT R2, R155, R213, R174, 0x96, !PT ;  /* 0x000000d59b027212 */ /* 0x000fe400078e96ae */
[----:B------:R-:W-:Y:S01]  /*22520*/  LOP3.LUT R104, R143, R0, RZ, 0xc0, !PT ;  /* 0x000000008f687212 */ /* 0x000fe200078ec0ff */
[-C--:B---3--:R-:W-:Y:S01]  /*22530*/  HMMA.16816.F32.BF16 R4, R112, R124.reuse, R4 ;  /* 0x0000007c7004723c */ /* 0x088fe20000041804 */
[----:B------:R-:W-:Y:S02]  /*22540*/  LOP3.LUT R106, R142, R106, RZ, 0xc0, !PT ;  /* 0x0000006a8e6a7212 */ /* 0x000fe400078ec0ff */
[----:B------:R-:W-:Y:S02]  /*22550*/  LOP3.LUT R107, R110, R107, RZ, 0xc0, !PT ;  /* 0x0000006b6e6b7212 */ /* 0x000fe400078ec0ff */
[----:B------:R-:W-:Y:S02]  /*22560*/  LOP3.LUT R0, R161, R213, R176, 0x96, !PT ;  /* 0x000000d5a1007212 */ /* 0x000fe400078e96b0 */
[----:B------:R-:W3:Y:S01]  /*22570*/  LDL R213, [R1+0x1a0] ;  /* 0x0001a00001d57983 */ /* 0x000ee20000100800 */
[----:B------:R-:W-:Y:S02]  /*22580*/  SHF.R.U32.HI R111, RZ, 0x10, R160 ;  /* 0x00000010ff6f7819 */ /* 0x000fe400000116a0 */
[C---:B------:R-:W-:Y:S02]  /*22590*/  HMMA.16816.F32.BF16 R8, R104.reuse, R124, R8 ;  /* 0x0000007c6808723c */ /* 0x040fe40000041808 */
[----:B------:R-:W-:Y:S02]  /*225a0*/  LOP3.LUT R111, R111, 0xff, RZ, 0xc0, !PT ;  /* 0x000000ff6f6f7812 */ /* 0x000fe400078ec0ff */
[C---:B------:R-:W-:Y:S03]  /*225b0*/  LOP3.LUT R110, R0.reuse, 0xffff, RZ, 0xc0, !PT ;  /* 0x0000ffff006e7812 */ /* 0x040fe600078ec0ff */
[----:B------:R-:W-:Y:S01]  /*225c0*/  LOP3.LUT R124, R0, 0xff, RZ, 0xc0, !PT ;  /* 0x000000ff007c7812 */ /* 0x000fe200078ec0ff */
[-C--:B------:R-:W-:Y:S01]  /*225d0*/  HMMA.16816.F32.BF16 R12, R104, R126.reuse, R12 ;  /* 0x0000007e680c723c */ /* 0x080fe2000004180c */
[----:B------:R-:W-:Y:S03]  /*225e0*/  SHF.R.U32.HI R125, RZ, 0x10, R0 ;  /* 0x00000010ff7d7819 */ /* 0x000fe60000011600 */
[----:B------:R-:W-:Y:S04]  /*225f0*/  SHF.R.U32.HI R110, RZ, 0x8, R110 ;  /* 0x00000008ff6e7819 */ /* 0x000fe8000001166e */
[C---:B------:R-:W-:Y:S07]  /*22600*/  HMMA.16816.F32.BF16 R16, R112.reuse, R126, R16 ;  /* 0x0000007e7010723c */ /* 0x040fee0000041810 */
[----:B------:R-:W-:Y:S01]  /*22610*/  LOP3.LUT R126, R154, 0xffff, RZ, 0xc0, !PT ;  /* 0x0000ffff9a7e7812 */ /* 0x000fe200078ec0ff */
[-C--:B--2---:R-:W-:Y:S01]  /*22620*/  HMMA.16816.F32.BF16 R20, R112, R128.reuse, R20 ;  /* 0x000000807014723c */ /* 0x084fe20000041814 */
[--C-:B------:R-:W-:Y:S07]  /*22630*/  SHF.R.U32.HI R127, RZ, 0x10, R154.reuse ;  /* 0x00000010ff7f7819 */ /* 0x100fee000001169a */
[C---:B------:R-:W-:Y:S07]  /*22640*/  HMMA.16816.F32.BF16 R24, R104.reuse, R128, R24 ;  /* 0x000000806818723c */ /* 0x040fee0000041818 */
[----:B------:R-:W-:Y:S01]  /*22650*/  LOP3.LUT R128, R2, 0xff, RZ, 0xc0, !PT ;  /* 0x000000ff02807812 */ /* 0x000fe200078ec0ff */
[-C--:B------:R-:W-:Y:S01]  /*22660*/  HMMA.16816.F32.BF16 R28, R104, R130.reuse, R28 ;  /* 0x00000082681c723c */ /* 0x080fe2000004181c */
[----:B------:R-:W-:Y:S03]  /*22670*/  LOP3.LUT R129, R154, 0xff, RZ, 0xc0, !PT ;  /* 0x000000ff9a817812 */ /* 0x000fe600078ec0ff */
[----:B------:R-:W-:Y:S04]  /*22680*/  SHF.R.U32.HI R154, RZ, 0x18, R154 ;  /* 0x00000018ff9a7819 */ /* 0x000fe8000001169a */
[C---:B------:R-:W-:Y:S08]  /*22690*/  HMMA.16816.F32.BF16 R32, R112.reuse, R130, R32 ;  /* 0x000000827020723c */ /* 0x040ff00000041820 */
[-C--:B------:R-:W-:Y:S08]  /*226a0*/  HMMA.16816.F32.BF16 R36, R112, R132.reuse, R36 ;  /* 0x000000847024723c */ /* 0x080ff00000041824 */
[C---:B------:R-:W-:Y:S08]  /*226b0*/  HMMA.16816.F32.BF16 R40, R104.reuse, R132, R40 ;  /* 0x000000846828723c */ /* 0x040ff00000041828 */
[-C--:B------:R-:W-:Y:S08]  /*226c0*/  HMMA.16816.F32.BF16 R44, R104, R134.reuse, R44 ;  /* 0x00000086682c723c */ /* 0x080ff0000004182c */
[C---:B------:R-:W-:Y:S01]  /*226d0*/  HMMA.16816.F32.BF16 R48, R112.reuse, R134, R48 ;  /* 0x000000867030723c */ /* 0x040fe20000041830 */
[----:B------:R-:W-:Y:S07]  /*226e0*/  LDSM.16.MT88.4 R132, [R190+0xa800] ;  /* 0x00a80000be84783b */ /* 0x000fee0000004200 */
[-C--:B----4-:R-:W-:Y:S08]  /*226f0*/  HMMA.16816.F32.BF16 R52, R112, R136.reuse, R52 ;  /* 0x000000887034723c */ /* 0x090ff00000041834 */
[C---:B------:R-:W-:Y:S07]  /*22700*/  HMMA.16816.F32.BF16 R56, R104.reuse, R136, R56 ;  /* 0x000000886838723c */ /* 0x040fee0000041838 */
[----:B------:R-:W-:Y:S01]  /*22710*/  PRMT R136, R124, 0x5410, R110 ;  /* 0x000054107c887816 */ /* 0x000fe2000000006e */
[-C--:B------:R-:W-:Y:S01]  /*22720*/  HMMA.16816.F32.BF16 R60, R104, R138.reuse, R60 ;  /* 0x0000008a683c723c */ /* 0x080fe2000004183c */
[----:B------:R-:W-:Y:S07]  /*22730*/  LOP3.LUT R110, R125, 0xff, RZ, 0xc0, !PT ;  /* 0x000000ff7d6e7812 */ /* 0x000fee00078ec0ff */
[C---:B------:R-:W-:Y:S08]  /*22740*/  HMMA.16816.F32.BF16 R64, R112.reuse, R138, R64 ;  /* 0x0000008a7040723c */ /* 0x040ff00000041840 */
[-C--:B------:R-:W-:Y:S08]  /*22750*/  HMMA.16816.F32.BF16 R68, R112, R116.reuse, R68 ;  /* 0x000000747044723c */ /* 0x080ff00000041844 */
[C---:B------:R-:W-:Y:S07]  /*22760*/  HMMA.16816.F32.BF16 R72, R104.reuse, R116, R72 ;  /* 0x000000746848723c */ /* 0x040fee0000041848 */
[C---:B------:R-:W-:Y:S01]  /*22770*/  LOP3.LUT R116, R160.reuse, 0xffff, RZ, 0xc0, !PT ;  /* 0x0000ffffa0747812 */ /* 0x040fe200078ec0ff */
[-C--:B------:R-:W-:Y:S01]  /*22780*/  HMMA.16816.F32.BF16 R76, R104, R118.reuse, R76 ;  /* 0x00000076684c723c */ /* 0x080fe2000004184c */
[----:B------:R-:W-:Y:S03]  /*22790*/  LOP3.LUT R117, R160, 0xff, RZ, 0xc0, !PT ;  /* 0x000000ffa0757812 */ /* 0x000fe600078ec0ff */
[----:B------:R-:W-:Y:S02]  /*227a0*/  SHF.R.U32.HI R116, RZ, 0x8, R116 ;  /* 0x00000008ff747819 */ /* 0x000fe40000011674 */
[----:B------:R-:W-:Y:S02]  /*227b0*/  SHF.R.U32.HI R160, RZ, 0x18, R160 ;  /* 0x00000018ffa07819 */ /* 0x000fe400000116a0 */
[C---:B------:R-:W-:Y:S01]  /*227c0*/  HMMA.16816.F32.BF16 R80, R112.reuse, R118, R80 ;  /* 0x000000767050723c */ /* 0x040fe20000041850 */
[----:B------:R-:W-:Y:S02]  /*227d0*/  PRMT R140, R117, 0x5410, R116 ;  /* 0x00005410758c7816 */ /* 0x000fe40000000074 */
[----:B------:R-:W2:Y:S01]  /*227e0*/  LDSM.16.MT88.4 R116, [R188+0x9800] ;  /* 0x00980000bc74783b */ /* 0x000ea20000004200 */
[----:B------:R-:W-:Y:S02]  /*227f0*/  PRMT R160, R111, 0x5410, R160 ;  /* 0x000054106fa07816 */ /* 0x000fe400000000a0 */
[----:B------:R-:W-:Y:S02]  /*22800*/  SHF.R.U32.HI R111, RZ, 0x18, R0 ;  /* 0x00000018ff6f7819 */ /* 0x000fe40000011600 */
[-C--:B------:R-:W-:Y:S01]  /*22810*/  HMMA.16816.F32.BF16 R84, R112, R120.reuse, R84 ;  /* 0x000000787054723c */ /* 0x080fe20000041854 */
[----:B------:R-:W-:Y:S03]  /*22820*/  LOP3.LUT R0, R2, 0xffff, RZ, 0xc0, !PT ;  /* 0x0000ffff02007812 */ /* 0x000fe600078ec0ff */
[----:B------:R-:W-:Y:S02]  /*22830*/  PRMT R110, R110, 0x5410, R111 ;  /* 0x000054106e6e7816 */ /* 0x000fe4000000006f */
[----:B------:R-:W-:Y:S02]  /*22840*/  SHF.R.U32.HI R0, RZ, 0x8, R0 ;  /* 0x00000008ff007819 */ /* 0x000fe40000011600 */
[C---:B------:R-:W-:Y:S04]  /*22850*/  HMMA.16816.F32.BF16 R88, R104.reuse, R120, R88 ;  /* 0x000000786858723c */ /* 0x040fe80000041858 */
[----:B------:R-:W-:Y:S02]  /*22860*/  PRMT R111, R128, 0x5410, R0 ;  /* 0x00005410806f7816 */ /* 0x000fe40000000000 */
[----:B------:R-:W-:Y:S02]  /*22870*/  SHF.R.U32.HI R0, RZ, 0x10, R2 ;  /* 0x00000010ff007819 */ /* 0x000fe40000011602 */
[-C--:B------:R-:W-:Y:S01]  /*22880*/  HMMA.16816.F32.BF16 R92, R104, R122.reuse, R92 ;  /* 0x0000007a685c723c */ /* 0x080fe2000004185c */
[----:B------:R-:W-:Y:S03]  /*22890*/  SHF.R.U32.HI R121, RZ, 0x8, R126 ;  /* 0x00000008ff797819 */ /* 0x000fe6000001167e */
[----:B------:R-:W-:Y:S02]  /*228a0*/  LOP3.LUT R120, R127, 0xff, RZ, 0xc0, !PT ;  /* 0x000000ff7f787812 */ /* 0x000fe400078ec0ff */
[----:B------:R-:W-:Y:S01]  /*228b0*/  SHF.R.U32.HI R2, RZ, 0x18, R2 ;  /* 0x00000018ff027819 */ /* 0x000fe20000011602 */
[--C-:B------:R-:W-:Y:S01]  /*228c0*/  HSET2.LE.AND R104, R136, R173.reuse, PT ;  /* 0x000000ad88687233 */ /* 0x100fe20003803000 */
[----:B------:R-:W-:Y:S01]  /*228d0*/  HMMA.16816.F32.BF16 R96, R112, R122, R96 ;  /* 0x0000007a7060723c */ /* 0x000fe20000041860 */
[----:B------:R-:W-:Y:S01]  /*228e0*/  LOP3.LUT R0, R0, 0xff, RZ, 0xc0, !PT ;  /* 0x000000ff00007812 */ /* 0x000fe200078ec0ff */
[----:B------:R-:W4:Y:S02]  /*228f0*/  LDSM.16.MT88.4 R124, [R190+0x9800] ;  /* 0x00980000be7c783b */ /* 0x000f240000004200 */
[--C-:B------:R-:W-:Y:S01]  /*22900*/  HSET2.LE.AND R107, R160, R173.reuse, PT ;  /* 0x000000ada06b7233 */ /* 0x100fe20003803000 */
[----:B------:R-:W-:Y:S01]  /*22910*/  PRMT R121, R129, 0x5410, R121 ;  /* 0x0000541081797816 */ /* 0x000fe20000000079 */
[--C-:B------:R-:W-:Y:S01]  /*22920*/  HSET2.LE.AND R105, R110, R173.reuse, PT ;  /* 0x000000ad6e697233 */ /* 0x100fe20003803000 */
[----:B------:R-:W-:Y:S01]  /*22930*/  PRMT R120, R120, 0x5410, R154 ;  /* 0x0000541078787816 */ /* 0x000fe2000000009a */
[--C-:B------:R-:W-:Y:S01]  /*22940*/  HSET2.LE.AND R106, R140, R173.reuse, PT ;  /* 0x000000ad8c6a7233 */ /* 0x100fe20003803000 */
[----:B------:R-:W-:Y:S01]  /*22950*/  PRMT R0, R0, 0x5410, R2 ;  /* 0x0000541000007816 */ /* 0x000fe20000000002 */
[----:B------:R-:W1:Y:S02]  /*22960*/  LDSM.16.MT88.4 R128, [R188+0xa800] ;  /* 0x00a80000bc80783b */ /* 0x000e640000004200 */
[----:B------:R-:W-:Y:S01]  /*22970*/  LOP3.LUT R105, R147, R105, RZ, 0xc0, !PT ;  /* 0x0000006993697212 */ /* 0x000fe200078ec0ff */
[--C-:B------:R-:W-:Y:S01]  /*22980*/  HSET2.LE.AND R114, R121, R173.reuse, PT ;  /* 0x000000ad79727233 */ /* 0x100fe20003803000 */
[----:B------:R-:W-:Y:S01]  /*22990*/  LOP3.LUT R106, R146, R106, RZ, 0xc0, !PT ;  /* 0x0000006a926a7212 */ /* 0x000fe200078ec0ff */
[--C-:B------:R-:W-:Y:S01]  /*229a0*/  HSET2.LE.AND R115, R120, R173.reuse, PT ;  /* 0x000000ad78737233 */ /* 0x100fe20003803000 */
[----:B------:R-:W-:Y:S01]  /*229b0*/  LOP3.LUT R107, R145, R107, RZ, 0xc0, !PT ;  /* 0x0000006b916b7212 */ /* 0x000fe200078ec0ff */
[--C-:B------:R-:W-:Y:S01]  /*229c0*/  HSET2.LE.AND R112, R111, R173.reuse, PT ;  /* 0x000000ad6f707233 */ /* 0x100fe20003803000 */
[----:B------:R-:W-:Y:S01]  /*229d0*/  LOP3.LUT R104, R148, R104, RZ, 0xc0, !PT ;  /* 0x0000006894687212 */ /* 0x000fe200078ec0ff */
[--C-:B------:R-:W-:Y:S01]  /*229e0*/  HSET2.LE.AND R113, R0, R173.reuse, PT ;  /* 0x000000ad00717233 */ /* 0x100fe20003803000 */
[----:B------:R-:W1:Y:S01]  /*229f0*/  LDSM.16.MT88.4 R136, [R188+0xb800] ;  /* 0x00b80000bc88783b */ /* 0x000e620000004200 */
[----:B------:R-:W-:Y:S02]  /*22a00*/  LOP3.LUT R110, R168, 0xffff, RZ, 0xc0, !PT ;  /* 0x0000ffffa86e7812 */ /* 0x000fe400078ec0ff */
[----:B------:R-:W-:Y:S02]  /*22a10*/  LOP3.LUT R112, R152, R112, RZ, 0xc0, !PT ;  /* 0x0000007098707212 */ /* 0x000fe400078ec0ff */
[-C--:B--2---:R-:W-:Y:S01]  /*22a20*/  HMMA.16816.F32.BF16 R4, R104, R116.reuse, R4 ;  /* 0x000000746804723c */ /* 0x084fe20000041804 */
[----:B------:R-:W-:Y:S02]  /*22a30*/  LOP3.LUT R113, R151, R113, RZ, 0xc0, !PT ;  /* 0x0000007197717212 */ /* 0x000fe400078ec0ff */
[----:B------:R-:W-:Y:S01]  /*22a40*/  LOP3.LUT R114, R149, R114, RZ, 0xc0, !PT ;  /* 0x0000007295727212 */ /* 0x000fe200078ec0ff */
[----:B------:R-:W2:Y:S01]  /*22a50*/  LDSM.16.MT88.4 R120, [R190+0xb800] ;  /* 0x00b80000be78783b */ /* 0x000ea20000004200 */
[----:B------:R-:W-:Y:S02]  /*22a60*/  LOP3.LUT R115, R150, R115, RZ, 0xc0, !PT ;  /* 0x0000007396737212 */ /* 0x000fe400078ec0ff */
[-C--:B------:R-:W-:Y:S02]  /*22a70*/  LOP3.LUT R2, R169, R252.reuse, R182, 0x96, !PT ;  /* 0x000000fca9027212 */ /* 0x080fe400078e96b6 */
[----:B------:R-:W-:Y:S03]  /*22a80*/  LOP3.LUT R0, R163, R252, R178, 0x96, !PT ;  /* 0x000000fca3007212 */ /* 0x000fe600078e96b2 */
[C---:B------:R-:W-:Y:S01]  /*22a90*/  HMMA.16816.F32.BF16 R8, R112.reuse, R116, R8 ;  /* 0x000000747008723c */ /* 0x040fe20000041808 */
[----:B------:R-:W-:Y:S01]  /*22aa0*/  LDSM.16.MT88.4 R152, [R188+0xac00] ;  /* 0x00ac0000bc98783b */ /* 0x000fe20000004200 */
[----:B------:R-:W-:Y:S04]  /*22ab0*/  SHF.R.U32.HI R111, RZ, 0x10, R168 ;  /* 0x00000010ff6f7819 */ /* 0x000fe800000116a8 */
[----:B------:R-:W-:Y:S02]  /*22ac0*/  LOP3.LUT R111, R111, 0xff, RZ, 0xc0, !PT ;  /* 0x000000ff6f6f7812 */ /* 0x000fe400078ec0ff */
[-C--:B------:R-:W-:Y:S01]  /*22ad0*/  HMMA.16816.F32.BF16 R12, R112, R118.reuse, R12 ;  /* 0x00000076700c723c */ /* 0x080fe2000004180c */
[----:B------:R-:W-:Y:S03]  /*22ae0*/  LDSM.16.MT88.4 R144, [R190+0xac00] ;  /* 0x00ac0000be90783b */ /* 0x000fe60000004200 */
[C---:B------:R-:W-:Y:S02]  /*22af0*/  LOP3.LUT R116, R162.reuse, 0xffff, RZ, 0xc0, !PT ;  /* 0x0000ffffa2747812 */ /* 0x040fe400078ec0ff */
[----:B------:R-:W-:Y:S02]  /*22b00*/  SHF.R.U32.HI R117, RZ, 0x8, R110 ;  /* 0x00000008ff757819 */ /* 0x000fe4000001166e */
[C---:B------:R-:W-:Y:S01]  /*22b10*/  HMMA.16816.F32.BF16 R16, R104.reuse, R118, R16 ;  /* 0x000000766810723c */ /* 0x040fe20000041810 */
[----:B------:R-:W-:Y:S03]  /*22b20*/  LDSM.16.MT88.4 R180, [R188+0xbc00] ;  /* 0x00bc0000bcb4783b */ /* 0x000fe60000004200 */
[----:B------:R-:W-:Y:S02]  /*22b30*/  SHF.R.U32.HI R110, RZ, 0x8, R116 ;  /* 0x00000008ff6e7819 */ /* 0x000fe40000011674 */
[----:B------:R-:W-:Y:S02]  /*22b40*/  SHF.R.U32.HI R116, RZ, 0x10, R0 ;  /* 0x00000010ff747819 */ /* 0x000fe40000011600 */
[-C--:B----4-:R-:W-:Y:S01]  /*22b50*/  HMMA.16816.F32.BF16 R20, R104, R124.reuse, R20 ;  /* 0x0000007c6814723c */ /* 0x090fe20000041814 */
[----:B------:R-:W-:Y:S03]  /*22b60*/  LOP3.LUT R118, R162, 0xff, RZ, 0xc0, !PT ;  /* 0x000000ffa2767812 */ /* 0x000fe600078ec0ff */
[----:B------:R-:W-:Y:S02]  /*22b70*/  LOP3.LUT R119, R168, 0xff, RZ, 0xc0, !PT ;  /* 0x000000ffa8777812 */ /* 0x000fe400078ec0ff */
[----:B------:R-:W-:Y:S02]  /*22b80*/  SHF.R.U32.HI R168, RZ, 0x18, R168 ;  /* 0x00000018ffa87819 */ /* 0x000fe400000116a8 */
[C---:B------:R-:W-:Y:S01]  /*22b90*/  HMMA.16816.F32.BF16 R24, R112.reuse, R124, R24 ;  /* 0x0000007c7018723c */ /* 0x040fe20000041818 */
[----:B------:R-:W-:Y:S03]  /*22ba0*/  PRMT R178, R119, 0x5410, R117 ;  /* 0x0000541077b27816 */ /* 0x000fe60000000075 */
[----:B------:R-:W-:Y:S02]  /*22bb0*/  PRMT R179, R111, 0x5410, R168 ;  /* 0x000054106fb37816 */ /* 0x000fe400000000a8 */
[----:B------:R-:W4:Y:S01]  /*22bc0*/  LDSM.16.MT88.4 R168, [R188+0x9c00] ;  /* 0x009c0000bca8783b */ /* 0x000f220000004200 */
[----:B------:R-:W-:Y:S01]  /*22bd0*/  SHF.R.U32.HI R125, RZ, 0x10, R162 ;  /* 0x00000010ff7d7819 */ /* 0x000fe200000116a2 */
[-C--:B------:R-:W-:Y:S01]  /*22be0*/  HMMA.16816.F32.BF16 R28, R112, R126.reuse, R28 ;  /* 0x0000007e701c723c */ /* 0x080fe2000004181c */
[----:B------:R-:W-:Y:S03]  /*22bf0*/  PRMT R124, R118, 0x5410, R110 ;  /* 0x00005410767c7816 */ /* 0x000fe6000000006e */
[--C-:B------:R-:W-:Y:S01]  /*22c00*/  HSET2.LE.AND R178, R178, R173.reuse, PT ;  /* 0x000000adb2b27233 */ /* 0x100fe20003803000 */
[C---:B------:R-:W-:Y:S01]  /*22c10*/  LOP3.LUT R110, R2.reuse, 0xffff, RZ, 0xc0, !PT ;  /* 0x0000ffff026e7812 */ /* 0x040fe200078ec0ff */
[--C-:B------:R-:W-:Y:S01]  /*22c20*/  HSET2.LE.AND R179, R179, R173.reuse, PT ;  /* 0x000000adb3b37233 */ /* 0x100fe20003803000 */
[--C-:B------:R-:W-:Y:S01]  /*22c30*/  SHF.R.U32.HI R111, RZ, 0x10, R2.reuse ;  /* 0x00000010ff6f7819 */ /* 0x100fe20000011602 */
[C---:B------:R-:W-:Y:S01]  /*22c40*/  HMMA.16816.F32.BF16 R32, R104.reuse, R126, R32 ;  /* 0x0000007e6820723c */ /* 0x040fe20000041820 */
[----:B------:R-:W-:Y:S03]  /*22c50*/  LOP3.LUT R118, R2, 0xff, RZ, 0xc0, !PT ;  /* 0x000000ff02767812 */ /* 0x000fe600078ec0ff */
[----:B------:R-:W-:Y:S02]  /*22c60*/  SHF.R.U32.HI R117, RZ, 0x18, R2 ;  /* 0x00000018ff757819 */ /* 0x000fe40000011602 */
[----:B------:R-:W-:Y:S02]  /*22c70*/  SHF.R.U32.HI R110, RZ, 0x8, R110 ;  /* 0x00000008ff6e7819 */ /* 0x000fe4000001166e */
[-C--:B-1----:R-:W-:Y:S01]  /*22c80*/  HMMA.16816.F32.BF16 R36, R104, R128.reuse, R36 ;  /* 0x000000806824723c */ /* 0x082fe20000041824 */
[----:B------:R-:W-:Y:S02]  /*22c90*/  SHF.R.U32.HI R126, RZ, 0x18, R162 ;  /* 0x00000018ff7e7819 */ /* 0x000fe400000116a2 */
[----:B------:R-:W1:Y:S01]  /*22ca0*/  LDSM.16.MT88.4 R160, [R190+0x9c00] ;  /* 0x009c0000bea0783b */ /* 0x000e620000004200 */
[----:B------:R-:W-:Y:S02]  /*22cb0*/  LOP3.LUT R111, R111, 0xff, RZ, 0xc0, !PT ;  /* 0x000000ff6f6f7812 */ /* 0x000fe400078ec0ff */
[----:B------:R-:W-:Y:S02]  /*22cc0*/  LOP3.LUT R2, R0, 0xffff, RZ, 0xc0, !PT ;  /* 0x0000ffff00027812 */ /* 0x000fe400078ec0ff */
[C---:B------:R-:W-:Y:S01]  /*22cd0*/  HMMA.16816.F32.BF16 R40, R112.reuse, R128, R40 ;  /* 0x000000807028723c */ /* 0x040fe20000041828 */
[----:B------:R-:W-:Y:S03]  /*22ce0*/  SHF.R.U32.HI R119, RZ, 0x18, R0 ;  /* 0x00000018ff777819 */ /* 0x000fe60000011600 */
[----:B------:R-:W-:Y:S02]  /*22cf0*/  PRMT R110, R118, 0x5410, R110 ;  /* 0x00005410766e7816 */ /* 0x000fe4000000006e */
[----:B------:R-:W-:Y:S02]  /*22d00*/  PRMT R111, R111, 0x5410, R117 ;  /* 0x000054106f6f7816 */ /* 0x000fe40000000075 */
[-C--:B------:R-:W-:Y:S01]  /*22d10*/  HMMA.16816.F32.BF16 R44, R112, R130.reuse, R44 ;  /* 0x00000082702c723c */ /* 0x080fe2000004182c */
[----:B------:R-:W-:Y:S03]  /*22d20*/  SHF.R.U32.HI R2, RZ, 0x8, R2 ;  /* 0x00000008ff027819 */ /* 0x000fe60000011602 */
[--C-:B------:R-:W-:Y:S01]  /*22d30*/  HSET2.LE.AND R176, R110, R173.reuse, PT ;  /* 0x000000ad6eb07233 */ /* 0x100fe20003803000 */
[----:B------:R-:W-:Y:S01]  /*22d40*/  LOP3.LUT R178, R157, R178, RZ, 0xc0, !PT ;  /* 0x000000b29db27212 */ /* 0x000fe200078ec0ff */
[--C-:B------:R-:W-:Y:S01]  /*22d50*/  HSET2.LE.AND R177, R111, R173.reuse, PT ;  /* 0x000000ad6fb17233 */ /* 0x100fe20003803000 */
[----:B------:R-:W-:Y:S01]  /*22d60*/  LOP3.LUT R179, R156, R179, RZ, 0xc0, !PT ;  /* 0x000000b39cb37212 */ /* 0x000fe200078ec0ff */
[C---:B------:R-:W-:Y:S01]  /*22d70*/  HMMA.16816.F32.BF16 R48, R104.reuse, R130, R48 ;  /* 0x000000826830723c */ /* 0x040fe20000041830 */
[----:B------:R-:W-:Y:S03]  /*22d80*/  LOP3.LUT R176, R159, R176, RZ, 0xc0, !PT ;  /* 0x000000b09fb07212 */ /* 0x000fe600078ec0ff */
[----:B------:R-:W-:Y:S02]  /*22d90*/  LOP3.LUT R177, R158, R177, RZ, 0xc0, !PT ;  /* 0x000000b19eb17212 */ /* 0x000fe400078ec0ff */
[----:B---3--:R-:W-:Y:S02]  /*22da0*/  ISETP.GT.AND P1, PT, R234, R213, PT ;  /* 0x000000d5ea00720c */ /* 0x008fe40003f24270 */
        /* <DEDUP_REMOVED lines=10> */
[----:B------:R-:W-:Y:S01]  /*22e50*/  LOP3.LUT R120, R0, 0xff, RZ, 0xc0, !PT ;  /* 0x000000ff00787812 */ /* 0x000fe200078ec0ff */
[-C--:B------:R-:W-:Y:S01]  /*22e60*/  HMMA.16816.F32.BF16 R92, R112, R122.reuse, R92 ;  /* 0x0000007a705c723c */ /* 0x080fe2000004185c */
[----:B------:R-:W-:Y:S03]  /*22e70*/  LOP3.LUT R0, R116, 0xff, RZ, 0xc0, !PT ;  /* 0x000000ff74007812 */ /* 0x000fe600078ec0ff */
[----:B------:R-:W-:Y:S02]  /*22e80*/  PRMT R2, R120, 0x5410, R2 ;  /* 0x0000541078027816 */ /* 0x000fe40000000002 */
[----:B------:R-:W-:Y:S02]  /*22e90*/  PRMT R119, R0, 0x5410, R119 ;  /* 0x0000541000777816 */ /* 0x000fe40000000077 */
[----:B------:R-:W-:Y:S01]  /*22ea0*/  HMMA.16816.F32.BF16 R96, R104, R122, R96 ;  /* 0x0000007a6860723c */ /* 0x000fe20000041860 */
[----:B------:R-:W-:Y:S06]  /*22eb0*/  LOP3.LUT R0, R125, 0xff, RZ, 0xc0, !PT ;  /* 0x000000ff7d007812 */ /* 0x000fec00078ec0ff */
[----:B------:R-:W-:Y:S01]  /*22ec0*/  PRMT R107, R0, 0x5410, R126 ;  /* 0x00005410006b7816 */ /* 0x000fe2000000007e */
[--C-:B------:R-:W-:Y:S04]  /*22ed0*/  HSET2.LE.AND R104, R2, R173.reuse, PT ;  /* 0x000000ad02687233 */ /* 0x100fe80003803000 */
[--C-:B------:R-:W-:Y:S01]  /*22ee0*/  HSET2.LE.AND R105, R119, R173.reuse, PT ;  /* 0x000000ad77697233 */ /* 0x100fe20003803000 */
[----:B------:R-:W-:Y:S01]  /*22ef0*/  LOP3.LUT R104, R166, R104, RZ, 0xc0, !PT ;  /* 0x00000068a6687212 */ /* 0x000fe200078ec0ff */
[--C-:B------:R-:W-:Y:S02]  /*22f00*/  HSET2.LE.AND R106, R124, R173.reuse, PT ;  /* 0x000000ad7c6a7233 */ /* 0x100fe40003803000 */
[----:B------:R-:W-:Y:S01]  /*22f10*/  HSET2.LE.AND R107, R107, R173, PT ;  /* 0x000000ad6b6b7233 */ /* 0x000fe20003803000 */
[----:B------:R-:W-:Y:S01]  /*22f20*/  LOP3.LUT R105, R165, R105, RZ, 0xc0, !PT ;  /* 0x00000069a5697212 */ /* 0x000fe200078ec0ff */
[-C--:B----4-:R-:W-:Y:S01]  /*22f30*/  HMMA.16816.F32.BF16 R172, R176, R168.reuse, R4 ;  /* 0x000000a8b0ac723c */ /* 0x090fe20000041804 */
[----:B------:R-:W-:Y:S02]  /*22f40*/  LOP3.LUT R106, R164, R106, RZ, 0xc0, !PT ;  /* 0x0000006aa46a7212 */ /* 0x000fe400078ec0ff */
[----:B------:R-:W-:Y:S01]  /*22f50*/  LOP3.LUT R107, R3, R107, RZ, 0xc0, !PT ;  /* 0x0000006b036b7212 */ /* 0x000fe200078ec0ff */
[----:B------:R-:W-:Y:S06]  /*22f60*/  IMAD.MOV.U32 R3, RZ, RZ, R103 ;  /* 0x000000ffff037224 */ /* 0x000fec00078e0067 */
        /* <DEDUP_REMOVED lines=21> */
[-C--:B------:R-:W-:Y:S07]  /*230c0*/  HMMA.16816.F32.BF16 R92, R104, R186.reuse, R92 ;  /* 0x000000ba685c723c */ /* 0x080fee000004185c */
[----:B------:R-:W-:Y:S01]  /*230d0*/  IMAD.MOV.U32 R107, RZ, RZ, R234 ;  /* 0x000000ffff6b7224 */ /* 0x000fe200078e00ea */
[----:B------:R-:W-:Y:S01]  /*230e0*/  HMMA.16816.F32.BF16 R96, R176, R186, R96 ;  /* 0x000000bab060723c */ /* 0x000fe20000041860 */
[----:B------:R-:W-:Y:S03]  /*230f0*/  IMAD.MOV.U32 R106, RZ, RZ, R101 ;  /* 0x000000ffff6a7224 */ /* 0x000fe600078e0065 */
[----:B------:R-:W-:Y:S02]  /*23100*/  IMAD.MOV.U32 R105, RZ, RZ, R102 ;  /* 0x000000ffff697224 */ /* 0x000fe400078e0066 */
[----:B------:R-:W-:Y:S01]  /*23110*/  IMAD.MOV.U32 R104, RZ, RZ, R100 ;  /* 0x000000ffff687224 */ /* 0x000fe200078e0064 */
[----:B------:R-:W-:-:S05]  /*23120*/  @P1 BRA `(.L_x_821) ;  /* 0xffff7e1000001947 */ /* 0x000fca000383ffff */
.L_x_818:
[----:B-----5:R1:W5:Y:S04]  /*23130*/  LD.E R53, [R108.64+0xd8] ;  /* 0x0000d8046c357980 */ /* 0x020368000c101900 */
[----:B------:R1:W5:Y:S01]  /*23140*/  LD.E R4, [R108.64+0x17c] ;  /* 0x00017c046c047980 */ /* 0x000362000c101900 */
[----:B------:R-:W-:-:S02]  /*23150*/  MOV R8, 0x1f ;  /* 0x0000001f00087802 */ /* 0x000fc40000000f00 */
[----:B------:R-:W-:Y:S01]  /*23160*/  MOV R7, 0xffffffff ;  /* 0xffffffff00077802 */ /* 0x000fe20000000f00 */
[----:B------:R-:W-:Y:S05]  /*23170*/  BRA.DIV ~URZ, `(.L_x_822) ;  /* 0x00001fb27f007947 */ /* 0x000fea000b800000 */
[----:B------:R-:W2:Y:S04]  /*23180*/  LDL R0, [R1+0x15c] ;  /* 0x00015c0001007983 */ /* 0x000ea80000100800 */
[----:B--2---:R2:W3:Y:S02]  /*23190*/  SHFL.BFLY PT, R5, R0, 0x2, 0x1f ;  /* 0x0c401f0000057f89 */ /* 0x0044e400000e0000 */
.L_x_837:
[----:B--2---:R-:W2:Y:S02]  /*231a0*/  LDL.LU R0, [R1+0x15c] ;  /* 0x00015c0001007983 */ /* 0x004ea40000300800 */
[----:B--23--:R-:W-:Y:S01]  /*231b0*/  FADD.FTZ R5, R5, R0 ;  /* 0x0000000005057221 */ /* 0x00cfe20000010000 */
[----:B------:R-:W-:Y:S05]  /*231c0*/  BRA.DIV ~URZ, `(.L_x_823) ;  /* 0x00001fc27f007947 */ /* 0x000fea000b800000 */
[----:B------:R-:W2:Y:S04]  /*231d0*/  LDL.LU R7, [R1+0x170] ;  /* 0x0001700001077983 */ /* 0x000ea80000300800 */
[----:B------:R-:W3:Y:S04]  /*231e0*/  LDL.LU R3, [R1+0x28] ;  /* 0x0000280001037983 */ /* 0x000ee80000300800 */
[----:B------:R-:W4:Y:S04]  /*231f0*/  LDL.LU R10, [R1+0x2c] ;  /* 0x00002c00010a7983 */ /* 0x000f280000300800 */
[----:B------:R-:W1:Y:S02]  /*23200*/  SHFL.BFLY PT, R8, R5, 0x1, 0x1f ;  /* 0x0c201f0005087f89 */ /* 0x000e6400000e0000 */
[----:B-1----:R-:W-:-:S02]  /*23210*/  FADD.FTZ R57, R5, R8 ;  /* 0x0000000805397221 */ /* 0x002fc40000010000 */
[----:B--2---:R-:W1:Y:S04]  /*23220*/  SHFL.BFLY PT, R2, R7, 0x2, 0x1f ;  /* 0x0c401f0007027f89 */ /* 0x004e6800000e0000 */
[----:B---3--:R-:W2:Y:S04]  /*23230*/  SHFL.BFLY PT, R0, R3, 0x2, 0x1f ;  /* 0x0c401f0003007f89 */ /* 0x008ea800000e0000 */
[----:B----4-:R-:W3:Y:S01]  /*23240*/  SHFL.BFLY PT, R6, R10, 0x2, 0x1f ;  /* 0x0c401f000a067f89 */ /* 0x010ee200000e0000 */
[----:B-1----:R-:W-:Y:S02]  /*23250*/  FADD.FTZ R2, R2, R7 ;  /* 0x0000000702027221 */ /* 0x002fe40000010000 */
[----:B--2---:R-:W-:-:S03]  /*23260*/  FADD.FTZ R0, R0, R3 ;  /* 0x0000000300007221 */ /* 0x004fc60000010000 */
[----:B------:R-:W1:Y:S01]  /*23270*/  SHFL.BFLY PT, R7, R2, 0x1, 0x1f ;  /* 0x0c201f0002077f89 */ /* 0x000e6200000e0000 */
[----:B---3--:R-:W-:-:S03]  /*23280*/  FADD.FTZ R6, R6, R10 ;  /* 0x0000000a06067221 */ /* 0x008fc60000010000 */
[----:B------:R-:W2:Y:S04]  /*23290*/  SHFL.BFLY PT, R3, R0, 0x1, 0x1f ;  /* 0x0c201f0000037f89 */ /* 0x000ea800000e0000 */
[----:B------:R3:W4:Y:S01]  /*232a0*/  SHFL.BFLY PT, R9, R6, 0x1, 0x1f ;  /* 0x0c201f0006097f89 */ /* 0x00072200000e0000 */
[----:B-1----:R-:W-:Y:S02]  /*232b0*/  FADD.FTZ R56, R2, R7 ;  /* 0x0000000702387221 */ /* 0x002fe40000010000 */
[----:B--2---:R-:W-:Y:S02]  /*232c0*/  FADD.FTZ R55, R0, R3 ;  /* 0x0000000300377221 */ /* 0x004fe40000010000 */
.L_x_838:
[----:B------:R-:W2:Y:S01]  /*232d0*/  LDL R58, [R1+0x1d0] ;  /* 0x0001d000013a7983 */ /* 0x000ea20000100800 */
[----:B------:R-:W-:Y:S01]  /*232e0*/  FSETP.NE.FTZ.AND P5, PT, R57, RZ, PT ;  /* 0x000000ff3900720b */ /* 0x000fe20003fb5000 */
[----:B----4-:R-:W-:Y:S01]  /*232f0*/  FADD.FTZ R54, R9, R6 ;  /* 0x0000000609367221 */ /* 0x010fe20000010000 */
[----:B------:R-:W-:-:S02]  /*23300*/  FSETP.NE.FTZ.AND P4, PT, R56, RZ, PT ;  /* 0x000000ff3800720b */ /* 0x000fc40003f95000 */
[----:B------:R-:W-:Y:S02]  /*23310*/  MOV R0, 0x3f800000 ;  /* 0x3f80000000007802 */ /* 0x000fe40000000f00 */
[----:B------:R-:W-:Y:S02]  /*23320*/  MOV R3, 0x3f800000 ;  /* 0x3f80000000037802 */ /* 0x000fe40000000f00 */
[----:B------:R-:W-:Y:S02]  /*23330*/  FSETP.NE.FTZ.AND P2, PT, R54, RZ, PT ;  /* 0x000000ff3600720b */ /* 0x000fe40003f55000 */
[----:B------:R-:W-:Y:S02]  /*23340*/  FSETP.NE.FTZ.AND P3, PT, R55, RZ, PT ;  /* 0x000000ff3700720b */ /* 0x000fe40003f75000 */
[----:B------:R-:W-:Y:S01]  /*23350*/  MOV R2, 0x3f800000 ;  /* 0x3f80000000027802 */ /* 0x000fe20000000f00 */
[----:B------:R-:W1:Y:S08]  /*23360*/  @P5 MUFU.RCP R0, R57 ;  /* 0x0000003900005308 */ /* 0x000e700000001000 */
[----:B------:R-:W4:Y:S01]  /*23370*/  @P4 MUFU.RCP R3, R56 ;  /* 0x0000003800034308 */ /* 0x000f220000001000 */
[----:B-1---5:R-:W-:-:S07]  /*23380*/  FMUL.FTZ R0, R4, R0 ;  /* 0x0000000004007220 */ /* 0x022fce0000410000 */
[----:B------:R-:W1:Y:S01]  /*23390*/  @P3 MUFU.RCP R2, R55 ;  /* 0x0000003700023308 */ /* 0x000e620000001000 */
[C---:B------:R-:W-:Y:S02]  /*233a0*/  FMUL.FTZ R172, R0.reuse, R172 ;  /* 0x000000ac00ac7220 */ /* 0x040fe40000410000 */
[----:B------:R-:W-:Y:S02]  /*233b0*/  FMUL.FTZ R18, R0, R173 ;  /* 0x000000ad00127220 */ /* 0x000fe40000410000 */
[----:B----4-:R-:W-:Y:S02]  /*233c0*/  FMUL.FTZ R3, R4, R3 ;  /* 0x0000000304037220 */ /* 0x010fe40000410000 */
[----:B------:R-:W-:Y:S01]  /*233d0*/  FMUL.FTZ R168, R0, R168 ;  /* 0x000000a800a87220 */ /* 0x000fe20000410000 */
[----:B------:R-:W-:Y:S01]  /*233e0*/  F2FP.BF16.PACK_AB R18, R18, R172 ;  /* 0x000000ac1212723e */ /* 0x000fe200000010ff */
        /* <DEDUP_REMOVED lines=30> */
[----:B------:R-:W-:Y:S01]  /*235d0*/  MOV R0, 0x3f800000 ;  /* 0x3f80000000007802 */ /* 0x000fe20000000f00 */
[C---:B------:R-:W-:Y:S01]  /*235e0*/  FMUL.FTZ R28, R3.reuse, R83 ;  /* 0x00000053031c7220 */ /* 0x040fe20000410000 */
[----:B------:R-:W-:Y:S01]  /*235f0*/  F2FP.BF16.PACK_AB R26, R26, R84 ;  /* 0x000000541a1a723e */ /* 0x000fe200000010ff */
[----:B------:R-:W4:Y:S01]  /*23600*/  S2R R83, SR_TID.X ;  /* 0x0000000000537919 */ /* 0x000f220000002100 */
[----:B-1----:R-:W-:Y:S01]  /*23610*/  FMUL.FTZ R2, R4, R2 ;  /* 0x0000000204027220 */ /* 0x002fe20000410000 */
[----:B------:R-:W-:Y:S01]  /*23620*/  F2FP.BF16.PACK_AB R20, R20, R96 ;  /* 0x000000601414723e */ /* 0x000fe200000010ff */
[----:B------:R-:W1:Y:S01]  /*23630*/  @P2 MUFU.RCP R0, R54 ;  /* 0x0000003600002308 */ /* 0x000e620000001000 */
[----:B------:R-:W-:Y:S02]  /*23640*/  FMUL.FTZ R174, R3, R174 ;  /* 0x000000ae03ae7220 */ /* 0x000fe40000410000 */
[----:B------:R-:W-:-:S02]  /*23650*/  FMUL.FTZ R140, R2, R140 ;  /* 0x0000008c028c7220 */ /* 0x000fc40000410000 */
        /* <DEDUP_REMOVED lines=10> */
[----:B------:R-:W-:Y:S02]  /*23700*/  FMUL.FTZ R45, R2, R129 ;  /* 0x00000081022d7220 */ /* 0x000fe40000410000 */
[C---:B------:R-:W-:Y:S02]  /*23710*/  FMUL.FTZ R142, R0.reuse, R142 ;  /* 0x0000008e008e7220 */ /* 0x040fe40000410000 */
[C---:B------:R-:W-:Y:S01]  /*23720*/  FMUL.FTZ R143, R0.reuse, R143 ;  /* 0x0000008f008f7220 */ /* 0x040fe20000410000 */
[----:B------:R-:W-:Y:S01]  /*23730*/  F2FP.BF16.PACK_AB R45, R45, R128 ;  /* 0x000000802d2d723e */ /* 0x000fe200000010ff */
[C---:B------:R-:W-:Y:S02]  /*23740*/  FMUL.FTZ R138, R0.reuse, R138 ;  /* 0x0000008a008a7220 */ /* 0x040fe40000410000 */
[----:B------:R-:W-:-:S02]  /*23750*/  FMUL.FTZ R16, R0, R139 ;  /* 0x0000008b00107220 */ /* 0x000fc40000410000 */
[C---:B------:R-:W-:Y:S02]  /*23760*/  FMUL.FTZ R134, R0.reuse, R134 ;  /* 0x0000008600867220 */ /* 0x040fe40000410000 */
        /* <DEDUP_REMOVED lines=28> */
[----:B----4-:R-:W-:Y:S01]  /*23930*/  SHF.R.S32.HI R0, RZ, 0x1f, R83 ;  /* 0x0000001fff007819 */ /* 0x010fe20000011453 */
[C---:B------:R-:W-:Y:S02]  /*23940*/  FMUL.FTZ R124, R2.reuse, R124 ;  /* 0x0000007c027c7220 */ /* 0x040fe40000410000 */
[----:B------:R-:W-:Y:S01]  /*23950*/  FMUL.FTZ R42, R2, R125 ;  /* 0x0000007d022a7220 */ /* 0x000fe20000410000 */
[-C--:B------:R-:W-:Y:S01]  /*23960*/  LEA.HI R52, R0, R83.reuse, RZ, 0x2 ;  /* 0x0000005300347211 */ /* 0x080fe200078f10ff */
[----:B------:R-:W-:Y:S01]  /*23970*/  FMUL.FTZ R120, R2, R120 ;  /* 0x0000007802787220 */ /* 0x000fe20000410000 */
[----:B------:R-:W-:Y:S01]  /*23980*/  LEA.HI R80, R0, R83, RZ, 0x5 ;  /* 0x0000005300507211 */ /* 0x000fe200078f28ff */
[C---:B------:R-:W-:Y:S01]  /*23990*/  FMUL.FTZ R39, R2.reuse, R121 ;  /* 0x0000007902277220 */ /* 0x040fe20000410000 */
[----:B------:R-:W-:Y:S01]  /*239a0*/  SHF.R.S32.HI R81, RZ, 0x2, R52 ;  /* 0x00000002ff517819 */ /* 0x000fe20000011434 */
[----:B------:R-:W-:Y:S01]  /*239b0*/  FMUL.FTZ R116, R2, R116 ;  /* 0x0000007402747220 */ /* 0x000fe20000410000 */
[----:B------:R-:W-:Y:S01]  /*239c0*/  LOP3.LUT R5, R52, 0xfffffffc, RZ, 0xc0, !PT ;  /* 0xfffffffc34057812 */ /* 0x000fe200078ec0ff */
[C---:B------:R-:W-:Y:S01]  /*239d0*/  FMUL.FTZ R36, R2.reuse, R117 ;  /* 0x0000007502247220 */ /* 0x040fe20000410000 */
[----:B---3--:R-:W-:Y:S01]  /*239e0*/  SHF.R.S32.HI R6, RZ, 0x5, R80 ;  /* 0x00000005ff067819 */ /* 0x008fe20000011450 */
[C---:B------:R-:W-:Y:S01]  /*239f0*/  FMUL.FTZ R112, R2.reuse, R112 ;  /* 0x0000007002707220 */ /* 0x040fe20000410000 */
[----:B------:R-:W-:Y:S01]  /*23a00*/  IADD3 R5, -R5, R83, RZ ;  /* 0x0000005305057210 */ /* 0x000fe20007ffe1ff */
[----:B------:R-:W-:Y:S01]  /*23a10*/  FMUL.FTZ R33, R2, R113 ;  /* 0x0000007102217220 */ /* 0x000fe20000410000 */
[----:B------:R-:W-:Y:S01]  /*23a20*/  F2FP.BF16.PACK_AB R42, R42, R124 ;  /* 0x0000007c2a2a723e */ /* 0x000fe200000010ff */
[----:B------:R-:W-:Y:S01]  /*23a30*/  FMUL.FTZ R72, R2, R72 ;  /* 0x0000004802487220 */ /* 0x000fe20000410000 */
[----:B------:R-:W-:Y:S01]  /*23a40*/  LEA R5, R6, R5, 0x8 ;  /* 0x0000000506057211 */ /* 0x000fe200078e40ff */
[C---:B------:R-:W-:Y:S01]  /*23a50*/  FMUL.FTZ R30, R2.reuse, R73 ;  /* 0x00000049021e7220 */ /* 0x040fe20000410000 */
[----:B------:R-:W-:Y:S01]  /*23a60*/  F2FP.BF16.PACK_AB R6, R143, R142 ;  /* 0x0000008e8f06723e */ /* 0x000fe200000010ff */
[C---:B------:R-:W-:Y:S01]  /*23a70*/  FMUL.FTZ R76, R2.reuse, R76 ;  /* 0x0000004c024c7220 */ /* 0x040fe20000410000 */
[----:B------:R-:W-:Y:S01]  /*23a80*/  F2FP.BF16.PACK_AB R39, R39, R120 ;  /* 0x000000782727723e */ /* 0x000fe200000010ff */
[----:B------:R-:W-:Y:S01]  /*23a90*/  FMUL.FTZ R27, R2, R77 ;  /* 0x0000004d021b7220 */ /* 0x000fe20000410000 */
        /* <DEDUP_REMOVED lines=8> */
[----:B------:R-:W-:Y:S01]  /*23b20*/  SHF.R.S32.HI R2, RZ, 0x1f, R81 ;  /* 0x0000001fff027819 */ /* 0x000fe20000011451 */
[----:B------:R-:W-:Y:S01]  /*23b30*/  FMUL.FTZ R175, R3, R175 ;  /* 0x000000af03af7220 */ /* 0x000fe20000410000 */
[----:B------:R-:W-:Y:S01]  /*23b40*/  F2FP.BF16.PACK_AB R21, R21, R88 ;  /* 0x000000581515723e */ /* 0x000fe200000010ff */
[C---:B------:R-:W-:Y:S01]  /*23b50*/  FMUL.FTZ R170, R3.reuse, R170 ;  /* 0x000000aa03aa7220 */ /* 0x040fe20000410000 */
[----:B------:R-:W-:Y:S01]  /*23b60*/  LEA.HI R2, R2, R81, RZ, 0x3 ;  /* 0x0000005102027211 */ /* 0x000fe200078f18ff */
[----:B------:R-:W-:Y:S01]  /*23b70*/  FMUL.FTZ R22, R3, R171 ;  /* 0x000000ab03167220 */ /* 0x000fe20000410000 */
[----:B------:R-:W-:Y:S01]  /*23b80*/  F2FP.BF16.PACK_AB R4, R175, R174 ;  /* 0x000000aeaf04723e */ /* 0x000fe200000010ff */
[C---:B------:R-:W-:Y:S01]  /*23b90*/  FMUL.FTZ R166, R3.reuse, R166 ;  /* 0x000000a603a67220 */ /* 0x040fe20000410000 */
[----:B------:R-:W-:Y:S01]  /*23ba0*/  LOP3.LUT R2, R2, 0xfffffff8, RZ, 0xc0, !PT ;  /* 0xfffffff802027812 */ /* 0x000fe200078ec0ff */
[C---:B------:R-:W-:Y:S01]  /*23bb0*/  FMUL.FTZ R49, R3.reuse, R167 ;  /* 0x000000a703317220 */ /* 0x040fe20000410000 */
[----:B------:R-:W-:Y:S01]  /*23bc0*/  F2FP.BF16.PACK_AB R22, R22, R170 ;  /* 0x000000aa1616723e */ /* 0x000fe200000010ff */
[----:B------:R-:W-:Y:S01]  /*23bd0*/  FMUL.FTZ R162, R3, R162 ;  /* 0x000000a203a27220 */ /* 0x000fe20000410000 */
[----:B------:R-:W-:Y:S01]  /*23be0*/  IADD3 R2, R81, -R2, RZ ;  /* 0x8000000251027210 */ /* 0x000fe20007ffe0ff */
[----:B------:R-:W-:Y:S01]  /*23bf0*/  FMUL.FTZ R46, R3, R163 ;  /* 0x000000a3032e7220 */ /* 0x000fe20000410000 */
[----:B------:R-:W-:Y:S01]  /*23c00*/  F2FP.BF16.PACK_AB R49, R49, R166 ;  /* 0x000000a63131723e */ /* 0x000fe200000010ff */
[C---:B------:R-:W-:Y:S01]  /*23c10*/  FMUL.FTZ R158, R3.reuse, R158 ;  /* 0x0000009e039e7220 */ /* 0x040fe20000410000 */
[----:B------:R-:W-:Y:S01]  /*23c20*/  LEA.HI R0, R2, R2, RZ, 0x1 ;  /* 0x0000000202007211 */ /* 0x000fe200078f08ff */
        /* <DEDUP_REMOVED lines=19> */
[----:B------:R-:W-:Y:S01]  /*23d60*/  F2FP.BF16.PACK_AB R28, R28, R82 ;  /* 0x000000521c1c723e */ /* 0x000fe200000010ff */
[C---:B------:R-:W-:Y:S02]  /*23d70*/  FMUL.FTZ R98, R3.reuse, R98 ;  /* 0x0000006203627220 */ /* 0x040fe40000410000 */
[----:B------:R-:W-:Y:S01]  /*23d80*/  FMUL.FTZ R19, R3, R99 ;  /* 0x0000006303137220 */ /* 0x000fe20000410000 */
[----:B------:R-:W-:Y:S02]  /*23d90*/  SHF.R.S32.HI R3, RZ, 0x1, R0 ;  /* 0x00000001ff037819 */ /* 0x000fe40000011400 */
[----:B------:R-:W-:Y:S02]  /*23da0*/  LOP3.LUT R0, R0, 0x3fffffe, RZ, 0xc0, !PT ;  /* 0x03fffffe00007812 */ /* 0x000fe400078ec0ff */
[----:B------:R-:W-:-:S02]  /*23db0*/  SHF.L.U32 R7, R3, 0x6, RZ ;  /* 0x0000000603077819 */ /* 0x000fc400000006ff */
[----:B------:R-:W-:Y:S02]  /*23dc0*/  IADD3 R0, R2, -R0, RZ ;  /* 0x8000000002007210 */ /* 0x000fe40007ffe0ff */
[----:B------:R-:W-:Y:S02]  /*23dd0*/  LOP3.LUT R2, R7, 0xc0, RZ, 0xc0, !PT ;  /* 0x000000c007027812 */ /* 0x000fe400078ec0ff */
[----:B------:R-:W-:Y:S02]  /*23de0*/  LEA R0, R0, R5, 0x4 ;  /* 0x0000000500007211 */ /* 0x000fe400078e20ff */
[----:B------:R-:W-:Y:S02]  /*23df0*/  LOP3.LUT R5, R3, 0x1, RZ, 0xc0, !PT ;  /* 0x0000000103057812 */ /* 0x000fe400078ec0ff */
[----:B------:R-:W-:Y:S02]  /*23e00*/  LEA.HI R2, R2, R2, RZ, 0x1d ;  /* 0x0000000202027211 */ /* 0x000fe400078fe8ff */
[----:B------:R-:W-:-:S02]  /*23e10*/  ISETP.NE.U32.AND P1, PT, R5, 0x1, PT ;  /* 0x000000010500780c */ /* 0x000fc40003f25070 */
[----:B------:R-:W-:Y:S02]  /*23e20*/  LEA R0, R0, R2, 0x1 ;  /* 0x0000000200007211 */ /* 0x000fe400078e08ff */
[----:B------:R-:W-:Y:S02]  /*23e30*/  LOP3.LUT P0, RZ, R3, 0x2, RZ, 0xc0, !PT ;  /* 0x0000000203ff7812 */ /* 0x000fe4000780c0ff */
[----:B------:R-:W-:Y:S02]  /*23e40*/  SHF.L.U32 R0, R0, 0x1, RZ ;  /* 0x0000000100007819 */ /* 0x000fe400000006ff */
[----:B------:R-:W-:Y:S02]  /*23e50*/  MOV R3, 0x20 ;  /* 0x0000002000037802 */ /* 0x000fe40000000f00 */
[----:B------:R-:W-:Y:S01]  /*23e60*/  IADD3 R2, R0, -0x10, RZ ;  /* 0xfffffff000027810 */ /* 0x000fe20007ffe0ff */
[----:B------:R1:W-:Y:S01]  /*23e70*/  STS [R0+0x200], R4 ;  /* 0x0002000400007388 */ /* 0x0003e20000000800 */
[----:B------:R-:W-:-:S02]  /*23e80*/  SEL R3, R3, 0xffffffe0, !P0 ;  /* 0xffffffe003037807 */ /* 0x000fc40004000000 */
[C---:B------:R-:W-:Y:S01]  /*23e90*/  @P1 IADD3 R2, R0.reuse, 0x10, RZ ;  /* 0x0000001000021810 */ /* 0x040fe20007ffe0ff */
[----:B------:R-:W-:Y:S01]  /*23ea0*/  STS [R0], R18 ;  /* 0x0000001200007388 */ /* 0x000fe20000000800 */
[----:B------:R-:W-:Y:S02]  /*23eb0*/  F2FP.BF16.PACK_AB R25, R25, R86 ;  /* 0x000000561919723e */ /* 0x000fe400000010ff */
[----:B------:R-:W-:Y:S01]  /*23ec0*/  F2FP.BF16.PACK_AB R19, R19, R98 ;  /* 0x000000621313723e */ /* 0x000fe200000010ff */
[----:B------:R-:W-:Y:S01]  /*23ed0*/  STS [R2], R23 ;  /* 0x0000001702007388 */ /* 0x000fe20000000800 */
[----:B------:R-:W-:Y:S02]  /*23ee0*/  F2FP.BF16.PACK_AB R7, R91, R90 ;  /* 0x0000005a5b07723e */ /* 0x000fe400000010ff */
[----:B------:R-:W-:Y:S01]  /*23ef0*/  F2FP.BF16.PACK_AB R5, R95, R94 ;  /* 0x0000005e5f05723e */ /* 0x000fe200000010ff */
[----:B------:R-:W-:Y:S04]  /*23f00*/  STS [R2+0x200], R22 ;  /* 0x0002001602007388 */ /* 0x000fe80000000800 */
[----:B------:R-:W-:Y:S04]  /*23f10*/  STS [R0+0x1000], R24 ;  /* 0x0010001800007388 */ /* 0x000fe80000000800 */
[----:B------:R-:W-:Y:S04]  /*23f20*/  STS [R0+0x1200], R6 ;  /* 0x0012000600007388 */ /* 0x000fe80000000800 */
[----:B------:R-:W-:Y:S01]  /*23f30*/  STS [R2+0x1000], R51 ;  /* 0x0010003302007388 */ /* 0x000fe20000000800 */
[----:B-1----:R-:W-:-:S02]  /*23f40*/  IADD3 R4, R0, R3, RZ ;  /* 0x0000000300047210 */ /* 0x002fc40007ffe0ff */
[----:B------:R-:W-:Y:S01]  /*23f50*/  IADD3 R3, R3, R2, RZ ;  /* 0x0000000203037210 */ /* 0x000fe20007ffe0ff */
[----:B------:R-:W-:Y:S04]  /*23f60*/  STS [R2+0x1200], R16 ;  /* 0x0012001002007388 */ /* 0x000fe80000000800 */
[----:B------:R-:W-:Y:S04]  /*23f70*/  STS [R4], R50 ;  /* 0x0000003204007388 */ /* 0x000fe80000000800 */
[----:B------:R-:W-:Y:S04]  /*23f80*/  STS [R4+0x200], R49 ;  /* 0x0002003104007388 */ /* 0x000fe80000000800 */
[----:B------:R-:W-:Y:S01]  /*23f90*/  STS [R3], R47 ;  /* 0x0000002f03007388 */ /* 0x000fe20000000800 */
[----:B--2---:R-:W-:-:S03]  /*23fa0*/  ISETP.NE.AND P0, PT, R58, -0x1, PT ;  /* 0xffffffff3a00780c */ /* 0x004fc60003f05270 */
        /* <DEDUP_REMOVED lines=35> */
[----:B------:R3:W-:Y:S04]  /*241e0*/  STS [R3+0x5000], R17 ;  /* 0x0050001103007388 */ /* 0x0007e80000000800 */
[----:B------:R3:W-:Y:S04]  /*241f0*/  STS [R3+0x5200], R5 ;  /* 0x0052000503007388 */ /* 0x0007e80000000800 */
[----:B-1----:R-:W4:Y:S04]  /*24200*/  LD.E.U16 R0, [R108.64+0x1c8] ;  /* 0x0001c8046c007980 */ /* 0x002f28000c101500 */
[----:B--2---:R1:W5:Y:S04]  /*24210*/  LD.E.64 R18, [R108.64+0x90] ;  /* 0x000090046c127980 */ /* 0x004368000c101b00 */
[----:B---3--:R-:W2:Y:S04]  /*24220*/  @P0 LD.E.64 R6, [R108.64+0x88] ;  /* 0x000088046c060980 */ /* 0x008ea8000c101b00 */
[----:B------:R1:W5:Y:S04]  /*24230*/  LD.E.64 R16, [R108.64+0x70] ;  /* 0x000070046c107980 */ /* 0x000368000c101b00 */
[----:B------:R-:W3:Y:S01]  /*24240*/  @!P0 LD.E.64 R2, [R108.64+0x80] ;  /* 0x000080046c028980 */ /* 0x000ee2000c101b00 */
[----:B------:R-:W1:Y:S03]  /*24250*/  @P5 MUFU.LG2 R11, R57 ;  /* 0x00000039000b5308 */ /* 0x000e660000000c00 */
[----:B------:R-:W2:Y:S01]  /*24260*/  S2R R104, SR_CTAID.Y ;  /* 0x0000000000687919 */ /* 0x000ea20000002600 */
[----:B------:R-:W-:-:S04]  /*24270*/  MOV R24, 0x7f800000 ;  /* 0x7f80000000187802 */ /* 0x000fc80000000f00 */
[----:B------:R-:W2:Y:S01]  /*24280*/  @P4 MUFU.LG2 R10, R56 ;  /* 0x00000038000a4308 */ /* 0x000ea20000000c00 */
[----:B-1----:R-:W-:Y:S02]  /*24290*/  @P5 FMUL.FTZ R11, R11, 0.69314718246459960938 ;  /* 0x3f3172180b0b5820 */ /* 0x002fe40000410000 */
[-C--:B--2---:R-:W-:Y:S02]  /*242a0*/  @P0 IMAD R8, R7, R58.reuse, RZ ;  /* 0x0000003a07080224 */ /* 0x084fe400078e02ff */
[----:B------:R-:W-:Y:S02]  /*242b0*/  @P0 IMAD.WIDE.U32 R4, R6, R58, RZ ;  /* 0x0000003a06040225 */ /* 0x000fe400078e00ff */
[----:B------:R1:W5:Y:S02]  /*242c0*/  @!P0 LD.E.64 R6, [R108.64+0x88] ;  /* 0x000088046c068980 */ /* 0x000364000c101b00 */
[----:B------:R-:W-:Y:S01]  /*242d0*/  @P5 FFMA.FTZ R24, R53, R102, R11 ;  /* 0x0000006635185223 */ /* 0x000fe2000001000b */
[C---:B----4-:R-:W-:Y:S01]  /*242e0*/  PRMT R11, R0.reuse, 0x7770, RZ ;  /* 0x00007770000b7816 */ /* 0x050fe200000000ff */
[----:B------:R-:W2:Y:S01]  /*242f0*/  @P2 MUFU.LG2 R13, R54 ;  /* 0x00000036000d2308 */ /* 0x000ea20000000c00 */
[----:B------:R-:W-:-:S02]  /*24300*/  PRMT R0, R0, 0x7771, RZ ;  /* 0x0000777100007816 */ /* 0x000fc400000000ff */
[----:B------:R-:W-:-:S05]  /*24310*/  ISETP.NE.AND P1, PT, R11, RZ, PT ;  /* 0x000000ff0b00720c */ /* 0x000fca0003f25270 */
[----:B------:R-:W4:Y:S01]  /*24320*/  @P3 MUFU.LG2 R9, R55 ;  /* 0x0000003700093308 */ /* 0x000f220000000c00 */
[----:B------:R-:W-:Y:S01]  /*24330*/  ISETP.NE.OR P5, PT, R0, RZ, !P1 ;  /* 0x000000ff0000720c */ /* 0x000fe20004fa5670 */
[----:B------:R-:W-:Y:S01]  /*24340*/  @P4 FMUL.FTZ R10, R10, 0.69314718246459960938 ;  /* 0x3f3172180a0a4820 */ /* 0x000fe20000410000 */
[----:B------:R-:W-:Y:S01]  /*24350*/  @!P0 SHF.R.S32.HI R12, RZ, 0x1f, R104 ;  /* 0x0000001fff0c8819 */ /* 0x000fe20000011468 */
[----:B---3--:R-:W-:Y:S01]  /*24360*/  @!P0 IMAD R3, R3, R104, RZ ;  /* 0x0000006803038224 */ /* 0x008fe200078e02ff */
[----:B------:R-:W-:Y:S01]  /*24370*/  MOV R25, 0x7f800000 ;  /* 0x7f80000000197802 */ /* 0x000fe20000000f00 */
[----:B------:R-:W-:Y:S01]  /*24380*/  @P4 FFMA.FTZ R25, R53, R101, R10 ;  /* 0x0000006535194223 */ /* 0x000fe2000001000a */
[----:B------:R-:W-:Y:S01]  /*24390*/  @P0 MOV R22, R4 ;  /* 0x0000000400160202 */ /* 0x000fe20000000f00 */
[----:B------:R-:W-:Y:S02]  /*243a0*/  @!P0 IMAD R10, R2, R12, R3 ;  /* 0x0000000c020a8224 */ /* 0x000fe400078e0203 */
[----:B--2---:R-:W-:-:S02]  /*243b0*/  @P2 FMUL.FTZ R4, R13, 0.69314718246459960938 ;  /* 0x3f3172180d042820 */ /* 0x004fc40000410000 */
[----:B------:R-:W-:Y:S01]  /*243c0*/  @!P0 IMAD.WIDE.U32 R2, R2, R104, RZ ;  /* 0x0000006802028225 */ /* 0x000fe200078e00ff */
[----:B------:R-:W-:Y:S01]  /*243d0*/  BSSY B1, `(.L_x_824) ;  /* 0x0000017000017945 */ /* 0x000fe20003800000 */
[----:B------:R-:W-:Y:S02]  /*243e0*/  MOV R21, 0x7f800000 ;  /* 0x7f80000000157802 */ /* 0x000fe40000000f00 */
[----:B----4-:R-:W-:Y:S01]  /*243f0*/  @P3 FMUL.FTZ R9, R9, 0.69314718246459960938 ;  /* 0x3f31721809093820 */ /* 0x010fe20000410000 */
[----:B------:R-:W-:Y:S01]  /*24400*/  @P0 IADD3 R23, R5, R8, RZ ;  /* 0x0000000805170210 */ /* 0x000fe20007ffe0ff */
[C---:B------:R-:W-:Y:S01]  /*24410*/  @P2 FFMA.FTZ R21, R53.reuse, R103, R4 ;  /* 0x0000006735152223 */ /* 0x040fe20000010004 */
[----:B------:R-:W-:Y:S01]  /*24420*/  MOV R20, 0x7f800000 ;  /* 0x7f80000000147802 */ /* 0x000fe20000000f00 */
[----:B------:R-:W-:Y:S01]  /*24430*/  @P3 FFMA.FTZ R20, R53, R100, R9 ;  /* 0x0000006435143223 */ /* 0x000fe20000010009 */
[----:B------:R-:W-:Y:S01]  /*24440*/  PLOP3.LUT P4, PT, PT, PT, PT, 0x8, 0x0 ;  /* 0x000000000000781c */ /* 0x000fe20003f8e170 */
[----:B------:R-:W-:Y:S01]  /*24450*/  CS2R R4, SRZ ;  /* 0x0000000000047805 */ /* 0x000fe2000001ff00 */
[----:B------:R-:W-:-:S02]  /*24460*/  @!P0 IADD3 R23, R3, R10, RZ ;  /* 0x0000000a03178210 */ /* 0x000fc40007ffe0ff */
[----:B------:R-:W-:Y:S01]  /*24470*/  @!P0 MOV R22, R2 ;  /* 0x0000000200168202 */ /* 0x000fe20000000f00 */
[----:B------:R-:W-:Y:S05]  /*24480*/  @P5 BRA `(.L_x_825) ;  /* 0x000000b000005947 */ /* 0x000fea0003800000 */
[----:B-1----:R-:W-:Y:S01]  /*24490*/  ISETP.NE.AND P0, PT, R58, -0x1, PT ;  /* 0xffffffff3a00780c */ /* 0x002fe20003f05270 */
[----:B------:R-:W-:-:S12]  /*244a0*/  BSSY B0, `(.L_x_826) ;  /* 0x0000005000007945 */ /* 0x000fd80003800000 */
[----:B------:R-:W-:Y:S05]  /*244b0*/  @P0 BRA `(.L_x_827) ;  /* 0x0000003000000947 */ /* 0x000fea0003800000 */
[----:B------:R-:W2:Y:S02]  /*244c0*/  LD.E R0, [R108.64+0xb4] ;  /* 0x0000b4046c007980 */ /* 0x000ea4000c101900 */
[----:B--2---:R-:W-:-:S05]  /*244d0*/  IMAD R58, R0, R104, RZ ;  /* 0x00000068003a7224 */ /* 0x004fca00078e02ff */
[----:B------:R1:W-:Y:S02]  /*244e0*/  STL [R1+0x1d0], R58 ;  /* 0x0001d03a01007387 */ /* 0x0003e40000100800 */
.L_x_827:
[----:B------:R-:W-:Y:S05]  /*244f0*/  BSYNC B0 ;  /* 0x0000000000007941 */ /* 0x000fea0003800000 */
.L_x_826:
[----:B------:R-:W-:Y:S01]  /*24500*/  PLOP3.LUT P4, PT, PT, PT, PT, 0x80, 0x0 ;  /* 0x000000000000781c */ /* 0x000fe20003f8f070 */
[--C-:B------:R-:W-:Y:S01]  /*24510*/  IMAD.MOV.U32 R4, RZ, RZ, R58.reuse ;  /* 0x000000ffff047224 */ /* 0x100fe200078e003a */
[----:B------:R-:W-:Y:S02]  /*24520*/  SHF.R.S32.HI R5, RZ, 0x1f, R58 ;  /* 0x0000001fff057819 */ /* 0x000fe4000001143a */
[----:B------:R-:W-:-:S04]  /*24530*/  PRMT R0, RZ, 0x7610, R0 ;  /* 0x00007610ff007816 */ /* 0x000fc80000000000 */
.L_x_825:
[----:B-1----:R-:W-:Y:S05]  /*24540*/  BSYNC B1 ;  /* 0x0000000000017941 */ /* 0x002fea0003800000 */
.L_x_824:
[----:B------:R-:W-:Y:S01]  /*24550*/  LOP3.LUT P0, RZ, R0, 0xff, RZ, 0xc0, !PT ;  /* 0x000000ff00ff7812 */ /* 0x000fe2000780c0ff */
[----:B------:R1:W5:-:S12]  /*24560*/  LD.E.64 R2, [R108.64+0xa0] ;  /* 0x0000a0046c027980 */ /* 0x000358000c101b00 */
[----:B------:R-:W2:Y:S01]  /*24570*/  @P0 LD.E.64 R8, [R108.64+0xb0] ;  /* 0x0000b0046c080980 */ /* 0x000ea2000c101b00 */
[----:B------:R-:W-:Y:S01]  /*24580*/  @P0 MOV R10, 0x1 ;  /* 0x00000001000a0802 */ /* 0x000fe20000000f00 */
[----:B--2---:R-:W-:Y:S01]  /*24590*/  @P0 IMAD R0, R9, R8, RZ ;  /* 0x0000000809000224 */ /* 0x004fe200078e02ff */
[----:B------:R-:W-:Y:S05]  /*245a0*/  @P0 BRA `(.L_x_828) ;  /* 0x0000005000000947 */ /* 0x000fea0003800000 */
[----:B-1----:R-:W2:Y:S04]  /*245b0*/  @P1 LD.E R0, [R108.64+0xd4] ;  /* 0x0000d4046c001980 */ /* 0x002ea8000c101900 */
[----:B------:R-:W2:Y:S04]  /*245c0*/  LD.E R10, [R108.64+0x60] ;  /* 0x000060046c0a7980 */ /* 0x000ea8000c101900 */
[----:B------:R-:W2:Y:S01]  /*245d0*/  @!P1 LD.E R0, [R108.64+0xb4] ;  /* 0x0000b4046c009980 */ /* 0x000ea2000c101900 */
[----:B------:R-:W-:Y:S01]  /*245e0*/  MOV R8, 0x1 ;  /* 0x0000000100087802 */ /* 0x000fe20000000f00 */
[----:B--2---:R-:W-:-:S02]  /*245f0*/  IMAD R10, R0, R10, RZ ;  /* 0x0000000a000a7224 */ /* 0x004fc400078e02ff */
.L_x_828:
[----:B-1----:R-:W-:Y:S01]  /*24600*/  WARPSYNC 0xffffffff ;  /* 0xffffffff00007948 */ /* 0x002fe20003800000 */
[----:B------:R-:W-:Y:S01]  /*24610*/  BAR.SYNC.DEFER_BLOCKING 0x0 ;  /* 0x0000000000007b1d */ /* 0x000fe20000010000 */
[----:B------:R-:W-:Y:S01]  /*24620*/  LOP3.LUT R11, R80, 0xffffffe0, RZ, 0xc0, !PT ;  /* 0xffffffe0500b7812 */ /* 0x000fe200078ec0ff */
[----:B------:R-:W-:-:S04]  /*24630*/  IMAD R9, R104, R10, RZ ;  /* 0x0000000a68097224 */ /* 0x000fc800078e02ff */
[----:B------:R-:W1:Y:S01]  /*24640*/  S2R R27, SR_CTAID.X ;  /* 0x00000000001b7919 */ /* 0x000e620000002500 */
[----:B------:R-:W-:Y:S01]  /*24650*/  IMAD.IADD R11, R83, 0x1, -R11 ;  /* 0x00000001530b7824 */ /* 0x000fe200078e0a0b */
[----:B------:R-:W-:Y:S01]  /*24660*/  SEL R9, R9, RZ, !P4 ;  /* 0x000000ff09097207 */ /* 0x000fe20006000000 */
[----:B------:R-:W-:Y:S01]  /*24670*/  BSSY B0, `(.L_x_829) ;  /* 0x0000045000007945 */ /* 0x000fe20003800000 */
[----:B------:R-:W2:Y:S02]  /*24680*/  S2R R26, SR_CTAID.Z ;  /* 0x00000000001a7919 */ /* 0x000ea40000002700 */
[----:B------:R-:W-:Y:S02]  /*24690*/  LOP3.LUT P2, RZ, R11, 0x3, RZ, 0xc0, !PT ;  /* 0x000000030bff7812 */ /* 0x000fe4000784c0ff */
[----:B------:R3:W4:Y:S04]  /*246a0*/  LDS.128 R36, [R195] ;  /* 0x00000000c3247984 */ /* 0x0007280000000c00 */
[----:B------:R3:W3:Y:S01]  /*246b0*/  LDS.128 R48, [R195+0x800] ;  /* 0x00080000c3307984 */ /* 0x0006e20000000c00 */
[----:B-1----:R-:W-:-:S03]  /*246c0*/  IMAD R10, R27, R8, RZ ;  /* 0x000000081b0a7224 */ /* 0x002fc600078e02ff */
[----:B------:R1:W1:Y:S01]  /*246d0*/  LDS.128 R64, [R195+0x1000] ;  /* 0x00100000c3407984 */ /* 0x0002620000000c00 */
[----:B--2---:R-:W-:-:S03]  /*246e0*/  IMAD R9, R26, R0, R9 ;  /* 0x000000001a097224 */ /* 0x004fc600078e0209 */
[----:B------:R2:W1:Y:S01]  /*246f0*/  LDS.128 R76, [R195+0x1800] ;  /* 0x00180000c34c7984 */ /* 0x0004620000000c00 */
[----:B------:R-:W-:-:S03]  /*24700*/  IMAD.SHL.U32 R0, R10, 0x80, RZ ;  /* 0x000000800a007824 */ /* 0x000fc600078e00ff */
[----:B------:R2:W1:Y:S02]  /*24710*/  LDS.128 R32, [R195+0x2000] ;  /* 0x00200000c3207984 */ /* 0x0004640000000c00 */
[--C-:B------:R-:W-:Y:S02]  /*24720*/  IADD3 R13, P1, P0, R0, R4, R9.reuse ;  /* 0x00000004000d7210 */ /* 0x100fe4000783e009 */
[----:B------:R2:W1:Y:S01]  /*24730*/  LDS.128 R44, [R195+0x2800] ;  /* 0x00280000c32c7984 */ /* 0x0004620000000c00 */
[----:B------:R-:W-:Y:S02]  /*24740*/  SHF.R.S32.HI R4, RZ, 0x1f, R0 ;  /* 0x0000001fff047819 */ /* 0x000fe40000011400 */
[----:B------:R-:W-:Y:S01]  /*24750*/  SHF.R.S32.HI R0, RZ, 0x1f, R9 ;  /* 0x0000001fff007819 */ /* 0x000fe20000011409 */
[----:B------:R2:W1:Y:S03]  /*24760*/  LDS.128 R60, [R195+0x3000] ;  /* 0x00300000c33c7984 */ /* 0x0004660000000c00 */
[----:B------:R-:W-:Y:S01]  /*24770*/  IADD3.X R4, R4, R5, R0, P1, P0 ;  /* 0x0000000504047210 */ /* 0x000fe20000fe0400 */
        /* <DEDUP_REMOVED lines=21> */
[C---:B------:R-:W-:Y:S02]  /*248d0*/  IADD3 R9, R0.reuse, 0x8, RZ ;  /* 0x0000000800097810 */ /* 0x040fe40007ffe0ff */
[C---:B------:R-:W-:Y:S02]  /*248e0*/  IADD3 R5, R0.reuse, 0x40, RZ ;  /* 0x0000004000057810 */ /* 0x040fe40007ffe0ff */
[C---:B------:R-:W-:Y:S02]  /*248f0*/  IADD3 R11, R0.reuse, 0x48, RZ ;  /* 0x00000048000b7810 */ /* 0x040fe40007ffe0ff */
[-C--:B---3--:R-:W-:Y:S02]  /*24900*/  ISETP.GE.AND P6, PT, R0, R12.reuse, PT ;  /* 0x0000000c0000720c */ /* 0x088fe40003fc6270 */
[-C--:B------:R-:W-:Y:S02]  /*24910*/  ISETP.GE.AND P5, PT, R9, R12.reuse, PT ;  /* 0x0000000c0900720c */ /* 0x080fe40003fa6270 */
[----:B------:R-:W-:-:S02]  /*24920*/  ISETP.GE.AND P4, PT, R5, R12, PT ;  /* 0x0000000c0500720c */ /* 0x000fc40003f86270 */
[----:B------:R-:W-:-:S07]  /*24930*/  ISETP.GE.AND P3, PT, R11, R12, PT ;  /* 0x0000000c0b00720c */ /* 0x000fce0003f66270 */
[-C--:B------:R-:W-:Y:S02]  /*24940*/  @!P6 IMAD R0, R0, R8.reuse, RZ ;  /* 0x000000080000e224 */ /* 0x080fe400078e02ff */
[-C--:B------:R-:W-:Y:S02]  /*24950*/  @!P5 IMAD R9, R9, R8.reuse, RZ ;  /* 0x000000080909d224 */ /* 0x080fe400078e02ff */
[-C--:B------:R-:W-:Y:S01]  /*24960*/  @!P4 IMAD R14, R5, R8.reuse, RZ ;  /* 0x00000008050ec224 */ /* 0x080fe200078e02ff */
[----:B------:R-:W-:Y:S01]  /*24970*/  @!P6 IADD3 R12, P0, R0, R13, RZ ;  /* 0x0000000d000ce210 */ /* 0x000fe20007f1e0ff */
[----:B------:R-:W-:-:S03]  /*24980*/  @!P3 IMAD R5, R11, R8, RZ ;  /* 0x000000080b05b224 */ /* 0x000fc600078e02ff */
[----:B------:R-:W-:Y:S02]  /*24990*/  @!P6 LEA.HI.X.SX32 R15, R0, R4, 0x1, P0 ;  /* 0x00000004000fe211 */ /* 0x000fe400000f0eff */
[C---:B-----5:R-:W-:Y:S02]  /*249a0*/  @!P6 LEA R10, P0, R12.reuse, R2, 0x2 ;  /* 0x000000020c0ae211 */ /* 0x060fe400078010ff */
[----:B------:R-:W-:Y:S02]  /*249b0*/  @!P5 IADD3 R0, P2, R9, R13, RZ ;  /* 0x0000000d0900d210 */ /* 0x000fe40007f5e0ff */
[----:B------:R-:W-:Y:S02]  /*249c0*/  @!P6 LEA.HI.X R11, R12, R3, R15, 0x2, P0 ;  /* 0x000000030c0be211 */ /* 0x000fe400000f140f */
[-C--:B------:R-:W-:Y:S02]  /*249d0*/  @!P4 IADD3 R12, P1, R14, R13.reuse, RZ ;  /* 0x0000000d0e0cc210 */ /* 0x080fe40007f3e0ff */
[----:B------:R-:W-:Y:S01]  /*249e0*/  @!P3 IADD3 R13, P0, R5, R13, RZ ;  /* 0x0000000d050db210 */ /* 0x000fe20007f1e0ff */
[----:B------:R3:W-:Y:S01]  /*249f0*/  @!P6 ST.E [R10.64], R24 ;  /* 0x000000180a00e985 */ /* 0x0007e2000c101904 */
[----:B------:R-:W-:-:S02]  /*24a00*/  @!P5 LEA.HI.X.SX32 R9, R9, R4, 0x1, P2 ;  /* 0x000000040909d211 */ /* 0x000fc400010f0eff */
[----:B------:R-:W-:Y:S02]  /*24a10*/  @!P4 LEA.HI.X.SX32 R15, R14, R4, 0x1, P1 ;  /* 0x000000040e0fc211 */ /* 0x000fe400008f0eff */
[----:B------:R-:W-:Y:S02]  /*24a20*/  @!P5 LEA R8, P2, R0, R2, 0x2 ;  /* 0x000000020008d211 */ /* 0x000fe400078410ff */
[----:B------:R-:W-:Y:S02]  /*24a30*/  @!P3 LEA.HI.X.SX32 R14, R5, R4, 0x1, P0 ;  /* 0x00000004050eb211 */ /* 0x000fe400000f0eff */
[-C--:B------:R-:W-:Y:S02]  /*24a40*/  @!P4 LEA R4, P1, R12, R2.reuse, 0x2 ;  /* 0x000000020c04c211 */ /* 0x080fe400078210ff */
[----:B------:R-:W-:Y:S02]  /*24a50*/  @!P3 LEA R2, P0, R13, R2, 0x2 ;  /* 0x000000020d02b211 */ /* 0x000fe400078010ff */
[----:B------:R-:W-:-:S02]  /*24a60*/  @!P5 LEA.HI.X R9, R0, R3, R9, 0x2, P2 ;  /* 0x000000030009d211 */ /* 0x000fc400010f1409 */
[-C--:B------:R-:W-:Y:S02]  /*24a70*/  @!P4 LEA.HI.X R5, R12, R3.reuse, R15, 0x2, P1 ;  /* 0x000000030c05c211 */ /* 0x080fe400008f140f */
[----:B------:R-:W-:Y:S01]  /*24a80*/  @!P3 LEA.HI.X R3, R13, R3, R14, 0x2, P0 ;  /* 0x000000030d03b211 */ /* 0x000fe200000f140e */
[----:B------:R3:W-:Y:S04]  /*24a90*/  @!P5 ST.E [R8.64], R25 ;  /* 0x000000190800d985 */ /* 0x0007e8000c101904 */
[----:B------:R3:W-:Y:S04]  /*24aa0*/  @!P4 ST.E [R4.64], R20 ;  /* 0x000000140400c985 */ /* 0x0007e8000c101904 */
[----:B------:R3:W-:Y:S02]  /*24ab0*/  @!P3 ST.E [R2.64], R21 ;  /* 0x000000150200b985 */ /* 0x0007e4000c101904 */
.L_x_830:
[----:B---34-:R-:W-:Y:S05]  /*24ac0*/  BSYNC B0 ;  /* 0x0000000000007941 */ /* 0x018fea0003800000 */
.L_x_829:
[----:B------:R-:W3:Y:S04]  /*24ad0*/  LDL.LU R4, [R1+0x1dc] ;  /* 0x0001dc0001047983 */ /* 0x000ee80000300800 */
[----:B------:R-:W4:Y:S04]  /*24ae0*/  LDL R21, [R1] ;  /* 0x0000000001157983 */ /* 0x000f280000100800 */
[----:B------:R2:W5:Y:S04]  /*24af0*/  LDL.64 R24, [R1+0x1e0] ;  /* 0x0001e00001187983 */ /* 0x0005680000100a00 */
[----:B------:R2:W5:Y:S04]  /*24b00*/  LDL R20, [R1+0x30] ;  /* 0x0000300001147983 */ /* 0x0005680000100800 */
[----:B------:R2:W5:Y:S04]  /*24b10*/  LDL R15, [R1+0x34] ;  /* 0x00003400010f7983 */ /* 0x0005680000100800 */
[----:B------:R2:W5:Y:S01]  /*24b20*/  LD.E R0, [R108.64+0xc0] ;  /* 0x0000c0046c007980 */ /* 0x000562000c101900 */
[----:B------:R-:W-:Y:S01]  /*24b30*/  SHF.R.S32.HI R5, RZ, 0x1f, R26 ;  /* 0x0000001fff057819 */ /* 0x000fe2000001141a */
[----:B------:R-:W-:Y:S01]  /*24b40*/  BSSY B0, `(.L_x_831) ;  /* 0x0000018000007945 */ /* 0x000fe20003800000 */
[----:B---3--:R-:W-:Y:S01]  /*24b50*/  IMAD R14, R27, -0x80, R4 ;  /* 0xffffff801b0e7824 */ /* 0x008fe200078e0204 */
[----:B----45:R-:W-:-:S02]  /*24b60*/  IADD3 R2, P0, R21, R22, RZ ;  /* 0x0000001615027210 */ /* 0x030fc40007f1e0ff */
[----:B------:R-:W-:-:S04]  /*24b70*/  SHF.R.S32.HI R3, RZ, 0x1f, R21 ;  /* 0x0000001fff037819 */ /* 0x000fc80000011415 */
[----:B------:R-:W-:Y:S02]  /*24b80*/  IADD3.X R3, R3, R23, RZ, P0, !PT ;  /* 0x0000001703037210 */ /* 0x000fe400007fe4ff */
[----:B------:R-:W-:Y:S01]  /*24b90*/  ISETP.GE.AND P0, PT, R81, R14, PT ;  /* 0x0000000e5100720c */ /* 0x000fe20003f06270 */
[-C--:B------:R-:W-:Y:S02]  /*24ba0*/  IMAD R4, R19, R26.reuse, RZ ;  /* 0x0000001a13047224 */ /* 0x080fe400078e02ff */
[----:B------:R-:W-:-:S04]  /*24bb0*/  IMAD.WIDE.U32 R10, R18, R26, R2 ;  /* 0x0000001a120a7225 */ /* 0x000fc800078e0002 */
[----:B------:R-:W-:-:S05]  /*24bc0*/  IMAD R4, R18, R5, R4 ;  /* 0x0000000512047224 */ /* 0x000fca00078e0204 */
[----:B------:R-:W-:Y:S01]  /*24bd0*/  IADD3 R5, R11, R4, RZ ;  /* 0x000000040b057210 */ /* 0x000fe20007ffe0ff */
        /* <DEDUP_REMOVED lines=11> */
[----:B------:R2:W-:Y:S04]  /*24c90*/  @!P3 ST.E.128 [R2.64], R36 ;  /* 0x000000240200b985 */ /* 0x0005e8000c101d04 */
[----:B-1----:R2:W-:Y:S04]  /*24ca0*/  @!P2 ST.E.128 [R2.64+0x40], R32 ;  /* 0x000040200200a985 */ /* 0x0025e8000c101d04 */
[----:B------:R2:W-:Y:S02]  /*24cb0*/  @!P1 ST.E.128 [R2.64+0x80], R28 ;  /* 0x0000801c02009985 */ /* 0x0005e4000c101d04 */
.L_x_832:
[----:B--2---:R-:W-:Y:S05]  /*24cc0*/  BSYNC B0 ;  /* 0x0000000000007941 */ /* 0x004fea0003800000 */
.L_x_831:
[----:B------:R-:W-:Y:S01]  /*24cd0*/  LEA.HI.SX32 R2, R52, 0x20, 0x1e ;  /* 0x0000002034027811 */ /* 0x000fe200078ff2ff */
[----:B------:R-:W-:Y:S03]  /*24ce0*/  BSSY B0, `(.L_x_833) ;  /* 0x0000013000007945 */ /* 0x000fe60003800000 */
[----:B------:R-:W-:-:S13]  /*24cf0*/  ISETP.GE.AND P0, PT, R2, R14, PT ;  /* 0x0000000e0200720c */ /* 0x000fda0003f06270 */
[----:B------:R-:W-:Y:S05]  /*24d00*/  @P0 BRA `(.L_x_834) ;  /* 0x0000010000000947 */ /* 0x000fea0003800000 */
[----:B------:R-:W-:Y:S02]  /*24d10*/  IADD3 R12, P0, R24, 0x20, RZ ;  /* 0x00000020180c7810 */ /* 0x000fe40007f1e0ff */
[----:B------:R-:W-:Y:S02]  /*24d20*/  MOV R3, R5 ;  /* 0x0000000500037202 */ /* 0x000fe40000000f00 */
[-C--:B------:R-:W-:Y:S01]  /*24d30*/  ISETP.GE.AND P2, PT, R21, R0.reuse, PT ;  /* 0x000000001500720c */ /* 0x080fe20003f46270 */
[----:B------:R-:W-:Y:S01]  /*24d40*/  IMAD.X R2, RZ, RZ, R25, P0 ;  /* 0x000000ffff027224 */ /* 0x000fe200000e0619 */
[-C--:B------:R-:W-:Y:S02]  /*24d50*/  ISETP.GE.AND P1, PT, R20, R0.reuse, PT ;  /* 0x000000001400720c */ /* 0x080fe40003f26270 */
[----:B------:R-:W-:Y:S01]  /*24d60*/  ISETP.GE.AND P0, PT, R15, R0, PT ;  /* 0x000000000f00720c */ /* 0x000fe20003f06270 */
[----:B------:R-:W-:Y:S02]  /*24d70*/  IMAD R13, R2, R6, RZ ;  /* 0x00000006020d7224 */ /* 0x000fe400078e02ff */
[----:B------:R-:W-:-:S04]  /*24d80*/  IMAD.MOV.U32 R2, RZ, RZ, R10 ;  /* 0x000000ffff027224 */ /* 0x000fc800078e000a */
[----:B------:R-:W-:-:S04]  /*24d90*/  IMAD.WIDE.U32 R8, R6, R12, R2 ;  /* 0x0000000c06087225 */ /* 0x000fc800078e0002 */
[----:B------:R-:W-:Y:S01]  /*24da0*/  IMAD R3, R7, R12, R13 ;  /* 0x0000000c07037224 */ /* 0x000fe200078e020d */
[----:B------:R-:W-:-:S03]  /*24db0*/  LEA R2, P3, R8, R16, 0x1 ;  /* 0x0000001008027211 */ /* 0x000fc600078608ff */
[----:B------:R-:W-:-:S05]  /*24dc0*/  IMAD.IADD R3, R9, 0x1, R3 ;  /* 0x0000000109037824 */ /* 0x000fca00078e0203 */
[----:B------:R-:W-:-:S05]  /*24dd0*/  LEA.HI.X R3, R8, R17, R3, 0x1, P3 ;  /* 0x0000001108037211 */ /* 0x000fca00018f0c03 */
[----:B------:R2:W-:Y:S04]  /*24de0*/  @!P2 ST.E.128 [R2.64], R48 ;  /* 0x000000300200a985 */ /* 0x0005e8000c101d04 */
[----:B-1----:R2:W-:Y:S04]  /*24df0*/  @!P1 ST.E.128 [R2.64+0x40], R44 ;  /* 0x0000402c02009985 */ /* 0x0025e8000c101d04 */
[----:B------:R2:W-:Y:S02]  /*24e00*/  @!P0 ST.E.128 [R2.64+0x80], R40 ;  /* 0x0000802802008985 */ /* 0x0005e4000c101d04 */
.L_x_834:
[----:B------:R-:W-:Y:S05]  /*24e10*/  BSYNC B0 ;  /* 0x0000000000007941 */ /* 0x000fea0003800000 */
.L_x_833:
[----:B--2---:R-:W-:Y:S01]  /*24e20*/  LEA.HI.SX32 R2, R52, 0x40, 0x1e ;  /* 0x0000004034027811 */ /* 0x004fe200078ff2ff */
        /* <DEDUP_REMOVED lines=16> */
[----:B-1----:R1:W-:Y:S04]  /*24f30*/  @!P2 ST.E.128 [R2.64], R64 ;  /* 0x000000400200a985 */ /* 0x0023e8000c101d04 */
[----:B------:R1:W-:Y:S04]  /*24f40*/  @!P1 ST.E.128 [R2.64+0x40], R60 ;  /* 0x0000403c02009985 */ /* 0x0003e8000c101d04 */
[----:B------:R1:W-:Y:S02]  /*24f50*/  @!P0 ST.E.128 [R2.64+0x80], R56 ;  /* 0x0000803802008985 */ /* 0x0003e4000c101d04 */
.L_x_836:
[----:B------:R-:W-:Y:S05]  /*24f60*/  BSYNC B0 ;  /* 0x0000000000007941 */ /* 0x000fea0003800000 */
.L_x_835:
[----:B-1----:R-:W-:Y:S01]  /*24f70*/  LEA.HI.SX32 R2, R52, 0x60, 0x1e ;  /* 0x0000006034027811 */ /* 0x002fe200078ff2ff */
[----:B------:R-:W-:Y:S01]  /*24f80*/  IMAD.MOV.U32 R3, RZ, RZ, 0x0 ;  /* 0x00000000ff037424 */ /* 0x000fe200078e00ff */
[----:B------:R-:W-:-:S02]  /*24f90*/  MOV R12, 0x70 ;  /* 0x00000070000c7802 */ /* 0x000fc40000000f00 */
[----:B------:R-:W-:-:S03]  /*24fa0*/  ISETP.GE.AND P0, PT, R2, R14, PT ;  /* 0x0000000e0200720c */ /* 0x000fc60003f06270 */
[----:B------:R-:W-:-:S10]  /*24fb0*/  IMAD.MOV.U32 R2, RZ, RZ, R12 ;  /* 0x000000ffff027224 */ /* 0x000fd400078e000c */
[----:B------:R-:W-:Y:S05]  /*24fc0*/  @P0 RET.REL.NODEC R2 `(_ZN5flash16flash_fwd_kernelI23Flash_fwd_kernel_traitsILi96ELi128ELi64ELi4ELb0ELb0EN7cutlass10bfloat16_tE19Flash_kernel_traitsILi96ELi128ELi64ELi4ES3_EELb1ELb0ELb1ELb0ELb0ELb0ELb0ELb1EEEvNS_16Flash_fwd_paramsE) ;  /* 0xfffdb03002000950 */ /* 0x000fea0003c3ffff */
[----:B------:R-:W-:Y:S02]  /*24fd0*/  IADD3 R8, P0, R24, 0x60, RZ ;  /* 0x0000006018087810 */ /* 0x000fe40007f1e0ff */
[----:B------:R-:W-:Y:S02]  /*24fe0*/  MOV R3, R5 ;  /* 0x0000000500037202 */ /* 0x000fe40000000f00 */
[-C--:B------:R-:W-:Y:S01]  /*24ff0*/  ISETP.GE.AND P1, PT, R21, R0.reuse, PT ;  /* 0x000000001500720c */ /* 0x080fe20003f26270 */
[----:B------:R-:W-:Y:S01]  /*25000*/  IMAD.X R2, RZ, RZ, R25, P0 ;  /* 0x000000ffff027224 */ /* 0x000fe200000e0619 */
[----:B------:R-:W-:-:S03]  /*25010*/  ISETP.GE.AND P0, PT, R20, R0, PT ;  /* 0x000000001400720c */ /* 0x000fc60003f06270 */
[----:B------:R-:W-:Y:S02]  /*25020*/  IMAD R9, R2, R6, RZ ;  /* 0x0000000602097224 */ /* 0x000fe400078e02ff */
[----:B------:R-:W-:-:S04]  /*25030*/  IMAD.MOV.U32 R2, RZ, RZ, R10 ;  /* 0x000000ffff027224 */ /* 0x000fc800078e000a */
[----:B------:R-:W-:-:S04]  /*25040*/  IMAD.WIDE.U32 R4, R6, R8, R2 ;  /* 0x0000000806047225 */ /* 0x000fc800078e0002 */
[----:B------:R-:W-:Y:S01]  /*25050*/  IMAD R3, R7, R8, R9 ;  /* 0x0000000807037224 */ /* 0x000fe200078e0209 */
[----:B------:R-:W-:-:S03]  /*25060*/  LEA R2, P2, R4, R16, 0x1 ;  /* 0x0000001004027211 */ /* 0x000fc600078408ff */
[----:B------:R-:W-:Y:S02]  /*25070*/  IMAD.IADD R3, R5, 0x1, R3 ;  /* 0x0000000105037824 */ /* 0x000fe400078e0203 */
[----:B------:R-:W-:-:S03]  /*25080*/  IMAD.MOV.U32 R5, RZ, RZ, 0x0 ;  /* 0x00000000ff057424 */ /* 0x000fc600078e00ff */
[----:B------:R-:W-:Y:S02]  /*25090*/  LEA.HI.X R3, R4, R17, R3, 0x1, P2 ;  /* 0x0000001104037211 */ /* 0x000fe400010f0c03 */
[----:B------:R-:W-:-:S03]  /*250a0*/  MOV R4, R12 ;  /* 0x0000000c00047202 */ /* 0x000fc60000000f00 */
[----:B------:R1:W-:Y:S01]  /*250b0*/  @!P0 ST.E.128 [R2.64+0x40], R72 ;  /* 0x0000404802008985 */ /* 0x0003e2000c101d04 */
[----:B------:R-:W-:-:S03]  /*250c0*/  ISETP.GE.AND P0, PT, R15, R0, PT ;  /* 0x000000000f00720c */ /* 0x000fc60003f06270 */
[----:B------:R1:W-:Y:S10]  /*250d0*/  @!P1 ST.E.128 [R2.64], R76 ;  /* 0x0000004c02009985 */ /* 0x0003f4000c101d04 */
[----:B------:R-:W-:Y:S05]  /*250e0*/  @P0 RET.REL.NODEC R4 `(_ZN5flash16flash_fwd_kernelI23Flash_fwd_kernel_traitsILi96ELi128ELi64ELi4ELb0ELb0EN7cutlass10bfloat16_tE19Flash_kernel_traitsILi96ELi128ELi64ELi4ES3_EELb1ELb0ELb1ELb0ELb0ELb0ELb0ELb1EEEvNS_16Flash_fwd_paramsE) ;  /* 0xfffdaf1004000950 */ /* 0x000fea0003c3ffff */
[----:B------:R2:W-:Y:S02]  /*250f0*/  ST.E.128 [R2.64+0x80], R68 ;  /* 0x0000804402007985 */ /* 0x0005e4000c101d04 */
[----:B-12---:R-:W-:-:S02]  /*25100*/  MOV R2, R12 ;  /* 0x0000000c00027202 */ /* 0x006fc40000000f00 */
[----:B------:R-:W-:-:S04]  /*25110*/  MOV R3, 0x0 ;  /* 0x0000000000037802 */ /* 0x000fc80000000f00 */
[----:B------:R-:W-:Y:S05]  /*25120*/  RET.REL.NODEC R2 `(_ZN5flash16flash_fwd_kernelI23Flash_fwd_kernel_traitsILi96ELi128ELi64ELi4ELb0ELb0EN7cutlass10bfloat16_tE19Flash_kernel_traitsILi96ELi128ELi64ELi4ES3_EELb1ELb0ELb1ELb0ELb0ELb0ELb0ELb1EEEvNS_16Flash_fwd_paramsE) ;  /* 0xfffdaed002007950 */ /* 0x000fea0003c3ffff */
.L_x_822:
[----:B------:R2:W5:Y:S01]  /*25130*/  LDL R0, [R1+0x15c] ;  /* 0x00015c0001007983 */ /* 0x0005620000100800 */
[----:B------:R-:W-:Y:S02]  /*25140*/  MOV R3, 0x2 ;  /* 0x0000000200037802 */ /* 0x000fe40000000f00 */
[----:B------:R-:W-:Y:S02]  /*25150*/  MOV R2, 0x25170 ;  /* 0x0002517000027802 */ /* 0x000fe40000000f00 */
[----:B-12--5:R-:W-:Y:S05]  /*25160*/  CALL.REL.NOINC `($__internal_0_$__cuda_sm70_shflsync_bfly_p) ;  /* 0x0000027000007944 */ /* 0x026fea0003c00000 */
[----:B------:R-:W-:Y:S01]  /*25170*/  MOV R5, R9 ;  /* 0x0000000900057202 */ /* 0x000fe20000000f00 */
[----:B------:R-:W-:Y:S05]  /*25180*/  BRA `(.L_x_837) ;  /* 0xffffe01000007947 */ /* 0x000fea000383ffff */
.L_x_823:
[----:B------:R-:W-:Y:S01]  /*25190*/  IMAD.MOV.U32 R0, RZ, RZ, R5 ;  /* 0x000000ffff007224 */ /* 0x000fe200078e0005 */
[----:B------:R-:W-:Y:S02]  /*251a0*/  MOV R3, 0x1 ;  /* 0x0000000100037802 */ /* 0x000fe40000000f00 */
[----:B------:R-:W-:Y:S02]  /*251b0*/  MOV R2, 0x251d0 ;  /* 0x000251d000027802 */ /* 0x000fe40000000f00 */
[----:B-1---5:R-:W-:Y:S05]  /*251c0*/  CALL.REL.NOINC `($__internal_0_$__cuda_sm70_shflsync_bfly_p) ;  /* 0x0000021000007944 */ /* 0x022fea0003c00000 */
[----:B------:R1:W5:Y:S01]  /*251d0*/  LDL R0, [R1+0x170] ;  /* 0x0001700001007983 */ /* 0x0003620000100800 */
[----:B------:R-:W-:Y:S01]  /*251e0*/  FADD.FTZ R57, R5, R9 ;  /* 0x0000000905397221 */ /* 0x000fe20000010000 */
[----:B------:R-:W-:Y:S02]  /*251f0*/  MOV R3, 0x2 ;  /* 0x0000000200037802 */ /* 0x000fe40000000f00 */
[----:B------:R-:W-:-:S02]  /*25200*/  MOV R2, 0x25220 ;  /* 0x0002522000027802 */ /* 0x000fc40000000f00 */
[----:B-1---5:R-:W-:Y:S05]  /*25210*/  CALL.REL.NOINC `($__internal_0_$__cuda_sm70_shflsync_bfly_p) ;  /* 0x000001c000007944 */ /* 0x022fea0003c00000 */
[----:B------:R-:W2:Y:S01]  /*25220*/  LDL.LU R0, [R1+0x170] ;  /* 0x0001700001007983 */ /* 0x000ea20000300800 */
[----:B------:R-:W-:-:S02]  /*25230*/  MOV R3, 0x1 ;  /* 0x0000000100037802 */ /* 0x000fc40000000f00 */
[----:B------:R-:W-:Y:S01]  /*25240*/  MOV R2, 0x25270 ;  /* 0x0002527000027802 */ /* 0x000fe20000000f00 */
[----:B--2---:R-:W-:Y:S02]  /*25250*/  FADD.FTZ R0, R0, R9 ;  /* 0x0000000900007221 */ /* 0x004fe40000010000 */
[----:B------:R-:W-:Y:S05]  /*25260*/  CALL.REL.NOINC `($__internal_0_$__cuda_sm70_shflsync_bfly_p) ;  /* 0x0000017000007944 */ /* 0x000fea0003c00000 */
[----:B------:R-:W-:Y:S02]  /*25270*/  FADD.FTZ R56, R0, R9 ;  /* 0x0000000900387221 */ /* 0x000fe40000010000 */
[----:B------:R1:W5:Y:S01]  /*25280*/  LDL R0, [R1+0x28] ;  /* 0x0000280001007983 */ /* 0x0003620000100800 */
[----:B------:R-:W-:Y:S02]  /*25290*/  MOV R3, 0x2 ;  /* 0x0000000200037802 */ /* 0x000fe40000000f00 */
[----:B------:R-:W-:Y:S02]  /*252a0*/  MOV R2, 0x252c0 ;  /* 0x000252c000027802 */ /* 0x000fe40000000f00 */
[----:B-1---5:R-:W-:Y:S05]  /*252b0*/  CALL.REL.NOINC `($__internal_0_$__cuda_sm70_shflsync_bfly_p) ;  /* 0x0000012000007944 */ /* 0x022fea0003c00000 */
[----:B------:R-:W2:Y:S01]  /*252c0*/  LDL.LU R0, [R1+0x28] ;  /* 0x0000280001007983 */ /* 0x000ea20000300800 */
[----:B------:R-:W-:Y:S02]  /*252d0*/  MOV R3, 0x1 ;  /* 0x0000000100037802 */ /* 0x000fe40000000f00 */
[----:B------:R-:W-:Y:S01]  /*252e0*/  MOV R2, 0x25320 ;  /* 0x0002532000027802 */ /* 0x000fe20000000f00 */
[----:B--2---:R-:W-:-:S05]  /*252f0*/  FADD.FTZ R55, R0, R9 ;  /* 0x0000000900377221 */ /* 0x004fca0000010000 */
[----:B------:R-:W-:Y:S02]  /*25300*/  MOV R0, R55 ;  /* 0x0000003700007202 */ /* 0x000fe40000000f00 */
[----:B------:R-:W-:Y:S05]  /*25310*/  CALL.REL.NOINC `($__internal_0_$__cuda_sm70_shflsync_bfly_p) ;  /* 0x000000c000007944 */ /* 0x000fea0003c00000 */
[----:B------:R1:W5:Y:S01]  /*25320*/  LDL R0, [R1+0x2c] ;  /* 0x00002c0001007983 */ /* 0x0003620000100800 */
[----:B------:R-:W-:Y:S01]  /*25330*/  FADD.FTZ R55, R55, R9 ;  /* 0x0000000937377221 */ /* 0x000fe20000010000 */
        /* <DEDUP_REMOVED lines=9> */
[----:B------:R-:W-:Y:S05]  /*253d0*/  BRA `(.L_x_838) ;  /* 0xffffdef000007947 */ /* 0x000fea000383ffff */
        .weak           $__internal_0_$__cuda_sm70_shflsync_bfly_p
        .type           $__internal_0_$__cuda_sm70_shflsync_bfly_p,@function
        .size           $__internal_0_$__cuda_sm70_shflsync_bfly_p,(.L_x_1022 - $__internal_0_$__cuda_sm70_shflsync_bfly_p)
$__internal_0_$__cuda_sm70_shflsync_bfly_p:
[----:B------:R-:W-:Y:S04]  /*253e0*/  WARPSYNC R7 ;  /* 0x0000000700007348 */ /* 0x000fe80003800000 */
[----:B------:R1:W2:Y:S02]  /*253f0*/  SHFL.BFLY PT, R9, R0, R3, R8 ;  /* 0x0c00000300097389 */ /* 0x0002a400000e0008 */
[----:B-1----:R-:W-:-:S04]  /*25400*/  MOV R3, 0x0 ;  /* 0x0000000000037802 */ /* 0x002fc80000000f00 */
[----:B--2---:R-:W-:Y:S05]  /*25410*/  RET.REL.NODEC R2 `(_ZN5flash16flash_fwd_kernelI23Flash_fwd_kernel_traitsILi96ELi128ELi64ELi4ELb0ELb0EN7cutlass10bfloat16_tE19Flash_kernel_traitsILi96ELi128ELi64ELi4ES3_EELb1ELb0ELb1ELb0ELb0ELb0ELb0ELb1EEEvNS_16Flash_fwd_paramsE) ;  /* 0xfffdabe002007950 */ /* 0x004fea0003c3ffff */
.L_x_839:
        /* <DEDUP_REMOVED lines=14> */
.L_x_1022:


//--------------------- .text._ZN5flash16flash_fwd_kernelI23Flash_fwd_kernel_traitsILi96ELi128ELi64ELi4ELb0ELb0EN7cutlass10bfloat16_tE19Flash_kernel_traitsILi96ELi128ELi64ELi4ES3_EELb0ELb0ELb1ELb0ELb0ELb0ELb1ELb0EEEvNS_16Flash_fwd_paramsE --------------------------
	.section	.text._ZN5flash16flash_fwd_kernelI23Flash_fwd_kernel_traitsILi96ELi128ELi64ELi4ELb0ELb0EN7cutlass10bfloat16_tE19Flash_kernel_traitsILi96ELi128ELi64ELi4ES3_EELb0ELb0ELb1ELb0ELb0ELb0ELb1ELb0EEEvNS_16Flash_fwd_paramsE,"ax",@progbits
	.sectioninfo	@"SHI_REGISTERS=255"
	.align	128
        .global         _ZN5flash16flash_fwd_kernelI23Flash_fwd_kernel_traitsILi96ELi128ELi64ELi4ELb0ELb0EN7cutlass10bfloat16_tE19Flash_kernel_traitsILi96ELi128ELi64ELi4ES3_EELb0ELb0ELb1ELb0ELb0ELb0ELb1ELb0EEEvNS_16Flash_fwd_paramsE
        .type           _ZN5flash16flash_fwd_kernelI23Flash_fwd_kernel_traitsILi96ELi128ELi64ELi4ELb0ELb0EN7cutlass10bfloat16_tE19Flash_kernel_traitsILi96ELi128ELi64ELi4ES3_EELb0ELb0ELb1ELb0ELb0ELb0ELb1ELb0EEEvNS_16Flash_fwd_paramsE,@function
        .size           _ZN5flash16flash_fwd_kernelI23Flash_fwd_kernel_traitsILi96ELi128ELi64ELi4ELb0ELb0EN7cutlass10bfloat16_tE19Flash_kernel_traitsILi96ELi128ELi64ELi4ES3_EELb0ELb0ELb1ELb0ELb0ELb0ELb1ELb0EEEvNS_16Flash_fwd_paramsE,(.L_x_1047 - _ZN5flash16flash_fwd_kernelI23Flash_fwd_kernel_traitsILi96ELi128ELi64ELi4ELb0ELb0EN7cutlass10bfloat16_tE19Flash_kernel_traitsILi96ELi128ELi64ELi4ES3_EELb0ELb0ELb1ELb0ELb0ELb0ELb1ELb0EEEvNS_16Flash_fwd_paramsE)
        .other          _ZN5flash16flash_fwd_kernelI23Flash_fwd_kernel_traitsILi96ELi128ELi64ELi4ELb0ELb0EN7cutlass10bfloat16_tE19Flash_kernel_traitsILi96ELi128ELi64ELi4ES3_EELb0ELb0ELb1ELb0ELb0ELb0ELb1ELb0EEEvNS_16Flash_fwd_paramsE,@"STO_CUDA_ENTRY STV_DEFAULT"
_ZN5flash16flash_fwd_kernelI23Flash_fwd_kernel_traitsILi96ELi128ELi64ELi4ELb0ELb0EN7cutlass10bfloat16_tE19Flash_kernel_traitsILi96ELi128ELi64ELi4ES3_EELb0ELb0ELb1ELb0ELb0ELb0ELb1ELb0EEEvNS_16Flash_fwd_paramsE:
.text._ZN5flash16flash_fwd_kernelI23Flash_fwd_kernel_traitsILi96ELi128ELi64ELi4ELb0ELb0EN7cutlass10bfloat16_tE19Flash_kernel_traitsILi96ELi128ELi64ELi4ES3_EELb0ELb0ELb1ELb0ELb0ELb0ELb1ELb0EEEvNS_16Flash_fwd_paramsE:
        /* <DEDUP_REMOVED lines=36> */
.L_x_840:
[----:B----4-:R-:W-:Y:S02]  /*0240*/  MOV R0, c[0x0][0x218] ;  /* 0x0000860000007a02 */ /* 0x010fe40000000f00 */
.L_x_841:
        /* <DEDUP_REMOVED lines=29> */
[----:B------:R1:W-:Y:S01]  /*0420*/  STL [R1], R160 ;  /* 0x000000a001007387 */ /* 0x0003e20000100800 */
        /* <DEDUP_REMOVED lines=72> */
.L_x_844:
[----:B------:R-:W-:Y:S05]  /*08b0*/  BSYNC B0 ;  /* 0x0000000000007941 */ /* 0x000fea0003800000 */
.L_x_843:
        /* <DEDUP_REMOVED lines=20> */
.L_x_846:
[----:B------:R-:W-:Y:S05]  /*0a00*/  BSYNC B0 ;  /* 0x0000000000007941 */ /* 0x000fea0003800000 */
.L_x_845:
        /* <DEDUP_REMOVED lines=20> */
.L_x_848:
[----:B------:R-:W-:Y:S05]  /*0b50*/  BSYNC B0 ;  /* 0x0000000000007941 */ /* 0x000fea0003800000 */
.L_x_847:
        /* <DEDUP_REMOVED lines=20> */
.L_x_850:
[----:B------:R-:W-:Y:S05]  /*0ca0*/  BSYNC B0 ;  /* 0x0000000000007941 */ /* 0x000fea0003800000 */
.L_x_849:
        /* <DEDUP_REMOVED lines=35> */
.L_x_842:
        /* <DEDUP_REMOVED lines=27> */
.L_x_851:
        /* <DEDUP_REMOVED lines=42> */
.L_x_852:
        /* <DEDUP_REMOVED lines=109> */
.L_x_854:
[----:B------:R-:W-:Y:S05]  /*1a00*/  BSYNC B0 ;  /* 0x0000000000007941 */ /* 0x000fea0003800000 */
.L_x_853:
        /* <DEDUP_REMOVED lines=37> */
.L_x_856:
[----:B------:R-:W-:Y:S05]  /*1c60*/  BSYNC B0 ;  /* 0x0000000000007941 */ /* 0x000fea0003800000 */
.L_x_855:
        /* <DEDUP_REMOVED lines=37> */
.L_x_858:
[----:B------:R-:W-:Y:S05]  /*1ec0*/  BSYNC B0 ;  /* 0x0000000000007941 */ /* 0x000fea0003800000 */
.L_x_857:
        /* <DEDUP_REMOVED lines=40> */
.L_x_860:
[----:B------:R-:W-:Y:S05]  /*2150*/  BSYNC B0 ;  /* 0x0000000000007941 */ /* 0x000fea0003800000 */
.L_x_859:
        /* <DEDUP_REMOVED lines=42> */
.L_x_862:
[----:B------:R-:W-:Y:S05]  /*2400*/  BSYNC B0 ;  /* 0x0000000000007941 */ /* 0x000fea0003800000 */
.L_x_861:
        /* <DEDUP_REMOVED lines=37> */
.L_x_864:
[----:B------:R-:W-:Y:S05]  /*2660*/  BSYNC B0 ;  /* 0x0000000000007941 */ /* 0x000fea0003800000 */
.L_x_863:
        /* <DEDUP_REMOVED lines=90> */
.L_x_866:
[----:B------:R-:W-:Y:S05]  /*2c10*/  BSYNC B0 ;  /* 0x0000000000007941 */ /* 0x000fea0003800000 */
.L_x_865:
        /* <DEDUP_REMOVED lines=39> */
.L_x_868:
[----:B------:R-:W-:Y:S05]  /*2e90*/  BSYNC B0 ;  /* 0x0000000000007941 */ /* 0x000fea0003800000 */
.L_x_867:
[----:B------:R-:W-:Y:S01]  /*2ea0*/  IMAD.SHL.U32 R224, R3, 0x2, RZ ;  /* 0x0000000203e07824 */ /* 0x000fe200078e00ff */
[----:B------:R-:W-:Y:S01]  /*2eb0*/  IADD3 R3, R78, 0x40, RZ ;  /* 0x000000404e037810 */ /* 0x000fe20007ffe0ff */
[----:B------:R-:W-:Y:S01]  /*2ec0*/  IMAD.SHL.U32 R221, R0, 0x2, RZ ;  /* 0x0000000200dd7824 */ /* 0x000fe200078e00ff */
[----:B------:R-:W0:Y:S01]  /*2ed0*/  LDGDEPBAR ;  /* 0x00000000000079af */ /* 0x000e220000000000 */
[----:B------:R-:W-:Y:S02]  /*2ee0*/  IMAD R225, R2, 0x2, R224 ;  /* 0x0000000202e17824 */ /* 0x000fe400078e02e0 */
[----:B------:R-:W-:Y:S01]  /*2ef0*/  IMAD R223, R4, 0x2, R221 ;  /* 0x0000000204df7824 */ /* 0x000fe200078e02dd */
[----:B---3--:R-:W-:Y:S01]  /*2f00*/  LDSM.16.M88.4 R16, [R224] ;  /* 0x00000000e010783b */ /* 0x008fe20000000200 */
[C---:B------:R-:W-:Y:S01]  /*2f10*/  IADD3 R4, R78.reuse, 0x8, RZ ;  /* 0x000000084e047810 */ /* 0x040fe20007ffe0ff */
[C---:B------:R-:W-:Y:S02]  /*2f20*/  IMAD.IADD R6, R78.reuse, 0x1, R120 ;  /* 0x000000014e067824 */ /* 0x040fe400078e0278 */
[----:B-1----:R-:W1:Y:S01]  /*2f30*/  LDSM.16.M88.4 R8, [R221+0x6000] ;  /* 0x00600000dd08783b */ /* 0x002e620000000200 */
[----:B------:R-:W-:-:S02]  /*2f40*/  IMAD.IADD R7, R78, 0x1, R79 ;  /* 0x000000014e077824 */ /* 0x000fc400078e024f */
[----:B------:R-:W-:Y:S01]  /*2f50*/  IMNMX R234, R6, R77, PT ;  /* 0x0000004d06ea7217 */ /* 0x000fe20003800200 */
[----:B------:R-:W3:Y:S02]  /*2f60*/  LDSM.16.M88.4 R12, [R224+0x1000] ;  /* 0x00100000e00c783b */ /* 0x000ee40000000200 */
[----:B------:R-:W-:Y:S02]  /*2f70*/  IMNMX R230, RZ, R7, !PT ;  /* 0x00000007ffe67217 */ /* 0x000fe40007800200 */
[----:B------:R-:W5:Y:S04]  /*2f80*/  LDSM.16.M88.4 R20, [R221+0x6400] ;  /* 0x00640000dd14783b */ /* 0x000f680000000200 */
[----:B--2---:R-:W2:Y:S04]  /*2f90*/  LDSM.16.M88.4 R40, [R221+0x6800] ;  /* 0x00680000dd28783b */ /* 0x004ea80000000200 */
[----:B------:R-:W4:Y:S04]  /*2fa0*/  LDSM.16.M88.4 R24, [R221+0x6c00] ;  /* 0x006c0000dd18783b */ /* 0x000f280000000200 */
[----:B------:R-:W-:Y:S04]  /*2fb0*/  LDSM.16.M88.4 R28, [R225] ;  /* 0x00000000e11c783b */ /* 0x000fe80000000200 */
[----:B------:R-:W2:Y:S04]  /*2fc0*/  LDSM.16.M88.4 R36, [R223+0x6000] ;  /* 0x00600000df24783b */ /* 0x000ea80000000200 */
[----:B------:R-:W-:Y:S04]  /*2fd0*/  LDSM.16.M88.4 R48, [R223+0x6800] ;  /* 0x00680000df30783b */ /* 0x000fe80000000200 */
[----:B------:R-:W-:Y:S04]  /*2fe0*/  LDSM.16.M88.4 R44, [R223+0x6400] ;  /* 0x00640000df2c783b */ /* 0x000fe80000000200 */
[----:B------:R-:W-:Y:S01]  /*2ff0*/  LDSM.16.M88.4 R56, [R223+0x6c00] ;  /* 0x006c0000df38783b */ /* 0x000fe20000000200 */
[-C--:B-1----:R-:W-:Y:S03]  /*3000*/  HMMA.16816.F32.BF16 R64, R16, R8.reuse, RZ ;  /* 0x000000081040723c */ /* 0x082fe600000418ff */
[----:B------:R-:W-:Y:S04]  /*3010*/  LDSM.16.M88.4 R68, [R221+0x7000] ;  /* 0x00700000dd44783b */ /* 0x000fe80000000200 */
[----:B------:R-:W-:Y:S01]  /*3020*/  LDSM.16.M88.4 R32, [R224+0x2000] ;  /* 0x00200000e020783b */ /* 0x000fe20000000200 */
[C---:B---3--:R-:W-:Y:S08]  /*3030*/  HMMA.16816.F32.BF16 R80, R12.reuse, R8, RZ ;  /* 0x000000080c50723c */ /* 0x048ff000000418ff */
[-C--:B------:R-:W-:Y:S08]  /*3040*/  HMMA.16816.F32.BF16 R116, R12, R10.reuse, RZ ;  /* 0x0000000a0c74723c */ /* 0x080ff000000418ff */
[----:B------:R-:W-:Y:S01]  /*3050*/  HMMA.16816.F32.BF16 R112, R16, R10, RZ ;  /* 0x0000000a1070723c */ /* 0x000fe200000418ff */
[----:B------:R-:W1:Y:S07]  /*3060*/  LDSM.16.M88.4 R8, [R225+0x1000] ;  /* 0x00100000e108783b */ /* 0x000e6e0000000200 */
[C---:B-----5:R-:W-:Y:S08]  /*3070*/  HMMA.16816.F32.BF16 R60, R12.reuse, R20, RZ ;  /* 0x000000140c3c723c */ /* 0x060ff000000418ff */
[C---:B--2---:R-:W-:Y:S08]  /*3080*/  HMMA.16816.F32.BF16 R52, R12.reuse, R40, RZ ;  /* 0x000000280c34723c */ /* 0x044ff000000418ff */
[C---:B----4-:R-:W-:Y:S08]  /*3090*/  HMMA.16816.F32.BF16 R92, R12.reuse, R24, RZ ;  /* 0x000000180c5c723c */ /* 0x050ff000000418ff */
[C---:B------:R-:W-:Y:S08]  /*30a0*/  HMMA.16816.F32.BF16 R108, R12.reuse, R22, RZ ;  /* 0x000000160c6c723c */ /* 0x040ff000000418ff */
[C---:B------:R-:W-:Y:S08]  /*30b0*/  HMMA.16816.F32.BF16 R104, R12.reuse, R42, RZ ;  /* 0x0000002a0c68723c */ /* 0x040ff000000418ff */
[----:B------:R-:W-:Y:S08]  /*30c0*/  HMMA.16816.F32.BF16 R88, R12, R26, RZ ;  /* 0x0000001a0c58723c */ /* 0x000ff000000418ff */
[C---:B------:R-:W-:Y:S08]  /*30d0*/  HMMA.16816.F32.BF16 R72, R16.reuse, R40, RZ ;  /* 0x000000281048723c */ /* 0x040ff000000418ff */
[C---:B------:R-:W-:Y:S08]  /*30e0*/  HMMA.16816.F32.BF16 R100, R16.reuse, R42, RZ ;  /* 0x0000002a1064723c */ /* 0x040ff000000418ff */
[C---:B------:R-:W-:Y:S08]  /*30f0*/  HMMA.16816.F32.BF16 R40, R16.reuse, R24, RZ ;  /* 0x000000181028723c */ /* 0x040ff000000418ff */
[----:B------:R-:W-:Y:S01]  /*3100*/  HMMA.16816.F32.BF16 R124, R16, R26, RZ ;  /* 0x0000001a107c723c */ /* 0x000fe200000418ff */
[----:B------:R-:W2:Y:S07]  /*3110*/  LDSM.16.M88.4 R24, [R224+0x3000] ;  /* 0x00300000e018783b */ /* 0x000eae0000000200 */
[----:B------:R-:W-:Y:S01]  /*3120*/  HMMA.16816.F32.BF16 R12, R28, R36, R64 ;  /* 0x000000241c0c723c */ /* 0x000fe20000041840 */
[----:B------:R-:W-:Y:S07]  /*3130*/  LDSM.16.M88.4 R64, [R223+0x7000] ;  /* 0x00700000df40783b */ /* 0x000fee0000000200 */
[C---:B------:R-:W-:Y:S08]  /*3140*/  HMMA.16816.F32.BF16 R84, R16.reuse, R20, RZ ;  /* 0x000000141054723c */ /* 0x040ff000000418ff */
[----:B------:R-:W-:Y:S01]  /*3150*/  HMMA.16816.F32.BF16 R96, R16, R22, RZ ;  /* 0x000000161060723c */ /* 0x000fe200000418ff */
[----:B------:R-:W3:Y:S07]  /*3160*/  LDSM.16.M88.4 R20, [R225+0x2000] ;  /* 0x00200000e114783b */ /* 0x000eee0000000200 */
[C---:B-1----:R-:W-:Y:S08]  /*3170*/  HMMA.16816.F32.BF16 R16, R8.reuse, R36, R80 ;  /* 0x000000240810723c */ /* 0x042ff00000041850 */
[C---:B------:R-:W-:Y:S08]  /*3180*/  HMMA.16816.F32.BF16 R128, R8.reuse, R50, R104 ;  /* 0x000000320880723c */ /* 0x040ff00000041868 */
[C---:B------:R-:W-:Y:S01]  /*3190*/  HMMA.16816.F32.BF16 R144, R8.reuse, R44, R60 ;  /* 0x0000002c0890723c */ /* 0x040fe2000004183c */
[----:B------:R-:W-:Y:S07]  /*31a0*/  LDSM.16.M88.4 R60, [R221+0x7c00] ;  /* 0x007c0000dd3c783b */ /* 0x000fee0000000200 */
[C---:B------:R-:W-:Y:S01]  /*31b0*/  HMMA.16816.F32.BF16 R152, R8.reuse, R48, R52 ;  /* 0x000000300898723c */ /* 0x040fe20000041834 */
[----:B------:R-:W-:Y:S07]  /*31c0*/  LDSM.16.M88.4 R52, [R221+0x8000] ;  /* 0x00800000dd34783b */ /* 0x000fee0000000200 */
[C---:B------:R-:W-:Y:S08]  /*31d0*/  HMMA.16816.F32.BF16 R148, R8.reuse, R56, R92 ;  /* 0x000000380894723c */ /* 0x040ff0000004185c */
[C---:B------:R-:W-:Y:S08]  /*31e0*/  HMMA.16816.F32.BF16 R116, R8.reuse, R38, R116 ;  /* 0x000000260874723c */ /* 0x040ff00000041874 */
[C---:B------:R-:W-:Y:S08]  /*31f0*/  HMMA.16816.F32.BF16 R140, R8.reuse, R46, R108 ;  /* 0x0000002e088c723c */ /* 0x040ff0000004186c */
[----:B------:R-:W-:Y:S01]  /*3200*/  HMMA.16816.F32.BF16 R104, R8, R58, R88 ;  /* 0x0000003a0868723c */ /* 0x000fe20000041858 */
[----:B------:R-:W1:Y:S07]  /*3210*/  LDSM.16.M88.4 R8, [R225+0x3000] ;  /* 0x00300000e108783b */ /* 0x000e6e0000000200 */
[----:B------:R-:W-:Y:S08]  /*3220*/  HMMA.16816.F32.BF16 R12, R32, R68, R12 ;  /* 0x00000044200c723c */ /* 0x000ff0000004180c */
[C---:B------:R-:W-:Y:S01]  /*3230*/  HMMA.16816.F32.BF16 R108, R28.reuse, R56, R40 ;  /* 0x000000381c6c723c */ /* 0x040fe20000041828 */
[----:B------:R-:W4:Y:S07]  /*3240*/  LDSM.16.M88.4 R40, [R224+0x4000] ;  /* 0x00400000e028783b */ /* 0x000f2e0000000200 */
[----:B------:R-:W-:Y:S08]  /*3250*/  HMMA.16816.F32.BF16 R136, R28, R48, R72 ;  /* 0x000000301c88723c */ /* 0x000ff00000041848 */
[----:B--2---:R-:W-:Y:S01]  /*3260*/  HMMA.16816.F32.BF16 R72, R24, R68, R16 ;  /* 0x000000441848723c */ /* 0x004fe20000041810 */
[----:B------:R-:W-:Y:S07]  /*3270*/  LDSM.16.M88.4 R16, [R225+0x4000] ;  /* 0x00400000e110783b */ /* 0x000fee0000000200 */
[C---:B------:R-:W-:Y:S01]  /*3280*/  HMMA.16816.F32.BF16 R80, R28.reuse, R38, R112 ;  /* 0x000000261c50723c */ /* 0x040fe20000041870 */
[----:B------:R-:W-:Y:S07]  /*3290*/  LDSM.16.M88.4 R36, [R224+0x5000] ;  /* 0x00500000e024783b */ /* 0x000fee0000000200 */
[C---:B------:R-:W-:Y:S08]  /*32a0*/  HMMA.16816.F32.BF16 R132, R28.reuse, R44, R84 ;  /* 0x0000002c1c84723c */ /* 0x040ff00000041854 */
[C---:B------:R-:W-:Y:S01]  /*32b0*/  HMMA.16816.F32.BF16 R96, R28.reuse, R46, R96 ;  /* 0x0000002e1c60723c */ /* 0x040fe20000041860 */
[----:B------:R-:W-:Y:S07]  /*32c0*/  LDSM.16.M88.4 R44, [R221+0x7800] ;  /* 0x00780000dd2c783b */ /* 0x000fee0000000200 */
[----:B------:R-:W-:Y:S01]  /*32d0*/  HMMA.16816.F32.BF16 R100, R28, R50, R100 ;  /* 0x000000321c64723c */ /* 0x000fe20000041864 */
[----:B------:R-:W2:Y:S07]  /*32e0*/  LDSM.16.M88.4 R48, [R221+0x7400] ;  /* 0x00740000dd30783b */ /* 0x000eae0000000200 */
[----:B---3--:R-:W-:Y:S08]  /*32f0*/  HMMA.16816.F32.BF16 R12, R20, R64, R12 ;  /* 0x00000040140c723c */ /* 0x008ff0000004180c */
[----:B------:R-:W-:Y:S01]  /*3300*/  HMMA.16816.F32.BF16 R112, R28, R58, R124 ;  /* 0x0000003a1c70723c */ /* 0x000fe2000004187c */
[----:B------:R-:W3:Y:S04]  /*3310*/  LDSM.16.M88.4 R28, [R223+0x8000] ;  /* 0x00800000df1c783b */ /* 0x000ee80000000200 */
[----:B------:R-:W-:Y:S03]  /*3320*/  LDSM.16.M88.4 R56, [R223+0x7400] ;  /* 0x00740000df38783b */ /* 0x000fe60000000200 */
[----:B-1----:R-:W-:Y:S08]  /*3330*/  HMMA.16816.F32.BF16 R72, R8, R64, R72 ;  /* 0x000000400848723c */ /* 0x002ff00000041848 */
[-C--:B------:R-:W-:Y:S08]  /*3340*/  HMMA.16816.F32.BF16 R80, R32, R70.reuse, R80 ;  /* 0x000000462050723c */ /* 0x080ff00000041850 */
[----:B------:R-:W-:Y:S08]  /*3350*/  HMMA.16816.F32.BF16 R88, R24, R70, R116 ;  /* 0x000000461858723c */ /* 0x000ff00000041874 */
[----:B----4-:R-:W-:Y:S01]  /*3360*/  HMMA.16816.F32.BF16 R68, R40, R52, R12 ;  /* 0x000000342844723c */ /* 0x010fe2000004180c */
[----:B------:R-:W1:Y:S07]  /*3370*/  LDSM.16.M88.4 R12, [R225+0x5000] ;  /* 0x00500000e10c783b */ /* 0x000e6e0000000200 */
[C---:B--2---:R-:W-:Y:S08]  /*3380*/  HMMA.16816.F32.BF16 R92, R24.reuse, R48, R144 ;  /* 0x00000030185c723c */ /* 0x044ff00000041890 */
[C---:B------:R-:W-:Y:S08]  /*3390*/  HMMA.16816.F32.BF16 R152, R24.reuse, R44, R152 ;  /* 0x0000002c1898723c */ /* 0x040ff00000041898 */
[C---:B------:R-:W-:Y:S08]  /*33a0*/  HMMA.16816.F32.BF16 R148, R24.reuse, R60, R148 ;  /* 0x0000003c1894723c */ /* 0x040ff00000041894 */
[C---:B------:R-:W-:Y:S08]  /*33b0*/  HMMA.16816.F32.BF16 R140, R24.reuse, R50, R140 ;  /* 0x00000032188c723c */ /* 0x040ff0000004188c */
[C---:B------:R-:W-:Y:S08]  /*33c0*/  HMMA.16816.F32.BF16 R128, R24.reuse, R46, R128 ;  /* 0x0000002e1880723c */ /* 0x040ff00000041880 */
[----:B------:R-:W-:Y:S08]  /*33d0*/  HMMA.16816.F32.BF16 R116, R24, R62, R104 ;  /* 0x0000003e1874723c */ /* 0x000ff00000041868 */
[----:B------:R-:W-:Y:S08]  /*33e0*/  HMMA.16816.F32.BF16 R24, R36, R52, R72 ;  /* 0x000000342418723c */ /* 0x000ff00000041848 */
[----:B------:R-:W-:Y:S08]  /*33f0*/  HMMA.16816.F32.BF16 R72, R20, R66, R80 ;  /* 0x000000421448723c */ /* 0x000ff00000041850 */
[----:B---3--:R-:W-:Y:S08]  /*3400*/  HMMA.16816.F32.BF16 R84, R16, R28, R68 ;  /* 0x0000001c1054723c */ /* 0x008ff00000041844 */
[C---:B------:R-:W-:Y:S08]  /*3410*/  HMMA.16816.F32.BF16 R68, R32.reuse, R48, R132 ;  /* 0x000000302044723c */ /* 0x040ff00000041884 */
[----:B------:R-:W-:Y:S08]  /*3420*/  HMMA.16816.F32.BF16 R96, R32, R50, R96 ;  /* 0x000000322060723c */ /* 0x000ff00000041860 */
[----:B------:R-:W-:Y:S01]  /*3430*/  HMMA.16816.F32.BF16 R48, R8, R66, R88 ;  /* 0x000000420830723c */ /* 0x000fe20000041858 */
[----:B------:R-:W-:-:S04]  /*3440*/  FMUL.FTZ R0, R84, c[0x0][0x2ec] ;  /* 0x0000bb0054007a20 */ /* 0x000fc80000410000 */
[----:B------:R2:W-:Y:S03]  /*3450*/  MUFU.TANH R132, R0 ;  /* 0x0000000000847308 */ /* 0x0005e60000002400 */
[C---:B------:R-:W-:Y:S08]  /*3460*/  HMMA.16816.F32.BF16 R104, R32.reuse, R44, R136 ;  /* 0x0000002c2068723c */ /* 0x040ff00000041888 */
[----:B------:R-:W-:Y:S01]  /*3470*/  HMMA.16816.F32.BF16 R100, R32, R46, R100 ;  /* 0x0000002e2064723c */ /* 0x000fe20000041864 */
[----:B------:R-:W3:Y:S01]  /*3480*/  LDSM.16.M88.4 R44, [R221+0x8400] ;  /* 0x00840000dd2c783b */ /* 0x000ee20000000200 */
[----:B--2---:R-:W-:-:S06]  /*3490*/  FMUL.FTZ R0, R85, c[0x0][0x2ec] ;  /* 0x0000bb0055007a20 */ /* 0x004fcc0000410000 */
[----:B-1----:R-:W-:Y:S01]  /*34a0*/  HMMA.16816.F32.BF16 R80, R12, R28, R24 ;  /* 0x0000001c0c50723c */ /* 0x002fe20000041818 */
[----:B------:R1:W-:Y:S07]  /*34b0*/  MUFU.TANH R127, R0 ;  /* 0x00000000007f7308 */ /* 0x0003ee0000002400 */
[----:B------:R-:W-:Y:S08]  /*34c0*/  HMMA.16816.F32.BF16 R24, R40, R54, R72 ;  /* 0x000000362818723c */ /* 0x000ff00000041848 */
[----:B------:R-:W-:Y:S01]  /*34d0*/  HMMA.16816.F32.BF16 R64, R20, R56, R68 ;  /* 0x000000381440723c */ /* 0x000fe20000041844 */
[----:B-1----:R-:W-:-:S04]  /*34e0*/  FMUL.FTZ R0, R86, c[0x0][0x2ec] ;  /* 0x0000bb0056007a20 */ /* 0x002fc80000410000 */
[----:B------:R1:W2:Y:S03]  /*34f0*/  MUFU.TANH R126, R0 ;  /* 0x00000000007e7308 */ /* 0x0002a60000002400 */
[----:B------:R-:W-:Y:S01]  /*3500*/  HMMA.16816.F32.BF16 R68, R36, R54, R48 ;  /* 0x000000362444723c */ /* 0x000fe20000041830 */
[----:B------:R-:W4:Y:S07]  /*3510*/  LDSM.16.M88.4 R48, [R223+0x8400] ;  /* 0x00840000df30783b */ /* 0x000f2e0000000200 */
[----:B------:R-:W-:Y:S01]  /*3520*/  HMMA.16816.F32.BF16 R72, R8, R56, R92 ;  /* 0x000000380848723c */ /* 0x000fe2000004185c */
[----:B-1----:R-:W-:-:S07]  /*3530*/  FMUL.FTZ R0, R87, c[0x0][0x2ec] ;  /* 0x0000bb0057007a20 */ /* 0x002fce0000410000 */
[----:B------:R-:W-:Y:S01]  /*3540*/  HMMA.16816.F32.BF16 R84, R16, R30, R24 ;  /* 0x0000001e1054723c */ /* 0x000fe20000041818 */
[----:B------:R1:W-:Y:S01]  /*3550*/  MUFU.TANH R125, R0 ;  /* 0x00000000007d7308 */ /* 0x0003e20000002400 */
[----:B------:R-:W5:Y:S06]  /*3560*/  LDSM.16.M88.4 R24, [R223+0x7800] ;  /* 0x00780000df18783b */ /* 0x000f6c0000000200 */
[----:B---3--:R-:W-:Y:S08]  /*3570*/  HMMA.16816.F32.BF16 R64, R40, R44, R64 ;  /* 0x0000002c2840723c */ /* 0x008ff00000041840 */
[----:B------:R-:W-:Y:S01]  /*3580*/  HMMA.16816.F32.BF16 R88, R32, R62, R112 ;  /* 0x0000003e2058723c */ /* 0x000fe20000041870 */
[----:B-1----:R-:W-:-:S04]  /*3590*/  FMUL.FTZ R0, R80, c[0x0][0x2ec] ;  /* 0x0000bb0050007a20 */ /* 0x002fc80000410000 */
[----:B------:R1:W3:Y:S03]  /*35a0*/  MUFU.TANH R124, R0 ;  /* 0x00000000007c7308 */ /* 0x0002e60000002400 */
[----:B------:R-:W-:Y:S08]  /*35b0*/  HMMA.16816.F32.BF16 R108, R32, R60, R108 ;  /* 0x0000003c206c723c */ /* 0x000ff0000004186c */
[----:B------:R-:W-:Y:S01]  /*35c0*/  HMMA.16816.F32.BF16 R32, R12, R30, R68 ;  /* 0x0000001e0c20723c */ /* 0x000fe20000041844 */
[----:B------:R-:W2:Y:S01]  /*35d0*/  LDSM.16.M88.4 R28, [R223+0x7c00] ;  /* 0x007c0000df1c783b */ /* 0x000ea20000000200 */
[----:B-1----:R-:W-:-:S06]  /*35e0*/  FMUL.FTZ R0, R81, c[0x0][0x2ec] ;  /* 0x0000bb0051007a20 */ /* 0x002fcc0000410000 */
[----:B------:R-:W-:Y:S01]  /*35f0*/  HMMA.16816.F32.BF16 R52, R36, R44, R72 ;  /* 0x0000002c2434723c */ /* 0x000fe20000041848 */
[----:B------:R1:W1:Y:S07]  /*3600*/  MUFU.TANH R123, R0 ;  /* 0x00000000007b7308 */ /* 0x00026e0000002400 */
[-C--:B------:R-:W-:Y:S08]  /*3610*/  HMMA.16816.F32.BF16 R68, R8, R58.reuse, R140 ;  /* 0x0000003a0844723c */ /* 0x080ff0000004188c */
[----:B------:R-:W-:Y:S01]  /*3620*/  HMMA.16816.F32.BF16 R56, R20, R58, R96 ;  /* 0x0000003a1438723c */ /* 0x000fe20000041860 */
[----:B-1----:R-:W-:-:S04]  /*3630*/  FMUL.FTZ R0, R82, c[0x0][0x2ec] ;  /* 0x0000bb0052007a20 */ /* 0x002fc80000410000 */
[----:B------:R1:W-:Y:S03]  /*3640*/  MUFU.TANH R114, R0 ;  /* 0x0000000000727308 */ /* 0x0003e60000002400 */
[-C--:B----4-:R-:W-:Y:S08]  /*3650*/  HMMA.16816.F32.BF16 R64, R16, R48.reuse, R64 ;  /* 0x000000301040723c */ /* 0x090ff00000041840 */
[----:B------:R-:W-:Y:S01]  /*3660*/  HMMA.16816.F32.BF16 R60, R12, R48, R52 ;  /* 0x000000300c3c723c */ /* 0x000fe20000041834 */
[----:B-1----:R-:W-:-:S07]  /*3670*/  FMUL.FTZ R0, R83, c[0x0][0x2ec] ;  /* 0x0000bb0053007a20 */ /* 0x002fce0000410000 */
[----:B------:R-:W-:Y:S01]  /*3680*/  HMMA.16816.F32.BF16 R52, R40, R46, R56 ;  /* 0x0000002e2834723c */ /* 0x000fe20000041838 */
[----:B------:R1:W4:Y:S01]  /*3690*/  MUFU.TANH R115, R0 ;  /* 0x0000000000737308 */ /* 0x0003220000002400 */
[----:B------:R-:W-:Y:S06]  /*36a0*/  LDSM.16.M88.4 R56, [R223+0x8800] ;  /* 0x00880000df38783b */ /* 0x000fec0000000200 */
[C---:B-----5:R-:W-:Y:S08]  /*36b0*/  HMMA.16816.F32.BF16 R72, R8.reuse, R24, R152 ;  /* 0x000000180848723c */ /* 0x060ff00000041898 */
[----:B------:R-:W-:Y:S01]  /*36c0*/  HMMA.16816.F32.BF16 R80, R8, R26, R128 ;  /* 0x0000001a0850723c */ /* 0x000fe20000041880 */
[----:B-1----:R-:W-:-:S04]  /*36d0*/  FMUL.FTZ R0, R84, c[0x0][0x2ec] ;  /* 0x0000bb0054007a20 */ /* 0x002fc80000410000 */
[----:B------:R1:W5:Y:S03]  /*36e0*/  MUFU.TANH R113, R0 ;  /* 0x0000000000717308 */ /* 0x0003660000002400 */
[----:B--2---:R-:W-:Y:S08]  /*36f0*/  HMMA.16816.F32.BF16 R92, R8, R30, R116 ;  /* 0x0000001e085c723c */ /* 0x004ff00000041874 */
        /* <DEDUP_REMOVED lines=8> */
[----:B------:R-:W-:Y:S01]  /*3780*/  HMMA.16816.F32.BF16 R48, R12, R50, R44 ;  /* 0x000000320c30723c */ /* 0x000fe2000004182c */
[----:B-1----:R-:W-:-:S07]  /*3790*/  FMUL.FTZ R0, R87, c[0x0][0x2ec] ;  /* 0x0000bb0057007a20 */ /* 0x002fce0000410000 */
[----:B------:R-:W-:Y:S01]  /*37a0*/  HMMA.16816.F32.BF16 R84, R8, R28, R148 ;  /* 0x0000001c0854723c */ /* 0x000fe20000041894 */
[----:B------:R-:W1:Y:S01]  /*37b0*/  LDSM.16.M88.4 R8, [R221+0x8800] ;  /* 0x00880000dd08783b */ /* 0x000e620000000200 */
[----:B------:R2:W-:Y:S11]  /*37c0*/  MUFU.TANH R121, R0 ;  /* 0x0000000000797308 */ /* 0x0005f60000002400 */
[----:B------:R-:W-:Y:S03]  /*37d0*/  @!UPT UIADD3 URZ, URZ, URZ, URZ ;  /* 0x0000003f3f3ff290 */ /* 0x000fe6000fffe03f */
[----:B------:R-:W-:Y:S02]  /*37e0*/  FMUL.FTZ R6, R51, c[0x0][0x2ec] ;  /* 0x0000bb0033067a20 */ /* 0x000fe40000410000 */
[----:B--2---:R-:W-:-:S04]  /*37f0*/  FMUL.FTZ R0, R32, c[0x0][0x2ec] ;  /* 0x0000bb0020007a20 */ /* 0x004fc80000410000 */
[----:B------:R2:W1:Y:S02]  /*3800*/  MUFU.TANH R97, R0 ;  /* 0x0000000000617308 */ /* 0x0004640000002400 */
[----:B--2---:R-:W-:Y:S01]  /*3810*/  FMUL.FTZ R0, R33, c[0x0][0x2ec] ;  /* 0x0000bb0021007a20 */ /* 0x004fe20000410000 */
[----:B-1----:R-:W-:Y:S05]  /*3820*/  HMMA.16816.F32.BF16 R44, R36, R8, R72 ;  /* 0x00000008242c723c */ /* 0x002fea0000041848 */
[----:B------:R1:W-:Y:S02]  /*3830*/  MUFU.TANH R112, R0 ;  /* 0x0000000000707308 */ /* 0x0003e40000002400 */
[----:B-1----:R-:W-:-:S06]  /*3840*/  FMUL.FTZ R0, R34, c[0x0][0x2ec] ;  /* 0x0000bb0022007a20 */ /* 0x002fcc0000410000 */
[----:B------:R1:W-:Y:S02]  /*3850*/  MUFU.TANH R96, R0 ;  /* 0x0000000000607308 */ /* 0x0003e40000002400 */
[----:B-1----:R-:W-:Y:S02]  /*3860*/  FMUL.FTZ R0, R35, c[0x0][0x2ec] ;  /* 0x0000bb0023007a20 */ /* 0x002fe40000410000 */
[----:B------:R-:W-:Y:S04]  /*3870*/  HMMA.16816.F32.BF16 R32, R20, R24, R104 ;  /* 0x000000181420723c */ /* 0x000fe80000041868 */
[----:B------:R1:W2:Y:S03]  /*3880*/  MUFU.TANH R98, R0 ;  /* 0x0000000000627308 */ /* 0x0002a60000002400 */
[----:B------:R-:W-:-:S02]  /*3890*/  IMAD.IADD R24, R4, 0x1, R79 ;  /* 0x0000000104187824 */ /* 0x000fc400078e024f */
[----:B------:R-:W-:-:S03]  /*38a0*/  IMAD.IADD R4, R4, 0x1, R120 ;  /* 0x0000000104047824 */ /* 0x000fc600078e0278 */
[----:B------:R-:W-:Y:S02]  /*38b0*/  IMNMX R229, RZ, R24, !PT ;  /* 0x00000018ffe57217 */ /* 0x000fe40007800200 */
[----:B------:R-:W-:Y:S01]  /*38c0*/  IMNMX R233, R4, R77, PT ;  /* 0x0000004d04e97217 */ /* 0x000fe20003800200 */
[----:B------:R-:W-:Y:S02]  /*38d0*/  FMUL.FTZ R4, R50, c[0x0][0x2ec] ;  /* 0x0000bb0032047a20 */ /* 0x000fe40000410000 */
[----:B-1----:R-:W-:Y:S02]  /*38e0*/  FMUL.FTZ R0, R64, c[0x0][0x2ec] ;  /* 0x0000bb0040007a20 */ /* 0x002fe40000410000 */
[----:B------:R-:W-:Y:S08]  /*38f0*/  MUFU.TANH R107, R4 ;  /* 0x00000004006b7308 */ /* 0x000ff00000002400 */
[----:B------:R1:W1:Y:S02]  /*3900*/  MUFU.TANH R149, R0 ;  /* 0x0000000000957308 */ /* 0x0002640000002400 */
[----:B-1----:R-:W-:-:S06]  /*3910*/  FMUL.FTZ R0, R65, c[0x0][0x2ec] ;  /* 0x0000bb0041007a20 */ /* 0x002fcc0000410000 */
[----:B------:R1:W-:Y:S02]  /*3920*/  MUFU.TANH R148, R0 ;  /* 0x0000000000947308 */ /* 0x0003e40000002400 */
[----:B-1----:R-:W-:-:S06]  /*3930*/  FMUL.FTZ R0, R66, c[0x0][0x2ec] ;  /* 0x0000bb0042007a20 */ /* 0x002fcc0000410000 */
[----:B------:R1:W1:Y:S02]  /*3940*/  MUFU.TANH R153, R0 ;  /* 0x0000000000997308 */ /* 0x0002640000002400 */
[----:B-1----:R-:W-:Y:S02]  /*3950*/  FMUL.FTZ R0, R67, c[0x0][0x2ec] ;  /* 0x0000bb0043007a20 */ /* 0x002fe40000410000 */
[----:B------:R-:W-:Y:S04]  /*3960*/  HMMA.16816.F32.BF16 R64, R20, R26, R100 ;  /* 0x0000001a1440723c */ /* 0x000fe80000041864 */
[----:B------:R1:W-:Y:S04]  /*3970*/  MUFU.TANH R166, R0 ;  /* 0x0000000000a67308 */ /* 0x0003e80000002400 */
[----:B------:R-:W-:Y:S07]  /*3980*/  HMMA.16816.F32.BF16 R20, R40, R8, R32 ;  /* 0x000000082814723c */ /* 0x000fee0000041820 */
[----:B------:R-:W-:-:S02]  /*3990*/  FMUL.FTZ R8, R55, c[0x0][0x2ec] ;  /* 0x0000bb0037087a20 */ /* 0x000fc40000410000 */
[C---:B------:R-:W-:Y:S02]  /*39a0*/  IMAD.IADD R9, R3.reuse, 0x1, R79 ;  /* 0x0000000103097824 */ /* 0x040fe400078e024f */
[----:B-1----:R-:W-:Y:S01]  /*39b0*/  FMUL.FTZ R0, R60, c[0x0][0x2ec] ;  /* 0x0000bb003c007a20 */ /* 0x002fe20000410000 */
[----:B------:R-:W-:Y:S01]  /*39c0*/  MUFU.TANH R139, R8 ;  /* 0x00000008008b7308 */ /* 0x000fe20000002400 */
[----:B------:R-:W-:Y:S01]  /*39d0*/  IMAD.IADD R3, R3, 0x1, R120 ;  /* 0x0000000103037824 */ /* 0x000fe200078e0278 */
[----:B------:R-:W-:Y:S02]  /*39e0*/  IMNMX R228, RZ, R9, !PT ;  /* 0x00000009ffe47217 */ /* 0x000fe40007800200 */
[----:B------:R-:W-:Y:S02]  /*39f0*/  HMMA.16816.F32.BF16 R32, R40, R10, R64 ;  /* 0x0000000a2820723c */ /* 0x000fe40000041840 */
[----:B------:R-:W-:Y:S01]  /*3a00*/  IMNMX R232, R3, R77, PT ;  /* 0x0000004d03e87217 */ /* 0x000fe20003800200 */
[----:B------:R-:W-:Y:S01]  /*3a10*/  FMUL.FTZ R3, R49, c[0x0][0x2ec] ;  /* 0x0000bb0031037a20 */ /* 0x000fe20000410000 */
[----:B------:R1:W1:Y:S04]  /*3a20*/  MUFU.TANH R106, R0 ;  /* 0x00000000006a7308 */ /* 0x0002680000002400 */
[----:B------:R-:W-:Y:S07]  /*3a30*/  HMMA.16816.F32.BF16 R28, R16, R56, R20 ;  /* 0x00000038101c723c */ /* 0x000fee0000041814 */
[----:B------:R-:W-:-:S04]  /*3a40*/  FMUL.FTZ R20, R48, c[0x0][0x2ec] ;  /* 0x0000bb0030147a20 */ /* 0x000fc80000410000 */
[----:B------:R2:W-:Y:S01]  /*3a50*/  MUFU.TANH R100, R20 ;  /* 0x0000001400647308 */ /* 0x0005e20000002400 */
[----:B-1----:R-:W-:-:S07]  /*3a60*/  FMUL.FTZ R0, R61, c[0x0][0x2ec] ;  /* 0x0000bb003d007a20 */ /* 0x002fce0000410000 */
[----:B------:R1:W-:Y:S05]  /*3a70*/  MUFU.TANH R101, R0 ;  /* 0x0000000000657308 */ /* 0x0003ea0000002400 */
[----:B------:R-:W-:Y:S02]  /*3a80*/  FMUL.FTZ R4, R28, c[0x0][0x2ec] ;  /* 0x0000bb001c047a20 */ /* 0x000fe40000410000 */
[----:B------:R-:W-:Y:S01]  /*3a90*/  FMUL.FTZ R24, R29, c[0x0][0x2ec] ;  /* 0x0000bb001d187a20 */ /* 0x000fe20000410000 */
[----:B--2---:R-:W-:Y:S01]  /*3aa0*/  HMMA.16816.F32.BF16 R20, R12, R56, R44 ;  /* 0x000000380c14723c */ /* 0x004fe2000004182c */
[----:B------:R-:W-:Y:S01]  /*3ab0*/  MUFU.TANH R75, R4 ;  /* 0x00000004004b7308 */ /* 0x000fe20000002400 */
[----:B------:R-:W-:-:S02]  /*3ac0*/  FMUL.FTZ R7, R30, c[0x0][0x2ec] ;  /* 0x0000bb001e077a20 */ /* 0x000fc40000410000 */
[----:B-1----:R-:W-:-:S05]  /*3ad0*/  FMUL.FTZ R0, R62, c[0x0][0x2ec] ;  /* 0x0000bb003e007a20 */ /* 0x002fca0000410000 */
[----:B------:R-:W-:Y:S08]  /*3ae0*/  MUFU.TANH R74, R7 ;  /* 0x00000007004a7308 */ /* 0x000ff00000002400 */
[----:B------:R1:W2:Y:S02]  /*3af0*/  MUFU.TANH R137, R0 ;  /* 0x0000000000897308 */ /* 0x0002a40000002400 */
[----:B-1----:R-:W-:-:S06]  /*3b00*/  FMUL.FTZ R0, R63, c[0x0][0x2ec] ;  /* 0x0000bb003f007a20 */ /* 0x002fcc0000410000 */
[----:B------:R1:W1:Y:S02]  /*3b10*/  MUFU.TANH R136, R0 ;  /* 0x0000000000887308 */ /* 0x0002640000002400 */
[----:B-1----:R-:W-:-:S06]  /*3b20*/  FMUL.FTZ R0, R52, c[0x0][0x2ec] ;  /* 0x0000bb0034007a20 */ /* 0x002fcc0000410000 */
[----:B------:R1:W1:Y:S02]  /*3b30*/  MUFU.TANH R152, R0 ;  /* 0x0000000000987308 */ /* 0x0002640000002400 */
[----:B-1----:R-:W-:-:S06]  /*3b40*/  FMUL.FTZ R0, R53, c[0x0][0x2ec] ;  /* 0x0000bb0035007a20 */ /* 0x002fcc0000410000 */
[----:B------:R1:W-:Y:S02]  /*3b50*/  MUFU.TANH R138, R0 ;  /* 0x00000000008a7308 */ /* 0x0003e40000002400 */
[----:B-1----:R-:W-:Y:S02]  /*3b60*/  FMUL.FTZ R0, R54, c[0x0][0x2ec] ;  /* 0x0000bb0036007a20 */ /* 0x002fe40000410000 */
[----:B------:R-:W-:Y:S04]  /*3b70*/  HMMA.16816.F32.BF16 R52, R36, R10, R80 ;  /* 0x0000000a2434723c */ /* 0x000fe80000041850 */
[----:B------:R1:W1:Y:S02]  /*3b80*/  MUFU.TANH R167, R0 ;  /* 0x0000000000a77308 */ /* 0x0002640000002400 */
[----:B-1----:R-:W-:-:S05]  /*3b90*/  IADD3 R0, R78, 0x48, RZ ;  /* 0x000000484e007810 */ /* 0x002fca0007ffe0ff */
[C---:B------:R-:W-:Y:S02]  /*3ba0*/  IMAD.IADD R8, R0.reuse, 0x1, R79 ;  /* 0x0000000100087824 */ /* 0x040fe400078e024f */
[----:B------:R-:W-:Y:S01]  /*3bb0*/  IMAD.IADD R0, R0, 0x1, R120 ;  /* 0x0000000100007824 */ /* 0x000fe200078e0278 */
[----:B------:R1:W-:Y:S02]  /*3bc0*/  MUFU.TANH R79, R3 ;  /* 0x00000003004f7308 */ /* 0x0003e40000002400 */
[----:B------:R-:W-:Y:S02]  /*3bd0*/  IMNMX R227, RZ, R8, !PT ;  /* 0x00000008ffe37217 */ /* 0x000fe40007800200 */
[----:B------:R-:W2:Y:S01]  /*3be0*/  LDSM.16.M88.4 R8, [R221+0x8c00] ;  /* 0x008c0000dd08783b */ /* 0x000ea20000000200 */
[----:B------:R-:W-:Y:S01]  /*3bf0*/  IMNMX R231, R0, R77, PT ;  /* 0x0000004d00e77217 */ /* 0x000fe20003800200 */
[----:B------:R-:W-:Y:S02]  /*3c00*/  IMAD R0, R76, 0x40, R164 ;  /* 0x000000404c007824 */ /* 0x000fe400078e02a4 */
[----:B------:R3:W2:Y:S03]  /*3c10*/  MUFU.TANH R76, R6 ;  /* 0x00000006004c7308 */ /* 0x0006a60000002400 */
[----:B------:R-:W-:-:S02]  /*3c20*/  ISETP.GE.AND P2, PT, R0, R233, PT ;  /* 0x000000e90000720c */ /* 0x000fc40003f46270 */
[C---:B------:R-:W-:Y:S02]  /*3c30*/  ISETP.GE.AND P1, PT, R0.reuse, R232, PT ;  /* 0x000000e80000720c */ /* 0x040fe40003f26270 */
[C---:B------:R-:W-:Y:S01]  /*3c40*/  ISETP.LT.OR P2, PT, R0.reuse, R229, P2 ;  /* 0x000000e50000720c */ /* 0x040fe20001741670 */
[----:B------:R4:W-:Y:S01]  /*3c50*/  MUFU.TANH R77, R24 ;  /* 0x00000018004d7308 */ /* 0x0009e20000002400 */
[----:B-1----:R-:W-:Y:S02]  /*3c60*/  IADD3 R3, R0, 0x1, RZ ;  /* 0x0000000100037810 */ /* 0x002fe40007ffe0ff */
[----:B------:R-:W-:Y:S02]  /*3c70*/  FSEL R66, R126, -INF , !P2 ;  /* 0xff8000007e427808 */ /* 0x000fe40005000000 */
[C---:B------:R-:W-:Y:S02]  /*3c80*/  ISETP.GE.AND P5, PT, R3.reuse, R234, PT ;  /* 0x000000ea0300720c */ /* 0x040fe40003fa6270 */
[----:B------:R-:W-:Y:S01]  /*3c90*/  ISETP.GE.AND P3, PT, R3, R233, PT ;  /* 0x000000e90300720c */ /* 0x000fe20003f66270 */
[----:B---3--:R-:W-:Y:S01]  /*3ca0*/  FMUL.FTZ R6, R31, c[0x0][0x2ec] ;  /* 0x0000bb001f067a20 */ /* 0x008fe20000410000 */
[C---:B------:R-:W-:Y:S01]  /*3cb0*/  ISETP.GE.AND P6, PT, R3.reuse, R232, PT ;  /* 0x000000e80300720c */ /* 0x040fe20003fc6270 */
[----:B------:R-:W-:Y:S01]  /*3cc0*/  HMMA.16816.F32.BF16 R28, R16, R58, R32 ;  /* 0x0000003a101c723c */ /* 0x000fe20000041820 */
[C---:B------:R-:W-:Y:S01]  /*3cd0*/  ISETP.GE.AND P0, PT, R3.reuse, R231, PT ;  /* 0x000000e70300720c */ /* 0x040fe20003f06270 */
[----:B------:R1:W-:Y:S01]  /*3ce0*/  MUFU.TANH R78, R6 ;  /* 0x00000006004e7308 */ /* 0x0003e20000002400 */
[----:B------:R-:W-:-:S02]  /*3cf0*/  ISETP.LT.OR P5, PT, R3, R230, P5 ;  /* 0x000000e60300720c */ /* 0x000fc40002fa1670 */
[C---:B------:R-:W-:Y:S02]  /*3d00*/  ISETP.LT.OR P3, PT, R3.reuse, R229, P3 ;  /* 0x000000e50300720c */ /* 0x040fe40001f61670 */
[CC--:B------:R-:W-:Y:S01]  /*3d10*/  ISETP.LT.OR P6, PT, R3.reuse, R228.reuse, P6 ;  /* 0x000000e40300720c */ /* 0x0c0fe200037c1670 */
[----:B----4-:R-:W-:Y:S01]  /*3d20*/  HMMA.16816.F32.BF16 R24, R12, R58, R52 ;  /* 0x0000003a0c18723c */ /* 0x010fe20000041834 */
[----:B------:R-:W-:Y:S02]  /*3d30*/  ISETP.LT.OR P0, PT, R3, R227, P0 ;  /* 0x000000e30300720c */ /* 0x000fe40000701670 */
[C---:B------:R-:W-:Y:S02]  /*3d40*/  IADD3 R3, R0.reuse, 0x8, RZ ;  /* 0x0000000800037810 */ /* 0x040fe40007ffe0ff */
[----:B------:R-:W-:Y:S02]  /*3d50*/  ISETP.LT.OR P1, PT, R0, R228, P1 ;  /* 0x000000e40000720c */ /* 0x000fe40000f21670 */
[----:B------:R-:W-:-:S02]  /*3d60*/  ISETP.GE.AND P2, PT, R3, R234, PT ;  /* 0x000000ea0300720c */ /* 0x000fc40003f46270 */
[----:B------:R-:W-:Y:S01]  /*3d70*/  IADD3 R4, R0, 0x9, RZ ;  /* 0x0000000900047810 */ /* 0x000fe20007ffe0ff */
[----:B-1----:R-:W-:Y:S01]  /*3d80*/  FMUL.FTZ R6, R20, c[0x0][0x2ec] ;  /* 0x0000bb0014067a20 */ /* 0x002fe20000410000 */
[----:B------:R-:W-:Y:S01]  /*3d90*/  ISETP.LT.OR P2, PT, R3, R230, P2 ;  /* 0x000000e60300720c */ /* 0x000fe20001741670 */
[-C--:B--2---:R-:W-:Y:S01]  /*3da0*/  HMMA.16816.F32.BF16 R32, R40, R8.reuse, R68 ;  /* 0x000000082820723c */ /* 0x084fe20000041844 */
[----:B------:R-:W-:Y:S01]  /*3db0*/  ISETP.GE.AND P4, PT, R0, R234, PT ;  /* 0x000000ea0000720c */ /* 0x000fe20003f86270 */
[----:B------:R1:W2:Y:S01]  /*3dc0*/  MUFU.TANH R73, R6 ;  /* 0x0000000600497308 */ /* 0x0002a20000002400 */
[----:B------:R-:W-:Y:S02]  /*3dd0*/  FSEL R51, R124, -INF , !P1 ;  /* 0xff8000007c337808 */ /* 0x000fe40004800000 */
[----:B------:R-:W-:Y:S02]  /*3de0*/  FSEL R50, R123, -INF , !P6 ;  /* 0xff8000007b327808 */ /* 0x000fe40007000000 */
[----:B------:R-:W-:Y:S01]  /*3df0*/  FSEL R56, R115, -INF , !P0 ;  /* 0xff80000073387808 */ /* 0x000fe20004000000 */
[----:B------:R-:W-:Y:S01]  /*3e00*/  HMMA.16816.F32.BF16 R44, R36, R8, R84 ;  /* 0x00000008242c723c */ /* 0x000fe20000041854 */
[----:B-----5:R-:W-:-:S02]  /*3e10*/  FSEL R64, R113, -INF , !P2 ;  /* 0xff80000071407808 */ /* 0x020fc40005000000 */
[C---:B------:R-:W-:Y:S01]  /*3e20*/  ISETP.GE.AND P1, PT, R4.reuse, R234, PT ;  /* 0x000000ea0400720c */ /* 0x040fe20003f26270 */
[----:B------:R-:W-:Y:S01]  /*3e30*/  FMUL.FTZ R7, R25, c[0x0][0x2ec] ;  /* 0x0000bb0019077a20 */ /* 0x000fe20000410000 */
[C---:B------:R-:W-:Y:S02]  /*3e40*/  ISETP.GE.AND P6, PT, R4.reuse, R233, PT ;  /* 0x000000e90400720c */ /* 0x040fe40003fc6270 */
[C---:B------:R-:W-:Y:S01]  /*3e50*/  ISETP.GE.AND P0, PT, R4.reuse, R232, PT ;  /* 0x000000e80400720c */ /* 0x040fe20003f06270 */
[----:B------:R-:W-:Y:S01]  /*3e60*/  FMUL.FTZ R8, R27, c[0x0][0x2ec] ;  /* 0x0000bb001b087a20 */ /* 0x000fe20000410000 */
[----:B------:R-:W-:Y:S01]  /*3e70*/  ISETP.GE.AND P2, PT, R4, R231, PT ;  /* 0x000000e70400720c */ /* 0x000fe20003f46270 */
[----:B-1----:R-:W-:Y:S01]  /*3e80*/  FMUL.FTZ R6, R21, c[0x0][0x2ec] ;  /* 0x0000bb0015067a20 */ /* 0x002fe20000410000 */
[-C--:B------:R-:W-:Y:S01]  /*3e90*/  ISETP.LT.OR P4, PT, R0, R230.reuse, P4 ;  /* 0x000000e60000720c */ /* 0x080fe20002781670 */
[----:B------:R-:W-:Y:S01]  /*3ea0*/  HMMA.16816.F32.BF16 R40, R40, R10, R88 ;  /* 0x0000000a2828723c */ /* 0x000fe20000041858 */
[C---:B------:R-:W-:Y:S01]  /*3eb0*/  ISETP.LT.OR P1, PT, R4.reuse, R230, P1 ;  /* 0x000000e60400720c */ /* 0x040fe20000f21670 */
[----:B------:R1:W-:Y:S01]  /*3ec0*/  MUFU.TANH R70, R6 ;  /* 0x0000000600467308 */ /* 0x0003e20000002400 */
[----:B------:R-:W-:-:S02]  /*3ed0*/  ISETP.LT.OR P6, PT, R4, R229, P6 ;  /* 0x000000e50400720c */ /* 0x000fc400037c1670 */
[C---:B------:R-:W-:Y:S02]  /*3ee0*/  ISETP.LT.OR P0, PT, R4.reuse, R228, P0 ;  /* 0x000000e40400720c */ /* 0x040fe40000701670 */
[----:B------:R-:W-:Y:S01]  /*3ef0*/  ISETP.LT.OR P2, PT, R4, R227, P2 ;  /* 0x000000e30400720c */ /* 0x000fe20001741670 */
[----:B------:R-:W-:Y:S01]  /*3f00*/  FMUL.FTZ R4, R23, c[0x0][0x2ec] ;  /* 0x0000bb0017047a20 */ /* 0x000fe20000410000 */
[----:B------:R-:W-:Y:S01]  /*3f10*/  FSEL R61, R132, -INF , !P4 ;  /* 0xff800000843d7808 */ /* 0x000fe20006000000 */
[----:B------:R-:W-:Y:S01]  /*3f20*/  HMMA.16816.F32.BF16 R36, R36, R10, R92 ;  /* 0x0000000a2424723c */ /* 0x000fe2000004185c */
[C---:B------:R-:W-:Y:S01]  /*3f30*/  ISETP.GE.AND P4, PT, R0.reuse, R231, PT ;  /* 0x000000e70000720c */ /* 0x040fe20003f86270 */
[----:B------:R-:W-:Y:S01]  /*3f40*/  MUFU.TANH R69, R4 ;  /* 0x0000000400457308 */ /* 0x000fe20000002400 */
[----:B------:R-:W-:Y:S02]  /*3f50*/  FSEL R62, R127, -INF , !P5 ;  /* 0xff8000007f3e7808 */ /* 0x000fe40006800000 */
[----:B------:R-:W-:-:S02]  /*3f60*/  ISETP.LT.OR P4, PT, R0, R227, P4 ;  /* 0x000000e30000720c */ /* 0x000fc40002781670 */
[----:B------:R-:W-:Y:S01]  /*3f70*/  FSEL R72, R125, -INF , !P3 ;  /* 0xff8000007d487808 */ /* 0x000fe20005800000 */
[----:B-1----:R-:W-:Y:S01]  /*3f80*/  FMUL.FTZ R6, R22, c[0x0][0x2ec] ;  /* 0x0000bb0016067a20 */ /* 0x002fe20000410000 */
[----:B------:R-:W-:Y:S01]  /*3f90*/  FSEL R60, R114, -INF , !P4 ;  /* 0xff800000723c7808 */ /* 0x000fe20006000000 */
[----:B------:R-:W1:Y:S01]  /*3fa0*/  LDSM.16.M88.4 R20, [R223+0x8c00] ;  /* 0x008c0000df14783b */ /* 0x000e620000000200 */
[C---:B------:R-:W-:Y:S01]  /*3fb0*/  ISETP.GE.AND P4, PT, R3.reuse, R233, PT ;  /* 0x000000e90300720c */ /* 0x040fe20003f86270 */
[----:B------:R3:W4:Y:S01]  /*3fc0*/  MUFU.TANH R65, R6 ;  /* 0x0000000600417308 */ /* 0x0007220000002400 */
[----:B------:R-:W-:Y:S01]  /*3fd0*/  ISETP.GE.AND P5, PT, R3, R232, PT ;  /* 0x000000e80300720c */ /* 0x000fe20003fa6270 */
[----:B------:R-:W-:-:S04]  /*3fe0*/  DEPBAR.LE SB0, 0x0 ;  /* 0x000080000000791a */ /* 0x000fc80000000000 */
[C---:B------:R-:W-:Y:S02]  /*3ff0*/  ISETP.GE.AND P3, PT, R3.reuse, R231, PT ;  /* 0x000000e70300720c */ /* 0x040fe40003f66270 */
[C---:B------:R-:W-:Y:S02]  /*4000*/  ISETP.LT.OR P4, PT, R3.reuse, R229, P4 ;  /* 0x000000e50300720c */ /* 0x040fe40002781670 */
[C---:B------:R-:W-:Y:S02]  /*4010*/  ISETP.LT.OR P5, PT, R3.reuse, R228, P5 ;  /* 0x000000e40300720c */ /* 0x040fe40002fa1670 */
[----:B------:R-:W-:Y:S02]  /*4020*/  ISETP.LT.OR P3, PT, R3, R227, P3 ;  /* 0x000000e30300720c */ /* 0x000fe40001f61670 */
[----:B------:R-:W-:Y:S02]  /*4030*/  IADD3 R3, R0, 0x10, RZ ;  /* 0x0000001000037810 */ /* 0x000fe40007ffe0ff */
[----:B------:R-:W-:Y:S01]  /*4040*/  FSEL R67, R99, -INF , !P4 ;  /* 0xff80000063437808 */ /* 0x000fe20006000000 */
[----:B---3--:R-:W-:Y:S01]  /*4050*/  FMUL.FTZ R6, R29, c[0x0][0x2ec] ;  /* 0x0000bb001d067a20 */ /* 0x008fe20000410000 */
[----:B------:R-:W-:Y:S01]  /*4060*/  FSEL R49, R97, -INF , !P5 ;  /* 0xff80000061317808 */ /* 0x000fe20006800000 */
[----:B------:R1:W-:Y:S01]  /*4070*/  MUFU.TANH R29, R8 ;  /* 0x00000008001d7308 */ /* 0x0003e20000002400 */
[----:B------:R-:W-:-:S02]  /*4080*/  ISETP.GE.AND P4, PT, R3, R234, PT ;  /* 0x000000ea0300720c */ /* 0x000fc40003f86270 */
[C---:B------:R-:W-:Y:S02]  /*4090*/  ISETP.GE.AND P5, PT, R3.reuse, R233, PT ;  /* 0x000000e90300720c */ /* 0x040fe40003fa6270 */
[C---:B------:R-:W-:Y:S02]  /*40a0*/  ISETP.LT.OR P4, PT, R3.reuse, R230, P4 ;  /* 0x000000e60300720c */ /* 0x040fe40002781670 */
[----:B------:R-:W-:Y:S01]  /*40b0*/  ISETP.LT.OR P5, PT, R3, R229, P5 ;  /* 0x000000e50300720c */ /* 0x000fe20002fa1670 */
[----:B------:R3:W-:Y:S01]  /*40c0*/  MUFU.TANH R68, R6 ;  /* 0x0000000600447308 */ /* 0x0007e20000002400 */
[----:B------:R-:W-:Y:S02]  /*40d0*/  IADD3 R4, R0, 0x11, RZ ;  /* 0x0000001100047810 */ /* 0x000fe40007ffe0ff */
[----:B------:R-:W-:Y:S02]  /*40e0*/  FSEL R58, R121, -INF , !P6 ;  /* 0xff800000793a7808 */ /* 0x000fe40007000000 */
[----:B------:R-:W-:-:S02]  /*40f0*/  FSEL R52, R98, -INF , !P2 ;  /* 0xff80000062347808 */ /* 0x000fc40005000000 */
[----:B------:R-:W-:Y:S02]  /*4100*/  FSEL R149, R149, -INF , !P4 ;  /* 0xff80000095957808 */ /* 0x000fe40006000000 */
[----:B------:R-:W-:Y:S02]  /*4110*/  FSEL R153, R153, -INF , !P5 ;  /* 0xff80000099997808 */ /* 0x000fe40006800000 */
[C---:B------:R-:W-:Y:S01]  /*4120*/  ISETP.GE.AND P6, PT, R4.reuse, R234, PT ;  /* 0x000000ea0400720c */ /* 0x040fe20003fc6270 */
[----:B-1----:R-:W-:Y:S01]  /*4130*/  HMMA.16816.F32.BF16 R8, R12, R20, R44 ;  /* 0x000000140c08723c */ /* 0x002fe2000004182c */
[C---:B------:R-:W-:Y:S02]  /*4140*/  ISETP.GE.AND P2, PT, R4.reuse, R233, PT ;  /* 0x000000e90400720c */ /* 0x040fe40003f46270 */
[----:B------:R-:W-:Y:S01]  /*4150*/  ISETP.GE.AND P4, PT, R4, R232, PT ;  /* 0x000000e80400720c */ /* 0x000fe20003f86270 */
[----:B---3--:R-:W-:Y:S01]  /*4160*/  FMUL.FTZ R6, R30, c[0x0][0x2ec] ;  /* 0x0000bb001e067a20 */ /* 0x008fe20000410000 */
[----:B------:R-:W-:-:S02]  /*4170*/  ISETP.GE.AND P5, PT, R4, R231, PT ;  /* 0x000000e70400720c */ /* 0x000fc40003fa6270 */
[C---:B------:R-:W-:Y:S01]  /*4180*/  ISETP.LT.OR P6, PT, R4.reuse, R230, P6 ;  /* 0x000000e60400720c */ /* 0x040fe200037c1670 */
[----:B------:R1:W-:Y:S01]  /*4190*/  MUFU.TANH R54, R6 ;  /* 0x0000000600367308 */ /* 0x0003e20000002400 */
[C---:B------:R-:W-:Y:S01]  /*41a0*/  ISETP.LT.OR P2, PT, R4.reuse, R229, P2 ;  /* 0x000000e50400720c */ /* 0x040fe20001741670 */
[----:B------:R-:W-:Y:S01]  /*41b0*/  HMMA.16816.F32.BF16 R12, R12, R22, R36 ;  /* 0x000000160c0c723c */ /* 0x000fe20000041824 */
[C---:B------:R-:W-:Y:S02]  /*41c0*/  ISETP.LT.OR P4, PT, R4.reuse, R228, P4 ;  /* 0x000000e40400720c */ /* 0x040fe40002781670 */
[----:B------:R-:W-:Y:S01]  /*41d0*/  ISETP.LT.OR P5, PT, R4, R227, P5 ;  /* 0x000000e30400720c */ /* 0x000fe20002fa1670 */
[----:B------:R-:W-:Y:S01]  /*41e0*/  FMUL.FTZ R4, R31, c[0x0][0x2ec] ;  /* 0x0000bb001f047a20 */ /* 0x000fe20000410000 */
[----:B------:R-:W-:Y:S01]  /*41f0*/  FSEL R57, R96, -INF , !P3 ;  /* 0xff80000060397808 */ /* 0x000fe20005800000 */
[----:B------:R-:W-:Y:S01]  /*4200*/  MUFU.TANH R31, R7 ;  /* 0x00000007001f7308 */ /* 0x000fe20000002400 */
[----:B------:R-:W-:-:S02]  /*4210*/  FSEL R63, R122, -INF , !P1 ;  /* 0xff8000007a3f7808 */ /* 0x000fc40004800000 */
[C---:B------:R-:W-:Y:S02]  /*4220*/  ISETP.GE.AND P3, PT, R3.reuse, R232, PT ;  /* 0x000000e80300720c */ /* 0x040fe40003f66270 */
[C---:B------:R-:W-:Y:S02]  /*4230*/  ISETP.GE.AND P1, PT, R3.reuse, R231, PT ;  /* 0x000000e70300720c */ /* 0x040fe40003f26270 */
[C---:B------:R-:W-:Y:S01]  /*4240*/  ISETP.LT.OR P3, PT, R3.reuse, R228, P3 ;  /* 0x000000e40300720c */ /* 0x040fe20001f61670 */
[----:B------:R3:W-:Y:S01]  /*4250*/  MUFU.TANH R59, R4 ;  /* 0x00000004003b7308 */ /* 0x0007e20000002400 */
[----:B-1----:R-:W-:Y:S01]  /*4260*/  FMUL.FTZ R6, R26, c[0x0][0x2ec] ;  /* 0x0000bb001a067a20 */ /* 0x002fe20000410000 */
[----:B------:R-:W-:Y:S01]  /*4270*/  ISETP.LT.OR P1, PT, R3, R227, P1 ;  /* 0x000000e30300720c */ /* 0x000fe20000f21670 */
[----:B------:R-:W-:Y:S01]  /*4280*/  FMUL.FTZ R3, R28, c[0x0][0x2ec] ;  /* 0x0000bb001c037a20 */ /* 0x000fe20000410000 */
[----:B------:R-:W-:Y:S02]  /*4290*/  FSEL R48, R112, -INF , !P0 ;  /* 0xff80000070307808 */ /* 0x000fe40004000000 */
[----:B------:R-:W-:-:S02]  /*42a0*/  FSEL R106, R106, -INF , !P3 ;  /* 0xff8000006a6a7808 */ /* 0x000fc40005800000 */
[----:B------:R1:W5:Y:S01]  /*42b0*/  MUFU.TANH R55, R3 ;  /* 0x0000000300377308 */ /* 0x0003620000002400 */
[----:B------:R-:W-:Y:S01]  /*42c0*/  FSEL R137, R137, -INF , !P1 ;  /* 0xff80000089897808 */ /* 0x000fe20004800000 */
[----:B------:R-:W-:Y:S01]  /*42d0*/  FMUL.FTZ R12, R12, c[0x0][0x2ec] ;  /* 0x0000bb000c0c7a20 */ /* 0x000fe20000410000 */
[----:B------:R-:W-:Y:S01]  /*42e0*/  FSEL R148, R148, -INF , !P6 ;  /* 0xff80000094947808 */ /* 0x000fe20007000000 */
[----:B------:R-:W-:Y:S01]  /*42f0*/  FMUL.FTZ R13, R13, c[0x0][0x2ec] ;  /* 0x0000bb000d0d7a20 */ /* 0x000fe20000410000 */
[----:B------:R-:W-:Y:S02]  /*4300*/  FSEL R166, R166, -INF , !P2 ;  /* 0xff800000a6a67808 */ /* 0x000fe40005000000 */
[----:B------:R-:W-:Y:S01]  /*4310*/  FSEL R136, R136, -INF , !P5 ;  /* 0xff80000088887808 */ /* 0x000fe20006800000 */
[----:B---3--:R-:W-:Y:S01]  /*4320*/  FMUL.FTZ R4, R24, c[0x0][0x2ec] ;  /* 0x0000bb0018047a20 */ /* 0x008fe20000410000 */
[----:B------:R-:W-:Y:S01]  /*4330*/  FSEL R101, R101, -INF , !P4 ;  /* 0xff80000065657808 */ /* 0x000fe20006000000 */
[----:B------:R-:W-:Y:S01]  /*4340*/  HMMA.16816.F32.BF16 R24, R16, R20, R32 ;  /* 0x000000141018723c */ /* 0x000fe20000041820 */
[----:B------:R-:W-:Y:S01]  /*4350*/  MUFU.TANH R30, R6 ;  /* 0x00000006001e7308 */ /* 0x000fe20000002400 */
[----:B-1----:R-:W-:-:S06]  /*4360*/  IADD3 R3, R0, 0x18, RZ ;  /* 0x0000001800037810 */ /* 0x002fcc0007ffe0ff */
[----:B------:R-:W-:Y:S01]  /*4370*/  HMMA.16816.F32.BF16 R16, R16, R22, R40 ;  /* 0x000000161010723c */ /* 0x000fe20000041828 */
[----:B------:R1:W3:Y:S01]  /*4380*/  MUFU.TANH R53, R4 ;  /* 0x0000000400357308 */ /* 0x0002e20000002400 */
[C---:B------:R-:W-:Y:S02]  /*4390*/  ISETP.GE.AND P0, PT, R3.reuse, R234, PT ;  /* 0x000000ea0300720c */ /* 0x040fe40003f06270 */
[C---:B------:R-:W-:Y:S02]  /*43a0*/  ISETP.GE.AND P3, PT, R3.reuse, R233, PT ;  /* 0x000000e90300720c */ /* 0x040fe40003f66270 */
[C---:B------:R-:W-:Y:S02]  /*43b0*/  ISETP.LT.OR P0, PT, R3.reuse, R230, P0 ;  /* 0x000000e60300720c */ /* 0x040fe40000701670 */
[C---:B------:R-:W-:Y:S01]  /*43c0*/  ISETP.LT.OR P3, PT, R3.reuse, R229, P3 ;  /* 0x000000e50300720c */ /* 0x040fe20001f61670 */
[----:B------:R-:W-:Y:S01]  /*43d0*/  MUFU.TANH R12, R12 ;  /* 0x0000000c000c7308 */ /* 0x000fe20000002400 */
[----:B------:R-:W-:-:S02]  /*43e0*/  ISETP.GE.AND P1, PT, R3, R232, PT ;  /* 0x000000e80300720c */ /* 0x000fc40003f26270 */
[----:B------:R-:W-:Y:S02]  /*43f0*/  ISETP.GE.AND P6, PT, R3, R231, PT ;  /* 0x000000e70300720c */ /* 0x000fe40003fc6270 */
[----:B------:R-:W-:Y:S02]  /*4400*/  FSEL R152, R152, -INF , !P0 ;  /* 0xff80000098987808 */ /* 0x000fe40004000000 */
[----:B------:R-:W-:Y:S01]  /*4410*/  FSEL R167, R167, -INF , !P3 ;  /* 0xff800000a7a77808 */ /* 0x000fe20005800000 */
[----:B------:R-:W-:Y:S01]  /*4420*/  FMUL.FTZ R7, R26, c[0x0][0x2ec] ;  /* 0x0000bb001a077a20 */ /* 0x000fe20000410000 */
[----:B-1----:R-:W-:Y:S01]  /*4430*/  IADD3 R4, R0, 0x19, RZ ;  /* 0x0000001900047810 */ /* 0x002fe20007ffe0ff */
[----:B------:R-:W-:Y:S01]  /*4440*/  FMUL.FTZ R6, R27, c[0x0][0x2ec] ;  /* 0x0000bb001b067a20 */ /* 0x000fe20000410000 */
[----:B------:R-:W-:Y:S01]  /*4450*/  ISETP.LT.OR P1, PT, R3, R228, P1 ;  /* 0x000000e40300720c */ /* 0x000fe20000f21670 */
[----:B------:R1:W-:Y:S01]  /*4460*/  MUFU.TANH R20, R7 ;  /* 0x0000000700147308 */ /* 0x0003e20000002400 */
[----:B------:R-:W-:-:S02]  /*4470*/  ISETP.GE.AND P2, PT, R4, R234, PT ;  /* 0x000000ea0400720c */ /* 0x000fc40003f46270 */
[----:B------:R-:W-:Y:S01]  /*4480*/  ISETP.LT.OR P6, PT, R3, R227, P6 ;  /* 0x000000e30300720c */ /* 0x000fe200037c1670 */
[----:B------:R-:W-:Y:S01]  /*4490*/  FMUL.FTZ R18, R18, c[0x0][0x2ec] ;  /* 0x0000bb0012127a20 */ /* 0x000fe20000410000 */
[----:B------:R-:W-:Y:S01]  /*44a0*/  ISETP.GE.AND P5, PT, R4, R233, PT ;  /* 0x000000e90400720c */ /* 0x000fe20003fa6270 */
[----:B------:R-:W-:Y:S01]  /*44b0*/  FMUL.FTZ R16, R16, c[0x0][0x2ec] ;  /* 0x0000bb0010107a20 */ /* 0x000fe20000410000 */
[C---:B------:R-:W-:Y:S01]  /*44c0*/  ISETP.GE.AND P0, PT, R4.reuse, R232, PT ;  /* 0x000000e80400720c */ /* 0x040fe20003f06270 */
[----:B------:R-:W-:Y:S01]  /*44d0*/  FMUL.FTZ R17, R17, c[0x0][0x2ec] ;  /* 0x0000bb0011117a20 */ /* 0x000fe20000410000 */
[C---:B------:R-:W-:Y:S01]  /*44e0*/  ISETP.GE.AND P3, PT, R4.reuse, R231, PT ;  /* 0x000000e70400720c */ /* 0x040fe20003f66270 */
[----:B------:R-:W-:Y:S01]  /*44f0*/  MUFU.TANH R18, R18 ;  /* 0x0000001200127308 */ /* 0x000fe20000002400 */
[----:B------:R-:W-:Y:S01]  /*4500*/  ISETP.LT.OR P2, PT, R4, R230, P2 ;  /* 0x000000e60400720c */ /* 0x000fe20001741670 */
[----:B------:R-:W-:Y:S01]  /*4510*/  FMUL.FTZ R19, R19, c[0x0][0x2ec] ;  /* 0x0000bb0013137a20 */ /* 0x000fe20000410000 */
[----:B------:R-:W-:-:S02]  /*4520*/  IADD3 R3, R0, 0x20, RZ ;  /* 0x0000002000037810 */ /* 0x000fc40007ffe0ff */
[----:B------:R-:W-:Y:S01]  /*4530*/  ISETP.LT.OR P5, PT, R4, R229, P5 ;  /* 0x000000e50400720c */ /* 0x000fe20002fa1670 */
[----:B-1----:R-:W-:Y:S01]  /*4540*/  FMUL.FTZ R7, R10, c[0x0][0x2ec] ;  /* 0x0000bb000a077a20 */ /* 0x002fe20000410000 */
[C---:B------:R-:W-:Y:S01]  /*4550*/  ISETP.LT.OR P0, PT, R4.reuse, R228, P0 ;  /* 0x000000e40400720c */ /* 0x040fe20000701670 */
[----:B------:R-:W-:Y:S01]  /*4560*/  MUFU.TANH R16, R16 ;  /* 0x0000001000107308 */ /* 0x000fe20000002400 */
[----:B------:R-:W-:Y:S01]  /*4570*/  ISETP.LT.OR P3, PT, R4, R227, P3 ;  /* 0x000000e30400720c */ /* 0x000fe20001f61670 */
[----:B------:R-:W-:Y:S01]  /*4580*/  FMUL.FTZ R4, R24, c[0x0][0x2ec] ;  /* 0x0000bb0018047a20 */ /* 0x000fe20000410000 */
[----:B------:R-:W-:Y:S02]  /*4590*/  FSEL R100, R100, -INF , !P1 ;  /* 0xff80000064647808 */ /* 0x000fe40004800000 */
[----:B------:R-:W-:Y:S02]  /*45a0*/  FSEL R107, R107, -INF , !P6 ;  /* 0xff8000006b6b7808 */ /* 0x000fe40007000000 */
[----:B------:R-:W-:Y:S01]  /*45b0*/  FSEL R138, R138, -INF , !P2 ;  /* 0xff8000008a8a7808 */ /* 0x000fe20005000000 */
[----:B------:R1:W1:Y:S01]  /*45c0*/  MUFU.TANH R28, R4 ;  /* 0x00000004001c7308 */ /* 0x0002620000002400 */
[----:B------:R-:W-:-:S02]  /*45d0*/  ISETP.GE.AND P4, PT, R3, R234, PT ;  /* 0x000000ea0300720c */ /* 0x000fc40003f86270 */
[C---:B------:R-:W-:Y:S02]  /*45e0*/  ISETP.GE.AND P1, PT, R3.reuse, R233, PT ;  /* 0x000000e90300720c */ /* 0x040fe40003f26270 */
[C---:B------:R-:W-:Y:S02]  /*45f0*/  ISETP.GE.AND P6, PT, R3.reuse, R232, PT ;  /* 0x000000e80300720c */ /* 0x040fe40003fc6270 */
[C---:B------:R-:W-:Y:S01]  /*4600*/  ISETP.GE.AND P2, PT, R3.reuse, R231, PT ;  /* 0x000000e70300720c */ /* 0x040fe20003f46270 */
[----:B------:R-:W-:Y:S01]  /*4610*/  MUFU.TANH R7, R7 ;  /* 0x0000000700077308 */ /* 0x000fe20000002400 */
[C---:B------:R-:W-:Y:S02]  /*4620*/  ISETP.LT.OR P4, PT, R3.reuse, R230, P4 ;  /* 0x000000e60300720c */ /* 0x040fe40002781670 */
[C---:B------:R-:W-:Y:S02]  /*4630*/  ISETP.LT.OR P1, PT, R3.reuse, R229, P1 ;  /* 0x000000e50300720c */ /* 0x040fe40000f21670 */
[----:B------:R-:W-:-:S02]  /*4640*/  ISETP.LT.OR P6, PT, R3, R228, P6 ;  /* 0x000000e40300720c */ /* 0x000fc400037c1670 */
[----:B------:R-:W-:Y:S01]  /*4650*/  ISETP.LT.OR P2, PT, R3, R227, P2 ;  /* 0x000000e30300720c */ /* 0x000fe20001741670 */
[----:B------:R-:W-:Y:S01]  /*4660*/  FMUL.FTZ R3, R25, c[0x0][0x2ec] ;  /* 0x0000bb0019037a20 */ /* 0x000fe20000410000 */
[----:B-1----:R-:W-:Y:S01]  /*4670*/  IADD3 R4, R0, 0x21, RZ ;  /* 0x0000002100047810 */ /* 0x002fe20007ffe0ff */
[----:B------:R1:W-:Y:S01]  /*4680*/  MUFU.TANH R24, R6 ;  /* 0x0000000600187308 */ /* 0x0003e20000002400 */
[----:B------:R-:W-:Y:S02]  /*4690*/  FSEL R139, R139, -INF , !P5 ;  /* 0xff8000008b8b7808 */ /* 0x000fe40006800000 */
[----:B------:R-:W-:Y:S02]  /*46a0*/  FSEL R45, R76, -INF , !P3 ;  /* 0xff8000004c2d7808 */ /* 0x000fe40005800000 */
[----:B------:R-:W-:Y:S02]  /*46b0*/  FSEL R180, R75, -INF , !P4 ;  /* 0xff8000004bb47808 */ /* 0x000fe40006000000 */
[----:B------:R-:W-:Y:S01]  /*46c0*/  FSEL R186, R74, -INF , !P1 ;  /* 0xff8000004aba7808 */ /* 0x000fe20004800000 */
[----:B------:R2:W-:Y:S01]  /*46d0*/  MUFU.TANH R21, R3 ;  /* 0x0000000300157308 */ /* 0x0005e20000002400 */
[----:B------:R-:W-:-:S02]  /*46e0*/  ISETP.GE.AND P5, PT, R4, R234, PT ;  /* 0x000000ea0400720c */ /* 0x000fc40003fa6270 */
[C---:B------:R-:W-:Y:S02]  /*46f0*/  ISETP.GE.AND P3, PT, R4.reuse, R233, PT ;  /* 0x000000e90400720c */ /* 0x040fe40003f66270 */
[C---:B------:R-:W-:Y:S02]  /*4700*/  ISETP.GE.AND P4, PT, R4.reuse, R232, PT ;  /* 0x000000e80400720c */ /* 0x040fe40003f86270 */
[C---:B------:R-:W-:Y:S01]  /*4710*/  ISETP.GE.AND P1, PT, R4.reuse, R231, PT ;  /* 0x000000e70400720c */ /* 0x040fe20003f26270 */
[----:B-1----:R-:W-:Y:S01]  /*4720*/  FMUL.FTZ R6, R9, c[0x0][0x2ec] ;  /* 0x0000bb0009067a20 */ /* 0x002fe20000410000 */
[----:B------:R-:W-:Y:S01]  /*4730*/  FSEL R44, R79, -INF , !P0 ;  /* 0xff8000004f2c7808 */ /* 0x000fe20004000000 */
[----:B------:R-:W-:Y:S01]  /*4740*/  MUFU.TANH R17, R17 ;  /* 0x0000001100117308 */ /* 0x000fe20000002400 */
[C---:B------:R-:W-:Y:S02]  /*4750*/  ISETP.LT.OR P5, PT, R4.reuse, R230, P5 ;  /* 0x000000e60400720c */ /* 0x040fe40002fa1670 */
[----:B------:R-:W-:-:S02]  /*4760*/  ISETP.LT.OR P3, PT, R4, R229, P3 ;  /* 0x000000e50400720c */ /* 0x000fc40001f61670 */
[----:B------:R-:W-:Y:S02]  /*4770*/  ISETP.LT.OR P4, PT, R4, R228, P4 ;  /* 0x000000e40400720c */ /* 0x000fe40002781670 */
[----:B--2---:R-:W-:Y:S01]  /*4780*/  IADD3 R3, R0, 0x28, RZ ;  /* 0x0000002800037810 */ /* 0x004fe20007ffe0ff */
[----:B------:R1:W-:Y:S01]  /*4790*/  MUFU.TANH R9, R6 ;  /* 0x0000000600097308 */ /* 0x0003e20000002400 */
[----:B------:R-:W-:Y:S01]  /*47a0*/  ISETP.LT.OR P1, PT, R4, R227, P1 ;  /* 0x000000e30400720c */ /* 0x000fe20000f21670 */
[----:B------:R-:W-:Y:S01]  /*47b0*/  FMUL.FTZ R4, R8, c[0x0][0x2ec] ;  /* 0x0000bb0008047a20 */ /* 0x000fe20000410000 */
[----:B------:R-:W-:Y:S02]  /*47c0*/  FSEL R169, R73, -INF , !P6 ;  /* 0xff80000049a97808 */ /* 0x000fe40007000000 */
[C---:B------:R-:W-:Y:S02]  /*47d0*/  ISETP.GE.AND P0, PT, R3.reuse, R234, PT ;  /* 0x000000ea0300720c */ /* 0x040fe40003f06270 */
[C---:B------:R-:W-:Y:S01]  /*47e0*/  ISETP.GE.AND P6, PT, R3.reuse, R233, PT ;  /* 0x000000e90300720c */ /* 0x040fe20003fc6270 */
[----:B------:R2:W2:Y:S01]  /*47f0*/  MUFU.TANH R8, R4 ;  /* 0x0000000400087308 */ /* 0x0004a20000002400 */
[----:B------:R-:W-:-:S02]  /*4800*/  ISETP.LT.OR P0, PT, R3, R230, P0 ;  /* 0x000000e60300720c */ /* 0x000fc40000701670 */
[----:B------:R-:W-:Y:S02]  /*4810*/  ISETP.LT.OR P6, PT, R3, R229, P6 ;  /* 0x000000e50300720c */ /* 0x000fe400037c1670 */
[----:B----4-:R-:W-:Y:S02]  /*4820*/  FSEL R175, R65, -INF , !P2 ;  /* 0xff80000041af7808 */ /* 0x010fe40005000000 */
[----:B------:R-:W-:Y:S01]  /*4830*/  FSEL R179, R77, -INF , !P5 ;  /* 0xff8000004db37808 */ /* 0x000fe20006800000 */
[----:B-1----:R-:W-:Y:S01]  /*4840*/  FMUL.FTZ R6, R11, c[0x0][0x2ec] ;  /* 0x0000bb000b067a20 */ /* 0x002fe20000410000 */
[----:B------:R-:W-:Y:S01]  /*4850*/  FSEL R182, R78, -INF , !P3 ;  /* 0xff8000004eb67808 */ /* 0x000fe20005800000 */
[----:B------:R-:W-:Y:S01]  /*4860*/  MUFU.TANH R19, R19 ;  /* 0x0000001300137308 */ /* 0x000fe20000002400 */
[----:B------:R-:W-:Y:S02]  /*4870*/  FSEL R174, R69, -INF , !P1 ;  /* 0xff80000045ae7808 */ /* 0x000fe40004800000 */
[----:B-----5:R-:W-:-:S02]  /*4880*/  FSEL R177, R55, -INF , !P0 ;  /* 0xff80000037b17808 */ /* 0x020fc40004000000 */
[----:B------:R-:W-:Y:S02]  /*4890*/  FSEL R181, R54, -INF , !P6 ;  /* 0xff80000036b57808 */ /* 0x000fe40007000000 */
[----:B--2---:R-:W-:Y:S01]  /*48a0*/  IADD3 R4, R0, 0x29, RZ ;  /* 0x0000002900047810 */ /* 0x004fe20007ffe0ff */
[----:B------:R-:W1:Y:S01]  /*48b0*/  MUFU.TANH R6, R6 ;  /* 0x0000000600067308 */ /* 0x000e620000002400 */
[C---:B------:R-:W-:Y:S02]  /*48c0*/  ISETP.GE.AND P2, PT, R3.reuse, R232, PT ;  /* 0x000000e80300720c */ /* 0x040fe40003f46270 */
[----:B------:R-:W-:Y:S02]  /*48d0*/  ISETP.GE.AND P5, PT, R3, R231, PT ;  /* 0x000000e70300720c */ /* 0x000fe40003fa6270 */
[C---:B------:R-:W-:Y:S02]  /*48e0*/  ISETP.GE.AND P3, PT, R4.reuse, R234, PT ;  /* 0x000000ea0400720c */ /* 0x040fe40003f66270 */
[C---:B------:R-:W-:Y:S01]  /*48f0*/  ISETP.GE.AND P1, PT, R4.reuse, R233, PT ;  /* 0x000000e90400720c */ /* 0x040fe20003f26270 */
[----:B------:R-:W-:Y:S01]  /*4900*/  MUFU.TANH R13, R13 ;  /* 0x0000000d000d7308 */ /* 0x000fe20000002400 */
[----:B------:R-:W-:Y:S01]  /*4910*/  BAR.SYNC.DEFER_BLOCKING 0x0 ;  /* 0x0000000000007b1d */ /* 0x000fe20000010000 */
[----:B------:R-:W-:-:S02]  /*4920*/  ISETP.GE.AND P0, PT, R4, R232, PT ;  /* 0x000000e80400720c */ /* 0x000fc40003f06270 */
[C---:B------:R-:W-:Y:S02]  /*4930*/  ISETP.GE.AND P6, PT, R4.reuse, R231, PT ;  /* 0x000000e70400720c */ /* 0x040fe40003fc6270 */
        /* <DEDUP_REMOVED lines=9> */
[----:B---3--:R-:W-:Y:S02]  /*49d0*/  FSEL R165, R53, -INF , !P2 ;  /* 0xff80000035a57808 */ /* 0x008fe40005000000 */
        /* <DEDUP_REMOVED lines=20> */
[----:B------:R-:W-:Y:S02]  /*4b20*/  FSEL R192, R21, -INF , !P1 ;  /* 0xff80000015c07808 */ /* 0x000fe40004800000 */
[----:B------:R-:W-:Y:S02]  /*4b30*/  ISETP.GE.AND P0, PT, R3, R234, PT ;  /* 0x000000ea0300720c */ /* 0x000fe40003f06270 */
[C---:B------:R-:W-:Y:S02]  /*4b40*/  ISETP.GE.AND P6, PT, R4.reuse, R233, PT ;  /* 0x000000e90400720c */ /* 0x040fe40003fc6270 */
[C---:B------:R-:W-:Y:S02]  /*4b50*/  ISETP.GE.AND P4, PT, R4.reuse, R232, PT ;  /* 0x000000e80400720c */ /* 0x040fe40003f86270 */
[----:B------:R-:W-:-:S02]  /*4b60*/  ISETP.GE.AND P2, PT, R4, R231, PT ;  /* 0x000000e70400720c */ /* 0x000fc40003f46270 */
[C---:B------:R-:W-:Y:S02]  /*4b70*/  ISETP.GE.AND P5, PT, R3.reuse, R233, PT ;  /* 0x000000e90300720c */ /* 0x040fe40003fa6270 */
[C---:B------:R-:W-:Y:S02]  /*4b80*/  ISETP.GE.AND P3, PT, R3.reuse, R232, PT ;  /* 0x000000e80300720c */ /* 0x040fe40003f66270 */
[C---:B------:R-:W-:Y:S02]  /*4b90*/  ISETP.GE.AND P1, PT, R3.reuse, R231, PT ;  /* 0x000000e70300720c */ /* 0x040fe40003f26270 */
[C---:B------:R-:W-:Y:S02]  /*4ba0*/  ISETP.LT.OR P6, PT, R4.reuse, R229, P6 ;  /* 0x000000e50400720c */ /* 0x040fe400037c1670 */
[C---:B------:R-:W-:Y:S02]  /*4bb0*/  ISETP.LT.OR P4, PT, R4.reuse, R228, P4 ;  /* 0x000000e40400720c */ /* 0x040fe40002781670 */
[----:B------:R-:W-:Y:S01]  /*4bc0*/  ISETP.LT.OR P2, PT, R4, R227, P2 ;  /* 0x000000e30400720c */ /* 0x000fe20001741670 */
[----:B------:R-:W-:Y:S01]  /*4bd0*/  FMUL.FTZ R4, R14, c[0x0][0x2ec] ;  /* 0x0000bb000e047a20 */ /* 0x000fe20000410000 */
[----:B------:R-:W-:-:S02]  /*4be0*/  ISETP.LT.OR P0, PT, R3, R230, P0 ;  /* 0x000000e60300720c */ /* 0x000fc40000701670 */
[C---:B------:R-:W-:Y:S02]  /*4bf0*/  ISETP.LT.OR P5, PT, R3.reuse, R229, P5 ;  /* 0x000000e50300720c */ /* 0x040fe40002fa1670 */
[C---:B------:R-:W-:Y:S01]  /*4c00*/  ISETP.LT.OR P3, PT, R3.reuse, R228, P3 ;  /* 0x000000e40300720c */ /* 0x040fe20001f61670 */
[----:B------:R-:W2:Y:S01]  /*4c10*/  MUFU.TANH R4, R4 ;  /* 0x0000000400047308 */ /* 0x000ea20000002400 */
[----:B------:R-:W-:Y:S01]  /*4c20*/  ISETP.LT.OR P1, PT, R3, R227, P1 ;  /* 0x000000e30300720c */ /* 0x000fe20000f21670 */
[----:B------:R-:W-:Y:S01]  /*4c30*/  FMUL.FTZ R3, R15, c[0x0][0x2ec] ;  /* 0x0000bb000f037a20 */ /* 0x000fe20000410000 */
[----:B------:R-:W-:Y:S02]  /*4c40*/  FSEL R196, R18, -INF , !P5 ;  /* 0xff80000012c47808 */ /* 0x000fe40006800000 */
[----:B------:R-:W-:Y:S02]  /*4c50*/  ISETP.GT.AND P5, PT, R236, R161, PT ;  /* 0x000000a1ec00720c */ /* 0x000fe40003fa4270 */
[----:B------:R-:W-:Y:S01]  /*4c60*/  IADD3 R0, R0, 0x39, RZ ;  /* 0x0000003900007810 */ /* 0x000fe20007ffe0ff */
[----:B------:R-:W3:Y:S01]  /*4c70*/  MUFU.TANH R3, R3 ;  /* 0x0000000300037308 */ /* 0x000ee20000002400 */
[----:B------:R-:W-:-:S02]  /*4c80*/  FSEL R197, R24, -INF , !P6 ;  /* 0xff80000018c57808 */ /* 0x000fc40007000000 */
[----:B------:R-:W-:Y:S02]  /*4c90*/  FSEL R185, R9, -INF , !P4 ;  /* 0xff80000009b97808 */ /* 0x000fe40006000000 */
[----:B-1----:R-:W-:Y:S02]  /*4ca0*/  FSEL R189, R6, -INF , !P2 ;  /* 0xff80000006bd7808 */ /* 0x002fe40005000000 */
        /* <DEDUP_REMOVED lines=9> */
[----:B------:R-:W-:-:S02]  /*4d40*/  FSEL R183, R12, -INF , !P3 ;  /* 0xff8000000cb77808 */ /* 0x000fc40005800000 */
[----:B--2---:R-:W-:Y:S02]  /*4d50*/  FSEL R188, R4, -INF , !P1 ;  /* 0xff80000004bc7808 */ /* 0x004fe40004800000 */
[----:B------:R-:W-:Y:S02]  /*4d60*/  FSEL R194, R17, -INF , !P6 ;  /* 0xff80000011c27808 */ /* 0x000fe40007000000 */
[----:B------:R-:W-:Y:S02]  /*4d70*/  FSEL R198, R19, -INF , !P4 ;  /* 0xff80000013c67808 */ /* 0x000fe40006000000 */
[----:B------:R-:W-:Y:S02]  /*4d80*/  FSEL R184, R13, -INF , !P2 ;  /* 0xff8000000db87808 */ /* 0x000fe40005000000 */
[----:B---3--:R-:W-:Y:S01]  /*4d90*/  FSEL R190, R3, -INF , !P0 ;  /* 0xff80000003be7808 */ /* 0x008fe20004000000 */
        /* <DEDUP_REMOVED lines=58> */
.L_x_871:
[----:B------:R-:W-:Y:S05]  /*5140*/  BSYNC B0 ;  /* 0x0000000000007941 */ /* 0x000fea0003800000 */
.L_x_870:
[----:B------:R-:W0:Y:S02]  /*5150*/  LDGDEPBAR ;  /* 0x00000000000079af */ /* 0x000e240000000000 */
.L_x_869:
        /* <DEDUP_REMOVED lines=105> */
[----:B-----5:R-:W-:-:S03]  /*57f0*/  FFMA.FTZ R5, R52, c[0x0][0x23c], -R0 ;  /* 0x00008f0034057a23 */ /* 0x020fc60000010800 */
[----:B------:R-:W-:Y:S01]  /*5800*/  MUFU.EX2 R37, R7 ;  /* 0x0000000700257308 */ /* 0x000fe20000000800 */
[----:B------:R-:W-:Y:S01]  /*5810*/  FMUL.FTZ R8, R105, c[0x0][0x23c] ;  /* 0x00008f0069087a20 */ /* 0x000fe20000410000 */
[----:B---3--:R-:W-:Y:S01]  /*5820*/  F2FP.BF16.PACK_AB R6, R13, R36 ;  /* 0x000000240d06723e */ /* 0x008fe200000010ff */
[----:B------:R-:W-:-:S05]  /*5830*/  FMUL.FTZ R2, R104, c[0x0][0x23c] ;  /* 0x00008f0068027a20 */ /* 0x000fca0000410000 */
[----:B------:R1:W2:Y:S01]  /*5840*/  MUFU.EX2 R252, R5 ;  /* 0x0000000500fc7308 */ /* 0x0002a20000000800 */
[----:B------:R-:W-:Y:S02]  /*5850*/  FSEL R2, R2, RZ, P0 ;  /* 0x000000ff02027208 */ /* 0x000fe40000000000 */
[----:B------:R-:W-:-:S03]  /*5860*/  FSETP.NEU.FTZ.AND P0, PT, R105, -INF , PT ;  /* 0xff8000006900780b */ /* 0x000fc60003f1d000 */
[--C-:B------:R-:W-:Y:S01]  /*5870*/  FFMA.FTZ R9, R64, c[0x0][0x23c], -R2.reuse ;  /* 0x00008f0040097a23 */ /* 0x100fe20000010802 */
[----:B------:R-:W-:Y:S01]  /*5880*/  FSEL R12, R8, RZ, P0 ;  /* 0x000000ff080c7208 */ /* 0x000fe20000000000 */
[--C-:B------:R-:W-:Y:S02]  /*5890*/  FFMA.FTZ R8, R63, c[0x0][0x23c], -R2.reuse ;  /* 0x00008f003f087a23 */ /* 0x100fe40000010802 */
[----:B------:R-:W-:Y:S01]  /*58a0*/  MUFU.EX2 R248, R9 ;  /* 0x0000000900f87308 */ /* 0x000fe20000000800 */
[----:B-1----:R-:W-:Y:S01]  /*58b0*/  FFMA.FTZ R5, R61, c[0x0][0x23c], -R2 ;  /* 0x00008f003d057a23 */ /* 0x002fe20000010802 */
[----:B--2---:R-:W-:-:S06]  /*58c0*/  F2FP.BF16.PACK_AB R7, R252, R250 ;  /* 0x000000fafc07723e */ /* 0x004fcc00000010ff */
[----:B------:R1:W-:Y:S08]  /*58d0*/  MUFU.EX2 R247, R5 ;  /* 0x0000000500f77308 */ /* 0x0003f00000000800 */
[----:B------:R2:W3:Y:S01]  /*58e0*/  MUFU.EX2 R249, R8 ;  /* 0x0000000800f97308 */ /* 0x0004e20000000800 */
[----:B-1----:R-:W-:-:S07]  /*58f0*/  FFMA.FTZ R5, R62, c[0x0][0x23c], -R2 ;  /* 0x00008f003e057a23 */ /* 0x002fce0000010802 */
[----:B------:R1:W-:Y:S01]  /*5900*/  MUFU.EX2 R242, R5 ;  /* 0x0000000500f27308 */ /* 0x0003e20000000800 */
[----:B--2---:R-:W-:Y:S01]  /*5910*/  FFMA.FTZ R8, R66, c[0x0][0x23c], -R12 ;  /* 0x00008f0042087a23 */ /* 0x004fe2000001080c */
[----:B---3--:R-:W-:-:S06]  /*5920*/  F2FP.BF16.PACK_AB R10, R249, R248 ;  /* 0x000000f8f90a723e */ /* 0x008fcc00000010ff */
[----:B------:R2:W-:Y:S01]  /*5930*/  MUFU.EX2 R239, R8 ;  /* 0x0000000800ef7308 */ /* 0x0005e20000000800 */
[----:B-1----:R-:W-:-:S07]  /*5940*/  F2FP.BF16.PACK_AB R5, R251, R37 ;  /* 0x00000025fb05723e */ /* 0x002fce00000010ff */
[----:B------:R-:W-:Y:S01]  /*5950*/  HMMA.16816.F32.BF16 R120, R4, R24, RZ ;  /* 0x000000180478723c */ /* 0x000fe200000418ff */
[----:B--2---:R-:W-:-:S04]  /*5960*/  FFMA.FTZ R8, R72, c[0x0][0x23c], -R12 ;  /* 0x00008f0048087a23 */ /* 0x004fc8000001080c */
        /* <DEDUP_REMOVED lines=31> */
[----:B------:R-:W-:Y:S07]  /*5b60*/  LDSM.16.MT88.4 R16, [R222+0x9400] ;  /* 0x00940000de10783b */ /* 0x000fee0000004200 */
[----:B------:R-:W-:Y:S01]  /*5b70*/  HMMA.16816.F32.BF16 R56, R8, R20, RZ ;  /* 0x000000140838723c */ /* 0x000fe200000418ff */
[----:B-1----:R-:W-:-:S07]  /*5b80*/  FFMA.FTZ R4, R100, c[0x0][0x23c], -R3 ;  /* 0x00008f0064047a23 */ /* 0x002fce0000010803 */
[----:B------:R-:W-:Y:S01]  /*5b90*/  HMMA.16816.F32.BF16 R124, R8, R22, RZ ;  /* 0x00000016087c723c */ /* 0x000fe200000418ff */
[----:B------:R-:W1:Y:S01]  /*5ba0*/  LDSM.16.MT88.4 R20, [R220+0x9400] ;  /* 0x00940000dc14783b */ /* 0x000e620000004200 */
[----:B------:R-:W-:Y:S01]  /*5bb0*/  MOV R100, R13 ;  /* 0x0000000d00647202 */ /* 0x000fe20000000f00 */
[----:B------:R2:W-:Y:S01]  /*5bc0*/  MUFU.EX2 R244, R4 ;  /* 0x0000000400f47308 */ /* 0x0005e20000000800 */
[----:B------:R-:W-:-:S04]  /*5bd0*/  FFMA.FTZ R13, R173, c[0x0][0x23c], -R0 ;  /* 0x00008f00ad0d7a23 */ /* 0x000fc80000010800 */
[C---:B------:R-:W-:Y:S03]  /*5be0*/  HMMA.16816.F32.BF16 R52, R8.reuse, R28, RZ ;  /* 0x0000001c0834723c */ /* 0x040fe600000418ff */
[----:B------:R3:W-:Y:S05]  /*5bf0*/  MUFU.EX2 R202, R13 ;  /* 0x0000000d00ca7308 */ /* 0x0007ea0000000800 */
[----:B------:R-:W-:Y:S01]  /*5c00*/  HMMA.16816.F32.BF16 R140, R8, R30, RZ ;  /* 0x0000001e088c723c */ /* 0x000fe200000418ff */
[----:B------:R-:W4:Y:S01]  /*5c10*/  LDSM.16.MT88.4 R28, [R222+0xa400] ;  /* 0x00a40000de1c783b */ /* 0x000f220000004200 */
[----:B--2---:R-:W-:-:S04]  /*5c20*/  FFMA.FTZ R4, R44, c[0x0][0x23c], -R3 ;  /* 0x00008f002c047a23 */ /* 0x004fc80000010803 */
[----:B------:R2:W5:Y:S02]  /*5c30*/  MUFU.EX2 R243, R4 ;  /* 0x0000000400f37308 */ /* 0x0005640000000800 */
[----:B------:R-:W-:Y:S01]  /*5c40*/  HMMA.16816.F32.BF16 R48, R8, R32, RZ ;  /* 0x000000200830723c */ /* 0x000fe200000418ff */
[----:B---3--:R-:W-:-:S05]  /*5c50*/  FFMA.FTZ R13, R172, c[0x0][0x23c], -R0 ;  /* 0x00008f00ac0d7a23 */ /* 0x008fca0000010800 */
[----:B------:R3:W-:Y:S02]  /*5c60*/  MUFU.EX2 R203, R13 ;  /* 0x0000000d00cb7308 */ /* 0x0007e40000000800 */
[----:B------:R-:W-:Y:S01]  /*5c70*/  HMMA.16816.F32.BF16 R144, R8, R34, RZ ;  /* 0x000000220890723c */ /* 0x000fe200000418ff */
[----:B------:R-:W1:Y:S01]  /*5c80*/  LDSM.16.MT88.4 R32, [R220+0xb400] ;  /* 0x00b40000dc20783b */ /* 0x000e620000004200 */
[----:B--2---:R-:W-:Y:S01]  /*5c90*/  FFMA.FTZ R4, R137, c[0x0][0x23c], -R0 ;  /* 0x00008f0089047a23 */ /* 0x004fe20000010800 */
[----:B-----5:R-:W-:-:S03]  /*5ca0*/  F2FP.BF16.PACK_AB R6, R243, R244 ;  /* 0x000000f4f306723e */ /* 0x020fc600000010ff */
[----:B------:R2:W-:Y:S01]  /*5cb0*/  MUFU.EX2 R218, R4 ;  /* 0x0000000400da7308 */ /* 0x0005e20000000800 */
[----:B---3--:R-:W-:-:S07]  /*5cc0*/  FFMA.FTZ R13, R180, c[0x0][0x23c], -R2 ;  /* 0x00008f00b40d7a23 */ /* 0x008fce0000010802 */
[----:B------:R3:W-:Y:S01]  /*5cd0*/  MUFU.EX2 R201, R13 ;  /* 0x0000000d00c97308 */ /* 0x0007e20000000800 */
[----:B--2---:R-:W-:-:S07]  /*5ce0*/  FFMA.FTZ R4, R136, c[0x0][0x23c], -R0 ;  /* 0x00008f0088047a23 */ /* 0x004fce0000010800 */
[----:B------:R2:W5:Y:S01]  /*5cf0*/  MUFU.EX2 R237, R4 ;  /* 0x0000000400ed7308 */ /* 0x0005620000000800 */
[----:B---3--:R-:W-:-:S07]  /*5d00*/  FFMA.FTZ R13, R179, c[0x0][0x23c], -R2 ;  /* 0x00008f00b30d7a23 */ /* 0x008fce0000010802 */
[----:B------:R3:W-:Y:S01]  /*5d10*/  MUFU.EX2 R200, R13 ;  /* 0x0000000d00c87308 */ /* 0x0007e20000000800 */
[----:B--2---:R-:W-:Y:S01]  /*5d20*/  FFMA.FTZ R4, R107, c[0x0][0x23c], -R0 ;  /* 0x00008f006b047a23 */ /* 0x004fe20000010800 */
[----:B-----5:R-:W-:-:S06]  /*5d30*/  F2FP.BF16.PACK_AB R5, R237, R218 ;  /* 0x000000daed05723e */ /* 0x020fcc00000010ff */
[----:B------:R2:W-:Y:S01]  /*5d40*/  MUFU.EX2 R235, R4 ;  /* 0x0000000400eb7308 */ /* 0x0005e20000000800 */
[----:B---3--:R-:W-:-:S07]  /*5d50*/  FFMA.FTZ R13, R177, c[0x0][0x23c], -R2 ;  /* 0x00008f00b10d7a23 */ /* 0x008fce0000010802 */
[----:B------:R3:W-:Y:S01]  /*5d60*/  MUFU.EX2 R180, R13 ;  /* 0x0000000d00b47308 */ /* 0x0007e20000000800 */
[----:B--2---:R-:W-:Y:S02]  /*5d70*/  FFMA.FTZ R4, R45, c[0x0][0x23c], -R0 ;  /* 0x00008f002d047a23 */ /* 0x004fe40000010800 */
[----:B------:R-:W-:Y:S05]  /*5d80*/  HMMA.16816.F32.BF16 R44, R8, R40, RZ ;  /* 0x00000028082c723c */ /* 0x000fea00000418ff */
[----:B------:R2:W5:Y:S01]  /*5d90*/  MUFU.EX2 R219, R4 ;  /* 0x0000000400db7308 */ /* 0x0005620000000800 */
[----:B---3--:R-:W-:-:S07]  /*5da0*/  FFMA.FTZ R13, R176, c[0x0][0x23c], -R2 ;  /* 0x00008f00b00d7a23 */ /* 0x008fce0000010802 */
[----:B------:R3:W-:Y:S01]  /*5db0*/  MUFU.EX2 R179, R13 ;  /* 0x0000000d00b37308 */ /* 0x0007e20000000800 */
[----:B--2---:R-:W-:Y:S01]  /*5dc0*/  FFMA.FTZ R4, R149, c[0x0][0x23c], -R2 ;  /* 0x00008f0095047a23 */ /* 0x004fe20000010802 */
[----:B-----5:R-:W-:-:S06]  /*5dd0*/  F2FP.BF16.PACK_AB R7, R219, R235 ;  /* 0x000000ebdb07723e */ /* 0x020fcc00000010ff */
[----:B------:R2:W-:Y:S01]  /*5de0*/  MUFU.EX2 R217, R4 ;  /* 0x0000000400d97308 */ /* 0x0005e20000000800 */
[----:B---3--:R-:W-:Y:S01]  /*5df0*/  FFMA.FTZ R13, R186, c[0x0][0x23c], -R12 ;  /* 0x00008f00ba0d7a23 */ /* 0x008fe2000001080c */
[----:B------:R-:W-:-:S06]  /*5e00*/  MOV R186, R100 ;  /* 0x0000006400ba7202 */ /* 0x000fcc0000000f00 */
[----:B------:R3:W-:Y:S01]  /*5e10*/  MUFU.EX2 R177, R13 ;  /* 0x0000000d00b17308 */ /* 0x0007e20000000800 */
[----:B--2---:R-:W-:Y:S02]  /*5e20*/  FFMA.FTZ R4, R148, c[0x0][0x23c], -R2 ;  /* 0x00008f0094047a23 */ /* 0x004fe40000010802 */
[----:B------:R-:W-:Y:S05]  /*5e30*/  HMMA.16816.F32.BF16 R148, R8, R42, RZ ;  /* 0x0000002a0894723c */ /* 0x000fea00000418ff */
[----:B------:R2:W5:Y:S01]  /*5e40*/  MUFU.EX2 R216, R4 ;  /* 0x0000000400d87308 */ /* 0x0005620000000800 */
[----:B---3--:R-:W-:Y:S01]  /*5e50*/  FFMA.FTZ R13, R182, c[0x0][0x23c], -R12 ;  /* 0x00008f00b60d7a23 */ /* 0x008fe2000001080c */
[----:B------:R-:W-:Y:S01]  /*5e60*/  MOV R182, R101 ;  /* 0x0000006500b67202 */ /* 0x000fe20000000f00 */
[----:B------:R-:W-:-:S05]  /*5e70*/  FFMA.FTZ R8, R152, c[0x0][0x23c], -R2 ;  /* 0x00008f0098087a23 */ /* 0x000fca0000010802 */
[----:B------:R3:W-:Y:S08]  /*5e80*/  MUFU.EX2 R176, R13 ;  /* 0x0000000d00b07308 */ /* 0x0007f00000000800 */
[----:B------:R4:W-:Y:S01]  /*5e90*/  MUFU.EX2 R215, R8 ;  /* 0x0000000800d77308 */ /* 0x0009e20000000800 */
[----:B--2---:R-:W-:-:S07]  /*5ea0*/  F2FP.BF16.PACK_AB R4, R245, R240 ;  /* 0x000000f0f504723e */ /* 0x004fce00000010ff */
[----:B-1----:R-:W-:Y:S01]  /*5eb0*/  HMMA.16816.F32.BF16 R160, R4, R20, R120 ;  /* 0x0000001404a0723c */ /* 0x002fe20000041878 */
[----:B---3--:R-:W-:Y:S01]  /*5ec0*/  FFMA.FTZ R13, R181, c[0x0][0x23c], -R12 ;  /* 0x00008f00b50d7a23 */ /* 0x008fe2000001080c */
[----:B------:R-:W-:-:S03]  /*5ed0*/  MOV R181, R106 ;  /* 0x0000006a00b57202 */ /* 0x000fc60000000f00 */
[----:B------:R1:W-:Y:S01]  /*5ee0*/  MUFU.EX2 R107, R13 ;  /* 0x0000000d006b7308 */ /* 0x0003e20000000800 */
[----:B----4-:R-:W-:Y:S02]  /*5ef0*/  FFMA.FTZ R8, R138, c[0x0][0x23c], -R2 ;  /* 0x00008f008a087a23 */ /* 0x010fe40000010802 */
[C---:B------:R-:W-:Y:S05]  /*5f00*/  HMMA.16816.F32.BF16 R120, R4.reuse, R22, R88 ;  /* 0x000000160478723c */ /* 0x040fea0000041858 */
[----:B------:R2:W-:Y:S03]  /*5f10*/  MUFU.EX2 R214, R8 ;  /* 0x0000000800d67308 */ /* 0x0005e60000000800 */
[----:B------:R-:W-:Y:S01]  /*5f20*/  HMMA.16816.F32.BF16 R156, R4, R16, R116 ;  /* 0x00000010049c723c */ /* 0x000fe20000041874 */
[----:B-1----:R-:W-:Y:S01]  /*5f30*/  FFMA.FTZ R13, R178, c[0x0][0x23c], -R12 ;  /* 0x00008f00b20d7a23 */ /* 0x002fe2000001080c */
[----:B------:R-:W-:-:S06]  /*5f40*/  MOV R178, R15 ;  /* 0x0000000f00b27202 */ /* 0x000fcc0000000f00 */
[----:B------:R-:W-:Y:S01]  /*5f50*/  HMMA.16816.F32.BF16 R88, R4, R30, R76 ;  /* 0x0000001e0458723c */ /* 0x000fe2000004184c */
[----:B------:R-:W-:Y:S01]  /*5f60*/  MUFU.EX2 R106, R13 ;  /* 0x0000000d006a7308 */ /* 0x000fe20000000800 */
[----:B--2---:R-:W-:-:S06]  /*5f70*/  FFMA.FTZ R8, R153, c[0x0][0x23c], -R12 ;  /* 0x00008f0099087a23 */ /* 0x004fcc000001080c */
        /* <DEDUP_REMOVED lines=8> */
[----:B-1----:R-:W-:-:S07]  /*6000*/  FFMA.FTZ R8, R167, c[0x0][0x23c], -R12 ;  /* 0x00008f00a7087a23 */ /* 0x002fce000001080c */
[----:B------:R-:W-:Y:S01]  /*6010*/  HMMA.16816.F32.BF16 R80, R4, R38, R64 ;  /* 0x000000260450723c */ /* 0x000fe20000041840 */
[----:B------:R1:W-:Y:S02]  /*6020*/  MUFU.EX2 R211, R8 ;  /* 0x0000000800d37308 */ /* 0x0003e40000000800 */
[----:B-1----:R-:W-:-:S05]  /*6030*/  FFMA.FTZ R8, R139, c[0x0][0x23c], -R12 ;  /* 0x00008f008b087a23 */ /* 0x002fca000001080c */
[C---:B------:R-:W-:Y:S01]  /*6040*/  HMMA.16816.F32.BF16 R136, R4.reuse, R18, R84 ;  /* 0x000000120488723c */ /* 0x040fe20000041854 */
[----:B------:R1:W3:Y:S07]  /*6050*/  MUFU.EX2 R210, R8 ;  /* 0x0000000800d27308 */ /* 0x0002ee0000000800 */
[----:B------:R-:W-:Y:S07]  /*6060*/  HMMA.16816.F32.BF16 R84, R4, R34, R72 ;  /* 0x000000220454723c */ /* 0x000fee0000041848 */
[----:B-----5:R-:W-:-:S02]  /*6070*/  F2FP.BF16.PACK_AB R4, R216, R217 ;  /* 0x000000d9d804723e */ /* 0x020fc400000010ff */
[----:B--2---:R-:W-:Y:S01]  /*6080*/  F2FP.BF16.PACK_AB R5, R213, R212 ;  /* 0x000000d4d505723e */ /* 0x004fe200000010ff */
[--C-:B-1----:R-:W-:Y:S01]  /*6090*/  FFMA.FTZ R8, R169, c[0x0][0x23c], -R3.reuse ;  /* 0x00008f00a9087a23 */ /* 0x102fe20000010803 */
[----:B------:R-:W-:Y:S02]  /*60a0*/  F2FP.BF16.PACK_AB R6, R214, R215 ;  /* 0x000000d7d606723e */ /* 0x000fe400000010ff */
[----:B---3--:R-:W-:Y:S01]  /*60b0*/  F2FP.BF16.PACK_AB R7, R210, R211 ;  /* 0x000000d3d207723e */ /* 0x008fe200000010ff */
[----:B------:R1:W-:Y:S06]  /*60c0*/  MUFU.EX2 R209, R8 ;  /* 0x0000000800d17308 */ /* 0x0003ec0000000800 */
        /* <DEDUP_REMOVED lines=9> */
[C---:B------:R-:W-:Y:S01]  /*6160*/  HMMA.16816.F32.BF16 R48, R4.reuse, R18, R128 ;  /* 0x000000120430723c */ /* 0x040fe20000041880 */
[----:B------:R-:W3:Y:S07]  /*6170*/  LDSM.16.MT88.4 R16, [R220+0x9800] ;  /* 0x00980000dc10783b */ /* 0x000eee0000004200 */
[----:B------:R-:W-:Y:S01]  /*6180*/  HMMA.16816.F32.BF16 R168, R4, R36, R44 ;  /* 0x0000002404a8723c */ /* 0x000fe2000004182c */
[----:B-1----:R-:W-:-:S04]  /*6190*/  FFMA.FTZ R8, R164, c[0x0][0x23c], -R3 ;  /* 0x00008f00a4087a23 */ /* 0x002fc80000010803 */
[----:B------:R1:W4:Y:S03]  /*61a0*/  MUFU.EX2 R206, R8 ;  /* 0x0000000800ce7308 */ /* 0x0003260000000800 */
        /* <DEDUP_REMOVED lines=10> */
[----:B------:R-:W-:Y:S04]  /*6250*/  LDSM.16.MT88.4 R24, [R222+0xa800] ;  /* 0x00a80000de18783b */ /* 0x000fe80000004200 */
[----:B------:R-:W-:Y:S03]  /*6260*/  LDSM.16.MT88.4 R124, [R220+0x9c00] ;  /* 0x009c0000dc7c783b */ /* 0x000fe60000004200 */
        /* <DEDUP_REMOVED lines=234> */
[----:B------:R-:W-:Y:S04]  /*7110*/  LDSM.16.M88.4 R32, [R221+0x6000] ;  /* 0x00600000dd20783b */ /* 0x000fe80000000200 */
[----:B--2---:R-:W2:Y:S04]  /*7120*/  LDSM.16.M88.4 R8, [R224+0x1000] ;  /* 0x00100000e008783b */ /* 0x004ea80000000200 */
[----:B------:R-:W5:Y:S04]  /*7130*/  LDSM.16.M88.4 R28, [R221+0x6400] ;  /* 0x00640000dd1c783b */ /* 0x000f680000000200 */
[----:B------:R-:W4:Y:S04]  /*7140*/  LDSM.16.M88.4 R24, [R221+0x6800] ;  /* 0x00680000dd18783b */ /* 0x000f280000000200 */
[----:B------:R-:W4:Y:S04]  /*7150*/  LDSM.16.M88.4 R20, [R221+0x6c00] ;  /* 0x006c0000dd14783b */ /* 0x000f280000000200 */
[----:B-1----:R-:W1:Y:S04]  /*7160*/  LDSM.16.M88.4 R12, [R224] ;  /* 0x00000000e00c783b */ /* 0x002e680000000200 */
[----:B---3--:R-:W-:Y:S04]  /*7170*/  LDSM.16.M88.4 R4, [R225+0x1000] ;  /* 0x00100000e104783b */ /* 0x008fe80000000200 */
[----:B------:R-:W3:Y:S04]  /*7180*/  LDSM.16.M88.4 R52, [R223+0x6400] ;  /* 0x00640000df34783b */ /* 0x000ee80000000200 */
[----:B------:R-:W1:Y:S04]  /*7190*/  LDSM.16.M88.4 R44, [R223+0x6c00] ;  /* 0x006c0000df2c783b */ /* 0x000e680000000200 */
[----:B------:R-:W1:Y:S04]  /*71a0*/  LDSM.16.M88.4 R16, [R225] ;  /* 0x00000000e110783b */ /* 0x000e680000000200 */
[----:B------:R-:W1:Y:S01]  /*71b0*/  LDSM.16.M88.4 R40, [R223+0x6000] ;  /* 0x00600000df28783b */ /* 0x000e620000000200 */
[----:B--2---:R-:W-:Y:S03]  /*71c0*/  HMMA.16816.F32.BF16 R176, R8, R32, RZ ;  /* 0x0000002008b0723c */ /* 0x004fe600000418ff */
[----:B------:R-:W2:Y:S01]  /*71d0*/  LDSM.16.M88.4 R48, [R223+0x6800] ;  /* 0x00680000df30783b */ /* 0x000ea20000000200 */
[----:B------:R-:W-:-:S03]  /*71e0*/  IMAD.MOV.U32 R252, RZ, RZ, R186 ;  /* 0x000000fffffc7224 */ /* 0x000fc600078e00ba */
[----:B------:R-:W0:Y:S01]  /*71f0*/  LDGDEPBAR ;  /* 0x00000000000079af */ /* 0x000e220000000000 */
[C---:B-----5:R-:W-:Y:S08]  /*7200*/  HMMA.16816.F32.BF16 R64, R8.reuse, R28, RZ ;  /* 0x0000001c0840723c */ /* 0x060ff000000418ff */
[C---:B----4-:R-:W-:Y:S08]  /*7210*/  HMMA.16816.F32.BF16 R56, R8.reuse, R24, RZ ;  /* 0x000000180838723c */ /* 0x050ff000000418ff */
[C---:B------:R-:W-:Y:S08]  /*7220*/  HMMA.16816.F32.BF16 R36, R8.reuse, R20, RZ ;  /* 0x000000140824723c */ /* 0x040ff000000418ff */
[C---:B------:R-:W-:Y:S08]  /*7230*/  HMMA.16816.F32.BF16 R108, R8.reuse, R34, RZ ;  /* 0x00000022086c723c */ /* 0x040ff000000418ff */
[C---:B------:R-:W-:Y:S08]  /*7240*/  HMMA.16816.F32.BF16 R60, R8.reuse, R30, RZ ;  /* 0x0000001e083c723c */ /* 0x040ff000000418ff */
[C---:B------:R-:W-:Y:S08]  /*7250*/  HMMA.16816.F32.BF16 R180, R8.reuse, R26, RZ ;  /* 0x0000001a08b4723c */ /* 0x040ff000000418ff */
[----:B------:R-:W-:Y:S08]  /*7260*/  HMMA.16816.F32.BF16 R8, R8, R22, RZ ;  /* 0x000000160808723c */ /* 0x000ff000000418ff */
[C---:B-1----:R-:W-:Y:S08]  /*7270*/  HMMA.16816.F32.BF16 R188, R12.reuse, R20, RZ ;  /* 0x000000140cbc723c */ /* 0x042ff000000418ff */
[C---:B------:R-:W-:Y:S08]  /*7280*/  HMMA.16816.F32.BF16 R196, R12.reuse, R24, RZ ;  /* 0x000000180cc4723c */ /* 0x040ff000000418ff */
[----:B------:R-:W-:Y:S08]  /*7290*/  HMMA.16816.F32.BF16 R236, R12, R26, RZ ;  /* 0x0000001a0cec723c */ /* 0x000ff000000418ff */
[----:B---3--:R-:W-:Y:S08]  /*72a0*/  HMMA.16816.F32.BF16 R24, R4, R54, R60 ;  /* 0x000000360418723c */ /* 0x008ff0000004183c */
[----:B------:R-:W-:Y:S08]  /*72b0*/  HMMA.16816.F32.BF16 R184, R12, R32, RZ ;  /* 0x000000200cb8723c */ /* 0x000ff000000418ff */
[----:B------:R-:W-:Y:S08]  /*72c0*/  HMMA.16816.F32.BF16 R60, R4, R46, R8 ;  /* 0x0000002e043c723c */ /* 0x000ff00000041808 */
[----:B------:R-:W-:Y:S08]  /*72d0*/  HMMA.16816.F32.BF16 R8, R16, R44, R188 ;  /* 0x0000002c1008723c */ /* 0x000ff000000418bc */
[C---:B------:R-:W-:Y:S08]  /*72e0*/  HMMA.16816.F32.BF16 R216, R12.reuse, R22, RZ ;  /* 0x000000160cd8723c */ /* 0x040ff000000418ff */
[----:B------:R-:W-:Y:S01]  /*72f0*/  HMMA.16816.F32.BF16 R244, R12, R34, RZ ;  /* 0x000000220cf4723c */ /* 0x000fe200000418ff */
[----:B------:R-:W-:Y:S07]  /*7300*/  LDSM.16.M88.4 R32, [R221+0x7400] ;  /* 0x00740000dd20783b */ /* 0x000fee0000000200 */
[C---:B------:R-:W-:Y:S08]  /*7310*/  HMMA.16816.F32.BF16 R212, R4.reuse, R40, R176 ;  /* 0x0000002804d4723c */ /* 0x040ff000000418b0 */
[C---:B------:R-:W-:Y:S08]  /*7320*/  HMMA.16816.F32.BF16 R208, R4.reuse, R52, R64 ;  /* 0x0000003404d0723c */ /* 0x040ff00000041840 */
[C---:B--2---:R-:W-:Y:S08]  /*7330*/  HMMA.16816.F32.BF16 R200, R4.reuse, R48, R56 ;  /* 0x0000003004c8723c */ /* 0x044ff00000041838 */
[C---:B------:R-:W-:Y:S01]  /*7340*/  HMMA.16816.F32.BF16 R192, R4.reuse, R44, R36 ;  /* 0x0000002c04c0723c */ /* 0x040fe20000041824 */
[----:B------:R-:W-:Y:S07]  /*7350*/  LDSM.16.M88.4 R36, [R221+0x7000] ;  /* 0x00700000dd24783b */ /* 0x000fee0000000200 */
[----:B------:R-:W-:Y:S01]  /*7360*/  HMMA.16816.F32.BF16 R108, R4, R42, R108 ;  /* 0x0000002a046c723c */ /* 0x000fe2000004186c */
[----:B------:R-:W-:-:S07]  /*7370*/  IMAD.MOV.U32 R45, RZ, RZ, R9 ;  /* 0x000000ffff2d7224 */ /* 0x000fce00078e0009 */
[----:B------:R-:W-:Y:S01]  /*7380*/  HMMA.16816.F32.BF16 R20, R4, R50, R180 ;  /* 0x000000320414723c */ /* 0x000fe200000418b4 */
[----:B------:R-:W1:Y:S01]  /*7390*/  LDSM.16.M88.4 R4, [R224+0x3000] ;  /* 0x00300000e004783b */ /* 0x000e620000000200 */
[----:B------:R-:W-:-:S06]  /*73a0*/  IMAD.MOV.U32 R44, RZ, RZ, R10 ;  /* 0x000000ffff2c7224 */ /* 0x000fcc00078e000a */
[C---:B------:R-:W-:Y:S08]  /*73b0*/  HMMA.16816.F32.BF16 R204, R12.reuse, R28, RZ ;  /* 0x0000001c0ccc723c */ /* 0x040ff000000418ff */
[----:B------:R-:W-:Y:S01]  /*73c0*/  HMMA.16816.F32.BF16 R240, R12, R30, RZ ;  /* 0x0000001e0cf0723c */ /* 0x000fe200000418ff */
[----:B------:R-:W2:Y:S04]  /*73d0*/  LDSM.16.M88.4 R28, [R221+0x7800] ;  /* 0x00780000dd1c783b */ /* 0x000ea80000000200 */
[----:B------:R-:W3:Y:S03]  /*73e0*/  LDSM.16.M88.4 R12, [R221+0x7c00] ;  /* 0x007c0000dd0c783b */ /* 0x000ee60000000200 */
[C---:B------:R-:W-:Y:S07]  /*73f0*/  HMMA.16816.F32.BF16 R248, R16.reuse, R40, R184 ;  /* 0x0000002810f8723c */ /* 0x040fee00000418b8 */
[----:B------:R-:W-:Y:S01]  /*7400*/  IMAD.MOV.U32 R41, RZ, RZ, R11 ;  /* 0x000000ffff297224 */ /* 0x000fe200078e000b */
[----:B------:R-:W-:Y:S07]  /*7410*/  HMMA.16816.F32.BF16 R196, R16, R48, R196 ;  /* 0x0000003010c4723c */ /* 0x000fee00000418c4 */
[----:B------:R-:W-:-:S02]  /*7420*/  IMAD.MOV.U32 R48, RZ, RZ, R8 ;  /* 0x000000ffff307224 */ /* 0x000fc400078e0008 */
[----:B------:R-:W4:Y:S01]  /*7430*/  LDSM.16.M88.4 R8, [R224+0x2000] ;  /* 0x00200000e008783b */ /* 0x000f220000000200 */
[C---:B------:R-:W-:Y:S07]  /*7440*/  HMMA.16816.F32.BF16 R56, R16.reuse, R42, R244 ;  /* 0x0000002a1038723c */ /* 0x040fee00000418f4 */
[----:B------:R-:W-:Y:S01]  /*7450*/  IMAD.MOV.U32 R247, RZ, RZ, R41 ;  /* 0x000000fffff77224 */ /* 0x000fe200078e0029 */
[----:B------:R-:W-:Y:S06]  /*7460*/  HMMA.16816.F32.BF16 R204, R16, R52, R204 ;  /* 0x0000003410cc723c */ /* 0x000fec00000418cc */
[----:B------:R-:W-:-:S02]  /*7470*/  IMAD.MOV.U32 R40, RZ, RZ, R196 ;  /* 0x000000ffff287224 */ /* 0x000fc400078e00c4 */
[C---:B------:R-:W-:Y:S07]  /*7480*/  HMMA.16816.F32.BF16 R64, R16.reuse, R54, R240 ;  /* 0x000000361040723c */ /* 0x040fee00000418f0 */
[----:B------:R-:W-:Y:S01]  /*7490*/  IMAD.MOV.U32 R240, RZ, RZ, R40 ;  /* 0x000000fffff07224 */ /* 0x000fe200078e0028 */
[C---:B------:R-:W-:Y:S01]  /*74a0*/  HMMA.16816.F32.BF16 R176, R16.reuse, R50, R236 ;  /* 0x0000003210b0723c */ /* 0x040fe200000418ec */
[----:B------:R-:W-:Y:S07]  /*74b0*/  LDSM.16.M88.4 R40, [R223+0x7000] ;  /* 0x00700000df28783b */ /* 0x000fee0000000200 */
[----:B------:R-:W-:Y:S01]  /*74c0*/  HMMA.16816.F32.BF16 R16, R16, R46, R216 ;  /* 0x0000002e1010723c */ /* 0x000fe200000418d8 */
[----:B------:R-:W-:-:S07]  /*74d0*/  IMAD.MOV.U32 R244, RZ, RZ, R48 ;  /* 0x000000fffff47224 */ /* 0x000fce00078e0030 */
[C---:B-1----:R-:W-:Y:S01]  /*74e0*/  HMMA.16816.F32.BF16 R188, R4.reuse, R34, R24 ;  /* 0x0000002204bc723c */ /* 0x042fe20000041818 */
[----:B------:R-:W1:Y:S01]  /*74f0*/  LDSM.16.M88.4 R24, [R225+0x2000] ;  /* 0x00200000e118783b */ /* 0x000e620000000200 */
[----:B------:R-:W-:Y:S02]  /*7500*/  IMAD.MOV.U32 R245, RZ, RZ, R45 ;  /* 0x000000fffff57224 */ /* 0x000fe400078e002d */
[----:B------:R-:W-:Y:S01]  /*7510*/  IMAD.MOV.U32 R246, RZ, RZ, R44 ;  /* 0x000000fffff67224 */ /* 0x000fe200078e002c */
[----:B------:R-:W-:Y:S03]  /*7520*/  LDSM.16.M88.4 R48, [R223+0x7800] ;  /* 0x00780000df30783b */ /* 0x000fe60000000200 */
[C---:B------:R-:W-:Y:S01]  /*7530*/  HMMA.16816.F32.BF16 R52, R4.reuse, R36, R212 ;  /* 0x000000240434723c */ /* 0x040fe200000418d4 */
[----:B------:R-:W-:Y:S07]  /*7540*/  LDSM.16.M88.4 R44, [R223+0x7c00] ;  /* 0x007c0000df2c783b */ /* 0x000fee0000000200 */
[----:B------:R-:W-:Y:S01]  /*7550*/  HMMA.16816.F32.BF16 R184, R4, R32, R208 ;  /* 0x0000002004b8723c */ /* 0x000fe200000418d0 */
[----:B------:R-:W-:-:S07]  /*7560*/  IMAD.MOV.U32 R3, RZ, RZ, R197 ;  /* 0x000000ffff037224 */ /* 0x000fce00078e00c5 */
[----:B--2---:R-:W-:Y:S01]  /*7570*/  HMMA.16816.F32.BF16 R200, R4, R28, R200 ;  /* 0x0000001c04c8723c */ /* 0x004fe200000418c8 */
[----:B------:R-:W-:-:S07]  /*7580*/  IMAD.MOV.U32 R2, RZ, RZ, R198 ;  /* 0x000000ffff027224 */ /* 0x000fce00078e00c6 */
[----:B---3--:R-:W-:Y:S01]  /*7590*/  HMMA.16816.F32.BF16 R192, R4, R12, R192 ;  /* 0x0000000c04c0723c */ /* 0x008fe200000418c0 */
[----:B------:R-:W-:-:S07]  /*75a0*/  IMAD.MOV.U32 R0, RZ, RZ, R199 ;  /* 0x000000ffff007224 */ /* 0x000fce00078e00c7 */
[C---:B------:R-:W-:Y:S08]  /*75b0*/  HMMA.16816.F32.BF16 R108, R4.reuse, R38, R108 ;  /* 0x00000026046c723c */ /* 0x040ff0000004186c */
[C---:B------:R-:W-:Y:S01]  /*75c0*/  HMMA.16816.F32.BF16 R180, R4.reuse, R30, R20 ;  /* 0x0000001e04b4723c */ /* 0x040fe20000041814 */
[----:B------:R-:W2:Y:S07]  /*75d0*/  LDSM.16.M88.4 R20, [R225+0x3000] ;  /* 0x00300000e114783b */ /* 0x000eae0000000200 */
[----:B------:R-:W-:Y:S08]  /*75e0*/  HMMA.16816.F32.BF16 R60, R4, R14, R60 ;  /* 0x0000000e043c723c */ /* 0x000ff0000004183c */
[C---:B----4-:R-:W-:Y:S08]  /*75f0*/  HMMA.16816.F32.BF16 R4, R8.reuse, R36, R248 ;  /* 0x000000240804723c */ /* 0x050ff000000418f8 */
[----:B------:R-:W-:Y:S01]  /*7600*/  HMMA.16816.F32.BF16 R56, R8, R38, R56 ;  /* 0x000000260838723c */ /* 0x000fe20000041838 */
[----:B------:R-:W3:Y:S01]  /*7610*/  LDSM.16.M88.4 R36, [R223+0x7400] ;  /* 0x00740000df24783b */ /* 0x000ee20000000200 */
[----:B------:R-:W-:-:S02]  /*7620*/  IMAD.MOV.U32 R241, RZ, RZ, R3 ;  /* 0x000000fffff17224 */ /* 0x000fc400078e0003 */
[----:B------:R-:W-:Y:S02]  /*7630*/  IMAD.MOV.U32 R242, RZ, RZ, R2 ;  /* 0x000000fffff27224 */ /* 0x000fe400078e0002 */
[----:B------:R-:W-:Y:S02]  /*7640*/  IMAD.MOV.U32 R243, RZ, RZ, R0 ;  /* 0x000000fffff37224 */ /* 0x000fe400078e0000 */
[C---:B------:R-:W-:Y:S08]  /*7650*/  HMMA.16816.F32.BF16 R196, R8.reuse, R32, R204 ;  /* 0x0000002008c4723c */ /* 0x040ff000000418cc */
[C---:B------:R-:W-:Y:S08]  /*7660*/  HMMA.16816.F32.BF16 R204, R8.reuse, R28, R240 ;  /* 0x0000001c08cc723c */ /* 0x040ff000000418f0 */
[C---:B------:R-:W-:Y:S01]  /*7670*/  HMMA.16816.F32.BF16 R216, R8.reuse, R30, R176 ;  /* 0x0000001e08d8723c */ /* 0x040fe200000418b0 */
[----:B------:R-:W-:Y:S07]  /*7680*/  LDSM.16.M88.4 R28, [R221+0x8000] ;  /* 0x00800000dd1c783b */ /* 0x000fee0000000200 */
[----:B------:R-:W-:Y:S01]  /*7690*/  HMMA.16816.F32.BF16 R208, R8, R14, R16 ;  /* 0x0000000e08d0723c */ /* 0x000fe20000041810 */
[----:B------:R-:W4:Y:S07]  /*76a0*/  LDSM.16.M88.4 R16, [R224+0x4000] ;  /* 0x00400000e010783b */ /* 0x000f2e0000000200 */
[----:B-1----:R-:W-:Y:S08]  /*76b0*/  HMMA.16816.F32.BF16 R4, R24, R40, R4 ;  /* 0x000000281804723c */ /* 0x002ff00000041804 */
[C---:B------:R-:W-:Y:S01]  /*76c0*/  HMMA.16816.F32.BF16 R212, R8.reuse, R12, R244 ;  /* 0x0000000c08d4723c */ /* 0x040fe200000418f4 */
[----:B------:R-:W1:Y:S07]  /*76d0*/  LDSM.16.M88.4 R12, [R224+0x5000] ;  /* 0x00500000e00c783b */ /* 0x000e6e0000000200 */
[----:B------:R-:W-:Y:S01]  /*76e0*/  HMMA.16816.F32.BF16 R64, R8, R34, R64 ;  /* 0x000000220840723c */ /* 0x000fe20000041840 */
[----:B------:R-:W-:Y:S04]  /*76f0*/  LDSM.16.M88.4 R8, [R225+0x4000] ;  /* 0x00400000e108783b */ /* 0x000fe80000000200 */
[----:B------:R-:W-:Y:S03]  /*7700*/  LDSM.16.M88.4 R32, [R221+0x8400] ;  /* 0x00840000dd20783b */ /* 0x000fe60000000200 */
[C---:B--2---:R-:W-:Y:S08]  /*7710*/  HMMA.16816.F32.BF16 R52, R20.reuse, R40, R52 ;  /* 0x000000281434723c */ /* 0x044ff00000041834 */
[C---:B------:R-:W-:Y:S08]  /*7720*/  HMMA.16816.F32.BF16 R108, R20.reuse, R42, R108 ;  /* 0x0000002a146c723c */ /* 0x040ff0000004186c */
[C---:B---3--:R-:W-:Y:S08]  /*7730*/  HMMA.16816.F32.BF16 R184, R20.reuse, R36, R184 ;  /* 0x0000002414b8723c */ /* 0x048ff000000418b8 */
[C---:B------:R-:W-:Y:S08]  /*7740*/  HMMA.16816.F32.BF16 R188, R20.reuse, R38, R188 ;  /* 0x0000002614bc723c */ /* 0x040ff000000418bc */
[C---:B------:R-:W-:Y:S08]  /*7750*/  HMMA.16816.F32.BF16 R200, R20.reuse, R48, R200 ;  /* 0x0000003014c8723c */ /* 0x040ff000000418c8 */
[C---:B------:R-:W-:Y:S08]  /*7760*/  HMMA.16816.F32.BF16 R180, R20.reuse, R50, R180 ;  /* 0x0000003214b4723c */ /* 0x040ff000000418b4 */
[C---:B------:R-:W-:Y:S08]  /*7770*/  HMMA.16816.F32.BF16 R192, R20.reuse, R44, R192 ;  /* 0x0000002c14c0723c */ /* 0x040ff000000418c0 */
[----:B------:R-:W-:Y:S01]  /*7780*/  HMMA.16816.F32.BF16 R236, R20, R46, R60 ;  /* 0x0000002e14ec723c */ /* 0x000fe2000004183c */
[----:B------:R-:W2:Y:S07]  /*7790*/  LDSM.16.M88.4 R20, [R223+0x8000] ;  /* 0x00800000df14783b */ /* 0x000eae0000000200 */
[----:B------:R-:W-:Y:S08]  /*77a0*/  HMMA.16816.F32.BF16 R56, R24, R42, R56 ;  /* 0x0000002a1838723c */ /* 0x000ff00000041838 */
[-C--:B----4-:R-:W-:Y:S01]  /*77b0*/  HMMA.16816.F32.BF16 R40, R16, R28.reuse, R4 ;  /* 0x0000001c1028723c */ /* 0x090fe20000041804 */
[----:B------:R-:W3:Y:S07]  /*77c0*/  LDSM.16.M88.4 R4, [R225+0x5000] ;  /* 0x00500000e104783b */ /* 0x000eee0000000200 */
[----:B-1----:R-:W-:Y:S11]  /*77d0*/  HMMA.16816.F32.BF16 R52, R12, R28, R52 ;  /* 0x0000001c0c34723c */ /* 0x002ff60000041834 */
[----:B------:R-:W-:Y:S05]  /*77e0*/  @!UPT UIADD3 URZ, URZ, URZ, URZ ;  /* 0x0000003f3f3ff290 */ /* 0x000fea000fffe03f */
[----:B--2---:R-:W-:Y:S08]  /*77f0*/  HMMA.16816.F32.BF16 R60, R8, R20, R40 ;  /* 0x00000014083c723c */ /* 0x004ff00000041828 */
[C---:B------:R-:W-:Y:S08]  /*7800*/  HMMA.16816.F32.BF16 R40, R24.reuse, R36, R196 ;  /* 0x000000241828723c */ /* 0x040ff000000418c4 */
[----:B------:R-:W-:Y:S08]  /*7810*/  HMMA.16816.F32.BF16 R176, R24, R38, R64 ;  /* 0x0000002618b0723c */ /* 0x000ff00000041840 */
[----:B------:R-:W-:Y:S01]  /*7820*/  HMMA.16816.F32.BF16 R36, R16, R30, R56 ;  /* 0x0000001e1024723c */ /* 0x000fe20000041838 */
[----:B------:R-:W-:-:S07]  /*7830*/  FMUL.FTZ R0, R60, c[0x0][0x2ec] ;  /* 0x0000bb003c007a20 */ /* 0x000fce0000410000 */
[----:B---3--:R-:W-:Y:S01]  /*7840*/  HMMA.16816.F32.BF16 R64, R4, R20, R52 ;  /* 0x000000140440723c */ /* 0x008fe20000041834 */
[----:B------:R1:W2:Y:S07]  /*7850*/  MUFU.TANH R106, R0 ;  /* 0x00000000006a7308 */ /* 0x0002ae0000002400 */
[----:B------:R-:W-:Y:S01]  /*7860*/  HMMA.16816.F32.BF16 R108, R12, R30, R108 ;  /* 0x0000001e0c6c723c */ /* 0x000fe2000004186c */
[----:B------:R-:W3:Y:S01]  /*7870*/  LDSM.16.M88.4 R28, [R223+0x8400] ;  /* 0x00840000df1c783b */ /* 0x000ee20000000200 */
[----:B-1----:R-:W-:-:S04]  /*7880*/  FMUL.FTZ R0, R61, c[0x0][0x2ec] ;  /* 0x0000bb003d007a20 */ /* 0x002fc80000410000 */
[----:B------:R1:W-:Y:S02]  /*7890*/  MUFU.TANH R246, R0 ;  /* 0x0000000000f67308 */ /* 0x0003e40000002400 */
[----:B------:R-:W-:Y:S08]  /*78a0*/  HMMA.16816.F32.BF16 R56, R12, R32, R184 ;  /* 0x000000200c38723c */ /* 0x000ff000000418b8 */
[----:B------:R-:W-:Y:S01]  /*78b0*/  HMMA.16816.F32.BF16 R36, R8, R22, R36 ;  /* 0x000000160824723c */ /* 0x000fe20000041824 */
[----:B-1----:R-:W-:-:S04]  /*78c0*/  FMUL.FTZ R0, R62, c[0x0][0x2ec] ;  /* 0x0000bb003e007a20 */ /* 0x002fc80000410000 */
[----:B------:R1:W4:Y:S02]  /*78d0*/  MUFU.TANH R185, R0 ;  /* 0x0000000000b97308 */ /* 0x0003240000002400 */
[----:B-1----:R-:W-:-:S06]  /*78e0*/  FMUL.FTZ R0, R63, c[0x0][0x2ec] ;  /* 0x0000bb003f007a20 */ /* 0x002fcc0000410000 */
[----:B------:R1:W-:Y:S01]  /*78f0*/  MUFU.TANH R242, R0 ;  /* 0x0000000000f27308 */ /* 0x0003e20000002400 */
[----:B------:R-:W-:Y:S01]  /*7900*/  HMMA.16816.F32.BF16 R52, R16, R32, R40 ;  /* 0x000000201034723c */ /* 0x000fe20000041828 */
[----:B-1----:R-:W-:-:S06]  /*7910*/  FMUL.FTZ R0, R64, c[0x0][0x2ec] ;  /* 0x0000bb0040007a20 */ /* 0x002fcc0000410000 */
[----:B------:R1:W5:Y:S01]  /*7920*/  MUFU.TANH R101, R0 ;  /* 0x0000000000657308 */ /* 0x0003620000002400 */
[----:B------:R-:W-:Y:S01]  /*7930*/  HMMA.16816.F32.BF16 R40, R4, R22, R108 ;  /* 0x000000160428723c */ /* 0x000fe2000004186c */
[----:B-1----:R-:W-:-:S06]  /*7940*/  FMUL.FTZ R0, R65, c[0x0][0x2ec] ;  /* 0x0000bb0041007a20 */ /* 0x002fcc0000410000 */
[----:B------:R1:W-:Y:S02]  /*7950*/  MUFU.TANH R184, R0 ;  /* 0x0000000000b87308 */ /* 0x0003e40000002400 */
[----:B-1----:R-:W-:-:S06]  /*7960*/  FMUL.FTZ R0, R66, c[0x0][0x2ec] ;  /* 0x0000bb0042007a20 */ /* 0x002fcc0000410000 */
[----:B------:R1:W1:Y:S02]  /*7970*/  MUFU.TANH R100, R0 ;  /* 0x0000000000647308 */ /* 0x0002640000002400 */
[----:B-1----:R-:W-:-:S06]  /*7980*/  FMUL.FTZ R0, R67, c[0x0][0x2ec] ;  /* 0x0000bb0043007a20 */ /* 0x002fcc0000410000 */
[----:B------:R1:W1:Y:S01]  /*7990*/  MUFU.TANH R109, R0 ;  /* 0x00000000006d7308 */ /* 0x0002620000002400 */
[----:B------:R-:W-:Y:S02]  /*79a0*/  IMAD.MOV.U32 R2, RZ, RZ, R235 ;  /* 0x000000ffff027224 */ /* 0x000fe400078e00eb */
[----:B-1----:R-:W-:-:S05]  /*79b0*/  FMUL.FTZ R0, R36, c[0x0][0x2ec] ;  /* 0x0000bb0024007a20 */ /* 0x002fca0000410000 */
[----:B------:R1:W1:Y:S01]  /*79c0*/  MUFU.TANH R241, R0 ;  /* 0x0000000000f17308 */ /* 0x0002620000002400 */
[----:B---3--:R-:W-:Y:S01]  /*79d0*/  HMMA.16816.F32.BF16 R20, R8, R28, R52 ;  /* 0x0000001c0814723c */ /* 0x008fe20000041834 */
[----:B-1----:R-:W-:-:S06]  /*79e0*/  FMUL.FTZ R0, R37, c[0x0][0x2ec] ;  /* 0x0000bb0025007a20 */ /* 0x002fcc0000410000 */
[----:B------:R1:W-:Y:S02]  /*79f0*/  MUFU.TANH R247, R0 ;  /* 0x0000000000f77308 */ /* 0x0003e40000002400 */
[----:B-1----:R-:W-:-:S06]  /*7a00*/  FMUL.FTZ R0, R38, c[0x0][0x2ec] ;  /* 0x0000bb0026007a20 */ /* 0x002fcc0000410000 */
[----:B------:R1:W3:Y:S02]  /*7a10*/  MUFU.TANH R235, R0 ;  /* 0x0000000000eb7308 */ /* 0x0002e40000002400 */
[----:B-1----:R-:W-:-:S06]  /*7a20*/  FMUL.FTZ R0, R39, c[0x0][0x2ec] ;  /* 0x0000bb0027007a20 */ /* 0x002fcc0000410000 */
[----:B------:R1:W-:Y:S02]  /*7a30*/  MUFU.TANH R245, R0 ;  /* 0x0000000000f57308 */ /* 0x0003e40000002400 */
[----:B-1----:R-:W-:-:S06]  /*7a40*/  FMUL.FTZ R0, R40, c[0x0][0x2ec] ;  /* 0x0000bb0028007a20 */ /* 0x002fcc0000410000 */
[----:B------:R1:W1:Y:S01]  /*7a50*/  MUFU.TANH R107, R0 ;  /* 0x00000000006b7308 */ /* 0x0002620000002400 */
[----:B------:R-:W-:Y:S01]  /*7a60*/  HMMA.16816.F32.BF16 R36, R12, R34, R188 ;  /* 0x000000220c24723c */ /* 0x000fe200000418bc */
[----:B-1----:R-:W-:-:S06]  /*7a70*/  FMUL.FTZ R0, R41, c[0x0][0x2ec] ;  /* 0x0000bb0029007a20 */ /* 0x002fcc0000410000 */
[----:B------:R1:W-:Y:S01]  /*7a80*/  MUFU.TANH R244, R0 ;  /* 0x0000000000f47308 */ /* 0x0003e20000002400 */
[----:B------:R-:W-:Y:S01]  /*7a90*/  HMMA.16816.F32.BF16 R52, R4, R28, R56 ;  /* 0x0000001c0434723c */ /* 0x000fe20000041838 */
[----:B-1----:R-:W-:-:S06]  /*7aa0*/  FMUL.FTZ R0, R42, c[0x0][0x2ec] ;  /* 0x0000bb002a007a20 */ /* 0x002fcc0000410000 */
[----:B------:R1:W1:Y:S02]  /*7ab0*/  MUFU.TANH R199, R0 ;  /* 0x0000000000c77308 */ /* 0x0002640000002400 */
[----:B-1----:R-:W-:Y:S02]  /*7ac0*/  FMUL.FTZ R0, R43, c[0x0][0x2ec] ;  /* 0x0000bb002b007a20 */ /* 0x002fe40000410000 */
[----:B------:R-:W-:Y:S01]  /*7ad0*/  HMMA.16816.F32.BF16 R40, R16, R34, R176 ;  /* 0x000000221028723c */ /* 0x000fe200000418b0 */
[----:B------:R-:W1:Y:S03]  /*7ae0*/  LDSM.16.M88.4 R32, [R221+0x8800] ;  /* 0x00880000dd20783b */ /* 0x000e660000000200 */
[----:B------:R2:W1:Y:S04]  /*7af0*/  MUFU.TANH R240, R0 ;  /* 0x0000000000f07308 */ /* 0x0004680000002400 */
[----:B------:R-:W-:Y:S01]  /*7b00*/  HMMA.16816.F32.BF16 R56, R24, R48, R204 ;  /* 0x000000301838723c */ /* 0x000fe200000418cc */
[----:B--2---:R-:W-:-:S04]  /*7b10*/  FMUL.FTZ R0, R20, c[0x0][0x2ec] ;  /* 0x0000bb0014007a20 */ /* 0x004fc80000410000 */
[----:B------:R2:W-:Y:S11]  /*7b20*/  MUFU.TANH R243, R0 ;  /* 0x0000000000f37308 */ /* 0x0005f60000002400 */
[----:B------:R-:W-:Y:S01]  /*7b30*/  HMMA.16816.F32.BF16 R40, R8, R30, R40 ;  /* 0x0000001e0828723c */ /* 0x000fe20000041828 */
[----:B--2---:R-:W-:-:S04]  /*7b40*/  FMUL.FTZ R0, R21, c[0x0][0x2ec] ;  /* 0x0000bb0015007a20 */ /* 0x004fc80000410000 */
[----:B------:R2:W-:Y:S02]  /*7b50*/  MUFU.TANH R205, R0 ;  /* 0x0000000000cd7308 */ /* 0x0005e40000002400 */
[----:B--2---:R-:W-:-:S06]  /*7b60*/  FMUL.FTZ R0, R22, c[0x0][0x2ec] ;  /* 0x0000bb0016007a20 */ /* 0x004fcc0000410000 */
[----:B------:R2:W1:Y:S01]  /*7b70*/  MUFU.TANH R197, R0 ;  /* 0x0000000000c57308 */ /* 0x0004620000002400 */
[----:B------:R-:W1:Y:S01]  /*7b80*/  S2R R3, SR_TID.X ;  /* 0x0000000000037919 */ /* 0x000e620000002100 */
[----:B--2---:R-:W-:-:S03]  /*7b90*/  FMUL.FTZ R0, R23, c[0x0][0x2ec] ;  /* 0x0000bb0017007a20 */ /* 0x004fc60000410000 */
[----:B------:R-:W2:Y:S03]  /*7ba0*/  LDSM.16.M88.4 R20, [R223+0x8800] ;  /* 0x00880000df14783b */ /* 0x000ea60000000200 */
[----:B------:R1:W-:Y:S01]  /*7bb0*/  MUFU.TANH R204, R0 ;  /* 0x0000000000cc7308 */ /* 0x0003e20000002400 */
[----:B------:R-:W-:Y:S01]  /*7bc0*/  HMMA.16816.F32.BF16 R48, R24, R50, R216 ;  /* 0x000000321830723c */ /* 0x000fe200000418d8 */
[----:B-1----:R-:W-:-:S06]  /*7bd0*/  FMUL.FTZ R0, R52, c[0x0][0x2ec] ;  /* 0x0000bb0034007a20 */ /* 0x002fcc0000410000 */
[----:B------:R1:W1:Y:S01]  /*7be0*/  MUFU.TANH R178, R0 ;  /* 0x0000000000b27308 */ /* 0x0002620000002400 */
[C---:B------:R-:W-:Y:S08]  /*7bf0*/  HMMA.16816.F32.BF16 R60, R24.reuse, R44, R212 ;  /* 0x0000002c183c723c */ /* 0x040ff000000418d4 */
[----:B------:R-:W-:Y:S01]  /*7c00*/  HMMA.16816.F32.BF16 R64, R24, R46, R208 ;  /* 0x0000002e1840723c */ /* 0x000fe200000418d0 */
[----:B-1----:R-:W-:-:S04]  /*7c10*/  FMUL.FTZ R0, R53, c[0x0][0x2ec] ;  /* 0x0000bb0035007a20 */ /* 0x002fc80000410000 */
[----:B------:R1:W-:Y:S03]  /*7c20*/  MUFU.TANH R198, R0 ;  /* 0x0000000000c67308 */ /* 0x0003e60000002400 */
[----:B------:R-:W-:Y:S01]  /*7c30*/  HMMA.16816.F32.BF16 R24, R16, R32, R56 ;  /* 0x000000201018723c */ /* 0x000fe20000041838 */
[----:B-1----:R-:W-:-:S04]  /*7c40*/  FMUL.FTZ R0, R54, c[0x0][0x2ec] ;  /* 0x0000bb0036007a20 */ /* 0x002fc80000410000 */
[----:B------:R1:W1:Y:S03]  /*7c50*/  MUFU.TANH R190, R0 ;  /* 0x0000000000be7308 */ /* 0x0002660000002400 */
[----:B------:R-:W-:Y:S01]  /*7c60*/  HMMA.16816.F32.BF16 R28, R4, R30, R36 ;  /* 0x0000001e041c723c */ /* 0x000fe20000041824 */
[----:B-1----:R-:W-:-:S04]  /*7c70*/  FMUL.FTZ R0, R55, c[0x0][0x2ec] ;  /* 0x0000bb0037007a20 */ /* 0x002fc80000410000 */
[----:B------:R1:W1:Y:S01]  /*7c80*/  MUFU.TANH R191, R0 ;  /* 0x0000000000bf7308 */ /* 0x0002620000002400 */
[----:B------:R-:W-:Y:S02]  /*7c90*/  IMAD.SHL.U32 R3, R3, 0x2, RZ ;  /* 0x0000000203037824 */ /* 0x000fe400078e00ff */
[----:B-1----:R-:W-:-:S05]  /*7ca0*/  FMUL.FTZ R0, R40, c[0x0][0x2ec] ;  /* 0x0000bb0028007a20 */ /* 0x002fca0000410000 */
[----:B------:R1:W1:Y:S01]  /*7cb0*/  MUFU.TANH R189, R0 ;  /* 0x0000000000bd7308 */ /* 0x0002620000002400 */
[----:B------:R-:W-:Y:S01]  /*7cc0*/  HMMA.16816.F32.BF16 R36, R12, R32, R200 ;  /* 0x000000200c24723c */ /* 0x000fe200000418c8 */
[----:B------:R-:W-:Y:S01]  /*7cd0*/  LOP3.LUT R3, R3, 0x6, RZ, 0xc0, !PT ;  /* 0x0000000603037812 */ /* 0x000fe200078ec0ff */
[----:B-1----:R-:W-:-:S05]  /*7ce0*/  FMUL.FTZ R0, R41, c[0x0][0x2ec] ;  /* 0x0000bb0029007a20 */ /* 0x002fca0000410000 */
[----:B------:R1:W-:Y:S01]  /*7cf0*/  MUFU.TANH R196, R0 ;  /* 0x0000000000c47308 */ /* 0x0003e20000002400 */
[----:B------:R-:W-:Y:S01]  /*7d00*/  HMMA.16816.F32.BF16 R52, R12, R34, R180 ;  /* 0x000000220c34723c */ /* 0x000fe200000418b4 */
[----:B------:R-:W-:Y:S01]  /*7d10*/  IADD3 R208, R2, -0x2, RZ ;  /* 0xfffffffe02d07810 */ /* 0x000fe20007ffe0ff */
[----:B-1----:R-:W-:-:S05]  /*7d20*/  FMUL.FTZ R0, R42, c[0x0][0x2ec] ;  /* 0x0000bb002a007a20 */ /* 0x002fca0000410000 */
[----:B------:R1:W1:Y:S01]  /*7d30*/  MUFU.TANH R206, R0 ;  /* 0x0000000000ce7308 */ /* 0x0002620000002400 */
[----:B------:R-:W-:Y:S02]  /*7d40*/  FMUL.FTZ R2, R28, c[0x0][0x2ec] ;  /* 0x0000bb001c027a20 */ /* 0x000fe40000410000 */
[----:B-1----:R-:W-:Y:S02]  /*7d50*/  FMUL.FTZ R0, R43, c[0x0][0x2ec] ;  /* 0x0000bb002b007a20 */ /* 0x002fe40000410000 */
[----:B------:R-:W-:Y:S03]  /*7d60*/  HMMA.16816.F32.BF16 R40, R16, R34, R48 ;  /* 0x000000221028723c */ /* 0x000fe60000041830 */
[----:B------:R1:W-:Y:S05]  /*7d70*/  MUFU.TANH R202, R0 ;  /* 0x0000000000ca7308 */ /* 0x0003ea0000002400 */
[----:B--2---:R-:W-:Y:S01]  /*7d80*/  HMMA.16816.F32.BF16 R32, R8, R20, R24 ;  /* 0x000000140820723c */ /* 0x004fe20000041818 */
[----:B------:R-:W2:Y:S02]  /*7d90*/  LDSM.16.M88.4 R24, [R221+0x8c00] ;  /* 0x008c0000dd18783b */ /* 0x000ea40000000200 */
[----:B------:R3:W2:Y:S01]  /*7da0*/  MUFU.TANH R183, R2 ;  /* 0x0000000200b77308 */ /* 0x0006a20000002400 */
[----:B-1----:R-:W-:-:S05]  /*7db0*/  IMAD R0, R208, 0x40, R3 ;  /* 0x00000040d0007824 */ /* 0x002fca00078e0203 */
[C---:B------:R-:W-:Y:S02]  /*7dc0*/  ISETP.GE.AND P1, PT, R0.reuse, R234, PT ;  /* 0x000000ea0000720c */ /* 0x040fe40003f26270 */
[C---:B------:R-:W-:Y:S01]  /*7dd0*/  ISETP.GE.AND P6, PT, R0.reuse, R233, PT ;  /* 0x000000e90000720c */ /* 0x040fe20003fc6270 */
[----:B---3--:R-:W-:Y:S01]  /*7de0*/  FMUL.FTZ R2, R29, c[0x0][0x2ec] ;  /* 0x0000bb001d027a20 */ /* 0x008fe20000410000 */
[C---:B------:R-:W-:Y:S02]  /*7df0*/  ISETP.GE.AND P5, PT, R0.reuse, R232, PT ;  /* 0x000000e80000720c */ /* 0x040fe40003fa6270 */
[C---:B------:R-:W-:Y:S01]  /*7e00*/  ISETP.GE.AND P0, PT, R0.reuse, R231, PT ;  /* 0x000000e70000720c */ /* 0x040fe20003f06270 */
[----:B------:R1:W-:Y:S01]  /*7e10*/  MUFU.TANH R187, R2 ;  /* 0x0000000200bb7308 */ /* 0x0003e20000002400 */
[C---:B------:R-:W-:Y:S02]  /*7e20*/  ISETP.LT.OR P1, PT, R0.reuse, R230, P1 ;  /* 0x000000e60000720c */ /* 0x040fe40000f21670 */
[----:B------:R-:W-:-:S02]  /*7e30*/  ISETP.LT.OR P6, PT, R0, R229, P6 ;  /* 0x000000e50000720c */ /* 0x000fc400037c1670 */
[C---:B------:R-:W-:Y:S02]  /*7e40*/  ISETP.LT.OR P5, PT, R0.reuse, R228, P5 ;  /* 0x000000e40000720c */ /* 0x040fe40002fa1670 */
[----:B------:R-:W-:Y:S02]  /*7e50*/  ISETP.LT.OR P0, PT, R0, R227, P0 ;  /* 0x000000e30000720c */ /* 0x000fe40000701670 */
[----:B------:R-:W-:Y:S02]  /*7e60*/  FSEL R106, R106, -INF , !P1 ;  /* 0xff8000006a6a7808 */ /* 0x000fe40004800000 */
[----:B----4-:R-:W-:Y:S02]  /*7e70*/  FSEL R110, R185, -INF , !P6 ;  /* 0xff800000b96e7808 */ /* 0x010fe40007000000 */
[----:B-----5:R-:W-:Y:S02]  /*7e80*/  FSEL R49, R101, -INF , !P5 ;  /* 0xff80000065317808 */ /* 0x020fe40006800000 */
[----:B-1----:R-:W-:-:S02]  /*7e90*/  IADD3 R2, R0, 0x1, RZ ;  /* 0x0000000100027810 */ /* 0x002fc40007ffe0ff */
[----:B------:R-:W-:Y:S02]  /*7ea0*/  FSEL R58, R100, -INF , !P0 ;  /* 0xff800000643a7808 */ /* 0x000fe40004000000 */
[C---:B------:R-:W-:Y:S02]  /*7eb0*/  ISETP.GE.AND P1, PT, R2.reuse, R234, PT ;  /* 0x000000ea0200720c */ /* 0x040fe40003f26270 */
[C---:B------:R-:W-:Y:S02]  /*7ec0*/  ISETP.GE.AND P6, PT, R2.reuse, R233, PT ;  /* 0x000000e90200720c */ /* 0x040fe40003fc6270 */
[C---:B------:R-:W-:Y:S02]  /*7ed0*/  ISETP.GE.AND P5, PT, R2.reuse, R232, PT ;  /* 0x000000e80200720c */ /* 0x040fe40003fa6270 */
[C---:B------:R-:W-:Y:S01]  /*7ee0*/  ISETP.GE.AND P0, PT, R2.reuse, R231, PT ;  /* 0x000000e70200720c */ /* 0x040fe20003f06270 */
[----:B------:R-:W-:Y:S01]  /*7ef0*/  FMUL.FTZ R31, R31, c[0x0][0x2ec] ;  /* 0x0000bb001f1f7a20 */ /* 0x000fe20000410000 */
[----:B------:R-:W-:-:S02]  /*7f00*/  ISETP.LT.OR P1, PT, R2, R230, P1 ;  /* 0x000000e60200720c */ /* 0x000fc40000f21670 */
[C---:B------:R-:W-:Y:S02]  /*7f10*/  ISETP.LT.OR P6, PT, R2.reuse, R229, P6 ;  /* 0x000000e50200720c */ /* 0x040fe400037c1670 */
[C---:B------:R-:W-:Y:S02]  /*7f20*/  ISETP.LT.OR P5, PT, R2.reuse, R228, P5 ;  /* 0x000000e40200720c */ /* 0x040fe40002fa1670 */
[----:B------:R-:W-:Y:S01]  /*7f30*/  ISETP.LT.OR P0, PT, R2, R227, P0 ;  /* 0x000000e30200720c */ /* 0x000fe20000701670 */
[----:B------:R-:W-:Y:S01]  /*7f40*/  FMUL.FTZ R3, R30, c[0x0][0x2ec] ;  /* 0x0000bb001e037a20 */ /* 0x000fe20000410000 */
[----:B------:R-:W-:Y:S01]  /*7f50*/  IADD3 R2, R0, 0x8, RZ ;  /* 0x0000000800027810 */ /* 0x000fe20007ffe0ff */
[----:B------:R1:W-:Y:S01]  /*7f60*/  MUFU.TANH R186, R31 ;  /* 0x0000001f00ba7308 */ /* 0x0003e20000002400 */
[----:B------:R-:W-:Y:S02]  /*7f70*/  FSEL R108, R246, -INF , !P1 ;  /* 0xff800000f66c7808 */ /* 0x000fe40004800000 */
[----:B------:R-:W-:-:S02]  /*7f80*/  FSEL R111, R242, -INF , !P6 ;  /* 0xff800000f26f7808 */ /* 0x000fc40007000000 */
[----:B------:R-:W-:Y:S02]  /*7f90*/  FSEL R56, R184, -INF , !P5 ;  /* 0xff800000b8387808 */ /* 0x000fe40006800000 */
[----:B------:R-:W-:Y:S01]  /*7fa0*/  FSEL R59, R109, -INF , !P0 ;  /* 0xff8000006d3b7808 */ /* 0x000fe20004000000 */
[----:B------:R3:W4:Y:S01]  /*7fb0*/  MUFU.TANH R179, R3 ;  /* 0x0000000300b37308 */ /* 0x0007220000002400 */
[C---:B------:R-:W-:Y:S02]  /*7fc0*/  ISETP.GE.AND P1, PT, R2.reuse, R234, PT ;  /* 0x000000ea0200720c */ /* 0x040fe40003f26270 */
[C---:B------:R-:W-:Y:S02]  /*7fd0*/  ISETP.GE.AND P6, PT, R2.reuse, R233, PT ;  /* 0x000000e90200720c */ /* 0x040fe40003fc6270 */
[C---:B------:R-:W-:Y:S01]  /*7fe0*/  ISETP.GE.AND P5, PT, R2.reuse, R232, PT ;  /* 0x000000e80200720c */ /* 0x040fe20003fa6270 */
[----:B-1----:R-:W-:Y:S01]  /*7ff0*/  HMMA.16816.F32.BF16 R28, R4, R20, R36 ;  /* 0x00000014041c723c */ /* 0x002fe20000041824 */
[----:B------:R-:W-:-:S02]  /*8000*/  ISETP.GE.AND P0, PT, R2, R231, PT ;  /* 0x000000e70200720c */ /* 0x000fc40003f06270 */
[C---:B------:R-:W-:Y:S02]  /*8010*/  ISETP.LT.OR P1, PT, R2.reuse, R230, P1 ;  /* 0x000000e60200720c */ /* 0x040fe40000f21670 */
[----:B------:R-:W-:Y:S01]  /*8020*/  ISETP.LT.OR P6, PT, R2, R229, P6 ;  /* 0x000000e50200720c */ /* 0x000fe200037c1670 */
[----:B---3--:R-:W-:Y:S01]  /*8030*/  FMUL.FTZ R3, R32, c[0x0][0x2ec] ;  /* 0x0000bb0020037a20 */ /* 0x008fe20000410000 */
[C---:B------:R-:W-:Y:S02]  /*8040*/  ISETP.LT.OR P5, PT, R2.reuse, R228, P5 ;  /* 0x000000e40200720c */ /* 0x040fe40002fa1670 */
[----:B------:R-:W-:Y:S01]  /*8050*/  ISETP.LT.OR P0, PT, R2, R227, P0 ;  /* 0x000000e30200720c */ /* 0x000fe20000701670 */
[----:B------:R1:W3:Y:S01]  /*8060*/  MUFU.TANH R185, R3 ;  /* 0x0000000300b97308 */ /* 0x0002e20000002400 */
[----:B------:R-:W-:Y:S02]  /*8070*/  IADD3 R2, R0, 0x9, RZ ;  /* 0x0000000900027810 */ /* 0x000fe40007ffe0ff */
[----:B------:R-:W-:-:S02]  /*8080*/  FSEL R109, R241, -INF , !P1 ;  /* 0xff800000f16d7808 */ /* 0x000fc40004800000 */
[----:B------:R-:W-:Y:S02]  /*8090*/  FSEL R177, R235, -INF , !P6 ;  /* 0xff800000ebb17808 */ /* 0x000fe40007000000 */
[----:B------:R-:W-:Y:S02]  /*80a0*/  FSEL R51, R107, -INF , !P5 ;  /* 0xff8000006b337808 */ /* 0x000fe40006800000 */
[----:B------:R-:W-:Y:S01]  /*80b0*/  FSEL R57, R199, -INF , !P0 ;  /* 0xff800000c7397808 */ /* 0x000fe20004000000 */
[----:B------:R-:W-:Y:S01]  /*80c0*/  HMMA.16816.F32.BF16 R36, R8, R22, R40 ;  /* 0x000000160824723c */ /* 0x000fe20000041828 */
[C---:B------:R-:W-:Y:S02]  /*80d0*/  ISETP.GE.AND P1, PT, R2.reuse, R234, PT ;  /* 0x000000ea0200720c */ /* 0x040fe40003f26270 */
[C---:B------:R-:W-:Y:S01]  /*80e0*/  ISETP.GE.AND P6, PT, R2.reuse, R233, PT ;  /* 0x000000e90200720c */ /* 0x040fe20003fc6270 */
[----:B-1----:R-:W-:Y:S01]  /*80f0*/  FMUL.FTZ R3, R33, c[0x0][0x2ec] ;  /* 0x0000bb0021037a20 */ /* 0x002fe20000410000 */
[----:B------:R-:W-:-:S02]  /*8100*/  ISETP.GE.AND P5, PT, R2, R232, PT ;  /* 0x000000e80200720c */ /* 0x000fc40003fa6270 */
[C---:B------:R-:W-:Y:S01]  /*8110*/  ISETP.GE.AND P0, PT, R2.reuse, R231, PT ;  /* 0x000000e70200720c */ /* 0x040fe20003f06270 */
[----:B------:R1:W-:Y:S01]  /*8120*/  MUFU.TANH R188, R3 ;  /* 0x0000000300bc7308 */ /* 0x0003e20000002400 */
[----:B--2---:R-:W-:Y:S01]  /*8130*/  HMMA.16816.F32.BF16 R44, R12, R24, R192 ;  /* 0x000000180c2c723c */ /* 0x004fe200000418c0 */
[C---:B------:R-:W-:Y:S02]  /*8140*/  ISETP.LT.OR P1, PT, R2.reuse, R230, P1 ;  /* 0x000000e60200720c */ /* 0x040fe40000f21670 */
[C---:B------:R-:W-:Y:S02]  /*8150*/  ISETP.LT.OR P6, PT, R2.reuse, R229, P6 ;  /* 0x000000e50200720c */ /* 0x040fe400037c1670 */
[----:B------:R-:W-:-:S03]  /*8160*/  ISETP.LT.OR P5, PT, R2, R228, P5 ;  /* 0x000000e40200720c */ /* 0x000fc60002fa1670 */
[----:B------:R-:W-:Y:S01]  /*8170*/  HMMA.16816.F32.BF16 R40, R12, R26, R236 ;  /* 0x0000001a0c28723c */ /* 0x000fe200000418ec */
[----:B------:R-:W2:Y:S01]  /*8180*/  LDSM.16.M88.4 R12, [R223+0x8c00] ;  /* 0x008c0000df0c783b */ /* 0x000ea20000000200 */
[----:B------:R-:W-:Y:S01]  /*8190*/  ISETP.LT.OR P0, PT, R2, R227, P0 ;  /* 0x000000e30200720c */ /* 0x000fe20000701670 */
[----:B------:R-:W-:Y:S01]  /*81a0*/  FMUL.FTZ R30, R30, c[0x0][0x2ec] ;  /* 0x0000bb001e1e7a20 */ /* 0x000fe20000410000 */
[----:B------:R-:W-:Y:S01]  /*81b0*/  IADD3 R2, R0, 0x10, RZ ;  /* 0x0000001000027810 */ /* 0x000fe20007ffe0ff */
[----:B------:R-:W-:Y:S02]  /*81c0*/  FMUL.FTZ R31, R31, c[0x0][0x2ec] ;  /* 0x0000bb001f1f7a20 */ /* 0x000fe40000410000 */
[----:B-1----:R-:W-:Y:S01]  /*81d0*/  FMUL.FTZ R3, R34, c[0x0][0x2ec] ;  /* 0x0000bb0022037a20 */ /* 0x002fe20000410000 */
[----:B------:R-:W-:Y:S01]  /*81e0*/  FSEL R107, R247, -INF , !P1 ;  /* 0xff800000f76b7808 */ /* 0x000fe20004800000 */
[----:B------:R-:W-:Y:S01]  /*81f0*/  FMUL.FTZ R36, R36, c[0x0][0x2ec] ;  /* 0x0000bb0024247a20 */ /* 0x000fe20000410000 */
[----:B------:R-:W-:Y:S01]  /*8200*/  FSEL R176, R245, -INF , !P6 ;  /* 0xff800000f5b07808 */ /* 0x000fe20007000000 */
[----:B------:R1:W5:Y:S01]  /*8210*/  MUFU.TANH R182, R3 ;  /* 0x0000000300b67308 */ /* 0x0003620000002400 */
[----:B------:R-:W-:Y:S01]  /*8220*/  FSEL R48, R244, -INF , !P5 ;  /* 0xff800000f4307808 */ /* 0x000fe20006800000 */
[----:B------:R-:W-:Y:S01]  /*8230*/  FMUL.FTZ R38, R38, c[0x0][0x2ec] ;  /* 0x0000bb0026267a20 */ /* 0x000fe20000410000 */
[----:B------:R-:W-:Y:S01]  /*8240*/  FSEL R50, R240, -INF , !P0 ;  /* 0xff800000f0327808 */ /* 0x000fe20004000000 */
[----:B------:R-:W-:Y:S01]  /*8250*/  FMUL.FTZ R37, R37, c[0x0][0x2ec] ;  /* 0x0000bb0025257a20 */ /* 0x000fe20000410000 */
[C---:B------:R-:W-:Y:S01]  /*8260*/  ISETP.GE.AND P1, PT, R2.reuse, R234, PT ;  /* 0x000000ea0200720c */ /* 0x040fe20003f26270 */
[----:B------:R-:W-:Y:S01]  /*8270*/  FMUL.FTZ R39, R39, c[0x0][0x2ec] ;  /* 0x0000bb0027277a20 */ /* 0x000fe20000410000 */
[C---:B------:R-:W-:Y:S01]  /*8280*/  ISETP.GE.AND P6, PT, R2.reuse, R233, PT ;  /* 0x000000e90200720c */ /* 0x040fe20003fc6270 */
[----:B------:R-:W-:Y:S01]  /*8290*/  IMAD.MOV.U32 R246, RZ, RZ, R252 ;  /* 0x000000fffff67224 */ /* 0x000fe200078e00fc */
[----:B------:R-:W-:Y:S01]  /*82a0*/  ISETP.GE.AND P5, PT, R2, R232, PT ;  /* 0x000000e80200720c */ /* 0x000fe20003fa6270 */
[----:B------:R-:W-:-:S04]  /*82b0*/  DEPBAR.LE SB0, 0x0 ;  /* 0x000080000000791a */ /* 0x000fc80000000000 */
[C---:B------:R-:W-:Y:S01]  /*82c0*/  ISETP.GE.AND P0, PT, R2.reuse, R231, PT ;  /* 0x000000e70200720c */ /* 0x040fe20003f06270 */
[----:B-1----:R-:W-:Y:S01]  /*82d0*/  FMUL.FTZ R3, R35, c[0x0][0x2ec] ;  /* 0x0000bb0023037a20 */ /* 0x002fe20000410000 */
[C---:B------:R-:W-:Y:S02]  /*82e0*/  ISETP.LT.OR P1, PT, R2.reuse, R230, P1 ;  /* 0x000000e60200720c */ /* 0x040fe40000f21670 */
[C---:B------:R-:W-:Y:S01]  /*82f0*/  ISETP.LT.OR P6, PT, R2.reuse, R229, P6 ;  /* 0x000000e50200720c */ /* 0x040fe200037c1670 */
[----:B------:R1:W-:Y:S01]  /*8300*/  MUFU.TANH R184, R3 ;  /* 0x0000000300b87308 */ /* 0x0003e20000002400 */
[C---:B------:R-:W-:Y:S02]  /*8310*/  ISETP.LT.OR P5, PT, R2.reuse, R228, P5 ;  /* 0x000000e40200720c */ /* 0x040fe40002fa1670 */
[----:B------:R-:W-:Y:S02]  /*8320*/  ISETP.LT.OR P0, PT, R2, R227, P0 ;  /* 0x000000e30200720c */ /* 0x000fe40000701670 */
[----:B------:R-:W-:Y:S01]  /*8330*/  IADD3 R2, R0, 0x11, RZ ;  /* 0x0000001100027810 */ /* 0x000fe20007ffe0ff */
[----:B------:R-:W-:Y:S01]  /*8340*/  HMMA.16816.F32.BF16 R32, R4, R22, R52 ;  /* 0x000000160420723c */ /* 0x000fe20000041834 */
[----:B------:R-:W-:-:S02]  /*8350*/  FSEL R210, R197, -INF , !P6 ;  /* 0xff800000c5d27808 */ /* 0x000fc40007000000 */
[----:B------:R-:W-:Y:S02]  /*8360*/  FSEL R178, R178, -INF , !P5 ;  /* 0xff800000b2b27808 */ /* 0x000fe40006800000 */
[----:B------:R-:W-:Y:S01]  /*8370*/  FSEL R193, R190, -INF , !P0 ;  /* 0xff800000bec17808 */ /* 0x000fe20004000000 */
[----:B-1----:R-:W-:Y:S01]  /*8380*/  FMUL.FTZ R3, R28, c[0x0][0x2ec] ;  /* 0x0000bb001c037a20 */ /* 0x002fe20000410000 */
[----:B------:R-:W-:Y:S01]  /*8390*/  FSEL R53, R243, -INF , !P1 ;  /* 0xff800000f3357808 */ /* 0x000fe20004800000 */
[----:B------:R-:W-:Y:S01]  /*83a0*/  HMMA.16816.F32.BF16 R20, R16, R24, R60 ;  /* 0x000000181014723c */ /* 0x000fe2000004183c */
[C---:B------:R-:W-:Y:S01]  /*83b0*/  ISETP.GE.AND P1, PT, R2.reuse, R234, PT ;  /* 0x000000ea0200720c */ /* 0x040fe20003f26270 */
[----:B------:R1:W1:Y:S01]  /*83c0*/  MUFU.TANH R181, R3 ;  /* 0x0000000300b57308 */ /* 0x0002620000002400 */
[C---:B------:R-:W-:Y:S02]  /*83d0*/  ISETP.GE.AND P6, PT, R2.reuse, R233, PT ;  /* 0x000000e90200720c */ /* 0x040fe40003fc6270 */
[----:B------:R-:W-:-:S02]  /*83e0*/  ISETP.GE.AND P5, PT, R2, R232, PT ;  /* 0x000000e80200720c */ /* 0x000fc40003fa6270 */
[C---:B------:R-:W-:Y:S02]  /*83f0*/  ISETP.GE.AND P0, PT, R2.reuse, R231, PT ;  /* 0x000000e70200720c */ /* 0x040fe40003f06270 */
[C---:B------:R-:W-:Y:S02]  /*8400*/  ISETP.LT.OR P1, PT, R2.reuse, R230, P1 ;  /* 0x000000e60200720c */ /* 0x040fe40000f21670 */
[C---:B------:R-:W-:Y:S02]  /*8410*/  ISETP.LT.OR P6, PT, R2.reuse, R229, P6 ;  /* 0x000000e50200720c */ /* 0x040fe400037c1670 */
[C---:B------:R-:W-:Y:S01]  /*8420*/  ISETP.LT.OR P5, PT, R2.reuse, R228, P5 ;  /* 0x000000e40200720c */ /* 0x040fe20002fa1670 */
[----:B-1----:R-:W-:Y:S01]  /*8430*/  FMUL.FTZ R3, R29, c[0x0][0x2ec] ;  /* 0x0000bb001d037a20 */ /* 0x002fe20000410000 */
[----:B------:R-:W-:-:S03]  /*8440*/  ISETP.LT.OR P0, PT, R2, R227, P0 ;  /* 0x000000e30200720c */ /* 0x000fc60000701670 */
[----:B------:R1:W-:Y:S01]  /*8450*/  MUFU.TANH R180, R3 ;  /* 0x0000000300b47308 */ /* 0x0003e20000002400 */
[----:B------:R-:W-:Y:S02]  /*8460*/  FSEL R195, R205, -INF , !P1 ;  /* 0xff800000cdc37808 */ /* 0x000fe40004800000 */
[----:B------:R-:W-:Y:S02]  /*8470*/  FSEL R204, R204, -INF , !P6 ;  /* 0xff800000cccc7808 */ /* 0x000fe40007000000 */
[----:B------:R-:W-:Y:S02]  /*8480*/  FSEL R55, R198, -INF , !P5 ;  /* 0xff800000c6377808 */ /* 0x000fe40006800000 */
[----:B------:R-:W-:Y:S02]  /*8490*/  FSEL R192, R191, -INF , !P0 ;  /* 0xff800000bfc07808 */ /* 0x000fe40004000000 */
[----:B-1----:R-:W-:-:S04]  /*84a0*/  IADD3 R3, R0, 0x18, RZ ;  /* 0x0000001800037810 */ /* 0x002fc80007ffe0ff */
        /* <DEDUP_REMOVED lines=10> */
[----:B------:R-:W-:Y:S02]  /*8550*/  FSEL R206, R206, -INF , !P6 ;  /* 0xff800000cece7808 */ /* 0x000fe40007000000 */
[----:B------:R-:W-:-:S02]  /*8560*/  FSEL R54, R183, -INF , !P5 ;  /* 0xff800000b7367808 */ /* 0x000fc40006800000 */
[----:B----4-:R-:W-:Y:S01]  /*8570*/  FSEL R194, R179, -INF , !P0 ;  /* 0xff800000b3c27808 */ /* 0x010fe20004000000 */
[----:B------:R-:W1:Y:S01]  /*8580*/  MUFU.TANH R100, R30 ;  /* 0x0000001e00647308 */ /* 0x000e620000002400 */
        /* <DEDUP_REMOVED lines=8> */
[----:B------:R-:W-:Y:S01]  /*8610*/  ISETP.LT.OR P0, PT, R2, R227, P0 ;  /* 0x000000e30200720c */ /* 0x000fe20000701670 */
[----:B------:R2:W4:Y:S01]  /*8620*/  MUFU.TANH R101, R31 ;  /* 0x0000001f00657308 */ /* 0x0005220000002400 */
[----:B------:R-:W-:Y:S02]  /*8630*/  IADD3 R2, R0, 0x20, RZ ;  /* 0x0000002000027810 */ /* 0x000fe40007ffe0ff */
[----:B------:R-:W-:Y:S02]  /*8640*/  FSEL R200, R196, -INF , !P1 ;  /* 0xff800000c4c87808 */ /* 0x000fe40004800000 */
[----:B------:R-:W-:-:S02]  /*8650*/  FSEL R202, R202, -INF , !P6 ;  /* 0xff800000caca7808 */ /* 0x000fc40007000000 */
[----:B------:R-:W-:Y:S02]  /*8660*/  FSEL R52, R187, -INF , !P5 ;  /* 0xff800000bb347808 */ /* 0x000fe40006800000 */
[----:B------:R-:W-:Y:S02]  /*8670*/  FSEL R179, R186, -INF , !P0 ;  /* 0xff800000bab37808 */ /* 0x000fe40004000000 */
[C---:B------:R-:W-:Y:S02]  /*8680*/  ISETP.GE.AND P1, PT, R2.reuse, R234, PT ;  /* 0x000000ea0200720c */ /* 0x040fe40003f26270 */
[C---:B------:R-:W-:Y:S01]  /*8690*/  ISETP.GE.AND P6, PT, R2.reuse, R233, PT ;  /* 0x000000e90200720c */ /* 0x040fe20003fc6270 */
[-C--:B--2---:R-:W-:Y:S01]  /*86a0*/  HMMA.16816.F32.BF16 R28, R8, R12.reuse, R20 ;  /* 0x0000000c081c723c */ /* 0x084fe20000041814 */
[C---:B------:R-:W-:Y:S02]  /*86b0*/  ISETP.GE.AND P5, PT, R2.reuse, R232, PT ;  /* 0x000000e80200720c */ /* 0x040fe40003fa6270 */
[----:B------:R-:W-:Y:S01]  /*86c0*/  ISETP.GE.AND P0, PT, R2, R231, PT ;  /* 0x000000e70200720c */ /* 0x000fe20003f06270 */
[----:B------:R-:W-:Y:S01]  /*86d0*/  FMUL.FTZ R32, R32, c[0x0][0x2ec] ;  /* 0x0000bb0020207a20 */ /* 0x000fe20000410000 */
[----:B------:R-:W-:Y:S01]  /*86e0*/  ISETP.LT.OR P1, PT, R2, R230, P1 ;  /* 0x000000e60200720c */ /* 0x000fe20000f21670 */
[----:B------:R-:W-:Y:S01]  /*86f0*/  FMUL.FTZ R34, R34, c[0x0][0x2ec] ;  /* 0x0000bb0022227a20 */ /* 0x000fe20000410000 */
[C---:B------:R-:W-:Y:S01]  /*8700*/  ISETP.LT.OR P6, PT, R2.reuse, R229, P6 ;  /* 0x000000e50200720c */ /* 0x040fe200037c1670 */
[----:B------:R-:W-:Y:S01]  /*8710*/  HMMA.16816.F32.BF16 R20, R4, R12, R44 ;  /* 0x0000000c0414723c */ /* 0x000fe2000004182c */
[----:B------:R-:W-:-:S02]  /*8720*/  ISETP.LT.OR P5, PT, R2, R228, P5 ;  /* 0x000000e40200720c */ /* 0x000fc40002fa1670 */
[----:B------:R-:W-:Y:S02]  /*8730*/  ISETP.LT.OR P0, PT, R2, R227, P0 ;  /* 0x000000e30200720c */ /* 0x000fe40000701670 */
[----:B------:R-:W-:Y:S02]  /*8740*/  IADD3 R2, R0, 0x21, RZ ;  /* 0x0000002100027810 */ /* 0x000fe40007ffe0ff */
[----:B---3--:R-:W-:Y:S02]  /*8750*/  FSEL R218, R185, -INF , !P1 ;  /* 0xff800000b9da7808 */ /* 0x008fe40004800000 */
[----:B-----5:R-:W-:Y:S02]  /*8760*/  FSEL R244, R182, -INF , !P6 ;  /* 0xff800000b6f47808 */ /* 0x020fe40007000000 */
[----:B------:R-:W-:Y:S02]  /*8770*/  FSEL R211, R181, -INF , !P5 ;  /* 0xff800000b5d37808 */ /* 0x000fe40006800000 */
[----:B-1----:R-:W-:Y:S01]  /*8780*/  FSEL R214, R100, -INF , !P0 ;  /* 0xff80000064d67808 */ /* 0x002fe20004000000 */
[----:B------:R-:W1:Y:S01]  /*8790*/  MUFU.TANH R36, R36 ;  /* 0x0000002400247308 */ /* 0x000e620000002400 */
[----:B------:R-:W-:-:S02]  /*87a0*/  ISETP.GE.AND P1, PT, R2, R234, PT ;  /* 0x000000ea0200720c */ /* 0x000fc40003f26270 */
[C---:B------:R-:W-:Y:S02]  /*87b0*/  ISETP.GE.AND P6, PT, R2.reuse, R233, PT ;  /* 0x000000e90200720c */ /* 0x040fe40003fc6270 */
[C---:B------:R-:W-:Y:S02]  /*87c0*/  ISETP.GE.AND P5, PT, R2.reuse, R232, PT ;  /* 0x000000e80200720c */ /* 0x040fe40003fa6270 */
[C---:B------:R-:W-:Y:S01]  /*87d0*/  ISETP.GE.AND P0, PT, R2.reuse, R231, PT ;  /* 0x000000e70200720c */ /* 0x040fe20003f06270 */
[----:B------:R-:W2:Y:S01]  /*87e0*/  MUFU.TANH R38, R38 ;  /* 0x0000002600267308 */ /* 0x000ea20000002400 */
[C---:B------:R-:W-:Y:S02]  /*87f0*/  ISETP.LT.OR P1, PT, R2.reuse, R230, P1 ;  /* 0x000000e60200720c */ /* 0x040fe40000f21670 */
[C---:B------:R-:W-:Y:S02]  /*8800*/  ISETP.LT.OR P6, PT, R2.reuse, R229, P6 ;  /* 0x000000e50200720c */ /* 0x040fe400037c1670 */
[----:B------:R-:W-:-:S03]  /*8810*/  ISETP.LT.OR P5, PT, R2, R228, P5 ;  /* 0x000000e40200720c */ /* 0x000fc60002fa1670 */
[----:B------:R-:W3:Y:S01]  /*8820*/  MUFU.TANH R32, R32 ;  /* 0x0000002000207308 */ /* 0x000ee20000002400 */
[----:B------:R-:W-:Y:S02]  /*8830*/  ISETP.LT.OR P0, PT, R2, R227, P0 ;  /* 0x000000e30200720c */ /* 0x000fe40000701670 */
[----:B------:R-:W-:-:S05]  /*8840*/  IADD3 R2, R0, 0x28, RZ ;  /* 0x0000002800027810 */ /* 0x000fca0007ffe0ff */
[----:B------:R-:W5:Y:S01]  /*8850*/  MUFU.TANH R34, R34 ;  /* 0x0000002200227308 */ /* 0x000f620000002400 */
[----:B------:R-:W-:Y:S01]  /*8860*/  FSEL R217, R188, -INF , !P1 ;  /* 0xff800000bcd97808 */ /* 0x000fe20004800000 */
[----:B------:R-:W-:Y:S01]  /*8870*/  HMMA.16816.F32.BF16 R8, R8, R14, R16 ;  /* 0x0000000e0808723c */ /* 0x000fe20000041810 */
[----:B------:R-:W-:Y:S02]  /*8880*/  FSEL R236, R184, -INF , !P6 ;  /* 0xff800000b8ec7808 */ /* 0x000fe40007000000 */
[----:B------:R-:W-:Y:S02]  /*8890*/  FSEL R207, R180, -INF , !P5 ;  /* 0xff800000b4cf7808 */ /* 0x000fe40006800000 */
[----:B----4-:R-:W-:Y:S01]  /*88a0*/  FSEL R213, R101, -INF , !P0 ;  /* 0xff80000065d57808 */ /* 0x010fe20004000000 */
[----:B------:R-:W4:Y:S01]  /*88b0*/  MUFU.TANH R37, R37 ;  /* 0x0000002500257308 */ /* 0x000f220000002400 */
[C---:B------:R-:W-:Y:S01]  /*88c0*/  ISETP.GE.AND P1, PT, R2.reuse, R234, PT ;  /* 0x000000ea0200720c */ /* 0x040fe20003f26270 */
[----:B------:R-:W-:Y:S01]  /*88d0*/  FMUL.FTZ R33, R33, c[0x0][0x2ec] ;  /* 0x0000bb0021217a20 */ /* 0x000fe20000410000 */
[C---:B------:R-:W-:Y:S01]  /*88e0*/  ISETP.GE.AND P6, PT, R2.reuse, R233, PT ;  /* 0x000000e90200720c */ /* 0x040fe20003fc6270 */
[----:B------:R-:W-:Y:S01]  /*88f0*/  FMUL.FTZ R35, R35, c[0x0][0x2ec] ;  /* 0x0000bb0023237a20 */ /* 0x000fe20000410000 */
[----:B------:R-:W-:-:S02]  /*8900*/  ISETP.GE.AND P5, PT, R2, R232, PT ;  /* 0x000000e80200720c */ /* 0x000fc40003fa6270 */
[----:B------:R-:W-:Y:S01]  /*8910*/  ISETP.GE.AND P0, PT, R2, R231, PT ;  /* 0x000000e70200720c */ /* 0x000fe20003f06270 */
[----:B------:R-:W-:Y:S01]  /*8920*/  FMUL.FTZ R28, R28, c[0x0][0x2ec] ;  /* 0x0000bb001c1c7a20 */ /* 0x000fe20000410000 */
[C---:B------:R-:W-:Y:S02]  /*8930*/  ISETP.LT.OR P1, PT, R2.reuse, R230, P1 ;  /* 0x000000e60200720c */ /* 0x040fe40000f21670 */
[C---:B------:R-:W-:Y:S02]  /*8940*/  ISETP.LT.OR P6, PT, R2.reuse, R229, P6 ;  /* 0x000000e50200720c */ /* 0x040fe400037c1670 */
[C---:B------:R-:W-:Y:S02]  /*8950*/  ISETP.LT.OR P5, PT, R2.reuse, R228, P5 ;  /* 0x000000e40200720c */ /* 0x040fe40002fa1670 */
[----:B------:R-:W-:Y:S02]  /*8960*/  ISETP.LT.OR P0, PT, R2, R227, P0 ;  /* 0x000000e30200720c */ /* 0x000fe40000701670 */
[----:B------:R-:W-:Y:S01]  /*8970*/  IADD3 R2, R0, 0x29, RZ ;  /* 0x0000002900027810 */ /* 0x000fe20007ffe0ff */
[----:B------:R-:W4:Y:S01]  /*8980*/  MUFU.TANH R39, R39 ;  /* 0x0000002700277308 */ /* 0x000f220000002400 */
[----:B-1----:R-:W-:Y:S01]  /*8990*/  FSEL R216, R36, -INF , !P1 ;  /* 0xff80000024d87808 */ /* 0x002fe20004800000 */
[----:B------:R-:W-:Y:S01]  /*89a0*/  HMMA.16816.F32.BF16 R4, R4, R14, R40 ;  /* 0x0000000e0404723c */ /* 0x000fe20000041828 */
[----:B--2---:R-:W-:-:S02]  /*89b0*/  FSEL R235, R38, -INF , !P6 ;  /* 0xff80000026eb7808 */ /* 0x004fc40007000000 */
[----:B---3--:R-:W-:Y:S02]  /*89c0*/  FSEL R205, R32, -INF , !P5 ;  /* 0xff80000020cd7808 */ /* 0x008fe40006800000 */
[----:B-----5:R-:W-:Y:S01]  /*89d0*/  FSEL R212, R34, -INF , !P0 ;  /* 0xff80000022d47808 */ /* 0x020fe20004000000 */
[----:B------:R-:W1:Y:S01]  /*89e0*/  MUFU.TANH R33, R33 ;  /* 0x0000002100217308 */ /* 0x000e620000002400 */
[----:B------:R-:W-:Y:S01]  /*89f0*/  ISETP.GE.AND P1, PT, R2, R234, PT ;  /* 0x000000ea0200720c */ /* 0x000fe20003f26270 */
[----:B------:R-:W-:Y:S01]  /*8a00*/  FMUL.FTZ R30, R30, c[0x0][0x2ec] ;  /* 0x0000bb001e1e7a20 */ /* 0x000fe20000410000 */
[----:B------:R-:W-:Y:S01]  /*8a10*/  ISETP.GE.AND P6, PT, R2, R233, PT ;  /* 0x000000e90200720c */ /* 0x000fe20003fc6270 */
[----:B------:R-:W-:Y:S01]  /*8a20*/  FMUL.FTZ R20, R20, c[0x0][0x2ec] ;  /* 0x0000bb0014147a20 */ /* 0x000fe20000410000 */
[----:B------:R-:W-:-:S03]  /*8a30*/  ISETP.GE.AND P5, PT, R2, R232, PT ;  /* 0x000000e80200720c */ /* 0x000fc60003fa6270 */
[----:B------:R-:W2:Y:S01]  /*8a40*/  MUFU.TANH R35, R35 ;  /* 0x0000002300237308 */ /* 0x000ea20000002400 */
[----:B------:R-:W-:Y:S01]  /*8a50*/  ISETP.GE.AND P0, PT, R2, R231, PT ;  /* 0x000000e70200720c */ /* 0x000fe20003f06270 */
[----:B------:R-:W-:Y:S01]  /*8a60*/  FMUL.FTZ R22, R22, c[0x0][0x2ec] ;  /* 0x0000bb0016167a20 */ /* 0x000fe20000410000 */
[C---:B------:R-:W-:Y:S01]  /*8a70*/  ISETP.LT.OR P1, PT, R2.reuse, R230, P1 ;  /* 0x000000e60200720c */ /* 0x040fe20000f21670 */
[----:B------:R-:W-:Y:S01]  /*8a80*/  FMUL.FTZ R29, R29, c[0x0][0x2ec] ;  /* 0x0000bb001d1d7a20 */ /* 0x000fe20000410000 */
[----:B------:R-:W-:-:S03]  /*8a90*/  ISETP.LT.OR P6, PT, R2, R229, P6 ;  /* 0x000000e50200720c */ /* 0x000fc600037c1670 */
[----:B------:R-:W3:Y:S01]  /*8aa0*/  MUFU.TANH R28, R28 ;  /* 0x0000001c001c7308 */ /* 0x000ee20000002400 */
[C---:B------:R-:W-:Y:S02]  /*8ab0*/  ISETP.LT.OR P5, PT, R2.reuse, R228, P5 ;  /* 0x000000e40200720c */ /* 0x040fe40002fa1670 */
[----:B------:R-:W-:Y:S02]  /*8ac0*/  ISETP.LT.OR P0, PT, R2, R227, P0 ;  /* 0x000000e30200720c */ /* 0x000fe40000701670 */
[----:B------:R-:W-:Y:S02]  /*8ad0*/  IADD3 R2, R0, 0x30, RZ ;  /* 0x0000003000027810 */ /* 0x000fe40007ffe0ff */
[----:B----4-:R-:W-:Y:S01]  /*8ae0*/  FSEL R215, R37, -INF , !P1 ;  /* 0xff80000025d77808 */ /* 0x010fe20004800000 */
[----:B------:R-:W4:Y:S01]  /*8af0*/  MUFU.TANH R30, R30 ;  /* 0x0000001e001e7308 */ /* 0x000f220000002400 */
[----:B------:R-:W-:Y:S01]  /*8b00*/  ISETP.GE.AND P1, PT, R2, R234, PT ;  /* 0x000000ea0200720c */ /* 0x000fe20003f26270 */
[----:B------:R-:W-:-:S02]  /*8b10*/  FMUL.FTZ R31, R31, c[0x0][0x2ec] ;  /* 0x0000bb001f1f7a20 */ /* 0x000fc40000410000 */
[----:B------:R-:W-:-:S04]  /*8b20*/  FMUL.FTZ R21, R21, c[0x0][0x2ec] ;  /* 0x0000bb0015157a20 */ /* 0x000fc80000410000 */
[----:B------:R-:W5:Y:S01]  /*8b30*/  MUFU.TANH R20, R20 ;  /* 0x0000001400147308 */ /* 0x000f620000002400 */
[----:B------:R-:W-:Y:S01]  /*8b40*/  FMUL.FTZ R12, R23, c[0x0][0x2ec] ;  /* 0x0000bb00170c7a20 */ /* 0x000fe20000410000 */
[----:B------:R-:W-:-:S06]  /*8b50*/  ISETP.LT.OR P1, PT, R2, R230, P1 ;  /* 0x000000e60200720c */ /* 0x000fcc0000f21670 */
[----:B------:R-:W3:Y:S01]  /*8b60*/  MUFU.TANH R22, R22 ;  /* 0x0000001600167308 */ /* 0x000ee20000002400 */
[----:B------:R-:W-:Y:S01]  /*8b70*/  FSEL R219, R39, -INF , !P6 ;  /* 0xff80000027db7808 */ /* 0x000fe20007000000 */
[----:B------:R-:W-:Y:S01]  /*8b80*/  FMUL.FTZ R8, R8, c[0x0][0x2ec] ;  /* 0x0000bb0008087a20 */ /* 0x000fe20000410000 */
[----:B-1----:R-:W-:-:S05]  /*8b90*/  FSEL R203, R33, -INF , !P5 ;  /* 0xff80000021cb7808 */ /* 0x002fca0006800000 */
[----:B------:R-:W1:Y:S01]  /*8ba0*/  MUFU.TANH R29, R29 ;  /* 0x0000001d001d7308 */ /* 0x000e620000002400 */
[----:B--2---:R-:W-:Y:S02]  /*8bb0*/  FSEL R209, R35, -INF , !P0 ;  /* 0xff80000023d17808 */ /* 0x004fe40004000000 */
[----:B------:R-:W-:Y:S02]  /*8bc0*/  IADD3 R3, R0, 0x31, RZ ;  /* 0x0000003100037810 */ /* 0x000fe40007ffe0ff */
[C---:B------:R-:W-:Y:S02]  /*8bd0*/  ISETP.GE.AND P6, PT, R2.reuse, R233, PT ;  /* 0x000000e90200720c */ /* 0x040fe40003fc6270 */
[C---:B------:R-:W-:Y:S01]  /*8be0*/  ISETP.GE.AND P5, PT, R2.reuse, R232, PT ;  /* 0x000000e80200720c */ /* 0x040fe20003fa6270 */
[----:B------:R-:W2:Y:S01]  /*8bf0*/  MUFU.TANH R31, R31 ;  /* 0x0000001f001f7308 */ /* 0x000ea20000002400 */
[----:B------:R-:W-:Y:S02]  /*8c00*/  ISETP.GE.AND P0, PT, R2, R231, PT ;  /* 0x000000e70200720c */ /* 0x000fe40003f06270 */
[----:B---3--:R-:W-:-:S02]  /*8c10*/  FSEL R252, R28, -INF , !P1 ;  /* 0xff8000001cfc7808 */ /* 0x008fc40004800000 */
[----:B------:R-:W-:-:S03]  /*8c20*/  ISETP.GE.AND P1, PT, R3, R234, PT ;  /* 0x000000ea0300720c */ /* 0x000fc60003f26270 */
[----:B------:R-:W3:Y:S01]  /*8c30*/  MUFU.TANH R21, R21 ;  /* 0x0000001500157308 */ /* 0x000ee20000002400 */
[C---:B------:R-:W-:Y:S02]  /*8c40*/  ISETP.LT.OR P6, PT, R2.reuse, R229, P6 ;  /* 0x000000e50200720c */ /* 0x040fe400037c1670 */
[C---:B------:R-:W-:Y:S02]  /*8c50*/  ISETP.LT.OR P5, PT, R2.reuse, R228, P5 ;  /* 0x000000e40200720c */ /* 0x040fe40002fa1670 */
[----:B------:R-:W-:-:S03]  /*8c60*/  ISETP.LT.OR P0, PT, R2, R227, P0 ;  /* 0x000000e30200720c */ /* 0x000fc60000701670 */
[----:B------:R-:W1:Y:S01]  /*8c70*/  MUFU.TANH R12, R12 ;  /* 0x0000000c000c7308 */ /* 0x000e620000002400 */
[----:B------:R-:W-:Y:S01]  /*8c80*/  ISETP.LT.OR P1, PT, R3, R230, P1 ;  /* 0x000000e60300720c */ /* 0x000fe20000f21670 */
[----:B------:R-:W-:Y:S01]  /*8c90*/  FMUL.FTZ R9, R9, c[0x0][0x2ec] ;  /* 0x0000bb0009097a20 */ /* 0x000fe20000410000 */
[----:B------:R-:W-:-:S05]  /*8ca0*/  IADD3 R2, R0, 0x38, RZ ;  /* 0x0000003800027810 */ /* 0x000fca0007ffe0ff */
[----:B------:R-:W2:Y:S01]  /*8cb0*/  MUFU.TANH R14, R8 ;  /* 0x00000008000e7308 */ /* 0x000ea20000002400 */
[----:B----4-:R-:W-:Y:S01]  /*8cc0*/  FSEL R47, R30, -INF , !P6 ;  /* 0xff8000001e2f7808 */ /* 0x010fe20007000000 */
[----:B------:R-:W-:Y:S01]  /*8cd0*/  FMUL.FTZ R4, R4, c[0x0][0x2ec] ;  /* 0x0000bb0004047a20 */ /* 0x000fe20000410000 */
[----:B-----5:R-:W-:Y:S02]  /*8ce0*/  FSEL R245, R20, -INF , !P5 ;  /* 0xff80000014f57808 */ /* 0x020fe40006800000 */
[----:B------:R-:W-:Y:S02]  /*8cf0*/  FSEL R249, R22, -INF , !P0 ;  /* 0xff80000016f97808 */ /* 0x000fe40004000000 */
[C---:B------:R-:W-:Y:S02]  /*8d00*/  ISETP.GE.AND P6, PT, R3.reuse, R233, PT ;  /* 0x000000e90300720c */ /* 0x040fe40003fc6270 */
[C---:B------:R-:W-:Y:S02]  /*8d10*/  ISETP.GE.AND P5, PT, R3.reuse, R232, PT ;  /* 0x000000e80300720c */ /* 0x040fe40003fa6270 */
[----:B------:R-:W-:-:S02]  /*8d20*/  ISETP.GE.AND P0, PT, R3, R231, PT ;  /* 0x000000e70300720c */ /* 0x000fc40003f06270 */
[----:B-1----:R-:W-:Y:S01]  /*8d30*/  FSEL R250, R29, -INF , !P1 ;  /* 0xff8000001dfa7808 */ /* 0x002fe20004800000 */
[----:B------:R1:W4:Y:S01]  /*8d40*/  MUFU.TANH R13, R9 ;  /* 0x00000009000d7308 */ /* 0x0003220000002400 */
[C---:B------:R-:W-:Y:S02]  /*8d50*/  ISETP.GE.AND P1, PT, R2.reuse, R234, PT ;  /* 0x000000ea0200720c */ /* 0x040fe40003f26270 */
[C---:B------:R-:W-:Y:S02]  /*8d60*/  ISETP.LT.OR P6, PT, R3.reuse, R229, P6 ;  /* 0x000000e50300720c */ /* 0x040fe400037c1670 */
[C---:B------:R-:W-:Y:S02]  /*8d70*/  ISETP.LT.OR P5, PT, R3.reuse, R228, P5 ;  /* 0x000000e40300720c */ /* 0x040fe40002fa1670 */
[----:B------:R-:W-:Y:S01]  /*8d80*/  ISETP.LT.OR P0, PT, R3, R227, P0 ;  /* 0x000000e30300720c */ /* 0x000fe20000701670 */
[----:B------:R5:W-:Y:S01]  /*8d90*/  MUFU.TANH R8, R4 ;  /* 0x0000000400087308 */ /* 0x000be20000002400 */
[----:B------:R-:W-:-:S02]  /*8da0*/  ISETP.LT.OR P1, PT, R2, R230, P1 ;  /* 0x000000e60200720c */ /* 0x000fc40000f21670 */
[----:B--2---:R-:W-:Y:S02]  /*8db0*/  FSEL R45, R31, -INF , !P6 ;  /* 0xff8000001f2d7808 */ /* 0x004fe40007000000 */
[----:B---3--:R-:W-:Y:S01]  /*8dc0*/  FSEL R243, R21, -INF , !P5 ;  /* 0xff80000015f37808 */ /* 0x008fe20006800000 */
[----:B-1----:R-:W-:Y:S01]  /*8dd0*/  FMUL.FTZ R9, R10, c[0x0][0x2ec] ;  /* 0x0000bb000a097a20 */ /* 0x002fe20000410000 */
[----:B------:R-:W-:Y:S02]  /*8de0*/  FSEL R248, R12, -INF , !P0 ;  /* 0xff8000000cf87808 */ /* 0x000fe40004000000 */
[----:B------:R-:W-:Y:S01]  /*8df0*/  IADD3 R0, R0, 0x39, RZ ;  /* 0x0000003900007810 */ /* 0x000fe20007ffe0ff */
[----:B-----5:R-:W-:Y:S01]  /*8e00*/  FMUL.FTZ R4, R6, c[0x0][0x2ec] ;  /* 0x0000bb0006047a20 */ /* 0x020fe20000410000 */
[C---:B------:R-:W-:Y:S02]  /*8e10*/  ISETP.GE.AND P6, PT, R2.reuse, R233, PT ;  /* 0x000000e90200720c */ /* 0x040fe40003fc6270 */
[----:B------:R-:W-:-:S02]  /*8e20*/  ISETP.GE.AND P5, PT, R2, R232, PT ;  /* 0x000000e80200720c */ /* 0x000fc40003fa6270 */
[----:B------:R-:W-:Y:S01]  /*8e30*/  ISETP.GE.AND P0, PT, R2, R231, PT ;  /* 0x000000e70200720c */ /* 0x000fe20003f06270 */
[----:B------:R-:W1:Y:S01]  /*8e40*/  MUFU.TANH R9, R9 ;  /* 0x0000000900097308 */ /* 0x000e620000002400 */
[----:B------:R-:W-:Y:S01]  /*8e50*/  FSEL R46, R14, -INF , !P1 ;  /* 0xff8000000e2e7808 */ /* 0x000fe20004800000 */
[----:B------:R-:W-:Y:S01]  /*8e60*/  BAR.SYNC.DEFER_BLOCKING 0x0 ;  /* 0x0000000000007b1d */ /* 0x000fe20000010000 */
[----:B------:R-:W-:Y:S01]  /*8e70*/  ISETP.GE.AND P1, PT, R0, R234, PT ;  /* 0x000000ea0000720c */ /* 0x000fe20003f26270 */
[----:B------:R-:W-:Y:S01]  /*8e80*/  FMUL.FTZ R11, R11, c[0x0][0x2ec] ;  /* 0x0000bb000b0b7a20 */ /* 0x000fe20000410000 */
[----:B------:R-:W-:-:S03]  /*8e90*/  ISETP.LT.OR P6, PT, R2, R229, P6 ;  /* 0x000000e50200720c */ /* 0x000fc600037c1670 */
[----:B------:R-:W2:Y:S01]  /*8ea0*/  MUFU.TANH R4, R4 ;  /* 0x0000000400047308 */ /* 0x000ea20000002400 */
[C---:B------:R-:W-:Y:S01]  /*8eb0*/  ISETP.LT.OR P5, PT, R2.reuse, R228, P5 ;  /* 0x000000e40200720c */ /* 0x040fe20002fa1670 */
[----:B------:R-:W-:Y:S01]  /*8ec0*/  FMUL.FTZ R3, R5, c[0x0][0x2ec] ;  /* 0x0000bb0005037a20 */ /* 0x000fe20000410000 */
[----:B------:R-:W-:Y:S01]  /*8ed0*/  ISETP.LT.OR P0, PT, R2, R227, P0 ;  /* 0x000000e30200720c */ /* 0x000fe20000701670 */
[----:B------:R-:W-:Y:S01]  /*8ee0*/  FMUL.FTZ R2, R7, c[0x0][0x2ec] ;  /* 0x0000bb0007027a20 */ /* 0x000fe20000410000 */
[----:B------:R-:W-:-:S03]  /*8ef0*/  ISETP.LT.OR P1, PT, R0, R230, P1 ;  /* 0x000000e60000720c */ /* 0x000fc60000f21670 */
[----:B------:R-:W3:Y:S01]  /*8f00*/  MUFU.TANH R11, R11 ;  /* 0x0000000b000b7308 */ /* 0x000ee20000002400 */
[----:B----4-:R-:W-:Y:S02]  /*8f10*/  FSEL R251, R13, -INF , !P1 ;  /* 0xff8000000dfb7808 */ /* 0x010fe40004800000 */
[----:B------:R-:W-:-:S05]  /*8f20*/  ISETP.GT.AND P1, PT, R208, R246, PT ;  /* 0x000000f6d000720c */ /* 0x000fca0003f24270 */
[----:B------:R-:W4:Y:S01]  /*8f30*/  MUFU.TANH R3, R3 ;  /* 0x0000000300037308 */ /* 0x000f220000002400 */
[----:B-1----:R-:W-:-:S07]  /*8f40*/  FSEL R44, R9, -INF , !P6 ;  /* 0xff800000092c7808 */ /* 0x002fce0007000000 */
[----:B------:R-:W1:Y:S01]  /*8f50*/  MUFU.TANH R2, R2 ;  /* 0x0000000200027308 */ /* 0x000e620000002400 */
[----:B------:R-:W-:Y:S02]  /*8f60*/  FSEL R242, R8, -INF , !P5 ;  /* 0xff80000008f27808 */ /* 0x000fe40006800000 */
[----:B--2---:R-:W-:Y:S02]  /*8f70*/  FSEL R247, R4, -INF , !P0 ;  /* 0xff80000004f77808 */ /* 0x004fe40004000000 */
[C---:B------:R-:W-:Y:S02]  /*8f80*/  ISETP.GE.AND P6, PT, R0.reuse, R233, PT ;  /* 0x000000e90000720c */ /* 0x040fe40003fc6270 */
[C---:B------:R-:W-:Y:S02]  /*8f90*/  ISETP.GE.AND P5, PT, R0.reuse, R232, PT ;  /* 0x000000e80000720c */ /* 0x040fe40003fa6270 */
[C---:B------:R-:W-:Y:S02]  /*8fa0*/  ISETP.GE.AND P0, PT, R0.reuse, R231, PT ;  /* 0x000000e70000720c */ /* 0x040fe40003f06270 */
[----:B------:R-:W-:-:S02]  /*8fb0*/  ISETP.LT.OR P6, PT, R0, R229, P6 ;  /* 0x000000e50000720c */ /* 0x000fc400037c1670 */
[C---:B------:R-:W-:Y:S02]  /*8fc0*/  ISETP.LT.OR P5, PT, R0.reuse, R228, P5 ;  /* 0x000000e40000720c */ /* 0x040fe40002fa1670 */
[----:B------:R-:W-:Y:S02]  /*8fd0*/  ISETP.LT.OR P0, PT, R0, R227, P0 ;  /* 0x000000e30000720c */ /* 0x000fe40000701670 */
[----:B---3--:R-:W-:Y:S02]  /*8fe0*/  FSEL R37, R11, -INF , !P6 ;  /* 0xff8000000b257808 */ /* 0x008fe40007000000 */
[----:B----4-:R-:W-:Y:S02]  /*8ff0*/  FSEL R241, R3, -INF , !P5 ;  /* 0xff80000003f17808 */ /* 0x010fe40006800000 */
[----:B-1----:R-:W-:Y:S01]  /*9000*/  FSEL R246, R2, -INF , !P0 ;  /* 0xff80000002f67808 */ /* 0x002fe20004000000 */
[----:B------:R-:W-:Y:S05]  /*9010*/  @!P1 BRA `(.L_x_873) ;  /* 0x000003d000009947 */ /* 0x000fea0003800000 */
[----:B------:R-:W2:Y:S04]  /*9020*/  LDL R199, [R1] ;  /* 0x0000000001c77983 */ /* 0x000ea80000100800 */
[----:B------:R-:W3:Y:S04]  /*9030*/  LDL.64 R62, [R1+0x38] ;  /* 0x00003800013e7983 */ /* 0x000ee80000100a00 */
[----:B------:R-:W4:Y:S04]  /*9040*/  LDL.64 R238, [R1+0x30] ;  /* 0x0000300001ee7983 */ /* 0x000f280000100a00 */
[----:B------:R1:W-:Y:S04]  /*9050*/  @P4 STS [R226+0x6000], RZ ;  /* 0x006000ffe2004388 */ /* 0x0003e80000000800 */
[----:B------:R1:W-:Y:S04]  /*9060*/  @P4 STS [R226+0x6004], RZ ;  /* 0x006004ffe2004388 */ /* 0x0003e80000000800 */
[----:B------:R1:W-:Y:S01]  /*9070*/  @P4 STS.64 [R226+0x6008], RZ ;  /* 0x006008ffe2004388 */ /* 0x0003e20000000a00 */
[----:B------:R-:W-:Y:S01]  /*9080*/  BSSY B0, `(.L_x_874) ;  /* 0x0000035000007945 */ /* 0x000fe20003800000 */
[----:B--2---:R-:W-:-:S04]  /*9090*/  IADD3 R0, R199, -0x3, RZ ;  /* 0xfffffffdc7007810 */ /* 0x004fc80007ffe0ff */
[----:B------:R-:W-:Y:S01]  /*90a0*/  SHF.R.S32.HI R4, RZ, 0x1f, R0 ;  /* 0x0000001fff047819 */ /* 0x000fe20000011400 */
[----:B------:R-:W-:-:S04]  /*90b0*/  IMAD.WIDE.U32 R2, R0, c[0x0][0x198], RZ ;  /* 0x0000660000027a25 */ /* 0x000fc800078e00ff */
[----:B------:R-:W-:-:S04]  /*90c0*/  IMAD R4, R4, c[0x0][0x198], RZ ;  /* 0x0000660004047a24 */ /* 0x000fc800078e02ff */
[----:B------:R-:W-:Y:S01]  /*90d0*/  IMAD R4, R0, c[0x0][0x19c], R4 ;  /* 0x0000670000047a24 */ /* 0x000fe200078e0204 */
[----:B---3--:R-:W-:-:S03]  /*90e0*/  LEA R0, P5, R2, R62, 0x6 ;  /* 0x0000003e02007211 */ /* 0x008fc600078a30ff */
[----:B------:R-:W-:Y:S01]  /*90f0*/  IMAD.IADD R3, R3, 0x1, R4 ;  /* 0x0000000103037824 */ /* 0x000fe200078e0204 */
[----:B------:R-:W-:-:S04]  /*9100*/  @!P4 LEA R12, P0, R0, c[0x0][0x168], 0x1 ;  /* 0x00005a00000cca11 */ /* 0x000fc800078008ff */
[----:B----4-:R-:W-:Y:S02]  /*9110*/  LEA.HI.X R3, R2, R239, R3, 0x6, P5 ;  /* 0x000000ef02037211 */ /* 0x010fe400028f3403 */
        /* <DEDUP_REMOVED lines=9> */
[----:B------:R-:W-:Y:S02]  /*91b0*/  @!P2 LEA.HI.X R7, R0, c[0x0][0x16c], R3, 0x1, P0 ;  /* 0x00005b000007aa11 */ /* 0x000fe400000f0c03 */
[C---:B------:R-:W-:Y:S02]  /*91c0*/  @!P4 LEA R10, P5, R2.reuse, c[0x0][0x168], 0x1 ;  /* 0x00005a00020aca11 */ /* 0x040fe400078a08ff */
[----:B------:R-:W-:Y:S02]  /*91d0*/  IADD3.X R3, R3, UR6, RZ, P6, !PT ;  /* 0x0000000603037c10 */ /* 0x000fe4000b7fe4ff */
[C---:B------:R-:W-:Y:S01]  /*91e0*/  @!P3 LEA R4, P0, R2.reuse, c[0x0][0x168], 0x1 ;  /* 0x00005a000204ba11 */ /* 0x040fe200078008ff */
        /* <DEDUP_REMOVED lines=30> */
.L_x_875:
[----:B------:R-:W-:Y:S05]  /*93d0*/  BSYNC B0 ;  /* 0x0000000000007941 */ /* 0x000fea0003800000 */
.L_x_874:
[----:B------:R-:W0:Y:S02]  /*93e0*/  LDGDEPBAR ;  /* 0x00000000000079af */ /* 0x000e240000000000 */
.L_x_873:
[----:B-1----:R-:W2:Y:S04]  /*93f0*/  LDL.LU R9, [R1+0xc] ;  /* 0x00000c0001097983 */ /* 0x002ea80000300800 */
[----:B------:R-:W3:Y:S04]  /*9400*/  LDL.LU R10, [R1+0x10] ;  /* 0x00001000010a7983 */ /* 0x000ee80000300800 */
[----:B------:R-:W4:Y:S04]  /*9410*/  LDL.LU R11, [R1+0x8] ;  /* 0x00000800010b7983 */ /* 0x000f280000300800 */
[----:B------:R-:W4:Y:S01]  /*9420*/  LDL.LU R12, [R1+0x4] ;  /* 0x00000400010c7983 */ /* 0x000f220000300800 */
        /* <DEDUP_REMOVED lines=11> */
[----:B------:R-:W-:Y:S01]  /*94e0*/  STL [R1+0x60], R221 ;  /* 0x000060dd01007387 */ /* 0x000fe20000100800 */
        /* <DEDUP_REMOVED lines=51> */
[----:B------:R-:W-:-:S02]  /*9820*/  FMNMX.FTZ R239, R0, R6, !PT ;  /* 0x0000000600ef7209 */ /* 0x000fc40007810000 */
[----:B------:R-:W-:Y:S01]  /*9830*/  FMNMX.FTZ R4, R215, R4, !PT ;  /* 0x00000004d7047209 */ /* 0x000fe20007810000 */
[----:B------:R-:W1:Y:S01]  /*9840*/  SHFL.BFLY PT, R6, R3, 0x1, 0x1f ;  /* 0x0c201f0003067f89 */ /* 0x000e6200000e0000 */
[----:B------:R-:W-:Y:S02]  /*9850*/  FMNMX.FTZ R0, R236, R2, !PT ;  /* 0x00000002ec007209 */ /* 0x000fe40007810000 */
[----:B------:R-:W-:Y:S02]  /*9860*/  FMNMX.FTZ R2, R252, R4, !PT ;  /* 0x00000004fc027209 */ /* 0x000fe40007810000 */
[----:B------:R-:W-:Y:S02]  /*9870*/  FMNMX.FTZ R0, R235, R0, !PT ;  /* 0x00000000eb007209 */ /* 0x000fe40007810000 */
[----:B------:R-:W-:Y:S01]  /*9880*/  FMNMX.FTZ R4, R250, R2, !PT ;  /* 0x00000002fa047209 */ /* 0x000fe20007810000 */
[C---:B------:R-:W-:Y:S01]  /*9890*/  FMUL.FTZ R2, R239.reuse, c[0x0][0x23c] ;  /* 0x00008f00ef027a20 */ /* 0x040fe20000410000 */
[----:B------:R-:W-:-:S02]  /*98a0*/  FSETP.NEU.FTZ.AND P5, PT, R239, -INF , PT ;  /* 0xff800000ef00780b */ /* 0x000fc40003fbd000 */
[----:B------:R-:W-:Y:S02]  /*98b0*/  FMNMX.FTZ R4, R46, R4, !PT ;  /* 0x000000042e047209 */ /* 0x000fe40007810000 */
[----:B------:R-:W-:Y:S02]  /*98c0*/  FMNMX.FTZ R0, R219, R0, !PT ;  /* 0x00000000db007209 */ /* 0x000fe40007810000 */
[----:B------:R-:W-:Y:S02]  /*98d0*/  FSEL R2, R2, RZ, P5 ;  /* 0x000000ff02027208 */ /* 0x000fe40002800000 */
[----:B------:R-:W-:Y:S02]  /*98e0*/  FMNMX.FTZ R4, R251, R4, !PT ;  /* 0x00000004fb047209 */ /* 0x000fe40007810000 */
[----:B------:R-:W-:Y:S01]  /*98f0*/  FMNMX.FTZ R5, R47, R0, !PT ;  /* 0x000000002f057209 */ /* 0x000fe20007810000 */
[--C-:B------:R-:W-:Y:S02]  /*9900*/  FFMA.FTZ R0, R49, c[0x0][0x23c], -R2.reuse ;  /* 0x00008f0031007a23 */ /* 0x100fe40000010802 */
[----:B------:R-:W1:Y:S01]  /*9910*/  SHFL.BFLY PT, R7, R4, 0x2, 0x1f ;  /* 0x0c401f0004077f89 */ /* 0x000e6200000e0000 */
[----:B------:R-:W-:Y:S01]  /*9920*/  FMNMX.FTZ R5, R45, R5, !PT ;  /* 0x000000052d057209 */ /* 0x000fe20007810000 */
[----:B------:R1:W-:Y:S02]  /*9930*/  MUFU.EX2 R13, R0 ;  /* 0x00000000000d7308 */ /* 0x0003e40000000800 */
[----:B-1----:R-:W-:Y:S01]  /*9940*/  FMNMX.FTZ R238, R3, R6, !PT ;  /* 0x0000000603ee7209 */ /* 0x002fe20007810000 */
[----:B------:R-:W-:Y:S01]  /*9950*/  FFMA.FTZ R3, R51, c[0x0][0x23c], -R2 ;  /* 0x00008f0033037a23 */ /* 0x000fe20000010802 */
[----:B------:R-:W-:-:S02]  /*9960*/  FMNMX.FTZ R5, R44, R5, !PT ;  /* 0x000000052c057209 */ /* 0x000fc40007810000 */
[----:B------:R-:W-:Y:S02]  /*9970*/  FSETP.NEU.FTZ.AND P0, PT, R238, -INF , PT ;  /* 0xff800000ee00780b */ /* 0x000fe40003f1d000 */
[----:B------:R-:W-:Y:S01]  /*9980*/  FMNMX.FTZ R5, R37, R5, !PT ;  /* 0x0000000525057209 */ /* 0x000fe20007810000 */
[----:B------:R1:W1:Y:S04]  /*9990*/  MUFU.EX2 R15, R3 ;  /* 0x00000003000f7308 */ /* 0x0002680000000800 */
[----:B------:R-:W-:Y:S01]  /*99a0*/  SHFL.BFLY PT, R6, R5, 0x2, 0x1f ;  /* 0x0c401f0005067f89 */ /* 0x000fe200000e0000 */
[----:B------:R-:W-:-:S04]  /*99b0*/  FFMA.FTZ R0, R56, c[0x0][0x23c], -R2 ;  /* 0x00008f0038007a23 */ /* 0x000fc80000010802 */
[----:B------:R1:W-:Y:S01]  /*99c0*/  MUFU.EX2 R36, R0 ;  /* 0x0000000000247308 */ /* 0x0003e20000000800 */
[----:B------:R-:W-:Y:S01]  /*99d0*/  FMNMX.FTZ R4, R4, R7, !PT ;  /* 0x0000000704047209 */ /* 0x000fe20007810000 */
[----:B-1----:R-:W-:-:S04]  /*99e0*/  FFMA.FTZ R3, R48, c[0x0][0x23c], -R2 ;  /* 0x00008f0030037a23 */ /* 0x002fc80000010802 */
[----:B------:R-:W1:Y:S02]  /*99f0*/  SHFL.BFLY PT, R8, R4, 0x1, 0x1f ;  /* 0x0c201f0004087f89 */ /* 0x000e6400000e0000 */
[----:B------:R1:W-:Y:S01]  /*9a00*/  MUFU.EX2 R56, R3 ;  /* 0x0000000300387308 */ /* 0x0003e20000000800 */
[----:B------:R-:W-:-:S05]  /*9a10*/  FMUL.FTZ R0, R238, c[0x0][0x23c] ;  /* 0x00008f00ee007a20 */ /* 0x000fca0000410000 */
[----:B------:R-:W-:-:S05]  /*9a20*/  FSEL R0, R0, RZ, P0 ;  /* 0x000000ff00007208 */ /* 0x000fca0000000000 */
[----:B-1----:R-:W-:-:S04]  /*9a30*/  FFMA.FTZ R3, R58, c[0x0][0x23c], -R0 ;  /* 0x00008f003a037a23 */ /* 0x002fc80000010800 */
[----:B------:R1:W-:Y:S01]  /*9a40*/  MUFU.EX2 R14, R3 ;  /* 0x00000003000e7308 */ /* 0x0003e20000000800 */
[----:B------:R-:W-:Y:S01]  /*9a50*/  FMNMX.FTZ R237, R4, R8, !PT ;  /* 0x0000000804ed7209 */ /* 0x000fe20007810000 */
[----:B-1----:R-:W-:Y:S01]  /*9a60*/  FFMA.FTZ R3, R59, c[0x0][0x23c], -R0 ;  /* 0x00008f003b037a23 */ /* 0x002fe20000010800 */
[----:B------:R-:W-:-:S05]  /*9a70*/  MOV R59, R15 ;  /* 0x0000000f003b7202 */ /* 0x000fca0000000f00 */
[----:B------:R1:W1:Y:S02]  /*9a80*/  MUFU.EX2 R7, R3 ;  /* 0x0000000300077308 */ /* 0x0002640000000800 */
[----:B-1----:R-:W-:Y:S01]  /*9a90*/  FMNMX.FTZ R3, R5, R6, !PT ;  /* 0x0000000605037209 */ /* 0x002fe20007810000 */
[----:B------:R-:W-:Y:S01]  /*9aa0*/  FFMA.FTZ R5, R57, c[0x0][0x23c], -R0 ;  /* 0x00008f0039057a23 */ /* 0x000fe20000010800 */
[----:B------:R-:W-:Y:S02]  /*9ab0*/  MOV R57, R7 ;  /* 0x0000000700397202 */ /* 0x000fe40000000f00 */
[----:B------:R-:W-:Y:S02]  /*9ac0*/  FSEL R6, R239, RZ, P5 ;  /* 0x000000ffef067208 */ /* 0x000fe40002800000 */
[----:B------:R1:W-:Y:S01]  /*9ad0*/  MUFU.EX2 R58, R5 ;  /* 0x00000005003a7308 */ /* 0x0003e20000000800 */
[----:B------:R-:W1:Y:S02]  /*9ae0*/  SHFL.BFLY PT, R7, R3, 0x1, 0x1f ;  /* 0x0c201f0003077f89 */ /* 0x000e6400000e0000 */
[----:B------:R-:W-:Y:S01]  /*9af0*/  FADD.FTZ R6, R103, -R6 ;  /* 0x8000000667067221 */ /* 0x000fe20000010000 */
[----:B------:R-:W-:-:S03]  /*9b00*/  MOV R103, R13 ;  /* 0x0000000d00677202 */ /* 0x000fc60000000f00 */
[----:B------:R-:W-:-:S04]  /*9b10*/  FMUL.FTZ R6, R6, c[0x0][0x23c] ;  /* 0x00008f0006067a20 */ /* 0x000fc80000410000 */
[----:B------:R1:W1:Y:S02]  /*9b20*/  MUFU.EX2 R101, R6 ;  /* 0x0000000600657308 */ /* 0x0002640000000800 */
[----:B-1----:R-:W-:Y:S01]  /*9b30*/  FFMA.FTZ R5, R50, c[0x0][0x23c], -R0 ;  /* 0x00008f0032057a23 */ /* 0x002fe20000010800 */
[----:B------:R-:W-:-:S05]  /*9b40*/  MOV R50, R14 ;  /* 0x0000000e00327202 */ /* 0x000fca0000000f00 */
[----:B------:R1:W1:Y:S01]  /*9b50*/  MUFU.EX2 R49, R5 ;  /* 0x0000000500317308 */ /* 0x0002620000000800 */
[----:B------:R-:W-:Y:S02]  /*9b60*/  FMNMX.FTZ R240, R3, R7, !PT ;  /* 0x0000000703f07209 */ /* 0x000fe40007810000 */
[----:B------:R-:W-:Y:S01]  /*9b70*/  F2FP.BF16.PACK_AB R6, R56, R59 ;  /* 0x0000003b3806723e */ /* 0x000fe200000010ff */
[-C--:B------:R-:W-:Y:S02]  /*9b80*/  FMUL.FTZ R116, R116, R101.reuse ;  /* 0x0000006574747220 */ /* 0x080fe40000410000 */
[-C--:B------:R-:W-:Y:S02]  /*9b90*/  FMUL.FTZ R117, R117, R101.reuse ;  /* 0x0000006575757220 */ /* 0x080fe40000410000 */
        /* <DEDUP_REMOVED lines=11> */
[----:B------:R-:W-:Y:S01]  /*9c50*/  FMUL.FTZ R4, R237, c[0x0][0x23c] ;  /* 0x00008f00ed047a20 */ /* 0x000fe20000410000 */
[----:B--2---:R-:W-:Y:S01]  /*9c60*/  MOV R38, R9 ;  /* 0x0000000900267202 */ /* 0x004fe20000000f00 */
[----:B------:R-:W-:Y:S01]  /*9c70*/  FADD.FTZ R28, R104, -R5 ;  /* 0x80000005681c7221 */ /* 0x000fe20000010000 */
[----:B------:R-:W-:Y:S01]  /*9c80*/  F2FP.BF16.PACK_AB R5, R57, R50 ;  /* 0x000000323905723e */ /* 0x000fe200000010ff */
[----:B------:R-:W1:Y:S01]  /*9c90*/  MUFU.EX2 R100, R100 ;  /* 0x0000006400647308 */ /* 0x000e620000000800 */
[----:B------:R-:W-:Y:S01]  /*9ca0*/  FSEL R8, R4, RZ, P0 ;  /* 0x000000ff04087208 */ /* 0x000fe20000000000 */
[----:B------:R-:W-:Y:S01]  /*9cb0*/  FMUL.FTZ R28, R28, c[0x0][0x23c] ;  /* 0x00008f001c1c7a20 */ /* 0x000fe20000410000 */
[----:B------:R-:W-:Y:S01]  /*9cc0*/  FSETP.NEU.FTZ.AND P0, PT, R240, -INF , PT ;  /* 0xff800000f000780b */ /* 0x000fe20003f1d000 */
[----:B------:R-:W-:Y:S01]  /*9cd0*/  FMUL.FTZ R93, R93, R101 ;  /* 0x000000655d5d7220 */ /* 0x000fe20000410000 */
[----:B---3--:R-:W-:Y:S01]  /*9ce0*/  MOV R31, R10 ;  /* 0x0000000a001f7202 */ /* 0x008fe20000000f00 */
[--C-:B------:R-:W-:Y:S01]  /*9cf0*/  FFMA.FTZ R3, R106, c[0x0][0x23c], -R8.reuse ;  /* 0x00008f006a037a23 */ /* 0x100fe20000010808 */
[----:B------:R-:W-:Y:S01]  /*9d00*/  FSEL R10, R240, RZ, P0 ;  /* 0x000000fff00a7208 */ /* 0x000fe20000000000 */
[----:B------:R-:W-:Y:S01]  /*9d10*/  FFMA.FTZ R9, R108, c[0x0][0x23c], -R8 ;  /* 0x00008f006c097a23 */ /* 0x000fe20000010808 */
[----:B----4-:R-:W-:Y:S01]  /*9d20*/  MOV R29, R12 ;  /* 0x0000000c001d7202 */ /* 0x010fe20000000f00 */
[----:B------:R2:W-:Y:S01]  /*9d30*/  MUFU.EX2 R61, R3 ;  /* 0x00000003003d7308 */ /* 0x0005e20000000800 */
[----:B------:R-:W3:Y:S01]  /*9d40*/  LDSM.16.MT88.4 R12, [R222+0xb000] ;  /* 0x00b00000de0c783b */ /* 0x000ee20000004200 */
[----:B------:R-:W-:Y:S01]  /*9d50*/  MOV R30, R11 ;  /* 0x0000000b001e7202 */ /* 0x000fe20000000f00 */
[----:B------:R-:W-:Y:S01]  /*9d60*/  FADD.FTZ R11, R105, -R10 ;  /* 0x8000000a690b7221 */ /* 0x000fe20000010000 */
[----:B------:R-:W-:Y:S01]  /*9d70*/  F2FP.BF16.PACK_AB R4, R36, R103 ;  /* 0x000000672404723e */ /* 0x000fe200000010ff */
[----:B------:R-:W-:Y:S01]  /*9d80*/  FMUL.FTZ R120, R120, R101 ;  /* 0x0000006578787220 */ /* 0x000fe20000410000 */
[----:B------:R-:W-:Y:S01]  /*9d90*/  MOV R102, R38 ;  /* 0x0000002600667202 */ /* 0x000fe20000000f00 */
[-C--:B-1----:R-:W-:Y:S01]  /*9da0*/  FMUL.FTZ R118, R118, R100.reuse ;  /* 0x0000006476767220 */ /* 0x082fe20000410000 */
[----:B------:R1:W4:Y:S01]  /*9db0*/  MUFU.EX2 R60, R9 ;  /* 0x00000009003c7308 */ /* 0x0003220000000800 */
[----:B------:R-:W-:-:S02]  /*9dc0*/  FMUL.FTZ R119, R119, R100 ;  /* 0x0000006477777220 */ /* 0x000fc40000410000 */
[-C--:B------:R-:W-:Y:S02]  /*9dd0*/  FMUL.FTZ R166, R166, R100.reuse ;  /* 0x00000064a6a67220 */ /* 0x080fe40000410000 */
[-C--:B------:R-:W-:Y:S02]  /*9de0*/  FMUL.FTZ R167, R167, R100.reuse ;  /* 0x00000064a7a77220 */ /* 0x080fe40000410000 */
[-C--:B------:R-:W-:Y:S01]  /*9df0*/  FMUL.FTZ R74, R74, R100.reuse ;  /* 0x000000644a4a7220 */ /* 0x080fe20000410000 */
[C---:B------:R-:W-:Y:S01]  /*9e00*/  HMMA.16816.F32.BF16 R196, R4.reuse, R16, R116 ;  /* 0x0000001004c4723c */ /* 0x040fe20000041874 */
[----:B--2---:R-:W-:Y:S02]  /*9e10*/  FMUL.FTZ R3, R240, c[0x0][0x23c] ;  /* 0x00008f00f0037a20 */ /* 0x004fe40000410000 */
[-C--:B------:R-:W-:Y:S02]  /*9e20*/  FMUL.FTZ R75, R75, R100.reuse ;  /* 0x000000644b4b7220 */ /* 0x080fe40000410000 */
[-C--:B------:R-:W-:Y:S01]  /*9e30*/  FMUL.FTZ R94, R94, R100.reuse ;  /* 0x000000645e5e7220 */ /* 0x080fe20000410000 */
[----:B------:R-:W-:Y:S01]  /*9e40*/  FSEL R3, R3, RZ, P0 ;  /* 0x000000ff03037208 */ /* 0x000fe20000000000 */
[----:B------:R-:W-:Y:S01]  /*9e50*/  FMUL.FTZ R95, R95, R100 ;  /* 0x000000645f5f7220 */ /* 0x000fe20000410000 */
[----:B------:R-:W-:Y:S01]  /*9e60*/  HMMA.16816.F32.BF16 R116, R4, R40, R164 ;  /* 0x000000280474723c */ /* 0x000fe200000418a4 */
[----:B-1----:R-:W-:-:S02]  /*9e70*/  FFMA.FTZ R9, R109, c[0x0][0x23c], -R8 ;  /* 0x00008f006d097a23 */ /* 0x002fc40000010808 */
[----:B------:R-:W-:Y:S01]  /*9e80*/  FFMA.FTZ R10, R177, c[0x0][0x23c], -R3 ;  /* 0x00008f00b10a7a23 */ /* 0x000fe20000010803 */
[----:B----4-:R-:W-:Y:S01]  /*9e90*/  MOV R177, R60 ;  /* 0x0000003c00b17202 */ /* 0x010fe20000000f00 */
[----:B------:R1:W-:Y:S01]  /*9ea0*/  MUFU.EX2 R39, R9 ;  /* 0x0000000900277308 */ /* 0x0003e20000000800 */
[----:B------:R-:W-:Y:S01]  /*9eb0*/  FMUL.FTZ R121, R121, R101 ;  /* 0x0000006579797220 */ /* 0x000fe20000410000 */
[----:B------:R-:W-:Y:S01]  /*9ec0*/  MOV R166, R61 ;  /* 0x0000003d00a67202 */ /* 0x000fe20000000f00 */
[----:B------:R-:W-:Y:S01]  /*9ed0*/  FMUL.FTZ R122, R122, R100 ;  /* 0x000000647a7a7220 */ /* 0x000fe20000410000 */
[----:B------:R-:W-:Y:S01]  /*9ee0*/  MOV R164, R30 ;  /* 0x0000001e00a47202 */ /* 0x000fe20000000f00 */
[----:B------:R-:W-:Y:S01]  /*9ef0*/  FMUL.FTZ R123, R123, R100 ;  /* 0x000000647b7b7220 */ /* 0x000fe20000410000 */
[----:B------:R-:W-:Y:S01]  /*9f00*/  MOV R165, R29 ;  /* 0x0000001d00a57202 */ /* 0x000fe20000000f00 */
[-C--:B------:R-:W-:Y:S01]  /*9f10*/  FMUL.FTZ R148, R148, R101.reuse ;  /* 0x0000006594947220 */ /* 0x080fe20000410000 */
[----:B------:R2:W-:Y:S01]  /*9f20*/  MUFU.EX2 R60, R10 ;  /* 0x0000000a003c7308 */ /* 0x0005e20000000800 */
[----:B------:R-:W-:-:S02]  /*9f30*/  FMUL.FTZ R149, R149, R101 ;  /* 0x0000006595957220 */ /* 0x000fc40000410000 */
[-C--:B------:R-:W-:Y:S01]  /*9f40*/  FMUL.FTZ R150, R150, R100.reuse ;  /* 0x0000006496967220 */ /* 0x080fe20000410000 */
[C---:B------:R-:W-:Y:S01]  /*9f50*/  HMMA.16816.F32.BF16 R188, R4.reuse, R18, R120 ;  /* 0x0000001204bc723c */ /* 0x040fe20000041878 */
[-C--:B------:R-:W-:Y:S02]  /*9f60*/  FMUL.FTZ R151, R151, R100.reuse ;  /* 0x0000006497977220 */ /* 0x080fe40000410000 */
[-C--:B------:R-:W-:Y:S02]  /*9f70*/  FMUL.FTZ R132, R132, R101.reuse ;  /* 0x0000006584847220 */ /* 0x080fe40000410000 */
[----:B-1----:R-:W-:Y:S02]  /*9f80*/  FFMA.FTZ R9, R107, c[0x0][0x23c], -R8 ;  /* 0x00008f006b097a23 */ /* 0x002fe40000010808 */
[----:B------:R-:W-:Y:S01]  /*9f90*/  FMUL.FTZ R133, R133, R101 ;  /* 0x0000006585857220 */ /* 0x000fe20000410000 */
[----:B------:R-:W-:Y:S01]  /*9fa0*/  HMMA.16816.F32.BF16 R180, R4, R24, R148 ;  /* 0x0000001804b4723c */ /* 0x000fe20000041894 */
[----:B------:R1:W-:Y:S01]  /*9fb0*/  MUFU.EX2 R51, R9 ;  /* 0x0000000900337308 */ /* 0x0003e20000000800 */
[----:B------:R-:W-:-:S02]  /*9fc0*/  FMUL.FTZ R134, R134, R100 ;  /* 0x0000006486867220 */ /* 0x000fc40000410000 */
[----:B--2---:R-:W-:Y:S02]  /*9fd0*/  FMUL.FTZ R10, R11, c[0x0][0x23c] ;  /* 0x00008f000b0a7a20 */ /* 0x004fe40000410000 */
[-C--:B------:R-:W-:Y:S02]  /*9fe0*/  FMUL.FTZ R135, R135, R100.reuse ;  /* 0x0000006487877220 */ /* 0x080fe40000410000 */
[-C--:B------:R-:W-:Y:S01]  /*9ff0*/  FMUL.FTZ R136, R136, R101.reuse ;  /* 0x0000006588887220 */ /* 0x080fe20000410000 */
[----:B------:R-:W-:Y:S01]  /*a000*/  MUFU.EX2 R11, R28 ;  /* 0x0000001c000b7308 */ /* 0x000fe20000000800 */
[----:B------:R-:W-:Y:S02]  /*a010*/  FMUL.FTZ R137, R137, R101 ;  /* 0x0000006589897220 */ /* 0x000fe40000410000 */
[-C--:B------:R-:W-:Y:S01]  /*a020*/  FMUL.FTZ R138, R138, R100.reuse ;  /* 0x000000648a8a7220 */ /* 0x080fe20000410000 */
[----:B------:R-:W-:Y:S01]  /*a030*/  HMMA.16816.F32.BF16 R132, R4, R20, R132 ;  /* 0x000000140484723c */ /* 0x000fe20000041884 */
[----:B------:R-:W-:-:S02]  /*a040*/  FMUL.FTZ R139, R139, R100 ;  /* 0x000000648b8b7220 */ /* 0x000fc40000410000 */
[-C--:B------:R-:W-:Y:S01]  /*a050*/  FMUL.FTZ R152, R152, R101.reuse ;  /* 0x0000006598987220 */ /* 0x080fe20000410000 */
[----:B------:R-:W-:Y:S01]  /*a060*/  MUFU.EX2 R10, R10 ;  /* 0x0000000a000a7308 */ /* 0x000fe20000000800 */
[----:B-1----:R-:W-:Y:S02]  /*a070*/  FFMA.FTZ R9, R110, c[0x0][0x23c], -R3 ;  /* 0x00008f006e097a23 */ /* 0x002fe40000010803 */
[-C--:B------:R-:W-:Y:S01]  /*a080*/  FMUL.FTZ R153, R153, R101.reuse ;  /* 0x0000006599997220 */ /* 0x080fe20000410000 */
[----:B------:R-:W-:Y:S01]  /*a090*/  HMMA.16816.F32.BF16 R184, R4, R22, R136 ;  /* 0x0000001604b8723c */ /* 0x000fe20000041888 */
[-C--:B------:R-:W-:Y:S02]  /*a0a0*/  FMUL.FTZ R154, R154, R100.reuse ;  /* 0x000000649a9a7220 */ /* 0x080fe40000410000 */
[----:B------:R-:W-:Y:S01]  /*a0b0*/  FMUL.FTZ R155, R155, R100 ;  /* 0x000000649b9b7220 */ /* 0x000fe20000410000 */
[----:B------:R-:W1:Y:S01]  /*a0c0*/  MUFU.EX2 R48, R9 ;  /* 0x0000000900307308 */ /* 0x000e620000000800 */
[----:B------:R-:W-:-:S02]  /*a0d0*/  FMUL.FTZ R168, R168, R101 ;  /* 0x00000065a8a87220 */ /* 0x000fc40000410000 */
[----:B------:R-:W-:Y:S01]  /*a0e0*/  FMUL.FTZ R169, R169, R101 ;  /* 0x00000065a9a97220 */ /* 0x000fe20000410000 */
[----:B------:R-:W-:Y:S01]  /*a0f0*/  MOV R139, R37 ;  /* 0x00000025008b7202 */ /* 0x000fe20000000f00 */
[-C--:B------:R-:W-:Y:S01]  /*a100*/  FMUL.FTZ R170, R170, R100.reuse ;  /* 0x00000064aaaa7220 */ /* 0x080fe20000410000 */
[C---:B------:R-:W-:Y:S01]  /*a110*/  HMMA.16816.F32.BF16 R120, R4.reuse, R26, R152 ;  /* 0x0000001a0478723c */ /* 0x040fe20000041898 */
[----:B------:R-:W-:Y:S01]  /*a120*/  FMUL.FTZ R171, R171, R100 ;  /* 0x00000064abab7220 */ /* 0x000fe20000410000 */
[----:B------:R-:W-:Y:S01]  /*a130*/  MOV R138, R36 ;  /* 0x00000024008a7202 */ /* 0x000fe20000000f00 */
[-C--:B------:R-:W-:Y:S02]  /*a140*/  FMUL.FTZ R76, R76, R101.reuse ;  /* 0x000000654c4c7220 */ /* 0x080fe40000410000 */
[----:B------:R-:W-:Y:S02]  /*a150*/  FMUL.FTZ R77, R77, R101 ;  /* 0x000000654d4d7220 */ /* 0x000fe40000410000 */
[-C--:B------:R-:W-:Y:S01]  /*a160*/  FMUL.FTZ R78, R78, R100.reuse ;  /* 0x000000644e4e7220 */ /* 0x080fe20000410000 */
[C---:B------:R-:W-:Y:S01]  /*a170*/  HMMA.16816.F32.BF16 R168, R4.reuse, R42, R168 ;  /* 0x0000002a04a8723c */ /* 0x040fe200000418a8 */
[----:B------:R-:W-:Y:S01]  /*a180*/  FMUL.FTZ R79, R79, R100 ;  /* 0x000000644f4f7220 */ /* 0x000fe20000410000 */
[----:B-1----:R-:W-:Y:S01]  /*a190*/  MOV R167, R48 ;  /* 0x0000003000a77202 */ /* 0x002fe20000000f00 */
[----:B------:R-:W-:Y:S01]  /*a1a0*/  FFMA.FTZ R9, R111, c[0x0][0x23c], -R3 ;  /* 0x00008f006f097a23 */ /* 0x000fe20000010803 */
[----:B------:R-:W-:Y:S01]  /*a1b0*/  MOV R154, R103 ;  /* 0x00000067009a7202 */ /* 0x000fe20000000f00 */
[-C--:B------:R-:W-:Y:S01]  /*a1c0*/  FMUL.FTZ R88, R88, R101.reuse ;  /* 0x0000006558587220 */ /* 0x080fe20000410000 */
[----:B------:R-:W-:Y:S01]  /*a1d0*/  MOV R153, R102 ;  /* 0x0000006600997202 */ /* 0x000fe20000000f00 */
[----:B------:R1:W2:Y:S01]  /*a1e0*/  MUFU.EX2 R221, R9 ;  /* 0x0000000900dd7308 */ /* 0x0002a20000000800 */
[----:B------:R-:W-:Y:S01]  /*a1f0*/  FMUL.FTZ R89, R89, R101 ;  /* 0x0000006559597220 */ /* 0x000fe20000410000 */
        /* <DEDUP_REMOVED lines=8> */
[----:B---3--:R-:W-:Y:S01]  /*a280*/  HMMA.16816.F32.BF16 R72, R4, R14, R92 ;  /* 0x0000000e0448723c */ /* 0x008fe2000004185c */
[----:B------:R-:W-:-:S02]  /*a290*/  FMUL.FTZ R146, R146, R10 ;  /* 0x0000000a92927220 */ /* 0x000fc40000410000 */
[----:B------:R-:W-:Y:S02]  /*a2a0*/  FMUL.FTZ R147, R147, R10 ;  /* 0x0000000a93937220 */ /* 0x000fe40000410000 */
[----:B------:R-:W-:Y:S02]  /*a2b0*/  FMUL.FTZ R160, R160, R11 ;  /* 0x0000000ba0a07220 */ /* 0x000fe40000410000 */
[----:B-1----:R-:W-:Y:S01]  /*a2c0*/  FFMA.FTZ R9, R176, c[0x0][0x23c], -R3 ;  /* 0x00008f00b0097a23 */ /* 0x002fe20000010803 */
[----:B------:R-:W-:Y:S01]  /*a2d0*/  MOV R92, R60 ;  /* 0x0000003c005c7202 */ /* 0x000fe20000000f00 */
[C---:B------:R-:W-:Y:S01]  /*a2e0*/  HMMA.16816.F32.BF16 R104, R4.reuse, R34, R76 ;  /* 0x000000220468723c */ /* 0x040fe2000004184c */
[----:B------:R-:W-:Y:S01]  /*a2f0*/  MOV R93, R39 ;  /* 0x00000027005d7202 */ /* 0x000fe20000000f00 */
[----:B------:R1:W3:Y:S01]  /*a300*/  MUFU.EX2 R48, R9 ;  /* 0x0000000900307308 */ /* 0x0002e20000000800 */
[----:B------:R-:W-:Y:S01]  /*a310*/  FMUL.FTZ R161, R161, R11 ;  /* 0x0000000ba1a17220 */ /* 0x000fe20000410000 */
[----:B------:R-:W-:Y:S01]  /*a320*/  MOV R176, R31 ;  /* 0x0000001f00b07202 */ /* 0x000fe20000000f00 */
[----:B------:R-:W-:Y:S01]  /*a330*/  FMUL.FTZ R162, R162, R10 ;  /* 0x0000000aa2a27220 */ /* 0x000fe20000410000 */
[----:B------:R-:W-:Y:S01]  /*a340*/  MOV R95, R138 ;  /* 0x0000008a005f7202 */ /* 0x000fe20000000f00 */
[----:B------:R-:W-:Y:S01]  /*a350*/  FMUL.FTZ R163, R163, R10 ;  /* 0x0000000aa3a37220 */ /* 0x000fe20000410000 */
[----:B------:R-:W-:Y:S01]  /*a360*/  HMMA.16816.F32.BF16 R148, R4, R12, R88 ;  /* 0x0000000c0494723c */ /* 0x000fe20000041858 */
[----:B------:R-:W-:-:S02]  /*a370*/  FMUL.FTZ R140, R140, R11 ;  /* 0x0000000b8c8c7220 */ /* 0x000fc40000410000 */
[----:B------:R-:W-:Y:S02]  /*a380*/  FMUL.FTZ R141, R141, R11 ;  /* 0x0000000b8d8d7220 */ /* 0x000fe40000410000 */
[----:B------:R-:W-:Y:S02]  /*a390*/  FMUL.FTZ R142, R142, R10 ;  /* 0x0000000a8e8e7220 */ /* 0x000fe40000410000 */
[----:B------:R-:W-:Y:S01]  /*a3a0*/  F2FP.BF16.PACK_AB R4, R177, R166 ;  /* 0x000000a6b104723e */ /* 0x000fe200000010ff */
[----:B------:R-:W-:Y:S01]  /*a3b0*/  FMUL.FTZ R143, R143, R10 ;  /* 0x0000000a8f8f7220 */ /* 0x000fe20000410000 */
[----:B--2---:R-:W-:Y:S01]  /*a3c0*/  F2FP.BF16.PACK_AB R5, R221, R167 ;  /* 0x000000a7dd05723e */ /* 0x004fe200000010ff */
[----:B-1----:R-:W-:Y:S01]  /*a3d0*/  FFMA.FTZ R9, R53, c[0x0][0x23c], -R8 ;  /* 0x00008f0035097a23 */ /* 0x002fe20000010808 */
[----:B------:R-:W-:Y:S01]  /*a3e0*/  F2FP.BF16.PACK_AB R6, R51, R93 ;  /* 0x0000005d3306723e */ /* 0x000fe200000010ff */
[-C--:B------:R-:W-:Y:S01]  /*a3f0*/  FMUL.FTZ R128, R128, R11.reuse ;  /* 0x0000000b80807220 */ /* 0x080fe20000410000 */
[----:B---3--:R-:W-:Y:S01]  /*a400*/  F2FP.BF16.PACK_AB R7, R48, R92 ;  /* 0x0000005c3007723e */ /* 0x008fe200000010ff */
[----:B------:R-:W1:Y:S01]  /*a410*/  MUFU.EX2 R28, R9 ;  /* 0x00000009001c7308 */ /* 0x000e620000000800 */
[----:B------:R-:W-:-:S02]  /*a420*/  FMUL.FTZ R129, R129, R11 ;  /* 0x0000000b81817220 */ /* 0x000fc40000410000 */
[-C--:B------:R-:W-:Y:S02]  /*a430*/  FMUL.FTZ R130, R130, R10.reuse ;  /* 0x0000000a82827220 */ /* 0x080fe40000410000 */
[-C--:B------:R-:W-:Y:S01]  /*a440*/  FMUL.FTZ R131, R131, R10.reuse ;  /* 0x0000000a83837220 */ /* 0x080fe20000410000 */
[C---:B------:R-:W-:Y:S01]  /*a450*/  HMMA.16816.F32.BF16 R60, R4.reuse, R24, R144 ;  /* 0x00000018043c723c */ /* 0x040fe20000041890 */
[-C--:B------:R-:W-:Y:S02]  /*a460*/  FMUL.FTZ R112, R112, R11.reuse ;  /* 0x0000000b70707220 */ /* 0x080fe40000410000 */
[-C--:B------:R-:W-:Y:S02]  /*a470*/  FMUL.FTZ R113, R113, R11.reuse ;  /* 0x0000000b71717220 */ /* 0x080fe40000410000 */
[-C--:B------:R-:W-:Y:S02]  /*a480*/  FMUL.FTZ R114, R114, R10.reuse ;  /* 0x0000000a72727220 */ /* 0x080fe40000410000 */
[----:B------:R-:W-:Y:S01]  /*a490*/  FMUL.FTZ R115, R115, R10 ;  /* 0x0000000a73737220 */ /* 0x000fe20000410000 */
[----:B------:R-:W-:Y:S01]  /*a4a0*/  HMMA.16816.F32.BF16 R64, R4, R22, R140 ;  /* 0x000000160440723c */ /* 0x000fe2000004188c */
[-C--:B------:R-:W-:Y:S01]  /*a4b0*/  FMUL.FTZ R124, R124, R11.reuse ;  /* 0x0000000b7c7c7220 */ /* 0x080fe20000410000 */
[----:B-1----:R-:W-:Y:S01]  /*a4c0*/  MOV R144, R28 ;  /* 0x0000001c00907202 */ /* 0x002fe20000000f00 */
[----:B------:R-:W-:Y:S01]  /*a4d0*/  FFMA.FTZ R9, R178, c[0x0][0x23c], -R2 ;  /* 0x00008f00b2097a23 */ /* 0x000fe20000010802 */
[----:B------:R-:W1:Y:S01]  /*a4e0*/  LDSM.16.MT88.4 R28, [R220+0x9400] ;  /* 0x00940000dc1c783b */ /* 0x000e620000004200 */
[----:B------:R-:W-:-:S02]  /*a4f0*/  FMUL.FTZ R125, R125, R11 ;  /* 0x0000000b7d7d7220 */ /* 0x000fc40000410000 */
[----:B------:R-:W2:Y:S01]  /*a500*/  MUFU.EX2 R94, R9 ;  /* 0x00000009005e7308 */ /* 0x000ea20000000800 */
[-C--:B------:R-:W-:Y:S01]  /*a510*/  FMUL.FTZ R126, R126, R10.reuse ;  /* 0x0000000a7e7e7220 */ /* 0x080fe20000410000 */
[C---:B------:R-:W-:Y:S01]  /*a520*/  HMMA.16816.F32.BF16 R36, R4.reuse, R20, R128 ;  /* 0x000000140424723c */ /* 0x040fe20000041880 */
[-C--:B------:R-:W-:Y:S01]  /*a530*/  FMUL.FTZ R127, R127, R10.reuse ;  /* 0x0000000a7f7f7220 */ /* 0x080fe20000410000 */
[----:B------:R-:W3:Y:S01]  /*a540*/  LDSM.16.MT88.4 R20, [R220+0xa400] ;  /* 0x00a40000dc14783b */ /* 0x000ee20000004200 */
[-C--:B------:R-:W-:Y:S02]  /*a550*/  FMUL.FTZ R156, R156, R11.reuse ;  /* 0x0000000b9c9c7220 */ /* 0x080fe40000410000 */
[----:B------:R-:W-:Y:S02]  /*a560*/  FMUL.FTZ R157, R157, R11 ;  /* 0x0000000b9d9d7220 */ /* 0x000fe40000410000 */
[-C--:B------:R-:W-:Y:S01]  /*a570*/  FMUL.FTZ R158, R158, R10.reuse ;  /* 0x0000000a9e9e7220 */ /* 0x080fe20000410000 */
[----:B------:R-:W-:Y:S01]  /*a580*/  HMMA.16816.F32.BF16 R88, R4, R16, R112 ;  /* 0x000000100458723c */ /* 0x000fe20000041870 */
[----:B------:R-:W-:Y:S01]  /*a590*/  FMUL.FTZ R159, R159, R10 ;  /* 0x0000000a9f9f7220 */ /* 0x000fe20000410000 */
[----:B------:R-:W-:Y:S01]  /*a5a0*/  MOV R131, R47 ;  /* 0x0000002f00837202 */ /* 0x000fe20000000f00 */
[----:B------:R-:W-:-:S02]  /*a5b0*/  FMUL.FTZ R172, R172, R11 ;  /* 0x0000000bacac7220 */ /* 0x000fc40000410000 */
[----:B------:R-:W-:Y:S01]  /*a5c0*/  FMUL.FTZ R173, R173, R11 ;  /* 0x0000000badad7220 */ /* 0x000fe20000410000 */
[----:B--2---:R-:W-:Y:S01]  /*a5d0*/  MOV R145, R94 ;  /* 0x0000005e00917202 */ /* 0x004fe20000000f00 */
[--C-:B------:R-:W-:Y:S01]  /*a5e0*/  FFMA.FTZ R9, R55, c[0x0][0x23c], -R2.reuse ;  /* 0x00008f0037097a23 */ /* 0x100fe20000010802 */
[C---:B------:R-:W-:Y:S01]  /*a5f0*/  HMMA.16816.F32.BF16 R76, R4.reuse, R18, R124 ;  /* 0x00000012044c723c */ /* 0x040fe2000004187c */
[----:B------:R-:W-:Y:S01]  /*a600*/  MOV R94, R57 ;  /* 0x00000039005e7202 */ /* 0x000fe20000000f00 */
[-C--:B------:R-:W-:Y:S01]  /*a610*/  FMUL.FTZ R174, R174, R10.reuse ;  /* 0x0000000aaeae7220 */ /* 0x080fe20000410000 */
[----:B------:R2:W4:Y:S01]  /*a620*/  MUFU.EX2 R147, R9 ;  /* 0x0000000900937308 */ /* 0x0005220000000800 */
[----:B------:R-:W-:Y:S01]  /*a630*/  MOV R115, R59 ;  /* 0x0000003b00737202 */ /* 0x000fe20000000f00 */
[----:B------:R-:W-:Y:S01]  /*a640*/  FMUL.FTZ R175, R175, R10 ;  /* 0x0000000aafaf7220 */ /* 0x000fe20000410000 */
[----:B------:R-:W-:Y:S01]  /*a650*/  MOV R114, R58 ;  /* 0x0000003a00727202 */ /* 0x000fe20000000f00 */
[-C--:B------:R-:W-:Y:S01]  /*a660*/  FMUL.FTZ R68, R68, R11.reuse ;  /* 0x0000000b44447220 */ /* 0x080fe20000410000 */
[----:B------:R-:W-:Y:S01]  /*a670*/  MOV R127, R56 ;  /* 0x00000038007f7202 */ /* 0x000fe20000000f00 */
[----:B------:R-:W-:Y:S01]  /*a680*/  FMUL.FTZ R69, R69, R11 ;  /* 0x0000000b45457220 */ /* 0x000fe20000410000 */
[C---:B------:R-:W-:Y:S01]  /*a690*/  HMMA.16816.F32.BF16 R56, R4.reuse, R26, R156 ;  /* 0x0000001a0438723c */ /* 0x040fe2000004189c */
[----:B------:R-:W1:Y:S01]  /*a6a0*/  LDSM.16.MT88.4 R24, [R222+0x9400] ;  /* 0x00940000de18783b */ /* 0x000e620000004200 */
[-C--:B------:R-:W-:Y:S01]  /*a6b0*/  FMUL.FTZ R70, R70, R10.reuse ;  /* 0x0000000a46467220 */ /* 0x080fe20000410000 */
[----:B------:R-:W-:Y:S01]  /*a6c0*/  MOV R113, R51 ;  /* 0x0000003300717202 */ /* 0x000fe20000000f00 */
[----:B------:R-:W-:Y:S01]  /*a6d0*/  FMUL.FTZ R71, R71, R10 ;  /* 0x0000000a47477220 */ /* 0x000fe20000410000 */
[----:B------:R-:W-:Y:S01]  /*a6e0*/  MOV R112, R48 ;  /* 0x0000003000707202 */ /* 0x000fe20000000f00 */
[----:B------:R-:W-:Y:S01]  /*a6f0*/  FMUL.FTZ R80, R80, R11 ;  /* 0x0000000b50507220 */ /* 0x000fe20000410000 */
[----:B------:R-:W-:Y:S01]  /*a700*/  MOV R126, R49 ;  /* 0x00000031007e7202 */ /* 0x000fe20000000f00 */
[----:B------:R-:W-:Y:S01]  /*a710*/  FMUL.FTZ R81, R81, R11 ;  /* 0x0000000b51517220 */ /* 0x000fe20000410000 */
[----:B------:R-:W-:Y:S01]  /*a720*/  MOV R125, R44 ;  /* 0x0000002c007d7202 */ /* 0x000fe20000000f00 */
[--C-:B--2---:R-:W-:Y:S01]  /*a730*/  FFMA.FTZ R9, R54, c[0x0][0x23c], -R2.reuse ;  /* 0x00008f0036097a23 */ /* 0x104fe20000010802 */
[----:B------:R-:W-:Y:S01]  /*a740*/  MOV R124, R45 ;  /* 0x0000002d007c7202 */ /* 0x000fe20000000f00 */
[-C--:B------:R-:W-:Y:S01]  /*a750*/  FMUL.FTZ R82, R82, R10.reuse ;  /* 0x0000000a52527220 */ /* 0x080fe20000410000 */
[C---:B------:R-:W-:Y:S01]  /*a760*/  HMMA.16816.F32.BF16 R48, R4.reuse, R32, R68 ;  /* 0x000000200430723c */ /* 0x040fe20000041844 */
[----:B------:R2:W-:Y:S01]  /*a770*/  MUFU.EX2 R103, R9 ;  /* 0x0000000900677308 */ /* 0x0005e20000000800 */
[----:B------:R-:W-:Y:S01]  /*a780*/  FMUL.FTZ R83, R83, R10 ;  /* 0x0000000a53537220 */ /* 0x000fe20000410000 */
[----:B------:R-:W1:Y:S01]  /*a790*/  LDSM.16.MT88.4 R16, [R222+0xa400] ;  /* 0x00a40000de10783b */ /* 0x000e620000004200 */
[----:B------:R-:W-:Y:S01]  /*a7a0*/  FMUL.FTZ R84, R84, R11 ;  /* 0x0000000b54547220 */ /* 0x000fe20000410000 */
[----:B------:R-:W-:Y:S01]  /*a7b0*/  MOV R178, R131 ;  /* 0x0000008300b27202 */ /* 0x000fe20000000f00 */
[-C--:B------:R-:W-:Y:S01]  /*a7c0*/  FMUL.FTZ R85, R85, R11.reuse ;  /* 0x0000000b55557220 */ /* 0x080fe20000410000 */
[----:B------:R-:W-:Y:S01]  /*a7d0*/  MOV R143, R124 ;  /* 0x0000007c008f7202 */ /* 0x000fe20000000f00 */
[-C--:B------:R-:W-:Y:S01]  /*a7e0*/  FMUL.FTZ R86, R86, R10.reuse ;  /* 0x0000000a56567220 */ /* 0x080fe20000410000 */
[C---:B------:R-:W-:Y:S01]  /*a7f0*/  HMMA.16816.F32.BF16 R80, R4.reuse, R34, R80 ;  /* 0x000000220450723c */ /* 0x040fe20000041850 */
[----:B------:R-:W-:Y:S01]  /*a800*/  FMUL.FTZ R87, R87, R10 ;  /* 0x0000000a57577220 */ /* 0x000fe20000410000 */
[----:B------:R-:W-:Y:S01]  /*a810*/  LDSM.16.MT88.4 R32, [R222+0xb400] ;  /* 0x00b40000de20783b */ /* 0x000fe20000004200 */
[----:B------:R-:W-:Y:S01]  /*a820*/  FMUL.FTZ R96, R96, R11 ;  /* 0x0000000b60607220 */ /* 0x000fe20000410000 */
[----:B------:R-:W-:Y:S01]  /*a830*/  MOV R142, R125 ;  /* 0x0000007d008e7202 */ /* 0x000fe20000000f00 */
[----:B------:R-:W-:Y:S01]  /*a840*/  FMUL.FTZ R97, R97, R11 ;  /* 0x0000000b61617220 */ /* 0x000fe20000410000 */
[----:B------:R-:W-:Y:S01]  /*a850*/  MOV R159, R126 ;  /* 0x0000007e009f7202 */ /* 0x000fe20000000f00 */
[-C--:B------:R-:W-:Y:S01]  /*a860*/  FMUL.FTZ R98, R98, R10.reuse ;  /* 0x0000000a62627220 */ /* 0x080fe20000410000 */
[----:B------:R-:W-:Y:S01]  /*a870*/  HMMA.16816.F32.BF16 R44, R4, R12, R84 ;  /* 0x0000000c042c723c */ /* 0x000fe20000041854 */
[----:B--2---:R-:W-:Y:S01]  /*a880*/  FFMA.FTZ R9, R52, c[0x0][0x23c], -R2 ;  /* 0x00008f0034097a23 */ /* 0x004fe20000010802 */
[----:B------:R-:W-:Y:S01]  /*a890*/  MOV R158, R127 ;  /* 0x0000007f009e7202 */ /* 0x000fe20000000f00 */
[----:B------:R-:W-:Y:S01]  /*a8a0*/  FMUL.FTZ R99, R99, R10 ;  /* 0x0000000a63637220 */ /* 0x000fe20000410000 */
[----:B------:R-:W-:-:S02]  /*a8b0*/  MOV R157, R112 ;  /* 0x00000070009d7202 */ /* 0x000fc40000000f00 */
[----:B------:R-:W-:Y:S02]  /*a8c0*/  MOV R156, R113 ;  /* 0x00000071009c7202 */ /* 0x000fe40000000f00 */
[C---:B------:R-:W-:Y:S01]  /*a8d0*/  HMMA.16816.F32.BF16 R52, R4.reuse, R40, R160 ;  /* 0x000000280434723c */ /* 0x040fe200000418a0 */
[----:B------:R2:W1:Y:S06]  /*a8e0*/  MUFU.EX2 R160, R9 ;  /* 0x0000000900a07308 */ /* 0x00046c0000000800 */
[----:B------:R-:W-:Y:S01]  /*a8f0*/  MOV R163, R114 ;  /* 0x0000007200a37202 */ /* 0x000fe20000000f00 */
[----:B------:R-:W-:Y:S01]  /*a900*/  HMMA.16816.F32.BF16 R40, R4, R42, R172 ;  /* 0x0000002a0428723c */ /* 0x000fe200000418ac */
[----:B------:R-:W-:-:S06]  /*a910*/  MOV R162, R115 ;  /* 0x0000007300a27202 */ /* 0x000fcc0000000f00 */
[----:B------:R-:W-:Y:S01]  /*a920*/  MOV R175, R92 ;  /* 0x0000005c00af7202 */ /* 0x000fe20000000f00 */
[----:B------:R-:W-:Y:S01]  /*a930*/  HMMA.16816.F32.BF16 R96, R4, R14, R96 ;  /* 0x0000000e0460723c */ /* 0x000fe20000041860 */
[----:B--2---:R-:W-:Y:S01]  /*a940*/  FFMA.FTZ R9, R193, c[0x0][0x23c], -R0 ;  /* 0x00008f00c1097a23 */ /* 0x004fe20000010800 */
[----:B------:R-:W2:Y:S01]  /*a950*/  LDSM.16.MT88.4 R12, [R220+0xb400] ;  /* 0x00b40000dc0c783b */ /* 0x000ea20000004200 */
[----:B------:R-:W-:Y:S02]  /*a960*/  MOV R174, R93 ;  /* 0x0000005d00ae7202 */ /* 0x000fe40000000f00 */
[----:B------:R3:W-:Y:S01]  /*a970*/  MUFU.EX2 R146, R9 ;  /* 0x0000000900927308 */ /* 0x0007e20000000800 */
[----:B------:R-:W-:Y:S02]  /*a980*/  MOV R173, R94 ;  /* 0x0000005e00ad7202 */ /* 0x000fe40000000f00 */
[----:B----4-:R-:W-:Y:S02]  /*a990*/  F2FP.BF16.PACK_AB R4, R147, R145 ;  /* 0x000000919304723e */ /* 0x010fe400000010ff */
[----:B-1----:R-:W-:-:S02]  /*a9a0*/  F2FP.BF16.PACK_AB R6, R160, R103 ;  /* 0x00000067a006723e */ /* 0x002fc400000010ff */
[----:B------:R-:W-:Y:S01]  /*a9b0*/  MOV R172, R95 ;  /* 0x0000005f00ac7202 */ /* 0x000fe20000000f00 */
[----:B---3--:R-:W-:-:S04]  /*a9c0*/  FFMA.FTZ R9, R192, c[0x0][0x23c], -R0 ;  /* 0x00008f00c0097a23 */ /* 0x008fc80000010800 */
[----:B------:R1:W3:Y:S02]  /*a9d0*/  MUFU.EX2 R140, R9 ;  /* 0x00000009008c7308 */ /* 0x0002e40000000800 */
[----:B-1----:R-:W-:Y:S01]  /*a9e0*/  FFMA.FTZ R9, R194, c[0x0][0x23c], -R0 ;  /* 0x00008f00c2097a23 */ /* 0x002fe20000010800 */
[----:B---3--:R-:W-:-:S05]  /*a9f0*/  F2FP.BF16.PACK_AB R5, R140, R146 ;  /* 0x000000928c05723e */ /* 0x008fca00000010ff */
[----:B------:R1:W-:Y:S02]  /*aa00*/  MUFU.EX2 R141, R9 ;  /* 0x00000009008d7308 */ /* 0x0003e40000000800 */
[----:B-1----:R-:W-:-:S06]  /*aa10*/  FFMA.FTZ R9, R179, c[0x0][0x23c], -R0 ;  /* 0x00008f00b3097a23 */ /* 0x002fcc0000010800 */
[----:B------:R1:W3:Y:S02]  /*aa20*/  MUFU.EX2 R161, R9 ;  /* 0x0000000900a17308 */ /* 0x0002e40000000800 */
[----:B-1----:R-:W-:Y:S01]  /*aa30*/  FFMA.FTZ R9, R195, c[0x0][0x23c], -R8 ;  /* 0x00008f00c3097a23 */ /* 0x002fe20000010808 */
[----:B---3--:R-:W-:-:S05]  /*aa40*/  F2FP.BF16.PACK_AB R7, R161, R141 ;  /* 0x0000008da107723e */ /* 0x008fca00000010ff */
[----:B------:R1:W3:Y:S02]  /*aa50*/  MUFU.EX2 R128, R9 ;  /* 0x0000000900807308 */ /* 0x0002e40000000800 */
[C---:B------:R-:W-:Y:S08]  /*aa60*/  HMMA.16816.F32.BF16 R136, R4.reuse, R30, R188 ;  /* 0x0000001e0488723c */ /* 0x040ff000000418bc */
[----:B------:R-:W-:Y:S01]  /*aa70*/  HMMA.16816.F32.BF16 R124, R4, R20, R180 ;  /* 0x00000014047c723c */ /* 0x000fe200000418b4 */
[----:B-1----:R-:W-:-:S04]  /*aa80*/  FFMA.FTZ R9, R201, c[0x0][0x23c], -R8 ;  /* 0x00008f00c9097a23 */ /* 0x002fc80000010808 */
[----:B------:R1:W-:Y:S03]  /*aa90*/  MUFU.EX2 R201, R9 ;  /* 0x0000000900c97308 */ /* 0x0003e60000000800 */
[C---:B------:R-:W-:Y:S07]  /*aaa0*/  HMMA.16816.F32.BF16 R84, R4.reuse, R28, R196 ;  /* 0x0000001c0454723c */ /* 0x040fee00000418c4 */
[----:B------:R-:W-:Y:S01]  /*aab0*/  MOV R196, R103 ;  /* 0x0000006700c47202 */ /* 0x000fe20000000f00 */
[----:B------:R-:W-:Y:S01]  /*aac0*/  HMMA.16816.F32.BF16 R132, R4, R24, R132 ;  /* 0x000000180484723c */ /* 0x000fe20000041884 */
[----:B------:R-:W-:-:S02]  /*aad0*/  MOV R198, R153 ;  /* 0x0000009900c67202 */ /* 0x000fc40000000f00 */
[----:B------:R-:W-:Y:S02]  /*aae0*/  MOV R199, R154 ;  /* 0x0000009a00c77202 */ /* 0x000fe40000000f00 */
[----:B------:R-:W-:Y:S01]  /*aaf0*/  MOV R197, R141 ;  /* 0x0000008d00c57202 */ /* 0x000fe20000000f00 */
[----:B-1----:R-:W-:Y:S02]  /*ab00*/  FFMA.FTZ R9, R200, c[0x0][0x23c], -R8 ;  /* 0x00008f00c8097a23 */ /* 0x002fe40000010808 */
[----:B------:R-:W-:Y:S01]  /*ab10*/  HMMA.16816.F32.BF16 R120, R4, R22, R120 ;  /* 0x000000160478723c */ /* 0x000fe20000041878 */
[----:B------:R-:W-:Y:S01]  /*ab20*/  MOV R200, R140 ;  /* 0x0000008c00c87202 */ /* 0x000fe20000000f00 */
[----:B------:R1:W-:Y:S01]  /*ab30*/  MUFU.EX2 R195, R9 ;  /* 0x0000000900c37308 */ /* 0x0003e20000000800 */
[----:B------:R-:W-:Y:S02]  /*ab40*/  MOV R140, R143 ;  /* 0x0000008f008c7202 */ /* 0x000fe40000000f00 */
[----:B------:R-:W-:-:S03]  /*ab50*/  MOV R143, R176 ;  /* 0x000000b0008f7202 */ /* 0x000fc60000000f00 */
[C---:B------:R-:W-:Y:S08]  /*ab60*/  HMMA.16816.F32.BF16 R116, R4.reuse, R16, R116 ;  /* 0x000000100474723c */ /* 0x040ff00000041874 */
[----:B------:R-:W-:Y:S01]  /*ab70*/  HMMA.16816.F32.BF16 R112, R4, R18, R168 ;  /* 0x000000120470723c */ /* 0x000fe200000418a8 */
[----:B-1----:R-:W-:Y:S01]  /*ab80*/  FFMA.FTZ R9, R210, c[0x0][0x23c], -R3 ;  /* 0x00008f00d2097a23 */ /* 0x002fe20000010803 */
[----:B------:R-:W-:-:S03]  /*ab90*/  MOV R210, R147 ;  /* 0x0000009300d27202 */ /* 0x000fc60000000f00 */
[----:B------:R1:W-:Y:S03]  /*aba0*/  MUFU.EX2 R194, R9 ;  /* 0x0000000900c27308 */ /* 0x0003e60000000800 */
[C---:B--2---:R-:W-:Y:S08]  /*abb0*/  HMMA.16816.F32.BF16 R108, R4.reuse, R12, R108 ;  /* 0x0000000c046c723c */ /* 0x044ff0000004186c */
[----:B------:R-:W-:Y:S01]  /*abc0*/  HMMA.16816.F32.BF16 R104, R4, R14, R104 ;  /* 0x0000000e0468723c */ /* 0x000fe20000041868 */
[----:B-1----:R-:W-:Y:S01]  /*abd0*/  FFMA.FTZ R9, R204, c[0x0][0x23c], -R3 ;  /* 0x00008f00cc097a23 */ /* 0x002fe20000010803 */
[----:B---3--:R-:W-:-:S06]  /*abe0*/  MOV R204, R128 ;  /* 0x0000008000cc7202 */ /* 0x008fcc0000000f00 */
[C---:B------:R-:W-:Y:S01]  /*abf0*/  HMMA.16816.F32.BF16 R92, R4.reuse, R32, R148 ;  /* 0x00000020045c723c */ /* 0x040fe20000041894 */
[----:B------:R1:W2:Y:S07]  /*ac00*/  MUFU.EX2 R193, R9 ;  /* 0x0000000900c17308 */ /* 0x0002ae0000000800 */
[C---:B------:R-:W-:Y:S08]  /*ac10*/  HMMA.16816.F32.BF16 R128, R4.reuse, R26, R184 ;  /* 0x0000001a0480723c */ /* 0x040ff000000418b8 */
[----:B------:R-:W-:Y:S01]  /*ac20*/  HMMA.16816.F32.BF16 R72, R4, R34, R72 ;  /* 0x000000220448723c */ /* 0x000fe20000041848 */
[----:B-1----:R-:W-:Y:S01]  /*ac30*/  FFMA.FTZ R9, R206, c[0x0][0x23c], -R3 ;  /* 0x00008f00ce097a23 */ /* 0x002fe20000010803 */
[----:B------:R-:W-:-:S03]  /*ac40*/  MOV R206, R146 ;  /* 0x0000009200ce7202 */ /* 0x000fc60000000f00 */
[----:B------:R1:W-:Y:S02]  /*ac50*/  MUFU.EX2 R192, R9 ;  /* 0x0000000900c07308 */ /* 0x0003e40000000800 */
[----:B------:R-:W-:Y:S02]  /*ac60*/  F2FP.BF16.PACK_AB R4, R204, R144 ;  /* 0x00000090cc04723e */ /* 0x000fe400000010ff */
        /* <DEDUP_REMOVED lines=13> */
[----:B------:R-:W-:-:S02]  /*ad40*/  MOV R207, R159 ;  /* 0x0000009f00cf7202 */ /* 0x000fc40000000f00 */
[----:B------:R-:W-:Y:S01]  /*ad50*/  MOV R159, R142 ;  /* 0x0000008e009f7202 */ /* 0x000fe20000000f00 */
[----:B------:R1:W3:Y:S03]  /*ad60*/  MUFU.EX2 R189, R9 ;  /* 0x0000000900bd7308 */ /* 0x0002e60000000800 */
[----:B------:R-:W-:Y:S01]  /*ad70*/  HMMA.16816.F32.BF16 R76, R4, R30, R76 ;  /* 0x0000001e044c723c */ /* 0x000fe2000004184c */
[----:B------:R-:W4:Y:S01]  /*ad80*/  LDSM.16.MT88.4 R28, [R222+0x9800] ;  /* 0x00980000de1c783b */ /* 0x000f220000004200 */
[----:B------:R-:W-:-:S06]  /*ad90*/  MOV R142, R178 ;  /* 0x000000b2008e7202 */ /* 0x000fcc0000000f00 */
[----:B------:R-:W-:Y:S01]  /*ada0*/  HMMA.16816.F32.BF16 R64, R4, R26, R64 ;  /* 0x0000001a0440723c */ /* 0x000fe20000041840 */
[----:B------:R-:W-:Y:S01]  /*adb0*/  LDSM.16.MT88.4 R24, [R220+0xa800] ;  /* 0x00a80000dc18783b */ /* 0x000fe20000004200 */
[----:B-1----:R-:W-:-:S06]  /*adc0*/  FFMA.FTZ R9, R205, c[0x0][0x23c], -R2 ;  /* 0x00008f00cd097a23 */ /* 0x002fcc0000010802 */
[C---:B------:R-:W-:Y:S01]  /*add0*/  HMMA.16816.F32.BF16 R48, R4.reuse, R12, R48 ;  /* 0x0000000c0430723c */ /* 0x040fe20000041830 */
[----:B------:R-:W-:Y:S01]  /*ade0*/  MOV R205, R158 ;  /* 0x0000009e00cd7202 */ /* 0x000fe20000000f00 */
[----:B------:R1:W-:Y:S06]  /*adf0*/  MUFU.EX2 R188, R9 ;  /* 0x0000000900bc7308 */ /* 0x0003ec0000000800 */
[C---:B------:R-:W-:Y:S01]  /*ae00*/  HMMA.16816.F32.BF16 R80, R4.reuse, R14, R80 ;  /* 0x0000000e0450723c */ /* 0x040fe20000041850 */
[----:B------:R-:W2:Y:S07]  /*ae10*/  LDSM.16.MT88.4 R12, [R220+0xb800] ;  /* 0x00b80000dc0c783b */ /* 0x000eae0000004200 */
        /* <DEDUP_REMOVED lines=11> */
[----:B------:R2:W-:Y:S05]  /*aed0*/  MUFU.EX2 R186, R9 ;  /* 0x0000000900ba7308 */ /* 0x0005ea0000000800 */
[C---:B------:R-:W-:Y:S08]  /*aee0*/  HMMA.16816.F32.BF16 R44, R4.reuse, R32, R44 ;  /* 0x00000020042c723c */ /* 0x040ff0000004182c */
[----:B------:R-:W-:Y:S01]  /*aef0*/  HMMA.16816.F32.BF16 R32, R4, R34, R96 ;  /* 0x000000220420723c */ /* 0x000fe20000041860 */
[----:B--2---:R-:W-:Y:S01]  /*af00*/  FFMA.FTZ R9, R213, c[0x0][0x23c], -R0 ;  /* 0x00008f00d5097a23 */ /* 0x004fe20000010800 */
[----:B------:R-:W-:-:S02]  /*af10*/  MOV R213, R163 ;  /* 0x000000a300d57202 */ /* 0x000fc40000000f00 */
[----:B------:R-:W-:Y:S01]  /*af20*/  MOV R163, R177 ;  /* 0x000000b100a37202 */ /* 0x000fe20000000f00 */
[----:B------:R2:W2:Y:S02]  /*af30*/  MUFU.EX2 R185, R9 ;  /* 0x0000000900b97308 */ /* 0x0004a40000000800 */
[----:B---3--:R-:W-:Y:S02]  /*af40*/  F2FP.BF16.PACK_AB R4, R189, R190 ;  /* 0x000000bebd04723e */ /* 0x008fe400000010ff */
[----:B------:R-:W-:Y:S01]  /*af50*/  F2FP.BF16.PACK_AB R6, R187, R188 ;  /* 0x000000bcbb06723e */ /* 0x000fe200000010ff */
[--C-:B--2---:R-:W-:Y:S01]  /*af60*/  FFMA.FTZ R9, R212, c[0x0][0x23c], -R0.reuse ;  /* 0x00008f00d4097a23 */ /* 0x104fe20000010800 */
[----:B------:R-:W-:Y:S02]  /*af70*/  F2FP.BF16.PACK_AB R5, R185, R186 ;  /* 0x000000bab905723e */ /* 0x000fe400000010ff */
[----:B------:R-:W-:Y:S01]  /*af80*/  MOV R212, R162 ;  /* 0x000000a200d47202 */ /* 0x000fe20000000f00 */
[----:B------:R2:W-:Y:S01]  /*af90*/  MUFU.EX2 R184, R9 ;  /* 0x0000000900b87308 */ /* 0x0005e20000000800 */
[----:B------:R-:W-:Y:S01]  /*afa0*/  MOV R162, R155 ;  /* 0x0000009b00a27202 */ /* 0x000fe20000000f00 */
[----:B--2---:R-:W-:Y:S01]  /*afb0*/  FFMA.FTZ R9, R209, c[0x0][0x23c], -R0 ;  /* 0x00008f00d1097a23 */ /* 0x004fe20000010800 */
[----:B------:R-:W-:-:S05]  /*afc0*/  MOV R209, R175 ;  /* 0x000000af00d17202 */ /* 0x000fca0000000f00 */
[----:B------:R2:W3:Y:S02]  /*afd0*/  MUFU.EX2 R183, R9 ;  /* 0x0000000900b77308 */ /* 0x0004e40000000800 */
[----:B--2---:R-:W-:Y:S01]  /*afe0*/  FFMA.FTZ R9, R218, c[0x0][0x23c], -R8 ;  /* 0x00008f00da097a23 */ /* 0x004fe20000010808 */
[----:B---3--:R-:W-:Y:S02]  /*aff0*/  F2FP.BF16.PACK_AB R7, R183, R184 ;  /* 0x000000b8b707723e */ /* 0x008fe400000010ff */
[----:B------:R-:W-:-:S03]  /*b000*/  MOV R218, R174 ;  /* 0x000000ae00da7202 */ /* 0x000fc60000000f00 */
[----:B------:R2:W-:Y:S02]  /*b010*/  MUFU.EX2 R182, R9 ;  /* 0x0000000900b67308 */ /* 0x0005e40000000800 */
[C---:B------:R-:W-:Y:S08]  /*b020*/  HMMA.16816.F32.BF16 R144, R4.reuse, R38, R136 ;  /* 0x000000260490723c */ /* 0x040ff00000041888 */
[----:B----4-:R-:W-:Y:S01]  /*b030*/  HMMA.16816.F32.BF16 R136, R4, R30, R128 ;  /* 0x0000001e0488723c */ /* 0x010fe20000041880 */
[----:B--2---:R-:W-:Y:S01]  /*b040*/  FFMA.FTZ R9, R217, c[0x0][0x23c], -R8 ;  /* 0x00008f00d9097a23 */ /* 0x004fe20000010808 */
[----:B------:R-:W-:-:S03]  /*b050*/  MOV R217, R173 ;  /* 0x000000ad00d97202 */ /* 0x000fc60000000f00 */
[----:B------:R2:W3:Y:S03]  /*b060*/  MUFU.EX2 R180, R9 ;  /* 0x0000000900b47308 */ /* 0x0004e60000000800 */
[C---:B------:R-:W-:Y:S08]  /*b070*/  HMMA.16816.F32.BF16 R128, R4.reuse, R12, R108 ;  /* 0x0000000c0480723c */ /* 0x040ff0000004186c */
[----:B------:R-:W-:Y:S01]  /*b080*/  HMMA.16816.F32.BF16 R96, R4, R36, R84 ;  /* 0x000000240460723c */ /* 0x000fe20000041854 */
[----:B--2---:R-:W-:-:S07]  /*b090*/  FFMA.FTZ R9, R216, c[0x0][0x23c], -R8 ;  /* 0x00008f00d8097a23 */ /* 0x004fce0000010808 */
[C---:B------:R-:W-:Y:S01]  /*b0a0*/  HMMA.16816.F32.BF16 R108, R4.reuse, R14, R104 ;  /* 0x0000000e046c723c */ /* 0x040fe20000041868 */
[----:B------:R-:W-:Y:S01]  /*b0b0*/  MOV R216, R172 ;  /* 0x000000ac00d87202 */ /* 0x000fe20000000f00 */
[----:B------:R2:W-:Y:S01]  /*b0c0*/  MUFU.EX2 R181, R9 ;  /* 0x0000000900b57308 */ /* 0x0005e20000000800 */
[----:B------:R-:W-:Y:S05]  /*b0d0*/  LDSM.16.MT88.4 R172, [R222+0xac00] ;  /* 0x00ac0000deac783b */ /* 0x000fea0000004200 */
[C---:B------:R-:W-:Y:S08]  /*b0e0*/  HMMA.16816.F32.BF16 R132, R4.reuse, R28, R132 ;  /* 0x0000001c0484723c */ /* 0x040ff00000041884 */
[----:B------:R-:W-:Y:S01]  /*b0f0*/  HMMA.16816.F32.BF16 R148, R4, R24, R124 ;  /* 0x000000180494723c */ /* 0x000fe2000004187c */
[----:B------:R-:W4:Y:S01]  /*b100*/  LDSM.16.MT88.4 R124, [R220+0x9c00] ;  /* 0x009c0000dc7c783b */ /* 0x000f220000004200 */
[----:B--2---:R-:W-:Y:S01]  /*b110*/  FFMA.FTZ R9, R215, c[0x0][0x23c], -R8 ;  /* 0x00008f00d7097a23 */ /* 0x004fe20000010808 */
[----:B------:R-:W-:-:S03]  /*b120*/  MOV R215, R152 ;  /* 0x0000009800d77202 */ /* 0x000fc60000000f00 */
[----:B------:R2:W-:Y:S02]  /*b130*/  MUFU.EX2 R179, R9 ;  /* 0x0000000900b37308 */ /* 0x0005e40000000800 */
[C---:B------:R-:W-:Y:S07]  /*b140*/  HMMA.16816.F32.BF16 R152, R4.reuse, R26, R120 ;  /* 0x0000001a0498723c */ /* 0x040fee0000041878 */
[----:B------:R-:W-:Y:S01]  /*b150*/  MOV R120, R164 ;  /* 0x000000a400787202 */ /* 0x000fe20000000f00 */
[----:B-1----:R-:W-:Y:S01]  /*b160*/  HMMA.16816.F32.BF16 R168, R4, R18, R112 ;  /* 0x0000001204a8723c */ /* 0x002fe20000041870 */
[----:B------:R-:W-:-:S02]  /*b170*/  MOV R121, R142 ;  /* 0x0000008e00797202 */ /* 0x000fc40000000f00 */
[----:B------:R-:W-:Y:S02]  /*b180*/  MOV R123, R159 ;  /* 0x0000009f007b7202 */ /* 0x000fe40000000f00 */
[----:B------:R-:W-:Y:S01]  /*b190*/  MOV R122, R140 ;  /* 0x0000008c007a7202 */ /* 0x000fe20000000f00 */
[----:B------:R-:W-:Y:S01]  /*b1a0*/  LDSM.16.MT88.4 R156, [R220+0xac00] ;  /* 0x00ac0000dc9c783b */ /* 0x000fe20000004200 */
[----:B--2---:R-:W-:Y:S01]  /*b1b0*/  FFMA.FTZ R9, R244, c[0x0][0x23c], -R3 ;  /* 0x00008f00f4097a23 */ /* 0x004fe20000010803 */
[----:B------:R-:W-:Y:S01]  /*b1c0*/  MOV R244, R167 ;  /* 0x000000a700f47202 */ /* 0x000fe20000000f00 */
[C---:B------:R-:W-:Y:S02]  /*b1d0*/  HMMA.16816.F32.BF16 R104, R4.reuse, R20, R92 ;  /* 0x000000140468723c */ /* 0x040fe4000004185c */
[----:B------:R1:W-:Y:S06]  /*b1e0*/  MUFU.EX2 R178, R9 ;  /* 0x0000000900b27308 */ /* 0x0003ec0000000800 */
[----:B------:R-:W-:Y:S07]  /*b1f0*/  HMMA.16816.F32.BF16 R84, R4, R22, R72 ;  /* 0x000000160454723c */ /* 0x000fee0000041848 */
[----:B------:R-:W-:-:S02]  /*b200*/  MOV R72, R122 ;  /* 0x0000007a00487202 */ /* 0x000fc40000000f00 */
[----:B------:R-:W-:Y:S01]  /*b210*/  MOV R73, R123 ;  /* 0x0000007b00497202 */ /* 0x000fe20000000f00 */
[----:B-1----:R-:W-:Y:S01]  /*b220*/  FFMA.FTZ R9, R236, c[0x0][0x23c], -R3 ;  /* 0x00008f00ec097a23 */ /* 0x002fe20000010803 */
[----:B------:R-:W-:Y:S02]  /*b230*/  MOV R236, R143 ;  /* 0x0000008f00ec7202 */ /* 0x000fe40000000f00 */
[----:B------:R-:W1:Y:S01]  /*b240*/  LDSM.16.MT88.4 R140, [R222+0x9c00] ;  /* 0x009c0000de8c783b */ /* 0x000e620000004200 */
[----:B------:R2:W1:Y:S01]  /*b250*/  MUFU.EX2 R177, R9 ;  /* 0x0000000900b17308 */ /* 0x0004620000000800 */
[----:B------:R-:W-:Y:S02]  /*b260*/  MOV R74, R215 ;  /* 0x000000d7004a7202 */ /* 0x000fe40000000f00 */
[----:B------:R-:W-:Y:S02]  /*b270*/  MOV R75, R120 ;  /* 0x00000078004b7202 */ /* 0x000fe40000000f00 */
[----:B------:R-:W-:-:S02]  /*b280*/  MOV R215, R221 ;  /* 0x000000dd00d77202 */ /* 0x000fc40000000f00 */
[----:B------:R1:W5:Y:S01]  /*b290*/  LDL.LU R221, [R1+0x60] ;  /* 0x0000600001dd7983 */ /* 0x0003620000300800 */
[----:B--2---:R-:W-:Y:S01]  /*b2a0*/  FFMA.FTZ R9, R235, c[0x0][0x23c], -R3 ;  /* 0x00008f00eb097a23 */ /* 0x004fe20000010803 */
[----:B------:R-:W-:-:S03]  /*b2b0*/  MOV R235, R166 ;  /* 0x000000a600eb7202 */ /* 0x000fc60000000f00 */
[----:B------:R2:W-:Y:S02]  /*b2c0*/  MUFU.EX2 R176, R9 ;  /* 0x0000000900b07308 */ /* 0x0005e40000000800 */
[----:B--2---:R-:W-:Y:S01]  /*b2d0*/  FFMA.FTZ R9, R219, c[0x0][0x23c], -R3 ;  /* 0x00008f00db097a23 */ /* 0x004fe20000010803 */
[----:B------:R-:W-:Y:S02]  /*b2e0*/  MOV R219, R165 ;  /* 0x000000a500db7202 */ /* 0x000fe40000000f00 */
[----:B------:R-:W-:Y:S03]  /*b2f0*/  HMMA.16816.F32.BF16 R164, R4, R16, R116 ;  /* 0x0000001004a4723c */ /* 0x000fe60000041874 */
[----:B------:R2:W2:Y:S04]  /*b300*/  MUFU.EX2 R103, R9 ;  /* 0x0000000900677308 */ /* 0x0004a80000000800 */
[----:B---3--:R-:W-:-:S02]  /*b310*/  F2FP.BF16.PACK_AB R4, R180, R182 ;  /* 0x000000b6b404723e */ /* 0x008fc400000010ff */
[----:B-1----:R-:W-:Y:S02]  /*b320*/  F2FP.BF16.PACK_AB R5, R177, R178 ;  /* 0x000000b2b105723e */ /* 0x002fe400000010ff */
[----:B------:R-:W-:Y:S02]  /*b330*/  F2FP.BF16.PACK_AB R6, R179, R181 ;  /* 0x000000b5b306723e */ /* 0x000fe400000010ff */
[----:B------:R-:W-:Y:S01]  /*b340*/  MOV R119, R102 ;  /* 0x0000006600777202 */ /* 0x000fe20000000f00 */
[----:B--2---:R-:W-:Y:S01]  /*b350*/  FFMA.FTZ R9, R245, c[0x0][0x23c], -R2 ;  /* 0x00008f00f5097a23 */ /* 0x004fe20000010802 */
[----:B------:R-:W-:-:S03]  /*b360*/  F2FP.BF16.PACK_AB R7, R103, R176 ;  /* 0x000000b06707723e */ /* 0x000fc600000010ff */
        /* <DEDUP_REMOVED lines=10> */
[----:B--2---:R-:W-:Y:S01]  /*b410*/  F2FP.BF16.PACK_AB R92, R30, R102 ;  /* 0x000000661e5c723e */ /* 0x004fe200000010ff */
[----:B------:R-:W-:Y:S05]  /*b420*/  MUFU.EX2 R29, R9 ;  /* 0x00000009001d7308 */ /* 0x000fea0000000800 */
[C---:B------:R-:W-:Y:S03]  /*b430*/  HMMA.16816.F32.BF16 R112, R4.reuse, R36, R88 ;  /* 0x000000240470723c */ /* 0x040fe60000041858 */
[----:B------:R1:W2:Y:S04]  /*b440*/  MUFU.EX2 R28, R2 ;  /* 0x00000002001c7308 */ /* 0x0002a80000000800 */
[----:B------:R-:W-:Y:S01]  /*b450*/  MOV R91, R121 ;  /* 0x00000079005b7202 */ /* 0x000fe20000000f00 */
        /* <DEDUP_REMOVED lines=11> */
[----:B------:R-:W-:Y:S01]  /*b510*/  HMMA.16816.F32.BF16 R44, R4, R20, R44 ;  /* 0x00000014042c723c */ /* 0x000fe2000004182c */
[----:B------:R-:W1:Y:S01]  /*b520*/  LDSM.16.MT88.4 R4, [R222+0xbc00] ;  /* 0x00bc0000de04783b */ /* 0x000e620000004200 */
[--C-:B--2---:R-:W-:Y:S01]  /*b530*/  FFMA.FTZ R2, R247, c[0x0][0x23c], -R0.reuse ;  /* 0x00008f00f7027a23 */ /* 0x104fe20000010800 */
[----:B---3--:R-:W-:Y:S01]  /*b540*/  F2FP.BF16.PACK_AB R93, R26, R27 ;  /* 0x0000001b1a5d723e */ /* 0x008fe200000010ff */
[----:B------:R-:W-:-:S02]  /*b550*/  FFMA.FTZ R0, R246, c[0x0][0x23c], -R0 ;  /* 0x00008f00f6007a23 */ /* 0x000fc40000010800 */
[----:B------:R2:W-:Y:S08]  /*b560*/  MUFU.EX2 R25, R2 ;  /* 0x0000000200197308 */ /* 0x0005f00000000800 */
[----:B------:R3:W3:Y:S01]  /*b570*/  MUFU.EX2 R24, R0 ;  /* 0x0000000000187308 */ /* 0x0006e20000000800 */
[----:B--2---:R-:W-:-:S07]  /*b580*/  FFMA.FTZ R2, R252, c[0x0][0x23c], -R8 ;  /* 0x00008f00fc027a23 */ /* 0x004fce0000010808 */
[----:B------:R-:W-:Y:S01]  /*b590*/  MUFU.EX2 R21, R2 ;  /* 0x0000000200157308 */ /* 0x000fe20000000800 */
[----:B---3--:R-:W-:Y:S01]  /*b5a0*/  FFMA.FTZ R0, R250, c[0x0][0x23c], -R8 ;  /* 0x00008f00fa007a23 */ /* 0x008fe20000010808 */
[----:B------:R-:W-:-:S06]  /*b5b0*/  F2FP.BF16.PACK_AB R95, R24, R25 ;  /* 0x00000019185f723e */ /* 0x000fcc00000010ff */
[----:B------:R2:W3:Y:S02]  /*b5c0*/  MUFU.EX2 R23, R0 ;  /* 0x0000000000177308 */ /* 0x0004e40000000800 */
[----:B--2---:R-:W-:-:S06]  /*b5d0*/  FFMA.FTZ R0, R119, c[0x0][0x23c], -R8 ;  /* 0x00008f0077007a23 */ /* 0x004fcc0000010808 */
[----:B------:R2:W-:Y:S02]  /*b5e0*/  MUFU.EX2 R22, R0 ;  /* 0x0000000000167308 */ /* 0x0005e40000000800 */
[----:B--2---:R-:W-:-:S06]  /*b5f0*/  FFMA.FTZ R0, R251, c[0x0][0x23c], -R8 ;  /* 0x00008f00fb007a23 */ /* 0x004fcc0000010808 */
[----:B------:R2:W-:Y:S02]  /*b600*/  MUFU.EX2 R20, R0 ;  /* 0x0000000000147308 */ /* 0x0005e40000000800 */
[----:B--2---:R-:W-:-:S06]  /*b610*/  FFMA.FTZ R0, R91, c[0x0][0x23c], -R3 ;  /* 0x00008f005b007a23 */ /* 0x004fcc0000010803 */
[----:B------:R2:W-:Y:S02]  /*b620*/  MUFU.EX2 R19, R0 ;  /* 0x0000000000137308 */ /* 0x0005e40000000800 */
[----:B--2---:R-:W-:-:S06]  /*b630*/  FFMA.FTZ R0, R72, c[0x0][0x23c], -R3 ;  /* 0x00008f0048007a23 */ /* 0x004fcc0000010803 */
[----:B------:R2:W1:Y:S01]  /*b640*/  MUFU.EX2 R18, R0 ;  /* 0x0000000000127308 */ /* 0x0004620000000800 */
[----:B------:R-:W-:Y:S02]  /*b650*/  MOV R242, R219 ;  /* 0x000000db00f27202 */ /* 0x000fe40000000f00 */
[----:B------:R-:W-:Y:S01]  /*b660*/  MOV R9, R235 ;  /* 0x000000eb00097202 */ /* 0x000fe20000000f00 */
[--C-:B--2---:R-:W-:Y:S02]  /*b670*/  FFMA.FTZ R0, R73, c[0x0][0x23c], -R3.reuse ;  /* 0x00008f0049007a23 */ /* 0x104fe40000010803 */
[----:B------:R-:W-:Y:S02]  /*b680*/  FFMA.FTZ R3, R74, c[0x0][0x23c], -R3 ;  /* 0x00008f004a037a23 */ /* 0x000fe40000010803 */
[----:B------:R-:W-:Y:S08]  /*b690*/  MUFU.EX2 R17, R0 ;  /* 0x0000000000117308 */ /* 0x000ff00000000800 */
[----:B------:R2:W1:Y:S01]  /*b6a0*/  MUFU.EX2 R16, R3 ;  /* 0x0000000300107308 */ /* 0x0004620000000800 */
[----:B------:R-:W-:-:S02]  /*b6b0*/  MOV R31, R75 ;  /* 0x0000004b001f7202 */ /* 0x000fc40000000f00 */
[----:B------:R-:W-:Y:S02]  /*b6c0*/  MOV R243, R244 ;  /* 0x000000f400f37202 */ /* 0x000fe40000000f00 */
[----:B------:R-:W-:Y:S02]  /*b6d0*/  MOV R219, R198 ;  /* 0x000000c600db7202 */ /* 0x000fe40000000f00 */
[----:B------:R-:W-:Y:S02]  /*b6e0*/  MOV R245, R199 ;  /* 0x000000c700f57202 */ /* 0x000fe40000000f00 */
[----:B------:R-:W-:Y:S01]  /*b6f0*/  MOV R235, R162 ;  /* 0x000000a200eb7202 */ /* 0x000fe20000000f00 */
[----:B------:R-:W-:Y:S01]  /*b700*/  FFMA.FTZ R8, R242, R11, R9 ;  /* 0x0000000bf2087223 */ /* 0x000fe20000010009 */
[----:B------:R-:W-:Y:S01]  /*b710*/  MOV R244, R163 ;  /* 0x000000a300f47202 */ /* 0x000fe20000000f00 */
[----:B----4-:R-:W-:Y:S01]  /*b720*/  HMMA.16816.F32.BF16 R116, R92, R124, R96 ;  /* 0x0000007c5c74723c */ /* 0x010fe20000041860 */
[----:B------:R-:W-:-:S02]  /*b730*/  FFMA.FTZ R2, R219, R101, R245 ;  /* 0x00000065db027223 */ /* 0x000fc400000100f5 */
[----:B--2---:R-:W-:Y:S02]  /*b740*/  FFMA.FTZ R3, R31, R10, R243 ;  /* 0x0000000a1f037223 */ /* 0x004fe400000100f3 */
[----:B------:R-:W-:Y:S02]  /*b750*/  FFMA.FTZ R0, R236, R100, R235 ;  /* 0x00000064ec007223 */ /* 0x000fe400000100eb */
[----:B---3--:R-:W-:Y:S01]  /*b760*/  F2FP.BF16.PACK_AB R96, R23, R21 ;  /* 0x000000151760723e */ /* 0x008fe200000010ff */
[----:B------:R-:W-:Y:S01]  /*b770*/  FADD.FTZ R8, R244, R8 ;  /* 0x00000008f4087221 */ /* 0x000fe20000010000 */
[----:B-1----:R-:W-:Y:S02]  /*b780*/  F2FP.BF16.PACK_AB R97, R18, R19 ;  /* 0x000000131261723e */ /* 0x002fe400000010ff */
[----:B------:R-:W-:Y:S02]  /*b790*/  F2FP.BF16.PACK_AB R98, R20, R22 ;  /* 0x000000161462723e */ /* 0x000fe400000010ff */
[----:B------:R-:W-:Y:S01]  /*b7a0*/  F2FP.BF16.PACK_AB R99, R16, R17 ;  /* 0x000000111063723e */ /* 0x000fe200000010ff */
[----:B------:R-:W-:-:S02]  /*b7b0*/  FADD.FTZ R11, R215, R3 ;  /* 0x00000003d70b7221 */ /* 0x000fc40000010000 */
[----:B------:R-:W-:Y:S01]  /*b7c0*/  FADD.FTZ R10, R216, R2 ;  /* 0x00000002d80a7221 */ /* 0x000fe20000010000 */
        /* <DEDUP_REMOVED lines=28> */
[----:B------:R-:W-:Y:S01]  /*b990*/  FADD.FTZ R4, R200, R4 ;  /* 0x00000004c8047221 */ /* 0x000fe20000010000 */
[----:B------:R-:W-:Y:S01]  /*b9a0*/  MOV R198, R160 ;  /* 0x000000a000c67202 */ /* 0x000fe20000000f00 */
[----:B------:R-:W-:Y:S01]  /*b9b0*/  FADD.FTZ R5, R201, R3 ;  /* 0x00000003c9057221 */ /* 0x000fe20000010000 */
[----:B------:R-:W-:Y:S01]  /*b9c0*/  MOV R199, R161 ;  /* 0x000000a100c77202 */ /* 0x000fe20000000f00 */
        /* <DEDUP_REMOVED lines=60> */
[----:B-1----:R-:W2:Y:S01]  /*bd90*/  LDL R198, [R1] ;  /* 0x0000000001c67983 */ /* 0x002ea20000100800 */
        /* <DEDUP_REMOVED lines=13> */
[----:B---3--:R-:W-:-:S04]  /*be70*/  LEA R0, P0, R2, R210, 0x6 ;  /* 0x000000d202007211 */ /* 0x008fc800078030ff */
[----:B------:R-:W-:Y:S02]  /*be80*/  IADD3 R3, R3, R4, RZ ;  /* 0x0000000403037210 */ /* 0x000fe40007ffe0ff */
[----:B------:R-:W-:Y:S02]  /*be90*/  @!P4 LEA R14, P5, R0, c[0x0][0x170], 0x1 ;  /* 0x00005c00000eca11 */ /* 0x000fe400078a08ff */
[----:B----4-:R-:W-:Y:S02]  /*bea0*/  LEA.HI.X R3, R2, R197, R3, 0x6, P0 ;  /* 0x000000c502037211 */ /* 0x010fe400000f3403 */
[C---:B------:R-:W-:Y:S02]  /*beb0*/  @!P3 LEA R10, P1, R0.reuse, c[0x0][0x170], 0x1 ;  /* 0x00005c00000aba11 */ /* 0x040fe400078208ff */
[C---:B------:R-:W-:Y:S02]  /*bec0*/  @!P2 LEA R8, P0, R0.reuse, c[0x0][0x170], 0x1 ;  /* 0x00005c000008aa11 */ /* 0x040fe400078008ff */
[----:B------:R-:W-:-:S02]  /*bed0*/  IADD3 R2, P6, R0, UR15, RZ ;  /* 0x0000000f00027c10 */ /* 0x000fc4000ffde0ff */
[C-C-:B------:R-:W-:Y:S02]  /*bee0*/  @!P4 LEA.HI.X R15, R0.reuse, c[0x0][0x174], R3.reuse, 0x1, P5 ;  /* 0x00005d00000fca11 */ /* 0x140fe400028f0c03 */
        /* <DEDUP_REMOVED lines=40> */
[----:B------:R-:W4:Y:S04]  /*c170*/  LDSM.16.M88.4 R32, [R221+0x6400] ;  /* 0x00640000dd20783b */ /* 0x000f280000000200 */
[----:B------:R-:W4:Y:S04]  /*c180*/  LDSM.16.M88.4 R28, [R221+0x6800] ;  /* 0x00680000dd1c783b */ /* 0x000f280000000200 */
[----:B------:R-:W4:Y:S04]  /*c190*/  LDSM.16.M88.4 R24, [R221+0x6c00] ;  /* 0x006c0000dd18783b */ /* 0x000f280000000200 */
[----:B-1----:R-:W1:Y:S04]  /*c1a0*/  LDSM.16.M88.4 R12, [R224] ;  /* 0x00000000e00c783b */ /* 0x002e680000000200 */
[----:B------:R-:W-:Y:S04]  /*c1b0*/  LDSM.16.M88.4 R48, [R223+0x6c00] ;  /* 0x006c0000df30783b */ /* 0x000fe80000000200 */
[----:B------:R-:W1:Y:S04]  /*c1c0*/  LDSM.16.M88.4 R16, [R225] ;  /* 0x00000000e110783b */ /* 0x000e680000000200 */
[----:B---3--:R-:W-:Y:S04]  /*c1d0*/  LDSM.16.M88.4 R4, [R225+0x1000] ;  /* 0x00100000e104783b */ /* 0x008fe80000000200 */
[----:B------:R-:W3:Y:S04]  /*c1e0*/  LDSM.16.M88.4 R44, [R223+0x6800] ;  /* 0x00680000df2c783b */ /* 0x000ee80000000200 */
[----:B------:R-:W1:Y:S04]  /*c1f0*/  LDSM.16.M88.4 R40, [R223+0x6400] ;  /* 0x00640000df28783b */ /* 0x000e680000000200 */
[----:B------:R-:W1:Y:S01]  /*c200*/  LDSM.16.M88.4 R20, [R223+0x6000] ;  /* 0x00600000df14783b */ /* 0x000e620000000200 */
[----:B--2---:R-:W-:Y:S01]  /*c210*/  HMMA.16816.F32.BF16 R184, R8, R36, RZ ;  /* 0x0000002408b8723c */ /* 0x004fe200000418ff */
[----:B------:R-:W-:-:S02]  /*c220*/  MOV R3, R199 ;  /* 0x000000c700037202 */ /* 0x000fc40000000f00 */
[----:B------:R-:W0:Y:S05]  /*c230*/  LDGDEPBAR ;  /* 0x00000000000079af */ /* 0x000e2a0000000000 */
[C---:B----4-:R-:W-:Y:S08]  /*c240*/  HMMA.16816.F32.BF16 R176, R8.reuse, R32, RZ ;  /* 0x0000002008b0723c */ /* 0x050ff000000418ff */
[C---:B------:R-:W-:Y:S08]  /*c250*/  HMMA.16816.F32.BF16 R104, R8.reuse, R28, RZ ;  /* 0x0000001c0868723c */ /* 0x040ff000000418ff */
[C---:B------:R-:W-:Y:S08]  /*c260*/  HMMA.16816.F32.BF16 R64, R8.reuse, R24, RZ ;  /* 0x000000180840723c */ /* 0x040ff000000418ff */
[C---:B------:R-:W-:Y:S08]  /*c270*/  HMMA.16816.F32.BF16 R180, R8.reuse, R38, RZ ;  /* 0x0000002608b4723c */ /* 0x040ff000000418ff */
[C---:B------:R-:W-:Y:S08]  /*c280*/  HMMA.16816.F32.BF16 R108, R8.reuse, R34, RZ ;  /* 0x00000022086c723c */ /* 0x040ff000000418ff */
[C---:B------:R-:W-:Y:S08]  /*c290*/  HMMA.16816.F32.BF16 R100, R8.reuse, R30, RZ ;  /* 0x0000001e0864723c */ /* 0x040ff000000418ff */
[----:B------:R-:W-:Y:S08]  /*c2a0*/  HMMA.16816.F32.BF16 R60, R8, R26, RZ ;  /* 0x0000001a083c723c */ /* 0x000ff000000418ff */
[C---:B-1----:R-:W-:Y:S08]  /*c2b0*/  HMMA.16816.F32.BF16 R8, R12.reuse, R24, RZ ;  /* 0x000000180c08723c */ /* 0x042ff000000418ff */
        /* <DEDUP_REMOVED lines=72> */
[----:B------:R-:W2:Y:S01]  /*c740*/  LDSM.16.M88.4 R28, [R223+0x8400] ;  /* 0x00840000df1c783b */ /* 0x000ea20000000200 */
        /* <DEDUP_REMOVED lines=33> */
[----:B------:R-:W3:Y:S01]  /*c960*/  LDSM.16.M88.4 R32, [R221+0x8800] ;  /* 0x00880000dd20783b */ /* 0x000ee20000000200 */
        /* <DEDUP_REMOVED lines=21> */
[----:B---3--:R-:W-:Y:S01]  /*cac0*/  HMMA.16816.F32.BF16 R48, R16, R32, R44 ;  /* 0x000000201030723c */ /* 0x008fe2000004182c */
[----:B--2---:R-:W-:-:S06]  /*cad0*/  FMUL.FTZ R0, R37, c[0x0][0x2ec] ;  /* 0x0000bb0025007a20 */ /* 0x004fcc0000410000 */
[----:B------:R2:W3:Y:S02]  /*cae0*/  MUFU.TANH R177, R0 ;  /* 0x0000000000b17308 */ /* 0x0004e40000002400 */
[----:B--2---:R-:W-:-:S06]  /*caf0*/  FMUL.FTZ R0, R38, c[0x0][0x2ec] ;  /* 0x0000bb0026007a20 */ /* 0x004fcc0000410000 */
[----:B------:R2:W1:Y:S02]  /*cb00*/  MUFU.TANH R106, R0 ;  /* 0x00000000006a7308 */ /* 0x0004640000002400 */
[----:B--2---:R-:W-:Y:S01]  /*cb10*/  FMUL.FTZ R0, R39, c[0x0][0x2ec] ;  /* 0x0000bb0027007a20 */ /* 0x004fe20000410000 */
[-C--:B------:R-:W-:Y:S01]  /*cb20*/  HMMA.16816.F32.BF16 R60, R20, R42.reuse, R200 ;  /* 0x0000002a143c723c */ /* 0x080fe200000418c8 */
[----:B------:R-:W2:Y:S04]  /*cb30*/  LDSM.16.M88.4 R36, [R223+0x7c00] ;  /* 0x007c0000df24783b */ /* 0x000ea80000000200 */
[----:B------:R1:W1:Y:S03]  /*cb40*/  MUFU.TANH R176, R0 ;  /* 0x0000000000b07308 */ /* 0x0002660000002400 */
[----:B------:R-:W-:Y:S01]  /*cb50*/  HMMA.16816.F32.BF16 R44, R24, R42, R192 ;  /* 0x0000002a182c723c */ /* 0x000fe200000418c0 */
[----:B-1----:R-:W-:-:S04]  /*cb60*/  FMUL.FTZ R0, R52, c[0x0][0x2ec] ;  /* 0x0000bb0034007a20 */ /* 0x002fc80000410000 */
[----:B------:R1:W1:Y:S03]  /*cb70*/  MUFU.TANH R107, R0 ;  /* 0x00000000006b7308 */ /* 0x0002660000002400 */
[----:B------:R-:W-:Y:S01]  /*cb80*/  HMMA.16816.F32.BF16 R40, R12, R32, R56 ;  /* 0x000000200c28723c */ /* 0x000fe20000041838 */
[----:B-1----:R-:W-:-:S04]  /*cb90*/  FMUL.FTZ R0, R53, c[0x0][0x2ec] ;  /* 0x0000bb0035007a20 */ /* 0x002fc80000410000 */
[----:B------:R1:W1:Y:S02]  /*cba0*/  MUFU.TANH R111, R0 ;  /* 0x00000000006f7308 */ /* 0x0002640000002400 */
[----:B-1----:R-:W-:-:S06]  /*cbb0*/  FMUL.FTZ R0, R54, c[0x0][0x2ec] ;  /* 0x0000bb0036007a20 */ /* 0x002fcc0000410000 */
[----:B------:R1:W1:Y:S02]  /*cbc0*/  MUFU.TANH R109, R0 ;  /* 0x00000000006d7308 */ /* 0x0002640000002400 */
[----:B-1----:R-:W-:Y:S02]  /*cbd0*/  FMUL.FTZ R0, R55, c[0x0][0x2ec] ;  /* 0x0000bb0037007a20 */ /* 0x002fe40000410000 */
[----:B------:R-:W-:Y:S04]  /*cbe0*/  HMMA.16816.F32.BF16 R52, R8, R28, R48 ;  /* 0x0000001c0834723c */ /* 0x000fe80000041830 */
[----:B------:R1:W1:Y:S02]  /*cbf0*/  MUFU.TANH R110, R0 ;  /* 0x00000000006e7308 */ /* 0x0002640000002400 */
[----:B-1----:R-:W-:-:S06]  /*cc00*/  FMUL.FTZ R0, R64, c[0x0][0x2ec] ;  /* 0x0000bb0040007a20 */ /* 0x002fcc0000410000 */
[----:B------:R1:W1:Y:S01]  /*cc10*/  MUFU.TANH R108, R0 ;  /* 0x00000000006c7308 */ /* 0x0002620000002400 */
[----:B------:R-:W-:Y:S01]  /*cc20*/  HMMA.16816.F32.BF16 R60, R12, R34, R60 ;  /* 0x000000220c3c723c */ /* 0x000fe2000004183c */
[----:B-1----:R-:W-:-:S06]  /*cc30*/  FMUL.FTZ R0, R65, c[0x0][0x2ec] ;  /* 0x0000bb0041007a20 */ /* 0x002fcc0000410000 */
[----:B------:R1:W1:Y:S01]  /*cc40*/  MUFU.TANH R105, R0 ;  /* 0x0000000000697308 */ /* 0x0002620000002400 */
[----:B------:R-:W-:Y:S01]  /*cc50*/  HMMA.16816.F32.BF16 R48, R16, R34, R44 ;  /* 0x000000221030723c */ /* 0x000fe2000004182c */
[----:B------:R-:W3:Y:S07]  /*cc60*/  LDSM.16.M88.4 R32, [R221+0x8c00] ;  /* 0x008c0000dd20783b */ /* 0x000eee0000000200 */
        /* <DEDUP_REMOVED lines=20> */
[----:B------:R-:W-:Y:S01]  /*cdb0*/  ISETP.GT.AND P0, PT, R235, R3, PT ;  /* 0x00000003eb00720c */ /* 0x000fe20003f04270 */
        /* <DEDUP_REMOVED lines=8> */
[-C--:B---3--:R-:W-:Y:S08]  /*ce40*/  HMMA.16816.F32.BF16 R40, R16, R32.reuse, R44 ;  /* 0x000000201028723c */ /* 0x088ff0000004182c */
[----:B------:R-:W-:Y:S08]  /*ce50*/  HMMA.16816.F32.BF16 R44, R12, R32, R56 ;  /* 0x000000200c2c723c */ /* 0x000ff00000041838 */
[-C--:B------:R-:W-:Y:S08]  /*ce60*/  HMMA.16816.F32.BF16 R16, R16, R34.reuse, R24 ;  /* 0x000000221010723c */ /* 0x080ff00000041818 */
[----:B------:R-:W-:Y:S01]  /*ce70*/  HMMA.16816.F32.BF16 R12, R12, R34, R20 ;  /* 0x000000220c0c723c */ /* 0x000fe20000041814 */
[----:B------:R2:W3:Y:S07]  /*ce80*/  MUFU.TANH R62, R0 ;  /* 0x00000000003e7308 */ /* 0x0004ee0000002400 */
[-C--:B-1----:R-:W-:Y:S08]  /*ce90*/  HMMA.16816.F32.BF16 R24, R4, R28.reuse, R44 ;  /* 0x0000001c0418723c */ /* 0x082ff0000004182c */
[----:B------:R-:W-:Y:S01]  /*cea0*/  HMMA.16816.F32.BF16 R40, R8, R28, R40 ;  /* 0x0000001c0828723c */ /* 0x000fe20000041828 */
[----:B--2---:R-:W-:-:S04]  /*ceb0*/  FMUL.FTZ R0, R48, c[0x0][0x2ec] ;  /* 0x0000bb0030007a20 */ /* 0x004fc80000410000 */
[----:B------:R1:W2:Y:S03]  /*cec0*/  MUFU.TANH R60, R0 ;  /* 0x00000000003c7308 */ /* 0x0002a60000002400 */
[-C--:B------:R-:W-:Y:S08]  /*ced0*/  HMMA.16816.F32.BF16 R8, R8, R30.reuse, R16 ;  /* 0x0000001e0808723c */ /* 0x080ff00000041810 */
[----:B------:R-:W-:Y:S01]  /*cee0*/  HMMA.16816.F32.BF16 R4, R4, R30, R12 ;  /* 0x0000001e0404723c */ /* 0x000fe2000004180c */
[----:B-1----:R-:W-:-:S04]  /*cef0*/  FMUL.FTZ R0, R49, c[0x0][0x2ec] ;  /* 0x0000bb0031007a20 */ /* 0x002fc80000410000 */
[----:B------:R1:W1:Y:S01]  /*cf00*/  MUFU.TANH R104, R0 ;  /* 0x0000000000687308 */ /* 0x0002620000002400 */
        /* <DEDUP_REMOVED lines=16> */
[----:B-1----:R-:W-:Y:S02]  /*d010*/  FMUL.FTZ R0, R52, c[0x0][0x2ec] ;  /* 0x0000bb0034007a20 */ /* 0x002fe40000410000 */
[----:B------:R-:W-:Y:S02]  /*d020*/  FMUL.FTZ R10, R10, c[0x0][0x2ec] ;  /* 0x0000bb000a0a7a20 */ /* 0x000fe40000410000 */
[----:B------:R1:W1:Y:S01]  /*d030*/  MUFU.TANH R50, R0 ;  /* 0x0000000000327308 */ /* 0x0002620000002400 */
[----:B------:R-:W-:Y:S02]  /*d040*/  FMUL.FTZ R11, R11, c[0x0][0x2ec] ;  /* 0x0000bb000b0b7a20 */ /* 0x000fe40000410000 */
[----:B------:R-:W-:Y:S02]  /*d050*/  FMUL.FTZ R4, R4, c[0x0][0x2ec] ;  /* 0x0000bb0004047a20 */ /* 0x000fe40000410000 */
[----:B------:R-:W-:Y:S02]  /*d060*/  FMUL.FTZ R5, R5, c[0x0][0x2ec] ;  /* 0x0000bb0005057a20 */ /* 0x000fe40000410000 */
[----:B------:R-:W-:-:S02]  /*d070*/  FMUL.FTZ R6, R6, c[0x0][0x2ec] ;  /* 0x0000bb0006067a20 */ /* 0x000fc40000410000 */
[----:B------:R-:W-:Y:S01]  /*d080*/  FMUL.FTZ R7, R7, c[0x0][0x2ec] ;  /* 0x0000bb0007077a20 */ /* 0x000fe20000410000 */
[----:B------:R-:W2:Y:S01]  /*d090*/  MUFU.TANH R48, R48 ;  /* 0x0000003000307308 */ /* 0x000ea20000002400 */
[----:B-1----:R-:W-:-:S07]  /*d0a0*/  FMUL.FTZ R0, R53, c[0x0][0x2ec] ;  /* 0x0000bb0035007a20 */ /* 0x002fce0000410000 */
[----:B------:R-:W1:Y:S08]  /*d0b0*/  MUFU.TANH R55, R55 ;  /* 0x0000003700377308 */ /* 0x000e700000002400 */
[----:B------:R1:W1:Y:S08]  /*d0c0*/  MUFU.TANH R49, R0 ;  /* 0x0000000000317308 */ /* 0x0002700000002400 */
[----:B------:R1:W1:Y:S08]  /*d0d0*/  MUFU.TANH R45, R40 ;  /* 0x00000028002d7308 */ /* 0x0002700000002400 */
[----:B------:R1:W1:Y:S08]  /*d0e0*/  MUFU.TANH R47, R41 ;  /* 0x00000029002f7308 */ /* 0x0002700000002400 */
[----:B------:R1:W1:Y:S08]  /*d0f0*/  MUFU.TANH R46, R42 ;  /* 0x0000002a002e7308 */ /* 0x0002700000002400 */
[----:B------:R1:W1:Y:S08]  /*d100*/  MUFU.TANH R44, R43 ;  /* 0x0000002b002c7308 */ /* 0x0002700000002400 */
        /* <DEDUP_REMOVED lines=15> */
[----:B------:R-:W3:Y:S04]  /*d200*/  LDL.64 R198, [R1+0x30] ;  /* 0x0000300001c67983 */ /* 0x000ee80000100a00 */
[----:B------:R-:W4:Y:S01]  /*d210*/  LDL.LU R3, [R1] ;  /* 0x0000000001037983 */ /* 0x000f220000300800 */
[----:B------:R-:W-:Y:S03]  /*d220*/  BSSY B0, `(.L_x_877) ;  /* 0x0000038000007945 */ /* 0x000fe60003800000 */
[----:B------:R1:W-:Y:S04]  /*d230*/  @P4 STS [R226+0x6000], RZ ;  /* 0x006000ffe2004388 */ /* 0x0003e80000000800 */
[----:B------:R1:W-:Y:S04]  /*d240*/  @P4 STS [R226+0x6004], RZ ;  /* 0x006004ffe2004388 */ /* 0x0003e80000000800 */
[----:B------:R1:W-:Y:S02]  /*d250*/  @P4 STS.64 [R226+0x6008], RZ ;  /* 0x006008ffe2004388 */ /* 0x0003e40000000a00 */
[----:B-1--4-:R-:W-:-:S04]  /*d260*/  IADD3 R0, R3, -0x4, RZ ;  /* 0xfffffffc03007810 */ /* 0x012fc80007ffe0ff */
[----:B------:R-:W-:Y:S01]  /*d270*/  SHF.R.S32.HI R4, RZ, 0x1f, R0 ;  /* 0x0000001fff047819 */ /* 0x000fe20000011400 */
[----:B------:R-:W-:-:S04]  /*d280*/  IMAD.WIDE.U32 R2, R0, c[0x0][0x198], RZ ;  /* 0x0000660000027a25 */ /* 0x000fc800078e00ff */
[----:B------:R-:W-:-:S04]  /*d290*/  IMAD R4, R4, c[0x0][0x198], RZ ;  /* 0x0000660004047a24 */ /* 0x000fc800078e02ff */
[----:B------:R-:W-:Y:S01]  /*d2a0*/  IMAD R4, R0, c[0x0][0x19c], R4 ;  /* 0x0000670000047a24 */ /* 0x000fe200078e0204 */
[----:B--2---:R-:W-:-:S03]  /*d2b0*/  LEA R0, P0, R2, R196, 0x6 ;  /* 0x000000c402007211 */ /* 0x004fc600078030ff */
[----:B------:R-:W-:Y:S01]  /*d2c0*/  IMAD.IADD R3, R3, 0x1, R4 ;  /* 0x0000000103037824 */ /* 0x000fe200078e0204 */
[C---:B------:R-:W-:Y:S02]  /*d2d0*/  @!P4 LEA R12, P5, R0.reuse, c[0x0][0x168], 0x1 ;  /* 0x00005a00000cca11 */ /* 0x040fe400078a08ff */
[----:B------:R-:W-:Y:S02]  /*d2e0*/  @!P2 LEA R6, P1, R0, c[0x0][0x168], 0x1 ;  /* 0x00005a000006aa11 */ /* 0x000fe400078208ff */
[----:B---3--:R-:W-:Y:S02]  /*d2f0*/  LEA.HI.X R3, R2, R199, R3, 0x6, P0 ;  /* 0x000000c702037211 */ /* 0x008fe400000f3403 */
        /* <DEDUP_REMOVED lines=42> */
.L_x_878:
[----:B------:R-:W-:Y:S05]  /*d5a0*/  BSYNC B0 ;  /* 0x0000000000007941 */ /* 0x000fea0003800000 */
.L_x_877:
[----:B------:R-:W0:Y:S02]  /*d5b0*/  LDGDEPBAR ;  /* 0x00000000000079af */ /* 0x000e240000000000 */
.L_x_876:
[----:B-1234-:R-:W1:Y:S01]  /*d5c0*/  S2R R0, SR_TID.X ;  /* 0x0000000000007919 */ /* 0x01ee620000002100 */
[----:B------:R-:W-:Y:S02]  /*d5d0*/  IMAD.MOV.U32 R57, RZ, RZ, R243 ;  /* 0x000000ffff397224 */ /* 0x000fe400078e00f3 */
[----:B------:R-:W-:Y:S02]  /*d5e0*/  IMAD.MOV.U32 R203, RZ, RZ, R242 ;  /* 0x000000ffffcb7224 */ /* 0x000fe400078e00f2 */
[----:B------:R-:W-:Y:S02]  /*d5f0*/  IMAD.MOV.U32 R58, RZ, RZ, R252 ;  /* 0x000000ffff3a7224 */ /* 0x000fe400078e00fc */
[----:B-1----:R-:W-:-:S05]  /*d600*/  IMAD.SHL.U32 R0, R0, 0x2, RZ ;  /* 0x0000000200007824 */ /* 0x002fca00078e00ff */
[----:B------:R-:W-:-:S05]  /*d610*/  LOP3.LUT R0, R0, 0x6, RZ, 0xc0, !PT ;  /* 0x0000000600007812 */ /* 0x000fca00078ec0ff */
[----:B------:R-:W-:-:S05]  /*d620*/  IMAD R0, R235, 0x40, R0 ;  /* 0x00000040eb007824 */ /* 0x000fca00078e0200 */
[C---:B------:R-:W-:Y:S02]  /*d630*/  ISETP.GE.AND P3, PT, R0.reuse, R234, PT ;  /* 0x000000ea0000720c */ /* 0x040fe40003f66270 */
[C---:B------:R-:W-:Y:S02]  /*d640*/  IADD3 R2, R0.reuse, 0x1, RZ ;  /* 0x0000000100027810 */ /* 0x040fe40007ffe0ff */
        /* <DEDUP_REMOVED lines=90> */
[----:B------:R-:W-:Y:S02]  /*dbf0*/  ISETP.LT.OR P1, PT, R3, R229, P1 ;  /* 0x000000e50300720c */ /* 0x000fe40000f21670 */
        /* <DEDUP_REMOVED lines=27> */
[----:B------:R-:W-:Y:S01]  /*ddb0*/  FSEL R248, R66, -INF , !P0 ;  /* 0xff80000042f87808 */ /* 0x000fe20004000000 */
[----:B------:R-:W-:Y:S01]  /*ddc0*/  IMAD.MOV.U32 R66, RZ, RZ, R241 ;  /* 0x000000ffff427224 */ /* 0x000fe200078e00f1 */
        /* <DEDUP_REMOVED lines=31> */
[----:B------:R-:W-:Y:S02]  /*dfc0*/  ISETP.LT.OR P2, PT, R2, R228, P2 ;  /* 0x000000e40200720c */ /* 0x000fe40001741670 */
        /* <DEDUP_REMOVED lines=22> */
[-C--:B------:R-:W-:Y:S02]  /*e130*/  ISETP.GE.AND P1, PT, R2, R232.reuse, PT ;  /* 0x000000e80200720c */ /* 0x080fe40003f26270 */
[----:B------:R-:W-:Y:S02]  /*e140*/  FMNMX.FTZ R103, R190, R103, !PT ;  /* 0x00000067be677209 */ /* 0x000fe40007810000 */
[----:B------:R-:W-:Y:S02]  /*e150*/  FSEL R61, R23, -INF , !P2 ;  /* 0xff800000173d7808 */ /* 0x000fe40005000000 */
[----:B------:R-:W-:Y:S02]  /*e160*/  FMNMX.FTZ R5, R42, R5, !PT ;  /* 0x000000052a057209 */ /* 0x000fe40007810000 */
[----:B------:R-:W-:-:S02]  /*e170*/  ISETP.GE.AND P2, PT, R0, R232, PT ;  /* 0x000000e80000720c */ /* 0x000fc40003f46270 */
[-C--:B------:R-:W-:Y:S02]  /*e180*/  ISETP.LT.OR P1, PT, R2, R228.reuse, P1 ;  /* 0x000000e40200720c */ /* 0x080fe40000f21670 */
[----:B------:R-:W-:Y:S02]  /*e190*/  FMNMX.FTZ R103, R30, R103, !PT ;  /* 0x000000671e677209 */ /* 0x000fe40007810000 */
[----:B------:R-:W-:Y:S02]  /*e1a0*/  FMNMX.FTZ R5, R43, R5, !PT ;  /* 0x000000052b057209 */ /* 0x000fe40007810000 */
[----:B------:R-:W-:Y:S02]  /*e1b0*/  ISETP.LT.OR P2, PT, R0, R228, P2 ;  /* 0x000000e40000720c */ /* 0x000fe40001741670 */
[----:B------:R-:W-:Y:S02]  /*e1c0*/  FSEL R212, R17, -INF , !P1 ;  /* 0xff80000011d47808 */ /* 0x000fe40004800000 */
[----:B------:R-:W-:-:S02]  /*e1d0*/  FMNMX.FTZ R103, R61, R103, !PT ;  /* 0x000000673d677209 */ /* 0x000fc40007810000 */
[----:B------:R-:W-:Y:S01]  /*e1e0*/  FSEL R213, R55, -INF , !P0 ;  /* 0xff80000037d57808 */ /* 0x000fe20004000000 */
[----:B------:R-:W-:Y:S01]  /*e1f0*/  IMAD.MOV.U32 R55, RZ, RZ, R30 ;  /* 0x000000ffff377224 */ /* 0x000fe200078e001e */
        /* <DEDUP_REMOVED lines=41> */
[----:B-1----:R-:W-:Y:S02]  /*e490*/  FMNMX.FTZ R103, R103, R5, !PT ;  /* 0x0000000567677209 */ /* 0x002fe40007810000 */
[----:B------:R-:W-:-:S02]  /*e4a0*/  FMNMX.FTZ R4, R106, R4, !PT ;  /* 0x000000046a047209 */ /* 0x000fc40007810000 */
[----:B------:R-:W-:Y:S01]  /*e4b0*/  FSEL R242, R101, -INF , !P4 ;  /* 0xff80000065f27808 */ /* 0x000fe20006000000 */
[----:B------:R-:W1:Y:S01]  /*e4c0*/  SHFL.BFLY PT, R6, R103, 0x1, 0x1f ;  /* 0x0c201f0067067f89 */ /* 0x000e6200000e0000 */
        /* <DEDUP_REMOVED lines=13> */
[----:B------:R-:W-:Y:S02]  /*e5a0*/  FMNMX.FTZ R3, R243, R3, !PT ;  /* 0x00000003f3037209 */ /* 0x000fe40007810000 */
[----:B------:R-:W-:Y:S01]  /*e5b0*/  FSEL R241, R51, -INF , !P3 ;  /* 0xff80000033f17808 */ /* 0x000fe20005800000 */
[----:B------:R-:W2:Y:S01]  /*e5c0*/  SHFL.BFLY PT, R5, R102, 0x2, 0x1f ;  /* 0x0c401f0066057f89 */ /* 0x000ea200000e0000 */
[----:B------:R-:W-:Y:S02]  /*e5d0*/  FSEL R208, R45, -INF , !P5 ;  /* 0xff8000002dd07808 */ /* 0x000fe40006800000 */
        /* <DEDUP_REMOVED lines=8> */
[----:B------:R-:W-:-:S02]  /*e660*/  FMNMX.FTZ R2, R245, R3, !PT ;  /* 0x00000003f5027209 */ /* 0x000fc40007810000 */
[----:B------:R-:W-:Y:S02]  /*e670*/  FMNMX.FTZ R0, R249, R0, !PT ;  /* 0x00000000f9007209 */ /* 0x000fe40007810000 */
[----:B------:R-:W-:Y:S02]  /*e680*/  FMNMX.FTZ R2, R218, R2, !PT ;  /* 0x00000002da027209 */ /* 0x000fe40007810000 */
[----:B------:R-:W-:Y:S02]  /*e690*/  FMNMX.FTZ R0, R242, R0, !PT ;  /* 0x00000000f2007209 */ /* 0x000fe40007810000 */
[----:B------:R-:W-:Y:S02]  /*e6a0*/  FSEL R236, R47, -INF , !P1 ;  /* 0xff8000002fec7808 */ /* 0x000fe40004800000 */
[----:B------:R-:W-:Y:S02]  /*e6b0*/  FMNMX.FTZ R2, R208, R2, !PT ;  /* 0x00000002d0027209 */ /* 0x000fe40007810000 */
[----:B-1----:R-:W-:-:S02]  /*e6c0*/  FMNMX.FTZ R103, R103, R6, !PT ;  /* 0x0000000667677209 */ /* 0x002fc40007810000 */
[----:B------:R-:W-:Y:S02]  /*e6d0*/  FSEL R216, R46, -INF , !P2 ;  /* 0xff8000002ed87808 */ /* 0x000fe40005000000 */
[----:B------:R-:W-:Y:S02]  /*e6e0*/  FMNMX.FTZ R0, R241, R0, !PT ;  /* 0x00000000f1007209 */ /* 0x000fe40007810000 */
[----:B------:R-:W-:Y:S02]  /*e6f0*/  FSEL R59, R28, -INF , !P4 ;  /* 0xff8000001c3b7808 */ /* 0x000fe40006000000 */
[----:B------:R-:W-:Y:S01]  /*e700*/  FMNMX.FTZ R3, R236, R2, !PT ;  /* 0x00000002ec037209 */ /* 0x000fe20007810000 */
[----:B------:R-:W-:Y:S01]  /*e710*/  FMUL.FTZ R2, R103, c[0x0][0x23c] ;  /* 0x00008f0067027a20 */ /* 0x000fe20000410000 */
[----:B------:R-:W-:Y:S02]  /*e720*/  FSEL R44, R44, -INF , !P0 ;  /* 0xff8000002c2c7808 */ /* 0x000fe40004000000 */
[----:B------:R-:W-:-:S02]  /*e730*/  FMNMX.FTZ R0, R216, R0, !PT ;  /* 0x00000000d8007209 */ /* 0x000fc40007810000 */
[----:B------:R-:W-:Y:S02]  /*e740*/  FSETP.NEU.FTZ.AND P0, PT, R103, -INF , PT ;  /* 0xff8000006700780b */ /* 0x000fe40003f1d000 */
[----:B------:R-:W-:Y:S02]  /*e750*/  FSEL R209, R26, -INF , !P3 ;  /* 0xff8000001ad17808 */ /* 0x000fe40005800000 */
[----:B------:R-:W-:Y:S02]  /*e760*/  FMNMX.FTZ R3, R59, R3, !PT ;  /* 0x000000033b037209 */ /* 0x000fe40007810000 */
[----:B------:R-:W-:Y:S02]  /*e770*/  FSEL R63, R27, -INF , !P6 ;  /* 0xff8000001b3f7808 */ /* 0x000fe40007000000 */
[----:B------:R-:W-:Y:S01]  /*e780*/  FMNMX.FTZ R0, R44, R0, !PT ;  /* 0x000000002c007209 */ /* 0x000fe20007810000 */
[----:B------:R-:W-:Y:S01]  /*e790*/  LDSM.16.MT88.4 R24, [R222+0x9000] ;  /* 0x00900000de18783b */ /* 0x000fe20000004200 */
[----:B------:R-:W-:-:S02]  /*e7a0*/  FSEL R2, R2, RZ, P0 ;  /* 0x000000ff02027208 */ /* 0x000fc40000000000 */
[----:B------:R-:W-:Y:S02]  /*e7b0*/  FMNMX.FTZ R3, R209, R3, !PT ;  /* 0x00000003d1037209 */ /* 0x000fe40007810000 */
        /* <DEDUP_REMOVED lines=8> */
[----:B------:R-:W4:Y:S01]  /*e840*/  SHFL.BFLY PT, R6, R4, 0x2, 0x1f ;  /* 0x0c401f0004067f89 */ /* 0x000f2200000e0000 */
[----:B--2---:R-:W-:-:S04]  /*e850*/  FFMA.FTZ R0, R8, c[0x0][0x23c], -R2 ;  /* 0x00008f0008007a23 */ /* 0x004fc80000010802 */
[----:B------:R2:W-:Y:S01]  /*e860*/  MUFU.EX2 R31, R0 ;  /* 0x00000000001f7308 */ /* 0x0005e20000000800 */
        /* <DEDUP_REMOVED lines=20> */
[----:B--2---:R-:W-:Y:S01]  /*e9b0*/  FMNMX.FTZ R105, R4, R7, !PT ;  /* 0x0000000704697209 */ /* 0x004fe20007810000 */
[----:B---3--:R-:W-:Y:S02]  /*e9c0*/  FMUL.FTZ R76, R76, R101 ;  /* 0x000000654c4c7220 */ /* 0x008fe40000410000 */
[----:B------:R-:W-:-:S02]  /*e9d0*/  FFMA.FTZ R9, R15, c[0x0][0x23c], -R8 ;  /* 0x00008f000f097a23 */ /* 0x000fc40000010808 */
[----:B------:R-:W-:Y:S02]  /*e9e0*/  FMUL.FTZ R3, R105, c[0x0][0x23c] ;  /* 0x00008f0069037a20 */ /* 0x000fe40000410000 */
[----:B------:R-:W-:Y:S02]  /*e9f0*/  FMUL.FTZ R77, R77, R101 ;  /* 0x000000654d4d7220 */ /* 0x000fe40000410000 */
[----:B-1----:R-:W-:Y:S01]  /*ea00*/  FFMA.FTZ R5, R10, c[0x0][0x23c], -R0 ;  /* 0x00008f000a057a23 */ /* 0x002fe20000010800 */
[----:B----4-:R-:W-:Y:S01]  /*ea10*/  F2FP.BF16.PACK_AB R6, R62, R219 ;  /* 0x000000db3e06723e */ /* 0x010fe200000010ff */
[----:B------:R1:W2:Y:S01]  /*ea20*/  MUFU.EX2 R10, R9 ;  /* 0x00000009000a7308 */ /* 0x0002a20000000800 */
[-C--:B------:R-:W-:Y:S02]  /*ea30*/  FMUL.FTZ R92, R92, R101.reuse ;  /* 0x000000655c5c7220 */ /* 0x080fe40000410000 */
[-C--:B------:R-:W-:Y:S02]  /*ea40*/  FMUL.FTZ R93, R93, R101.reuse ;  /* 0x000000655d5d7220 */ /* 0x080fe40000410000 */
[----:B------:R-:W-:-:S02]  /*ea50*/  FMUL.FTZ R116, R116, R101 ;  /* 0x0000006574747220 */ /* 0x000fc40000410000 */
[-C--:B------:R-:W-:Y:S01]  /*ea60*/  FMUL.FTZ R117, R117, R101.reuse ;  /* 0x0000006575757220 */ /* 0x080fe20000410000 */
[----:B------:R3:W-:Y:S01]  /*ea70*/  MUFU.EX2 R67, R5 ;  /* 0x0000000500437308 */ /* 0x0007e20000000800 */
[-C--:B------:R-:W-:Y:S02]  /*ea80*/  FMUL.FTZ R120, R120, R101.reuse ;  /* 0x0000006578787220 */ /* 0x080fe40000410000 */
[-C--:B------:R-:W-:Y:S02]  /*ea90*/  FMUL.FTZ R121, R121, R101.reuse ;  /* 0x0000006579797220 */ /* 0x080fe40000410000 */
[-C--:B------:R-:W-:Y:S02]  /*eaa0*/  FMUL.FTZ R132, R132, R101.reuse ;  /* 0x0000006584847220 */ /* 0x080fe40000410000 */
[----:B------:R-:W-:Y:S02]  /*eab0*/  FMUL.FTZ R133, R133, R101 ;  /* 0x0000006585857220 */ /* 0x000fe40000410000 */
[----:B-1----:R-:W-:-:S02]  /*eac0*/  FFMA.FTZ R9, R16, c[0x0][0x23c], -R8 ;  /* 0x00008f0010097a23 */ /* 0x002fc40000010808 */
[-C--:B------:R-:W-:Y:S02]  /*ead0*/  FMUL.FTZ R164, R164, R101.reuse ;  /* 0x00000065a4a47220 */ /* 0x080fe40000410000 */
[----:B------:R1:W-:Y:S01]  /*eae0*/  MUFU.EX2 R252, R9 ;  /* 0x0000000900fc7308 */ /* 0x0003e20000000800 */
[-C--:B------:R-:W-:Y:S02]  /*eaf0*/  FMUL.FTZ R165, R165, R101.reuse ;  /* 0x00000065a5a57220 */ /* 0x080fe40000410000 */
[----:B---3--:R-:W-:Y:S02]  /*eb00*/  FFMA.FTZ R5, R12, c[0x0][0x23c], -R0 ;  /* 0x00008f000c057a23 */ /* 0x008fe40000010800 */
[-C--:B------:R-:W-:Y:S02]  /*eb10*/  FMUL.FTZ R168, R168, R101.reuse ;  /* 0x00000065a8a87220 */ /* 0x080fe40000410000 */
[-C--:B------:R-:W-:Y:S01]  /*eb20*/  FMUL.FTZ R169, R169, R101.reuse ;  /* 0x00000065a9a97220 */ /* 0x080fe20000410000 */
[----:B------:R3:W-:Y:S01]  /*eb30*/  MUFU.EX2 R202, R5 ;  /* 0x0000000500ca7308 */ /* 0x0007e20000000800 */
[----:B------:R-:W-:-:S02]  /*eb40*/  FMUL.FTZ R136, R136, R101 ;  /* 0x0000006588887220 */ /* 0x000fc40000410000 */
[-C--:B------:R-:W-:Y:S02]  /*eb50*/  FMUL.FTZ R137, R137, R101.reuse ;  /* 0x0000006589897220 */ /* 0x080fe40000410000 */
[-C--:B------:R-:W-:Y:S02]  /*eb60*/  FMUL.FTZ R148, R148, R101.reuse ;  /* 0x0000006594947220 */ /* 0x080fe40000410000 */
[-C--:B------:R-:W-:Y:S02]  /*eb70*/  FMUL.FTZ R149, R149, R101.reuse ;  /* 0x0000006595957220 */ /* 0x080fe40000410000 */
[----:B-1----:R-:W-:Y:S02]  /*eb80*/  FFMA.FTZ R9, R18, c[0x0][0x23c], -R8 ;  /* 0x00008f0012097a23 */ /* 0x002fe40000010808 */
[----:B--2---:R-:W-:Y:S02]  /*eb90*/  IMAD.MOV.U32 R18, RZ, RZ, R10 ;  /* 0x000000ffff127224 */ /* 0x004fe400078e000a */
[----:B------:R1:W-:Y:S01]  /*eba0*/  MUFU.EX2 R251, R9 ;  /* 0x0000000900fb7308 */ /* 0x0003e20000000800 */
[----:B------:R-:W-:-:S02]  /*ebb0*/  FMUL.FTZ R152, R152, R101 ;  /* 0x0000006598987220 */ /* 0x000fc40000410000 */
[----:B---3--:R-:W-:Y:S02]  /*ebc0*/  FFMA.FTZ R5, R13, c[0x0][0x23c], -R0 ;  /* 0x00008f000d057a23 */ /* 0x008fe40000010800 */
[-C--:B------:R-:W-:Y:S02]  /*ebd0*/  FMUL.FTZ R153, R153, R101.reuse ;  /* 0x0000006599997220 */ /* 0x080fe40000410000 */
[-C--:B------:R-:W-:Y:S01]  /*ebe0*/  FMUL.FTZ R72, R72, R101.reuse ;  /* 0x0000006548487220 */ /* 0x080fe20000410000 */
[----:B------:R2:W-:Y:S01]  /*ebf0*/  MUFU.EX2 R60, R5 ;  /* 0x00000005003c7308 */ /* 0x0005e20000000800 */
[-C--:B------:R-:W-:Y:S02]  /*ec00*/  FMUL.FTZ R73, R73, R101.reuse ;  /* 0x0000006549497220 */ /* 0x080fe40000410000 */
[-C--:B------:R-:W-:Y:S02]  /*ec10*/  FMUL.FTZ R88, R88, R101.reuse ;  /* 0x0000006558587220 */ /* 0x080fe40000410000 */
[----:B------:R-:W-:-:S02]  /*ec20*/  FMUL.FTZ R89, R89, R101 ;  /* 0x0000006559597220 */ /* 0x000fc40000410000 */
[----:B-1----:R-:W-:Y:S02]  /*ec30*/  FFMA.FTZ R9, R32, c[0x0][0x23c], -R8 ;  /* 0x00008f0020097a23 */ /* 0x002fe40000010808 */
[----:B------:R-:W-:Y:S02]  /*ec40*/  IMAD.MOV.U32 R32, RZ, RZ, R61 ;  /* 0x000000ffff207224 */ /* 0x000fe400078e003d */
[----:B------:R-:W-:Y:S01]  /*ec50*/  MUFU.EX2 R250, R9 ;  /* 0x0000000900fa7308 */ /* 0x000fe20000000800 */
[----:B--2---:R-:W-:Y:S02]  /*ec60*/  FFMA.FTZ R5, R14, c[0x0][0x23c], -R0 ;  /* 0x00008f000e057a23 */ /* 0x004fe40000010800 */
[----:B------:R-:W1:Y:S05]  /*ec70*/  LDSM.16.MT88.4 R12, [R222+0xb000] ;  /* 0x00b00000de0c783b */ /* 0x000e6a0000004200 */
[----:B------:R2:W3:Y:S02]  /*ec80*/  MUFU.EX2 R201, R5 ;  /* 0x0000000500c97308 */ /* 0x0004e40000000800 */
[----:B--2---:R-:W-:-:S02]  /*ec90*/  FSEL R5, R102, RZ, P1 ;  /* 0x000000ff66057208 */ /* 0x004fc40000800000 */
[----:B---3--:R-:W-:-:S03]  /*eca0*/  F2FP.BF16.PACK_AB R7, R201, R60 ;  /* 0x0000003cc907723e */ /* 0x008fc600000010ff */
[----:B------:R-:W-:Y:S01]  /*ecb0*/  FADD.FTZ R5, R238, -R5 ;  /* 0x80000005ee057221 */ /* 0x000fe20000010000 */
[----:B------:R-:W-:Y:S02]  /*ecc0*/  MOV R238, R44 ;  /* 0x0000002c00ee7202 */ /* 0x000fe40000000f00 */
[----:B------:R-:W2:Y:S01]  /*ecd0*/  LDSM.16.MT88.4 R44, [R222+0xa000] ;  /* 0x00a00000de2c783b */ /* 0x000ea20000004200 */
[----:B------:R-:W-:-:S04]  /*ece0*/  FMUL.FTZ R5, R5, c[0x0][0x23c] ;  /* 0x00008f0005057a20 */ /* 0x000fc80000410000 */
[----:B------:R3:W4:Y:S02]  /*ecf0*/  MUFU.EX2 R100, R5 ;  /* 0x0000000500647308 */ /* 0x0007240000000800 */
[----:B---3--:R-:W-:Y:S01]  /*ed00*/  FSEL R5, R104, RZ, P0 ;  /* 0x000000ff68057208 */ /* 0x008fe20000000000 */
[-C--:B----4-:R-:W-:Y:S01]  /*ed10*/  FMUL.FTZ R78, R78, R100.reuse ;  /* 0x000000644e4e7220 */ /* 0x090fe20000410000 */
[----:B------:R-:W-:Y:S01]  /*ed20*/  FSETP.NEU.FTZ.AND P0, PT, R105, -INF , PT ;  /* 0xff8000006900780b */ /* 0x000fe20003f1d000 */
[----:B------:R-:W-:Y:S02]  /*ed30*/  FMUL.FTZ R79, R79, R100 ;  /* 0x000000644f4f7220 */ /* 0x000fe40000410000 */
[----:B------:R-:W-:Y:S01]  /*ed40*/  FADD.FTZ R17, R237, -R5 ;  /* 0x80000005ed117221 */ /* 0x000fe20000010000 */
[----:B------:R-:W-:Y:S01]  /*ed50*/  FSEL R10, R105, RZ, P0 ;  /* 0x000000ff690a7208 */ /* 0x000fe20000000000 */
[----:B------:R-:W-:Y:S01]  /*ed60*/  IMAD.MOV.U32 R237, RZ, RZ, R31 ;  /* 0x000000ffffed7224 */ /* 0x000fe200078e001f */
[----:B------:R-:W-:Y:S01]  /*ed70*/  FSEL R3, R3, RZ, P0 ;  /* 0x000000ff03037208 */ /* 0x000fe20000000000 */
[----:B------:R-:W3:Y:S01]  /*ed80*/  LDSM.16.MT88.4 R28, [R220+0xa000] ;  /* 0x00a00000dc1c783b */ /* 0x000ee20000004200 */
[----:B------:R-:W-:Y:S01]  /*ed90*/  F2FP.BF16.PACK_AB R5, R202, R67 ;  /* 0x00000043ca05723e */ /* 0x000fe200000010ff */
[----:B------:R-:W-:Y:S01]  /*eda0*/  FADD.FTZ R16, R240, -R10 ;  /* 0x8000000af0107221 */ /* 0x000fe20000010000 */
[----:B------:R-:W-:Y:S01]  /*edb0*/  F2FP.BF16.PACK_AB R4, R237, R64 ;  /* 0x00000040ed04723e */ /* 0x000fe200000010ff */
[--C-:B------:R-:W-:Y:S01]  /*edc0*/  FFMA.FTZ R11, R34, c[0x0][0x23c], -R3.reuse ;  /* 0x00008f00220b7a23 */ /* 0x100fe20000010803 */
[----:B------:R-:W-:Y:S01]  /*edd0*/  MOV R34, R60 ;  /* 0x0000003c00227202 */ /* 0x000fe20000000f00 */
[----:B------:R-:W-:-:S02]  /*ede0*/  FFMA.FTZ R10, R35, c[0x0][0x23c], -R3 ;  /* 0x00008f00230a7a23 */ /* 0x000fc40000010803 */
[----:B------:R-:W-:Y:S01]  /*edf0*/  FFMA.FTZ R9, R33, c[0x0][0x23c], -R3 ;  /* 0x00008f0021097a23 */ /* 0x000fe20000010803 */
[----:B------:R4:W-:Y:S01]  /*ee00*/  MUFU.EX2 R246, R11 ;  /* 0x0000000b00f67308 */ /* 0x0009e20000000800 */
[-C--:B------:R-:W-:Y:S01]  /*ee10*/  FMUL.FTZ R94, R94, R100.reuse ;  /* 0x000000645e5e7220 */ /* 0x080fe20000410000 */
[C---:B------:R-:W-:Y:S01]  /*ee20*/  HMMA.16816.F32.BF16 R108, R4.reuse, R50, R76 ;  /* 0x00000032046c723c */ /* 0x040fe2000004184c */
[-C--:B------:R-:W-:Y:S02]  /*ee30*/  FMUL.FTZ R95, R95, R100.reuse ;  /* 0x000000645f5f7220 */ /* 0x080fe40000410000 */
[----:B------:R-:W-:Y:S02]  /*ee40*/  IMAD.MOV.U32 R35, RZ, RZ, R238 ;  /* 0x000000ffff237224 */ /* 0x000fe400078e00ee */
[-C--:B------:R-:W-:Y:S01]  /*ee50*/  FMUL.FTZ R118, R118, R100.reuse ;  /* 0x0000006476767220 */ /* 0x080fe20000410000 */
[----:B------:R5:W-:Y:S01]  /*ee60*/  MUFU.EX2 R240, R10 ;  /* 0x0000000a00f07308 */ /* 0x000be20000000800 */
[-C--:B------:R-:W-:Y:S01]  /*ee70*/  FMUL.FTZ R119, R119, R100.reuse ;  /* 0x0000006477777220 */ /* 0x080fe20000410000 */
[----:B-1----:R-:W-:Y:S01]  /*ee80*/  HMMA.16816.F32.BF16 R76, R4, R14, R92 ;  /* 0x0000000e044c723c */ /* 0x002fe2000004185c */
[----:B------:R-:W-:-:S02]  /*ee90*/  FMUL.FTZ R122, R122, R100 ;  /* 0x000000647a7a7220 */ /* 0x000fc40000410000 */
[-C--:B------:R-:W-:Y:S02]  /*eea0*/  FMUL.FTZ R123, R123, R100.reuse ;  /* 0x000000647b7b7220 */ /* 0x080fe40000410000 */
[-C--:B------:R-:W-:Y:S01]  /*eeb0*/  FMUL.FTZ R134, R134, R100.reuse ;  /* 0x0000006486867220 */ /* 0x080fe20000410000 */
[----:B------:R1:W-:Y:S01]  /*eec0*/  MUFU.EX2 R247, R9 ;  /* 0x0000000900f77308 */ /* 0x0003e20000000800 */
[----:B----4-:R-:W-:Y:S01]  /*eed0*/  FMUL.FTZ R11, R17, c[0x0][0x23c] ;  /* 0x00008f00110b7a20 */ /* 0x010fe20000410000 */
[C---:B------:R-:W-:Y:S01]  /*eee0*/  HMMA.16816.F32.BF16 R204, R4.reuse, R20, R116 ;  /* 0x0000001404cc723c */ /* 0x040fe20000041874 */
[-C--:B------:R-:W-:Y:S02]  /*eef0*/  FMUL.FTZ R135, R135, R100.reuse ;  /* 0x0000006487877220 */ /* 0x080fe40000410000 */
[-C--:B------:R-:W-:Y:S02]  /*ef00*/  FMUL.FTZ R166, R166, R100.reuse ;  /* 0x00000064a6a67220 */ /* 0x080fe40000410000 */
[-C--:B------:R-:W-:Y:S01]  /*ef10*/  FMUL.FTZ R167, R167, R100.reuse ;  /* 0x00000064a7a77220 */ /* 0x080fe20000410000 */
[----:B------:R-:W4:Y:S01]  /*ef20*/  MUFU.EX2 R11, R11 ;  /* 0x0000000b000b7308 */ /* 0x000f220000000800 */
[----:B-----5:R-:W-:Y:S01]  /*ef30*/  FMUL.FTZ R10, R16, c[0x0][0x23c] ;  /* 0x00008f00100a7a20 */ /* 0x020fe20000410000 */
[----:B------:R-:W-:Y:S01]  /*ef40*/  HMMA.16816.F32.BF16 R196, R4, R22, R120 ;  /* 0x0000001604c4723c */ /* 0x000fe20000041878 */
[----:B------:R-:W-:-:S02]  /*ef50*/  FMUL.FTZ R170, R170, R100 ;  /* 0x00000064aaaa7220 */ /* 0x000fc40000410000 */
[-C--:B------:R-:W-:Y:S02]  /*ef60*/  FMUL.FTZ R171, R171, R100.reuse ;  /* 0x00000064abab7220 */ /* 0x080fe40000410000 */
[-C--:B------:R-:W-:Y:S01]  /*ef70*/  FMUL.FTZ R138, R138, R100.reuse ;  /* 0x000000648a8a7220 */ /* 0x080fe20000410000 */
[----:B------:R-:W5:Y:S01]  /*ef80*/  MUFU.EX2 R10, R10 ;  /* 0x0000000a000a7308 */ /* 0x000f620000000800 */
[----:B-1----:R-:W-:Y:S01]  /*ef90*/  FFMA.FTZ R9, R36, c[0x0][0x23c], -R3 ;  /* 0x00008f0024097a23 */ /* 0x002fe20000010803 */
[C---:B------:R-:W-:Y:S01]  /*efa0*/  HMMA.16816.F32.BF16 R192, R4.reuse, R24, R132 ;  /* 0x0000001804c0723c */ /* 0x040fe20000041884 */
[-C--:B------:R-:W-:Y:S02]  /*efb0*/  FMUL.FTZ R139, R139, R100.reuse ;  /* 0x000000648b8b7220 */ /* 0x080fe40000410000 */
[-C--:B------:R-:W-:Y:S02]  /*efc0*/  FMUL.FTZ R150, R150, R100.reuse ;  /* 0x0000006496967220 */ /* 0x080fe40000410000 */
[-C--:B------:R-:W-:Y:S01]  /*efd0*/  FMUL.FTZ R151, R151, R100.reuse ;  /* 0x0000006497977220 */ /* 0x080fe20000410000 */
[----:B------:R1:W1:Y:S01]  /*efe0*/  MUFU.EX2 R239, R9 ;  /* 0x0000000900ef7308 */ /* 0x0002620000000800 */
[-C--:B------:R-:W-:Y:S01]  /*eff0*/  FMUL.FTZ R154, R154, R100.reuse ;  /* 0x000000649a9a7220 */ /* 0x080fe20000410000 */
[----:B--2---:R-:W-:Y:S01]  /*f000*/  HMMA.16816.F32.BF16 R120, R4, R44, R164 ;  /* 0x0000002c0478723c */ /* 0x004fe200000418a4 */
[----:B------:R-:W-:-:S02]  /*f010*/  FMUL.FTZ R155, R155, R100 ;  /* 0x000000649b9b7220 */ /* 0x000fc40000410000 */
[-C--:B------:R-:W-:Y:S02]  /*f020*/  FMUL.FTZ R74, R74, R100.reuse ;  /* 0x000000644a4a7220 */ /* 0x080fe40000410000 */
[-C--:B------:R-:W-:Y:S02]  /*f030*/  FMUL.FTZ R75, R75, R100.reuse ;  /* 0x000000644b4b7220 */ /* 0x080fe40000410000 */
[-C--:B------:R-:W-:Y:S01]  /*f040*/  FMUL.FTZ R90, R90, R100.reuse ;  /* 0x000000645a5a7220 */ /* 0x080fe20000410000 */
[C---:B------:R-:W-:Y:S01]  /*f050*/  HMMA.16816.F32.BF16 R116, R4.reuse, R46, R168 ;  /* 0x0000002e0474723c */ /* 0x040fe200000418a8 */
[----:B------:R-:W-:Y:S02]  /*f060*/  FMUL.FTZ R91, R91, R100 ;  /* 0x000000645b5b7220 */ /* 0x000fe40000410000 */
[----:B------:R-:W-:Y:S02]  /*f070*/  IMAD.MOV.U32 R36, RZ, RZ, R237 ;  /* 0x000000ffff247224 */ /* 0x000fe400078e00ed */
[----:B------:R-:W-:Y:S01]  /*f080*/  IMAD.MOV.U32 R93, RZ, RZ, R18 ;  /* 0x000000ffff5d7224 */ /* 0x000fe200078e0012 */
[----:B------:R-:W-:Y:S01]  /*f090*/  MOV R18, R64 ;  /* 0x0000004000127202 */ /* 0x000fe20000000f00 */
[----:B-1----:R-:W-:Y:S01]  /*f0a0*/  FFMA.FTZ R9, R37, c[0x0][0x23c], -R8 ;  /* 0x00008f0025097a23 */ /* 0x002fe20000010808 */
[----:B------:R-:W-:Y:S01]  /*f0b0*/  HMMA.16816.F32.BF16 R132, R4, R26, R136 ;  /* 0x0000001a0484723c */ /* 0x000fe20000041888 */
[----:B------:R-:W-:-:S02]  /*f0c0*/  IMAD.MOV.U32 R17, RZ, RZ, R236 ;  /* 0x000000ffff117224 */ /* 0x000fc400078e00ec */
[----:B------:R1:W-:Y:S01]  /*f0d0*/  MUFU.EX2 R238, R9 ;  /* 0x0000000900ee7308 */ /* 0x0003e20000000800 */
[-C--:B----4-:R-:W-:Y:S02]  /*f0e0*/  FMUL.FTZ R112, R112, R11.reuse ;  /* 0x0000000b70707220 */ /* 0x090fe40000410000 */
[----:B------:R-:W-:Y:S02]  /*f0f0*/  FMUL.FTZ R113, R113, R11 ;  /* 0x0000000b71717220 */ /* 0x000fe40000410000 */
[----:B---3--:R-:W-:Y:S01]  /*f100*/  HMMA.16816.F32.BF16 R184, R4, R28, R148 ;  /* 0x0000001c04b8723c */ /* 0x008fe20000041894 */
[-C--:B-----5:R-:W-:Y:S02]  /*f110*/  FMUL.FTZ R114, R114, R10.reuse ;  /* 0x0000000a72727220 */ /* 0x0a0fe40000410000 */
[----:B------:R-:W-:Y:S02]  /*f120*/  FMUL.FTZ R115, R115, R10 ;  /* 0x0000000a73737220 */ /* 0x000fe40000410000 */
[----:B------:R-:W-:-:S02]  /*f130*/  IMAD.MOV.U32 R95, RZ, RZ, R216 ;  /* 0x000000ffff5f7224 */ /* 0x000fc400078e00d8 */
[----:B------:R-:W-:Y:S01]  /*f140*/  IMAD.MOV.U32 R16, RZ, RZ, R219 ;  /* 0x000000ffff107224 */ /* 0x000fe200078e00db */
[C---:B------:R-:W-:Y:S01]  /*f150*/  HMMA.16816.F32.BF16 R176, R4.reuse, R30, R152 ;  /* 0x0000001e04b0723c */ /* 0x040fe20000041898 */
[----:B------:R-:W-:Y:S02]  /*f160*/  IMAD.MOV.U32 R216, RZ, RZ, R57 ;  /* 0x000000ffffd87224 */ /* 0x000fe400078e0039 */
[----:B-1----:R-:W-:Y:S02]  /*f170*/  FFMA.FTZ R9, R38, c[0x0][0x23c], -R2 ;  /* 0x00008f0026097a23 */ /* 0x002fe40000010802 */
[-C--:B------:R-:W-:Y:S02]  /*f180*/  FMUL.FTZ R144, R144, R11.reuse ;  /* 0x0000000b90907220 */ /* 0x080fe40000410000 */
[----:B------:R1:W-:Y:S01]  /*f190*/  MUFU.EX2 R237, R9 ;  /* 0x0000000900ed7308 */ /* 0x0003e20000000800 */
[----:B------:R-:W-:Y:S01]  /*f1a0*/  HMMA.16816.F32.BF16 R168, R4, R48, R72 ;  /* 0x0000003004a8723c */ /* 0x000fe20000041848 */
[----:B------:R-:W-:-:S02]  /*f1b0*/  FMUL.FTZ R145, R145, R11 ;  /* 0x0000000b91917220 */ /* 0x000fc40000410000 */
[-C--:B------:R-:W-:Y:S02]  /*f1c0*/  FMUL.FTZ R146, R146, R10.reuse ;  /* 0x0000000a92927220 */ /* 0x080fe40000410000 */
[-C--:B------:R-:W-:Y:S02]  /*f1d0*/  FMUL.FTZ R147, R147, R10.reuse ;  /* 0x0000000a93937220 */ /* 0x080fe40000410000 */
[-C--:B------:R-:W-:Y:S01]  /*f1e0*/  FMUL.FTZ R156, R156, R11.reuse ;  /* 0x0000000b9c9c7220 */ /* 0x080fe20000410000 */
[----:B------:R-:W-:Y:S01]  /*f1f0*/  HMMA.16816.F32.BF16 R164, R4, R12, R88 ;  /* 0x0000000c04a4723c */ /* 0x000fe20000041858 */
[----:B------:R-:W-:Y:S02]  /*f200*/  FMUL.FTZ R157, R157, R11 ;  /* 0x0000000b9d9d7220 */ /* 0x000fe40000410000 */
[-C--:B------:R-:W-:Y:S02]  /*f210*/  FMUL.FTZ R158, R158, R10.reuse ;  /* 0x0000000a9e9e7220 */ /* 0x080fe40000410000 */
[----:B------:R-:W-:-:S02]  /*f220*/  FMUL.FTZ R159, R159, R10 ;  /* 0x0000000a9f9f7220 */ /* 0x000fc40000410000 */
[----:B-1----:R-:W-:Y:S01]  /*f230*/  FFMA.FTZ R9, R39, c[0x0][0x23c], -R2 ;  /* 0x00008f0027097a23 */ /* 0x002fe20000010802 */
[----:B------:R-:W-:Y:S01]  /*f240*/  F2FP.BF16.PACK_AB R4, R252, R93 ;  /* 0x0000005dfc04723e */ /* 0x000fe200000010ff */
[----:B------:R-:W-:Y:S01]  /*f250*/  FMUL.FTZ R160, R160, R11 ;  /* 0x0000000ba0a07220 */ /* 0x000fe20000410000 */
[----:B------:R-:W-:Y:S01]  /*f260*/  F2FP.BF16.PACK_AB R5, R246, R247 ;  /* 0x000000f7f605723e */ /* 0x000fe200000010ff */
[----:B------:R1:W2:Y:S01]  /*f270*/  MUFU.EX2 R236, R9 ;  /* 0x0000000900ec7308 */ /* 0x0002a20000000800 */
[----:B------:R-:W-:Y:S01]  /*f280*/  F2FP.BF16.PACK_AB R6, R250, R251 ;  /* 0x000000fbfa06723e */ /* 0x000fe200000010ff */
[----:B------:R-:W-:Y:S01]  /*f290*/  FMUL.FTZ R161, R161, R11 ;  /* 0x0000000ba1a17220 */ /* 0x000fe20000410000 */
[----:B------:R-:W-:Y:S01]  /*f2a0*/  F2FP.BF16.PACK_AB R7, R239, R240 ;  /* 0x000000f0ef07723e */ /* 0x000fe200000010ff */
[-C--:B------:R-:W-:Y:S02]  /*f2b0*/  FMUL.FTZ R162, R162, R10.reuse ;  /* 0x0000000aa2a27220 */ /* 0x080fe40000410000 */
[----:B------:R-:W-:-:S02]  /*f2c0*/  FMUL.FTZ R163, R163, R10 ;  /* 0x0000000aa3a37220 */ /* 0x000fc40000410000 */
[----:B------:R-:W-:Y:S02]  /*f2d0*/  IMAD.MOV.U32 R138, RZ, RZ, R19 ;  /* 0x000000ffff8a7224 */ /* 0x000fe400078e0013 */
[C---:B------:R-:W-:Y:S01]  /*f2e0*/  HMMA.16816.F32.BF16 R88, R4.reuse, R20, R112 ;  /* 0x000000140458723c */ /* 0x040fe20000041870 */
[----:B------:R-:W-:Y:S02]  /*f2f0*/  IMAD.MOV.U32 R33, RZ, RZ, R62 ;  /* 0x000000ffff217224 */ /* 0x000fe400078e003e */
[----:B------:R-:W-:Y:S02]  /*f300*/  IMAD.MOV.U32 R136, RZ, RZ, R63 ;  /* 0x000000ffff887224 */ /* 0x000fe400078e003f */
[----:B------:R-:W-:Y:S02]  /*f310*/  IMAD.MOV.U32 R137, RZ, RZ, R65 ;  /* 0x000000ffff897224 */ /* 0x000fe400078e0041 */
[----:B-1----:R-:W-:Y:S01]  /*f320*/  FFMA.FTZ R9, R40, c[0x0][0x23c], -R2 ;  /* 0x00008f0028097a23 */ /* 0x002fe20000010802 */
[----:B------:R-:W-:Y:S01]  /*f330*/  HMMA.16816.F32.BF16 R60, R4, R30, R156 ;  /* 0x0000001e043c723c */ /* 0x000fe2000004189c */
[----:B------:R-:W-:Y:S01]  /*f340*/  IMAD.MOV.U32 R115, RZ, RZ, R216 ;  /* 0x000000ffff737224 */ /* 0x000fe200078e00d8 */
[----:B------:R-:W-:Y:S01]  /*f350*/  MOV R114, R54 ;  /* 0x0000003600727202 */ /* 0x000fe20000000f00 */
[----:B------:R1:W-:Y:S01]  /*f360*/  MUFU.EX2 R219, R9 ;  /* 0x0000000900db7308 */ /* 0x0003e20000000800 */
[----:B------:R-:W-:-:S02]  /*f370*/  IMAD.MOV.U32 R139, RZ, RZ, R67 ;  /* 0x000000ffff8b7224 */ /* 0x000fc400078e0043 */
[----:B------:R-:W-:Y:S02]  /*f380*/  IMAD.MOV.U32 R19, RZ, RZ, R66 ;  /* 0x000000ffff137224 */ /* 0x000fe400078e0042 */
[----:B------:R-:W-:Y:S01]  /*f390*/  HMMA.16816.F32.BF16 R64, R4, R28, R144 ;  /* 0x0000001c0440723c */ /* 0x000fe20000041890 */
[----:B------:R-:W3:Y:S01]  /*f3a0*/  LDSM.16.MT88.4 R28, [R220+0x9400] ;  /* 0x00940000dc1c783b */ /* 0x000ee20000004200 */
[----:B------:R-:W-:Y:S01]  /*f3b0*/  IMAD.MOV.U32 R94, RZ, RZ, R202 ;  /* 0x000000ffff5e7224 */ /* 0x000fe200078e00ca */
[----:B------:R-:W-:Y:S01]  /*f3c0*/  MOV R202, R58 ;  /* 0x0000003a00ca7202 */ /* 0x000fe20000000f00 */
[----:B------:R-:W-:Y:S02]  /*f3d0*/  IMAD.MOV.U32 R92, RZ, RZ, R212 ;  /* 0x000000ffff5c7224 */ /* 0x000fe400078e00d4 */
[----:B------:R-:W-:Y:S02]  /*f3e0*/  IMAD.MOV.U32 R159, RZ, RZ, R59 ;  /* 0x000000ffff9f7224 */ /* 0x000fe400078e003b */
[----:B------:R-:W-:-:S02]  /*f3f0*/  IMAD.MOV.U32 R158, RZ, RZ, R56 ;  /* 0x000000ffff9e7224 */ /* 0x000fc400078e0038 */
[----:B------:R-:W-:Y:S01]  /*f400*/  HMMA.16816.F32.BF16 R56, R4, R44, R160 ;  /* 0x0000002c0438723c */ /* 0x000fe200000418a0 */
[----:B-1----:R-:W-:Y:S02]  /*f410*/  FFMA.FTZ R9, R41, c[0x0][0x23c], -R2 ;  /* 0x00008f0029097a23 */ /* 0x002fe40000010802 */
[-C--:B------:R-:W-:Y:S02]  /*f420*/  FMUL.FTZ R68, R68, R11.reuse ;  /* 0x0000000b44447220 */ /* 0x080fe40000410000 */
[----:B------:R1:W4:Y:S01]  /*f430*/  MUFU.EX2 R216, R9 ;  /* 0x0000000900d87308 */ /* 0x0003220000000800 */
[----:B------:R-:W-:Y:S02]  /*f440*/  FMUL.FTZ R69, R69, R11 ;  /* 0x0000000b45457220 */ /* 0x000fe40000410000 */
[----:B------:R-:W-:Y:S01]  /*f450*/  IMAD.MOV.U32 R160, RZ, RZ, R17 ;  /* 0x000000ffffa07224 */ /* 0x000fe200078e0011 */
[----:B------:R-:W-:Y:S01]  /*f460*/  MOV R17, R36 ;  /* 0x0000002400117202 */ /* 0x000fe20000000f00 */
[----:B------:R-:W-:-:S02]  /*f470*/  IMAD.MOV.U32 R36, RZ, RZ, R211 ;  /* 0x000000ffff247224 */ /* 0x000fc400078e00d3 */
[----:B------:R-:W-:Y:S02]  /*f480*/  IMAD.MOV.U32 R162, RZ, RZ, R95 ;  /* 0x000000ffffa27224 */ /* 0x000fe400078e005f */
[----:B------:R-:W-:Y:S02]  /*f490*/  IMAD.MOV.U32 R95, RZ, RZ, R209 ;  /* 0x000000ffff5f7224 */ /* 0x000fe400078e00d1 */
[----:B------:R-:W-:Y:S02]  /*f4a0*/  IMAD.MOV.U32 R163, RZ, RZ, R94 ;  /* 0x000000ffffa37224 */ /* 0x000fe400078e005e */
[----:B------:R-:W-:Y:S02]  /*f4b0*/  IMAD.MOV.U32 R94, RZ, RZ, R208 ;  /* 0x000000ffff5e7224 */ /* 0x000fe400078e00d0 */
[----:B------:R-:W-:Y:S02]  /*f4c0*/  FMUL.FTZ R70, R70, R10 ;  /* 0x0000000a46467220 */ /* 0x000fe40000410000 */
[----:B-1----:R-:W-:-:S02]  /*f4d0*/  FFMA.FTZ R9, R42, c[0x0][0x23c], -R0 ;  /* 0x00008f002a097a23 */ /* 0x002fc40000010800 */
[-C--:B------:R-:W-:Y:S02]  /*f4e0*/  FMUL.FTZ R71, R71, R10.reuse ;  /* 0x0000000a47477220 */ /* 0x080fe40000410000 */
[----:B------:R1:W-:Y:S01]  /*f4f0*/  MUFU.EX2 R212, R9 ;  /* 0x0000000900d47308 */ /* 0x0003e20000000800 */
[-C--:B------:R-:W-:Y:S02]  /*f500*/  FMUL.FTZ R124, R124, R11.reuse ;  /* 0x0000000b7c7c7220 */ /* 0x080fe40000410000 */
[-C--:B------:R-:W-:Y:S02]  /*f510*/  FMUL.FTZ R125, R125, R11.reuse ;  /* 0x0000000b7d7d7220 */ /* 0x080fe40000410000 */
[-C--:B------:R-:W-:Y:S02]  /*f520*/  FMUL.FTZ R126, R126, R10.reuse ;  /* 0x0000000a7e7e7220 */ /* 0x080fe40000410000 */
[----:B------:R-:W-:Y:S02]  /*f530*/  FMUL.FTZ R127, R127, R10 ;  /* 0x0000000a7f7f7220 */ /* 0x000fe40000410000 */
[----:B------:R-:W-:-:S02]  /*f540*/  FMUL.FTZ R128, R128, R11 ;  /* 0x0000000b80807220 */ /* 0x000fc40000410000 */
[-C--:B------:R-:W-:Y:S02]  /*f550*/  FMUL.FTZ R129, R129, R11.reuse ;  /* 0x0000000b81817220 */ /* 0x080fe40000410000 */
[-C--:B------:R-:W-:Y:S01]  /*f560*/  FMUL.FTZ R130, R130, R10.reuse ;  /* 0x0000000a82827220 */ /* 0x080fe20000410000 */
[C---:B------:R-:W-:Y:S01]  /*f570*/  HMMA.16816.F32.BF16 R152, R4.reuse, R22, R124 ;  /* 0x000000160498723c */ /* 0x040fe2000004187c */
[-C--:B------:R-:W-:Y:S01]  /*f580*/  FMUL.FTZ R131, R131, R10.reuse ;  /* 0x0000000a83837220 */ /* 0x080fe20000410000 */
[----:B------:R-:W5:Y:S01]  /*f590*/  LDSM.16.MT88.4 R20, [R220+0xa400] ;  /* 0x00a40000dc14783b */ /* 0x000f620000004200 */
[----:B-1----:R-:W-:Y:S02]  /*f5a0*/  FFMA.FTZ R9, R43, c[0x0][0x23c], -R0 ;  /* 0x00008f002b097a23 */ /* 0x002fe40000010800 */
[-C--:B------:R-:W-:Y:S02]  /*f5b0*/  FMUL.FTZ R140, R140, R11.reuse ;  /* 0x0000000b8c8c7220 */ /* 0x080fe40000410000 */
[----:B------:R1:W1:Y:S01]  /*f5c0*/  MUFU.EX2 R211, R9 ;  /* 0x0000000900d37308 */ /* 0x0002620000000800 */
[----:B------:R-:W-:Y:S01]  /*f5d0*/  FMUL.FTZ R141, R141, R11 ;  /* 0x0000000b8d8d7220 */ /* 0x000fe20000410000 */
[----:B------:R-:W-:Y:S01]  /*f5e0*/  HMMA.16816.F32.BF16 R40, R4, R48, R68 ;  /* 0x000000300428723c */ /* 0x000fe20000041844 */
[-C--:B------:R-:W-:Y:S01]  /*f5f0*/  FMUL.FTZ R142, R142, R10.reuse ;  /* 0x0000000a8e8e7220 */ /* 0x080fe20000410000 */
[----:B------:R-:W-:Y:S01]  /*f600*/  MOV R125, R17 ;  /* 0x00000011007d7202 */ /* 0x000fe20000000f00 */
[----:B------:R-:W-:-:S02]  /*f610*/  FMUL.FTZ R143, R143, R10 ;  /* 0x0000000a8f8f7220 */ /* 0x000fc40000410000 */
[-C--:B------:R-:W-:Y:S02]  /*f620*/  FMUL.FTZ R172, R172, R11.reuse ;  /* 0x0000000bacac7220 */ /* 0x080fe40000410000 */
[-C--:B------:R-:W-:Y:S01]  /*f630*/  FMUL.FTZ R173, R173, R11.reuse ;  /* 0x0000000badad7220 */ /* 0x080fe20000410000 */
[C---:B------:R-:W-:Y:S01]  /*f640*/  HMMA.16816.F32.BF16 R72, R4.reuse, R24, R128 ;  /* 0x000000180448723c */ /* 0x040fe20000041880 */
[-C--:B------:R-:W-:Y:S02]  /*f650*/  FMUL.FTZ R174, R174, R10.reuse ;  /* 0x0000000aaeae7220 */ /* 0x080fe40000410000 */
[-C--:B------:R-:W-:Y:S02]  /*f660*/  FMUL.FTZ R175, R175, R10.reuse ;  /* 0x0000000aafaf7220 */ /* 0x080fe40000410000 */
[-C--:B------:R-:W-:Y:S02]  /*f670*/  FMUL.FTZ R80, R80, R11.reuse ;  /* 0x0000000b50507220 */ /* 0x080fe40000410000 */
[----:B-1----:R-:W-:Y:S01]  /*f680*/  FFMA.FTZ R9, R52, c[0x0][0x23c], -R0 ;  /* 0x00008f0034097a23 */ /* 0x002fe20000010800 */
[----:B------:R-:W-:Y:S01]  /*f690*/  HMMA.16816.F32.BF16 R148, R4, R26, R140 ;  /* 0x0000001a0494723c */ /* 0x000fe2000004188c */
[----:B------:R-:W-:Y:S01]  /*f6a0*/  FMUL.FTZ R81, R81, R11 ;  /* 0x0000000b51517220 */ /* 0x000fe20000410000 */
[----:B------:R-:W1:Y:S01]  /*f6b0*/  LDSM.16.MT88.4 R24, [R222+0x9400] ;  /* 0x00940000de18783b */ /* 0x000e620000004200 */
[----:B------:R2:W-:Y:S01]  /*f6c0*/  MUFU.EX2 R209, R9 ;  /* 0x0000000900d17308 */ /* 0x0005e20000000800 */
        /* <DEDUP_REMOVED lines=10> */
[----:B--2---:R-:W-:Y:S02]  /*f770*/  FFMA.FTZ R9, R53, c[0x0][0x23c], -R0 ;  /* 0x00008f0035097a23 */ /* 0x004fe40000010800 */
[-C--:B------:R-:W-:Y:S02]  /*f780*/  FMUL.FTZ R98, R98, R10.reuse ;  /* 0x0000000a62627220 */ /* 0x080fe40000410000 */
[----:B------:R2:W1:Y:S01]  /*f790*/  MUFU.EX2 R208, R9 ;  /* 0x0000000900d07308 */ /* 0x0004620000000800 */
[----:B------:R-:W-:Y:S02]  /*f7a0*/  FMUL.FTZ R99, R99, R10 ;  /* 0x0000000a63637220 */ /* 0x000fe40000410000 */
        /* <DEDUP_REMOVED lines=9> */
[----:B--2---:R-:W-:Y:S01]  /*f840*/  FFMA.FTZ R9, R106, c[0x0][0x23c], -R8 ;  /* 0x00008f006a097a23 */ /* 0x004fe20000010808 */
[----:B------:R-:W-:Y:S01]  /*f850*/  LDSM.16.MT88.4 R12, [R220+0xb400] ;  /* 0x00b40000dc0c783b */ /* 0x000fe20000004200 */
[----:B------:R-:W-:Y:S02]  /*f860*/  IMAD.MOV.U32 R37, RZ, RZ, R32 ;  /* 0x000000ffff257224 */ /* 0x000fe400078e0020 */
[----:B------:R2:W2:Y:S01]  /*f870*/  MUFU.EX2 R202, R9 ;  /* 0x0000000900ca7308 */ /* 0x0004a20000000800 */
[----:B------:R-:W-:Y:S01]  /*f880*/  LDSM.16.MT88.4 R32, [R222+0xb400] ;  /* 0x00b40000de20783b */ /* 0x000fe20000004200 */
[----:B------:R-:W-:Y:S01]  /*f890*/  F2FP.BF16.PACK_AB R4, R236, R237 ;  /* 0x000000edec04723e */ /* 0x000fe200000010ff */
[----:B------:R-:W-:Y:S01]  /*f8a0*/  IMAD.MOV.U32 R175, RZ, RZ, R115 ;  /* 0x000000ffffaf7224 */ /* 0x000fe200078e0073 */
[----:B----4-:R-:W-:Y:S01]  /*f8b0*/  F2FP.BF16.PACK_AB R6, R216, R219 ;  /* 0x000000dbd806723e */ /* 0x010fe200000010ff */
[----:B------:R-:W-:Y:S01]  /*f8c0*/  IMAD.MOV.U32 R124, RZ, RZ, R16 ;  /* 0x000000ffff7c7224 */ /* 0x000fe200078e0010 */
[----:B------:R-:W-:Y:S01]  /*f8d0*/  F2FP.BF16.PACK_AB R5, R211, R212 ;  /* 0x000000d4d305723e */ /* 0x000fe200000010ff */
[----:B------:R-:W-:Y:S01]  /*f8e0*/  IMAD.MOV.U32 R115, RZ, RZ, R18 ;  /* 0x000000ffff737224 */ /* 0x000fe200078e0012 */
[----:B-1----:R-:W-:Y:S01]  /*f8f0*/  F2FP.BF16.PACK_AB R7, R208, R209 ;  /* 0x000000d1d007723e */ /* 0x002fe200000010ff */
[----:B------:R-:W-:-:S02]  /*f900*/  IMAD.MOV.U32 R38, RZ, RZ, R19 ;  /* 0x000000ffff267224 */ /* 0x000fc400078e0013 */
[----:B------:R-:W-:Y:S01]  /*f910*/  IMAD.MOV.U32 R147, RZ, RZ, R201 ;  /* 0x000000ffff937224 */ /* 0x000fe200078e00c9 */
[----:B------:R-:W1:Y:S01]  /*f920*/  LDSM.16.MT88.4 R16, [R222+0xa400] ;  /* 0x00a40000de10783b */ /* 0x000e620000004200 */
[----:B------:R-:W-:Y:S02]  /*f930*/  IMAD.MOV.U32 R146, RZ, RZ, R200 ;  /* 0x000000ffff927224 */ /* 0x000fe400078e00c8 */
[----:B---3--:R-:W-:Y:S01]  /*f940*/  HMMA.16816.F32.BF16 R84, R4, R28, R204 ;  /* 0x0000001c0454723c */ /* 0x008fe200000418cc */
[----:B--2---:R-:W-:Y:S02]  /*f950*/  FFMA.FTZ R9, R107, c[0x0][0x23c], -R8 ;  /* 0x00008f006b097a23 */ /* 0x004fe40000010808 */
[----:B------:R-:W-:Y:S01]  /*f960*/  IMAD.MOV.U32 R106, RZ, RZ, R114 ;  /* 0x000000ffff6a7224 */ /* 0x000fe200078e0072 */
[----:B------:R-:W-:Y:S01]  /*f970*/  MOV R114, R139 ;  /* 0x0000008b00727202 */ /* 0x000fe20000000f00 */
[----:B------:R2:W-:Y:S01]  /*f980*/  MUFU.EX2 R203, R9 ;  /* 0x0000000900cb7308 */ /* 0x0005e20000000800 */
[----:B------:R-:W-:-:S02]  /*f990*/  IMAD.MOV.U32 R107, RZ, RZ, R92 ;  /* 0x000000ffff6b7224 */ /* 0x000fc400078e005c */
[C---:B------:R-:W-:Y:S01]  /*f9a0*/  HMMA.16816.F32.BF16 R140, R4.reuse, R30, R196 ;  /* 0x0000001e048c723c */ /* 0x040fe200000418c4 */
[----:B------:R-:W-:Y:S02]  /*f9b0*/  IMAD.MOV.U32 R174, RZ, RZ, R93 ;  /* 0x000000ffffae7224 */ /* 0x000fe400078e005d */
[----:B------:R-:W-:Y:S02]  /*f9c0*/  IMAD.MOV.U32 R113, RZ, RZ, R136 ;  /* 0x000000ffff717224 */ /* 0x000fe400078e0088 */
[----:B------:R-:W-:Y:S02]  /*f9d0*/  IMAD.MOV.U32 R93, RZ, RZ, R137 ;  /* 0x000000ffff5d7224 */ /* 0x000fe400078e0089 */
[----:B------:R-:W-:Y:S01]  /*f9e0*/  IMAD.MOV.U32 R92, RZ, RZ, R138 ;  /* 0x000000ffff5c7224 */ /* 0x000fe200078e008a */
[----:B-----5:R-:W-:Y:S01]  /*f9f0*/  HMMA.16816.F32.BF16 R128, R4, R20, R184 ;  /* 0x000000140480723c */ /* 0x020fe200000418b8 */
[----:B------:R-:W-:Y:S02]  /*fa00*/  IMAD.MOV.U32 R205, RZ, RZ, R127 ;  /* 0x000000ffffcd7224 */ /* 0x000fe400078e007f */
[----:B------:R-:W-:-:S02]  /*fa10*/  IMAD.MOV.U32 R206, RZ, RZ, R112 ;  /* 0x000000ffffce7224 */ /* 0x000fc400078e0070 */
[----:B--2---:R-:W-:Y:S02]  /*fa20*/  FFMA.FTZ R9, R180, c[0x0][0x23c], -R8 ;  /* 0x00008f00b4097a23 */ /* 0x004fe40000010808 */
[----:B------:R-:W-:Y:S01]  /*fa30*/  MOV R187, R124 ;  /* 0x0000007c00bb7202 */ /* 0x000fe20000000f00 */
[C---:B------:R-:W-:Y:S01]  /*fa40*/  HMMA.16816.F32.BF16 R136, R4.reuse, R24, R192 ;  /* 0x000000180488723c */ /* 0x040fe200000418c0 */
[----:B------:R2:W-:Y:S01]  /*fa50*/  MUFU.EX2 R204, R9 ;  /* 0x0000000900cc7308 */ /* 0x0005e20000000800 */
[----:B------:R-:W-:Y:S02]  /*fa60*/  IMAD.MOV.U32 R186, RZ, RZ, R125 ;  /* 0x000000ffffba7224 */ /* 0x000fe400078e007d */
[----:B------:R-:W-:Y:S02]  /*fa70*/  IMAD.MOV.U32 R185, RZ, RZ, R126 ;  /* 0x000000ffffb97224 */ /* 0x000fe400078e007e */
[----:B------:R-:W-:Y:S02]  /*fa80*/  IMAD.MOV.U32 R184, RZ, RZ, R113 ;  /* 0x000000ffffb87224 */ /* 0x000fe400078e0071 */
[----:B------:R-:W-:Y:S01]  /*fa90*/  HMMA.16816.F32.BF16 R124, R4, R22, R176 ;  /* 0x00000016047c723c */ /* 0x000fe200000418b0 */
[----:B------:R-:W-:-:S02]  /*faa0*/  IMAD.MOV.U32 R157, RZ, RZ, R93 ;  /* 0x000000ffff9d7224 */ /* 0x000fc400078e005d */
[----:B------:R-:W-:Y:S02]  /*fab0*/  IMAD.MOV.U32 R172, RZ, RZ, R39 ;  /* 0x000000ffffac7224 */ /* 0x000fe400078e0027 */
[----:B------:R-:W-:Y:S02]  /*fac0*/  IMAD.MOV.U32 R173, RZ, RZ, R38 ;  /* 0x000000ffffad7224 */ /* 0x000fe400078e0026 */
[----:B------:R-:W-:Y:S01]  /*fad0*/  MOV R176, R115 ;  /* 0x0000007300b07202 */ /* 0x000fe20000000f00 */
[----:B------:R-:W-:Y:S01]  /*fae0*/  IMAD.MOV.U32 R177, RZ, RZ, R94 ;  /* 0x000000ffffb17224 */ /* 0x000fe200078e005e */
[C---:B------:R-:W-:Y:S01]  /*faf0*/  HMMA.16816.F32.BF16 R132, R4.reuse, R26, R132 ;  /* 0x0000001a0484723c */ /* 0x040fe20000041884 */
[----:B--2---:R-:W-:Y:S02]  /*fb00*/  FFMA.FTZ R9, R181, c[0x0][0x23c], -R3 ;  /* 0x00008f00b5097a23 */ /* 0x004fe40000010803 */
[----:B------:R-:W-:Y:S02]  /*fb10*/  IMAD.MOV.U32 R207, RZ, RZ, R147 ;  /* 0x000000ffffcf7224 */ /* 0x000fe400078e0093 */
[----:B------:R2:W-:Y:S03]  /*fb20*/  MUFU.EX2 R201, R9 ;  /* 0x0000000900c97308 */ /* 0x0005e60000000800 */
[C---:B-1----:R-:W-:Y:S08]  /*fb30*/  HMMA.16816.F32.BF16 R120, R4.reuse, R16, R120 ;  /* 0x000000100478723c */ /* 0x042ff00000041878 */
[----:B------:R-:W-:Y:S01]  /*fb40*/  HMMA.16816.F32.BF16 R116, R4, R18, R116 ;  /* 0x000000120474723c */ /* 0x000fe20000041874 */
[----:B--2---:R-:W-:-:S07]  /*fb50*/  FFMA.FTZ R9, R182, c[0x0][0x23c], -R3 ;  /* 0x00008f00b6097a23 */ /* 0x004fce0000010803 */
[C---:B------:R-:W-:Y:S01]  /*fb60*/  HMMA.16816.F32.BF16 R108, R4.reuse, R14, R108 ;  /* 0x0000000e046c723c */ /* 0x040fe2000004186c */
[----:B------:R1:W2:Y:S07]  /*fb70*/  MUFU.EX2 R200, R9 ;  /* 0x0000000900c87308 */ /* 0x0002ae0000000800 */
[----:B------:R-:W-:Y:S01]  /*fb80*/  HMMA.16816.F32.BF16 R76, R4, R34, R76 ;  /* 0x00000022044c723c */ /* 0x000fe2000004184c */
[----:B-1----:R-:W-:-:S04]  /*fb90*/  FFMA.FTZ R9, R183, c[0x0][0x23c], -R3 ;  /* 0x00008f00b7097a23 */ /* 0x002fc80000010803 */
[----:B------:R1:W-:Y:S02]  /*fba0*/  MUFU.EX2 R199, R9 ;  /* 0x0000000900c77308 */ /* 0x0003e40000000800 */
[----:B-1----:R-:W-:Y:S02]  /*fbb0*/  FFMA.FTZ R9, R188, c[0x0][0x23c], -R3 ;  /* 0x00008f00bc097a23 */ /* 0x002fe40000010803 */
[----:B------:R-:W-:-:S04]  /*fbc0*/  IMAD.MOV.U32 R188, RZ, RZ, R114 ;  /* 0x000000ffffbc7224 */ /* 0x000fc800078e0072 */
[----:B------:R1:W3:Y:S01]  /*fbd0*/  MUFU.EX2 R198, R9 ;  /* 0x0000000900c67308 */ /* 0x0002e20000000800 */
[C---:B------:R-:W-:Y:S07]  /*fbe0*/  HMMA.16816.F32.BF16 R112, R4.reuse, R12, R168 ;  /* 0x0000000c0470723c */ /* 0x040fee00000418a8 */
[----:B------:R-:W-:Y:S01]  /*fbf0*/  MOV R169, R92 ;  /* 0x0000005c00a97202 */ /* 0x000fe20000000f00 */
[----:B------:R-:W-:Y:S02]  /*fc00*/  IMAD.MOV.U32 R168, RZ, RZ, R95 ;  /* 0x000000ffffa87224 */ /* 0x000fe400078e005f */
[----:B------:R-:W-:Y:S01]  /*fc10*/  HMMA.16816.F32.BF16 R92, R4, R32, R164 ;  /* 0x00000020045c723c */ /* 0x000fe200000418a4 */
[----:B------:R-:W-:-:S02]  /*fc20*/  IMAD.MOV.U32 R170, RZ, RZ, R37 ;  /* 0x000000ffffaa7224 */ /* 0x000fc400078e0025 */
[----:B------:R-:W-:Y:S02]  /*fc30*/  IMAD.MOV.U32 R171, RZ, RZ, R146 ;  /* 0x000000ffffab7224 */ /* 0x000fe400078e0092 */
[----:B-1----:R-:W-:Y:S02]  /*fc40*/  FFMA.FTZ R9, R210, c[0x0][0x23c], -R2 ;  /* 0x00008f00d2097a23 */ /* 0x002fe40000010802 */
[----:B------:R-:W-:Y:S01]  /*fc50*/  IMAD.MOV.U32 R167, RZ, RZ, R36 ;  /* 0x000000ffffa77224 */ /* 0x000fe200078e0024 */
[----:B------:R-:W-:Y:S01]  /*fc60*/  F2FP.BF16.PACK_AB R4, R202, R238 ;  /* 0x000000eeca04723e */ /* 0x000fe200000010ff */
[----:B------:R1:W-:Y:S01]  /*fc70*/  MUFU.EX2 R197, R9 ;  /* 0x0000000900c57308 */ /* 0x0003e20000000800 */
[----:B------:R-:W4:Y:S01]  /*fc80*/  LDSM.16.MT88.4 R36, [R220+0x9800] ;  /* 0x00980000dc24783b */ /* 0x000f220000004200 */
[----:B--2---:R-:W-:Y:S01]  /*fc90*/  F2FP.BF16.PACK_AB R5, R200, R201 ;  /* 0x000000c9c805723e */ /* 0x004fe200000010ff */
[----:B------:R-:W-:Y:S01]  /*fca0*/  IMAD.MOV.U32 R210, RZ, RZ, R161 ;  /* 0x000000ffffd27224 */ /* 0x000fe200078e00a1 */
[----:B------:R-:W-:-:S02]  /*fcb0*/  F2FP.BF16.PACK_AB R6, R204, R203 ;  /* 0x000000cbcc06723e */ /* 0x000fc400000010ff */
[----:B---3--:R-:W-:-:S07]  /*fcc0*/  F2FP.BF16.PACK_AB R7, R198, R199 ;  /* 0x000000c7c607723e */ /* 0x008fce00000010ff */
[----:B------:R-:W-:Y:S01]  /*fcd0*/  HMMA.16816.F32.BF16 R88, R4, R28, R88 ;  /* 0x0000001c0458723c */ /* 0x000fe20000041858 */
[----:B-1----:R-:W-:-:S04]  /*fce0*/  FFMA.FTZ R9, R191, c[0x0][0x23c], -R2 ;  /* 0x00008f00bf097a23 */ /* 0x002fc80000010802 */
[----:B------:R1:W2:Y:S03]  /*fcf0*/  MUFU.EX2 R196, R9 ;  /* 0x0000000900c47308 */ /* 0x0002a60000000800 */
[C---:B------:R-:W-:Y:S01]  /*fd00*/  HMMA.16816.F32.BF16 R80, R4.reuse, R30, R152 ;  /* 0x0000001e0450723c */ /* 0x040fe20000041898 */
[----:B------:R-:W3:Y:S07]  /*fd10*/  LDSM.16.MT88.4 R28, [R222+0x9800] ;  /* 0x00980000de1c783b */ /* 0x000eee0000004200 */
[----:B------:R-:W-:Y:S01]  /*fd20*/  HMMA.16816.F32.BF16 R40, R4, R12, R40 ;  /* 0x0000000c0428723c */ /* 0x000fe20000041828 */
[----:B-1----:R-:W-:-:S07]  /*fd30*/  FFMA.FTZ R9, R189, c[0x0][0x23c], -R2 ;  /* 0x00008f00bd097a23 */ /* 0x002fce0000010802 */
[C---:B------:R-:W-:Y:S01]  /*fd40*/  HMMA.16816.F32.BF16 R48, R4.reuse, R14, R48 ;  /* 0x0000000e0430723c */ /* 0x040fe20000041830 */
[----:B------:R-:W-:Y:S01]  /*fd50*/  LDSM.16.MT88.4 R12, [R220+0xb800] ;  /* 0x00b80000dc0c783b */ /* 0x000fe20000004200 */
[----:B------:R1:W-:Y:S06]  /*fd60*/  MUFU.EX2 R195, R9 ;  /* 0x0000000900c37308 */ /* 0x0003ec0000000800 */
[C---:B------:R-:W-:Y:S08]  /*fd70*/  HMMA.16816.F32.BF16 R72, R4.reuse, R24, R72 ;  /* 0x000000180448723c */ /* 0x040ff00000041848 */
[----:B------:R-:W-:Y:S01]  /*fd80*/  HMMA.16816.F32.BF16 R68, R4, R26, R148 ;  /* 0x0000001a0444723c */ /* 0x000fe20000041894 */
[----:B------:R-:W5:Y:S01]  /*fd90*/  LDSM.16.MT88.4 R24, [R220+0xa800] ;  /* 0x00a80000dc18783b */ /* 0x000f620000004200 */
[----:B-1----:R-:W-:-:S04]  /*fda0*/  FFMA.FTZ R9, R190, c[0x0][0x23c], -R2 ;  /* 0x00008f00be097a23 */ /* 0x002fc80000010802 */
[----:B------:R1:W1:Y:S02]  /*fdb0*/  MUFU.EX2 R194, R9 ;  /* 0x0000000900c27308 */ /* 0x0002640000000800 */
[C---:B------:R-:W-:Y:S08]  /*fdc0*/  HMMA.16816.F32.BF16 R64, R4.reuse, R20, R64 ;  /* 0x000000140440723c */ /* 0x040ff00000041840 */
[----:B------:R-:W-:Y:S01]  /*fdd0*/  HMMA.16816.F32.BF16 R60, R4, R22, R60 ;  /* 0x00000016043c723c */ /* 0x000fe2000004183c */
[----:B------:R-:W3:Y:S01]  /*fde0*/  LDSM.16.MT88.4 R20, [R222+0xb800] ;  /* 0x00b80000de14783b */ /* 0x000ee20000004200 */
[----:B-1----:R-:W-:-:S06]  /*fdf0*/  FFMA.FTZ R9, R215, c[0x0][0x23c], -R0 ;  /* 0x00008f00d7097a23 */ /* 0x002fcc0000010800 */
[C---:B------:R-:W-:Y:S01]  /*fe00*/  HMMA.16816.F32.BF16 R56, R4.reuse, R16, R56 ;  /* 0x000000100438723c */ /* 0x040fe20000041838 */
[----:B------:R-:W-:Y:S01]  /*fe10*/  IMAD.MOV.U32 R215, RZ, RZ, R163 ;  /* 0x000000ffffd77224 */ /* 0x000fe200078e00a3 */
[----:B------:R1:W-:Y:S06]  /*fe20*/  MUFU.EX2 R193, R9 ;  /* 0x0000000900c17308 */ /* 0x0003ec0000000800 */
[C---:B------:R-:W-:Y:S01]  /*fe30*/  HMMA.16816.F32.BF16 R44, R4.reuse, R18, R44 ;  /* 0x00000012042c723c */ /* 0x040fe2000004182c */
[----:B------:R-:W3:Y:S07]  /*fe40*/  LDSM.16.MT88.4 R16, [R222+0xa800] ;  /* 0x00a80000de10783b */ /* 0x000eee0000004200 */
[----:B------:R-:W-:Y:S01]  /*fe50*/  HMMA.16816.F32.BF16 R52, R4, R32, R52 ;  /* 0x000000200434723c */ /* 0x000fe20000041834 */
[----:B-1----:R-:W-:-:S02]  /*fe60*/  FFMA.FTZ R9, R217, c[0x0][0x23c], -R0 ;  /* 0x00008f00d9097a23 */ /* 0x002fc40000010800 */
[----:B------:R-:W-:Y:S02]  /*fe70*/  IMAD.MOV.U32 R217, RZ, RZ, R186 ;  /* 0x000000ffffd97224 */ /* 0x000fe400078e00ba */
[----:B------:R1:W1:Y:S03]  /*fe80*/  MUFU.EX2 R192, R9 ;  /* 0x0000000900c07308 */ /* 0x0002660000000800 */
[----:B------:R-:W-:Y:S07]  /*fe90*/  HMMA.16816.F32.BF16 R32, R4, R34, R96 ;  /* 0x000000220420723c */ /* 0x000fee0000041860 */
[----:B--2---:R-:W-:-:S02]  /*fea0*/  F2FP.BF16.PACK_AB R4, R196, R197 ;  /* 0x000000c5c404723e */ /* 0x004fc400000010ff */
[----:B------:R-:W-:Y:S01]  /*feb0*/  F2FP.BF16.PACK_AB R6, R194, R195 ;  /* 0x000000c3c206723e */ /* 0x000fe200000010ff */
[--C-:B-1----:R-:W-:Y:S01]  /*fec0*/  FFMA.FTZ R9, R214, c[0x0][0x23c], -R0.reuse ;  /* 0x00008f00d6097a23 */ /* 0x102fe20000010800 */
[----:B------:R-:W-:Y:S01]  /*fed0*/  F2FP.BF16.PACK_AB R5, R192, R193 ;  /* 0x000000c1c005723e */ /* 0x000fe200000010ff */
[----:B------:R-:W-:Y:S02]  /*fee0*/  IMAD.MOV.U32 R214, RZ, RZ, R171 ;  /* 0x000000ffffd67224 */ /* 0x000fe400078e00ab */
[----:B------:R1:W-:Y:S02]  /*fef0*/  MUFU.EX2 R183, R9 ;  /* 0x0000000900b77308 */ /* 0x0003e40000000800 */
[----:B-1----:R-:W-:Y:S01]  /*ff00*/  FFMA.FTZ R9, R213, c[0x0][0x23c], -R0 ;  /* 0x00008f00d5097a23 */ /* 0x002fe20000010800 */
[----:B------:R-:W-:-:S05]  /*ff10*/  MOV R213, R188 ;  /* 0x000000bc00d57202 */ /* 0x000fca0000000f00 */
[----:B------:R1:W2:Y:S02]  /*ff20*/  MUFU.EX2 R182, R9 ;  /* 0x0000000900b67308 */ /* 0x0002a40000000800 */
[----:B-1----:R-:W-:Y:S01]  /*ff30*/  FFMA.FTZ R9, R243, c[0x0][0x23c], -R8 ;  /* 0x00008f00f3097a23 */ /* 0x002fe20000010808 */
[----:B--2---:R-:W-:Y:S01]  /*ff40*/  F2FP.BF16.PACK_AB R7, R182, R183 ;  /* 0x000000b7b607723e */ /* 0x004fe200000010ff */
[----:B------:R-:W-:-:S04]  /*ff50*/  IMAD.MOV.U32 R243, RZ, RZ, R176 ;  /* 0x000000fffff37224 */ /* 0x000fc800078e00b0 */
[----:B------:R1:W-:Y:S02]  /*ff60*/  MUFU.EX2 R181, R9 ;  /* 0x0000000900b57308 */ /* 0x0003e40000000800 */
[C---:B----4-:R-:W-:Y:S07]  /*ff70*/  HMMA.16816.F32.BF16 R144, R4.reuse, R38, R140 ;  /* 0x000000260490723c */ /* 0x050fee000004188c */
[----:B------:R-:W-:Y:S01]  /*ff80*/  IMAD.MOV.U32 R141, RZ, RZ, R177 ;  /* 0x000000ffff8d7224 */ /* 0x000fe200078e00b1 */
[----:B---3--:R-:W-:Y:S01]  /*ff90*/  HMMA.16816.F32.BF16 R148, R4, R30, R132 ;  /* 0x0000001e0494723c */ /* 0x008fe20000041884 */
[----:B------:R-:W-:Y:S01]  /*ffa0*/  MOV R142, R106 ;  /* 0x0000006a008e7202 */ /* 0x000fe20000000f00 */
[----:B------:R-:W-:Y:S01]  /*ffb0*/  IMAD.MOV.U32 R143, RZ, RZ, R160 ;  /* 0x000000ffff8f7224 */ /* 0x000fe200078e00a0 */
[----:B------:R-:W-:Y:S01]  /*ffc0*/  MOV R140, R168 ;  /* 0x000000a8008c7202 */ /* 0x000fe20000000f00 */
[----:B-1----:R-:W-:-:S02]  /*ffd0*/  FFMA.FTZ R9, R244, c[0x0][0x23c], -R8 ;  /* 0x00008f00f4097a23 */ /* 0x002fc40000010808 */
[----:B------:R-:W-:Y:S02]  /*ffe0*/  IMAD.MOV.U32 R244, RZ, RZ, R184 ;  /* 0x000000fffff47224 */ /* 0x000fe400078e00b8 */
        /* <DEDUP_REMOVED lines=18> */
[----:B-1----:R-:W-:-:S02]  /*10110*/  FFMA.FTZ R9, R248, c[0x0][0x23c], -R3 ;  /* 0x00008f00f8097a23 */ /* 0x002fc40000010803 */
[----:B------:R-:W-:-:S05]  /*10120*/  IMAD.MOV.U32 R248, RZ, RZ, R167 ;  /* 0x000000fffff87224 */ /* 0x000fca00078e00a7 */
        /* <DEDUP_REMOVED lines=15> */
[----:B------:R-:W-:Y:S01]  /*10220*/  FFMA.FTZ R9, R133, c[0x0][0x23c], -R2 ;  /* 0x00008f0085097a23 */ /* 0x000fe20000010802 */
[----:B------:R-:W-:-:S05]  /*10230*/  MOV R133, R159 ;  /* 0x0000009f00857202 */ /* 0x000fca0000000f00 */
[C---:B------:R-:W-:Y:S01]  /*10240*/  HMMA.16816.F32.BF16 R68, R4.reuse, R30, R68 ;  /* 0x0000001e0444723c */ /* 0x040fe20000041844 */
[----:B------:R1:W-:Y:S07]  /*10250*/  MUFU.EX2 R31, R9 ;  /* 0x00000009001f7308 */ /* 0x0003ee0000000800 */
[C---:B------:R-:W-:Y:S08]  /*10260*/  HMMA.16816.F32.BF16 R128, R4.reuse, R28, R72 ;  /* 0x0000001c0480723c */ /* 0x040ff00000041848 */
[----:B------:R-:W-:Y:S01]  /*10270*/  HMMA.16816.F32.BF16 R60, R4, R26, R60 ;  /* 0x0000001a043c723c */ /* 0x000fe2000004183c */
[----:B-1----:R-:W-:Y:S01]  /*10280*/  FFMA.FTZ R9, R134, c[0x0][0x23c], -R2 ;  /* 0x00008f0086097a23 */ /* 0x002fe20000010802 */
[----:B------:R-:W-:-:S03]  /*10290*/  MOV R134, R141 ;  /* 0x0000008d00867202 */ /* 0x000fc60000000f00 */
[----:B------:R1:W2:Y:S03]  /*102a0*/  MUFU.EX2 R30, R9 ;  /* 0x00000009001e7308 */ /* 0x0002a60000000800 */
[C---:B------:R-:W-:Y:S08]  /*102b0*/  HMMA.16816.F32.BF16 R64, R4.reuse, R24, R64 ;  /* 0x000000180440723c */ /* 0x040ff00000041840 */
[----:B------:R-:W-:Y:S01]  /*102c0*/  HMMA.16816.F32.BF16 R44, R4, R18, R44 ;  /* 0x00000012042c723c */ /* 0x000fe2000004182c */
[--C-:B-1----:R-:W-:Y:S01]  /*102d0*/  FFMA.FTZ R9, R135, c[0x0][0x23c], -R2.reuse ;  /* 0x00008f0087097a23 */ /* 0x102fe20000010802 */
[----:B--2---:R-:W-:Y:S01]  /*102e0*/  F2FP.BF16.PACK_AB R92, R30, R31 ;  /* 0x0000001f1e5c723e */ /* 0x004fe200000010ff */
[----:B------:R-:W-:-:S05]  /*102f0*/  FFMA.FTZ R2, R249, c[0x0][0x23c], -R2 ;  /* 0x00008f00f9027a23 */ /* 0x000fca0000010802 */
[----:B------:R-:W-:Y:S01]  /*10300*/  HMMA.16816.F32.BF16 R112, R4, R36, R88 ;  /* 0x000000240470723c */ /* 0x000fe20000041858 */
[----:B------:R-:W-:Y:S01]  /*10310*/  IMAD.MOV.U32 R249, RZ, RZ, R143 ;  /* 0x000000fffff97224 */ /* 0x000fe200078e008f */
[----:B------:R-:W-:Y:S01]  /*10320*/  MUFU.EX2 R29, R9 ;  /* 0x00000009001d7308 */ /* 0x000fe20000000800 */
[----:B------:R-:W-:-:S05]  /*10330*/  IMAD.MOV.U32 R135, RZ, RZ, R140 ;  /* 0x000000ffff877224 */ /* 0x000fca00078e008c */
        /* <DEDUP_REMOVED lines=11> */
[----:B------:R-:W-:Y:S02]  /*103f0*/  IMAD.MOV.U32 R245, RZ, RZ, R244 ;  /* 0x000000fffff57224 */ /* 0x000fe400078e00f4 */
[----:B------:R-:W-:Y:S01]  /*10400*/  IMAD.MOV.U32 R244, RZ, RZ, R243 ;  /* 0x000000fffff47224 */ /* 0x000fe200078e00f3 */
[----:B------:R-:W-:Y:S01]  /*10410*/  MOV R243, R214 ;  /* 0x000000d600f37202 */ /* 0x000fe20000000f00 */
[----:B------:R-:W-:Y:S02]  /*10420*/  IMAD.MOV.U32 R214, RZ, RZ, R172 ;  /* 0x000000ffffd67224 */ /* 0x000fe400078e00ac */
[----:B------:R-:W-:Y:S01]  /*10430*/  IMAD.MOV.U32 R172, RZ, RZ, R173 ;  /* 0x000000ffffac7224 */ /* 0x000fe200078e00ad */
[----:B------:R-:W-:Y:S01]  /*10440*/  HMMA.16816.F32.BF16 R52, R4, R20, R52 ;  /* 0x000000140434723c */ /* 0x000fe20000041834 */
[----:B------:R-:W-:-:S02]  /*10450*/  IMAD.MOV.U32 R173, RZ, RZ, R174 ;  /* 0x000000ffffad7224 */ /* 0x000fc400078e00ae */
[----:B------:R-:W-:Y:S02]  /*10460*/  IMAD.MOV.U32 R174, RZ, RZ, R175 ;  /* 0x000000ffffae7224 */ /* 0x000fe400078e00af */
[----:B------:R-:W-:Y:S02]  /*10470*/  IMAD.MOV.U32 R175, RZ, RZ, R156 ;  /* 0x000000ffffaf7224 */ /* 0x000fe400078e009c */
[----:B--2---:R-:W-:Y:S01]  /*10480*/  FFMA.FTZ R2, R142, c[0x0][0x23c], -R0 ;  /* 0x00008f008e027a23 */ /* 0x004fe20000010800 */
[----:B------:R-:W-:Y:S01]  /*10490*/  HMMA.16816.F32.BF16 R32, R4, R22, R32 ;  /* 0x000000160420723c */ /* 0x000fe20000041820 */
[----:B------:R-:W-:Y:S01]  /*104a0*/  LDSM.16.MT88.4 R140, [R222+0x9c00] ;  /* 0x009c0000de8c783b */ /* 0x000fe20000004200 */
[----:B------:R-:W-:Y:S01]  /*104b0*/  IMAD.MOV.U32 R241, RZ, RZ, R218 ;  /* 0x000000fffff17224 */ /* 0x000fe200078e00da */
[----:B------:R2:W4:Y:S01]  /*104c0*/  MUFU.EX2 R26, R2 ;  /* 0x00000002001a7308 */ /* 0x0005220000000800 */
[----:B------:R-:W-:Y:S01]  /*104d0*/  IMAD.MOV.U32 R242, RZ, RZ, R245 ;  /* 0x000000fffff27224 */ /* 0x000fe200078e00f5 */
[----:B------:R-:W-:Y:S01]  /*104e0*/  MOV R218, R172 ;  /* 0x000000ac00da7202 */ /* 0x000fe20000000f00 */
[----:B------:R-:W-:Y:S01]  /*104f0*/  IMAD.MOV.U32 R245, RZ, RZ, R174 ;  /* 0x000000fffff57224 */ /* 0x000fe200078e00ae */
[----:B------:R-:W5:Y:S01]  /*10500*/  LDSM.16.MT88.4 R4, [R222+0xbc00] ;  /* 0x00bc0000de04783b */ /* 0x000f620000004200 */
[--C-:B--2---:R-:W-:Y:S01]  /*10510*/  FFMA.FTZ R2, R157, c[0x0][0x23c], -R0.reuse ;  /* 0x00008f009d027a23 */ /* 0x104fe20000010800 */
[----:B----4-:R-:W-:Y:S01]  /*10520*/  F2FP.BF16.PACK_AB R93, R26, R27 ;  /* 0x0000001b1a5d723e */ /* 0x010fe200000010ff */
[----:B------:R-:W-:-:S02]  /*10530*/  FFMA.FTZ R0, R158, c[0x0][0x23c], -R0 ;  /* 0x00008f009e007a23 */ /* 0x000fc40000010800 */
        /* <DEDUP_REMOVED lines=11> */
[----:B--2---:R-:W-:-:S02]  /*105f0*/  FFMA.FTZ R0, R249, c[0x0][0x23c], -R8 ;  /* 0x00008f00f9007a23 */ /* 0x004fc40000010808 */
[----:B------:R-:W-:Y:S02]  /*10600*/  IMAD.MOV.U32 R249, RZ, RZ, R243 ;  /* 0x000000fffff97224 */ /* 0x000fe400078e00f3 */
[----:B------:R-:W-:Y:S01]  /*10610*/  IMAD.MOV.U32 R243, RZ, RZ, R175 ;  /* 0x000000fffff37224 */ /* 0x000fe200078e00af */
[----:B------:R2:W3:Y:S01]  /*10620*/  MUFU.EX2 R16, R0 ;  /* 0x0000000000107308 */ /* 0x0004e20000000800 */
[----:B------:R-:W4:Y:S01]  /*10630*/  LDSM.16.MT88.4 R172, [R222+0xac00] ;  /* 0x00ac0000deac783b */ /* 0x000f220000004200 */
[----:B-1----:R-:W-:Y:S01]  /*10640*/  HMMA.16816.F32.BF16 R72, R92, R80, R184 ;  /* 0x000000505c48723c */ /* 0x002fe200000418b8 */
[----:B------:R-:W-:-:S04]  /*10650*/  FFMA.FTZ R2, R243, R101, R244 ;  /* 0x00000065f3027223 */ /* 0x000fc800000100f4 */
[----:B------:R-:W-:-:S03]  /*10660*/  FADD.FTZ R2, R217, R2 ;  /* 0x00000002d9027221 */ /* 0x000fc60000010000 */
[----:B------:R-:W-:Y:S01]  /*10670*/  HMMA.16816.F32.BF16 R76, R92, R82, R160 ;  /* 0x000000525c4c723c */ /* 0x000fe200000418a0 */
[----:B------:R-:W-:Y:S02]  /*10680*/  FADD.FTZ R2, R210, R2 ;  /* 0x00000002d2027221 */ /* 0x000fe40000010000 */
[----:B--2---:R-:W-:-:S05]  /*10690*/  FFMA.FTZ R0, R133, c[0x0][0x23c], -R8 ;  /* 0x00008f0085007a23 */ /* 0x004fca0000010808 */
[----:B-----5:R-:W-:Y:S01]  /*106a0*/  HMMA.16816.F32.BF16 R88, R92, R4, R108 ;  /* 0x000000045c58723c */ /* 0x020fe2000004186c */
[----:B------:R1:W-:Y:S02]  /*106b0*/  MUFU.EX2 R17, R0 ;  /* 0x0000000000117308 */ /* 0x0003e40000000800 */
[----:B-1----:R-:W-:Y:S02]  /*106c0*/  FFMA.FTZ R0, R134, c[0x0][0x23c], -R8 ;  /* 0x00008f0086007a23 */ /* 0x002fe40000010808 */
[----:B------:R-:W-:-:S04]  /*106d0*/  FFMA.FTZ R8, R245, R10, R247 ;  /* 0x0000000af5087223 */ /* 0x000fc800000100f7 */
[----:B------:R1:W-:Y:S01]  /*106e0*/  MUFU.EX2 R18, R0 ;  /* 0x0000000000127308 */ /* 0x0003e20000000800 */
[----:B----4-:R-:W-:Y:S01]  /*106f0*/  HMMA.16816.F32.BF16 R164, R92, R172, R164 ;  /* 0x000000ac5ca4723c */ /* 0x010fe200000418a4 */
[----:B------:R-:W-:-:S07]  /*10700*/  FADD.FTZ R8, R246, R8 ;  /* 0x00000008f6087221 */ /* 0x000fce0000010000 */
        /* <DEDUP_REMOVED lines=11> */
[----:B---3--:R-:W-:Y:S01]  /*107c0*/  F2FP.BF16.PACK_AB R96, R16, R19 ;  /* 0x000000131060723e */ /* 0x008fe200000010ff */
        /* <DEDUP_REMOVED lines=79> */
[----:B------:R1:W-:Y:S04]  /*10cc0*/  STL [R1+0x8], R3 ;  /* 0x0000080301007387 */ /* 0x0003e80000100800 */
[----:B------:R1:W-:Y:S04]  /*10cd0*/  STL [R1+0xc], R2 ;  /* 0x00000c0201007387 */ /* 0x0003e80000100800 */
[----:B------:R1:W-:Y:S02]  /*10ce0*/  STL [R1+0x10], R0 ;  /* 0x0000100001007387 */ /* 0x0003e40000100800 */
.L_x_872:
        /* <DEDUP_REMOVED lines=18> */
.L_x_882:
        /* <DEDUP_REMOVED lines=58> */
.L_x_880:
[----:B-1----:R-:W2:Y:S01]  /*111b0*/  LDL.64 R4, [R1+0x18] ;  /* 0x0000180001047983 */ /* 0x002ea20000100a00 */
[----:B------:R-:W-:Y:S04]  /*111c0*/  DEPBAR.LE SB0, 0x0 ;  /* 0x000080000000791a */ /* 0x000fe80000000000 */
[----:B------:R-:W-:Y:S01]  /*111d0*/  IADD3 R235, R236, -0x1, RZ ;  /* 0xffffffffeceb7810 */ /* 0x000fe20007ffe0ff */
[----:B------:R-:W-:Y:S03]  /*111e0*/  BAR.SYNC.DEFER_BLOCKING 0x0 ;  /* 0x0000000000007b1d */ /* 0x000fe60000010000 */
[----:B------:R-:W-:Y:S01]  /*111f0*/  SHF.R.S32.HI R2, RZ, 0x1f, R235 ;  /* 0x0000001fff027819 */ /* 0x000fe200000114eb */
[C---:B------:R-:W-:Y:S04]  /*11200*/  IMAD R0, R235.reuse, UR8, RZ ;  /* 0x00000008eb007c24 */ /* 0x040fe8000f8e02ff */
[----:B------:R-:W-:Y:S01]  /*11210*/  IMAD R2, R2, UR14, R0 ;  /* 0x0000000e02027c24 */ /* 0x000fe2000f8e0200 */
[----:B------:R-:W-:Y:S06]  /*11220*/  @P6 STS.64 [R226+0x9008], RZ ;  /* 0x009008ffe2006388 */ /* 0x000fec0000000a00 */
[----:B------:R-:W-:Y:S04]  /*11230*/  @P6 STS [R226+0x9000], RZ ;  /* 0x009000ffe2006388 */ /* 0x000fe80000000800 */
[----:B------:R-:W-:Y:S04]  /*11240*/  @P6 STS [R226+0x9004], RZ ;  /* 0x009004ffe2006388 */ /* 0x000fe80000000800 */
[----:B------:R-:W3:Y:S01]  /*11250*/  LDL R237, [R1+0x20] ;  /* 0x0000200001ed7983 */ /* 0x000ee20000100800 */
[----:B--2---:R-:W-:Y:S05]  /*11260*/  IMAD.WIDE.U32 R4, R235, UR14, R4 ;  /* 0x0000000eeb047c25 */ /* 0x004fea000f8e0004 */
[C---:B------:R-:W-:Y:S02]  /*11270*/  @!P6 LEA R16, P1, R4.reuse, c[0x0][0x170], 0x1 ;  /* 0x00005c000410ea11 */ /* 0x040fe400078208ff */
[----:B------:R-:W-:Y:S02]  /*11280*/  IADD3 R2, R5, R2, RZ ;  /* 0x0000000205027210 */ /* 0x000fe40007ffe0ff */
        /* <DEDUP_REMOVED lines=10> */
[----:B------:R-:W-:Y:S02]  /*11330*/  IADD3.X R5, R2, UR5, RZ, P3, !PT ;  /* 0x0000000502057c10 */ /* 0x000fe40009ffe4ff */
[C---:B------:R-:W-:Y:S01]  /*11340*/  @!P6 LEA R14, P3, R0.reuse, c[0x0][0x170], 0x1 ;  /* 0x00005c00000eea11 */ /* 0x040fe200078608ff */
[----:B------:R-:W-:Y:S01]  /*11350*/  @P5 STS.128 [R226+0xa000], RZ ;  /* 0x00a000ffe2005388 */ /* 0x000fe20000000c00 */
[C---:B------:R-:W-:Y:S02]  /*11360*/  @!P5 LEA R8, P1, R0.reuse, c[0x0][0x170], 0x1 ;  /* 0x00005c000008da11 */ /* 0x040fe400078208ff */
[C-C-:B------:R-:W-:Y:S02]  /*11370*/  @!P6 LEA.HI.X R15, R0.reuse, c[0x0][0x174], R5.reuse, 0x1, P3 ;  /* 0x00005d00000fea11 */ /* 0x140fe400018f0c05 */
[C-C-:B------:R-:W-:Y:S02]  /*11380*/  @!P5 LEA.HI.X R9, R0.reuse, c[0x0][0x174], R5.reuse, 0x1, P1 ;  /* 0x00005d000009da11 */ /* 0x140fe400008f0c05 */
[C---:B------:R-:W-:Y:S01]  /*11390*/  @!P4 LEA R6, P0, R0.reuse, c[0x0][0x170], 0x1 ;  /* 0x00005c000006ca11 */ /* 0x040fe200078008ff */
[----:B------:R-:W-:Y:S01]  /*113a0*/  @!PT LDS RZ, [RZ] ;  /* 0x00000000fffff984 */ /* 0x000fe20000000800 */
[----:B------:R-:W-:Y:S01]  /*113b0*/  @!PT LDS RZ, [RZ] ;  /* 0x00000000fffff984 */ /* 0x000fe20000000800 */
[----:B------:R-:W-:Y:S01]  /*113c0*/  @!PT LDS RZ, [RZ] ;  /* 0x00000000fffff984 */ /* 0x000fe20000000800 */
[----:B------:R2:W-:Y:S03]  /*113d0*/  @!P5 LDGSTS.E.BYPASS.LTC128B.128 [R226+0xa000], [R12.64+0x40] ;  /* 0x0a0000400ce2dfae */ /* 0x0005e6000b901d4c */
[----:B------:R-:W-:Y:S05]  /*113e0*/  @!P4 LEA.HI.X R7, R0, c[0x0][0x174], R5, 0x1, P0 ;  /* 0x00005d000007ca11 */ /* 0x000fea00000f0c05 */
[----:B------:R-:W-:Y:S01]  /*113f0*/  @P4 STS.128 [R226+0xb000], RZ ;  /* 0x00b000ffe2004388 */ /* 0x000fe20000000c00 */
[----:B---3--:R-:W-:Y:S07]  /*11400*/  ISETP.GT.AND P0, PT, R235, R237, PT ;  /* 0x000000edeb00720c */ /* 0x008fee0003f04270 */
        /* <DEDUP_REMOVED lines=20> */
[----:B-1---5:R-:W4:Y:S08]  /*11550*/  LDSM.16.M88.4 R16, [R221+0x6000] ;  /* 0x00600000dd10783b */ /* 0x022f300000000200 */
[----:B------:R-:W3:Y:S08]  /*11560*/  LDSM.16.M88.4 R60, [R224+0x1000] ;  /* 0x00100000e03c783b */ /* 0x000ef00000000200 */
[----:B------:R-:W1:Y:S08]  /*11570*/  LDSM.16.M88.4 R32, [R221+0x6400] ;  /* 0x00640000dd20783b */ /* 0x000e700000000200 */
[----:B------:R-:W0:Y:S08]  /*11580*/  LDGDEPBAR ;  /* 0x00000000000079af */ /* 0x000e300000000000 */
[----:B------:R-:W1:Y:S01]  /*11590*/  LDSM.16.M88.4 R48, [R221+0x6800] ;  /* 0x00680000dd30783b */ /* 0x000e620000000200 */
        /* <DEDUP_REMOVED lines=16> */
[-C--:B------:R-:W-:Y:S07]  /*116a0*/  HMMA.16816.F32.BF16 R36, R64, R48.reuse, RZ ;  /* 0x000000304024723c */ /* 0x080fee00000418ff */
        /* <DEDUP_REMOVED lines=32> */
[----:B------:R-:W4:Y:S07]  /*118b0*/  LDSM.16.M88.4 R176, [R223+0x7400] ;  /* 0x00740000dfb0783b */ /* 0x000f2e0000000200 */
        /* <DEDUP_REMOVED lines=87> */
[----:B------:R-:W2:Y:S10]  /*11e30*/  MUFU.TANH R202, R12 ;  /* 0x0000000c00ca7308 */ /* 0x000eb40000002400 */
[----:B------:R-:W2:Y:S01]  /*11e40*/  MUFU.TANH R203, R13 ;  /* 0x0000000d00cb7308 */ /* 0x000ea20000002400 */
[----:B-1----:R-:W1:Y:S01]  /*11e50*/  LDSM.16.M88.4 R8, [R223+0x8800] ;  /* 0x00880000df08783b */ /* 0x002e620000000200 */
[-C--:B----4-:R-:W-:Y:S08]  /*11e60*/  HMMA.16816.F32.BF16 R20, R176, R4.reuse, R20 ;  /* 0x00000004b014723c */ /* 0x090ff00000041814 */
[----:B------:R-:W4:Y:S01]  /*11e70*/  MUFU.TANH R210, R14 ;  /* 0x0000000e00d27308 */ /* 0x000f220000002400 */
[C---:B------:R-:W-:Y:S09]  /*11e80*/  HMMA.16816.F32.BF16 R24, R108.reuse, R4, R24 ;  /* 0x000000046c18723c */ /* 0x040ff20000041818 */
[----:B------:R-:W1:Y:S01]  /*11e90*/  MUFU.TANH R212, R15 ;  /* 0x0000000f00d47308 */ /* 0x000e620000002400 */
[-C--:B------:R-:W-:Y:S08]  /*11ea0*/  HMMA.16816.F32.BF16 R28, R108, R6.reuse, R28 ;  /* 0x000000066c1c723c */ /* 0x080ff0000004181c */
[C---:B------:R-:W-:Y:S01]  /*11eb0*/  HMMA.16816.F32.BF16 R32, R176.reuse, R6, R32 ;  /* 0x00000006b020723c */ /* 0x040fe20000041820 */
[----:B------:R-:W2:Y:S01]  /*11ec0*/  MUFU.TANH R196, R16 ;  /* 0x0000001000c47308 */ /* 0x000ea20000002400 */
[----:B------:R-:W2:Y:S01]  /*11ed0*/  LDSM.16.M88.4 R4, [R223+0x8c00] ;  /* 0x008c0000df04783b */ /* 0x000ea20000000200 */
[----:B------:R-:W-:Y:S04]  /*11ee0*/  DEPBAR.LE SB0, 0x0 ;  /* 0x000080000000791a */ /* 0x000fe80000000000 */
[----:B------:R-:W-:Y:S02]  /*11ef0*/  FMUL.FTZ R20, R20, c[0x0][0x2ec] ;  /* 0x0000bb0014147a20 */ /* 0x000fe40000410000 */
[----:B------:R-:W-:Y:S02]  /*11f00*/  FMUL.FTZ R23, R23, c[0x0][0x2ec] ;  /* 0x0000bb0017177a20 */ /* 0x000fe40000410000 */
[----:B------:R-:W2:Y:S01]  /*11f10*/  MUFU.TANH R184, R20 ;  /* 0x0000001400b87308 */ /* 0x000ea20000002400 */
[----:B------:R-:W-:Y:S01]  /*11f20*/  BAR.SYNC.DEFER_BLOCKING 0x0 ;  /* 0x0000000000007b1d */ /* 0x000fe20000010000 */
[----:B------:R-:W-:Y:S01]  /*11f30*/  FMUL.FTZ R25, R25, c[0x0][0x2ec] ;  /* 0x0000bb0019197a20 */ /* 0x000fe20000410000 */
[-C--:B-1----:R-:W-:Y:S05]  /*11f40*/  HMMA.16816.F32.BF16 R36, R176, R8.reuse, R36 ;  /* 0x00000008b024723c */ /* 0x082fea0000041824 */
[----:B------:R-:W-:Y:S02]  /*11f50*/  FMUL.FTZ R26, R26, c[0x0][0x2ec] ;  /* 0x0000bb001a1a7a20 */ /* 0x000fe40000410000 */
        /* <DEDUP_REMOVED lines=11> */
[----:B------:R-:W1:Y:S03]  /*12010*/  MUFU.TANH R198, R26 ;  /* 0x0000001a00c67308 */ /* 0x000e660000002400 */
[----:B------:R-:W-:Y:S02]  /*12020*/  FMUL.FTZ R34, R34, c[0x0][0x2ec] ;  /* 0x0000bb0022227a20 */ /* 0x000fe40000410000 */
[----:B------:R-:W-:Y:S02]  /*12030*/  FMUL.FTZ R35, R35, c[0x0][0x2ec] ;  /* 0x0000bb0023237a20 */ /* 0x000fe40000410000 */
[-C--:B--2---:R-:W-:Y:S03]  /*12040*/  HMMA.16816.F32.BF16 R52, R176, R4.reuse, R52 ;  /* 0x00000004b034723c */ /* 0x084fe60000041834 */
[----:B------:R-:W2:Y:S01]  /*12050*/  MUFU.TANH R190, R28 ;  /* 0x0000001c00be7308 */ /* 0x000ea20000002400 */
[----:B------:R-:W-:Y:S02]  /*12060*/  FMUL.FTZ R36, R36, c[0x0][0x2ec] ;  /* 0x0000bb0024247a20 */ /* 0x000fe40000410000 */
[----:B------:R-:W-:Y:S02]  /*12070*/  FMUL.FTZ R37, R37, c[0x0][0x2ec] ;  /* 0x0000bb0025257a20 */ /* 0x000fe40000410000 */
[C---:B------:R-:W-:Y:S04]  /*12080*/  HMMA.16816.F32.BF16 R56, R108.reuse, R4, R56 ;  /* 0x000000046c38723c */ /* 0x040fe80000041838 */
[----:B------:R-:W-:Y:S01]  /*12090*/  FMUL.FTZ R38, R38, c[0x0][0x2ec] ;  /* 0x0000bb0026267a20 */ /* 0x000fe20000410000 */
[----:B------:R-:W1:Y:S01]  /*120a0*/  MUFU.TANH R189, R29 ;  /* 0x0000001d00bd7308 */ /* 0x000e620000002400 */
        /* <DEDUP_REMOVED lines=9> */
[----:B------:R2:W2:Y:S03]  /*12140*/  MUFU.TANH R199, R31 ;  /* 0x0000001f00c77308 */ /* 0x0004a60000002400 */
[----:B------:R-:W-:Y:S02]  /*12150*/  FMUL.FTZ R57, R57, c[0x0][0x2ec] ;  /* 0x0000bb0039397a20 */ /* 0x000fe40000410000 */
[----:B------:R-:W-:Y:S02]  /*12160*/  FMUL.FTZ R21, R21, c[0x0][0x2ec] ;  /* 0x0000bb0015157a20 */ /* 0x000fe40000410000 */
        /* <DEDUP_REMOVED lines=17> */
[----:B---3--:R-:W-:Y:S02]  /*12280*/  FMUL.FTZ R32, R54, c[0x0][0x2ec] ;  /* 0x0000bb0036207a20 */ /* 0x008fe40000410000 */
[----:B------:R-:W-:Y:S02]  /*12290*/  FMUL.FTZ R44, R44, c[0x0][0x2ec] ;  /* 0x0000bb002c2c7a20 */ /* 0x000fe40000410000 */
[----:B------:R-:W-:Y:S01]  /*122a0*/  FMUL.FTZ R45, R45, c[0x0][0x2ec] ;  /* 0x0000bb002d2d7a20 */ /* 0x000fe20000410000 */
[----:B------:R3:W3:Y:S01]  /*122b0*/  MUFU.TANH R102, R35 ;  /* 0x0000002300667308 */ /* 0x0006e20000002400 */
[----:B------:R-:W-:Y:S02]  /*122c0*/  FMUL.FTZ R58, R58, c[0x0][0x2ec] ;  /* 0x0000bb003a3a7a20 */ /* 0x000fe40000410000 */
[----:B------:R-:W-:Y:S02]  /*122d0*/  FMUL.FTZ R59, R59, c[0x0][0x2ec] ;  /* 0x0000bb003b3b7a20 */ /* 0x000fe40000410000 */
[----:B-1----:R-:W-:Y:S05]  /*122e0*/  FMUL.FTZ R33, R53, c[0x0][0x2ec] ;  /* 0x0000bb0035217a20 */ /* 0x002fea0000410000 */
[----:B------:R1:W1:Y:S01]  /*122f0*/  MUFU.TANH R23, R36 ;  /* 0x0000002400177308 */ /* 0x0002620000002400 */
[----:B--2---:R-:W-:Y:S09]  /*12300*/  FMUL.FTZ R34, R52, c[0x0][0x2ec] ;  /* 0x0000bb0034227a20 */ /* 0x004ff20000410000 */
[----:B------:R2:W2:Y:S01]  /*12310*/  MUFU.TANH R25, R37 ;  /* 0x0000002500197308 */ /* 0x0004a20000002400 */
[----:B---3--:R-:W-:Y:S09]  /*12320*/  FMUL.FTZ R35, R51, c[0x0][0x2ec] ;  /* 0x0000bb0033237a20 */ /* 0x008ff20000410000 */
[----:B------:R3:W3:Y:S01]  /*12330*/  MUFU.TANH R101, R38 ;  /* 0x0000002600657308 */ /* 0x0006e20000002400 */
[----:B-1----:R-:W-:Y:S09]  /*12340*/  FMUL.FTZ R36, R50, c[0x0][0x2ec] ;  /* 0x0000bb0032247a20 */ /* 0x002ff20000410000 */
[----:B------:R1:W1:Y:S01]  /*12350*/  MUFU.TANH R191, R17 ;  /* 0x0000001100bf7308 */ /* 0x0002620000002400 */
[----:B--2---:R-:W-:Y:S09]  /*12360*/  FMUL.FTZ R37, R49, c[0x0][0x2ec] ;  /* 0x0000bb0031257a20 */ /* 0x004ff20000410000 */
[----:B------:R2:W1:Y:S01]  /*12370*/  MUFU.TANH R195, R18 ;  /* 0x0000001200c37308 */ /* 0x0004620000002400 */
[----:B---3--:R-:W-:Y:S09]  /*12380*/  FMUL.FTZ R38, R48, c[0x0][0x2ec] ;  /* 0x0000bb0030267a20 */ /* 0x008ff20000410000 */
[----:B------:R2:W3:Y:S10]  /*12390*/  MUFU.TANH R192, R19 ;  /* 0x0000001300c07308 */ /* 0x0004f40000002400 */
[----:B------:R2:W1:Y:S10]  /*123a0*/  MUFU.TANH R105, R21 ;  /* 0x0000001500697308 */ /* 0x0004740000002400 */
[----:B------:R2:W1:Y:S10]  /*123b0*/  MUFU.TANH R186, R22 ;  /* 0x0000001600ba7308 */ /* 0x0004740000002400 */
[----:B------:R2:W1:Y:S10]  /*123c0*/  MUFU.TANH R188, R24 ;  /* 0x0000001800bc7308 */ /* 0x0004740000002400 */
[----:B------:R2:W1:Y:S10]  /*123d0*/  MUFU.TANH R200, R27 ;  /* 0x0000001b00c87308 */ /* 0x0004740000002400 */
        /* <DEDUP_REMOVED lines=30> */
.L_x_881:
[----:B------:R-:W2:Y:S08]  /*125c0*/  S2R R0, SR_TID.X ;  /* 0x0000000000007919 */ /* 0x000eb00000002100 */
[----:B------:R-:W-:Y:S01]  /*125d0*/  LDSM.16.MT88.4 R52, [R220+0xa000] ;  /* 0x00a00000dc34783b */ /* 0x000fe20000004200 */
[----:B--2---:R-:W-:Y:S05]  /*125e0*/  IMAD.SHL.U32 R0, R0, 0x2, RZ ;  /* 0x0000000200007824 */ /* 0x004fea00078e00ff */
[----:B------:R-:W-:Y:S05]  /*125f0*/  LOP3.LUT R0, R0, 0x6, RZ, 0xc0, !PT ;  /* 0x0000000600007812 */ /* 0x000fea00078ec0ff */
[----:B------:R-:W-:Y:S05]  /*12600*/  IMAD R0, R235, 0x40, R0 ;  /* 0x00000040eb007824 */ /* 0x000fea00078e0200 */
[C---:B------:R-:W-:Y:S02]  /*12610*/  ISETP.GE.AND P0, PT, R0.reuse, R229, PT ;  /* 0x000000e50000720c */ /* 0x040fe40003f06270 */
[C---:B------:R-:W-:Y:S02]  /*12620*/  ISETP.GE.AND P2, PT, R0.reuse, R230, PT ;  /* 0x000000e60000720c */ /* 0x040fe40003f46270 */
[C---:B-1----:R-:W-:Y:S02]  /*12630*/  IADD3 R14, R0.reuse, 0x1, RZ ;  /* 0x00000001000e7810 */ /* 0x042fe40007ffe0ff */
[C---:B------:R-:W-:Y:S02]  /*12640*/  IADD3 R13, R0.reuse, 0x8, RZ ;  /* 0x00000008000d7810 */ /* 0x040fe40007ffe0ff */
[C---:B------:R-:W-:Y:S02]  /*12650*/  ISETP.GE.OR P0, PT, R0.reuse, R233, !P0 ;  /* 0x000000e90000720c */ /* 0x040fe40004706670 */
[----:B------:R-:W-:Y:S02]  /*12660*/  ISETP.GE.OR P2, PT, R0, R234, !P2 ;  /* 0x000000ea0000720c */ /* 0x000fe40005746670 */
[----:B------:R-:W-:Y:S02]  /*12670*/  FSEL R19, R205, -INF , !P0 ;  /* 0xff800000cd137808 */ /* 0x000fe40004000000 */
[----:B------:R-:W-:Y:S02]  /*12680*/  FSEL R17, R206, -INF , !P2 ;  /* 0xff800000ce117808 */ /* 0x000fe40005000000 */
[CC--:B------:R-:W-:Y:S02]  /*12690*/  ISETP.GE.AND P0, PT, R13.reuse, R230.reuse, PT ;  /* 0x000000e60d00720c */ /* 0x0c0fe40003f06270 */
[----:B------:R-:W-:Y:S02]  /*126a0*/  ISETP.GE.AND P2, PT, R14, R230, PT ;  /* 0x000000e60e00720c */ /* 0x000fe40003f46270 */
[-C--:B------:R-:W-:Y:S02]  /*126b0*/  ISETP.GE.OR P0, PT, R13, R234.reuse, !P0 ;  /* 0x000000ea0d00720c */ /* 0x080fe40004706670 */
[C---:B------:R-:W-:Y:S02]  /*126c0*/  IADD3 R10, R0.reuse, 0x11, RZ ;  /* 0x00000011000a7810 */ /* 0x040fe40007ffe0ff */
[----:B------:R-:W-:Y:S02]  /*126d0*/  IADD3 R9, R0, 0x18, RZ ;  /* 0x0000001800097810 */ /* 0x000fe40007ffe0ff */
[----:B------:R-:W-:Y:S02]  /*126e0*/  ISETP.GE.OR P2, PT, R14, R234, !P2 ;  /* 0x000000ea0e00720c */ /* 0x000fe40005746670 */
[----:B------:R-:W-:Y:S02]  /*126f0*/  FSEL R21, R196, -INF , !P0 ;  /* 0xff800000c4157808 */ /* 0x000fe40004000000 */
[----:B------:R-:W-:Y:S02]  /*12700*/  FSEL R18, R207, -INF , !P2 ;  /* 0xff800000cf127808 */ /* 0x000fe40005000000 */
[-C--:B------:R-:W-:Y:S02]  /*12710*/  ISETP.GE.AND P2, PT, R10, R230.reuse, PT ;  /* 0x000000e60a00720c */ /* 0x080fe40003f46270 */
[C---:B------:R-:W-:Y:S02]  /*12720*/  ISETP.GE.AND P0, PT, R9.reuse, R230, PT ;  /* 0x000000e60900720c */ /* 0x040fe40003f06270 */
[C---:B------:R-:W-:Y:S02]  /*12730*/  ISETP.GE.AND P1, PT, R0.reuse, R228, PT ;  /* 0x000000e40000720c */ /* 0x040fe40003f26270 */
[----:B------:R-:W-:Y:S02]  /*12740*/  IADD3 R12, R0, 0x9, RZ ;  /* 0x00000009000c7810 */ /* 0x000fe40007ffe0ff */
[-C--:B------:R-:W-:Y:S02]  /*12750*/  ISETP.GE.OR P2, PT, R10, R234.reuse, !P2 ;  /* 0x000000ea0a00720c */ /* 0x080fe40005746670 */
[----:B------:R-:W-:Y:S02]  /*12760*/  ISETP.GE.OR P0, PT, R9, R234, !P0 ;  /* 0x000000ea0900720c */ /* 0x000fe40004706670 */
[C---:B------:R-:W-:Y:S02]  /*12770*/  IADD3 R7, R0.reuse, 0x20, RZ ;  /* 0x0000002000077810 */ /* 0x040fe40007ffe0ff */
[----:B------:R-:W-:Y:S02]  /*12780*/  ISETP.GE.OR P1, PT, R0, R232, !P1 ;  /* 0x000000e80000720c */ /* 0x000fe40004f26670 */
[----:B------:R-:W-:Y:S02]  /*12790*/  FSEL R41, R105, -INF , !P2 ;  /* 0xff80000069297808 */ /* 0x000fe40005000000 */
[----:B------:R-:W-:Y:S02]  /*127a0*/  FSEL R24, R204, -INF , !P1 ;  /* 0xff800000cc187808 */ /* 0x000fe40004800000 */
[-C--:B------:R-:W-:Y:S02]  /*127b0*/  ISETP.GE.AND P1, PT, R12, R230.reuse, PT ;  /* 0x000000e60c00720c */ /* 0x080fe40003f26270 */
[----:B------:R-:W-:Y:S02]  /*127c0*/  FSEL R58, R104, -INF , !P0 ;  /* 0xff800000683a7808 */ /* 0x000fe40004000000 */
[----:B------:R-:W-:Y:S02]  /*127d0*/  ISETP.GE.AND P0, PT, R13, R229, PT ;  /* 0x000000e50d00720c */ /* 0x000fe40003f06270 */
[----:B------:R-:W-:Y:S02]  /*127e0*/  ISETP.GE.AND P2, PT, R7, R230, PT ;  /* 0x000000e60700720c */ /* 0x000fe40003f46270 */
[----:B------:R-:W-:Y:S02]  /*127f0*/  ISETP.GE.AND P3, PT, R0, R227, PT ;  /* 0x000000e30000720c */ /* 0x000fe40003f66270 */
[-C--:B------:R-:W-:Y:S02]  /*12800*/  ISETP.GE.OR P1, PT, R12, R234.reuse, !P1 ;  /* 0x000000ea0c00720c */ /* 0x080fe40004f26670 */
[----:B------:R-:W-:Y:S02]  /*12810*/  ISETP.GE.OR P0, PT, R13, R233, !P0 ;  /* 0x000000e90d00720c */ /* 0x000fe40004706670 */
[C---:B------:R-:W-:Y:S02]  /*12820*/  IADD3 R11, R0.reuse, 0x10, RZ ;  /* 0x00000010000b7810 */ /* 0x040fe40007ffe0ff */
[C---:B------:R-:W-:Y:S02]  /*12830*/  IADD3 R8, R0.reuse, 0x19, RZ ;  /* 0x0000001900087810 */ /* 0x040fe40007ffe0ff */
[C---:B------:R-:W-:Y:S02]  /*12840*/  IADD3 R5, R0.reuse, 0x28, RZ ;  /* 0x0000002800057810 */ /* 0x040fe40007ffe0ff */
[----:B------:R-:W-:Y:S02]  /*12850*/  ISETP.GE.OR P2, PT, R7, R234, !P2 ;  /* 0x000000ea0700720c */ /* 0x000fe40005746670 */
[----:B------:R-:W-:Y:S02]  /*12860*/  ISETP.GE.OR P3, PT, R0, R231, !P3 ;  /* 0x000000e70000720c */ /* 0x000fe40005f66670 */
[----:B------:R-:W-:Y:S02]  /*12870*/  FSEL R22, R191, -INF , !P1 ;  /* 0xff800000bf167808 */ /* 0x000fe40004800000 */
[----:B------:R-:W-:Y:S02]  /*12880*/  FSEL R27, R201, -INF , !P3 ;  /* 0xff800000c91b7808 */ /* 0x000fe40005800000 */
[----:B------:R-:W-:Y:S02]  /*12890*/  FSEL R201, R23, -INF , !P2 ;  /* 0xff80000017c97808 */ /* 0x000fe40005000000 */
[----:B------:R-:W-:Y:S02]  /*128a0*/  FSEL R23, R195, -INF , !P0 ;  /* 0xff800000c3177808 */ /* 0x000fe40004000000 */
[-C--:B------:R-:W-:Y:S02]  /*128b0*/  ISETP.GE.AND P1, PT, R8, R230.reuse, PT ;  /* 0x000000e60800720c */ /* 0x080fe40003f26270 */
[----:B------:R-:W-:Y:S02]  /*128c0*/  ISETP.GE.AND P2, PT, R5, R230, PT ;  /* 0x000000e60500720c */ /* 0x000fe40003f46270 */
[----:B------:R-:W-:Y:S02]  /*128d0*/  ISETP.GE.AND P0, PT, R11, R229, PT ;  /* 0x000000e50b00720c */ /* 0x000fe40003f06270 */
[-C--:B------:R-:W-:Y:S02]  /*128e0*/  ISETP.GE.OR P2, PT, R5, R234.reuse, !P2 ;  /* 0x000000ea0500720c */ /* 0x080fe40005746670 */
[----:B------:R-:W-:Y:S02]  /*128f0*/  IADD3 R6, R0, 0x21, RZ ;  /* 0x0000002100067810 */ /* 0x000fe40007ffe0ff */
[----:B------:R-:W-:Y:S02]  /*12900*/  ISETP.GE.OR P1, PT, R8, R234, !P1 ;  /* 0x000000ea0800720c */ /* 0x000fe40004f26670 */
[C---:B------:R-:W-:Y:S02]  /*12910*/  ISETP.GE.OR P0, PT, R11.reuse, R233, !P0 ;  /* 0x000000e90b00720c */ /* 0x040fe40004706670 */
[----:B------:R-:W-:Y:S02]  /*12920*/  IADD3 R2, R0, 0x30, RZ ;  /* 0x0000003000027810 */ /* 0x000fe40007ffe0ff */
[----:B------:R-:W-:Y:S02]  /*12930*/  FSEL R207, R38, -INF , !P2 ;  /* 0xff80000026cf7808 */ /* 0x000fe40005000000 */
[----:B------:R-:W-:Y:S02]  /*12940*/  FSEL R59, R20, -INF , !P1 ;  /* 0xff800000143b7808 */ /* 0x000fe40004800000 */
[-C--:B------:R-:W-:Y:S02]  /*12950*/  ISETP.GE.AND P3, PT, R11, R230.reuse, PT ;  /* 0x000000e60b00720c */ /* 0x080fe40003f66270 */
[----:B------:R-:W-:Y:S02]  /*12960*/  FSEL R44, R186, -INF , !P0 ;  /* 0xff800000ba2c7808 */ /* 0x000fe40004000000 */
[----:B------:R-:W-:Y:S02]  /*12970*/  ISETP.GE.AND P0, PT, R9, R229, PT ;  /* 0x000000e50900720c */ /* 0x000fe40003f06270 */
[-C--:B------:R-:W-:Y:S02]  /*12980*/  ISETP.GE.AND P1, PT, R6, R230.reuse, PT ;  /* 0x000000e60600720c */ /* 0x080fe40003f26270 */
[----:B------:R-:W-:Y:S02]  /*12990*/  ISETP.GE.AND P2, PT, R2, R230, PT ;  /* 0x000000e60200720c */ /* 0x000fe40003f46270 */
[C---:B------:R-:W-:Y:S02]  /*129a0*/  IADD3 R4, R0.reuse, 0x29, RZ ;  /* 0x0000002900047810 */ /* 0x040fe40007ffe0ff */
[----:B------:R-:W-:Y:S02]  /*129b0*/  IADD3 R15, R0, 0x38, RZ ;  /* 0x00000038000f7810 */ /* 0x000fe40007ffe0ff */
[-C--:B------:R-:W-:Y:S02]  /*129c0*/  ISETP.GE.OR P3, PT, R11, R234.reuse, !P3 ;  /* 0x000000ea0b00720c */ /* 0x080fe40005f66670 */
[-C--:B------:R-:W-:Y:S02]  /*129d0*/  ISETP.GE.OR P2, PT, R2, R234.reuse, !P2 ;  /* 0x000000ea0200720c */ /* 0x080fe40005746670 */
[----:B------:R-:W-:Y:S02]  /*129e0*/  ISETP.GE.OR P0, PT, R9, R233, !P0 ;  /* 0x000000e90900720c */ /* 0x000fe40004706670 */
[----:B------:R-:W-:Y:S02]  /*129f0*/  ISETP.GE.OR P1, PT, R6, R234, !P1 ;  /* 0x000000ea0600720c */ /* 0x000fe40004f26670 */
[----:B------:R-:W-:Y:S02]  /*12a00*/  FSEL R49, R34, -INF , !P2 ;  /* 0xff80000022317808 */ /* 0x000fe40005000000 */
[----:B------:R-:W-:Y:S02]  /*12a10*/  FSEL R64, R103, -INF , !P0 ;  /* 0xff80000067407808 */ /* 0x000fe40004000000 */
[----:B------:R-:W-:Y:S02]  /*12a20*/  FSEL R40, R184, -INF , !P3 ;  /* 0xff800000b8287808 */ /* 0x000fe40005800000 */
[-C--:B------:R-:W-:Y:S02]  /*12a30*/  ISETP.GE.AND P3, PT, R14, R229.reuse, PT ;  /* 0x000000e50e00720c */ /* 0x080fe40003f66270 */
[-C--:B------:R-:W-:Y:S02]  /*12a40*/  ISETP.GE.AND P2, PT, R15, R230.reuse, PT ;  /* 0x000000e60f00720c */ /* 0x080fe40003f46270 */
[----:B------:R-:W-:Y:S02]  /*12a50*/  FSEL R206, R25, -INF , !P1 ;  /* 0xff80000019ce7808 */ /* 0x000fe40004800000 */
[----:B------:R-:W-:Y:S02]  /*12a60*/  ISETP.GE.AND P1, PT, R4, R230, PT ;  /* 0x000000e60400720c */ /* 0x000fe40003f26270 */
[----:B------:R-:W-:Y:S02]  /*12a70*/  ISETP.GE.AND P0, PT, R7, R229, PT ;  /* 0x000000e50700720c */ /* 0x000fe40003f06270 */
[----:B------:R-:W-:Y:S02]  /*12a80*/  IADD3 R16, R0, 0x31, RZ ;  /* 0x0000003100107810 */ /* 0x000fe40007ffe0ff */
[-C--:B------:R-:W-:Y:S02]  /*12a90*/  ISETP.GE.OR P3, PT, R14, R233.reuse, !P3 ;  /* 0x000000e90e00720c */ /* 0x080fe40005f66670 */
[-C--:B------:R-:W-:Y:S02]  /*12aa0*/  ISETP.GE.OR P1, PT, R4, R234.reuse, !P1 ;  /* 0x000000ea0400720c */ /* 0x080fe40004f26670 */
[----:B------:R-:W-:Y:S02]  /*12ab0*/  ISETP.GE.OR P2, PT, R15, R234, !P2 ;  /* 0x000000ea0f00720c */ /* 0x000fe40005746670 */
[----:B------:R-:W-:Y:S02]  /*12ac0*/  ISETP.GE.OR P0, PT, R7, R233, !P0 ;  /* 0x000000e90700720c */ /* 0x000fe40004706670 */
[----:B------:R-:W-:Y:S02]  /*12ad0*/  FSEL R20, R208, -INF , !P3 ;  /* 0xff800000d0147808 */ /* 0x000fe40005800000 */
[----:B------:R-:W-:Y:S02]  /*12ae0*/  FSEL R208, R37, -INF , !P1 ;  /* 0xff80000025d07808 */ /* 0x000fe40004800000 */
[----:B------:R-:W-:Y:S02]  /*12af0*/  ISETP.GE.AND P1, PT, R16, R230, PT ;  /* 0x000000e61000720c */ /* 0x000fe40003f26270 */
[----:B------:R-:W-:Y:S02]  /*12b00*/  FSEL R48, R30, -INF , !P2 ;  /* 0xff8000001e307808 */ /* 0x000fe40005000000 */
[-C--:B------:R-:W-:Y:S02]  /*12b10*/  ISETP.GE.AND P2, PT, R5, R229.reuse, PT ;  /* 0x000000e50500720c */ /* 0x080fe40003f46270 */
[----:B------:R-:W-:Y:S02]  /*12b20*/  FSEL R204, R101, -INF , !P0 ;  /* 0xff80000065cc7808 */ /* 0x000fe40004000000 */
[-C--:B------:R-:W-:Y:S02]  /*12b30*/  ISETP.GE.AND P0, PT, R4, R229.reuse, PT ;  /* 0x000000e50400720c */ /* 0x080fe40003f06270 */
[----:B------:R-:W-:Y:S02]  /*12b40*/  ISETP.GE.AND P3, PT, R12, R229, PT ;  /* 0x000000e50c00720c */ /* 0x000fe40003f66270 */
[----:B------:R-:W-:Y:S02]  /*12b50*/  ISETP.GE.OR P1, PT, R16, R234, !P1 ;  /* 0x000000ea1000720c */ /* 0x000fe40004f26670 */
[-C--:B------:R-:W-:Y:S02]  /*12b60*/  ISETP.GE.OR P2, PT, R5, R233.reuse, !P2 ;  /* 0x000000e90500720c */ /* 0x080fe40005746670 */
[-C--:B------:R-:W-:Y:S02]  /*12b70*/  ISETP.GE.OR P0, PT, R4, R233.reuse, !P0 ;  /* 0x000000e90400720c */ /* 0x080fe40004706670 */
[----:B------:R-:W-:Y:S02]  /*12b80*/  IADD3 R0, R0, 0x39, RZ ;  /* 0x0000003900007810 */ /* 0x000fe40007ffe0ff */
[----:B------:R-:W-:Y:S02]  /*12b90*/  ISETP.GE.OR P3, PT, R12, R233, !P3 ;  /* 0x000000e90c00720c */ /* 0x000fe40005f66670 */
[----:B------:R-:W-:Y:S02]  /*12ba0*/  FSEL R218, R36, -INF , !P2 ;  /* 0xff80000024da7808 */ /* 0x000fe40005000000 */
[----:B------:R-:W-:Y:S02]  /*12bb0*/  FSEL R66, R33, -INF , !P1 ;  /* 0xff80000021427808 */ /* 0x000fe40004800000 */
[----:B------:R-:W-:Y:S02]  /*12bc0*/  ISETP.GE.AND P1, PT, R0, R230, PT ;  /* 0x000000e60000720c */ /* 0x000fe40003f26270 */
[C---:B------:R-:W-:Y:S02]  /*12bd0*/  ISETP.GE.AND P2, PT, R14.reuse, R228, PT ;  /* 0x000000e40e00720c */ /* 0x040fe40003f46270 */
[----:B------:R-:W-:Y:S02]  /*12be0*/  FSEL R236, R35, -INF , !P0 ;  /* 0xff80000023ec7808 */ /* 0x000fe40004000000 */
[----:B------:R-:W-:Y:S02]  /*12bf0*/  ISETP.GE.AND P0, PT, R14, R227, PT ;  /* 0x000000e30e00720c */ /* 0x000fe40003f06270 */
[----:B------:R-:W-:Y:S02]  /*12c00*/  FSEL R25, R192, -INF , !P3 ;  /* 0xff800000c0197808 */ /* 0x000fe40005800000 */
[----:B------:R-:W-:Y:S02]  /*12c10*/  ISETP.GE.AND P3, PT, R10, R229, PT ;  /* 0x000000e50a00720c */ /* 0x000fe40003f66270 */
[----:B------:R-:W-:Y:S02]  /*12c20*/  ISETP.GE.OR P1, PT, R0, R234, !P1 ;  /* 0x000000ea0000720c */ /* 0x000fe40004f26670 */
[C---:B------:R-:W-:Y:S02]  /*12c30*/  ISETP.GE.OR P2, PT, R14.reuse, R232, !P2 ;  /* 0x000000e80e00720c */ /* 0x040fe40005746670 */
[----:B------:R-:W-:Y:S02]  /*12c40*/  ISETP.GE.OR P0, PT, R14, R231, !P0 ;  /* 0x000000e70e00720c */ /* 0x000fe40004706670 */
[----:B------:R-:W-:Y:S02]  /*12c50*/  FMNMX.FTZ R14, R17, R3, !PT ;  /* 0x00000003110e7209 */ /* 0x000fe40007810000 */
[----:B------:R-:W-:Y:S02]  /*12c60*/  ISETP.GE.OR P3, PT, R10, R233, !P3 ;  /* 0x000000e90a00720c */ /* 0x000fe40005f66670 */
[----:B------:R-:W-:Y:S02]  /*12c70*/  FMNMX.FTZ R14, R18, R14, !PT ;  /* 0x0000000e120e7209 */ /* 0x000fe40007810000 */
[----:B------:R-:W-:Y:S02]  /*12c80*/  FSEL R214, R26, -INF , !P1 ;  /* 0xff8000001ad67808 */ /* 0x000fe40004800000 */
[----:B------:R-:W-:Y:S02]  /*12c90*/  FSEL R26, R209, -INF , !P2 ;  /* 0xff800000d11a7808 */ /* 0x000fe40005000000 */
[-C--:B------:R-:W-:Y:S02]  /*12ca0*/  ISETP.GE.AND P2, PT, R0, R229.reuse, PT ;  /* 0x000000e50000720c */ /* 0x080fe40003f46270 */
[-C--:B------:R-:W-:Y:S02]  /*12cb0*/  ISETP.GE.AND P1, PT, R2, R229.reuse, PT ;  /* 0x000000e50200720c */ /* 0x080fe40003f26270 */
[----:B------:R-:W-:Y:S02]  /*12cc0*/  FSEL R45, R185, -INF , !P3 ;  /* 0xff800000b92d7808 */ /* 0x000fe40005800000 */
[----:B------:R-:W-:Y:S02]  /*12cd0*/  ISETP.GE.AND P3, PT, R8, R229, PT ;  /* 0x000000e50800720c */ /* 0x000fe40003f66270 */
[----:B------:R-:W-:Y:S02]  /*12ce0*/  FMNMX.FTZ R14, R21, R14, !PT ;  /* 0x0000000e150e7209 */ /* 0x000fe40007810000 */
[-C--:B------:R-:W-:Y:S02]  /*12cf0*/  ISETP.GE.OR P2, PT, R0, R233.reuse, !P2 ;  /* 0x000000e90000720c */ /* 0x080fe40005746670 */
[-C--:B------:R-:W-:Y:S02]  /*12d00*/  ISETP.GE.OR P1, PT, R2, R233.reuse, !P1 ;  /* 0x000000e90200720c */ /* 0x080fe40004f26670 */
[----:B------:R-:W-:Y:S02]  /*12d10*/  ISETP.GE.OR P3, PT, R8, R233, !P3 ;  /* 0x000000e90800720c */ /* 0x000fe40005f66670 */
[----:B------:R-:W-:Y:S02]  /*12d20*/  FMNMX.FTZ R14, R22, R14, !PT ;  /* 0x0000000e160e7209 */ /* 0x000fe40007810000 */
[----:B------:R-:W-:Y:S02]  /*12d30*/  FSEL R50, R29, -INF , !P2 ;  /* 0xff8000001d327808 */ /* 0x000fe40005000000 */
[----:B------:R-:W-:Y:S02]  /*12d40*/  ISETP.GE.AND P2, PT, R10, R228, PT ;  /* 0x000000e40a00720c */ /* 0x000fe40003f46270 */
[----:B------:R-:W-:Y:S02]  /*12d50*/  FSEL R32, R32, -INF , !P1 ;  /* 0xff80000020207808 */ /* 0x000fe40004800000 */
[CC--:B------:R-:W-:Y:S02]  /*12d60*/  ISETP.GE.AND P1, PT, R15.reuse, R229.reuse, PT ;  /* 0x000000e50f00720c */ /* 0x0c0fe40003f26270 */
[----:B------:R-:W-:Y:S01]  /*12d70*/  FSEL R65, R102, -INF , !P3 ;  /* 0xff80000066417808 */ /* 0x000fe20005800000 */
[----:B------:R-:W-:Y:S01]  /*12d80*/  IMAD.MOV.U32 R209, RZ, RZ, R32 ;  /* 0x000000ffffd17224 */ /* 0x000fe200078e0020 */
[----:B------:R-:W-:Y:S02]  /*12d90*/  ISETP.GE.AND P3, PT, R6, R229, PT ;  /* 0x000000e50600720c */ /* 0x000fe40003f66270 */
[-C--:B------:R-:W-:Y:S02]  /*12da0*/  ISETP.GE.OR P1, PT, R15, R233.reuse, !P1 ;  /* 0x000000e90f00720c */ /* 0x080fe40004f26670 */
[----:B------:R-:W-:Y:S02]  /*12db0*/  ISETP.GE.OR P2, PT, R10, R232, !P2 ;  /* 0x000000e80a00720c */ /* 0x000fe40005746670 */
[----:B------:R-:W-:Y:S02]  /*12dc0*/  FMNMX.FTZ R14, R40, R14, !PT ;  /* 0x0000000e280e7209 */ /* 0x000fe40007810000 */
[----:B------:R-:W-:Y:S02]  /*12dd0*/  ISETP.GE.OR P3, PT, R6, R233, !P3 ;  /* 0x000000e90600720c */ /* 0x000fe40005f66670 */
[----:B------:R-:W-:Y:S02]  /*12de0*/  FSEL R30, R28, -INF , !P1 ;  /* 0xff8000001c1e7808 */ /* 0x000fe40004800000 */
[----:B------:R-:W-:Y:S02]  /*12df0*/  FSEL R186, R187, -INF , !P2 ;  /* 0xff800000bbba7808 */ /* 0x000fe40005000000 */
[----:B------:R-:W-:Y:S02]  /*12e00*/  FMNMX.FTZ R14, R41, R14, !PT ;  /* 0x0000000e290e7209 */ /* 0x000fe40007810000 */
[C---:B------:R-:W-:Y:S02]  /*12e10*/  ISETP.GE.AND P1, PT, R12.reuse, R228, PT ;  /* 0x000000e40c00720c */ /* 0x040fe40003f26270 */
[----:B------:R-:W-:Y:S02]  /*12e20*/  ISETP.GE.AND P2, PT, R12, R227, PT ;  /* 0x000000e30c00720c */ /* 0x000fe40003f46270 */
[----:B------:R-:W-:Y:S02]  /*12e30*/  FSEL R205, R39, -INF , !P3 ;  /* 0xff80000027cd7808 */ /* 0x000fe40005800000 */
[----:B------:R-:W-:Y:S01]  /*12e40*/  ISETP.GE.AND P3, PT, R16, R229, PT ;  /* 0x000000e51000720c */ /* 0x000fe20003f66270 */
[----:B------:R-:W-:Y:S01]  /*12e50*/  LDSM.16.MT88.4 R36, [R222+0x9000] ;  /* 0x00900000de24783b */ /* 0x000fe20000004200 */
        /* <DEDUP_REMOVED lines=11> */
[-C--:B------:R-:W-:Y:S02]  /*12f10*/  ISETP.GE.AND P1, PT, R9, R228.reuse, PT ;  /* 0x000000e40900720c */ /* 0x080fe40003f26270 */
[----:B------:R-:W-:Y:S02]  /*12f20*/  FSEL R28, R202, -INF , !P3 ;  /* 0xff800000ca1c7808 */ /* 0x000fe40005800000 */
[----:B------:R-:W-:Y:S02]  /*12f30*/  ISETP.GE.AND P3, PT, R11, R228, PT ;  /* 0x000000e40b00720c */ /* 0x000fe40003f66270 */
[----:B------:R-:W-:Y:S02]  /*12f40*/  FMNMX.FTZ R104, R207, R104, !PT ;  /* 0x00000068cf687209 */ /* 0x000fe40007810000 */
[-C--:B------:R-:W-:Y:S02]  /*12f50*/  ISETP.GE.OR P1, PT, R9, R232.reuse, !P1 ;  /* 0x000000e80900720c */ /* 0x080fe40004f26670 */
[----:B------:R-:W-:Y:S02]  /*12f60*/  ISETP.GE.OR P3, PT, R11, R232, !P3 ;  /* 0x000000e80b00720c */ /* 0x000fe40005f66670 */
[----:B------:R-:W-:Y:S02]  /*12f70*/  FMNMX.FTZ R104, R208, R104, !PT ;  /* 0x00000068d0687209 */ /* 0x000fe40007810000 */
[----:B------:R-:W-:Y:S02]  /*12f80*/  FSEL R190, R190, -INF , !P1 ;  /* 0xff800000bebe7808 */ /* 0x000fe40004800000 */
[----:B------:R-:W-:Y:S02]  /*12f90*/  ISETP.GE.AND P1, PT, R8, R228, PT ;  /* 0x000000e40800720c */ /* 0x000fe40003f26270 */
[----:B------:R-:W-:Y:S02]  /*12fa0*/  FSEL R185, R188, -INF , !P3 ;  /* 0xff800000bcb97808 */ /* 0x000fe40005800000 */
[----:B------:R-:W-:Y:S02]  /*12fb0*/  ISETP.GE.AND P3, PT, R13, R227, PT ;  /* 0x000000e30d00720c */ /* 0x000fe40003f66270 */
[----:B------:R-:W-:Y:S02]  /*12fc0*/  FMNMX.FTZ R104, R49, R104, !PT ;  /* 0x0000006831687209 */ /* 0x000fe40007810000 */
[----:B------:R-:W-:Y:S02]  /*12fd0*/  ISETP.GE.OR P1, PT, R8, R232, !P1 ;  /* 0x000000e80800720c */ /* 0x000fe40004f26670 */
[----:B------:R-:W-:Y:S02]  /*12fe0*/  ISETP.GE.OR P3, PT, R13, R231, !P3 ;  /* 0x000000e70d00720c */ /* 0x000fe40005f66670 */
[----:B------:R-:W-:Y:S01]  /*12ff0*/  FSEL R13, R211, -INF , !P0 ;  /* 0xff800000d30d7808 */ /* 0x000fe20004000000 */
[----:B------:R-:W-:Y:S01]  /*13000*/  IMAD.MOV.U32 R211, RZ, RZ, R30 ;  /* 0x000000ffffd37224 */ /* 0x000fe200078e001e */
[----:B------:R-:W-:Y:S02]  /*13010*/  ISETP.GE.AND P0, PT, R11, R227, PT ;  /* 0x000000e30b00720c */ /* 0x000fe40003f06270 */
[----:B------:R-:W-:Y:S02]  /*13020*/  FMNMX.FTZ R105, R19, R100, !PT ;  /* 0x0000006413697209 */ /* 0x000fe40007810000 */
[----:B------:R-:W-:Y:S02]  /*13030*/  FMNMX.FTZ R104, R66, R104, !PT ;  /* 0x0000006842687209 */ /* 0x000fe40007810000 */
[----:B------:R-:W-:Y:S02]  /*13040*/  FSEL R189, R189, -INF , !P1 ;  /* 0xff800000bdbd7808 */ /* 0x000fe40004800000 */
[----:B------:R-:W-:Y:S02]  /*13050*/  ISETP.GE.AND P1, PT, R7, R228, PT ;  /* 0x000000e40700720c */ /* 0x000fe40003f26270 */
[----:B------:R-:W-:Y:S02]  /*13060*/  ISETP.GE.OR P0, PT, R11, R231, !P0 ;  /* 0x000000e70b00720c */ /* 0x000fe40004706670 */
[----:B------:R-:W-:Y:S02]  /*13070*/  FSEL R11, R210, -INF , !P3 ;  /* 0xff800000d20b7808 */ /* 0x000fe40005800000 */
[----:B------:R-:W-:Y:S02]  /*13080*/  ISETP.GE.AND P3, PT, R10, R227, PT ;  /* 0x000000e30a00720c */ /* 0x000fe40003f66270 */
[----:B------:R-:W-:Y:S02]  /*13090*/  FMNMX.FTZ R105, R20, R105, !PT ;  /* 0x0000006914697209 */ /* 0x000fe40007810000 */
[----:B------:R-:W-:Y:S02]  /*130a0*/  FMNMX.FTZ R104, R48, R104, !PT ;  /* 0x0000006830687209 */ /* 0x000fe40007810000 */
[----:B------:R-:W-:Y:S02]  /*130b0*/  ISETP.GE.OR P1, PT, R7, R232, !P1 ;  /* 0x000000e80700720c */ /* 0x000fe40004f26670 */
[----:B------:R-:W-:Y:S02]  /*130c0*/  ISETP.GE.OR P3, PT, R10, R231, !P3 ;  /* 0x000000e70a00720c */ /* 0x000fe40005f66670 */
[----:B------:R-:W-:Y:S02]  /*130d0*/  FSEL R10, R212, -INF , !P2 ;  /* 0xff800000d40a7808 */ /* 0x000fe40005000000 */
[----:B------:R-:W-:Y:S02]  /*130e0*/  ISETP.GE.AND P2, PT, R9, R227, PT ;  /* 0x000000e30900720c */ /* 0x000fe40003f46270 */
[----:B------:R-:W-:Y:S02]  /*130f0*/  FMNMX.FTZ R105, R23, R105, !PT ;  /* 0x0000006917697209 */ /* 0x000fe40007810000 */
[----:B------:R-:W-:Y:S02]  /*13100*/  FMNMX.FTZ R104, R214, R104, !PT ;  /* 0x00000068d6687209 */ /* 0x000fe40007810000 */
[----:B------:R-:W-:Y:S02]  /*13110*/  FSEL R202, R181, -INF , !P1 ;  /* 0xff800000b5ca7808 */ /* 0x000fe40004800000 */
[C---:B------:R-:W-:Y:S02]  /*13120*/  ISETP.GE.AND P1, PT, R6.reuse, R228, PT ;  /* 0x000000e40600720c */ /* 0x040fe40003f26270 */
[----:B------:R-:W-:Y:S02]  /*13130*/  ISETP.GE.OR P2, PT, R9, R231, !P2 ;  /* 0x000000e70900720c */ /* 0x000fe40005746670 */
[----:B------:R-:W-:Y:S01]  /*13140*/  FMNMX.FTZ R105, R25, R105, !PT ;  /* 0x0000006919697209 */ /* 0x000fe20007810000 */
[----:B------:R-:W1:Y:S01]  /*13150*/  SHFL.BFLY PT, R9, R104, 0x2, 0x1f ;  /* 0x0c401f0068097f89 */ /* 0x000e6200000e0000 */
[----:B------:R-:W-:Y:S02]  /*13160*/  ISETP.GE.OR P1, PT, R6, R232, !P1 ;  /* 0x000000e80600720c */ /* 0x000fe40004f26670 */
[----:B------:R-:W-:Y:S02]  /*13170*/  FMNMX.FTZ R105, R44, R105, !PT ;  /* 0x000000692c697209 */ /* 0x000fe40007810000 */
[----:B------:R-:W-:Y:S02]  /*13180*/  FSEL R203, R183, -INF , !P1 ;  /* 0xff800000b7cb7808 */ /* 0x000fe40004800000 */
[----:B------:R-:W-:Y:S02]  /*13190*/  FSEL R187, R198, -INF , !P0 ;  /* 0xff800000c6bb7808 */ /* 0x000fe40004000000 */
[CC--:B------:R-:W-:Y:S02]  /*131a0*/  ISETP.GE.AND P0, PT, R4.reuse, R228.reuse, PT ;  /* 0x000000e40400720c */ /* 0x0c0fe40003f06270 */
        /* <DEDUP_REMOVED lines=8> */
[----:B------:R-:W-:Y:S02]  /*13230*/  FSEL R200, R180, -INF , !P0 ;  /* 0xff800000b4c87808 */ /* 0x000fe40004000000 */
[----:B------:R-:W-:Y:S02]  /*13240*/  ISETP.GE.AND P0, PT, R2, R228, PT ;  /* 0x000000e40200720c */ /* 0x000fe40003f06270 */
[----:B------:R-:W-:Y:S02]  /*13250*/  FMNMX.FTZ R105, R65, R105, !PT ;  /* 0x0000006941697209 */ /* 0x000fe40007810000 */
[----:B------:R-:W-:Y:S02]  /*13260*/  ISETP.GE.OR P1, PT, R8, R231, !P1 ;  /* 0x000000e70800720c */ /* 0x000fe40004f26670 */
[----:B------:R-:W-:Y:S02]  /*13270*/  ISETP.GE.OR P0, PT, R2, R232, !P0 ;  /* 0x000000e80200720c */ /* 0x000fe40004706670 */
[----:B------:R-:W-:Y:S02]  /*13280*/  FMNMX.FTZ R105, R204, R105, !PT ;  /* 0x00000069cc697209 */ /* 0x000fe40007810000 */
[----:B------:R-:W-:Y:S02]  /*13290*/  FSEL R56, R56, -INF , !P0 ;  /* 0xff80000038387808 */ /* 0x000fe40004000000 */
[----:B------:R-:W-:Y:S02]  /*132a0*/  ISETP.GE.AND P0, PT, R16, R228, PT ;  /* 0x000000e41000720c */ /* 0x000fe40003f06270 */
[----:B------:R-:W-:Y:S02]  /*132b0*/  FSEL R192, R199, -INF , !P1 ;  /* 0xff800000c7c07808 */ /* 0x000fe40004800000 */
[----:B------:R-:W-:Y:S02]  /*132c0*/  ISETP.GE.AND P1, PT, R5, R227, PT ;  /* 0x000000e30500720c */ /* 0x000fe40003f26270 */
[----:B------:R-:W-:Y:S02]  /*132d0*/  FMNMX.FTZ R105, R205, R105, !PT ;  /* 0x00000069cd697209 */ /* 0x000fe40007810000 */
[----:B-1----:R-:W-:Y:S02]  /*132e0*/  FMNMX.FTZ R104, R104, R9, !PT ;  /* 0x0000000968687209 */ /* 0x002fe40007810000 */
[----:B------:R-:W-:Y:S02]  /*132f0*/  ISETP.GE.OR P0, PT, R16, R232, !P0 ;  /* 0x000000e81000720c */ /* 0x000fe40004706670 */
[----:B------:R-:W-:Y:S01]  /*13300*/  ISETP.GE.AND P3, PT, R7, R227, PT ;  /* 0x000000e30700720c */ /* 0x000fe20003f66270 */
[----:B------:R-:W1:Y:S01]  /*13310*/  SHFL.BFLY PT, R8, R104, 0x1, 0x1f ;  /* 0x0c201f0068087f89 */ /* 0x000e6200000e0000 */
[----:B------:R-:W-:Y:S02]  /*13320*/  ISETP.GE.OR P1, PT, R5, R231, !P1 ;  /* 0x000000e70500720c */ /* 0x000fe40004f26670 */
[----:B------:R-:W-:Y:S02]  /*13330*/  FMNMX.FTZ R5, R27, R107, !PT ;  /* 0x0000006b1b057209 */ /* 0x000fe40007810000 */
[----:B------:R-:W-:Y:S02]  /*13340*/  FMNMX.FTZ R105, R218, R105, !PT ;  /* 0x00000069da697209 */ /* 0x000fe40007810000 */
[----:B------:R-:W-:Y:S02]  /*13350*/  FSEL R57, R57, -INF , !P0 ;  /* 0xff80000039397808 */ /* 0x000fe40004000000 */
[----:B------:R-:W-:Y:S02]  /*13360*/  ISETP.GE.AND P0, PT, R15, R228, PT ;  /* 0x000000e40f00720c */ /* 0x000fe40003f06270 */
[----:B------:R-:W-:Y:S02]  /*13370*/  FMNMX.FTZ R5, R13, R5, !PT ;  /* 0x000000050d057209 */ /* 0x000fe40007810000 */
[----:B------:R-:W-:Y:S02]  /*13380*/  ISETP.GE.OR P3, PT, R7, R231, !P3 ;  /* 0x000000e70700720c */ /* 0x000fe40005f66670 */
[----:B------:R-:W-:Y:S02]  /*13390*/  FMNMX.FTZ R7, R24, R106, !PT ;  /* 0x0000006a18077209 */ /* 0x000fe40007810000 */
        /* <DEDUP_REMOVED lines=8> */
[----:B------:R-:W-:Y:S02]  /*13420*/  ISETP.GE.OR P3, PT, R4, R231, !P3 ;  /* 0x000000e70400720c */ /* 0x000fe40005f66670 */
[----:B------:R-:W-:Y:S02]  /*13430*/  FMNMX.FTZ R4, R10, R5, !PT ;  /* 0x000000050a047209 */ /* 0x000fe40007810000 */
[----:B------:R-:W-:Y:S02]  /*13440*/  ISETP.GE.AND P0, PT, R2, R227, PT ;  /* 0x000000e30200720c */ /* 0x000fe40003f06270 */
[----:B------:R-:W-:Y:S02]  /*13450*/  FMNMX.FTZ R105, R51, R105, !PT ;  /* 0x0000006933697209 */ /* 0x000fe40007810000 */
[----:B------:R-:W-:Y:S02]  /*13460*/  FSEL R191, R197, -INF , !P2 ;  /* 0xff800000c5bf7808 */ /* 0x000fe40005000000 */
[----:B------:R-:W-:Y:S02]  /*13470*/  FMNMX.FTZ R7, R28, R7, !PT ;  /* 0x000000071c077209 */ /* 0x000fe40007810000 */
[----:B------:R-:W-:Y:S02]  /*13480*/  ISETP.GE.AND P2, PT, R6, R227, PT ;  /* 0x000000e30600720c */ /* 0x000fe40003f46270 */
[----:B------:R-:W-:Y:S02]  /*13490*/  ISETP.GE.OR P0, PT, R2, R231, !P0 ;  /* 0x000000e70200720c */ /* 0x000fe40004706670 */
[----:B------:R-:W-:Y:S02]  /*134a0*/  FMNMX.FTZ R2, R187, R4, !PT ;  /* 0x00000004bb027209 */ /* 0x000fe40007810000 */
[----:B------:R-:W-:Y:S02]  /*134b0*/  FMNMX.FTZ R105, R211, R105, !PT ;  /* 0x00000069d3697209 */ /* 0x000fe40007810000 */
[----:B------:R-:W-:Y:S02]  /*134c0*/  ISETP.GE.OR P2, PT, R6, R231, !P2 ;  /* 0x000000e70600720c */ /* 0x000fe40005746670 */
        /* <DEDUP_REMOVED lines=8> */
[----:B-1----:R-:W-:Y:S02]  /*13550*/  FMNMX.FTZ R104, R104, R8, !PT ;  /* 0x0000000868687209 */ /* 0x002fe40007810000 */
[----:B------:R-:W-:Y:S02]  /*13560*/  FMNMX.FTZ R6, R190, R6, !PT ;  /* 0x00000006be067209 */ /* 0x000fe40007810000 */
[----:B------:R-:W-:Y:S01]  /*13570*/  FSEL R195, R194, -INF , !P2 ;  /* 0xff800000c2c37808 */ /* 0x000fe20005000000 */
[----:B------:R-:W-:Y:S01]  /*13580*/  FMUL.FTZ R109, R104, c[0x0][0x23c] ;  /* 0x00008f00686d7a20 */ /* 0x000fe20000410000 */
[----:B------:R-:W-:Y:S02]  /*13590*/  FMNMX.FTZ R2, R196, R2, !PT ;  /* 0x00000002c4027209 */ /* 0x000fe40007810000 */
[----:B------:R-:W-:Y:S02]  /*135a0*/  FMNMX.FTZ R6, R189, R6, !PT ;  /* 0x00000006bd067209 */ /* 0x000fe40007810000 */
[----:B------:R-:W-:Y:S02]  /*135b0*/  FSEL R194, R47, -INF , !P3 ;  /* 0xff8000002fc27808 */ /* 0x000fe40005800000 */
[----:B------:R-:W-:Y:S02]  /*135c0*/  FSETP.NEU.FTZ.AND P3, PT, R104, -INF , PT ;  /* 0xff8000006800780b */ /* 0x000fe40003f7d000 */
[----:B------:R-:W-:Y:S02]  /*135d0*/  FSEL R193, R46, -INF , !P1 ;  /* 0xff8000002ec17808 */ /* 0x000fe40004800000 */
[----:B------:R-:W-:Y:S02]  /*135e0*/  FMNMX.FTZ R2, R195, R2, !PT ;  /* 0x00000002c3027209 */ /* 0x000fe40007810000 */
[----:B------:R-:W-:Y:S02]  /*135f0*/  FMNMX.FTZ R6, R202, R6, !PT ;  /* 0x00000006ca067209 */ /* 0x000fe40007810000 */
[----:B------:R-:W-:Y:S02]  /*13600*/  FSEL R109, R109, RZ, P3 ;  /* 0x000000ff6d6d7208 */ /* 0x000fe40001800000 */
[----:B------:R-:W-:Y:S02]  /*13610*/  ISETP.GE.AND P2, PT, R0, R228, PT ;  /* 0x000000e40000720c */ /* 0x000fe40003f46270 */
[----:B------:R-:W-:Y:S01]  /*13620*/  FSEL R249, R42, -INF , !P0 ;  /* 0xff8000002af97808 */ /* 0x000fe20004000000 */
[--C-:B------:R-:W-:Y:S01]  /*13630*/  FFMA.FTZ R17, R17, c[0x0][0x23c], -R109.reuse ;  /* 0x00008f0011117a23 */ /* 0x100fe2000001086d */
[----:B------:R-:W-:Y:S02]  /*13640*/  FMNMX.FTZ R2, R193, R2, !PT ;  /* 0x00000002c1027209 */ /* 0x000fe40007810000 */
[C---:B------:R-:W-:Y:S01]  /*13650*/  ISETP.GE.AND P0, PT, R0.reuse, R227, PT ;  /* 0x000000e30000720c */ /* 0x040fe20003f06270 */
[----:B------:R-:W-:Y:S01]  /*13660*/  MUFU.EX2 R241, R17 ;  /* 0x0000001100f17308 */ /* 0x000fe20000000800 */
[----:B------:R-:W-:Y:S02]  /*13670*/  FMNMX.FTZ R5, R203, R6, !PT ;  /* 0x00000006cb057209 */ /* 0x000fe40007810000 */
[C---:B------:R-:W-:Y:S02]  /*13680*/  ISETP.GE.OR P2, PT, R0.reuse, R232, !P2 ;  /* 0x000000e80000720c */ /* 0x040fe40005746670 */
[----:B------:R-:W-:Y:S02]  /*13690*/  ISETP.GE.OR P0, PT, R0, R231, !P0 ;  /* 0x000000e70000720c */ /* 0x000fe40004706670 */
[----:B------:R-:W-:Y:S01]  /*136a0*/  FMNMX.FTZ R0, R194, R2, !PT ;  /* 0x00000002c2007209 */ /* 0x000fe20007810000 */
[--C-:B------:R-:W-:Y:S01]  /*136b0*/  FFMA.FTZ R2, R18, c[0x0][0x23c], -R109.reuse ;  /* 0x00008f0012027a23 */ /* 0x100fe2000001086d */
[----:B------:R-:W-:Y:S02]  /*136c0*/  FSEL R250, R61, -INF , !P2 ;  /* 0xff8000003dfa7808 */ /* 0x000fe40005000000 */
[----:B------:R-:W-:Y:S01]  /*136d0*/  ISETP.GE.AND P2, PT, R16, R227, PT ;  /* 0x000000e31000720c */ /* 0x000fe20003f46270 */
[----:B------:R-:W1:Y:S01]  /*136e0*/  MUFU.EX2 R219, R2 ;  /* 0x0000000200db7308 */ /* 0x000e620000000800 */
[----:B------:R-:W-:Y:S02]  /*136f0*/  FMNMX.FTZ R4, R198, R5, !PT ;  /* 0x00000005c6047209 */ /* 0x000fe40007810000 */
[----:B------:R-:W-:Y:S02]  /*13700*/  ISETP.GE.OR P2, PT, R16, R231, !P2 ;  /* 0x000000e71000720c */ /* 0x000fe40005746670 */
[----:B------:R-:W-:Y:S02]  /*13710*/  ISETP.GE.AND P1, PT, R15, R227, PT ;  /* 0x000000e30f00720c */ /* 0x000fe40003f26270 */
[----:B------:R-:W-:Y:S02]  /*13720*/  FMNMX.FTZ R4, R200, R4, !PT ;  /* 0x00000004c8047209 */ /* 0x000fe40007810000 */
[----:B--2---:R-:W-:Y:S02]  /*13730*/  FMNMX.FTZ R105, R105, R7, !PT ;  /* 0x0000000769697209 */ /* 0x004fe40007810000 */
[----:B------:R-:W-:Y:S02]  /*13740*/  FMNMX.FTZ R0, R249, R0, !PT ;  /* 0x00000000f9007209 */ /* 0x000fe40007810000 */
[----:B------:R-:W-:Y:S02]  /*13750*/  FMNMX.FTZ R103, R56, R4, !PT ;  /* 0x0000000438677209 */ /* 0x000fe40007810000 */
[----:B------:R-:W-:Y:S01]  /*13760*/  ISETP.GE.OR P1, PT, R15, R231, !P1 ;  /* 0x000000e70f00720c */ /* 0x000fe20004f26670 */
[----:B------:R-:W2:Y:S01]  /*13770*/  SHFL.BFLY PT, R4, R105, 0x1, 0x1f ;  /* 0x0c201f0069047f89 */ /* 0x000ea200000e0000 */
[----:B------:R-:W-:Y:S02]  /*13780*/  FSEL R248, R43, -INF , !P2 ;  /* 0xff8000002bf87808 */ /* 0x000fe40005000000 */
        /* <DEDUP_REMOVED lines=10> */
[----:B--2---:R-:W-:Y:S05]  /*13830*/  FMNMX.FTZ R105, R105, R4, !PT ;  /* 0x0000000469697209 */ /* 0x004fea0007810000 */
[----:B------:R-:W2:Y:S01]  /*13840*/  SHFL.BFLY PT, R5, R103, 0x2, 0x1f ;  /* 0x0c401f0067057f89 */ /* 0x000ea200000e0000 */
[C---:B------:R-:W-:Y:S01]  /*13850*/  FSETP.NEU.FTZ.AND P2, PT, R105.reuse, -INF , PT ;  /* 0xff8000006900780b */ /* 0x040fe20003f5d000 */
[----:B------:R-:W-:Y:S05]  /*13860*/  FMUL.FTZ R110, R105, c[0x0][0x23c] ;  /* 0x00008f00696e7a20 */ /* 0x000fea0000410000 */
[----:B------:R-:W-:Y:S05]  /*13870*/  FSEL R110, R110, RZ, P2 ;  /* 0x000000ff6e6e7208 */ /* 0x000fea0001000000 */
[--C-:B------:R-:W-:Y:S01]  /*13880*/  FFMA.FTZ R4, R19, c[0x0][0x23c], -R110.reuse ;  /* 0x00008f0013047a23 */ /* 0x100fe2000001086e */
[----:B-1----:R-:W-:Y:S01]  /*13890*/  FMNMX.FTZ R0, R0, R2, !PT ;  /* 0x0000000200007209 */ /* 0x002fe20007810000 */
[--C-:B------:R-:W-:Y:S02]  /*138a0*/  FFMA.FTZ R2, R23, c[0x0][0x23c], -R110.reuse ;  /* 0x00008f0017027a23 */ /* 0x100fe4000001086e */
[----:B------:R1:W-:Y:S01]  /*138b0*/  MUFU.EX2 R216, R4 ;  /* 0x0000000400d87308 */ /* 0x0003e20000000800 */
[----:B--2---:R-:W-:Y:S09]  /*138c0*/  FMNMX.FTZ R103, R103, R5, !PT ;  /* 0x0000000567677209 */ /* 0x004ff20007810000 */
[----:B------:R2:W-:Y:S01]  /*138d0*/  MUFU.EX2 R240, R2 ;  /* 0x0000000200f07308 */ /* 0x0005e20000000800 */
[----:B------:R-:W3:Y:S01]  /*138e0*/  SHFL.BFLY PT, R5, R103, 0x1, 0x1f ;  /* 0x0c201f0067057f89 */ /* 0x000ee200000e0000 */
[----:B-1----:R-:W-:Y:S08]  /*138f0*/  FFMA.FTZ R4, R20, c[0x0][0x23c], -R110 ;  /* 0x00008f0014047a23 */ /* 0x002ff0000001086e */
[----:B------:R1:W4:Y:S01]  /*13900*/  MUFU.EX2 R243, R4 ;  /* 0x0000000400f37308 */ /* 0x0003220000000800 */
[----:B--2---:R-:W2:Y:S01]  /*13910*/  SHFL.BFLY PT, R2, R0, 0x1, 0x1f ;  /* 0x0c201f0000027f89 */ /* 0x004ea200000e0000 */
[----:B---3--:R-:W-:Y:S04]  /*13920*/  FMNMX.FTZ R103, R103, R5, !PT ;  /* 0x0000000567677209 */ /* 0x008fe80007810000 */
[C---:B------:R-:W-:Y:S01]  /*13930*/  FSETP.NEU.FTZ.AND P1, PT, R103.reuse, -INF , PT ;  /* 0xff8000006700780b */ /* 0x040fe20003f3d000 */
[----:B------:R-:W-:Y:S05]  /*13940*/  FMUL.FTZ R111, R103, c[0x0][0x23c] ;  /* 0x00008f00676f7a20 */ /* 0x000fea0000410000 */
[----:B------:R-:W-:Y:S01]  /*13950*/  FSEL R111, R111, RZ, P1 ;  /* 0x000000ff6f6f7208 */ /* 0x000fe20000800000 */
[----:B-1----:R-:W-:Y:S01]  /*13960*/  FFMA.FTZ R4, R21, c[0x0][0x23c], -R109 ;  /* 0x00008f0015047a23 */ /* 0x002fe2000001086d */
[----:B----4-:R-:W-:Y:S03]  /*13970*/  F2FP.BF16.PACK_AB R177, R243, R216 ;  /* 0x000000d8f3b1723e */ /* 0x010fe600000010ff */
[----:B------:R1:W-:Y:S01]  /*13980*/  MUFU.EX2 R239, R4 ;  /* 0x0000000400ef7308 */ /* 0x0003e20000000800 */
[----:B--2---:R-:W-:Y:S01]  /*13990*/  FMNMX.FTZ R102, R0, R2, !PT ;  /* 0x0000000200667209 */ /* 0x004fe20007810000 */
[----:B------:R-:W-:Y:S03]  /*139a0*/  FFMA.FTZ R0, R28, c[0x0][0x23c], -R111 ;  /* 0x00008f001c007a23 */ /* 0x000fe6000001086f */
[C---:B------:R-:W-:Y:S01]  /*139b0*/  FSETP.NEU.FTZ.AND P0, PT, R102.reuse, -INF , PT ;  /* 0xff8000006600780b */ /* 0x040fe20003f1d000 */
[----:B------:R-:W-:Y:S04]  /*139c0*/  FMUL.FTZ R184, R102, c[0x0][0x23c] ;  /* 0x00008f0066b87a20 */ /* 0x000fe80000410000 */
[----:B------:R2:W-:Y:S01]  /*139d0*/  MUFU.EX2 R217, R0 ;  /* 0x0000000000d97308 */ /* 0x0005e20000000800 */
[----:B------:R-:W-:Y:S05]  /*139e0*/  FSEL R184, R184, RZ, P0 ;  /* 0x000000ffb8b87208 */ /* 0x000fea0000000000 */
[----:B------:R-:W-:Y:S04]  /*139f0*/  FFMA.FTZ R2, R10, c[0x0][0x23c], -R184 ;  /* 0x00008f000a027a23 */ /* 0x000fe800000108b8 */
[----:B------:R3:W-:Y:S01]  /*13a00*/  MUFU.EX2 R215, R2 ;  /* 0x0000000200d77308 */ /* 0x0007e20000000800 */
[----:B-1----:R-:W-:Y:S02]  /*13a10*/  FFMA.FTZ R4, R22, c[0x0][0x23c], -R109 ;  /* 0x00008f0016047a23 */ /* 0x002fe4000001086d */
[----:B------:R-:W1:Y:S07]  /*13a20*/  LDSM.16.MT88.4 R20, [R220+0x9000] ;  /* 0x00900000dc14783b */ /* 0x000e6e0000004200 */
[----:B------:R4:W5:Y:S01]  /*13a30*/  MUFU.EX2 R197, R4 ;  /* 0x0000000400c57308 */ /* 0x0009620000000800 */
[--C-:B--2---:R-:W-:Y:S09]  /*13a40*/  FFMA.FTZ R0, R29, c[0x0][0x23c], -R111.reuse ;  /* 0x00008f001d007a23 */ /* 0x104ff2000001086f */
[----:B------:R2:W1:Y:S01]  /*13a50*/  MUFU.EX2 R67, R0 ;  /* 0x0000000000437308 */ /* 0x0004620000000800 */
[----:B---3--:R-:W-:Y:S01]  /*13a60*/  FSEL R2, R105, RZ, P2 ;  /* 0x000000ff69027208 */ /* 0x008fe20001000000 */
[----:B----4-:R-:W-:Y:S01]  /*13a70*/  FFMA.FTZ R4, R25, c[0x0][0x23c], -R110 ;  /* 0x00008f0019047a23 */ /* 0x010fe2000001086e */
[----:B-----5:R-:W-:Y:S07]  /*13a80*/  F2FP.BF16.PACK_AB R178, R197, R239 ;  /* 0x000000efc5b2723e */ /* 0x020fee00000010ff */
[----:B------:R3:W4:Y:S01]  /*13a90*/  MUFU.EX2 R245, R4 ;  /* 0x0000000400f57308 */ /* 0x0007220000000800 */
[--C-:B--2---:R-:W-:Y:S01]  /*13aa0*/  FFMA.FTZ R0, R27, c[0x0][0x23c], -R184.reuse ;  /* 0x00008f001b007a23 */ /* 0x104fe200000108b8 */
[----:B-1----:R-:W-:Y:S08]  /*13ab0*/  F2FP.BF16.PACK_AB R182, R67, R217 ;  /* 0x000000d943b6723e */ /* 0x002ff000000010ff */
[----:B------:R1:W-:Y:S01]  /*13ac0*/  MUFU.EX2 R242, R0 ;  /* 0x0000000000f27308 */ /* 0x0003e20000000800 */
[--C-:B---3--:R-:W-:Y:S01]  /*13ad0*/  FFMA.FTZ R4, R24, c[0x0][0x23c], -R111.reuse ;  /* 0x00008f0018047a23 */ /* 0x108fe2000001086f */
[----:B----4-:R-:W-:Y:S08]  /*13ae0*/  F2FP.BF16.PACK_AB R179, R245, R240 ;  /* 0x000000f0f5b3723e */ /* 0x010ff000000010ff */
[----:B------:R2:W-:Y:S01]  /*13af0*/  MUFU.EX2 R213, R4 ;  /* 0x0000000400d57308 */ /* 0x0005e20000000800 */
[--C-:B-1----:R-:W-:Y:S09]  /*13b00*/  FFMA.FTZ R0, R13, c[0x0][0x23c], -R184.reuse ;  /* 0x00008f000d007a23 */ /* 0x102ff200000108b8 */
[----:B------:R1:W3:Y:S01]  /*13b10*/  MUFU.EX2 R238, R0 ;  /* 0x0000000000ee7308 */ /* 0x0002e20000000800 */
[----:B--2---:R-:W-:Y:S09]  /*13b20*/  FFMA.FTZ R4, R26, c[0x0][0x23c], -R111 ;  /* 0x00008f001a047a23 */ /* 0x004ff2000001086f */
[----:B------:R-:W2:Y:S01]  /*13b30*/  MUFU.EX2 R244, R4 ;  /* 0x0000000400f47308 */ /* 0x000ea20000000800 */
[----:B-1----:R-:W-:Y:S01]  /*13b40*/  FFMA.FTZ R0, R11, c[0x0][0x23c], -R184 ;  /* 0x00008f000b007a23 */ /* 0x002fe200000108b8 */
[----:B---3--:R-:W-:Y:S08]  /*13b50*/  F2FP.BF16.PACK_AB R181, R238, R242 ;  /* 0x000000f2eeb5723e */ /* 0x008ff000000010ff */
[----:B------:R1:W-:Y:S01]  /*13b60*/  MUFU.EX2 R14, R0 ;  /* 0x00000000000e7308 */ /* 0x0003e20000000800 */
[----:B--2---:R-:W-:Y:S02]  /*13b70*/  F2FP.BF16.PACK_AB R180, R244, R213 ;  /* 0x000000d5f4b4723e */ /* 0x004fe400000010ff */
[----:B-1----:R-:W-:Y:S05]  /*13b80*/  FSEL R0, R104, RZ, P3 ;  /* 0x000000ff68007208 */ /* 0x002fea0001800000 */
[----:B------:R-:W-:Y:S04]  /*13b90*/  FADD.FTZ R0, -R0, R3 ;  /* 0x0000000300007221 */ /* 0x000fe80000010100 */
[----:B------:R-:W-:Y:S04]  /*13ba0*/  FMUL.FTZ R0, R0, c[0x0][0x23c] ;  /* 0x00008f0000007a20 */ /* 0x000fe80000410000 */
[----:B------:R1:W2:Y:S02]  /*13bb0*/  MUFU.EX2 R101, R0 ;  /* 0x0000000000657308 */ /* 0x0002a40000000800 */
[----:B-1----:R-:W-:Y:S01]  /*13bc0*/  FADD.FTZ R0, -R2, R100 ;  /* 0x0000006402007221 */ /* 0x002fe20000010100 */
[----:B------:R-:W-:Y:S01]  /*13bd0*/  FSEL R2, R103, RZ, P1 ;  /* 0x000000ff67027208 */ /* 0x000fe20000800000 */
[C---:B--2---:R-:W-:Y:S02]  /*13be0*/  FMUL.FTZ R32, R101.reuse, R140 ;  /* 0x0000008c65207220 */ /* 0x044fe40000410000 */
[----:B------:R-:W-:Y:S02]  /*13bf0*/  FMUL.FTZ R0, R0, c[0x0][0x23c] ;  /* 0x00008f0000007a20 */ /* 0x000fe40000410000 */
[----:B------:R-:W-:Y:S02]  /*13c00*/  IMAD.MOV.U32 R140, RZ, RZ, R242 ;  /* 0x000000ffff8c7224 */ /* 0x000fe400078e00f2 */
[----:B------:R1:W2:Y:S01]  /*13c10*/  MUFU.EX2 R100, R0 ;  /* 0x0000000000647308 */ /* 0x0002a20000000800 */
        /* <DEDUP_REMOVED lines=23> */
[----:B------:R-:W-:Y:S01]  /*13d90*/  IMAD.MOV.U32 R142, RZ, RZ, R239 ;  /* 0x000000ffff8e7224 */ /* 0x000fe200078e00ef */
[----:B------:R-:W-:Y:S01]  /*13da0*/  LDSM.16.MT88.4 R124, [R222+0x9400] ;  /* 0x00940000de7c783b */ /* 0x000fe20000004200 */
[C---:B------:R-:W-:Y:S02]  /*13db0*/  FMUL.FTZ R35, R100.reuse, R143 ;  /* 0x0000008f64237220 */ /* 0x040fe40000410000 */
[----:B------:R-:W-:Y:S02]  /*13dc0*/  IMAD.MOV.U32 R143, RZ, RZ, R238 ;  /* 0x000000ffff8f7224 */ /* 0x000fe400078e00ee */
[C---:B------:R-:W-:Y:S03]  /*13dd0*/  FMUL.FTZ R70, R100.reuse, R70 ;  /* 0x0000004664467220 */ /* 0x040fe60000410000 */
[C---:B------:R-:W-:Y:S02]  /*13de0*/  FMUL.FTZ R71, R100.reuse, R71 ;  /* 0x0000004764477220 */ /* 0x040fe40000410000 */
[C---:B------:R-:W-:Y:S02]  /*13df0*/  FMUL.FTZ R82, R100.reuse, R82 ;  /* 0x0000005264527220 */ /* 0x040fe40000410000 */
[C---:B------:R-:W-:Y:S02]  /*13e00*/  FMUL.FTZ R83, R100.reuse, R83 ;  /* 0x0000005364537220 */ /* 0x040fe40000410000 */
[----:B------:R-:W-:Y:S02]  /*13e10*/  FMUL.FTZ R86, R100, R86 ;  /* 0x0000005664567220 */ /* 0x000fe40000410000 */
[----:B-1----:R-:W-:Y:S02]  /*13e20*/  FADD.FTZ R0, -R2, R107 ;  /* 0x0000006b02007221 */ /* 0x002fe40000010100 */
[----:B------:R-:W-:Y:S02]  /*13e30*/  FFMA.FTZ R2, R40, c[0x0][0x23c], -R109 ;  /* 0x00008f0028027a23 */ /* 0x000fe4000001086d */
[C---:B--2---:R-:W-:Y:S02]  /*13e40*/  FMUL.FTZ R25, R3.reuse, R133 ;  /* 0x0000008503197220 */ /* 0x044fe40000410000 */
[----:B------:R1:W-:Y:S01]  /*13e50*/  MUFU.EX2 R247, R2 ;  /* 0x0000000200f77308 */ /* 0x0003e20000000800 */
[----:B------:R-:W-:Y:S02]  /*13e60*/  IMAD.MOV.U32 R133, RZ, RZ, R245 ;  /* 0x000000ffff857224 */ /* 0x000fe400078e00f5 */
[----:B------:R-:W-:Y:S02]  /*13e70*/  FMUL.FTZ R0, R0, c[0x0][0x23c] ;  /* 0x00008f0000007a20 */ /* 0x000fe40000410000 */
[C---:B------:R-:W-:Y:S02]  /*13e80*/  FMUL.FTZ R29, R3.reuse, R137 ;  /* 0x00000089031d7220 */ /* 0x040fe40000410000 */
[----:B------:R-:W-:Y:S02]  /*13e90*/  IMAD.MOV.U32 R137, RZ, RZ, R244 ;  /* 0x000000ffff897224 */ /* 0x000fe400078e00f4 */
[C---:B------:R-:W-:Y:S01]  /*13ea0*/  FMUL.FTZ R28, R3.reuse, R136 ;  /* 0x00000088031c7220 */ /* 0x040fe20000410000 */
[----:B------:R-:W2:Y:S01]  /*13eb0*/  MUFU.EX2 R0, R0 ;  /* 0x0000000000007308 */ /* 0x000ea20000000800 */
[----:B------:R-:W-:Y:S02]  /*13ec0*/  IMAD.MOV.U32 R136, RZ, RZ, R241 ;  /* 0x000000ffff887224 */ /* 0x000fe400078e00f1 */
[----:B------:R-:W-:Y:S02]  /*13ed0*/  IMAD.MOV.U32 R107, RZ, RZ, R14 ;  /* 0x000000ffff6b7224 */ /* 0x000fe400078e000e */
[C---:B------:R-:W-:Y:S02]  /*13ee0*/  FMUL.FTZ R8, R3.reuse, R116 ;  /* 0x0000007403087220 */ /* 0x040fe40000410000 */
[----:B------:R-:W-:Y:S01]  /*13ef0*/  FMUL.FTZ R9, R3, R117 ;  /* 0x0000007503097220 */ /* 0x000fe20000410000 */
[----:B------:R-:W-:Y:S01]  /*13f00*/  F2FP.BF16.PACK_AB R183, R215, R107 ;  /* 0x0000006bd7b7723e */ /* 0x000fe200000010ff */
[C---:B------:R-:W-:Y:S02]  /*13f10*/  FMUL.FTZ R12, R3.reuse, R120 ;  /* 0x00000078030c7220 */ /* 0x040fe40000410000 */
[C---:B------:R-:W-:Y:S02]  /*13f20*/  FMUL.FTZ R13, R3.reuse, R121 ;  /* 0x00000079030d7220 */ /* 0x040fe40000410000 */
[----:B------:R-:W-:Y:S02]  /*13f30*/  FMUL.FTZ R24, R3, R132 ;  /* 0x0000008403187220 */ /* 0x000fe40000410000 */
[----:B-1----:R-:W-:Y:S02]  /*13f40*/  FFMA.FTZ R2, R41, c[0x0][0x23c], -R109 ;  /* 0x00008f0029027a23 */ /* 0x002fe4000001086d */
[C---:B------:R-:W-:Y:S02]  /*13f50*/  FMUL.FTZ R40, R3.reuse, R148 ;  /* 0x0000009403287220 */ /* 0x040fe40000410000 */
[----:B------:R1:W4:Y:S01]  /*13f60*/  MUFU.EX2 R246, R2 ;  /* 0x0000000200f67308 */ /* 0x0003220000000800 */
[----:B------:R-:W-:Y:S02]  /*13f70*/  FMUL.FTZ R41, R3, R149 ;  /* 0x0000009503297220 */ /* 0x000fe40000410000 */
[----:B------:R-:W-:Y:S02]  /*13f80*/  IMAD.MOV.U32 R132, RZ, RZ, R51 ;  /* 0x000000ffff847224 */ /* 0x000fe400078e0033 */
[C---:B--2---:R-:W-:Y:S02]  /*13f90*/  FMUL.FTZ R31, R0.reuse, R139 ;  /* 0x0000008b001f7220 */ /* 0x044fe40000410000 */
[----:B------:R-:W-:Y:S02]  /*13fa0*/  IMAD.MOV.U32 R139, RZ, RZ, R243 ;  /* 0x000000ffff8b7224 */ /* 0x000fe400078e00f3 */
[C---:B------:R-:W-:Y:S02]  /*13fb0*/  FMUL.FTZ R10, R0.reuse, R118 ;  /* 0x00000076000a7220 */ /* 0x040fe40000410000 */
[----:B------:R-:W-:Y:S02]  /*13fc0*/  FMUL.FTZ R11, R0, R119 ;  /* 0x00000077000b7220 */ /* 0x000fe40000410000 */
[----:B------:R-:W2:Y:S01]  /*13fd0*/  LDSM.16.MT88.4 R116, [R220+0xb000] ;  /* 0x00b00000dc74783b */ /* 0x000ea20000004200 */
[----:B------:R-:W-:Y:S02]  /*13fe0*/  FMUL.FTZ R51, R100, R159 ;  /* 0x0000009f64337220 */ /* 0x000fe40000410000 */
[C---:B------:R-:W-:Y:S02]  /*13ff0*/  FMUL.FTZ R14, R0.reuse, R122 ;  /* 0x0000007a000e7220 */ /* 0x040fe40000410000 */
[C---:B------:R-:W-:Y:S01]  /*14000*/  HMMA.16816.F32.BF16 R8, R180.reuse, R20, R8 ;  /* 0x00000014b408723c */ /* 0x040fe20000041808 */
[C---:B------:R-:W-:Y:S02]  /*14010*/  FMUL.FTZ R15, R0.reuse, R123 ;  /* 0x0000007b000f7220 */ /* 0x040fe40000410000 */
[----:B------:R-:W-:Y:S02]  /*14020*/  FMUL.FTZ R26, R0, R134 ;  /* 0x00000086001a7220 */ /* 0x000fe40000410000 */
[----:B------:R-:W-:Y:S02]  /*14030*/  IMAD.MOV.U32 R134, RZ, RZ, R67 ;  /* 0x000000ffff867224 */ /* 0x000fe400078e0043 */
[----:B-1----:R-:W-:Y:S01]  /*14040*/  FFMA.FTZ R2, R44, c[0x0][0x23c], -R110 ;  /* 0x00008f002c027a23 */ /* 0x002fe2000001086e */
[-C--:B------:R-:W-:Y:S01]  /*14050*/  HMMA.16816.F32.BF16 R12, R180, R22.reuse, R12 ;  /* 0x00000016b40c723c */ /* 0x080fe2000004180c */
[C---:B------:R-:W-:Y:S02]  /*14060*/  FMUL.FTZ R20, R101.reuse, R128 ;  /* 0x0000008065147220 */ /* 0x040fe40000410000 */
[----:B------:R1:W-:Y:S01]  /*14070*/  MUFU.EX2 R245, R2 ;  /* 0x0000000200f57308 */ /* 0x0003e20000000800 */
[----:B------:R-:W-:Y:S02]  /*14080*/  FMUL.FTZ R21, R101, R129 ;  /* 0x0000008165157220 */ /* 0x000fe40000410000 */
[----:B------:R-:W-:Y:S02]  /*14090*/  FMUL.FTZ R67, R100, R175 ;  /* 0x000000af64437220 */ /* 0x000fe40000410000 */
[C---:B------:R-:W-:Y:S01]  /*140a0*/  HMMA.16816.F32.BF16 R16, R176.reuse, R22, R16 ;  /* 0x00000016b010723c */ /* 0x040fe20000041810 */
[C---:B------:R-:W-:Y:S03]  /*140b0*/  FMUL.FTZ R27, R0.reuse, R135 ;  /* 0x00000087001b7220 */ /* 0x040fe60000410000 */
[----:B------:R-:W-:Y:S02]  /*140c0*/  FMUL.FTZ R30, R0, R138 ;  /* 0x0000008a001e7220 */ /* 0x000fe40000410000 */
[----:B------:R-:W-:Y:S02]  /*140d0*/  IMAD.MOV.U32 R138, RZ, RZ, R216 ;  /* 0x000000ffff8a7224 */ /* 0x000fe400078e00d8 */
[C---:B------:R-:W-:Y:S04]  /*140e0*/  FMUL.FTZ R22, R100.reuse, R130 ;  /* 0x0000008264167220 */ /* 0x040fe80000410000 */
[----:B------:R-:W-:Y:S02]  /*140f0*/  FMUL.FTZ R23, R100, R131 ;  /* 0x0000008364177220 */ /* 0x000fe40000410000 */
[----:B------:R-:W-:Y:S01]  /*14100*/  LDSM.16.MT88.4 R128, [R220+0xa400] ;  /* 0x00a40000dc80783b */ /* 0x000fe20000004200 */
[----:B------:R-:W-:Y:S02]  /*14110*/  IMAD.MOV.U32 R135, RZ, RZ, R213 ;  /* 0x000000ffff877224 */ /* 0x000fe400078e00d5 */
[----:B------:R-:W-:Y:S02]  /*14120*/  FMUL.FTZ R44, R3, R152 ;  /* 0x00000098032c7220 */ /* 0x000fe40000410000 */
[-C--:B------:R-:W-:Y:S01]  /*14130*/  HMMA.16816.F32.BF16 R20, R176, R36.reuse, R20 ;  /* 0x00000024b014723c */ /* 0x080fe20000041814 */
[----:B-1----:R-:W-:Y:S02]  /*14140*/  FFMA.FTZ R2, R45, c[0x0][0x23c], -R110 ;  /* 0x00008f002d027a23 */ /* 0x002fe4000001086e */
[C---:B------:R-:W-:Y:S02]  /*14150*/  FMUL.FTZ R43, R0.reuse, R151 ;  /* 0x00000097002b7220 */ /* 0x040fe40000410000 */
[----:B------:R1:W5:Y:S01]  /*14160*/  MUFU.EX2 R244, R2 ;  /* 0x0000000200f47308 */ /* 0x0003620000000800 */
[C---:B------:R-:W-:Y:S02]  /*14170*/  FMUL.FTZ R47, R0.reuse, R155 ;  /* 0x0000009b002f7220 */ /* 0x040fe40000410000 */
[C---:B------:R-:W-:Y:S01]  /*14180*/  HMMA.16816.F32.BF16 R24, R180.reuse, R36, R24 ;  /* 0x00000024b418723c */ /* 0x040fe20000041818 */
[C---:B------:R-:W-:Y:S03]  /*14190*/  FMUL.FTZ R42, R0.reuse, R150 ;  /* 0x00000096002a7220 */ /* 0x040fe60000410000 */
[----:B------:R-:W-:Y:S02]  /*141a0*/  FMUL.FTZ R45, R3, R153 ;  /* 0x00000099032d7220 */ /* 0x000fe40000410000 */
[----:B------:R-:W-:Y:S02]  /*141b0*/  FMUL.FTZ R46, R0, R154 ;  /* 0x0000009a002e7220 */ /* 0x000fe40000410000 */
[-C--:B------:R-:W-:Y:S01]  /*141c0*/  HMMA.16816.F32.BF16 R28, R180, R38.reuse, R28 ;  /* 0x00000026b41c723c */ /* 0x080fe2000004181c */
[----:B------:R-:W-:Y:S03]  /*141d0*/  IMAD.MOV.U32 R150, RZ, RZ, R50 ;  /* 0x000000ffff967224 */ /* 0x000fe600078e0032 */
[----:B------:R-:W-:Y:S02]  /*141e0*/  FMUL.FTZ R50, R100, R158 ;  /* 0x0000009e64327220 */ /* 0x000fe40000410000 */
[----:B------:R-:W-:Y:S02]  /*141f0*/  IMAD.MOV.U32 R154, RZ, RZ, R49 ;  /* 0x000000ffff9a7224 */ /* 0x000fe400078e0031 */
[C---:B------:R-:W-:Y:S01]  /*14200*/  HMMA.16816.F32.BF16 R32, R176.reuse, R38, R32 ;  /* 0x00000026b020723c */ /* 0x040fe20000041820 */
[C---:B------:R-:W-:Y:S03]  /*14210*/  FMUL.FTZ R36, R101.reuse, R144 ;  /* 0x0000009065247220 */ /* 0x040fe60000410000 */
[----:B------:R-:W-:Y:S02]  /*14220*/  IMAD.MOV.U32 R144, RZ, RZ, R219 ;  /* 0x000000ffff907224 */ /* 0x000fe400078e00db */
[----:B-1----:R-:W-:Y:S02]  /*14230*/  FFMA.FTZ R2, R58, c[0x0][0x23c], -R109 ;  /* 0x00008f003a027a23 */ /* 0x002fe4000001086d */
[C---:B------:R-:W-:Y:S02]  /*14240*/  FMUL.FTZ R39, R100.reuse, R147 ;  /* 0x0000009364277220 */ /* 0x040fe40000410000 */
[----:B------:R1:W-:Y:S02]  /*14250*/  MUFU.EX2 R243, R2 ;  /* 0x0000000200f37308 */ /* 0x0003e40000000800 */
[----:B------:R-:W-:Y:S02]  /*14260*/  IMAD.MOV.U32 R147, RZ, RZ, R237 ;  /* 0x000000ffff937224 */ /* 0x000fe400078e00ed */
[C---:B------:R-:W-:Y:S02]  /*14270*/  FMUL.FTZ R37, R101.reuse, R145 ;  /* 0x0000009165257220 */ /* 0x040fe40000410000 */
[----:B------:R-:W-:Y:S02]  /*14280*/  IMAD.MOV.U32 R145, RZ, RZ, R217 ;  /* 0x000000ffff917224 */ /* 0x000fe400078e00d9 */
[----:B------:R-:W-:Y:S02]  /*14290*/  FMUL.FTZ R38, R100, R146 ;  /* 0x0000009264267220 */ /* 0x000fe40000410000 */
[----:B------:R-:W-:Y:S02]  /*142a0*/  IMAD.MOV.U32 R146, RZ, RZ, R215 ;  /* 0x000000ffff927224 */ /* 0x000fe400078e00d7 */
[----:B------:R-:W-:Y:S02]  /*142b0*/  IMAD.MOV.U32 R152, RZ, RZ, R214 ;  /* 0x000000ffff987224 */ /* 0x000fe400078e00d6 */
[----:B------:R-:W-:Y:S01]  /*142c0*/  IMAD.MOV.U32 R151, RZ, RZ, R211 ;  /* 0x000000ffff977224 */ /* 0x000fe200078e00d3 */
[-C--:B------:R-:W-:Y:S01]  /*142d0*/  HMMA.16816.F32.BF16 R36, R176, R52.reuse, R36 ;  /* 0x00000034b024723c */ /* 0x080fe20000041824 */
[----:B------:R-:W-:Y:S02]  /*142e0*/  IMAD.MOV.U32 R155, RZ, RZ, R209 ;  /* 0x000000ffff9b7224 */ /* 0x000fe400078e00d1 */
[----:B------:R-:W-:Y:S02]  /*142f0*/  FMUL.FTZ R49, R101, R157 ;  /* 0x0000009d65317220 */ /* 0x000fe40000410000 */
[C---:B------:R-:W-:Y:S02]  /*14300*/  FMUL.FTZ R58, R0.reuse, R166 ;  /* 0x000000a6003a7220 */ /* 0x040fe40000410000 */
[----:B------:R-:W-:Y:S01]  /*14310*/  FMUL.FTZ R60, R3, R168 ;  /* 0x000000a8033c7220 */ /* 0x000fe20000410000 */
[C---:B------:R-:W-:Y:S01]  /*14320*/  HMMA.16816.F32.BF16 R40, R180.reuse, R52, R40 ;  /* 0x00000034b428723c */ /* 0x040fe20000041828 */
[----:B-1----:R-:W-:Y:S03]  /*14330*/  FFMA.FTZ R2, R59, c[0x0][0x23c], -R109 ;  /* 0x00008f003b027a23 */ /* 0x002fe6000001086d */
[----:B------:R-:W-:Y:S01]  /*14340*/  FMUL.FTZ R59, R0, R167 ;  /* 0x000000a7003b7220 */ /* 0x000fe20000410000 */
[----:B------:R1:W1:Y:S01]  /*14350*/  MUFU.EX2 R242, R2 ;  /* 0x0000000200f27308 */ /* 0x0002620000000800 */
[----:B------:R-:W-:Y:S02]  /*14360*/  FMUL.FTZ R61, R3, R169 ;  /* 0x000000a9033d7220 */ /* 0x000fe40000410000 */
[-C--:B------:R-:W-:Y:S01]  /*14370*/  HMMA.16816.F32.BF16 R44, R180, R54.reuse, R44 ;  /* 0x00000036b42c723c */ /* 0x080fe2000004182c */
[----:B------:R-:W-:Y:S03]  /*14380*/  IMAD.MOV.U32 R153, RZ, RZ, R48 ;  /* 0x000000ffff997224 */ /* 0x000fe600078e0030 */
[C---:B------:R-:W-:Y:S02]  /*14390*/  FMUL.FTZ R48, R101.reuse, R156 ;  /* 0x0000009c65307220 */ /* 0x040fe40000410000 */
[----:B------:R-:W-:Y:S02]  /*143a0*/  IMAD.MOV.U32 R156, RZ, RZ, R66 ;  /* 0x000000ffff9c7224 */ /* 0x000fe400078e0042 */
[C---:B------:R-:W-:Y:S03]  /*143b0*/  FMUL.FTZ R66, R100.reuse, R174 ;  /* 0x000000ae64427220 */ /* 0x040fe60000410000 */
[C---:B------:R-:W-:Y:S01]  /*143c0*/  HMMA.16816.F32.BF16 R48, R176.reuse, R54, R48 ;  /* 0x00000036b030723c */ /* 0x040fe20000041830 */
[C---:B------:R-:W-:Y:S02]  /*143d0*/  FMUL.FTZ R52, R101.reuse, R160 ;  /* 0x000000a065347220 */ /* 0x040fe40000410000 */
[C---:B------:R-:W-:Y:S02]  /*143e0*/  FMUL.FTZ R53, R101.reuse, R161 ;  /* 0x000000a165357220 */ /* 0x040fe40000410000 */
[----:B------:R-:W-:Y:S02]  /*143f0*/  IMAD.MOV.U32 R148, RZ, RZ, R57 ;  /* 0x000000ffff947224 */ /* 0x000fe400078e0039 */
[C---:B------:R-:W-:Y:S02]  /*14400*/  FMUL.FTZ R54, R100.reuse, R162 ;  /* 0x000000a264367220 */ /* 0x040fe40000410000 */
[----:B------:R-:W-:Y:S03]  /*14410*/  FMUL.FTZ R55, R100, R163 ;  /* 0x000000a364377220 */ /* 0x000fe60000410000 */
[----:B-1----:R-:W-:Y:S02]  /*14420*/  FFMA.FTZ R2, R64, c[0x0][0x23c], -R110 ;  /* 0x00008f0040027a23 */ /* 0x002fe4000001086e */
[----:B------:R-:W-:Y:S02]  /*14430*/  FMUL.FTZ R64, R101, R172 ;  /* 0x000000ac65407220 */ /* 0x000fe40000410000 */
[-C--:B---3--:R-:W-:Y:S01]  /*14440*/  HMMA.16816.F32.BF16 R52, R176, R112.reuse, R52 ;  /* 0x00000070b034723c */ /* 0x088fe20000041834 */
[----:B------:R1:W-:Y:S01]  /*14450*/  MUFU.EX2 R241, R2 ;  /* 0x0000000200f17308 */ /* 0x0003e20000000800 */
[C---:B------:R-:W-:Y:S02]  /*14460*/  FMUL.FTZ R57, R3.reuse, R165 ;  /* 0x000000a503397220 */ /* 0x040fe40000410000 */
[----:B------:R-:W-:Y:S02]  /*14470*/  IMAD.MOV.U32 R149, RZ, RZ, R56 ;  /* 0x000000ffff957224 */ /* 0x000fe400078e0038 */
[C---:B------:R-:W-:Y:S02]  /*14480*/  FMUL.FTZ R56, R3.reuse, R164 ;  /* 0x000000a403387220 */ /* 0x040fe40000410000 */
[C---:B------:R-:W-:Y:S04]  /*14490*/  FMUL.FTZ R62, R0.reuse, R170 ;  /* 0x000000aa003e7220 */ /* 0x040fe80000410000 */
[C---:B------:R-:W-:Y:S01]  /*144a0*/  FMUL.FTZ R63, R0.reuse, R171 ;  /* 0x000000ab003f7220 */ /* 0x040fe20000410000 */
[C---:B------:R-:W-:Y:S01]  /*144b0*/  HMMA.16816.F32.BF16 R56, R180.reuse, R112, R56 ;  /* 0x00000070b438723c */ /* 0x040fe20000041838 */
[C---:B------:R-:W-:Y:S02]  /*144c0*/  FMUL.FTZ R72, R3.reuse, R72 ;  /* 0x0000004803487220 */ /* 0x040fe40000410000 */
[C---:B------:R-:W-:Y:S02]  /*144d0*/  FMUL.FTZ R73, R3.reuse, R73 ;  /* 0x0000004903497220 */ /* 0x040fe40000410000 */
[C---:B------:R-:W-:Y:S02]  /*144e0*/  FMUL.FTZ R74, R0.reuse, R74 ;  /* 0x0000004a004a7220 */ /* 0x040fe40000410000 */
[C---:B------:R-:W-:Y:S01]  /*144f0*/  FMUL.FTZ R75, R0.reuse, R75 ;  /* 0x0000004b004b7220 */ /* 0x040fe20000410000 */
[-C--:B------:R-:W-:Y:S01]  /*14500*/  HMMA.16816.F32.BF16 R60, R180, R114.reuse, R60 ;  /* 0x00000072b43c723c */ /* 0x080fe2000004183c */
[----:B------:R-:W-:Y:S03]  /*14510*/  FMUL.FTZ R76, R3, R76 ;  /* 0x0000004c034c7220 */ /* 0x000fe60000410000 */
[----:B-1----:R-:W-:Y:S02]  /*14520*/  FFMA.FTZ R2, R65, c[0x0][0x23c], -R110 ;  /* 0x00008f0041027a23 */ /* 0x002fe4000001086e */
[----:B------:R-:W-:Y:S02]  /*14530*/  FMUL.FTZ R65, R101, R173 ;  /* 0x000000ad65417220 */ /* 0x000fe40000410000 */
[----:B------:R1:W3:Y:S01]  /*14540*/  MUFU.EX2 R240, R2 ;  /* 0x0000000200f07308 */ /* 0x0002e20000000800 */
[----:B------:R-:W-:Y:S03]  /*14550*/  LDSM.16.MT88.4 R172, [R222+0xac00] ;  /* 0x00ac0000deac783b */ /* 0x000fe60000004200 */
[C---:B------:R-:W-:Y:S01]  /*14560*/  FMUL.FTZ R77, R3.reuse, R77 ;  /* 0x0000004d034d7220 */ /* 0x040fe20000410000 */
[C---:B------:R-:W-:Y:S01]  /*14570*/  HMMA.16816.F32.BF16 R64, R176.reuse, R114, R64 ;  /* 0x00000072b040723c */ /* 0x040fe20000041840 */
[C---:B------:R-:W-:Y:S02]  /*14580*/  FMUL.FTZ R78, R0.reuse, R78 ;  /* 0x0000004e004e7220 */ /* 0x040fe40000410000 */
[C---:B------:R-:W-:Y:S01]  /*14590*/  FMUL.FTZ R79, R0.reuse, R79 ;  /* 0x0000004f004f7220 */ /* 0x040fe20000410000 */
[----:B------:R-:W3:Y:S01]  /*145a0*/  LDSM.16.MT88.4 R112, [R222+0xb000] ;  /* 0x00b00000de70783b */ /* 0x000ee20000004200 */
[C---:B------:R-:W-:Y:S02]  /*145b0*/  FMUL.FTZ R88, R3.reuse, R88 ;  /* 0x0000005803587220 */ /* 0x040fe40000410000 */
[C---:B------:R-:W-:Y:S01]  /*145c0*/  FMUL.FTZ R89, R3.reuse, R89 ;  /* 0x0000005903597220 */ /* 0x040fe20000410000 */
[-C--:B--2---:R-:W-:Y:S01]  /*145d0*/  HMMA.16816.F32.BF16 R68, R176, R116.reuse, R68 ;  /* 0x00000074b044723c */ /* 0x084fe20000041844 */
[C---:B------:R-:W-:Y:S03]  /*145e0*/  FMUL.FTZ R90, R0.reuse, R90 ;  /* 0x0000005a005a7220 */ /* 0x040fe60000410000 */
[C---:B------:R-:W-:Y:S02]  /*145f0*/  FMUL.FTZ R91, R0.reuse, R91 ;  /* 0x0000005b005b7220 */ /* 0x040fe40000410000 */
[C---:B------:R-:W-:Y:S02]  /*14600*/  FMUL.FTZ R92, R3.reuse, R92 ;  /* 0x0000005c035c7220 */ /* 0x040fe40000410000 */
[C---:B------:R-:W-:Y:S01]  /*14610*/  HMMA.16816.F32.BF16 R72, R180.reuse, R116, R72 ;  /* 0x00000074b448723c */ /* 0x040fe20000041848 */
[----:B------:R-:W-:Y:S03]  /*14620*/  FMUL.FTZ R93, R3, R93 ;  /* 0x0000005d035d7220 */ /* 0x000fe60000410000 */
[----:B-1----:R-:W-:Y:S02]  /*14630*/  FFMA.FTZ R2, R185, c[0x0][0x23c], -R111 ;  /* 0x00008f00b9027a23 */ /* 0x002fe4000001086f */
[C---:B------:R-:W-:Y:S02]  /*14640*/  FMUL.FTZ R94, R0.reuse, R94 ;  /* 0x0000005e005e7220 */ /* 0x040fe40000410000 */
[-C--:B------:R-:W-:Y:S01]  /*14650*/  HMMA.16816.F32.BF16 R76, R180, R118.reuse, R76 ;  /* 0x00000076b44c723c */ /* 0x080fe2000004184c */
[----:B------:R1:W-:Y:S03]  /*14660*/  MUFU.EX2 R239, R2 ;  /* 0x0000000200ef7308 */ /* 0x0003e60000000800 */
[----:B------:R-:W-:Y:S02]  /*14670*/  FMUL.FTZ R95, R0, R95 ;  /* 0x0000005f005f7220 */ /* 0x000fe40000410000 */
[C---:B------:R-:W-:Y:S02]  /*14680*/  FMUL.FTZ R87, R100.reuse, R87 ;  /* 0x0000005764577220 */ /* 0x040fe40000410000 */
[C---:B------:R-:W-:Y:S01]  /*14690*/  HMMA.16816.F32.BF16 R80, R176.reuse, R118, R80 ;  /* 0x00000076b050723c */ /* 0x040fe20000041850 */
[----:B------:R-:W2:Y:S03]  /*146a0*/  LDSM.16.MT88.4 R116, [R220+0x9400] ;  /* 0x00940000dc74783b */ /* 0x000ea60000004200 */
[C---:B------:R-:W-:Y:S02]  /*146b0*/  FMUL.FTZ R96, R101.reuse, R96 ;  /* 0x0000006065607220 */ /* 0x040fe40000410000 */
[----:B------:R-:W-:Y:S02]  /*146c0*/  FMUL.FTZ R97, R101, R97 ;  /* 0x0000006165617220 */ /* 0x000fe40000410000 */
[C---:B------:R-:W-:Y:S01]  /*146d0*/  FMUL.FTZ R98, R100.reuse, R98 ;  /* 0x0000006264627220 */ /* 0x040fe20000410000 */
[-C--:B---3--:R-:W-:Y:S03]  /*146e0*/  HMMA.16816.F32.BF16 R84, R176, R112.reuse, R84 ;  /* 0x00000070b054723c */ /* 0x088fe60000041854 */
[----:B------:R-:W-:Y:S02]  /*146f0*/  FMUL.FTZ R99, R100, R99 ;  /* 0x0000006364637220 */ /* 0x000fe40000410000 */
[----:B------:R-:W-:Y:S02]  /*14700*/  FFMA.FTZ R106, R208, c[0x0][0x23c], -R109 ;  /* 0x00008f00d06a7a23 */ /* 0x000fe4000001086d */
[--C-:B-1----:R-:W-:Y:S02]  /*14710*/  FFMA.FTZ R2, R186, c[0x0][0x23c], -R111.reuse ;  /* 0x00008f00ba027a23 */ /* 0x102fe4000001086f */
[----:B------:R1:W-:Y:S01]  /*14720*/  MUFU.EX2 R208, R106 ;  /* 0x0000006a00d07308 */ /* 0x0003e20000000800 */
[C---:B------:R-:W-:Y:S07]  /*14730*/  HMMA.16816.F32.BF16 R88, R180.reuse, R112, R88 ;  /* 0x00000070b458723c */ /* 0x040fee0000041858 */
[----:B----4-:R-:W-:Y:S01]  /*14740*/  F2FP.BF16.PACK_AB R112, R246, R247 ;  /* 0x000000f7f670723e */ /* 0x010fe200000010ff */
[-C--:B------:R-:W-:Y:S01]  /*14750*/  HMMA.16816.F32.BF16 R92, R180, R114.reuse, R92 ;  /* 0x00000072b45c723c */ /* 0x080fe2000004185c */
[----:B------:R3:W4:Y:S01]  /*14760*/  MUFU.EX2 R238, R2 ;  /* 0x0000000200ee7308 */ /* 0x0007220000000800 */
[----:B------:R-:W-:Y:S02]  /*14770*/  LDSM.16.MT88.4 R180, [R220+0xbc00] ;  /* 0x00bc0000dcb4783b */ /* 0x000fe40000004200 */
[----:B-----5:R-:W-:Y:S04]  /*14780*/  F2FP.BF16.PACK_AB R113, R244, R245 ;  /* 0x000000f5f471723e */ /* 0x020fe800000010ff */
[----:B------:R-:W-:Y:S07]  /*14790*/  HMMA.16816.F32.BF16 R96, R176, R114, R96 ;  /* 0x00000072b060723c */ /* 0x000fee0000041860 */
[----:B------:R-:W-:Y:S01]  /*147a0*/  F2FP.BF16.PACK_AB R114, R242, R243 ;  /* 0x000000f3f272723e */ /* 0x000fe200000010ff */
[--C-:B-1----:R-:W-:Y:S01]  /*147b0*/  FFMA.FTZ R106, R203, c[0x0][0x23c], -R111.reuse ;  /* 0x00008f00cb6a7a23 */ /* 0x102fe2000001086f */
[----:B------:R-:W-:Y:S03]  /*147c0*/  F2FP.BF16.PACK_AB R115, R240, R241 ;  /* 0x000000f1f073723e */ /* 0x000fe600000010ff */
[----:B------:R-:W-:Y:S04]  /*147d0*/  MUFU.EX2 R203, R106 ;  /* 0x0000006a00cb7308 */ /* 0x000fe80000000800 */
[-C--:B--2---:R-:W-:Y:S01]  /*147e0*/  HMMA.16816.F32.BF16 R4, R112, R116.reuse, R4 ;  /* 0x000000747004723c */ /* 0x084fe20000041804 */
[--C-:B---3--:R-:W-:Y:S01]  /*147f0*/  FFMA.FTZ R2, R190, c[0x0][0x23c], -R111.reuse ;  /* 0x00008f00be027a23 */ /* 0x108fe2000001086f */
[----:B----4-:R-:W-:Y:S04]  /*14800*/  F2FP.BF16.PACK_AB R120, R238, R239 ;  /* 0x000000efee78723e */ /* 0x010fe800000010ff */
        /* <DEDUP_REMOVED lines=45> */
[--C-:B--2---:R-:W-:Y:S03]  /*14ae0*/  FFMA.FTZ R2, R218, c[0x0][0x23c], -R110.reuse ;  /* 0x00008f00da027a23 */ /* 0x104fe6000001086e */
[----:B------:R-:W-:Y:S04]  /*14af0*/  IMAD.MOV.U32 R218, RZ, RZ, R147 ;  /* 0x000000ffffda7224 */ /* 0x000fe800078e0093 */
[-C--:B------:R-:W-:Y:S01]  /*14b00*/  HMMA.16816.F32.BF16 R76, R120, R126.reuse, R76 ;  /* 0x0000007e784c723c */ /* 0x080fe2000004184c */
[----:B------:R1:W-:Y:S01]  /*14b10*/  MUFU.EX2 R207, R2 ;  /* 0x0000000200cf7308 */ /* 0x0003e20000000800 */
[----:B------:R-:W-:Y:S06]  /*14b20*/  ISETP.GT.AND P0, PT, R235, R218, PT ;  /* 0x000000daeb00720c */ /* 0x000fec0003f04270 */
[C---:B------:R-:W-:Y:S01]  /*14b30*/  HMMA.16816.F32.BF16 R80, R112.reuse, R126, R80 ;  /* 0x0000007e7050723c */ /* 0x040fe20000041850 */
[----:B------:R-:W2:Y:S07]  /*14b40*/  LDSM.16.MT88.4 R124, [R222+0x9800] ;  /* 0x00980000de7c783b */ /* 0x000eae0000004200 */
[-C--:B---3--:R-:W-:Y:S08]  /*14b50*/  HMMA.16816.F32.BF16 R84, R112, R128.reuse, R84 ;  /* 0x000000807054723c */ /* 0x088ff00000041854 */
[C---:B------:R-:W-:Y:S01]  /*14b60*/  HMMA.16816.F32.BF16 R88, R120.reuse, R128, R88 ;  /* 0x000000807858723c */ /* 0x040fe20000041858 */
[----:B-1----:R-:W-:Y:S03]  /*14b70*/  FFMA.FTZ R2, R236, c[0x0][0x23c], -R110 ;  /* 0x00008f00ec027a23 */ /* 0x002fe6000001086e */
[----:B------:R-:W-:Y:S01]  /*14b80*/  IMAD.MOV.U32 R236, RZ, RZ, R146 ;  /* 0x000000ffffec7224 */ /* 0x000fe200078e0092 */
[----:B------:R1:W3:Y:S01]  /*14b90*/  MUFU.EX2 R206, R2 ;  /* 0x0000000200ce7308 */ /* 0x0002e20000000800 */
[----:B------:R-:W-:Y:S02]  /*14ba0*/  IMAD.MOV.U32 R146, RZ, RZ, R145 ;  /* 0x000000ffff927224 */ /* 0x000fe400078e0091 */
[-C--:B------:R-:W-:Y:S01]  /*14bb0*/  HMMA.16816.F32.BF16 R92, R120, R130.reuse, R92 ;  /* 0x00000082785c723c */ /* 0x080fe2000004185c */
[----:B------:R-:W-:Y:S03]  /*14bc0*/  IMAD.MOV.U32 R145, RZ, RZ, R144 ;  /* 0x000000ffff917224 */ /* 0x000fe600078e0090 */
[----:B------:R-:W-:Y:S02]  /*14bd0*/  IMAD.MOV.U32 R144, RZ, RZ, R143 ;  /* 0x000000ffff907224 */ /* 0x000fe400078e008f */
[----:B------:R-:W-:Y:S02]  /*14be0*/  IMAD.MOV.U32 R143, RZ, RZ, R142 ;  /* 0x000000ffff8f7224 */ /* 0x000fe400078e008e */
[----:B------:R-:W-:Y:S01]  /*14bf0*/  HMMA.16816.F32.BF16 R96, R112, R130, R96 ;  /* 0x000000827060723c */ /* 0x000fe20000041860 */
[----:B------:R-:W2:Y:S03]  /*14c00*/  LDSM.16.MT88.4 R128, [R220+0xa800] ;  /* 0x00a80000dc80783b */ /* 0x000ea60000004200 */
[----:B------:R-:W-:Y:S02]  /*14c10*/  IMAD.MOV.U32 R142, RZ, RZ, R141 ;  /* 0x000000ffff8e7224 */ /* 0x000fe400078e008d */
[----:B------:R-:W-:Y:S01]  /*14c20*/  IMAD.MOV.U32 R141, RZ, RZ, R140 ;  /* 0x000000ffff8d7224 */ /* 0x000fe200078e008c */
[----:B------:R-:W-:Y:S01]  /*14c30*/  F2FP.BF16.PACK_AB R112, R213, R212 ;  /* 0x000000d4d570723e */ /* 0x000fe200000010ff */
[----:B------:R-:W-:Y:S01]  /*14c40*/  IMAD.MOV.U32 R140, RZ, RZ, R139 ;  /* 0x000000ffff8c7224 */ /* 0x000fe200078e008b */
[----:B-----5:R-:W-:Y:S03]  /*14c50*/  F2FP.BF16.PACK_AB R113, R209, R211 ;  /* 0x000000d3d171723e */ /* 0x020fe600000010ff */
[----:B----4-:R-:W-:Y:S01]  /*14c60*/  F2FP.BF16.PACK_AB R114, R208, R210 ;  /* 0x000000d2d072723e */ /* 0x010fe200000010ff */
[----:B-1----:R-:W-:Y:S01]  /*14c70*/  FFMA.FTZ R2, R202, c[0x0][0x23c], -R111 ;  /* 0x00008f00ca027a23 */ /* 0x002fe2000001086f */
[----:B---3--:R-:W-:Y:S01]  /*14c80*/  F2FP.BF16.PACK_AB R115, R206, R207 ;  /* 0x000000cfce73723e */ /* 0x008fe200000010ff */
[----:B------:R-:W-:Y:S02]  /*14c90*/  IMAD.MOV.U32 R147, RZ, RZ, R143 ;  /* 0x000000ffff937224 */ /* 0x000fe400078e008f */
[----:B------:R1:W3:Y:S01]  /*14ca0*/  MUFU.EX2 R205, R2 ;  /* 0x0000000200cd7308 */ /* 0x0002e20000000800 */
[----:B------:R-:W-:Y:S02]  /*14cb0*/  IMAD.MOV.U32 R139, RZ, RZ, R137 ;  /* 0x000000ffff8b7224 */ /* 0x000fe400078e0089 */
[----:B------:R-:W-:Y:S01]  /*14cc0*/  IMAD.MOV.U32 R137, RZ, RZ, R135 ;  /* 0x000000ffff897224 */ /* 0x000fe200078e0087 */
        /* <DEDUP_REMOVED lines=16> */
[----:B-1----:R-:W-:Y:S01]  /*14dd0*/  FFMA.FTZ R2, R154, c[0x0][0x23c], -R109 ;  /* 0x00008f009a027a23 */ /* 0x002fe2000001086d */
[----:B---3--:R-:W-:Y:S01]  /*14de0*/  F2FP.BF16.PACK_AB R123, R198, R200 ;  /* 0x000000c8c67b723e */ /* 0x008fe200000010ff */
[----:B------:R-:W-:Y:S02]  /*14df0*/  IMAD.MOV.U32 R154, RZ, RZ, R132 ;  /* 0x000000ffff9a7224 */ /* 0x000fe400078e0084 */
[----:B------:R-:W-:Y:S04]  /*14e00*/  IMAD.MOV.U32 R132, RZ, RZ, R197 ;  /* 0x000000ffff847224 */ /* 0x000fe800078e00c5 */
[----:B------:R1:W-:Y:S01]  /*14e10*/  MUFU.EX2 R197, R2 ;  /* 0x0000000200c57308 */ /* 0x0003e20000000800 */
[C---:B------:R-:W-:Y:S08]  /*14e20*/  HMMA.16816.F32.BF16 R8, R120.reuse, R116, R8 ;  /* 0x000000747808723c */ /* 0x040ff00000041808 */
[-C--:B------:R-:W-:Y:S08]  /*14e30*/  HMMA.16816.F32.BF16 R12, R120, R118.reuse, R12 ;  /* 0x00000076780c723c */ /* 0x080ff0000004180c */
[C---:B------:R-:W-:Y:S01]  /*14e40*/  HMMA.16816.F32.BF16 R16, R112.reuse, R118, R16 ;  /* 0x000000767010723c */ /* 0x040fe20000041810 */
[----:B------:R-:W3:Y:S03]  /*14e50*/  LDSM.16.MT88.4 R116, [R222+0xa800] ;  /* 0x00a80000de74783b */ /* 0x000ee60000004200 */
[--C-:B-1----:R-:W-:Y:S04]  /*14e60*/  FFMA.FTZ R2, R156, c[0x0][0x23c], -R109.reuse ;  /* 0x00008f009c027a23 */ /* 0x102fe8000001086d */
[-C--:B--2---:R-:W-:Y:S01]  /*14e70*/  HMMA.16816.F32.BF16 R20, R112, R124.reuse, R20 ;  /* 0x0000007c7014723c */ /* 0x084fe20000041814 */
[----:B------:R-:W-:Y:S01]  /*14e80*/  LDSM.16.MT88.4 R156, [R220+0xac00] ;  /* 0x00ac0000dc9c783b */ /* 0x000fe20000004200 */
[----:B------:R1:W-:Y:S06]  /*14e90*/  MUFU.EX2 R196, R2 ;  /* 0x0000000200c47308 */ /* 0x0003ec0000000800 */
[C---:B------:R-:W-:Y:S08]  /*14ea0*/  HMMA.16816.F32.BF16 R24, R120.reuse, R124, R24 ;  /* 0x0000007c7818723c */ /* 0x040ff00000041818 */
[-C--:B------:R-:W-:Y:S08]  /*14eb0*/  HMMA.16816.F32.BF16 R28, R120, R126.reuse, R28 ;  /* 0x0000007e781c723c */ /* 0x080ff0000004181c */
[C---:B------:R-:W-:Y:S01]  /*14ec0*/  HMMA.16816.F32.BF16 R32, R112.reuse, R126, R32 ;  /* 0x0000007e7020723c */ /* 0x040fe20000041820 */
[----:B------:R-:W2:Y:S03]  /*14ed0*/  LDSM.16.MT88.4 R124, [R220+0xb800] ;  /* 0x00b80000dc7c783b */ /* 0x000ea60000004200 */
[--C-:B-1----:R-:W-:Y:S04]  /*14ee0*/  FFMA.FTZ R2, R155, c[0x0][0x23c], -R110.reuse ;  /* 0x00008f009b027a23 */ /* 0x102fe8000001086e */
[-C--:B------:R-:W-:Y:S01]  /*14ef0*/  HMMA.16816.F32.BF16 R36, R112, R128.reuse, R36 ;  /* 0x000000807024723c */ /* 0x080fe20000041824 */
[----:B------:R1:W-:Y:S07]  /*14f00*/  MUFU.EX2 R195, R2 ;  /* 0x0000000200c37308 */ /* 0x0003ee0000000800 */
[C---:B------:R-:W-:Y:S08]  /*14f10*/  HMMA.16816.F32.BF16 R40, R120.reuse, R128, R40 ;  /* 0x000000807828723c */ /* 0x040ff00000041828 */
[-C--:B------:R-:W-:Y:S08]  /*14f20*/  HMMA.16816.F32.BF16 R44, R120, R130.reuse, R44 ;  /* 0x00000082782c723c */ /* 0x080ff0000004182c */
[C---:B------:R-:W-:Y:S01]  /*14f30*/  HMMA.16816.F32.BF16 R48, R112.reuse, R130, R48 ;  /* 0x000000827030723c */ /* 0x040fe20000041830 */
[--C-:B-1----:R-:W-:Y:S01]  /*14f40*/  FFMA.FTZ R2, R154, c[0x0][0x23c], -R110.reuse ;  /* 0x00008f009a027a23 */ /* 0x102fe2000001086e */
[----:B------:R-:W1:Y:S03]  /*14f50*/  LDSM.16.MT88.4 R128, [R222+0xb800] ;  /* 0x00b80000de80783b */ /* 0x000e660000004200 */
[----:B------:R4:W5:Y:S03]  /*14f60*/  MUFU.EX2 R193, R2 ;  /* 0x0000000200c17308 */ /* 0x0009660000000800 */
[-C--:B---3--:R-:W-:Y:S08]  /*14f70*/  HMMA.16816.F32.BF16 R52, R112, R116.reuse, R52 ;  /* 0x000000747034723c */ /* 0x088ff00000041834 */
[C---:B------:R-:W-:Y:S08]  /*14f80*/  HMMA.16816.F32.BF16 R56, R120.reuse, R116, R56 ;  /* 0x000000747838723c */ /* 0x040ff00000041838 */
[-C--:B------:R-:W-:Y:S01]  /*14f90*/  HMMA.16816.F32.BF16 R60, R120, R118.reuse, R60 ;  /* 0x00000076783c723c */ /* 0x080fe2000004183c */
[--C-:B----4-:R-:W-:Y:S03]  /*14fa0*/  FFMA.FTZ R2, R153, c[0x0][0x23c], -R109.reuse ;  /* 0x00008f0099027a23 */ /* 0x110fe6000001086d */
[----:B------:R-:W-:Y:S04]  /*14fb0*/  FFMA.FTZ R109, R152, c[0x0][0x23c], -R109 ;  /* 0x00008f00986d7a23 */ /* 0x000fe8000001086d */
[C---:B------:R-:W-:Y:S01]  /*14fc0*/  HMMA.16816.F32.BF16 R64, R112.reuse, R118, R64 ;  /* 0x000000767040723c */ /* 0x040fe20000041840 */
[----:B------:R3:W-:Y:S07]  /*14fd0*/  MUFU.EX2 R194, R2 ;  /* 0x0000000200c27308 */ /* 0x0007ee0000000800 */
[-C--:B--2---:R-:W-:Y:S03]  /*14fe0*/  HMMA.16816.F32.BF16 R68, R112, R124.reuse, R68 ;  /* 0x0000007c7044723c */ /* 0x084fe60000041844 */
[----:B------:R5:W2:Y:S05]  /*14ff0*/  MUFU.EX2 R192, R109 ;  /* 0x0000006d00c07308 */ /* 0x000aaa0000000800 */
[C---:B------:R-:W-:Y:S08]  /*15000*/  HMMA.16816.F32.BF16 R72, R120.reuse, R124, R72 ;  /* 0x0000007c7848723c */ /* 0x040ff00000041848 */
[-C--:B------:R-:W-:Y:S01]  /*15010*/  HMMA.16816.F32.BF16 R76, R120, R126.reuse, R76 ;  /* 0x0000007e784c723c */ /* 0x080fe2000004184c */
[--C-:B---3--:R-:W-:Y:S03]  /*15020*/  FFMA.FTZ R2, R151, c[0x0][0x23c], -R110.reuse ;  /* 0x00008f0097027a23 */ /* 0x108fe6000001086e */
[----:B------:R-:W-:Y:S01]  /*15030*/  FFMA.FTZ R110, R150, c[0x0][0x23c], -R110 ;  /* 0x00008f00966e7a23 */ /* 0x000fe2000001086e */
[----:B------:R3:W-:Y:S03]  /*15040*/  MUFU.EX2 R191, R2 ;  /* 0x0000000200bf7308 */ /* 0x0007e60000000800 */
[C---:B------:R-:W-:Y:S01]  /*15050*/  HMMA.16816.F32.BF16 R80, R112.reuse, R126, R80 ;  /* 0x0000007e7050723c */ /* 0x040fe20000041850 */
[----:B-----5:R-:W-:Y:S06]  /*15060*/  F2FP.BF16.PACK_AB R109, R193, R195 ;  /* 0x000000c3c16d723e */ /* 0x020fec00000010ff */
[----:B------:R2:W-:Y:S01]  /*15070*/  MUFU.EX2 R190, R110 ;  /* 0x0000006e00be7308 */ /* 0x0005e20000000800 */
[-C--:B-1----:R-:W-:Y:S08]  /*15080*/  HMMA.16816.F32.BF16 R84, R112, R128.reuse, R84 ;  /* 0x000000807054723c */ /* 0x082ff00000041854 */
[C---:B------:R-:W-:Y:S01]  /*15090*/  HMMA.16816.F32.BF16 R88, R120.reuse, R128, R88 ;  /* 0x000000807858723c */ /* 0x040fe20000041858 */
[----:B---3--:R-:W-:Y:S03]  /*150a0*/  FFMA.FTZ R2, R149, c[0x0][0x23c], -R111 ;  /* 0x00008f0095027a23 */ /* 0x008fe6000001086f */
[----:B------:R-:W-:Y:S04]  /*150b0*/  IMAD.MOV.U32 R149, RZ, RZ, R145 ;  /* 0x000000ffff957224 */ /* 0x000fe800078e0091 */
[-C--:B------:R-:W-:Y:S01]  /*150c0*/  HMMA.16816.F32.BF16 R92, R120, R130.reuse, R92 ;  /* 0x00000082785c723c */ /* 0x080fe2000004185c */
[----:B------:R1:W-:Y:S03]  /*150d0*/  MUFU.EX2 R188, R2 ;  /* 0x0000000200bc7308 */ /* 0x0003e60000000800 */
[----:B------:R-:W-:Y:S01]  /*150e0*/  IMAD.MOV.U32 R145, RZ, RZ, R141 ;  /* 0x000000ffff917224 */ /* 0x000fe200078e008d */
[----:B--2---:R-:W-:Y:S03]  /*150f0*/  F2FP.BF16.PACK_AB R110, R192, R194 ;  /* 0x000000c2c06e723e */ /* 0x004fe600000010ff */
[----:B------:R-:W-:Y:S01]  /*15100*/  HMMA.16816.F32.BF16 R96, R112, R130, R96 ;  /* 0x000000827060723c */ /* 0x000fe20000041860 */
[--C-:B-1----:R-:W-:Y:S03]  /*15110*/  FFMA.FTZ R2, R148, c[0x0][0x23c], -R111.reuse ;  /* 0x00008f0094027a23 */ /* 0x102fe6000001086f */
[----:B------:R-:W-:Y:S01]  /*15120*/  IMAD.MOV.U32 R148, RZ, RZ, R144 ;  /* 0x000000ffff947224 */ /* 0x000fe200078e0090 */
[----:B------:R1:W2:Y:S01]  /*15130*/  MUFU.EX2 R189, R2 ;  /* 0x0000000200bd7308 */ /* 0x0002a20000000800 */
[----:B------:R-:W-:Y:S02]  /*15140*/  IMAD.MOV.U32 R144, RZ, RZ, R140 ;  /* 0x000000ffff907224 */ /* 0x000fe400078e008c */
[--C-:B-1----:R-:W-:Y:S01]  /*15150*/  FFMA.FTZ R2, R252, c[0x0][0x23c], -R111.reuse ;  /* 0x00008f00fc027a23 */ /* 0x102fe2000001086f */
[----:B--2---:R-:W-:Y:S03]  /*15160*/  F2FP.BF16.PACK_AB R176, R189, R188 ;  /* 0x000000bcbdb0723e */ /* 0x004fe600000010ff */
[----:B------:R-:W-:Y:S03]  /*15170*/  IMAD.MOV.U32 R252, RZ, RZ, R134 ;  /* 0x000000fffffc7224 */ /* 0x000fe600078e0086 */
[----:B------:R1:W-:Y:S01]  /*15180*/  MUFU.EX2 R187, R2 ;  /* 0x0000000200bb7308 */ /* 0x0003e20000000800 */
[----:B------:R-:W-:Y:S02]  /*15190*/  FFMA.FTZ R111, R250, c[0x0][0x23c], -R111 ;  /* 0x00008f00fa6f7a23 */ /* 0x000fe4000001086f */
[----:B------:R-:W-:Y:S07]  /*151a0*/  IMAD.MOV.U32 R250, RZ, RZ, R133 ;  /* 0x000000fffffa7224 */ /* 0x000fee00078e0085 */
[----:B------:R2:W3:Y:S01]  /*151b0*/  MUFU.EX2 R186, R111 ;  /* 0x0000006f00ba7308 */ /* 0x0004e20000000800 */
[----:B-1----:R-:W-:Y:S02]  /*151c0*/  FFMA.FTZ R2, R249, c[0x0][0x23c], -R184 ;  /* 0x00008f00f9027a23 */ /* 0x002fe400000108b8 */
[----:B------:R-:W-:Y:S07]  /*151d0*/  IMAD.MOV.U32 R249, RZ, RZ, R132 ;  /* 0x000000fffff97224 */ /* 0x000fee00078e0084 */
[----:B------:R1:W-:Y:S01]  /*151e0*/  MUFU.EX2 R185, R2 ;  /* 0x0000000200b97308 */ /* 0x0003e20000000800 */
[----:B------:R-:W4:Y:S01]  /*151f0*/  LDSM.16.MT88.4 R132, [R220+0x9c00] ;  /* 0x009c0000dc84783b */ /* 0x000f220000004200 */
[----:B--2---:R-:W-:Y:S02]  /*15200*/  F2FP.BF16.PACK_AB R111, R190, R191 ;  /* 0x000000bfbe6f723e */ /* 0x004fe400000010ff */
[----:B---3--:R-:W-:Y:S01]  /*15210*/  F2FP.BF16.PACK_AB R178, R186, R187 ;  /* 0x000000bbbab2723e */ /* 0x008fe200000010ff */
[--C-:B-1----:R-:W-:Y:S02]  /*15220*/  FFMA.FTZ R2, R248, c[0x0][0x23c], -R184.reuse ;  /* 0x00008f00f8027a23 */ /* 0x102fe400000108b8 */
[----:B------:R-:W-:Y:S03]  /*15230*/  IMAD.MOV.U32 R248, RZ, RZ, R107 ;  /* 0x000000fffff87224 */ /* 0x000fe600078e006b */
[----:B------:R1:W2:Y:S02]  /*15240*/  MUFU.EX2 R107, R2 ;  /* 0x00000002006b7308 */ /* 0x0002a40000000800 */
[--C-:B-1----:R-:W-:Y:S01]  /*15250*/  FFMA.FTZ R2, R251, c[0x0][0x23c], -R184.reuse ;  /* 0x00008f00fb027a23 */ /* 0x102fe200000108b8 */
[----:B--2---:R-:W-:Y:S01]  /*15260*/  F2FP.BF16.PACK_AB R177, R107, R185 ;  /* 0x000000b96bb1723e */ /* 0x004fe200000010ff */
[----:B------:R-:W-:Y:S01]  /*15270*/  FFMA.FTZ R184, R108, c[0x0][0x23c], -R184 ;  /* 0x00008f006cb87a23 */ /* 0x000fe200000108b8 */
[----:B------:R-:W-:Y:S05]  /*15280*/  F2FP.BF16.PACK_AB R108, R196, R197 ;  /* 0x000000c5c46c723e */ /* 0x000fea00000010ff */
[----:B------:R1:W-:Y:S01]  /*15290*/  MUFU.EX2 R106, R2 ;  /* 0x00000002006a7308 */ /* 0x0003e20000000800 */
[----:B------:R-:W-:Y:S02]  /*152a0*/  IMAD.MOV.U32 R251, RZ, RZ, R146 ;  /* 0x000000fffffb7224 */ /* 0x000fe400078e0092 */
[----:B------:R-:W-:Y:S02]  /*152b0*/  IMAD.MOV.U32 R146, RZ, RZ, R142 ;  /* 0x000000ffff927224 */ /* 0x000fe400078e008e */
[----:B------:R-:W2:Y:S01]  /*152c0*/  LDSM.16.MT88.4 R140, [R222+0x9c00] ;  /* 0x009c0000de8c783b */ /* 0x000ea20000004200 */
[-C--:B----4-:R-:W-:Y:S04]  /*152d0*/  HMMA.16816.F32.BF16 R112, R108, R132.reuse, R4 ;  /* 0x000000846c70723c */ /* 0x090fe80000041804 */
[----:B------:R-:W3:Y:S03]  /*152e0*/  MUFU.EX2 R184, R184 ;  /* 0x000000b800b87308 */ /* 0x000ee60000000800 */
[----:B------:R-:W4:Y:S08]  /*152f0*/  LDSM.16.MT88.4 R4, [R222+0xbc00] ;  /* 0x00bc0000de04783b */ /* 0x000f300000004200 */
[----:B-1----:R-:W5:Y:S01]  /*15300*/  LDL.LU R2, [R1+0xc] ;  /* 0x00000c0001027983 */ /* 0x002f620000300800 */
        /* <DEDUP_REMOVED lines=12> */
[-C--:B--2---:R-:W-:Y:S01]  /*153d0*/  HMMA.16816.F32.BF16 R128, R108, R140.reuse, R20 ;  /* 0x0000008c6c80723c */ /* 0x084fe20000041814 */
[----:B------:R-:W-:Y:S03]  /*153e0*/  IMAD.MOV.U32 R8, RZ, RZ, R148 ;  /* 0x000000ffff087224 */ /* 0x000fe600078e0094 */
[----:B------:R-:W-:Y:S02]  /*153f0*/  IMAD.MOV.U32 R17, RZ, RZ, R138 ;  /* 0x000000ffff117224 */ /* 0x000fe400078e008a */
[----:B------:R-:W-:Y:S02]  /*15400*/  IMAD.MOV.U32 R19, RZ, RZ, R137 ;  /* 0x000000ffff137224 */ /* 0x000fe400078e0089 */
[C---:B------:R-:W-:Y:S01]  /*15410*/  HMMA.16816.F32.BF16 R132, R176.reuse, R140, R24 ;  /* 0x0000008cb084723c */ /* 0x040fe20000041818 */
[----:B------:R-:W-:Y:S03]  /*15420*/  IMAD.MOV.U32 R23, RZ, RZ, R136 ;  /* 0x000000ffff177224 */ /* 0x000fe600078e0088 */
[----:B------:R-:W-:Y:S04]  /*15430*/  IMAD.MOV.U32 R13, RZ, RZ, R145 ;  /* 0x000000ffff0d7224 */ /* 0x000fe800078e0091 */
        /* <DEDUP_REMOVED lines=17> */
[----:B------:R-:W-:Y:S01]  /*15550*/  HMMA.16816.F32.BF16 R96, R108, R6, R96 ;  /* 0x000000066c60723c */ /* 0x000fe20000041860 */
[----:B-----5:R-:W-:Y:S04]  /*15560*/  FFMA.FTZ R2, R3, R2, R19 ;  /* 0x0000000203027223 */ /* 0x020fe80000010013 */
[----:B------:R-:W-:Y:S02]  /*15570*/  FADD.FTZ R2, R15, R2 ;  /* 0x000000020f027221 */ /* 0x000fe40000010000 */
[----:B---3--:R-:W-:Y:S05]  /*15580*/  FFMA.FTZ R0, R0, R12, R13 ;  /* 0x0000000c00007223 */ /* 0x008fea000001000d */
        /* <DEDUP_REMOVED lines=71> */
.L_x_879:
        /* <DEDUP_REMOVED lines=377> */
.L_x_884:
[----:B------:R-:W-:Y:S05]  /*17190*/  BSYNC B0 ;  /* 0x0000000000007941 */ /* 0x000fea0003800000 */
.L_x_883:
        /* <DEDUP_REMOVED lines=36> */
.L_x_886:
[----:B-1----:R-:W-:Y:S05]  /*173e0*/  BSYNC B0 ;  /* 0x0000000000007941 */ /* 0x002fea0003800000 */
.L_x_885:
        /* <DEDUP_REMOVED lines=20> */
.L_x_888:
[----:B------:R-:W-:Y:S05]  /*17530*/  BSYNC B0 ;  /* 0x0000000000007941 */ /* 0x000fea0003800000 */
.L_x_887:
        /* <DEDUP_REMOVED lines=20> */
.L_x_890:
[----:B------:R-:W-:Y:S05]  /*17680*/  BSYNC B0 ;  /* 0x0000000000007941 */ /* 0x000fea0003800000 */
.L_x_889:
        /* <DEDUP_REMOVED lines=21> */
.L_x_891:
        /* <DEDUP_REMOVED lines=10> */
.L_x_1047:


//--------------------- .text._ZN5flash16flash_fwd_kernelI23Flash_fwd_kernel_traitsILi96ELi128ELi64ELi4ELb0ELb0EN7cutlass10bfloat16_tE19Flash_kernel_traitsILi96ELi128ELi64ELi4ES3_EELb1ELb0ELb1ELb1ELb0ELb0ELb0ELb1EEEvNS_16Flash_fwd_paramsE --------------------------
	.section	.text._ZN5flash16flash_fwd_kernelI23Flash_fwd_kernel_traitsILi96ELi128ELi64ELi4ELb0ELb0EN7cutlass10bfloat16_tE19Flash_kernel_traitsILi96ELi128ELi64ELi4ES3_EELb1ELb0ELb1ELb1ELb0ELb0ELb0ELb1EEEvNS_16Flash_fwd_paramsE,"ax",@progbits
	.sectioninfo	@"SHI_REGISTERS=255"
	.align	128
        .global         _ZN5flash16flash_fwd_kernelI23Flash_fwd_kernel_traitsILi96ELi128ELi64ELi4ELb0ELb0EN7cutlass10bfloat16_tE19Flash_kernel_traitsILi96ELi128ELi64ELi4ES3_EELb1ELb0ELb1ELb1ELb0ELb0ELb0ELb1EEEvNS_16Flash_fwd_paramsE
        .type           _ZN5flash16flash_fwd_kernelI23Flash_fwd_kernel_traitsILi96ELi128ELi64ELi4ELb0ELb0EN7cutlass10bfloat16_tE19Flash_kernel_traitsILi96ELi128ELi64ELi4ES3_EELb1ELb0ELb1ELb1ELb0ELb0ELb0ELb1EEEvNS_16Flash_fwd_paramsE,@function
        .size           _ZN5flash16flash_fwd_kernelI23Flash_fwd_kernel_traitsILi96ELi128ELi64ELi4ELb0ELb0EN7cutlass10bfloat16_tE19Flash_kernel_traitsILi96ELi128ELi64ELi4ES3_EELb1ELb0ELb1ELb1ELb0ELb0ELb0ELb1EEEvNS_16Flash_fwd_paramsE,(.L_x_1024 - _ZN5flash16flash_fwd_kernelI23Flash_fwd_kernel_traitsILi96ELi128ELi64ELi4ELb0ELb0EN7cutlass10bfloat16_tE19Flash_kernel_traitsILi96ELi128ELi64ELi4ES3_EELb1ELb0ELb1ELb1ELb0ELb0ELb0ELb1EEEvNS_16Flash_fwd_paramsE)
        .other          _ZN5flash16flash_fwd_kernelI23Flash_fwd_kernel_traitsILi96ELi128ELi64ELi4ELb0ELb0EN7cutlass10bfloat16_tE19Flash_kernel_traitsILi96ELi128ELi64ELi4ES3_EELb1ELb0ELb1ELb1ELb0ELb0ELb0ELb1EEEvNS_16Flash_fwd_paramsE,@"STO_CUDA_ENTRY STV_DEFAULT"
_ZN5flash16flash_fwd_kernelI23Flash_fwd_kernel_traitsILi96ELi128ELi64ELi4ELb0ELb0EN7cutlass10bfloat16_tE19Flash_kernel_traitsILi96ELi128ELi64ELi4ES3_EELb1ELb0ELb1ELb1ELb0ELb0ELb0ELb1EEEvNS_16Flash_fwd_paramsE:
.text._ZN5flash16flash_fwd_kernelI23Flash_fwd_kernel_traitsILi96ELi128ELi64ELi4ELb0ELb0EN7cutlass10bfloat16_tE19Flash_kernel_traitsILi96ELi128ELi64ELi4ES3_EELb1ELb0ELb1ELb1ELb0ELb0ELb0ELb1EEEvNS_16Flash_fwd_paramsE:
[----:B------:R-:W-:Y:S02]  /*0000*/  MOV R1, c[0x0][0x28] ;  /* 0x00000a0000017a02 */ /* 0x000fe40000000f00 */
[----:B------:R-:W-:Y:S01]  /*0010*/  ULDC.64 UR4, c[0x0][0x40] ;  /* 0x0000100000047ab9 */ /* 0x000fe20000000a00 */
[----:B------:R-:W-:Y:S01]  /*0020*/  BSSY B2, `(.L_x_892) ;  /* 0x0000005000027945 */ /* 0x000fe20003800000 */
[----:B------:R-:W-:Y:S01]  /*0030*/  UIADD3 UR4, UP0, UR4, 0x160, URZ ;  /* 0x0000016004047890 */ /* 0x000fe2000ff1e03f */
[----:B------:R-:W-:-:S03]  /*0040*/  IADD3 R1, R1, -0x2b8, RZ ;  /* 0xfffffd4801017810 */ /* 0x000fc60007ffe0ff */
[----:B------:R-:W-:-:S07]  /*0050*/  UIADD3.X UR5, URZ, UR5, URZ, UP0, !UPT ;  /* 0x000000053f057290 */ /* 0x000fce00087fe43f */
[----:B------:R-:W-:Y:S05]  /*0060*/  CALL.REL.NOINC `($_ZN5flash16flash_fwd_kernelI23Flash_fwd_kernel_traitsILi96ELi128ELi64ELi4ELb0ELb0EN7cutlass10bfloat16_tE19Flash_kernel_traitsILi96ELi128ELi64ELi4ES3_EELb1ELb0ELb1ELb1ELb0ELb0ELb0ELb1EEEvNS_16Flash_fwd_paramsE$_ZN5flash22compute_attn_1rowblockI23Flash_fwd_kernel_traitsILi96ELi128ELi64ELi4ELb0ELb0EN7cutlass10bfloat16_tE19Flash_kernel_traitsILi96ELi128ELi64ELi4ES3_EELb1ELb0ELb1ELb1ELb0ELb0ELb0ELb1ENS_16Flash_fwd_paramsEEEvRKT8_iii) ;  /* 0x0000002000007944 */ /* 0x000fea0003c00000 */
[----:B------:R-:W-:Y:S05]  /*0070*/  BSYNC B2 ;  /* 0x0000000000027941 */ /* 0x000fea0003800000 */
.L_x_892:
[----:B------:R-:W-:Y:S05]  /*0080*/  EXIT ;  /* 0x000000000000794d */ /* 0x000fea0003800000 */
        .type           $_ZN5flash16flash_fwd_kernelI23Flash_fwd_kernel_traitsILi96ELi128ELi64ELi4ELb0ELb0EN7cutlass10bfloat16_tE19Flash_kernel_traitsILi96ELi128ELi64ELi4ES3_EELb1ELb0ELb1ELb1ELb0ELb0ELb0ELb1EEEvNS_16Flash_fwd_paramsE$_ZN5flash22compute_attn_1rowblockI23Flash_fwd_kernel_traitsILi96ELi128ELi64ELi4ELb0ELb0EN7cutlass10bfloat16_tE19Flash_kernel_traitsILi96ELi128ELi64ELi4ES3_EELb1ELb0ELb1ELb1ELb0ELb0ELb0ELb1ENS_16Flash_fwd_paramsEEEvRKT8_iii,@function
        .size           $_ZN5flash16flash_fwd_kernelI23Flash_fwd_kernel_traitsILi96ELi128ELi64ELi4ELb0ELb0EN7cutlass10bfloat16_tE19Flash_kernel_traitsILi96ELi128ELi64ELi4ES3_EELb1ELb0ELb1ELb1ELb0ELb0ELb0ELb1EEEvNS_16Flash_fwd_paramsE$_ZN5flash22compute_attn_1rowblockI23Flash_fwd_kernel_traitsILi96ELi128ELi64ELi4ELb0ELb0EN7cutlass10bfloat16_tE19Flash_kernel_traitsILi96ELi128ELi64ELi4ES3_EELb1ELb0ELb1ELb1ELb0ELb0ELb0ELb1ENS_16Flash_fwd_paramsEEEvRKT8_iii,($__internal_1_$__cuda_sm70_shflsync_bfly_p - $_ZN5flash16flash_fwd_kernelI23Flash_fwd_kernel_traitsILi96ELi128ELi64ELi4ELb0ELb0EN7cutlass10bfloat16_tE19Flash_kernel_traitsILi96ELi128ELi64ELi4ES3_EELb1ELb0ELb1ELb1ELb0ELb0ELb0ELb1EEEvNS_16Flash_fwd_paramsE$_ZN5flash22compute_attn_1rowblockI23Flash_fwd_kernel_traitsILi96ELi128ELi64ELi4ELb0ELb0EN7cutlass10bfloat16_tE19Flash_kernel_traitsILi96ELi128ELi64ELi4ES3_EELb1ELb0ELb1ELb1ELb0ELb0ELb0ELb1ENS_16Flash_fwd_paramsEEEvRKT8_iii)
$_ZN5flash16flash_fwd_kernelI23Flash_fwd_kernel_traitsILi96ELi128ELi64ELi4ELb0ELb0EN7cutlass10bfloat16_tE19Flash_kernel_traitsILi96ELi128ELi64ELi4ES3_EELb1ELb0ELb1ELb1ELb0ELb0ELb0ELb1EEEvNS_16Flash_fwd_paramsE$_ZN5flash22compute_attn_1rowblockI23Flash_fwd_kernel_traitsILi96ELi128ELi64ELi4ELb0ELb0EN7cutlass10bfloat16_tE19Flash_kernel_traitsILi96ELi128ELi64ELi4ES3_EELb1ELb0ELb1ELb1ELb0ELb0ELb0ELb1ENS_16Flash_fwd_paramsEEEvRKT8_iii:
        /* <DEDUP_REMOVED lines=58> */
.L_x_894:
[----:B------:R-:W-:Y:S05]  /*0430*/  BSYNC B0 ;  /* 0x0000000000007941 */ /* 0x000fea0003800000 */
.L_x_893:
        /* <DEDUP_REMOVED lines=19> */
.L_x_896:
[----:B------:R2:W5:Y:S02]  /*0570*/  LD.E R6, [R108.64+0xb8] ;  /* 0x0000b8046c067980 */ /* 0x000564000c101900 */
.L_x_897:
[----:B------:R-:W-:Y:S05]  /*0580*/  BSYNC B0 ;  /* 0x0000000000007941 */ /* 0x000fea0003800000 */
.L_x_895:
        /* <DEDUP_REMOVED lines=9> */
.L_x_899:
[----:B------:R-:W3:Y:S01]  /*0620*/  LD.E.64 R2, [R108.64+0x108] ;  /* 0x000108046c027980 */ /* 0x000ee2000c101b00 */
[----:B------:R-:W-:Y:S01]  /*0630*/  BSSY B0, `(.L_x_901) ;  /* 0x0000006000007945 */ /* 0x000fe20003800000 */
[----:B------:R-:W-:Y:S01]  /*0640*/  IMAD.MOV.U32 R0, RZ, RZ, RZ ;  /* 0x000000ffff007224 */ /* 0x000fe200078e00ff */
[----:B---3--:R-:W-:-:S04]  /*0650*/  ISETP.NE.U32.AND P0, PT, R2, RZ, PT ;  /* 0x000000ff0200720c */ /* 0x008fc80003f05070 */
[----:B------:R-:W-:-:S13]  /*0660*/  ISETP.NE.AND.EX P0, PT, R3, RZ, PT, P0 ;  /* 0x000000ff0300720c */ /* 0x000fda0003f05300 */
[----:B------:R-:W-:Y:S05]  /*0670*/  @!P0 BRA `(.L_x_902) ;  /* 0x0000001000008947 */ /* 0x000fea0003800000 */
[----:B------:R3:W5:Y:S02]  /*0680*/  LD.E R0, [R108.64+0xbc] ;  /* 0x0000bc046c007980 */ /* 0x000764000c101900 */
.L_x_902:
[----:B------:R-:W-:Y:S05]  /*0690*/  BSYNC B0 ;  /* 0x0000000000007941 */ /* 0x000fea0003800000 */
.L_x_901:
[----:B-----5:R-:W-:Y:S02]  /*06a0*/  IADD3 R45, R0, R6, -R7 ;  /* 0x00000006002d7210 */ /* 0x020fe40007ffe807 */
.L_x_900:
[----:B------:R-:W-:Y:S05]  /*06b0*/  BSYNC B1 ;  /* 0x0000000000017941 */ /* 0x000fea0003800000 */
.L_x_898:
[----:B------:R-:W4:Y:S01]  /*06c0*/  S2R R50, SR_CTAID.X ;  /* 0x0000000000327919 */ /* 0x000f220000002500 */
[----:B------:R-:W-:Y:S01]  /*06d0*/  MOV R29, 0x70 ;  /* 0x00000070001d7802 */ /* 0x000fe20000000f00 */
[----:B------:R-:W-:-:S03]  /*06e0*/  IMAD.MOV.U32 R3, RZ, RZ, 0x0 ;  /* 0x00000000ff037424 */ /* 0x000fc600078e00ff */
[----:B------:R-:W-:Y:S01]  /*06f0*/  MOV R2, R29 ;  /* 0x0000001d00027202 */ /* 0x000fe20000000f00 */
[----:B----4-:R-:W-:-:S05]  /*0700*/  IMAD.SHL.U32 R160, R50, 0x80, RZ ;  /* 0x0000008032a07824 */ /* 0x010fca00078e00ff */
[----:B------:R-:W-:-:S13]  /*0710*/  ISETP.GT.AND P0, PT, R111, R160, PT ;  /* 0x000000a06f00720c */ /* 0x000fda0003f04270 */
[----:B------:R-:W-:Y:S05]  /*0720*/  @!P0 RET.REL.NODEC R2 `(_ZN5flash16flash_fwd_kernelI23Flash_fwd_kernel_traitsILi96ELi128ELi64ELi4ELb0ELb0EN7cutlass10bfloat16_tE19Flash_kernel_traitsILi96ELi128ELi64ELi4ES3_EELb1ELb0ELb1ELb1ELb0ELb0ELb0ELb1EEEvNS_16Flash_fwd_paramsE) ;  /* 0xfffff8d002008950 */ /* 0x000fea0003c3ffff */
        /* <DEDUP_REMOVED lines=52> */
.L_x_907:
[----:B------:R-:W-:Y:S05]  /*0a70*/  BSYNC B0 ;  /* 0x0000000000007941 */ /* 0x000fea0003800000 */
.L_x_906:
[----:B------:R-:W-:Y:S01]  /*0a80*/  PLOP3.LUT P2, PT, PT, PT, PT, 0x80, 0x0 ;  /* 0x000000000000781c */ /* 0x000fe20003f4f070 */
[--C-:B------:R-:W-:Y:S01]  /*0a90*/  IMAD.MOV.U32 R4, RZ, RZ, R44.reuse ;  /* 0x000000ffff047224 */ /* 0x100fe200078e002c */
[----:B------:R-:W-:Y:S02]  /*0aa0*/  SHF.R.S32.HI R5, RZ, 0x1f, R44 ;  /* 0x0000001fff057819 */ /* 0x000fe4000001142c */
[----:B------:R-:W-:-:S04]  /*0ab0*/  PRMT R0, RZ, 0x7610, R0 ;  /* 0x00007610ff007816 */ /* 0x000fc80000000000 */
.L_x_905:
[----:B------:R-:W-:Y:S05]  /*0ac0*/  BSYNC B1 ;  /* 0x0000000000017941 */ /* 0x000fea0003800000 */
.L_x_904:
        /* <DEDUP_REMOVED lines=12> */
.L_x_909:
[----:B--2---:R-:W-:Y:S05]  /*0b90*/  BSYNC B0 ;  /* 0x0000000000007941 */ /* 0x004fea0003800000 */
.L_x_908:
        /* <DEDUP_REMOVED lines=24> */
[----:B------:R-:W-:Y:S01]  /*0d20*/  IADD3 R28, R0, 0x20, RZ ;  /* 0x00000020001c7810 */ /* 0x000fe20007ffe0ff */
        /* <DEDUP_REMOVED lines=17> */
.L_x_911:
[----:B--2---:R-:W-:Y:S05]  /*0e40*/  BSYNC B0 ;  /* 0x0000000000007941 */ /* 0x004fea0003800000 */
.L_x_910:
        /* <DEDUP_REMOVED lines=20> */
.L_x_913:
[----:B------:R-:W-:Y:S05]  /*0f90*/  BSYNC B0 ;  /* 0x0000000000007941 */ /* 0x000fea0003800000 */
.L_x_912:
        /* <DEDUP_REMOVED lines=20> */
.L_x_915:
[----:B------:R-:W-:Y:S05]  /*10e0*/  BSYNC B0 ;  /* 0x0000000000007941 */ /* 0x000fea0003800000 */
.L_x_914:
        /* <DEDUP_REMOVED lines=20> */
.L_x_917:
[----:B------:R-:W-:Y:S05]  /*1230*/  BSYNC B0 ;  /* 0x0000000000007941 */ /* 0x000fea0003800000 */
.L_x_916:
        /* <DEDUP_REMOVED lines=28> */
[----:B------:R-:W-:Y:S05]  /*1400*/  @P6 RET.REL.NODEC R2 `(_ZN5flash16flash_fwd_kernelI23Flash_fwd_kernel_traitsILi96ELi128ELi64ELi4ELb0ELb0EN7cutlass10bfloat16_tE19Flash_kernel_traitsILi96ELi128ELi64ELi4ES3_EELb1ELb0ELb1ELb1ELb0ELb0ELb0ELb1EEEvNS_16Flash_fwd_paramsE) ;  /* 0xffffebf002006950 */ /* 0x000fea0003c3ffff */
        /* <DEDUP_REMOVED lines=9> */
[----:B------:R-:W-:Y:S05]  /*14a0*/  RET.REL.NODEC R2 `(_ZN5flash16flash_fwd_kernelI23Flash_fwd_kernel_traitsILi96ELi128ELi64ELi4ELb0ELb0EN7cutlass10bfloat16_tE19Flash_kernel_traitsILi96ELi128ELi64ELi4ES3_EELb1ELb0ELb1ELb1ELb0ELb0ELb0ELb1EEEvNS_16Flash_fwd_paramsE) ;  /* 0xffffeb5002007950 */ /* 0x000fea0003c3ffff */
.L_x_903:
        /* <DEDUP_REMOVED lines=135> */
[----:B------:R1:W-:Y:S03]  /*1d20*/  STL [R1+0x34], R176 ;  /* 0x000034b001007387 */ /* 0x0003e60000100800 */
        /* <DEDUP_REMOVED lines=73> */
.L_x_919:
[----:B-1----:R-:W-:Y:S05]  /*21c0*/  BSYNC B0 ;  /* 0x0000000000007941 */ /* 0x002fea0003800000 */
.L_x_918:
        /* <DEDUP_REMOVED lines=37> */
.L_x_921:
[----:B------:R-:W-:Y:S05]  /*2420*/  BSYNC B0 ;  /* 0x0000000000007941 */ /* 0x000fea0003800000 */
.L_x_920:
        /* <DEDUP_REMOVED lines=37> */
.L_x_923:
[----:B------:R-:W-:Y:S05]  /*2680*/  BSYNC B0 ;  /* 0x0000000000007941 */ /* 0x000fea0003800000 */
.L_x_922:
        /* <DEDUP_REMOVED lines=40> */
.L_x_925:
[----:B------:R-:W-:Y:S05]  /*2910*/  BSYNC B0 ;  /* 0x0000000000007941 */ /* 0x000fea0003800000 */
.L_x_924:
        /* <DEDUP_REMOVED lines=42> */
.L_x_927:
[----:B------:R-:W-:Y:S05]  /*2bc0*/  BSYNC B0 ;  /* 0x0000000000007941 */ /* 0x000fea0003800000 */
.L_x_926:
[C---:B------:R-:W-:Y:S01]  /*2bd0*/  SHF.L.U64.HI R168, R10.reuse, 0x5, R11 ;  /* 0x000000050aa87819 */ /* 0x040fe2000001020b */
[----:B------:R-:W-:Y:S01]  /*2be0*/  IMAD.SHL.U32 R169, R10, 0x20, RZ ;  /* 0x000000200aa97824 */ /* 0x000fe200078e00ff */
[----:B------:R-:W-:Y:S01]  /*2bf0*/  ISETP.GE.AND P0, PT, R24, R14, PT ;  /* 0x0000000e1800720c */ /* 0x000fe20003f06270 */
[----:B------:R-:W-:Y:S02]  /*2c00*/  BSSY B0, `(.L_x_928) ;  /* 0x000001e000007945 */ /* 0x000fe40003800000 */
[----:B------:R4:W-:Y:S04]  /*2c10*/  STL [R1+0x1d8], R168 ;  /* 0x0001d8a801007387 */ /* 0x0009e80000100800 */
[----:B------:R4:W-:Y:S06]  /*2c20*/  STL [R1+0x1bc], R169 ;  /* 0x0001bca901007387 */ /* 0x0009ec0000100800 */
        /* <DEDUP_REMOVED lines=27> */
.L_x_929:
[----:B------:R-:W-:Y:S05]  /*2de0*/  BSYNC B0 ;  /* 0x0000000000007941 */ /* 0x000fea0003800000 */
.L_x_928:
[----:B--2---:R-:W2:Y:S01]  /*2df0*/  LD.E.64 R4, [R108.64+0x1b8] ;  /* 0x0001b8046c047980 */ /* 0x004ea2000c101b00 */
[----:B------:R-:W-:-:S02]  /*2e00*/  IMAD.MOV.U32 R16, RZ, RZ, R52 ;  /* 0x000000ffff107224 */ /* 0x000fc400078e0034 */
[----:B------:R-:W-:Y:S01]  /*2e10*/  IMAD.MOV.U32 R17, RZ, RZ, R53 ;  /* 0x000000ffff117224 */ /* 0x000fe200078e0035 */
[----:B------:R-:W0:Y:S04]  /*2e20*/  LDGDEPBAR ;  /* 0x00000000000079af */ /* 0x000e280000000000 */
[----:B------:R1:W5:Y:S04]  /*2e30*/  LD.E R104, [R108.64+0x184] ;  /* 0x000184046c687980 */ /* 0x000368000c101900 */
[----:B------:R1:W5:Y:S01]  /*2e40*/  LD.E R110, [R108.64+0x188] ;  /* 0x000188046c6e7980 */ /* 0x000362000c101900 */
[----:B--2---:R-:W-:-:S04]  /*2e50*/  ISETP.NE.U32.AND P1, PT, R4, RZ, PT ;  /* 0x000000ff0400720c */ /* 0x004fc80003f25070 */
[----:B------:R-:W-:-:S13]  /*2e60*/  ISETP.NE.AND.EX P1, PT, R5, RZ, PT, P1 ;  /* 0x000000ff0500720c */ /* 0x000fda0003f25310 */
[----:B---3--:R-:W2:Y:S01]  /*2e70*/  @P1 LD.E.64 R8, [R108.64+0x1c0] ;  /* 0x0001c0046c081980 */ /* 0x008ea2000c101b00 */
[----:B------:R-:W-:Y:S02]  /*2e80*/  @P1 MOV R22, R167 ;  /* 0x000000a700161202 */ /* 0x000fe40000000f00 */
[----:B------:R-:W-:Y:S01]  /*2e90*/  @P1 SHF.R.S32.HI R7, RZ, 0x1f, R166 ;  /* 0x0000001fff071819 */ /* 0x000fe200000114a6 */
[----:B------:R-:W3:Y:S01]  /*2ea0*/  @P1 LD.E R2, [R108.64+0xd8] ;  /* 0x0000d8046c021980 */ /* 0x000ee2000c101900 */
[C---:B------:R-:W-:Y:S01]  /*2eb0*/  SHF.L.U64.HI R13, R48.reuse, 0x6, R49 ;  /* 0x00000006300d7819 */ /* 0x040fe20000010231 */
[----:B------:R-:W-:Y:S01]  /*2ec0*/  IMAD.MOV.U32 R16, RZ, RZ, R30 ;  /* 0x000000ffff107224 */ /* 0x000fe200078e001e */
[----:B------:R-:W-:Y:S01]  /*2ed0*/  SHF.L.U32 R12, R48, 0x6, RZ ;  /* 0x00000006300c7819 */ /* 0x000fe200000006ff */
[----:B--2---:R-:W-:Y:S02]  /*2ee0*/  @P1 IMAD R0, R9, R166, RZ ;  /* 0x000000a609001224 */ /* 0x004fe400078e02ff */
[----:B------:R-:W-:-:S04]  /*2ef0*/  @P1 IMAD.WIDE.U32 R10, R166, R8, R22 ;  /* 0x00000008a60a1225 */ /* 0x000fc800078e0016 */
[----:B------:R-:W-:Y:S01]  /*2f00*/  @P1 IMAD R8, R8, R7, R0 ;  /* 0x0000000708081224 */ /* 0x000fe200078e0200 */
[----:B------:R-:W-:-:S03]  /*2f10*/  @P1 LEA R4, P0, R10, R4, 0x2 ;  /* 0x000000040a041211 */ /* 0x000fc600078010ff */
[----:B------:R-:W-:-:S05]  /*2f20*/  @P1 IMAD.IADD R8, R11, 0x1, R8 ;  /* 0x000000010b081824 */ /* 0x000fca00078e0208 */
[----:B------:R-:W-:-:S05]  /*2f30*/  @P1 LEA.HI.X R5, R10, R5, R8, 0x2, P0 ;  /* 0x000000050a051211 */ /* 0x000fca00000f1408 */
[----:B----4-:R2:W4:Y:S01]  /*2f40*/  @P1 LD.E R7, [R4.64] ;  /* 0x0000000404071980 */ /* 0x010522000c101900 */
[----:B------:R-:W-:-:S04]  /*2f50*/  DEPBAR.LE SB0, 0x0 ;  /* 0x000080000000791a */ /* 0x000fc80000000000 */
[----:B------:R-:W-:Y:S01]  /*2f60*/  WARPSYNC 0xffffffff ;  /* 0xffffffff00007948 */ /* 0x000fe20003800000 */
[----:B------:R-:W-:Y:S01]  /*2f70*/  ISETP.GE.AND P0, PT, R6, R14, PT ;  /* 0x0000000e0600720c */ /* 0x000fe20003f06270 */
[----:B------:R-:W-:Y:S01]  /*2f80*/  BAR.SYNC.DEFER_BLOCKING 0x0 ;  /* 0x0000000000007b1d */ /* 0x000fe20000010000 */
[----:B------:R-:W-:Y:S02]  /*2f90*/  LEA R161, R50, R46, 0x3 ;  /* 0x0000002e32a17211 */ /* 0x000fe400078e18ff */
[----:B------:R-:W-:-:S03]  /*2fa0*/  IADD3 R239, R164, -0x4ab325aa, RZ ;  /* 0xb54cda56a4ef7810 */ /* 0x000fc60007ffe0ff */
[----:B------:R1:W-:Y:S04]  /*2fb0*/  STL [R1+0xc], R13 ;  /* 0x00000c0d01007387 */ /* 0x0003e80000100800 */
[----:B------:R1:W-:Y:S04]  /*2fc0*/  STL [R1], R12 ;  /* 0x0000000c01007387 */ /* 0x0003e80000100800 */
[----:B------:R1:W-:Y:S04]  /*2fd0*/  STL.64 [R1+0x1c8], R16 ;  /* 0x0001c81001007387 */ /* 0x0003e80000100a00 */
[----:B------:R1:W-:Y:S04]  /*2fe0*/  STL [R1+0x1a0], R161 ;  /* 0x0001a0a101007387 */ /* 0x0003e80000100800 */
[----:B------:R1:W-:Y:S04]  /*2ff0*/  STL [R1+0x38], R239 ;  /* 0x000038ef01007387 */ /* 0x0003e80000100800 */
[----:B------:R1:W-:Y:S04]  /*3000*/  @P0 STS [R198+0x9000], RZ ;  /* 0x009000ffc6000388 */ /* 0x0003e80000000800 */
[----:B------:R1:W-:Y:S04]  /*3010*/  @P0 STS [R198+0x9004], RZ ;  /* 0x009004ffc6000388 */ /* 0x0003e80000000800 */
[----:B------:R1:W-:Y:S04]  /*3020*/  @P0 STS.64 [R198+0x9008], RZ ;  /* 0x009008ffc6000388 */ /* 0x0003e80000000a00 */
[----:B------:R1:W-:Y:S04]  /*3030*/  @P0 STS.128 [R198+0xa000], RZ ;  /* 0x00a000ffc6000388 */ /* 0x0003e80000000c00 */
[----:B------:R1:W-:Y:S01]  /*3040*/  @P0 STS.128 [R198+0xb000], RZ ;  /* 0x00b000ffc6000388 */ /* 0x0003e20000000c00 */
[----:B---3--:R-:W4:Y:S01]  /*3050*/  @P1 MUFU.RCP R2, R2 ;  /* 0x0000000200021308 */ /* 0x008f220000001000 */
[----:B------:R-:W-:Y:S01]  /*3060*/  IMAD R0, R13, R44, RZ ;  /* 0x0000002c0d007224 */ /* 0x000fe200078e02ff */
[----:B------:R-:W-:Y:S01]  /*3070*/  SHF.L.U32 R6, R41, 0x1, RZ ;  /* 0x0000000129067819 */ /* 0x000fe200000006ff */
[-C--:B--2---:R-:W-:Y:S01]  /*3080*/  IMAD.WIDE.U32 R4, R44, R12.reuse, R16 ;  /* 0x0000000c2c047225 */ /* 0x084fe200078e0010 */
[----:B------:R-:W-:Y:S03]  /*3090*/  BSSY B0, `(.L_x_930) ;  /* 0x0000022000007945 */ /* 0x000fe60003800000 */
[----:B------:R-:W-:Y:S01]  /*30a0*/  IMAD R0, R15, R12, R0 ;  /* 0x0000000c0f007224 */ /* 0x000fe200078e0200 */
[----:B------:R-:W-:Y:S01]  /*30b0*/  LOP3.LUT R178, R6, 0x6, RZ, 0xc0, !PT ;  /* 0x0000000606b27812 */ /* 0x000fe200078ec0ff */
[----:B------:R-:W-:-:S02]  /*30c0*/  IMAD.MOV.U32 R195, RZ, RZ, RZ ;  /* 0x000000ffffc37224 */ /* 0x000fc400078e00ff */
[----:B------:R-:W-:Y:S02]  /*30d0*/  IMAD.IADD R0, R5, 0x1, R0 ;  /* 0x0000000105007824 */ /* 0x000fe400078e0200 */
[----:B----4-:R-:W-:Y:S01]  /*30e0*/  @P1 FMUL.FTZ R195, R7, R2 ;  /* 0x0000000207c31220 */ /* 0x010fe20000410000 */
[----:B------:R-:W-:Y:S05]  /*30f0*/  @P0 BRA `(.L_x_931) ;  /* 0x000001b000000947 */ /* 0x000fea0003800000 */
[-C--:B-1----:R-:W-:Y:S02]  /*3100*/  ISETP.GE.AND P3, PT, R176, R200.reuse, PT ;  /* 0x000000c8b000720c */ /* 0x082fe40003f66270 */
[-C--:B------:R-:W-:Y:S02]  /*3110*/  ISETP.GE.AND P2, PT, R175, R200.reuse, PT ;  /* 0x000000c8af00720c */ /* 0x080fe40003f46270 */
[----:B------:R-:W-:-:S09]  /*3120*/  ISETP.GE.AND P0, PT, R174, R200, PT ;  /* 0x000000c8ae00720c */ /* 0x000fd20003f06270 */
[CC--:B------:R-:W-:Y:S01]  /*3130*/  @!P3 LEA R8, P4, R4.reuse, R234.reuse, 0x1 ;  /* 0x000000ea0408b211 */ /* 0x0c0fe200078808ff */
        /* <DEDUP_REMOVED lines=23> */
.L_x_931:
[----:B-1----:R-:W-:Y:S05]  /*32b0*/  BSYNC B0 ;  /* 0x0000000000007941 */ /* 0x002fea0003800000 */
.L_x_930:
[----:B------:R-:W-:Y:S01]  /*32c0*/  ISETP.GE.AND P0, PT, R24, R14, PT ;  /* 0x0000000e1800720c */ /* 0x000fe20003f06270 */
[C---:B------:R-:W-:Y:S01]  /*32d0*/  IMAD.SHL.U32 R6, R48.reuse, 0x20, RZ ;  /* 0x0000002030067824 */ /* 0x040fe200078e00ff */
[----:B------:R-:W-:Y:S01]  /*32e0*/  SHF.L.U64.HI R2, R48, 0x5, R49 ;  /* 0x0000000530027819 */ /* 0x000fe20000010231 */
[----:B------:R-:W-:Y:S04]  /*32f0*/  BSSY B0, `(.L_x_932) ;  /* 0x0000022000007945 */ /* 0x000fe80003800000 */
[----:B------:R1:W-:Y:S04]  /*3300*/  STL [R1+0x8], R2 ;  /* 0x0000080201007387 */ /* 0x0003e80000100800 */
[----:B------:R1:W-:Y:S04]  /*3310*/  STL [R1+0x4], R6 ;  /* 0x0000040601007387 */ /* 0x0003e80000100800 */
[----:B------:R1:W-:Y:S04]  /*3320*/  @P0 STS.128 [R198+0x9800], RZ ;  /* 0x009800ffc6000388 */ /* 0x0003e80000000c00 */
[----:B------:R1:W-:Y:S04]  /*3330*/  @P0 STS.128 [R198+0xa800], RZ ;  /* 0x00a800ffc6000388 */ /* 0x0003e80000000c00 */
[----:B------:R1:W-:Y:S01]  /*3340*/  @P0 STS.128 [R198+0xb800], RZ ;  /* 0x00b800ffc6000388 */ /* 0x0003e20000000c00 */
[----:B------:R-:W-:Y:S05]  /*3350*/  @P0 BRA `(.L_x_933) ;  /* 0x000001b000000947 */ /* 0x000fea0003800000 */
[-C--:B------:R-:W-:Y:S02]  /*3360*/  ISETP.GE.AND P3, PT, R176, R200.reuse, PT ;  /* 0x000000c8b000720c */ /* 0x080fe40003f66270 */
[----:B------:R-:W-:-:S02]  /*3370*/  ISETP.GE.AND P2, PT, R175, R200, PT ;  /* 0x000000c8af00720c */ /* 0x000fc40003f46270 */
[----:B------:R-:W-:Y:S02]  /*3380*/  IADD3 R4, P1, R6, R4, RZ ;  /* 0x0000000406047210 */ /* 0x000fe40007f3e0ff */
[----:B------:R-:W-:-:S03]  /*3390*/  ISETP.GE.AND P0, PT, R174, R200, PT ;  /* 0x000000c8ae00720c */ /* 0x000fc60003f06270 */
[----:B------:R-:W-:-:S04]  /*33a0*/  IMAD.X R0, R2, 0x1, R0, P1 ;  /* 0x0000000102007824 */ /* 0x000fc800008e0600 */
[CC--:B------:R-:W-:Y:S01]  /*33b0*/  @!P3 LEA R8, P4, R4.reuse, R234.reuse, 0x1 ;  /* 0x000000ea0408b211 */ /* 0x0c0fe200078808ff */
[----:B------:R2:W-:Y:S01]  /*33c0*/  @P3 STS.128 [R198+0x9800], RZ ;  /* 0x009800ffc6003388 */ /* 0x0005e20000000c00 */
[C---:B-1----:R-:W-:Y:S02]  /*33d0*/  @!P2 LEA R6, P1, R4.reuse, R234, 0x1 ;  /* 0x000000ea0406a211 */ /* 0x042fe400078208ff */
        /* <DEDUP_REMOVED lines=13> */
[----:B--2---:R-:W-:-:S04]  /*34b0*/  LEA R6, P0, R4, R234, 0x1 ;  /* 0x000000ea04067211 */ /* 0x004fc800078008ff */
[----:B------:R-:W-:-:S05]  /*34c0*/  LEA.HI.X R7, R4, R235, R0, 0x1, P0 ;  /* 0x000000eb04077211 */ /* 0x000fca00000f0c00 */
[----:B------:R-:W-:Y:S01]  /*34d0*/  @!PT LDS RZ, [RZ] ;  /* 0x00000000fffff984 */ /* 0x000fe20000000800 */
[----:B------:R-:W-:Y:S01]  /*34e0*/  @!PT LDS RZ, [RZ] ;  /* 0x00000000fffff984 */ /* 0x000fe20000000800 */
[----:B------:R-:W-:Y:S01]  /*34f0*/  @!PT LDS RZ, [RZ] ;  /* 0x00000000fffff984 */ /* 0x000fe20000000800 */
[----:B------:R1:W-:Y:S04]  /*3500*/  LDGSTS.E.BYPASS.LTC128B.128 [R198+0xb800], [R6.64+0x80] ;  /* 0x0b80008006c67fae */ /* 0x0003e8000b901d44 */
.L_x_933:
[----:B------:R-:W-:Y:S05]  /*3510*/  BSYNC B0 ;  /* 0x0000000000007941 */ /* 0x000fea0003800000 */
.L_x_932:
[----:B-1----:R-:W-:Y:S01]  /*3520*/  LOP3.LUT R2, R42, 0xfffffff8, RZ, 0xc0, !PT ;  /* 0xfffffff82a027812 */ /* 0x002fe200078ec0ff */
[----:B------:R-:W-:Y:S01]  /*3530*/  IMAD.SHL.U32 R5, R33, 0x40, RZ ;  /* 0x0000004021057824 */ /* 0x000fe200078e00ff */
[----:B--2---:R-:W-:Y:S01]  /*3540*/  SHF.R.S32.HI R8, RZ, 0x4, R40 ;  /* 0x00000004ff087819 */ /* 0x004fe20000011428 */
[----:B------:R-:W-:Y:S01]  /*3550*/  IMAD.SHL.U32 R9, R39, 0x8, RZ ;  /* 0x0000000827097824 */ /* 0x000fe200078e00ff */
[----:B------:R-:W-:Y:S01]  /*3560*/  LOP3.LUT R4, R37, 0x7fffffe, RZ, 0xc0, !PT ;  /* 0x07fffffe25047812 */ /* 0x000fe200078ec0ff */
[----:B------:R-:W-:Y:S01]  /*3570*/  IMAD.IADD R2, R41, 0x1, -R2 ;  /* 0x0000000129027824 */ /* 0x000fe200078e0a02 */
[----:B------:R-:W-:Y:S01]  /*3580*/  LEA.HI R6, R40, R8, RZ, 0x1 ;  /* 0x0000000828067211 */ /* 0x000fe200078f08ff */
[----:B------:R-:W0:Y:S01]  /*3590*/  LDGDEPBAR ;  /* 0x00000000000079af */ /* 0x000e220000000000 */
[----:B------:R-:W-:Y:S01]  /*35a0*/  SHF.R.S32.HI R7, RZ, 0x1f, R36 ;  /* 0x0000001fff077819 */ /* 0x000fe20000011424 */
[----:B------:R-:W-:Y:S01]  /*35b0*/  IMAD.IADD R106, R36, 0x1, -R4 ;  /* 0x00000001246a7824 */ /* 0x000fe200078e0a04 */
[----:B------:R-:W-:Y:S01]  /*35c0*/  LEA.HI R0, R2, R2, RZ, 0x1 ;  /* 0x0000000202007211 */ /* 0x000fe200078f08ff */
[----:B------:R-:W-:Y:S01]  /*35d0*/  BSSY B1, `(.L_x_934) ;  /* 0x00002f6000017945 */ /* 0x000fe20003800000 */
[----:B------:R-:W-:-:S02]  /*35e0*/  LOP3.LUT R6, R6, 0xfffffffe, RZ, 0xc0, !PT ;  /* 0xfffffffe06067812 */ /* 0x000fc400078ec0ff */
        /* <DEDUP_REMOVED lines=11> */
[----:B------:R-:W-:Y:S01]  /*36a0*/  IMAD R6, R6, 0x8, R8 ;  /* 0x0000000806067824 */ /* 0x000fe200078e0208 */
[----:B------:R-:W-:-:S02]  /*36b0*/  LOP3.LUT R105, R4, 0xffffff00, RZ, 0xc0, !PT ;  /* 0xffffff0004697812 */ /* 0x000fc400078ec0ff */
[----:B------:R-:W-:Y:S02]  /*36c0*/  LOP3.LUT R7, R2, 0x8, R5, 0xf8, !PT ;  /* 0x0000000802077812 */ /* 0x000fe400078ef805 */
[----:B------:R-:W-:Y:S02]  /*36d0*/  LOP3.LUT R5, R0, 0x8, R9, 0xf8, !PT ;  /* 0x0000000800057812 */ /* 0x000fe400078ef809 */
        /* <DEDUP_REMOVED lines=13> */
[----:B------:R-:W1:Y:S01]  /*37b0*/  LDSM.16.M88.4 R28, [R189+0x6000] ;  /* 0x00600000bd1c783b */ /* 0x000e620000000200 */
[----:B------:R-:W-:-:S03]  /*37c0*/  SEL R0, R0, 0xffffffe0, !P0 ;  /* 0xffffffe000007807 */ /* 0x000fc60004000000 */
[----:B------:R-:W2:Y:S02]  /*37d0*/  LDSM.16.M88.4 R4, [R192+0x1000] ;  /* 0x00100000c004783b */ /* 0x000ea40000000200 */
[----:B------:R-:W-:Y:S02]  /*37e0*/  IMAD.IADD R191, R189, 0x1, R0 ;  /* 0x00000001bdbf7824 */ /* 0x000fe400078e0200 */
[----:B------:R-:W3:Y:S01]  /*37f0*/  LDSM.16.M88.4 R24, [R189+0x6400] ;  /* 0x00640000bd18783b */ /* 0x000ee20000000200 */
[----:B------:R-:W-:-:S03]  /*3800*/  IMAD R0, R46, 0x10, R47 ;  /* 0x000000102e007824 */ /* 0x000fc600078e022f */
[----:B------:R-:W4:Y:S04]  /*3810*/  LDSM.16.M88.4 R16, [R189+0x6c00] ;  /* 0x006c0000bd10783b */ /* 0x000f280000000200 */
[----:B------:R-:W3:Y:S04]  /*3820*/  LDSM.16.M88.4 R20, [R189+0x6800] ;  /* 0x00680000bd14783b */ /* 0x000ee80000000200 */
[----:B------:R-:W-:Y:S04]  /*3830*/  LDSM.16.M88.4 R12, [R193+0x1000] ;  /* 0x00100000c10c783b */ /* 0x000fe80000000200 */
[----:B------:R-:W3:Y:S04]  /*3840*/  LDSM.16.M88.4 R40, [R191+0x6000] ;  /* 0x00600000bf28783b */ /* 0x000ee80000000200 */
[----:B------:R-:W3:Y:S04]  /*3850*/  LDSM.16.M88.4 R36, [R191+0x6400] ;  /* 0x00640000bf24783b */ /* 0x000ee80000000200 */
[----:B------:R-:W-:Y:S04]  /*3860*/  LDSM.16.M88.4 R32, [R191+0x6800] ;  /* 0x00680000bf20783b */ /* 0x000fe80000000200 */
[----:B------:R-:W-:Y:S01]  /*3870*/  LDSM.16.M88.4 R52, [R189+0x7c00] ;  /* 0x007c0000bd34783b */ /* 0x000fe20000000200 */
[-C--:B-1----:R-:W-:Y:S08]  /*3880*/  HMMA.16816.F32.BF16 R116, R8, R28.reuse, RZ ;  /* 0x0000001c0874723c */ /* 0x082ff000000418ff */
[C---:B--2---:R-:W-:Y:S08]  /*3890*/  HMMA.16816.F32.BF16 R48, R4.reuse, R28, RZ ;  /* 0x0000001c0430723c */ /* 0x044ff000000418ff */
[-C--:B------:R-:W-:Y:S08]  /*38a0*/  HMMA.16816.F32.BF16 R56, R4, R30.reuse, RZ ;  /* 0x0000001e0438723c */ /* 0x080ff000000418ff */
[----:B------:R-:W-:Y:S01]  /*38b0*/  HMMA.16816.F32.BF16 R88, R8, R30, RZ ;  /* 0x0000001e0858723c */ /* 0x000fe200000418ff */
[----:B------:R-:W1:Y:S07]  /*38c0*/  LDSM.16.M88.4 R28, [R191+0x6c00] ;  /* 0x006c0000bf1c783b */ /* 0x000e6e0000000200 */
[C---:B---3--:R-:W-:Y:S08]  /*38d0*/  HMMA.16816.F32.BF16 R64, R4.reuse, R26, RZ ;  /* 0x0000001a0440723c */ /* 0x048ff000000418ff */
[C---:B----4-:R-:W-:Y:S08]  /*38e0*/  HMMA.16816.F32.BF16 R60, R4.reuse, R16, RZ ;  /* 0x00000010043c723c */ /* 0x050ff000000418ff */
[C---:B------:R-:W-:Y:S08]  /*38f0*/  HMMA.16816.F32.BF16 R68, R4.reuse, R24, RZ ;  /* 0x000000180444723c */ /* 0x040ff000000418ff */
[C---:B------:R-:W-:Y:S08]  /*3900*/  HMMA.16816.F32.BF16 R72, R4.reuse, R20, RZ ;  /* 0x000000140448723c */ /* 0x040ff000000418ff */
[C---:B------:R-:W-:Y:S08]  /*3910*/  HMMA.16816.F32.BF16 R76, R4.reuse, R22, RZ ;  /* 0x00000016044c723c */ /* 0x040ff000000418ff */
[----:B------:R-:W-:Y:S01]  /*3920*/  HMMA.16816.F32.BF16 R80, R4, R18, RZ ;  /* 0x000000120450723c */ /* 0x000fe200000418ff */
[----:B------:R-:W-:Y:S07]  /*3930*/  LDSM.16.M88.4 R4, [R192+0x3000] ;  /* 0x00300000c004783b */ /* 0x000fee0000000200 */
[C---:B------:R-:W-:Y:S08]  /*3940*/  HMMA.16816.F32.BF16 R92, R8.reuse, R24, RZ ;  /* 0x00000018085c723c */ /* 0x040ff000000418ff */
[C---:B------:R-:W-:Y:S01]  /*3950*/  HMMA.16816.F32.BF16 R84, R8.reuse, R26, RZ ;  /* 0x0000001a0854723c */ /* 0x040fe200000418ff */
[----:B------:R-:W-:Y:S07]  /*3960*/  LDSM.16.M88.4 R24, [R189+0x7800] ;  /* 0x00780000bd18783b */ /* 0x000fee0000000200 */
[C---:B------:R-:W-:Y:S08]  /*3970*/  HMMA.16816.F32.BF16 R120, R8.reuse, R16, RZ ;  /* 0x000000100878723c */ /* 0x040ff000000418ff */
[C---:B------:R-:W-:Y:S08]  /*3980*/  HMMA.16816.F32.BF16 R132, R8.reuse, R20, RZ ;  /* 0x000000140884723c */ /* 0x040ff000000418ff */
[C---:B------:R-:W-:Y:S01]  /*3990*/  HMMA.16816.F32.BF16 R136, R8.reuse, R22, RZ ;  /* 0x000000160888723c */ /* 0x040fe200000418ff */
[----:B------:R-:W-:Y:S07]  /*39a0*/  LDSM.16.M88.4 R20, [R192+0x2000] ;  /* 0x00200000c014783b */ /* 0x000fee0000000200 */
[----:B------:R-:W-:Y:S01]  /*39b0*/  HMMA.16816.F32.BF16 R128, R8, R18, RZ ;  /* 0x000000120880723c */ /* 0x000fe200000418ff */
[----:B------:R-:W2:Y:S04]  /*39c0*/  LDSM.16.M88.4 R8, [R193] ;  /* 0x00000000c108783b */ /* 0x000ea80000000200 */
[----:B------:R-:W3:Y:S03]  /*39d0*/  LDSM.16.M88.4 R16, [R189+0x7000] ;  /* 0x00700000bd10783b */ /* 0x000ee60000000200 */
[C---:B------:R-:W-:Y:S08]  /*39e0*/  HMMA.16816.F32.BF16 R112, R12.reuse, R42, R56 ;  /* 0x0000002a0c70723c */ /* 0x040ff00000041838 */
[C---:B------:R-:W-:Y:S08]  /*39f0*/  HMMA.16816.F32.BF16 R96, R12.reuse, R38, R64 ;  /* 0x000000260c60723c */ /* 0x040ff00000041840 */
[C---:B-1----:R-:W-:Y:S08]  /*3a00*/  HMMA.16816.F32.BF16 R56, R12.reuse, R28, R60 ;  /* 0x0000001c0c38723c */ /* 0x042ff0000004183c */
[C---:B------:R-:W-:Y:S01]  /*3a10*/  HMMA.16816.F32.BF16 R124, R12.reuse, R40, R48 ;  /* 0x000000280c7c723c */ /* 0x040fe20000041830 */
[----:B------:R-:W1:Y:S07]  /*3a20*/  LDSM.16.M88.4 R48, [R189+0x7400] ;  /* 0x00740000bd30783b */ /* 0x000e6e0000000200 */
[C---:B------:R-:W-:Y:S08]  /*3a30*/  HMMA.16816.F32.BF16 R100, R12.reuse, R36, R68 ;  /* 0x000000240c64723c */ /* 0x040ff00000041844 */
[C---:B------:R-:W-:Y:S08]  /*3a40*/  HMMA.16816.F32.BF16 R64, R12.reuse, R32, R72 ;  /* 0x000000200c40723c */ /* 0x040ff00000041848 */
[C---:B------:R-:W-:Y:S08]  /*3a50*/  HMMA.16816.F32.BF16 R60, R12.reuse, R34, R76 ;  /* 0x000000220c3c723c */ /* 0x040ff0000004184c */
[----:B------:R-:W-:Y:S08]  /*3a60*/  HMMA.16816.F32.BF16 R12, R12, R30, R80 ;  /* 0x0000001e0c0c723c */ /* 0x000ff00000041850 */
[C---:B--2---:R-:W-:Y:S08]  /*3a70*/  HMMA.16816.F32.BF16 R68, R8.reuse, R40, R116 ;  /* 0x000000280844723c */ /* 0x044ff00000041874 */
[C---:B------:R-:W-:Y:S01]  /*3a80*/  HMMA.16816.F32.BF16 R88, R8.reuse, R42, R88 ;  /* 0x0000002a0858723c */ /* 0x040fe20000041858 */
[----:B------:R-:W-:Y:S07]  /*3a90*/  LDSM.16.M88.4 R40, [R191+0x7000] ;  /* 0x00700000bf28783b */ /* 0x000fee0000000200 */
[C---:B------:R-:W-:Y:S08]  /*3aa0*/  HMMA.16816.F32.BF16 R92, R8.reuse, R36, R92 ;  /* 0x00000024085c723c */ /* 0x040ff0000004185c */
[C---:B------:R-:W-:Y:S01]  /*3ab0*/  HMMA.16816.F32.BF16 R84, R8.reuse, R38, R84 ;  /* 0x000000260854723c */ /* 0x040fe20000041854 */
[----:B------:R-:W-:Y:S07]  /*3ac0*/  LDSM.16.M88.4 R36, [R191+0x7400] ;  /* 0x00740000bf24783b */ /* 0x000fee0000000200 */
[C---:B------:R-:W-:Y:S08]  /*3ad0*/  HMMA.16816.F32.BF16 R80, R8.reuse, R28, R120 ;  /* 0x0000001c0850723c */ /* 0x040ff00000041878 */
[C---:B------:R-:W-:Y:S08]  /*3ae0*/  HMMA.16816.F32.BF16 R76, R8.reuse, R32, R132 ;  /* 0x00000020084c723c */ /* 0x040ff00000041884 */
[C---:B------:R-:W-:Y:S01]  /*3af0*/  HMMA.16816.F32.BF16 R72, R8.reuse, R34, R136 ;  /* 0x000000220848723c */ /* 0x040fe20000041888 */
[----:B------:R-:W-:Y:S07]  /*3b00*/  LDSM.16.M88.4 R32, [R191+0x7800] ;  /* 0x00780000bf20783b */ /* 0x000fee0000000200 */
[----:B------:R-:W-:Y:S01]  /*3b10*/  HMMA.16816.F32.BF16 R8, R8, R30, R128 ;  /* 0x0000001e0808723c */ /* 0x000fe20000041880 */
[----:B------:R-:W-:Y:S07]  /*3b20*/  LDSM.16.M88.4 R28, [R191+0x7c00] ;  /* 0x007c0000bf1c783b */ /* 0x000fee0000000200 */
[C---:B------:R-:W-:Y:S01]  /*3b30*/  HMMA.16816.F32.BF16 R128, R4.reuse, R54, R12 ;  /* 0x000000360480723c */ /* 0x040fe2000004180c */
[----:B------:R-:W2:Y:S07]  /*3b40*/  LDSM.16.M88.4 R12, [R193+0x3000] ;  /* 0x00300000c10c783b */ /* 0x000eae0000000200 */
[C---:B------:R-:W-:Y:S08]  /*3b50*/  HMMA.16816.F32.BF16 R148, R4.reuse, R52, R56 ;  /* 0x000000340494723c */ /* 0x040ff00000041838 */
[C---:B------:R-:W-:Y:S08]  /*3b60*/  HMMA.16816.F32.BF16 R56, R4.reuse, R24, R64 ;  /* 0x000000180438723c */ /* 0x040ff00000041840 */
[C---:B---3--:R-:W-:Y:S08]  /*3b70*/  HMMA.16816.F32.BF16 R132, R4.reuse, R16, R124 ;  /* 0x000000100484723c */ /* 0x048ff0000004187c */
[C---:B------:R-:W-:Y:S08]  /*3b80*/  HMMA.16816.F32.BF16 R144, R4.reuse, R18, R112 ;  /* 0x000000120490723c */ /* 0x040ff00000041870 */
[C---:B-1----:R-:W-:Y:S08]  /*3b90*/  HMMA.16816.F32.BF16 R140, R4.reuse, R48, R100 ;  /* 0x00000030048c723c */ /* 0x042ff00000041864 */
[C---:B------:R-:W-:Y:S08]  /*3ba0*/  HMMA.16816.F32.BF16 R136, R4.reuse, R50, R96 ;  /* 0x000000320488723c */ /* 0x040ff00000041860 */
[----:B------:R-:W-:Y:S01]  /*3bb0*/  HMMA.16816.F32.BF16 R64, R4, R26, R60 ;  /* 0x0000001a0440723c */ /* 0x000fe2000004183c */
[----:B------:R-:W-:Y:S04]  /*3bc0*/  LDSM.16.M88.4 R4, [R192+0x5000] ;  /* 0x00500000c004783b */ /* 0x000fe80000000200 */
[----:B------:R-:W-:Y:S03]  /*3bd0*/  LDSM.16.M88.4 R60, [R189+0x8c00] ;  /* 0x008c0000bd3c783b */ /* 0x000fe60000000200 */
[C---:B------:R-:W-:Y:S08]  /*3be0*/  HMMA.16816.F32.BF16 R124, R20.reuse, R16, R68 ;  /* 0x00000010147c723c */ /* 0x040ff00000041844 */
[C---:B------:R-:W-:Y:S01]  /*3bf0*/  HMMA.16816.F32.BF16 R120, R20.reuse, R18, R88 ;  /* 0x000000121478723c */ /* 0x040fe20000041858 */
[----:B------:R-:W1:Y:S07]  /*3c00*/  LDSM.16.M88.4 R16, [R193+0x2000] ;  /* 0x00200000c110783b */ /* 0x000e6e0000000200 */
[C---:B------:R-:W-:Y:S08]  /*3c10*/  HMMA.16816.F32.BF16 R92, R20.reuse, R48, R92 ;  /* 0x00000030145c723c */ /* 0x040ff0000004185c */
[C---:B------:R-:W-:Y:S01]  /*3c20*/  HMMA.16816.F32.BF16 R116, R20.reuse, R50, R84 ;  /* 0x000000321474723c */ /* 0x040fe20000041854 */
[----:B------:R-:W-:Y:S07]  /*3c30*/  LDSM.16.M88.4 R48, [R189+0x8800] ;  /* 0x00880000bd30783b */ /* 0x000fee0000000200 */
[C---:B------:R-:W-:Y:S08]  /*3c40*/  HMMA.16816.F32.BF16 R112, R20.reuse, R24, R76 ;  /* 0x000000181470723c */ /* 0x040ff0000004184c */
[C---:B------:R-:W-:Y:S01]  /*3c50*/  HMMA.16816.F32.BF16 R100, R20.reuse, R26, R72 ;  /* 0x0000001a1464723c */ /* 0x040fe20000041848 */
[----:B------:R-:W3:Y:S07]  /*3c60*/  LDSM.16.M88.4 R24, [R189+0x8000] ;  /* 0x00800000bd18783b */ /* 0x000eee0000000200 */
[C---:B------:R-:W-:Y:S08]  /*3c70*/  HMMA.16816.F32.BF16 R96, R20.reuse, R52, R80 ;  /* 0x000000341460723c */ /* 0x040ff00000041850 */
[----:B------:R-:W-:Y:S01]  /*3c80*/  HMMA.16816.F32.BF16 R88, R20, R54, R8 ;  /* 0x000000361458723c */ /* 0x000fe20000041808 */
[----:B------:R-:W4:Y:S04]  /*3c90*/  LDSM.16.M88.4 R20, [R189+0x8400] ;  /* 0x00840000bd14783b */ /* 0x000f280000000200 */
[----:B------:R-:W1:Y:S03]  /*3ca0*/  LDSM.16.M88.4 R8, [R192+0x4000] ;  /* 0x00400000c008783b */ /* 0x000e660000000200 */
        /* <DEDUP_REMOVED lines=8> */
[----:B------:R-:W-:Y:S01]  /*3d30*/  IMAD R128, R106, 0x20, R105 ;  /* 0x000000206a807824 */ /* 0x000fe200078e0269 */
[C---:B-1----:R-:W-:Y:S08]  /*3d40*/  HMMA.16816.F32.BF16 R12, R16.reuse, R40, R124 ;  /* 0x00000028100c723c */ /* 0x042ff0000004187c */
[C---:B------:R-:W-:Y:S08]  /*3d50*/  HMMA.16816.F32.BF16 R92, R16.reuse, R36, R92 ;  /* 0x00000024105c723c */ /* 0x040ff0000004185c */
[C---:B------:R-:W-:Y:S08]  /*3d60*/  HMMA.16816.F32.BF16 R40, R16.reuse, R42, R120 ;  /* 0x0000002a1028723c */ /* 0x040ff00000041878 */
[C---:B------:R-:W-:Y:S08]  /*3d70*/  HMMA.16816.F32.BF16 R36, R16.reuse, R38, R116 ;  /* 0x000000261024723c */ /* 0x040ff00000041874 */
[----:B------:R-:W-:Y:S07]  /*3d80*/  HMMA.16816.F32.BF16 R96, R16, R28, R96 ;  /* 0x0000001c1060723c */ /* 0x000fee0000041860 */
[----:B------:R-:W-:Y:S01]  /*3d90*/  IMAD.IADD R29, R45, 0x1, -R111 ;  /* 0x000000012d1d7824 */ /* 0x000fe200078e0a6f */
[----:B---3--:R-:W-:Y:S01]  /*3da0*/  HMMA.16816.F32.BF16 R84, R4, R24, R84 ;  /* 0x000000180454723c */ /* 0x008fe20000041854 */
[----:B------:R-:W-:-:S07]  /*3db0*/  IMAD R28, R44, 0x40, R178 ;  /* 0x000000402c1c7824 */ /* 0x000fce00078e02b2 */
[C---:B------:R-:W-:Y:S08]  /*3dc0*/  HMMA.16816.F32.BF16 R80, R4.reuse, R26, R80 ;  /* 0x0000001a0450723c */ /* 0x040ff00000041850 */
[C---:B----4-:R-:W-:Y:S08]  /*3dd0*/  HMMA.16816.F32.BF16 R76, R4.reuse, R20, R76 ;  /* 0x00000014044c723c */ /* 0x050ff0000004184c */
[C---:B------:R-:W-:Y:S08]  /*3de0*/  HMMA.16816.F32.BF16 R116, R4.reuse, R22, R72 ;  /* 0x000000160474723c */ /* 0x040ff00000041848 */
[C---:B------:R-:W-:Y:S08]  /*3df0*/  HMMA.16816.F32.BF16 R120, R4.reuse, R48, R68 ;  /* 0x000000300478723c */ /* 0x040ff00000041844 */
[C---:B------:R-:W-:Y:S08]  /*3e00*/  HMMA.16816.F32.BF16 R124, R4.reuse, R50, R64 ;  /* 0x00000032047c723c */ /* 0x040ff00000041840 */
[C---:B------:R-:W-:Y:S08]  /*3e10*/  HMMA.16816.F32.BF16 R140, R4.reuse, R60, R56 ;  /* 0x0000003c048c723c */ /* 0x040ff00000041838 */
[----:B------:R-:W-:Y:S07]  /*3e20*/  HMMA.16816.F32.BF16 R144, R4, R62, R52 ;  /* 0x0000003e0490723c */ /* 0x000fee0000041834 */
[----:B------:R-:W-:Y:S01]  /*3e30*/  IMAD.IADD R6, R160, 0x1, R0 ;  /* 0x00000001a0067824 */ /* 0x000fe200078e0200 */
[----:B------:R-:W-:Y:S03]  /*3e40*/  HMMA.16816.F32.BF16 R112, R16, R32, R112 ;  /* 0x000000201070723c */ /* 0x000fe60000041870 */
[----:B------:R-:W-:-:S04]  /*3e50*/  IMAD.IADD R213, R6, 0x1, R29 ;  /* 0x0000000106d57824 */ /* 0x000fc800078e021d */
[----:B------:R-:W-:Y:S01]  /*3e60*/  IMAD.IADD R0, R213, 0x1, -R28 ;  /* 0x00000001d5007824 */ /* 0x000fe200078e0a1c */
[----:B------:R-:W-:Y:S04]  /*3e70*/  HMMA.16816.F32.BF16 R100, R16, R34, R100 ;  /* 0x000000221064723c */ /* 0x000fe80000041864 */
[----:B------:R-:W-:-:S04]  /*3e80*/  IABS R0, R0 ;  /* 0x0000000000007213 */ /* 0x000fc80000000000 */
[----:B------:R-:W-:Y:S01]  /*3e90*/  HMMA.16816.F32.BF16 R88, R16, R30, R88 ;  /* 0x0000001e1058723c */ /* 0x000fe20000041858 */
[----:B------:R-:W-:-:S04]  /*3ea0*/  IMAD.MOV.U32 R2, RZ, RZ, R0 ;  /* 0x000000ffff027224 */ /* 0x000fc800078e0000 */
[----:B------:R1:W-:Y:S02]  /*3eb0*/  I2F R75, R2 ;  /* 0x00000002004b7306 */ /* 0x0003e40000201400 */
[C---:B------:R-:W-:Y:S01]  /*3ec0*/  IADD3 R17, R28.reuse, 0x1, RZ ;  /* 0x000000011c117810 */ /* 0x040fe20007ffe0ff */
[C---:B------:R-:W-:Y:S01]  /*3ed0*/  HMMA.16816.F32.BF16 R32, R8.reuse, R24, R12 ;  /* 0x000000180820723c */ /* 0x040fe2000004180c */
[C---:B------:R-:W-:Y:S01]  /*3ee0*/  IADD3 R16, R28.reuse, 0x8, RZ ;  /* 0x000000081c107810 */ /* 0x040fe20007ffe0ff */
[----:B------:R-:W-:Y:S01]  /*3ef0*/  LDSM.16.M88.4 R12, [R191+0x8000] ;  /* 0x00800000bf0c783b */ /* 0x000fe20000000200 */
[C---:B------:R-:W-:Y:S01]  /*3f00*/  IADD3 R18, R28.reuse, 0x9, RZ ;  /* 0x000000091c127810 */ /* 0x040fe20007ffe0ff */
[C---:B------:R-:W-:Y:S01]  /*3f10*/  IMAD.IADD R4, R213.reuse, 0x1, -R17 ;  /* 0x00000001d5047824 */ /* 0x040fe200078e0a11 */
[C---:B------:R-:W-:Y:S02]  /*3f20*/  IADD3 R19, R28.reuse, 0x10, RZ ;  /* 0x000000101c137810 */ /* 0x040fe40007ffe0ff */
[C---:B------:R-:W-:Y:S01]  /*3f30*/  IADD3 R24, R28.reuse, 0x11, RZ ;  /* 0x000000111c187810 */ /* 0x040fe20007ffe0ff */
[----:B------:R-:W-:Y:S01]  /*3f40*/  HMMA.16816.F32.BF16 R56, R8, R20, R92 ;  /* 0x000000140838723c */ /* 0x000fe2000004185c */
[----:B------:R-:W-:Y:S01]  /*3f50*/  IABS R0, R4 ;  /* 0x0000000400007213 */ /* 0x000fe20000000000 */
[----:B------:R-:W-:Y:S01]  /*3f60*/  IMAD.IADD R4, R213, 0x1, -R16 ;  /* 0x00000001d5047824 */ /* 0x000fe200078e0a10 */
[----:B------:R-:W-:-:S03]  /*3f70*/  IADD3 R25, R28, 0x18, RZ ;  /* 0x000000181c197810 */ /* 0x000fc60007ffe0ff */
[----:B-1----:R-:W-:Y:S01]  /*3f80*/  IMAD.MOV.U32 R2, RZ, RZ, R0 ;  /* 0x000000ffff027224 */ /* 0x002fe200078e0000 */
[----:B------:R-:W-:Y:S01]  /*3f90*/  IABS R0, R4 ;  /* 0x0000000400007213 */ /* 0x000fe20000000000 */
[C---:B------:R-:W-:Y:S01]  /*3fa0*/  IMAD.IADD R4, R213.reuse, 0x1, -R18 ;  /* 0x00000001d5047824 */ /* 0x040fe200078e0a12 */
[C---:B------:R-:W-:Y:S01]  /*3fb0*/  HMMA.16816.F32.BF16 R52, R8.reuse, R26, R40 ;  /* 0x0000001a0834723c */ /* 0x040fe20000041828 */
[----:B------:R1:W-:Y:S01]  /*3fc0*/  I2F R74, R2 ;  /* 0x00000002004a7306 */ /* 0x0003e20000201400 */
[----:B------:R-:W2:Y:S06]  /*3fd0*/  LDSM.16.M88.4 R40, [R193+0x5000] ;  /* 0x00500000c128783b */ /* 0x000eac0000000200 */
[C---:B------:R-:W-:Y:S01]  /*3fe0*/  HMMA.16816.F32.BF16 R64, R8.reuse, R22, R36 ;  /* 0x000000160840723c */ /* 0x040fe20000041824 */
[----:B------:R-:W-:Y:S04]  /*3ff0*/  LDSM.16.M88.4 R36, [R193+0x4000] ;  /* 0x00400000c124783b */ /* 0x000fe80000000200 */
[----:B------:R-:W3:Y:S03]  /*4000*/  LDSM.16.M88.4 R20, [R191+0x8400] ;  /* 0x00840000bf14783b */ /* 0x000ee60000000200 */
[----:B------:R-:W-:Y:S01]  /*4010*/  HMMA.16816.F32.BF16 R68, R8, R48, R112 ;  /* 0x000000300844723c */ /* 0x000fe20000041870 */
[----:B-1----:R-:W-:Y:S01]  /*4020*/  IMAD.MOV.U32 R2, RZ, RZ, R0 ;  /* 0x000000ffff027224 */ /* 0x002fe200078e0000 */
[----:B------:R-:W-:Y:S01]  /*4030*/  IABS R0, R4 ;  /* 0x0000000400007213 */ /* 0x000fe20000000000 */
[----:B------:R-:W-:-:S02]  /*4040*/  IMAD.IADD R4, R213, 0x1, -R19 ;  /* 0x00000001d5047824 */ /* 0x000fc400078e0a13 */
[----:B------:R1:W-:Y:S03]  /*4050*/  I2F R73, R2 ;  /* 0x0000000200497306 */ /* 0x0003e60000201400 */
[C---:B------:R-:W-:Y:S08]  /*4060*/  HMMA.16816.F32.BF16 R100, R8.reuse, R50, R100 ;  /* 0x000000320864723c */ /* 0x040ff00000041864 */
[----:B------:R-:W-:Y:S01]  /*4070*/  HMMA.16816.F32.BF16 R92, R8, R60, R96 ;  /* 0x0000003c085c723c */ /* 0x000fe20000041860 */
[----:B-1----:R-:W-:Y:S01]  /*4080*/  IMAD.MOV.U32 R2, RZ, RZ, R0 ;  /* 0x000000ffff027224 */ /* 0x002fe200078e0000 */
[----:B------:R-:W-:-:S06]  /*4090*/  IABS R0, R4 ;  /* 0x0000000400007213 */ /* 0x000fcc0000000000 */
[----:B------:R-:W-:Y:S01]  /*40a0*/  HMMA.16816.F32.BF16 R136, R8, R62, R88 ;  /* 0x0000003e0888723c */ /* 0x000fe20000041858 */
[----:B------:R1:W-:Y:S06]  /*40b0*/  I2F R72, R2 ;  /* 0x0000000200487306 */ /* 0x0003ec0000201400 */
[C---:B------:R-:W-:Y:S01]  /*40c0*/  IADD3 R9, R6.reuse, 0x8, RZ ;  /* 0x0000000806097810 */ /* 0x040fe20007ffe0ff */
[----:B--2---:R-:W-:Y:S01]  /*40d0*/  HMMA.16816.F32.BF16 R80, R40, R14, R80 ;  /* 0x0000000e2850723c */ /* 0x004fe20000041850 */
[----:B------:R2:W-:Y:S01]  /*40e0*/  I2F R47, R0 ;  /* 0x00000000002f7306 */ /* 0x0005e20000201400 */
[----:B------:R-:W-:-:S02]  /*40f0*/  IADD3 R8, R6, 0x40, RZ ;  /* 0x0000004006087810 */ /* 0x000fc40007ffe0ff */
[----:B------:R-:W-:-:S03]  /*4100*/  IMAD.IADD R214, R29, 0x1, R9 ;  /* 0x000000011dd67824 */ /* 0x000fc600078e0209 */
[----:B------:R-:W-:Y:S01]  /*4110*/  IMAD.IADD R212, R29, 0x1, R8 ;  /* 0x000000011dd47824 */ /* 0x000fe200078e0208 */
[----:B---3--:R-:W-:Y:S01]  /*4120*/  HMMA.16816.F32.BF16 R48, R36, R20, R56 ;  /* 0x000000142430723c */ /* 0x008fe20000041838 */
[----:B-1----:R-:W-:Y:S02]  /*4130*/  IMAD.IADD R2, R213, 0x1, -R24 ;  /* 0x00000001d5027824 */ /* 0x002fe400078e0a18 */
[----:B------:R-:W-:-:S03]  /*4140*/  IMAD.IADD R4, R214, 0x1, -R28 ;  /* 0x00000001d6047824 */ /* 0x000fc600078e0a1c */
[----:B------:R-:W-:Y:S02]  /*4150*/  IABS R2, R2 ;  /* 0x0000000200027213 */ /* 0x000fe40000000000 */
[----:B------:R-:W-:Y:S01]  /*4160*/  HMMA.16816.F32.BF16 R56, R40, R20, R76 ;  /* 0x000000142838723c */ /* 0x000fe2000004184c */
[----:B--2---:R-:W-:Y:S01]  /*4170*/  IMAD.IADD R0, R213, 0x1, -R25 ;  /* 0x00000001d5007824 */ /* 0x004fe200078e0a19 */
[----:B------:R1:W2:Y:S04]  /*4180*/  I2F R46, R2 ;  /* 0x00000002002e7306 */ /* 0x0002a80000201400 */
[----:B------:R-:W-:Y:S02]  /*4190*/  IABS R0, R0 ;  /* 0x0000000000007213 */ /* 0x000fe40000000000 */
[C---:B------:R-:W-:Y:S08]  /*41a0*/  HMMA.16816.F32.BF16 R52, R36.reuse, R14, R52 ;  /* 0x0000000e2434723c */ /* 0x040ff00000041834 */
[----:B------:R-:W-:Y:S01]  /*41b0*/  HMMA.16816.F32.BF16 R60, R36, R12, R32 ;  /* 0x0000000c243c723c */ /* 0x000fe20000041820 */
[----:B------:R-:W3:Y:S01]  /*41c0*/  LDSM.16.M88.4 R32, [R191+0x8800] ;  /* 0x00880000bf20783b */ /* 0x000ee20000000200 */
[----:B-1----:R-:W-:Y:S01]  /*41d0*/  IMAD.MOV.U32 R2, RZ, RZ, R0 ;  /* 0x000000ffff027224 */ /* 0x002fe200078e0000 */
[----:B------:R-:W-:Y:S01]  /*41e0*/  IABS R0, R4 ;  /* 0x0000000400007213 */ /* 0x000fe20000000000 */
[----:B------:R-:W-:-:S02]  /*41f0*/  IMAD.IADD R4, R212, 0x1, -R28 ;  /* 0x00000001d4047824 */ /* 0x000fc400078e0a1c */
[----:B------:R1:W4:Y:S02]  /*4200*/  I2F R44, R2 ;  /* 0x00000002002c7306 */ /* 0x0003240000201400 */
[----:B------:R-:W-:Y:S07]  /*4210*/  HMMA.16816.F32.BF16 R84, R40, R12, R84 ;  /* 0x0000000c2854723c */ /* 0x000fee0000041854 */
[----:B--2---:R-:W-:Y:S01]  /*4220*/  FFMA.FTZ R13, R46, -R195, R49 ;  /* 0x800000c32e0d7223 */ /* 0x004fe20000010031 */
[----:B------:R-:W-:Y:S01]  /*4230*/  HMMA.16816.F32.BF16 R64, R36, R22, R64 ;  /* 0x000000162440723c */ /* 0x000fe20000041840 */
[----:B-1----:R-:W-:Y:S01]  /*4240*/  IMAD.MOV.U32 R2, RZ, RZ, R0 ;  /* 0x000000ffff027224 */ /* 0x002fe200078e0000 */
[----:B------:R-:W-:Y:S01]  /*4250*/  IABS R0, R4 ;  /* 0x0000000400007213 */ /* 0x000fe20000000000 */
[----:B------:R-:W-:-:S05]  /*4260*/  IMAD.IADD R4, R214, 0x1, -R17 ;  /* 0x00000001d6047824 */ /* 0x000fca00078e0a11 */
[C---:B------:R-:W-:Y:S01]  /*4270*/  HMMA.16816.F32.BF16 R76, R40.reuse, R22, R116 ;  /* 0x00000016284c723c */ /* 0x040fe20000041874 */
[----:B------:R1:W2:Y:S01]  /*4280*/  I2F R27, R2 ;  /* 0x00000002001b7306 */ /* 0x0002a20000201400 */
[-C--:B------:R-:W-:Y:S02]  /*4290*/  FFMA.FTZ R11, R74, -R195.reuse, R61 ;  /* 0x800000c34a0b7223 */ /* 0x080fe4000001003d */
[-C--:B------:R-:W-:Y:S11]  /*42a0*/  FFMA.FTZ R12, R75, -R195.reuse, R60 ;  /* 0x800000c34b0c7223 */ /* 0x080ff6000001003c */
[----:B------:R-:W-:Y:S01]  /*42b0*/  @!UPT UIADD3 URZ, URZ, URZ, URZ ;  /* 0x0000003f3f3ff290 */ /* 0x000fe2000fffe03f */
[-C--:B----4-:R-:W-:Y:S01]  /*42c0*/  FFMA.FTZ R14, R44, -R195.reuse, R64 ;  /* 0x800000c32c0e7223 */ /* 0x090fe20000010040 */
[-C--:B---3--:R-:W-:Y:S01]  /*42d0*/  HMMA.16816.F32.BF16 R88, R40, R32.reuse, R120 ;  /* 0x000000202858723c */ /* 0x088fe20000041878 */
[----:B-1----:R-:W-:Y:S01]  /*42e0*/  IMAD.MOV.U32 R2, RZ, RZ, R0 ;  /* 0x000000ffff027224 */ /* 0x002fe200078e0000 */
[----:B------:R-:W-:Y:S01]  /*42f0*/  IABS R0, R4 ;  /* 0x0000000400007213 */ /* 0x000fe20000000000 */
[----:B------:R-:W-:Y:S02]  /*4300*/  IMAD.IADD R4, R212, 0x1, -R17 ;  /* 0x00000001d4047824 */ /* 0x000fe400078e0a11 */
[----:B------:R1:W3:Y:S01]  /*4310*/  I2F R31, R2 ;  /* 0x00000002001f7306 */ /* 0x0002e20000201400 */
[----:B--2---:R-:W-:Y:S02]  /*4320*/  FFMA.FTZ R22, R27, -R195, R62 ;  /* 0x800000c31b167223 */ /* 0x004fe4000001003e */
[----:B------:R-:W-:Y:S01]  /*4330*/  HMMA.16816.F32.BF16 R68, R36, R32, R68 ;  /* 0x000000202444723c */ /* 0x000fe20000041844 */
[----:B-1----:R-:W-:Y:S01]  /*4340*/  IMAD.MOV.U32 R2, RZ, RZ, R0 ;  /* 0x000000ffff027224 */ /* 0x002fe200078e0000 */
[----:B------:R-:W-:Y:S01]  /*4350*/  IABS R0, R4 ;  /* 0x0000000400007213 */ /* 0x000fe20000000000 */
[----:B------:R-:W-:-:S02]  /*4360*/  IMAD.IADD R4, R214, 0x1, -R16 ;  /* 0x00000001d6047824 */ /* 0x000fc400078e0a10 */
[----:B------:R1:W2:Y:S01]  /*4370*/  I2F R26, R2 ;  /* 0x00000002001a7306 */ /* 0x0002a20000201400 */
[----:B---3--:R-:W-:Y:S02]  /*4380*/  FFMA.FTZ R27, R31, -R195, R84 ;  /* 0x800000c31f1b7223 */ /* 0x008fe40000010054 */
[----:B-1----:R-:W-:Y:S01]  /*4390*/  IMAD.MOV.U32 R2, RZ, RZ, R0 ;  /* 0x000000ffff027224 */ /* 0x002fe200078e0000 */
[----:B------:R-:W-:Y:S01]  /*43a0*/  IABS R0, R4 ;  /* 0x0000000400007213 */ /* 0x000fe20000000000 */
[----:B------:R-:W-:-:S03]  /*43b0*/  IMAD.IADD R4, R214, 0x1, -R18 ;  /* 0x00000001d6047824 */ /* 0x000fc600078e0a12 */
[----:B------:R1:W-:Y:S01]  /*43c0*/  I2F R30, R2 ;  /* 0x00000002001e7306 */ /* 0x0003e20000201400 */
[----:B--2---:R-:W-:Y:S02]  /*43d0*/  FFMA.FTZ R26, R26, -R195, R63 ;  /* 0x800000c31a1a7223 */ /* 0x004fe4000001003f */
[----:B-1----:R-:W-:Y:S01]  /*43e0*/  IMAD.MOV.U32 R2, RZ, RZ, R0 ;  /* 0x000000ffff027224 */ /* 0x002fe200078e0000 */
[----:B------:R-:W-:Y:S01]  /*43f0*/  IABS R0, R4 ;  /* 0x0000000400007213 */ /* 0x000fe20000000000 */
[----:B------:R-:W-:-:S03]  /*4400*/  IMAD.IADD R4, R214, 0x1, -R19 ;  /* 0x00000001d6047824 */ /* 0x000fc600078e0a13 */
[----:B------:R1:W2:Y:S02]  /*4410*/  I2F R21, R2 ;  /* 0x0000000200157306 */ /* 0x0002a40000201400 */
[----:B------:R-:W-:-:S06]  /*4420*/  IABS R4, R4 ;  /* 0x0000000400047213 */ /* 0x000fcc0000000000 */
[----:B------:R3:W4:Y:S01]  /*4430*/  I2F R20, R0 ;  /* 0x0000000000147306 */ /* 0x0007220000201400 */
[----:B------:R-:W-:Y:S01]  /*4440*/  IMAD.MOV.U32 R5, RZ, RZ, R4 ;  /* 0x000000ffff057224 */ /* 0x000fe200078e0004 */
[----:B-1----:R-:W-:-:S06]  /*4450*/  IADD3 R2, R45, 0x1, -R111 ;  /* 0x000000012d027810 */ /* 0x002fcc0007ffe86f */
[----:B------:R1:W1:Y:S01]  /*4460*/  I2F R15, R5 ;  /* 0x00000005000f7306 */ /* 0x0002620000201400 */
[-C--:B--2---:R-:W-:Y:S02]  /*4470*/  FFMA.FTZ R23, R21, -R195.reuse, R54 ;  /* 0x800000c315177223 */ /* 0x084fe40000010036 */
[----:B---3-5:R-:W-:Y:S02]  /*4480*/  IMAD.IADD R0, R110, 0x1, R2 ;  /* 0x000000016e007824 */ /* 0x028fe400078e0202 */
[----:B------:R-:W-:Y:S02]  /*4490*/  IMAD.IADD R2, R214, 0x1, -R24 ;  /* 0x00000001d6027824 */ /* 0x000fe400078e0a18 */
[----:B------:R-:W-:Y:S02]  /*44a0*/  IMAD.IADD R7, R6, 0x1, R0 ;  /* 0x0000000106077824 */ /* 0x000fe400078e0200 */
[----:B------:R-:W-:Y:S01]  /*44b0*/  IMAD.IADD R8, R0, 0x1, R8 ;  /* 0x0000000100087824 */ /* 0x000fe200078e0208 */
[----:B------:R-:W-:Y:S01]  /*44c0*/  IABS R4, R2 ;  /* 0x0000000200047213 */ /* 0x000fe20000000000 */
[----:B----4-:R-:W-:Y:S01]  /*44d0*/  FFMA.FTZ R21, R20, -R195, R55 ;  /* 0x800000c314157223 */ /* 0x010fe20000010037 */
[----:B------:R-:W-:Y:S01]  /*44e0*/  IADD3 R2, R6, 0x48, RZ ;  /* 0x0000004806027810 */ /* 0x000fe20007ffe0ff */
[----:B-1----:R-:W-:Y:S01]  /*44f0*/  IMAD.IADD R5, R214, 0x1, -R25 ;  /* 0x00000001d6057824 */ /* 0x002fe200078e0a19 */
[----:B------:R1:W2:Y:S01]  /*4500*/  I2F R10, R4 ;  /* 0x00000004000a7306 */ /* 0x0002a20000201400 */
[----:B------:R-:W-:Y:S01]  /*4510*/  IMAD.IADD R6, R0, 0x1, R9 ;  /* 0x0000000100067824 */ /* 0x000fe200078e0209 */
[----:B------:R-:W-:Y:S01]  /*4520*/  IMNMX R218, R7, R45, PT ;  /* 0x0000002d07da7217 */ /* 0x000fe20003800200 */
[----:B------:R-:W-:Y:S01]  /*4530*/  IMAD.IADD R211, R29, 0x1, R2 ;  /* 0x000000011dd37824 */ /* 0x000fe200078e0202 */
[----:B------:R-:W-:Y:S01]  /*4540*/  IABS R5, R5 ;  /* 0x0000000500057213 */ /* 0x000fe20000000000 */
[----:B------:R-:W-:Y:S01]  /*4550*/  FFMA.FTZ R9, R73, -R195, R52 ;  /* 0x800000c349097223 */ /* 0x000fe20000010034 */
[----:B------:R-:W-:Y:S01]  /*4560*/  IMNMX R216, R8, R45, PT ;  /* 0x0000002d08d87217 */ /* 0x000fe20003800200 */
[----:B------:R-:W-:Y:S01]  /*4570*/  FFMA.FTZ R29, R30, -R195, R85 ;  /* 0x800000c31e1d7223 */ /* 0x000fe20000010055 */
[----:B------:R-:W-:Y:S01]  /*4580*/  IMNMX R217, R6, R45, PT ;  /* 0x0000002d06d97217 */ /* 0x000fe20003800200 */
[----:B------:R-:W-:-:S02]  /*4590*/  FFMA.FTZ R8, R72, -R195, R53 ;  /* 0x800000c348087223 */ /* 0x000fc40000010035 */
[-C--:B------:R-:W-:Y:S01]  /*45a0*/  FFMA.FTZ R6, R47, -R195.reuse, R48 ;  /* 0x800000c32f067223 */ /* 0x080fe20000010030 */
[-C--:B------:R-:W-:Y:S01]  /*45b0*/  HMMA.16816.F32.BF16 R52, R40, R34.reuse, R124 ;  /* 0x000000222834723c */ /* 0x080fe2000004187c */
[----:B------:R-:W-:Y:S02]  /*45c0*/  FFMA.FTZ R20, R15, -R195, R50 ;  /* 0x800000c30f147223 */ /* 0x000fe40000010032 */
[C---:B------:R-:W-:Y:S02]  /*45d0*/  IMAD.IADD R7, R211.reuse, 0x1, -R17 ;  /* 0x00000001d3077824 */ /* 0x040fe400078e0a11 */
[----:B-1----:R-:W-:Y:S02]  /*45e0*/  IMAD.IADD R4, R0, 0x1, R2 ;  /* 0x0000000100047824 */ /* 0x002fe400078e0202 */
[----:B------:R-:W-:Y:S01]  /*45f0*/  IMAD.IADD R2, R212, 0x1, -R16 ;  /* 0x00000001d4027824 */ /* 0x000fe200078e0a10 */
[----:B------:R-:W-:Y:S01]  /*4600*/  IABS R7, R7 ;  /* 0x0000000700077213 */ /* 0x000fe20000000000 */
[----:B------:R-:W-:Y:S01]  /*4610*/  IMAD.MOV.U32 R0, RZ, RZ, R5 ;  /* 0x000000ffff007224 */ /* 0x000fe200078e0005 */
[----:B------:R-:W-:Y:S01]  /*4620*/  IMNMX R215, R4, R45, PT ;  /* 0x0000002d04d77217 */ /* 0x000fe20003800200 */
[----:B--2---:R-:W-:Y:S01]  /*4630*/  FFMA.FTZ R15, R10, -R195, R51 ;  /* 0x800000c30a0f7223 */ /* 0x004fe20000010033 */
[----:B------:R-:W-:Y:S01]  /*4640*/  IABS R2, R2 ;  /* 0x0000000200027213 */ /* 0x000fe20000000000 */
[----:B------:R1:W2:Y:S01]  /*4650*/  I2F R5, R0 ;  /* 0x0000000000057306 */ /* 0x0002a20000201400 */
[----:B------:R-:W-:Y:S01]  /*4660*/  IMAD.IADD R4, R211, 0x1, -R104 ;  /* 0x00000001d3047824 */ /* 0x000fe200078e0a68 */
[----:B------:R-:W-:Y:S04]  /*4670*/  HMMA.16816.F32.BF16 R48, R36, R34, R100 ;  /* 0x000000222430723c */ /* 0x000fe80000041864 */
[----:B------:R-:W-:Y:S01]  /*4680*/  IMNMX R207, RZ, R4, !PT ;  /* 0x00000004ffcf7217 */ /* 0x000fe20007800200 */
[----:B------:R-:W-:-:S03]  /*4690*/  IMAD.IADD R4, R212, 0x1, -R24 ;  /* 0x00000001d4047824 */ /* 0x000fc600078e0a18 */
[----:B------:R-:W-:-:S04]  /*46a0*/  ISETP.GE.AND P5, PT, R17, R207, PT ;  /* 0x000000cf1100720c */ /* 0x000fc80003fa6270 */
[----:B------:R-:W-:Y:S01]  /*46b0*/  ISETP.GE.OR P5, PT, R17, R215, !P5 ;  /* 0x000000d71100720c */ /* 0x000fe20006fa6670 */
[----:B-1----:R-:W-:Y:S02]  /*46c0*/  IMAD.MOV.U32 R0, RZ, RZ, R2 ;  /* 0x000000ffff007224 */ /* 0x002fe400078e0002 */
[----:B------:R-:W-:Y:S02]  /*46d0*/  IMAD.IADD R2, R213, 0x1, -R104 ;  /* 0x00000001d5027824 */ /* 0x000fe400078e0a68 */
[----:B--2---:R-:W-:Y:S02]  /*46e0*/  FFMA.FTZ R10, R5, -R195, R66 ;  /* 0x800000c3050a7223 */ /* 0x004fe40000010042 */
[----:B------:R-:W1:Y:S01]  /*46f0*/  I2F R0, R0 ;  /* 0x0000000000007306 */ /* 0x000e620000201400 */
[----:B------:R-:W-:Y:S01]  /*4700*/  IMNMX R210, RZ, R2, !PT ;  /* 0x00000002ffd27217 */ /* 0x000fe20007800200 */
[C---:B------:R-:W-:Y:S02]  /*4710*/  IMAD.IADD R2, R212.reuse, 0x1, -R104 ;  /* 0x00000001d4027824 */ /* 0x040fe400078e0a68 */
[----:B------:R-:W-:Y:S01]  /*4720*/  IMAD.IADD R5, R212, 0x1, -R19 ;  /* 0x00000001d4057824 */ /* 0x000fe200078e0a13 */
[----:B------:R-:W-:-:S02]  /*4730*/  ISETP.GE.AND P0, PT, R17, R210, PT ;  /* 0x000000d21100720c */ /* 0x000fc40003f06270 */
[C---:B------:R-:W-:Y:S02]  /*4740*/  ISETP.GE.AND P3, PT, R28.reuse, R210, PT ;  /* 0x000000d21c00720c */ /* 0x040fe40003f66270 */
[-C--:B------:R-:W-:Y:S02]  /*4750*/  ISETP.GE.OR P0, PT, R17, R218.reuse, !P0 ;  /* 0x000000da1100720c */ /* 0x080fe40004706670 */
[----:B------:R-:W-:Y:S02]  /*4760*/  ISETP.GE.OR P3, PT, R28, R218, !P3 ;  /* 0x000000da1c00720c */ /* 0x000fe40005f66670 */
[----:B------:R-:W-:Y:S02]  /*4770*/  FSEL R73, R11, -INF , !P0 ;  /* 0xff8000000b497808 */ /* 0x000fe40004000000 */
[----:B------:R-:W-:Y:S01]  /*4780*/  ISETP.GE.AND P0, PT, R24, R210, PT ;  /* 0x000000d21800720c */ /* 0x000fe20003f06270 */
[----:B-1----:R-:W-:Y:S01]  /*4790*/  FFMA.FTZ R30, R0, -R195, R80 ;  /* 0x800000c3001e7223 */ /* 0x002fe20000010050 */
[----:B------:R-:W-:Y:S01]  /*47a0*/  FSEL R72, R12, -INF , !P3 ;  /* 0xff8000000c487808 */ /* 0x000fe20005800000 */
[----:B------:R-:W-:Y:S01]  /*47b0*/  IMAD.IADD R0, R214, 0x1, -R104 ;  /* 0x00000001d6007824 */ /* 0x000fe200078e0a68 */
[----:B------:R-:W-:-:S02]  /*47c0*/  ISETP.GE.OR P0, PT, R24, R218, !P0 ;  /* 0x000000da1800720c */ /* 0x000fc40004706670 */
[----:B------:R-:W-:Y:S02]  /*47d0*/  ISETP.GE.AND P3, PT, R19, R210, PT ;  /* 0x000000d21300720c */ /* 0x000fe40003f66270 */
[----:B------:R-:W-:Y:S01]  /*47e0*/  IMNMX R209, RZ, R0, !PT ;  /* 0x00000000ffd17217 */ /* 0x000fe20007800200 */
[----:B------:R-:W-:Y:S01]  /*47f0*/  IMAD.IADD R0, R211, 0x1, -R28 ;  /* 0x00000001d3007824 */ /* 0x000fe200078e0a1c */
[----:B------:R-:W-:Y:S02]  /*4800*/  FSEL R112, R13, -INF , !P0 ;  /* 0xff8000000d707808 */ /* 0x000fe40004000000 */
[----:B------:R-:W-:Y:S01]  /*4810*/  ISETP.GE.AND P2, PT, R18, R210, PT ;  /* 0x000000d21200720c */ /* 0x000fe20003f46270 */
[----:B------:R-:W1:Y:S01]  /*4820*/  I2F R13, R7 ;  /* 0x00000007000d7306 */ /* 0x000e620000201400 */
[----:B------:R-:W-:Y:S02]  /*4830*/  ISETP.GE.OR P3, PT, R19, R218, !P3 ;  /* 0x000000da1300720c */ /* 0x000fe40005f66670 */
[----:B------:R-:W-:-:S02]  /*4840*/  ISETP.GE.AND P0, PT, R25, R210, PT ;  /* 0x000000d21900720c */ /* 0x000fc40003f06270 */
[----:B------:R-:W-:Y:S01]  /*4850*/  IMNMX R208, RZ, R2, !PT ;  /* 0x00000002ffd07217 */ /* 0x000fe20007800200 */
[----:B------:R-:W-:Y:S01]  /*4860*/  IMAD.IADD R2, R211, 0x1, -R16 ;  /* 0x00000001d3027824 */ /* 0x000fe200078e0a10 */
[-C--:B------:R-:W-:Y:S02]  /*4870*/  ISETP.GE.OR P2, PT, R18, R218.reuse, !P2 ;  /* 0x000000da1200720c */ /* 0x080fe40005746670 */
[----:B------:R-:W-:Y:S01]  /*4880*/  FSEL R111, R6, -INF , !P3 ;  /* 0xff800000066f7808 */ /* 0x000fe20005800000 */
[----:B------:R-:W-:Y:S01]  /*4890*/  IMAD.IADD R6, R212, 0x1, -R18 ;  /* 0x00000001d4067824 */ /* 0x000fe200078e0a12 */
[----:B------:R-:W-:Y:S02]  /*48a0*/  ISETP.GE.OR P0, PT, R25, R218, !P0 ;  /* 0x000000da1900720c */ /* 0x000fe40004706670 */
[----:B------:R-:W-:Y:S02]  /*48b0*/  IABS R0, R0 ;  /* 0x0000000000007213 */ /* 0x000fe40000000000 */
[----:B------:R-:W-:Y:S01]  /*48c0*/  FSEL R99, R8, -INF , !P2 ;  /* 0xff80000008637808 */ /* 0x000fe20005000000 */
[----:B-1----:R-:W-:Y:S01]  /*48d0*/  FFMA.FTZ R13, R13, -R195, R87 ;  /* 0x800000c30d0d7223 */ /* 0x002fe20000010057 */
[----:B------:R-:W-:Y:S01]  /*48e0*/  FSEL R118, R14, -INF , !P0 ;  /* 0xff8000000e767808 */ /* 0x000fe20004000000 */
[----:B------:R-:W1:Y:S01]  /*48f0*/  I2F R11, R0 ;  /* 0x00000000000b7306 */ /* 0x000e620000201400 */
[----:B------:R-:W-:-:S02]  /*4900*/  ISETP.GE.AND P4, PT, R17, R209, PT ;  /* 0x000000d11100720c */ /* 0x000fc40003f86270 */
[----:B------:R-:W-:Y:S02]  /*4910*/  IABS R8, R2 ;  /* 0x0000000200087213 */ /* 0x000fe40000000000 */
[C---:B------:R-:W-:Y:S02]  /*4920*/  ISETP.GE.AND P0, PT, R28.reuse, R209, PT ;  /* 0x000000d11c00720c */ /* 0x040fe40003f06270 */
[----:B------:R-:W-:Y:S02]  /*4930*/  IABS R2, R5 ;  /* 0x0000000500027213 */ /* 0x000fe40000000000 */
[-C--:B------:R-:W-:Y:S02]  /*4940*/  ISETP.GE.OR P4, PT, R17, R217.reuse, !P4 ;  /* 0x000000d91100720c */ /* 0x080fe40006786670 */
[----:B------:R-:W-:Y:S02]  /*4950*/  ISETP.GE.OR P0, PT, R28, R217, !P0 ;  /* 0x000000d91c00720c */ /* 0x000fe40004706670 */
[----:B------:R-:W-:Y:S01]  /*4960*/  IABS R5, R4 ;  /* 0x0000000400057213 */ /* 0x000fe20000000000 */
[----:B------:R-:W-:Y:S01]  /*4970*/  IMAD.MOV.U32 R4, RZ, RZ, R8 ;  /* 0x000000ffff047224 */ /* 0x000fe200078e0008 */
[----:B------:R-:W-:Y:S01]  /*4980*/  FSEL R64, R22, -INF , !P0 ;  /* 0xff80000016407808 */ /* 0x000fe20004000000 */
[----:B-1----:R-:W-:Y:S01]  /*4990*/  FFMA.FTZ R14, R11, -R195, R86 ;  /* 0x800000c30b0e7223 */ /* 0x002fe20000010056 */
[----:B------:R-:W-:Y:S01]  /*49a0*/  IABS R0, R6 ;  /* 0x0000000600007213 */ /* 0x000fe20000000000 */
[----:B------:R1:W2:Y:S01]  /*49b0*/  I2F R12, R4 ;  /* 0x00000004000c7306 */ /* 0x0002a20000201400 */
[----:B------:R-:W-:Y:S01]  /*49c0*/  FSEL R26, R26, -INF , !P4 ;  /* 0xff8000001a1a7808 */ /* 0x000fe20006000000 */
[----:B------:R-:W-:Y:S01]  /*49d0*/  IMAD.IADD R6, R211, 0x1, -R19 ;  /* 0x00000001d3067824 */ /* 0x000fe200078e0a13 */
[----:B------:R-:W-:-:S02]  /*49e0*/  ISETP.GE.AND P0, PT, R18, R209, PT ;  /* 0x000000d11200720c */ /* 0x000fc40003f06270 */
[C---:B------:R-:W-:Y:S02]  /*49f0*/  ISETP.GE.AND P4, PT, R19.reuse, R209, PT ;  /* 0x000000d11300720c */ /* 0x040fe40003f86270 */
[-C--:B------:R-:W-:Y:S01]  /*4a00*/  ISETP.GE.OR P0, PT, R18, R217.reuse, !P0 ;  /* 0x000000d91200720c */ /* 0x080fe20004706670 */
[----:B------:R3:W-:Y:S01]  /*4a10*/  I2F R7, R0 ;  /* 0x0000000000077306 */ /* 0x0007e20000201400 */
[----:B------:R-:W-:Y:S02]  /*4a20*/  ISETP.GE.OR P4, PT, R19, R217, !P4 ;  /* 0x000000d91300720c */ /* 0x000fe40006786670 */
[----:B------:R-:W-:Y:S02]  /*4a30*/  FSEL R97, R21, -INF , !P0 ;  /* 0xff80000015617808 */ /* 0x000fe40004000000 */
[----:B------:R-:W-:Y:S02]  /*4a40*/  FSEL R104, R20, -INF , !P4 ;  /* 0xff80000014687808 */ /* 0x000fe40006000000 */
[----:B------:R-:W-:Y:S01]  /*4a50*/  ISETP.GE.AND P0, PT, R25, R209, PT ;  /* 0x000000d11900720c */ /* 0x000fe20003f06270 */
[----:B-1----:R-:W-:Y:S01]  /*4a60*/  IMAD.IADD R4, R211, 0x1, -R18 ;  /* 0x00000001d3047824 */ /* 0x002fe200078e0a12 */
[----:B------:R-:W-:Y:S01]  /*4a70*/  ISETP.GE.AND P4, PT, R18, R208, PT ;  /* 0x000000d01200720c */ /* 0x000fe20003f86270 */
[----:B--2---:R-:W-:Y:S01]  /*4a80*/  FFMA.FTZ R11, R12, -R195, R82 ;  /* 0x800000c30c0b7223 */ /* 0x004fe20000010052 */
[----:B------:R-:W-:-:S02]  /*4a90*/  ISETP.GE.OR P0, PT, R25, R217, !P0 ;  /* 0x000000d91900720c */ /* 0x000fc40004706670 */
[----:B------:R-:W-:Y:S02]  /*4aa0*/  ISETP.GE.OR P4, PT, R18, R216, !P4 ;  /* 0x000000d81200720c */ /* 0x000fe40006786670 */
[----:B------:R-:W-:Y:S01]  /*4ab0*/  FSEL R122, R10, -INF , !P0 ;  /* 0xff8000000a7a7808 */ /* 0x000fe20004000000 */
[----:B---3--:R-:W-:Y:S01]  /*4ac0*/  IMAD.MOV.U32 R0, RZ, RZ, R2 ;  /* 0x000000ffff007224 */ /* 0x008fe200078e0002 */
[----:B------:R-:W-:Y:S01]  /*4ad0*/  IABS R4, R4 ;  /* 0x0000000400047213 */ /* 0x000fe20000000000 */
[----:B------:R-:W-:Y:S01]  /*4ae0*/  IMAD.MOV.U32 R2, RZ, RZ, R5 ;  /* 0x000000ffff027224 */ /* 0x000fe200078e0005 */
[----:B------:R-:W-:Y:S01]  /*4af0*/  IABS R6, R6 ;  /* 0x0000000600067213 */ /* 0x000fe20000000000 */
[----:B------:R1:W-:Y:S01]  /*4b00*/  I2F R8, R0 ;  /* 0x0000000000087306 */ /* 0x0003e20000201400 */
[----:B------:R-:W-:Y:S02]  /*4b10*/  ISETP.GE.AND P0, PT, R28, R208, PT ;  /* 0x000000d01c00720c */ /* 0x000fe40003f06270 */
[----:B------:R-:W-:-:S02]  /*4b20*/  ISETP.GE.AND P1, PT, R16, R210, PT ;  /* 0x000000d21000720c */ /* 0x000fc40003f26270 */
[----:B------:R-:W-:Y:S02]  /*4b30*/  ISETP.GE.OR P0, PT, R28, R216, !P0 ;  /* 0x000000d81c00720c */ /* 0x000fe40004706670 */
[C---:B------:R-:W-:Y:S01]  /*4b40*/  ISETP.GE.OR P1, PT, R16.reuse, R218, !P1 ;  /* 0x000000da1000720c */ /* 0x040fe20004f26670 */
[----:B------:R2:W3:Y:S01]  /*4b50*/  I2F R10, R4 ;  /* 0x00000004000a7306 */ /* 0x0004e20000201400 */
[----:B------:R-:W-:Y:S02]  /*4b60*/  FSEL R130, R27, -INF , !P0 ;  /* 0xff8000001b827808 */ /* 0x000fe40004000000 */
[-C--:B------:R-:W-:Y:S02]  /*4b70*/  ISETP.GE.AND P0, PT, R19, R208.reuse, PT ;  /* 0x000000d01300720c */ /* 0x080fe40003f06270 */
[----:B------:R-:W-:Y:S02]  /*4b80*/  FSEL R98, R9, -INF , !P1 ;  /* 0xff80000009627808 */ /* 0x000fe40004800000 */
[----:B------:R-:W-:Y:S01]  /*4b90*/  ISETP.GE.AND P2, PT, R16, R208, PT ;  /* 0x000000d01000720c */ /* 0x000fe20003f46270 */
[----:B-1----:R-:W-:Y:S01]  /*4ba0*/  IMAD.IADD R0, R212, 0x1, -R25 ;  /* 0x00000001d4007824 */ /* 0x002fe200078e0a19 */
[----:B------:R-:W1:Y:S01]  /*4bb0*/  I2F R2, R2 ;  /* 0x0000000200027306 */ /* 0x000e620000201400 */
[----:B------:R-:W-:-:S02]  /*4bc0*/  ISETP.GE.OR P0, PT, R19, R216, !P0 ;  /* 0x000000d81300720c */ /* 0x000fc40004706670 */
[C---:B------:R-:W-:Y:S02]  /*4bd0*/  ISETP.GE.AND P1, PT, R16.reuse, R209, PT ;  /* 0x000000d11000720c */ /* 0x040fe40003f26270 */
[----:B------:R-:W-:Y:S01]  /*4be0*/  IABS R0, R0 ;  /* 0x0000000000007213 */ /* 0x000fe20000000000 */
[----:B--2---:R-:W-:Y:S01]  /*4bf0*/  IMAD.MOV.U32 R4, RZ, RZ, R6 ;  /* 0x000000ffff047224 */ /* 0x004fe200078e0006 */
[C---:B------:R-:W-:Y:S02]  /*4c00*/  ISETP.GE.OR P2, PT, R16.reuse, R216, !P2 ;  /* 0x000000d81000720c */ /* 0x040fe40005746670 */
[----:B------:R2:W4:Y:S01]  /*4c10*/  I2F R5, R0 ;  /* 0x0000000000057306 */ /* 0x0005220000201400 */
[----:B------:R-:W-:Y:S01]  /*4c20*/  ISETP.GE.OR P1, PT, R16, R217, !P1 ;  /* 0x000000d91000720c */ /* 0x000fe20004f26670 */
[----:B---3--:R-:W-:Y:S01]  /*4c30*/  FFMA.FTZ R10, R10, -R195, R83 ;  /* 0x800000c30a0a7223 */ /* 0x008fe20000010053 */
[----:B------:R-:W-:Y:S02]  /*4c40*/  FSEL R132, R30, -INF , !P2 ;  /* 0xff8000001e847808 */ /* 0x000fe40005000000 */
[----:B------:R-:W-:-:S02]  /*4c50*/  ISETP.GE.AND P2, PT, R24, R208, PT ;  /* 0x000000d01800720c */ /* 0x000fc40003f46270 */
[----:B------:R-:W-:Y:S01]  /*4c60*/  ISETP.GE.AND P6, PT, R17, R208, PT ;  /* 0x000000d01100720c */ /* 0x000fe20003fc6270 */
[----:B------:R3:W-:Y:S01]  /*4c70*/  I2F R9, R4 ;  /* 0x0000000400097306 */ /* 0x0007e20000201400 */
[----:B------:R-:W-:Y:S01]  /*4c80*/  FSEL R74, R23, -INF , !P1 ;  /* 0xff800000174a7808 */ /* 0x000fe20004800000 */
[----:B-1----:R-:W-:Y:S01]  /*4c90*/  FFMA.FTZ R2, R2, -R195, R57 ;  /* 0x800000c302027223 */ /* 0x002fe20000010039 */
[C---:B------:R-:W-:Y:S01]  /*4ca0*/  ISETP.GE.AND P1, PT, R24.reuse, R209, PT ;  /* 0x000000d11800720c */ /* 0x040fe20003f26270 */
[----:B------:R-:W1:Y:S01]  /*4cb0*/  LDSM.16.M88.4 R20, [R191+0x8c00] ;  /* 0x008c0000bf14783b */ /* 0x000e620000000200 */
[----:B------:R-:W-:Y:S01]  /*4cc0*/  ISETP.GE.OR P2, PT, R24, R216, !P2 ;  /* 0x000000d81800720c */ /* 0x000fe20005746670 */
[----:B------:R-:W-:-:S04]  /*4cd0*/  DEPBAR.LE SB0, 0x0 ;  /* 0x000080000000791a */ /* 0x000fc80000000000 */
[-C--:B--2---:R-:W-:Y:S01]  /*4ce0*/  FFMA.FTZ R0, R7, -R195.reuse, R81 ;  /* 0x800000c307007223 */ /* 0x084fe20000010051 */
[----:B------:R-:W-:Y:S01]  /*4cf0*/  ISETP.GE.OR P6, PT, R17, R216, !P6 ;  /* 0x000000d81100720c */ /* 0x000fe200077c6670 */
[----:B----4-:R-:W-:Y:S01]  /*4d00*/  FFMA.FTZ R7, R5, -R195, R76 ;  /* 0x800000c305077223 */ /* 0x010fe2000001004c */
[----:B------:R-:W-:Y:S02]  /*4d10*/  ISETP.GE.OR P1, PT, R24, R217, !P1 ;  /* 0x000000d91800720c */ /* 0x000fe40004f26670 */
[----:B------:R-:W-:Y:S01]  /*4d20*/  FSEL R131, R0, -INF , !P4 ;  /* 0xff80000000837808 */ /* 0x000fe20006000000 */
[----:B------:R-:W-:Y:S01]  /*4d30*/  IMAD.IADD R0, R211, 0x1, -R24 ;  /* 0x00000001d3007824 */ /* 0x000fe200078e0a18 */
[----:B------:R-:W-:Y:S01]  /*4d40*/  FSEL R124, R2, -INF , !P2 ;  /* 0xff800000027c7808 */ /* 0x000fe20005000000 */
[----:B---3--:R-:W-:Y:S01]  /*4d50*/  FFMA.FTZ R4, R8, -R195, R56 ;  /* 0x800000c308047223 */ /* 0x008fe20000010038 */
[----:B------:R-:W-:Y:S02]  /*4d60*/  FSEL R106, R15, -INF , !P1 ;  /* 0xff8000000f6a7808 */ /* 0x000fe40004800000 */
[----:B------:R-:W-:-:S02]  /*4d70*/  IABS R6, R0 ;  /* 0x0000000000067213 */ /* 0x000fc40000000000 */
[----:B------:R-:W-:Y:S01]  /*4d80*/  FSEL R125, R4, -INF , !P0 ;  /* 0xff800000047d7808 */ /* 0x000fe20004000000 */
[----:B------:R-:W-:Y:S01]  /*4d90*/  IMAD.IADD R4, R211, 0x1, -R25 ;  /* 0x00000001d3047824 */ /* 0x000fe200078e0a19 */
[----:B------:R-:W-:Y:S02]  /*4da0*/  IADD3 R0, R28, 0x19, RZ ;  /* 0x000000191c007810 */ /* 0x000fe40007ffe0ff */
[----:B------:R-:W2:Y:S01]  /*4db0*/  I2F R6, R6 ;  /* 0x0000000600067306 */ /* 0x000ea20000201400 */
[----:B------:R-:W-:Y:S02]  /*4dc0*/  ISETP.GE.AND P0, PT, R25, R208, PT ;  /* 0x000000d01900720c */ /* 0x000fe40003f06270 */
[----:B------:R-:W-:Y:S01]  /*4dd0*/  IMAD.IADD R5, R213, 0x1, -R0 ;  /* 0x00000001d5057824 */ /* 0x000fe200078e0a00 */
[----:B------:R-:W-:Y:S02]  /*4de0*/  IABS R4, R4 ;  /* 0x0000000400047213 */ /* 0x000fe40000000000 */
[----:B------:R-:W-:-:S02]  /*4df0*/  ISETP.GE.OR P0, PT, R25, R216, !P0 ;  /* 0x000000d81900720c */ /* 0x000fc40004706670 */
[----:B------:R-:W-:Y:S01]  /*4e00*/  IABS R2, R5 ;  /* 0x0000000500027213 */ /* 0x000fe20000000000 */
[----:B------:R-:W-:Y:S01]  /*4e10*/  IMAD.IADD R5, R214, 0x1, -R0 ;  /* 0x00000001d6057824 */ /* 0x000fe200078e0a00 */
[----:B------:R-:W-:Y:S02]  /*4e20*/  ISETP.GE.AND P3, PT, R16, R207, PT ;  /* 0x000000cf1000720c */ /* 0x000fe40003f66270 */
[----:B------:R3:W-:Y:S01]  /*4e30*/  I2F R12, R2 ;  /* 0x00000002000c7306 */ /* 0x0007e20000201400 */
[----:B------:R-:W-:Y:S02]  /*4e40*/  FSEL R123, R7, -INF , !P0 ;  /* 0xff800000077b7808 */ /* 0x000fe40004000000 */
[----:B------:R-:W-:Y:S01]  /*4e50*/  IABS R5, R5 ;  /* 0x0000000500057213 */ /* 0x000fe20000000000 */
[----:B--2---:R-:W-:Y:S01]  /*4e60*/  FFMA.FTZ R17, R6, -R195, R59 ;  /* 0x800000c306117223 */ /* 0x004fe2000001003b */
[----:B------:R-:W-:Y:S01]  /*4e70*/  ISETP.GE.OR P3, PT, R16, R215, !P3 ;  /* 0x000000d71000720c */ /* 0x000fe20005f66670 */
[----:B------:R-:W-:Y:S01]  /*4e80*/  IMAD.MOV.U32 R6, RZ, RZ, R4 ;  /* 0x000000ffff067224 */ /* 0x000fe200078e0004 */
[----:B------:R-:W-:Y:S01]  /*4e90*/  IADD3 R4, R28, 0x20, RZ ;  /* 0x000000201c047810 */ /* 0x000fe20007ffe0ff */
[----:B------:R-:W-:Y:S01]  /*4ea0*/  FFMA.FTZ R16, R9, -R195, R58 ;  /* 0x800000c309107223 */ /* 0x000fe2000001003a */
[-C--:B------:R-:W-:Y:S01]  /*4eb0*/  ISETP.GE.AND P1, PT, R18, R207.reuse, PT ;  /* 0x000000cf1200720c */ /* 0x080fe20003f26270 */
[----:B------:R2:W4:Y:S01]  /*4ec0*/  I2F R15, R6 ;  /* 0x00000006000f7306 */ /* 0x0005220000201400 */
[----:B------:R-:W-:Y:S01]  /*4ed0*/  ISETP.GE.AND P0, PT, R28, R207, PT ;  /* 0x000000cf1c00720c */ /* 0x000fe20003f06270 */
[----:B------:R-:W-:Y:S01]  /*4ee0*/  IMAD.IADD R7, R213, 0x1, -R4 ;  /* 0x00000001d5077824 */ /* 0x000fe200078e0a04 */
[-C--:B------:R-:W-:Y:S01]  /*4ef0*/  ISETP.GE.OR P1, PT, R18, R215.reuse, !P1 ;  /* 0x000000d71200720c */ /* 0x080fe20004f26670 */
[----:B-1----:R-:W-:Y:S01]  /*4f00*/  HMMA.16816.F32.BF16 R32, R36, R20, R92 ;  /* 0x000000142420723c */ /* 0x002fe2000004185c */
[----:B------:R-:W-:-:S02]  /*4f10*/  ISETP.GE.OR P0, PT, R28, R215, !P0 ;  /* 0x000000d71c00720c */ /* 0x000fc40004706670 */
[----:B---3--:R-:W-:Y:S01]  /*4f20*/  IADD3 R2, R28, 0x21, RZ ;  /* 0x000000211c027810 */ /* 0x008fe20007ffe0ff */
[----:B------:R1:W3:Y:S01]  /*4f30*/  I2F R9, R5 ;  /* 0x0000000500097306 */ /* 0x0002e20000201400 */
[----:B------:R-:W-:Y:S02]  /*4f40*/  IABS R7, R7 ;  /* 0x0000000700077213 */ /* 0x000fe40000000000 */
[----:B------:R-:W-:Y:S01]  /*4f50*/  FSEL R119, R14, -INF , !P0 ;  /* 0xff8000000e777808 */ /* 0x000fe20004000000 */
[----:B------:R-:W-:Y:S01]  /*4f60*/  HMMA.16816.F32.BF16 R44, R40, R20, R140 ;  /* 0x00000014282c723c */ /* 0x000fe2000004188c */
[----:B------:R-:W-:Y:S02]  /*4f70*/  FSEL R117, R13, -INF , !P5 ;  /* 0xff8000000d757808 */ /* 0x000fe40006800000 */
[----:B------:R-:W-:Y:S01]  /*4f80*/  FSEL R121, R11, -INF , !P3 ;  /* 0xff8000000b797808 */ /* 0x000fe20005800000 */
[----:B--2---:R-:W-:Y:S01]  /*4f90*/  IMAD.IADD R6, R212, 0x1, -R0 ;  /* 0x00000001d4067824 */ /* 0x004fe200078e0a00 */
[----:B------:R-:W-:Y:S01]  /*4fa0*/  FSEL R120, R10, -INF , !P1 ;  /* 0xff8000000a787808 */ /* 0x000fe20004800000 */
[-C--:B----4-:R-:W-:Y:S01]  /*4fb0*/  FFMA.FTZ R10, R15, -R195.reuse, R78 ;  /* 0x800000c30f0a7223 */ /* 0x090fe2000001004e */
[----:B------:R-:W-:Y:S01]  /*4fc0*/  ISETP.GE.AND P0, PT, R0, R210, PT ;  /* 0x000000d20000720c */ /* 0x000fe20003f06270 */
[----:B------:R-:W-:Y:S01]  /*4fd0*/  FFMA.FTZ R11, R12, -R195, R65 ;  /* 0x800000c30c0b7223 */ /* 0x000fe20000010041 */
[----:B------:R-:W-:Y:S01]  /*4fe0*/  IABS R6, R6 ;  /* 0x0000000600067213 */ /* 0x000fe20000000000 */
[----:B------:R-:W-:Y:S01]  /*4ff0*/  HMMA.16816.F32.BF16 R36, R36, R22, R136 ;  /* 0x000000162424723c */ /* 0x000fe20000041888 */
[C---:B------:R-:W-:Y:S01]  /*5000*/  ISETP.GE.AND P5, PT, R0.reuse, R209, PT ;  /* 0x000000d10000720c */ /* 0x040fe20003fa6270 */
[----:B-1----:R-:W-:Y:S01]  /*5010*/  IMAD.IADD R5, R213, 0x1, -R2 ;  /* 0x00000001d5057824 */ /* 0x002fe200078e0a02 */
[C---:B------:R-:W-:Y:S01]  /*5020*/  ISETP.GE.AND P3, PT, R0.reuse, R208, PT ;  /* 0x000000d00000720c */ /* 0x040fe20003f66270 */
[----:B------:R-:W-:Y:S01]  /*5030*/  IMAD.MOV.U32 R8, RZ, RZ, R6 ;  /* 0x000000ffff087224 */ /* 0x000fe200078e0006 */
[C---:B------:R-:W-:Y:S01]  /*5040*/  ISETP.GE.AND P1, PT, R0.reuse, R207, PT ;  /* 0x000000cf0000720c */ /* 0x040fe20003f26270 */
[----:B---3--:R-:W-:Y:S01]  /*5050*/  FFMA.FTZ R12, R9, -R195, R67 ;  /* 0x800000c3090c7223 */ /* 0x008fe20000010043 */
[----:B------:R-:W-:Y:S01]  /*5060*/  IABS R6, R5 ;  /* 0x0000000500067213 */ /* 0x000fe20000000000 */
[----:B------:R-:W-:Y:S01]  /*5070*/  IMAD.MOV.U32 R5, RZ, RZ, R7 ;  /* 0x000000ffff057224 */ /* 0x000fe200078e0007 */
[C---:B------:R-:W-:Y:S01]  /*5080*/  ISETP.GE.OR P0, PT, R0.reuse, R218, !P0 ;  /* 0x000000da0000720c */ /* 0x040fe20004706670 */
[----:B------:R-:W1:Y:S01]  /*5090*/  I2F R7, R8 ;  /* 0x0000000800077306 */ /* 0x000e620000201400 */
[----:B------:R-:W-:-:S02]  /*50a0*/  ISETP.GE.OR P5, PT, R0, R217, !P5 ;  /* 0x000000d90000720c */ /* 0x000fc40006fa6670 */
[C---:B------:R-:W-:Y:S02]  /*50b0*/  ISETP.GE.OR P3, PT, R0.reuse, R216, !P3 ;  /* 0x000000d80000720c */ /* 0x040fe40005f66670 */
[----:B------:R-:W-:Y:S02]  /*50c0*/  ISETP.GE.OR P1, PT, R0, R215, !P1 ;  /* 0x000000d70000720c */ /* 0x000fe40004f26670 */
[----:B------:R-:W-:Y:S01]  /*50d0*/  FSEL R129, R29, -INF , !P6 ;  /* 0xff8000001d817808 */ /* 0x000fe20007000000 */
[----:B------:R2:W-:Y:S01]  /*50e0*/  I2F R13, R5 ;  /* 0x00000005000d7306 */ /* 0x0005e20000201400 */
[----:B------:R-:W-:Y:S01]  /*50f0*/  BAR.SYNC.DEFER_BLOCKING 0x0 ;  /* 0x0000000000007b1d */ /* 0x000fe20000010000 */
[-C--:B------:R-:W-:Y:S02]  /*5100*/  ISETP.GE.AND P6, PT, R19, R207.reuse, PT ;  /* 0x000000cf1300720c */ /* 0x080fe40003fc6270 */
[-C--:B------:R-:W-:Y:S02]  /*5110*/  ISETP.GE.AND P4, PT, R24, R207.reuse, PT ;  /* 0x000000cf1800720c */ /* 0x080fe40003f86270 */
[----:B------:R-:W-:Y:S01]  /*5120*/  ISETP.GE.AND P2, PT, R25, R207, PT ;  /* 0x000000cf1900720c */ /* 0x000fe20003f46270 */
[----:B-1----:R-:W-:Y:S01]  /*5130*/  FFMA.FTZ R14, R7, -R195, R77 ;  /* 0x800000c3070e7223 */ /* 0x002fe2000001004d */
[----:B------:R-:W-:-:S02]  /*5140*/  ISETP.GE.OR P6, PT, R19, R215, !P6 ;  /* 0x000000d71300720c */ /* 0x000fc400077c6670 */
[-C--:B------:R-:W-:Y:S02]  /*5150*/  ISETP.GE.OR P4, PT, R24, R215.reuse, !P4 ;  /* 0x000000d71800720c */ /* 0x080fe40006786670 */
[----:B------:R-:W-:Y:S02]  /*5160*/  ISETP.GE.OR P2, PT, R25, R215, !P2 ;  /* 0x000000d71900720c */ /* 0x000fe40005746670 */
[----:B------:R-:W-:Y:S01]  /*5170*/  FSEL R115, R16, -INF , !P6 ;  /* 0xff80000010737808 */ /* 0x000fe20007000000 */
[----:B--2---:R-:W-:Y:S01]  /*5180*/  IMAD.IADD R5, R211, 0x1, -R0 ;  /* 0x00000001d3057824 */ /* 0x004fe200078e0a00 */
[----:B------:R-:W-:Y:S01]  /*5190*/  FSEL R114, R17, -INF , !P4 ;  /* 0xff80000011727808 */ /* 0x000fe20006000000 */
[----:B------:R-:W-:Y:S01]  /*51a0*/  IMAD.MOV.U32 R0, RZ, RZ, R6 ;  /* 0x000000ffff007224 */ /* 0x000fe200078e0006 */
[----:B------:R-:W-:Y:S02]  /*51b0*/  FSEL R113, R10, -INF , !P2 ;  /* 0xff8000000a717808 */ /* 0x000fe40005000000 */
[----:B------:R-:W-:Y:S01]  /*51c0*/  IABS R6, R5 ;  /* 0x0000000500067213 */ /* 0x000fe20000000000 */
[----:B------:R1:W-:Y:S01]  /*51d0*/  I2F R15, R0 ;  /* 0x00000000000f7306 */ /* 0x0003e20000201400 */
[----:B------:R-:W-:Y:S01]  /*51e0*/  IMAD.IADD R5, R214, 0x1, -R4 ;  /* 0x00000001d6057824 */ /* 0x000fe200078e0a04 */
[----:B------:R-:W-:-:S02]  /*51f0*/  FSEL R61, R11, -INF , !P0 ;  /* 0xff8000000b3d7808 */ /* 0x000fc40004000000 */
[----:B------:R-:W-:Y:S01]  /*5200*/  IMAD.MOV.U32 R8, RZ, RZ, R6 ;  /* 0x000000ffff087224 */ /* 0x000fe200078e0006 */
[C---:B------:R-:W-:Y:S02]  /*5210*/  ISETP.GE.AND P6, PT, R4.reuse, R210, PT ;  /* 0x000000d20400720c */ /* 0x040fe40003fc6270 */
[----:B------:R-:W-:Y:S01]  /*5220*/  IABS R5, R5 ;  /* 0x0000000500057213 */ /* 0x000fe20000000000 */
[----:B------:R2:W3:Y:S01]  /*5230*/  I2F R9, R8 ;  /* 0x0000000800097306 */ /* 0x0004e20000201400 */
[C---:B------:R-:W-:Y:S02]  /*5240*/  ISETP.GE.AND P4, PT, R4.reuse, R209, PT ;  /* 0x000000d10400720c */ /* 0x040fe40003f86270 */
[C---:B------:R-:W-:Y:S02]  /*5250*/  ISETP.GE.AND P2, PT, R4.reuse, R208, PT ;  /* 0x000000d00400720c */ /* 0x040fe40003f46270 */
[C---:B------:R-:W-:Y:S02]  /*5260*/  ISETP.GE.AND P0, PT, R4.reuse, R207, PT ;  /* 0x000000cf0400720c */ /* 0x040fe40003f06270 */
[----:B------:R-:W-:-:S02]  /*5270*/  ISETP.GE.OR P6, PT, R4, R218, !P6 ;  /* 0x000000da0400720c */ /* 0x000fc400077c6670 */
[----:B-1----:R-:W-:Y:S02]  /*5280*/  IADD3 R0, R28, 0x28, RZ ;  /* 0x000000281c007810 */ /* 0x002fe40007ffe0ff */
[C---:B------:R-:W-:Y:S02]  /*5290*/  ISETP.GE.OR P4, PT, R4.reuse, R217, !P4 ;  /* 0x000000d90400720c */ /* 0x040fe40006786670 */
[C---:B------:R-:W-:Y:S01]  /*52a0*/  ISETP.GE.OR P2, PT, R4.reuse, R216, !P2 ;  /* 0x000000d80400720c */ /* 0x040fe20005746670 */
[----:B------:R-:W-:Y:S01]  /*52b0*/  IMAD.IADD R6, R213, 0x1, -R0 ;  /* 0x00000001d5067824 */ /* 0x000fe200078e0a00 */
[----:B------:R-:W-:Y:S01]  /*52c0*/  ISETP.GE.OR P0, PT, R4, R215, !P0 ;  /* 0x000000d70400720c */ /* 0x000fe20004706670 */
[----:B--2---:R-:W-:Y:S01]  /*52d0*/  IMAD.MOV.U32 R8, RZ, RZ, R5 ;  /* 0x000000ffff087224 */ /* 0x004fe200078e0005 */
[----:B------:R-:W-:Y:S01]  /*52e0*/  FSEL R116, R14, -INF , !P3 ;  /* 0xff8000000e747808 */ /* 0x000fe20005800000 */
[----:B---3--:R-:W-:Y:S01]  /*52f0*/  FFMA.FTZ R9, R9, -R195, R79 ;  /* 0x800000c309097223 */ /* 0x008fe2000001004f */
[----:B------:R-:W-:Y:S01]  /*5300*/  IABS R7, R6 ;  /* 0x0000000600077213 */ /* 0x000fe20000000000 */
[--C-:B------:R-:W-:Y:S01]  /*5310*/  IMAD.IADD R6, R212, 0x1, -R4.reuse ;  /* 0x00000001d4067824 */ /* 0x100fe200078e0a04 */
[----:B------:R-:W-:Y:S01]  /*5320*/  FSEL R65, R12, -INF , !P5 ;  /* 0xff8000000c417808 */ /* 0x000fe20006800000 */
[----:B------:R-:W-:Y:S01]  /*5330*/  IMAD.IADD R4, R211, 0x1, -R4 ;  /* 0x00000001d3047824 */ /* 0x000fe200078e0a04 */
[----:B------:R-:W-:-:S02]  /*5340*/  FSEL R105, R9, -INF , !P1 ;  /* 0xff80000009697808 */ /* 0x000fc40004800000 */
[----:B------:R-:W-:Y:S01]  /*5350*/  IABS R5, R6 ;  /* 0x0000000600057213 */ /* 0x000fe20000000000 */
[----:B------:R-:W-:Y:S01]  /*5360*/  IMAD.MOV.U32 R6, RZ, RZ, R7 ;  /* 0x000000ffff067224 */ /* 0x000fe200078e0007 */
[----:B------:R-:W-:Y:S01]  /*5370*/  IABS R11, R4 ;  /* 0x00000004000b7213 */ /* 0x000fe20000000000 */
[----:B------:R1:W2:Y:S01]  /*5380*/  I2F R7, R8 ;  /* 0x0000000800077306 */ /* 0x0002a20000201400 */
[C---:B------:R-:W-:Y:S02]  /*5390*/  ISETP.GE.AND P5, PT, R2.reuse, R210, PT ;  /* 0x000000d20200720c */ /* 0x040fe40003fa6270 */
[C---:B------:R-:W-:Y:S02]  /*53a0*/  ISETP.GE.AND P3, PT, R2.reuse, R209, PT ;  /* 0x000000d10200720c */ /* 0x040fe40003f66270 */
[C---:B------:R-:W-:Y:S02]  /*53b0*/  ISETP.GE.AND P1, PT, R2.reuse, R208, PT ;  /* 0x000000d00200720c */ /* 0x040fe40003f26270 */
[C---:B------:R-:W-:Y:S01]  /*53c0*/  ISETP.GE.OR P5, PT, R2.reuse, R218, !P5 ;  /* 0x000000da0200720c */ /* 0x040fe20006fa6670 */
[----:B------:R3:W-:Y:S01]  /*53d0*/  I2F R16, R6 ;  /* 0x0000000600107306 */ /* 0x0007e20000201400 */
[----:B------:R-:W-:-:S02]  /*53e0*/  ISETP.GE.OR P3, PT, R2, R217, !P3 ;  /* 0x000000d90200720c */ /* 0x000fc40005f66670 */
[----:B------:R-:W-:-:S05]  /*53f0*/  ISETP.GE.OR P1, PT, R2, R216, !P1 ;  /* 0x000000d80200720c */ /* 0x000fca0004f26670 */
[----:B------:R-:W4:Y:S01]  /*5400*/  I2F R10, R5 ;  /* 0x00000005000a7306 */ /* 0x000f220000201400 */
[-C--:B-1----:R-:W-:Y:S02]  /*5410*/  FFMA.FTZ R8, R13, -R195.reuse, R68 ;  /* 0x800000c30d087223 */ /* 0x082fe40000010044 */
[----:B--2---:R-:W-:Y:S02]  /*5420*/  FFMA.FTZ R13, R7, -R195, R70 ;  /* 0x800000c3070d7223 */ /* 0x004fe40000010046 */
[----:B------:R-:W-:Y:S01]  /*5430*/  IMAD.IADD R7, R212, 0x1, -R2 ;  /* 0x00000001d4077824 */ /* 0x000fe200078e0a02 */
[----:B------:R-:W-:Y:S02]  /*5440*/  FSEL R66, R8, -INF , !P6 ;  /* 0xff80000008427808 */ /* 0x000fe40007000000 */
[----:B---3--:R-:W-:Y:S01]  /*5450*/  IADD3 R6, R28, 0x29, RZ ;  /* 0x000000291c067810 */ /* 0x008fe20007ffe0ff */
[----:B------:R-:W1:Y:S01]  /*5460*/  I2F R11, R11 ;  /* 0x0000000b000b7306 */ /* 0x000e620000201400 */
[----:B------:R-:W-:-:S02]  /*5470*/  IABS R7, R7 ;  /* 0x0000000700077213 */ /* 0x000fc40000000000 */
[C---:B------:R-:W-:Y:S01]  /*5480*/  ISETP.GE.AND P6, PT, R2.reuse, R207, PT ;  /* 0x000000cf0200720c */ /* 0x040fe20003fc6270 */
[----:B------:R-:W-:Y:S01]  /*5490*/  IMAD.IADD R4, R213, 0x1, -R6 ;  /* 0x00000001d5047824 */ /* 0x000fe200078e0a06 */
[----:B------:R-:W-:Y:S02]  /*54a0*/  FSEL R83, R13, -INF , !P4 ;  /* 0xff8000000d537808 */ /* 0x000fe40006000000 */
[----:B------:R-:W-:Y:S01]  /*54b0*/  ISETP.GE.OR P6, PT, R2, R215, !P6 ;  /* 0x000000d70200720c */ /* 0x000fe200077c6670 */
[-C--:B----4-:R-:W-:Y:S01]  /*54c0*/  FFMA.FTZ R9, R10, -R195.reuse, R88 ;  /* 0x800000c30a097223 */ /* 0x090fe20000010058 */
[----:B------:R-:W-:Y:S01]  /*54d0*/  IABS R5, R4 ;  /* 0x0000000400057213 */ /* 0x000fe20000000000 */
[----:B------:R-:W-:Y:S01]  /*54e0*/  IMAD.IADD R4, R214, 0x1, -R2 ;  /* 0x00000001d6047824 */ /* 0x000fe200078e0a02 */
[----:B------:R-:W-:Y:S01]  /*54f0*/  ISETP.GE.AND P4, PT, R0, R210, PT ;  /* 0x000000d20000720c */ /* 0x000fe20003f86270 */
[----:B------:R-:W-:Y:S01]  /*5500*/  FFMA.FTZ R10, R15, -R195, R69 ;  /* 0x800000c30f0a7223 */ /* 0x000fe20000010045 */
[----:B------:R2:W-:Y:S01]  /*5510*/  I2F R19, R5 ;  /* 0x0000000500137306 */ /* 0x0005e20000201400 */
[----:B------:R-:W-:-:S02]  /*5520*/  FSEL R110, R9, -INF , !P2 ;  /* 0xff800000096e7808 */ /* 0x000fc40005000000 */
[----:B------:R-:W-:Y:S01]  /*5530*/  IABS R4, R4 ;  /* 0x0000000400047213 */ /* 0x000fe20000000000 */
[-C--:B-1----:R-:W-:Y:S01]  /*5540*/  FFMA.FTZ R11, R11, -R195.reuse, R90 ;  /* 0x800000c30b0b7223 */ /* 0x082fe2000001005a */
[----:B------:R-:W-:Y:S01]  /*5550*/  FSEL R63, R10, -INF , !P5 ;  /* 0xff8000000a3f7808 */ /* 0x000fe20006800000 */
[----:B------:R-:W-:Y:S01]  /*5560*/  FFMA.FTZ R10, R16, -R195, R48 ;  /* 0x800000c3100a7223 */ /* 0x000fe20000010030 */
[C---:B------:R-:W-:Y:S01]  /*5570*/  ISETP.GE.AND P2, PT, R0.reuse, R209, PT ;  /* 0x000000d10000720c */ /* 0x040fe20003f46270 */
[----:B------:R1:W3:Y:S01]  /*5580*/  I2F R14, R4 ;  /* 0x00000004000e7306 */ /* 0x0002e20000201400 */
[----:B------:R-:W-:Y:S02]  /*5590*/  FSEL R96, R11, -INF , !P0 ;  /* 0xff8000000b607808 */ /* 0x000fe40004000000 */
[C---:B------:R-:W-:Y:S02]  /*55a0*/  ISETP.GE.AND P0, PT, R0.reuse, R208, PT ;  /* 0x000000d00000720c */ /* 0x040fe40003f06270 */
[----:B------:R-:W-:-:S02]  /*55b0*/  ISETP.GE.AND P5, PT, R0, R207, PT ;  /* 0x000000cf0000720c */ /* 0x000fc40003fa6270 */
[----:B------:R-:W-:Y:S02]  /*55c0*/  ISETP.GE.OR P4, PT, R0, R218, !P4 ;  /* 0x000000da0000720c */ /* 0x000fe40006786670 */
[----:B--2---:R-:W-:Y:S02]  /*55d0*/  IADD3 R5, R28, 0x30, RZ ;  /* 0x000000301c057810 */ /* 0x004fe40007ffe0ff */
[C---:B------:R-:W-:Y:S02]  /*55e0*/  ISETP.GE.OR P2, PT, R0.reuse, R217, !P2 ;  /* 0x000000d90000720c */ /* 0x040fe40005746670 */
[C---:B------:R-:W-:Y:S02]  /*55f0*/  ISETP.GE.OR P0, PT, R0.reuse, R216, !P0 ;  /* 0x000000d80000720c */ /* 0x040fe40004706670 */
[----:B------:R-:W-:Y:S01]  /*5600*/  ISETP.GE.OR P5, PT, R0, R215, !P5 ;  /* 0x000000d70000720c */ /* 0x000fe20006fa6670 */
[----:B-1----:R-:W-:Y:S01]  /*5610*/  IMAD.IADD R4, R211, 0x1, -R2 ;  /* 0x00000001d3047824 */ /* 0x002fe200078e0a02 */
[----:B------:R-:W-:Y:S01]  /*5620*/  FSEL R92, R10, -INF , !P4 ;  /* 0xff8000000a5c7808 */ /* 0x000fe20006000000 */
[----:B------:R-:W-:Y:S01]  /*5630*/  IMAD.MOV.U32 R2, RZ, RZ, R7 ;  /* 0x000000ffff027224 */ /* 0x000fe200078e0007 */
[----:B------:R-:W-:Y:S01]  /*5640*/  ISETP.GE.AND P4, PT, R6, R207, PT ;  /* 0x000000cf0600720c */ /* 0x000fe20003f86270 */
[----:B------:R-:W-:Y:S01]  /*5650*/  IMAD.IADD R7, R213, 0x1, -R5 ;  /* 0x00000001d5077824 */ /* 0x000fe200078e0a05 */
[----:B------:R-:W-:Y:S01]  /*5660*/  IABS R4, R4 ;  /* 0x0000000400047213 */ /* 0x000fe20000000000 */
[----:B------:R1:W2:Y:S01]  /*5670*/  I2F R12, R2 ;  /* 0x00000002000c7306 */ /* 0x0002a20000201400 */
[----:B---3--:R-:W-:Y:S01]  /*5680*/  FFMA.FTZ R14, R14, -R195, R71 ;  /* 0x800000c30e0e7223 */ /* 0x008fe20000010047 */
[----:B------:R-:W-:Y:S01]  /*5690*/  ISETP.GE.OR P4, PT, R6, R215, !P4 ;  /* 0x000000d70600720c */ /* 0x000fe20006786670 */
[----:B------:R-:W-:-:S02]  /*56a0*/  FFMA.FTZ R10, R19, -R195, R49 ;  /* 0x800000c3130a7223 */ /* 0x000fc40000010031 */
[----:B------:R-:W-:Y:S01]  /*56b0*/  IMAD.MOV.U32 R8, RZ, RZ, R4 ;  /* 0x000000ffff087224 */ /* 0x000fe200078e0004 */
[----:B------:R-:W-:Y:S01]  /*56c0*/  FSEL R79, R14, -INF , !P3 ;  /* 0xff8000000e4f7808 */ /* 0x000fe20005800000 */
[--C-:B------:R-:W-:Y:S01]  /*56d0*/  IMAD.IADD R4, R212, 0x1, -R0.reuse ;  /* 0x00000001d4047824 */ /* 0x100fe200078e0a00 */
[C---:B------:R-:W-:Y:S01]  /*56e0*/  ISETP.GE.AND P3, PT, R6.reuse, R210, PT ;  /* 0x000000d20600720c */ /* 0x040fe20003f66270 */
[----:B------:R3:W4:Y:S03]  /*56f0*/  I2F R15, R8 ;  /* 0x00000008000f7306 */ /* 0x0007260000201400 */
[----:B------:R-:W-:Y:S02]  /*5700*/  IABS R4, R4 ;  /* 0x0000000400047213 */ /* 0x000fe40000000000 */
[----:B------:R-:W-:Y:S01]  /*5710*/  ISETP.GE.OR P3, PT, R6, R218, !P3 ;  /* 0x000000da0600720c */ /* 0x000fe20005f66670 */
[----:B-1----:R-:W-:-:S02]  /*5720*/  IMAD.IADD R2, R214, 0x1, -R0 ;  /* 0x00000001d6027824 */ /* 0x002fc400078e0a00 */
[----:B--2---:R-:W-:Y:S01]  /*5730*/  FFMA.FTZ R13, R12, -R195, R89 ;  /* 0x800000c30c0d7223 */ /* 0x004fe20000010059 */
[----:B------:R-:W-:Y:S02]  /*5740*/  FSEL R89, R10, -INF , !P3 ;  /* 0xff8000000a597808 */ /* 0x000fe40005800000 */
[----:B------:R-:W-:Y:S02]  /*5750*/  IABS R2, R2 ;  /* 0x0000000200027213 */ /* 0x000fe40000000000 */
[----:B------:R-:W-:Y:S02]  /*5760*/  FSEL R95, R13, -INF , !P1 ;  /* 0xff8000000d5f7808 */ /* 0x000fe40004800000 */
[----:B---3--:R-:W-:Y:S01]  /*5770*/  IABS R8, R7 ;  /* 0x0000000700087213 */ /* 0x008fe20000000000 */
[----:B----4-:R-:W-:Y:S01]  /*5780*/  FFMA.FTZ R11, R15, -R195, R91 ;  /* 0x800000c30f0b7223 */ /* 0x010fe2000001005b */
[----:B------:R1:W2:Y:S01]  /*5790*/  I2F R7, R2 ;  /* 0x0000000200077306 */ /* 0x0002a20000201400 */
[----:B------:R-:W-:-:S02]  /*57a0*/  ISETP.GE.AND P1, PT, R6, R209, PT ;  /* 0x000000d10600720c */ /* 0x000fc40003f26270 */
[----:B------:R-:W-:Y:S02]  /*57b0*/  ISETP.GE.AND P3, PT, R5, R207, PT ;  /* 0x000000cf0500720c */ /* 0x000fe40003f66270 */
[----:B------:R-:W-:Y:S02]  /*57c0*/  FSEL R93, R11, -INF , !P6 ;  /* 0xff8000000b5d7808 */ /* 0x000fe40007000000 */
[C---:B------:R-:W-:Y:S02]  /*57d0*/  ISETP.GE.AND P6, PT, R6.reuse, R208, PT ;  /* 0x000000d00600720c */ /* 0x040fe40003fc6270 */
[C---:B------:R-:W-:Y:S02]  /*57e0*/  ISETP.GE.OR P1, PT, R6.reuse, R217, !P1 ;  /* 0x000000d90600720c */ /* 0x040fe40004f26670 */
[----:B------:R-:W-:Y:S02]  /*57f0*/  ISETP.GE.OR P6, PT, R6, R216, !P6 ;  /* 0x000000d80600720c */ /* 0x000fe400077c6670 */
[----:B------:R-:W-:Y:S01]  /*5800*/  ISETP.GE.OR P3, PT, R5, R215, !P3 ;  /* 0x000000d70500720c */ /* 0x000fe20005f66670 */
[----:B-1----:R-:W-:-:S02]  /*5810*/  IMAD.MOV.U32 R2, RZ, RZ, R4 ;  /* 0x000000ffff027224 */ /* 0x002fc400078e0004 */
[----:B--2---:R-:W-:Y:S02]  /*5820*/  FFMA.FTZ R16, R7, -R195, R50 ;  /* 0x800000c307107223 */ /* 0x004fe40000010032 */
[----:B------:R1:W2:Y:S01]  /*5830*/  I2F R4, R2 ;  /* 0x0000000200047306 */ /* 0x0002a20000201400 */
[----:B------:R-:W-:Y:S02]  /*5840*/  IMAD.IADD R7, R212, 0x1, -R6 ;  /* 0x00000001d4077824 */ /* 0x000fe400078e0a06 */
[----:B------:R-:W-:Y:S02]  /*5850*/  FSEL R91, R16, -INF , !P2 ;  /* 0xff800000105b7808 */ /* 0x000fe40005000000 */
[C---:B------:R-:W-:Y:S02]  /*5860*/  ISETP.GE.AND P2, PT, R5.reuse, R210, PT ;  /* 0x000000d20500720c */ /* 0x040fe40003f46270 */
[----:B------:R-:W-:Y:S02]  /*5870*/  IABS R7, R7 ;  /* 0x0000000700077213 */ /* 0x000fe40000000000 */
[----:B------:R-:W-:-:S03]  /*5880*/  ISETP.GE.OR P2, PT, R5, R218, !P2 ;  /* 0x000000da0500720c */ /* 0x000fc60005746670 */
[----:B------:R-:W-:Y:S02]  /*5890*/  IMAD.MOV.U32 R9, RZ, RZ, R7 ;  /* 0x000000ffff097224 */ /* 0x000fe400078e0007 */
[----:B-1----:R-:W-:Y:S02]  /*58a0*/  IMAD.IADD R2, R211, 0x1, -R0 ;  /* 0x00000001d3027824 */ /* 0x002fe400078e0a00 */
[----:B------:R-:W-:Y:S02]  /*58b0*/  IMAD.MOV.U32 R0, RZ, RZ, R8 ;  /* 0x000000ffff007224 */ /* 0x000fe400078e0008 */
[----:B------:R-:W1:Y:S01]  /*58c0*/  I2F R9, R9 ;  /* 0x0000000900097306 */ /* 0x000e620000201400 */
[----:B--2---:R-:W-:Y:S01]  /*58d0*/  FFMA.FTZ R17, R4, -R195, R52 ;  /* 0x800000c304117223 */ /* 0x004fe20000010034 */
[----:B------:R-:W-:Y:S02]  /*58e0*/  IADD3 R4, R28, 0x31, RZ ;  /* 0x000000311c047810 */ /* 0x000fe40007ffe0ff */
[----:B------:R-:W-:-:S02]  /*58f0*/  IABS R2, R2 ;  /* 0x0000000200027213 */ /* 0x000fc40000000000 */
[----:B------:R-:W-:Y:S01]  /*5900*/  FSEL R94, R17, -INF , !P0 ;  /* 0xff800000115e7808 */ /* 0x000fe20004000000 */
[----:B------:R-:W-:Y:S01]  /*5910*/  IMAD.IADD R8, R213, 0x1, -R4 ;  /* 0x00000001d5087824 */ /* 0x000fe200078e0a04 */
[----:B------:R2:W3:Y:S01]  /*5920*/  I2F R18, R0 ;  /* 0x0000000000127306 */ /* 0x0004e20000201400 */
[----:B------:R-:W-:-:S03]  /*5930*/  ISETP.GE.AND P0, PT, R5, R209, PT ;  /* 0x000000d10500720c */ /* 0x000fc60003f06270 */
[----:B------:R-:W-:Y:S02]  /*5940*/  IABS R8, R8 ;  /* 0x0000000800087213 */ /* 0x000fe40000000000 */
[----:B------:R-:W-:Y:S02]  /*5950*/  ISETP.GE.OR P0, PT, R5, R217, !P0 ;  /* 0x000000d90500720c */ /* 0x000fe40004706670 */
[----:B------:R4:W4:Y:S01]  /*5960*/  I2F R15, R2 ;  /* 0x00000002000f7306 */ /* 0x0009220000201400 */
[----:B------:R-:W-:Y:S02]  /*5970*/  IMAD.MOV.U32 R7, RZ, RZ, R8 ;  /* 0x000000ffff077224 */ /* 0x000fe400078e0008 */
[----:B------:R-:W-:Y:S02]  /*5980*/  IMAD.IADD R8, R214, 0x1, -R5 ;  /* 0x00000001d6087824 */ /* 0x000fe400078e0a05 */
[-C--:B-1----:R-:W-:Y:S02]  /*5990*/  FFMA.FTZ R14, R9, -R195.reuse, R53 ;  /* 0x800000c3090e7223 */ /* 0x082fe40000010035 */
[----:B------:R-:W-:Y:S01]  /*59a0*/  IMAD.IADD R9, R212, 0x1, -R5 ;  /* 0x00000001d4097824 */ /* 0x000fe200078e0a05 */
[----:B------:R1:W-:Y:S01]  /*59b0*/  I2F R20, R7 ;  /* 0x0000000700147306 */ /* 0x0003e20000201400 */
[----:B--2---:R-:W-:Y:S01]  /*59c0*/  IMAD.IADD R0, R214, 0x1, -R6 ;  /* 0x00000001d6007824 */ /* 0x004fe200078e0a06 */
[----:B------:R-:W-:Y:S01]  /*59d0*/  FSEL R90, R14, -INF , !P6 ;  /* 0xff8000000e5a7808 */ /* 0x000fe20007000000 */
[----:B---3--:R-:W-:Y:S01]  /*59e0*/  FFMA.FTZ R10, R18, -R195, R32 ;  /* 0x800000c3120a7223 */ /* 0x008fe20000010020 */
[----:B------:R-:W-:-:S02]  /*59f0*/  ISETP.GE.AND P6, PT, R4, R209, PT ;  /* 0x000000d10400720c */ /* 0x000fc40003fc6270 */
[----:B------:R-:W-:Y:S02]  /*5a00*/  IABS R0, R0 ;  /* 0x0000000000007213 */ /* 0x000fe40000000000 */
[----:B----4-:R-:W-:Y:S01]  /*5a10*/  IADD3 R2, R28, 0x38, RZ ;  /* 0x000000381c027810 */ /* 0x010fe20007ffe0ff */
[----:B------:R-:W-:Y:S01]  /*5a20*/  FFMA.FTZ R11, R15, -R195, R54 ;  /* 0x800000c30f0b7223 */ /* 0x000fe20000010036 */
[----:B------:R2:W3:Y:S01]  /*5a30*/  I2F R12, R0 ;  /* 0x00000000000c7306 */ /* 0x0004e20000201400 */
[----:B------:R-:W-:Y:S02]  /*5a40*/  FSEL R86, R10, -INF , !P2 ;  /* 0xff8000000a567808 */ /* 0x000fe40005000000 */
[----:B------:R-:W-:Y:S02]  /*5a50*/  ISETP.GE.AND P2, PT, R4, R207, PT ;  /* 0x000000cf0400720c */ /* 0x000fe40003f46270 */
[----:B------:R-:W-:Y:S01]  /*5a60*/  FSEL R88, R11, -INF , !P5 ;  /* 0xff8000000b587808 */ /* 0x000fe20006800000 */
[----:B-1----:R-:W-:Y:S01]  /*5a70*/  IMAD.IADD R7, R211, 0x1, -R6 ;  /* 0x00000001d3077824 */ /* 0x002fe200078e0a06 */
[----:B------:R-:W-:-:S02]  /*5a80*/  ISETP.GE.AND P5, PT, R5, R208, PT ;  /* 0x000000d00500720c */ /* 0x000fc40003fa6270 */
[C---:B------:R-:W-:Y:S02]  /*5a90*/  ISETP.GE.OR P6, PT, R4.reuse, R217, !P6 ;  /* 0x000000d90400720c */ /* 0x040fe400077c6670 */
[----:B------:R-:W-:Y:S02]  /*5aa0*/  IABS R7, R7 ;  /* 0x0000000700077213 */ /* 0x000fe40000000000 */
[----:B------:R-:W-:Y:S02]  /*5ab0*/  ISETP.GE.OR P5, PT, R5, R216, !P5 ;  /* 0x000000d80500720c */ /* 0x000fe40006fa6670 */
[----:B------:R-:W-:Y:S01]  /*5ac0*/  ISETP.GE.OR P2, PT, R4, R215, !P2 ;  /* 0x000000d70400720c */ /* 0x000fe20005746670 */
[----:B--2---:R-:W-:Y:S02]  /*5ad0*/  IMAD.IADD R0, R213, 0x1, -R2 ;  /* 0x00000001d5007824 */ /* 0x004fe400078e0a02 */
[----:B---3--:R-:W-:Y:S02]  /*5ae0*/  FFMA.FTZ R13, R12, -R195, R51 ;  /* 0x800000c30c0d7223 */ /* 0x008fe40000010033 */
[----:B------:R-:W1:Y:S01]  /*5af0*/  I2F R12, R7 ;  /* 0x00000007000c7306 */ /* 0x000e620000201400 */
[----:B------:R-:W-:-:S02]  /*5b00*/  IABS R0, R0 ;  /* 0x0000000000007213 */ /* 0x000fc40000000000 */
[----:B------:R-:W-:Y:S02]  /*5b10*/  FSEL R87, R13, -INF , !P1 ;  /* 0xff8000000d577808 */ /* 0x000fe40004800000 */
[----:B------:R-:W-:Y:S01]  /*5b20*/  ISETP.GE.AND P1, PT, R4, R210, PT ;  /* 0x000000d20400720c */ /* 0x000fe20003f26270 */
[----:B------:R-:W-:Y:S01]  /*5b30*/  IMAD.MOV.U32 R6, RZ, RZ, R0 ;  /* 0x000000ffff067224 */ /* 0x000fe200078e0000 */
[----:B------:R-:W-:Y:S02]  /*5b40*/  IADD3 R0, R28, 0x39, RZ ;  /* 0x000000391c007810 */ /* 0x000fe40007ffe0ff */
[----:B------:R-:W-:Y:S01]  /*5b50*/  ISETP.GE.OR P1, PT, R4, R218, !P1 ;  /* 0x000000da0400720c */ /* 0x000fe20004f26670 */
[----:B------:R2:W-:Y:S02]  /*5b60*/  I2F R24, R6 ;  /* 0x0000000600187306 */ /* 0x0005e40000201400 */
[--C-:B------:R-:W-:Y:S02]  /*5b70*/  IMAD.IADD R10, R214, 0x1, -R0.reuse ;  /* 0x00000001d60a7824 */ /* 0x100fe400078e0a00 */
[----:B--2---:R-:W-:-:S05]  /*5b80*/  IMAD.IADD R6, R213, 0x1, -R0 ;  /* 0x00000001d5067824 */ /* 0x004fca00078e0a00 */
[----:B------:R-:W-:-:S05]  /*5b90*/  IABS R6, R6 ;  /* 0x0000000600067213 */ /* 0x000fca0000000000 */
[----:B------:R-:W-:Y:S01]  /*5ba0*/  IMAD.MOV.U32 R7, RZ, RZ, R6 ;  /* 0x000000ffff077224 */ /* 0x000fe200078e0006 */
[----:B------:R-:W-:Y:S02]  /*5bb0*/  IABS R6, R8 ;  /* 0x0000000800067213 */ /* 0x000fe40000000000 */
[----:B------:R-:W-:Y:S01]  /*5bc0*/  IABS R8, R9 ;  /* 0x0000000900087213 */ /* 0x000fe20000000000 */
[----:B------:R2:W-:Y:S08]  /*5bd0*/  I2F R21, R7 ;  /* 0x0000000700157306 */ /* 0x0005f00000201400 */
[----:B------:R3:W-:Y:S01]  /*5be0*/  I2F R11, R6 ;  /* 0x00000006000b7306 */ /* 0x0007e20000201400 */
[----:B--2---:R-:W-:-:S02]  /*5bf0*/  IMAD.IADD R7, R211, 0x1, -R4 ;  /* 0x00000001d3077824 */ /* 0x004fc400078e0a04 */
[----:B---3--:R-:W-:Y:S02]  /*5c00*/  IMAD.IADD R6, R211, 0x1, -R5 ;  /* 0x00000001d3067824 */ /* 0x008fe400078e0a05 */
[----:B------:R-:W-:Y:S02]  /*5c10*/  IMAD.MOV.U32 R5, RZ, RZ, R8 ;  /* 0x000000ffff057224 */ /* 0x000fe400078e0008 */
[----:B-1----:R-:W-:Y:S01]  /*5c20*/  FFMA.FTZ R8, R12, -R195, R55 ;  /* 0x800000c30c087223 */ /* 0x002fe20000010037 */
[----:B------:R-:W-:Y:S01]  /*5c30*/  IABS R12, R6 ;  /* 0x00000006000c7213 */ /* 0x000fe20000000000 */
[----:B------:R1:W2:Y:S01]  /*5c40*/  I2F R9, R5 ;  /* 0x0000000500097306 */ /* 0x0002a20000201400 */
[----:B------:R-:W-:Y:S02]  /*5c50*/  IMAD.IADD R6, R212, 0x1, -R4 ;  /* 0x00000001d4067824 */ /* 0x000fe400078e0a04 */
[----:B------:R-:W-:Y:S02]  /*5c60*/  FSEL R85, R8, -INF , !P4 ;  /* 0xff80000008557808 */ /* 0x000fe40006000000 */
[----:B------:R-:W-:-:S02]  /*5c70*/  ISETP.GE.AND P4, PT, R4, R208, PT ;  /* 0x000000d00400720c */ /* 0x000fc40003f86270 */
[----:B------:R-:W-:Y:S01]  /*5c80*/  IABS R6, R6 ;  /* 0x0000000600067213 */ /* 0x000fe20000000000 */
[----:B------:R-:W3:Y:S01]  /*5c90*/  I2F R12, R12 ;  /* 0x0000000c000c7306 */ /* 0x000ee20000201400 */
[----:B------:R-:W-:Y:S01]  /*5ca0*/  ISETP.GE.OR P4, PT, R4, R216, !P4 ;  /* 0x000000d80400720c */ /* 0x000fe20006786670 */
[C---:B-1----:R-:W-:Y:S02]  /*5cb0*/  IMAD.IADD R5, R214.reuse, 0x1, -R4 ;  /* 0x00000001d6057824 */ /* 0x042fe400078e0a04 */
[----:B--2---:R-:W-:Y:S02]  /*5cc0*/  FFMA.FTZ R9, R9, -R195, R44 ;  /* 0x800000c309097223 */ /* 0x004fe4000001002c */
[----:B------:R-:W-:Y:S01]  /*5cd0*/  IMAD.IADD R4, R214, 0x1, -R2 ;  /* 0x00000001d6047824 */ /* 0x000fe200078e0a02 */
[----:B------:R-:W-:Y:S02]  /*5ce0*/  IABS R5, R5 ;  /* 0x0000000500057213 */ /* 0x000fe40000000000 */
[----:B------:R-:W-:Y:S01]  /*5cf0*/  FSEL R84, R9, -INF , !P5 ;  /* 0xff80000009547808 */ /* 0x000fe20006800000 */
[----:B---3--:R-:W-:Y:S01]  /*5d00*/  FFMA.FTZ R8, R12, -R195, R46 ;  /* 0x800000c30c087223 */ /* 0x008fe2000001002e */
[----:B------:R1:W-:Y:S01]  /*5d10*/  I2F R19, R5 ;  /* 0x0000000500137306 */ /* 0x0003e20000201400 */
[----:B------:R-:W-:Y:S01]  /*5d20*/  IABS R4, R4 ;  /* 0x0000000400047213 */ /* 0x000fe20000000000 */
[----:B------:R-:W-:Y:S01]  /*5d30*/  HMMA.16816.F32.BF16 R12, R40, R22, R144 ;  /* 0x00000016280c723c */ /* 0x000fe20000041890 */
[----:B------:R-:W-:-:S02]  /*5d40*/  ISETP.GE.AND P5, PT, R2, R209, PT ;  /* 0x000000d10200720c */ /* 0x000fc40003fa6270 */
[----:B------:R-:W-:Y:S02]  /*5d50*/  FSEL R80, R8, -INF , !P3 ;  /* 0xff80000008507808 */ /* 0x000fe40005800000 */
[C---:B------:R-:W-:Y:S01]  /*5d60*/  ISETP.GE.AND P3, PT, R2.reuse, R208, PT ;  /* 0x000000d00200720c */ /* 0x040fe20003f66270 */
[----:B------:R-:W-:Y:S01]  /*5d70*/  I2F R18, R4 ;  /* 0x0000000400127306 */ /* 0x000fe20000201400 */
[C---:B------:R-:W-:Y:S02]  /*5d80*/  ISETP.GE.OR P5, PT, R2.reuse, R217, !P5 ;  /* 0x000000d90200720c */ /* 0x040fe40006fa6670 */
[----:B------:R-:W-:Y:S01]  /*5d90*/  ISETP.GE.OR P3, PT, R2, R216, !P3 ;  /* 0x000000d80200720c */ /* 0x000fe20005f66670 */
[----:B-1----:R-:W-:Y:S01]  /*5da0*/  IMAD.MOV.U32 R5, RZ, RZ, R6 ;  /* 0x000000ffff057224 */ /* 0x002fe200078e0006 */
[----:B------:R-:W-:Y:S01]  /*5db0*/  IABS R6, R7 ;  /* 0x0000000700067213 */ /* 0x000fe20000000000 */
[-C--:B------:R-:W-:Y:S02]  /*5dc0*/  FFMA.FTZ R7, R11, -R195.reuse, R34 ;  /* 0x800000c30b077223 */ /* 0x080fe40000010022 */
[----:B------:R1:W2:Y:S01]  /*5dd0*/  I2F R17, R5 ;  /* 0x0000000500117306 */ /* 0x0002a20000201400 */
[----:B------:R-:W-:-:S02]  /*5de0*/  FFMA.FTZ R11, R20, -R195, R33 ;  /* 0x800000c3140b7223 */ /* 0x000fc40000010021 */
[----:B------:R-:W-:Y:S02]  /*5df0*/  FSEL R82, R7, -INF , !P0 ;  /* 0xff80000007527808 */ /* 0x000fe40004000000 */
[C---:B------:R-:W-:Y:S02]  /*5e00*/  ISETP.GE.AND P0, PT, R2.reuse, R210, PT ;  /* 0x000000d20200720c */ /* 0x040fe40003f06270 */
[----:B------:R-:W-:Y:S02]  /*5e10*/  FSEL R81, R11, -INF , !P1 ;  /* 0xff8000000b517808 */ /* 0x000fe40004800000 */
[C---:B------:R-:W-:Y:S02]  /*5e20*/  ISETP.GE.AND P1, PT, R2.reuse, R207, PT ;  /* 0x000000cf0200720c */ /* 0x040fe40003f26270 */
[C---:B------:R-:W-:Y:S02]  /*5e30*/  ISETP.GE.OR P0, PT, R2.reuse, R218, !P0 ;  /* 0x000000da0200720c */ /* 0x040fe40004706670 */
[----:B------:R-:W-:Y:S01]  /*5e40*/  ISETP.GE.OR P1, PT, R2, R215, !P1 ;  /* 0x000000d70200720c */ /* 0x000fe20004f26670 */
[----:B-1----:R-:W-:-:S02]  /*5e50*/  IMAD.MOV.U32 R5, RZ, RZ, R6 ;  /* 0x000000ffff057224 */ /* 0x002fc400078e0006 */
[----:B------:R-:W-:Y:S02]  /*5e60*/  IMAD.IADD R6, R211, 0x1, -R2 ;  /* 0x00000001d3067824 */ /* 0x000fe400078e0a02 */
[----:B------:R1:W3:Y:S01]  /*5e70*/  I2F R20, R5 ;  /* 0x0000000500147306 */ /* 0x0002e20000201400 */
[-C--:B--2---:R-:W-:Y:S02]  /*5e80*/  FFMA.FTZ R8, R17, -R195.reuse, R45 ;  /* 0x800000c311087223 */ /* 0x084fe4000001002d */
[----:B------:R-:W-:Y:S01]  /*5e90*/  IABS R4, R6 ;  /* 0x0000000600047213 */ /* 0x000fe20000000000 */
[-C--:B------:R-:W-:Y:S02]  /*5ea0*/  FFMA.FTZ R6, R19, -R195.reuse, R35 ;  /* 0x800000c313067223 */ /* 0x080fe40000010023 */
[----:B------:R-:W-:Y:S01]  /*5eb0*/  FSEL R62, R8, -INF , !P4 ;  /* 0xff800000083e7808 */ /* 0x000fe20006000000 */
[-C--:B------:R-:W-:Y:S01]  /*5ec0*/  FFMA.FTZ R8, R18, -R195.reuse, R38 ;  /* 0x800000c312087223 */ /* 0x080fe20000010026 */
[----:B------:R2:W-:Y:S01]  /*5ed0*/  I2F R9, R4 ;  /* 0x0000000400097306 */ /* 0x0005e20000201400 */
[----:B------:R-:W-:Y:S01]  /*5ee0*/  FSEL R60, R6, -INF , !P6 ;  /* 0xff800000063c7808 */ /* 0x000fe20007000000 */
[----:B------:R-:W-:Y:S01]  /*5ef0*/  FFMA.FTZ R6, R24, -R195, R36 ;  /* 0x800000c318067223 */ /* 0x000fe20000010024 */
[----:B------:R-:W-:-:S02]  /*5f00*/  ISETP.GE.AND P6, PT, R0, R210, PT ;  /* 0x000000d20000720c */ /* 0x000fc40003fc6270 */
[----:B------:R-:W-:Y:S02]  /*5f10*/  FSEL R53, R8, -INF , !P5 ;  /* 0xff80000008357808 */ /* 0x000fe40006800000 */
[----:B------:R-:W-:Y:S01]  /*5f20*/  ISETP.GT.AND P5, PT, R107, R177, PT ;  /* 0x000000b16b00720c */ /* 0x000fe20003fa4270 */
[----:B-1----:R-:W-:Y:S01]  /*5f30*/  IMAD.IADD R5, R212, 0x1, -R2 ;  /* 0x00000001d4057824 */ /* 0x002fe200078e0a02 */
[----:B------:R-:W-:Y:S01]  /*5f40*/  IABS R2, R10 ;  /* 0x0000000a00027213 */ /* 0x000fe20000000000 */
[----:B---3--:R-:W-:Y:S01]  /*5f50*/  FFMA.FTZ R7, R20, -R195, R47 ;  /* 0x800000c314077223 */ /* 0x008fe2000001002f */
[----:B------:R-:W-:Y:S02]  /*5f60*/  FSEL R59, R6, -INF , !P0 ;  /* 0xff800000063b7808 */ /* 0x000fe40004000000 */
[----:B------:R-:W-:Y:S02]  /*5f70*/  IABS R5, R5 ;  /* 0x0000000500057213 */ /* 0x000fe40000000000 */
[----:B------:R-:W-:Y:S01]  /*5f80*/  FSEL R56, R7, -INF , !P2 ;  /* 0xff80000007387808 */ /* 0x000fe20005000000 */
[----:B--2---:R-:W-:Y:S01]  /*5f90*/  IMAD.MOV.U32 R4, RZ, RZ, R2 ;  /* 0x000000ffff047224 */ /* 0x004fe200078e0002 */
[----:B------:R1:W2:Y:S01]  /*5fa0*/  I2F R16, R5 ;  /* 0x0000000500107306 */ /* 0x0002a20000201400 */
[----:B------:R-:W-:-:S02]  /*5fb0*/  ISETP.GE.AND P4, PT, R0, R209, PT ;  /* 0x000000d10000720c */ /* 0x000fc40003f86270 */
[C---:B------:R-:W-:Y:S02]  /*5fc0*/  ISETP.GE.AND P2, PT, R0.reuse, R208, PT ;  /* 0x000000d00000720c */ /* 0x040fe40003f46270 */
[C---:B------:R-:W-:Y:S02]  /*5fd0*/  ISETP.GE.AND P0, PT, R0.reuse, R207, PT ;  /* 0x000000cf0000720c */ /* 0x040fe40003f06270 */
[C---:B------:R-:W-:Y:S01]  /*5fe0*/  ISETP.GE.OR P6, PT, R0.reuse, R218, !P6 ;  /* 0x000000da0000720c */ /* 0x040fe200077c6670 */
[----:B------:R-:W3:Y:S01]  /*5ff0*/  I2F R10, R4 ;  /* 0x00000004000a7306 */ /* 0x000ee20000201400 */
[C---:B------:R-:W-:Y:S02]  /*6000*/  ISETP.GE.OR P4, PT, R0.reuse, R217, !P4 ;  /* 0x000000d90000720c */ /* 0x040fe40006786670 */
[C---:B------:R-:W-:Y:S02]  /*6010*/  ISETP.GE.OR P2, PT, R0.reuse, R216, !P2 ;  /* 0x000000d80000720c */ /* 0x040fe40005746670 */
[----:B------:R-:W-:Y:S01]  /*6020*/  ISETP.GE.OR P0, PT, R0, R215, !P0 ;  /* 0x000000d70000720c */ /* 0x000fe20004706670 */
[----:B-1----:R-:W-:-:S02]  /*6030*/  IMAD.IADD R5, R212, 0x1, -R0 ;  /* 0x00000001d4057824 */ /* 0x002fc400078e0a00 */
[----:B--2---:R-:W-:-:S03]  /*6040*/  FFMA.FTZ R6, R16, -R195, R12 ;  /* 0x800000c310067223 */ /* 0x004fc6000001000c */
[----:B------:R-:W-:Y:S01]  /*6050*/  IABS R2, R5 ;  /* 0x0000000500027213 */ /* 0x000fe20000000000 */
[----:B------:R-:W-:Y:S01]  /*6060*/  IMAD.IADD R5, R211, 0x1, -R0 ;  /* 0x00000001d3057824 */ /* 0x000fe200078e0a00 */
[----:B------:R-:W-:Y:S01]  /*6070*/  FSEL R58, R6, -INF , !P3 ;  /* 0xff800000063a7808 */ /* 0x000fe20005800000 */
[----:B---3--:R-:W-:Y:S02]  /*6080*/  FFMA.FTZ R7, R10, -R195, R39 ;  /* 0x800000c30a077223 */ /* 0x008fe40000010027 */
[----:B------:R-:W-:Y:S01]  /*6090*/  IMAD.MOV.U32 R4, RZ, RZ, R2 ;  /* 0x000000ffff047224 */ /* 0x000fe200078e0002 */
[----:B------:R-:W-:Y:S01]  /*60a0*/  IABS R2, R5 ;  /* 0x0000000500027213 */ /* 0x000fe20000000000 */
[----:B------:R-:W-:Y:S01]  /*60b0*/  IMAD.IADD R0, R153, 0x1, R128 ;  /* 0x0000000199007824 */ /* 0x000fe200078e0280 */
[----:B------:R-:W-:Y:S01]  /*60c0*/  FSEL R51, R7, -INF , !P4 ;  /* 0xff80000007337808 */ /* 0x000fe20006000000 */
[----:B------:R1:W2:Y:S08]  /*60d0*/  I2F R5, R4 ;  /* 0x0000000400057306 */ /* 0x0002b00000201400 */
[----:B------:R-:W3:Y:S01]  /*60e0*/  I2F R2, R2 ;  /* 0x0000000200027306 */ /* 0x000ee20000201400 */
[----:B-1----:R-:W-:-:S02]  /*60f0*/  FFMA.FTZ R4, R9, -R195, R14 ;  /* 0x800000c309047223 */ /* 0x002fc4000001000e */
        /* <DEDUP_REMOVED lines=10> */
[----:B------:R-:W-:Y:S02]  /*61a0*/  ISETP.GE.AND P4, PT, R176, R200, PT ;  /* 0x000000c8b000720c */ /* 0x000fe40003f86270 */
        /* <DEDUP_REMOVED lines=54> */
.L_x_937:
[----:B------:R-:W-:Y:S05]  /*6510*/  BSYNC B0 ;  /* 0x0000000000007941 */ /* 0x000fea0003800000 */
.L_x_936:
[----:B------:R-:W0:Y:S02]  /*6520*/  LDGDEPBAR ;  /* 0x00000000000079af */ /* 0x000e240000000000 */
.L_x_935:
[----:B------:R-:W-:Y:S05]  /*6530*/  BSYNC B1 ;  /* 0x0000000000017941 */ /* 0x000fea0003800000 */
.L_x_934:
[----:B------:R-:W3:Y:S01]  /*6540*/  LD.E R2, [R108.64+0xdc] ;  /* 0x0000dc046c027980 */ /* 0x000ee2000c101900 */
[----:B--2---:R-:W-:Y:S01]  /*6550*/  FMNMX.FTZ R4, R72, R73, !PT ;  /* 0x0000004948047209 */ /* 0x004fe20007810000 */
[----:B-1----:R-:W-:Y:S01]  /*6560*/  IMAD R9, R166, R158, R167 ;  /* 0x0000009ea6097224 */ /* 0x002fe200078e02a7 */
[----:B------:R-:W-:Y:S01]  /*6570*/  LOP3.LUT R5, R154, 0x7ffffffc, RZ, 0xc0, !PT ;  /* 0x7ffffffc9a057812 */ /* 0x000fe200078ec0ff */
[----:B------:R-:W-:Y:S01]  /*6580*/  IMAD.SHL.U32 R7, R163, 0x40, RZ ;  /* 0x00000040a3077824 */ /* 0x000fe200078e00ff */
[----:B------:R-:W-:Y:S01]  /*6590*/  FMNMX.FTZ R4, R98, R4, !PT ;  /* 0x0000000462047209 */ /* 0x000fe20007810000 */
[----:B------:R-:W-:Y:S01]  /*65a0*/  IMAD R201, R201, R9, R160 ;  /* 0x00000009c9c97224 */ /* 0x000fe200078e02a0 */
[----:B------:R-:W-:Y:S01]  /*65b0*/  LOP3.LUT R188, R164, R159, RZ, 0x3c, !PT ;  /* 0x0000009fa4bc7212 */ /* 0x000fe200078e3cff */
[----:B------:R-:W-:Y:S01]  /*65c0*/  IMAD.IADD R8, R152, 0x1, -R5 ;  /* 0x0000000198087824 */ /* 0x000fe200078e0a05 */
[----:B------:R-:W-:Y:S01]  /*65d0*/  FMNMX.FTZ R4, R99, R4, !PT ;  /* 0x0000000463047209 */ /* 0x000fe20007810000 */
[----:B------:R-:W-:Y:S01]  /*65e0*/  IMAD R201, R186, R201, R7 ;  /* 0x000000c9bac97224 */ /* 0x000fe200078e0207 */
[----:B------:R-:W-:Y:S01]  /*65f0*/  FMNMX.FTZ R5, R64, R26, !PT ;  /* 0x0000001a40057209 */ /* 0x000fe20007810000 */
[----:B------:R-:W-:Y:S01]  /*6600*/  IMAD.SHL.U32 R8, R8, 0x2, RZ ;  /* 0x0000000208087824 */ /* 0x000fe200078e00ff */
[----:B------:R-:W-:Y:S01]  /*6610*/  FMNMX.FTZ R4, R111, R4, !PT ;  /* 0x000000046f047209 */ /* 0x000fe20007810000 */
[----:B------:R-:W-:Y:S01]  /*6620*/  IMAD.WIDE.U32 R224, R161, -0x326172a9, RZ ;  /* 0xcd9e8d57a1e07825 */ /* 0x000fe200078e00ff */
[----:B------:R-:W-:Y:S01]  /*6630*/  IADD3 R153, R165, -0x4498517b, RZ ;  /* 0xbb67ae85a5997810 */ /* 0x000fe20007ffe0ff */
[----:B------:R-:W-:Y:S01]  /*6640*/  STL [R1+0x1b0], R188 ;  /* 0x0001b0bc01007387 */ /* 0x000fe20000100800 */
[----:B------:R-:W-:Y:S01]  /*6650*/  FMNMX.FTZ R4, R112, R4, !PT ;  /* 0x0000000470047209 */ /* 0x000fe20007810000 */
[----:B------:R-:W-:Y:S01]  /*6660*/  IMAD.WIDE.U32 R226, R162, -0x2daee0ad, RZ ;  /* 0xd2511f53a2e27825 */ /* 0x000fe200078e00ff */
[----:B------:R-:W-:-:S02]  /*6670*/  IADD3 R221, R164, -0x61c88647, RZ ;  /* 0x9e3779b9a4dd7810 */ /* 0x000fc40007ffe0ff */
[----:B------:R-:W-:Y:S02]  /*6680*/  FMNMX.FTZ R4, R118, R4, !PT ;  /* 0x0000000476047209 */ /* 0x000fe40007810000 */
[----:B------:R-:W-:Y:S01]  /*6690*/  IADD3 R220, R164, 0x3c6ef372, RZ ;  /* 0x3c6ef372a4dc7810 */ /* 0x000fe20007ffe0ff */
[----:B------:R-:W-:Y:S01]  /*66a0*/  STL [R1+0xcc], R221 ;  /* 0x0000ccdd01007387 */ /* 0x000fe20000100800 */
[----:B------:R-:W-:Y:S02]  /*66b0*/  FMNMX.FTZ R6, R61, R4, !PT ;  /* 0x000000043d067209 */ /* 0x000fe40007810000 */
[----:B------:R-:W-:Y:S01]  /*66c0*/  FMNMX.FTZ R4, R74, R5, !PT ;  /* 0x000000054a047209 */ /* 0x000fe20007810000 */
[----:B------:R-:W-:Y:S01]  /*66d0*/  STL.64 [R1+0xa0], R226 ;  /* 0x0000a0e201007387 */ /* 0x000fe20000100a00 */
[----:B------:R-:W-:Y:S02]  /*66e0*/  FMNMX.FTZ R5, R66, R6, !PT ;  /* 0x0000000642057209 */ /* 0x000fe40007810000 */
[----:B------:R-:W-:Y:S01]  /*66f0*/  FMNMX.FTZ R4, R97, R4, !PT ;  /* 0x0000000461047209 */ /* 0x000fe20007810000 */
[----:B------:R-:W-:Y:S01]  /*6700*/  STL.64 [R1+0x138], R224 ;  /* 0x000138e001007387 */ /* 0x000fe20000100a00 */
[----:B------:R-:W-:Y:S01]  /*6710*/  FMNMX.FTZ R7, R63, R5, !PT ;  /* 0x000000053f077209 */ /* 0x000fe20007810000 */
[----:B------:R-:W-:Y:S01]  /*6720*/  IMAD R5, R186, R155, R8 ;  /* 0x0000009bba057224 */ /* 0x000fe200078e0208 */
[----:B------:R-:W-:-:S02]  /*6730*/  FMNMX.FTZ R6, R104, R4, !PT ;  /* 0x0000000468067209 */ /* 0x000fc40007810000 */
[----:B------:R-:W-:Y:S02]  /*6740*/  IADD3 R4, R201, -0x40, RZ ;  /* 0xffffffc0c9047810 */ /* 0x000fe40007ffe0ff */
[----:B------:R-:W-:Y:S02]  /*6750*/  FMNMX.FTZ R6, R106, R6, !PT ;  /* 0x000000066a067209 */ /* 0x000fe40007810000 */
[----:B------:R-:W-:Y:S02]  /*6760*/  FMNMX.FTZ R7, R92, R7, !PT ;  /* 0x000000075c077209 */ /* 0x000fe40007810000 */
[----:B------:R-:W-:Y:S02]  /*6770*/  SHF.R.S32.HI R9, RZ, 0x1f, R4 ;  /* 0x0000001fff097819 */ /* 0x000fe40000011404 */
[----:B------:R-:W-:Y:S02]  /*6780*/  IADD3 R8, P0, R5, R4, RZ ;  /* 0x0000000405087210 */ /* 0x000fe40007f1e0ff */
[----:B------:R-:W-:-:S02]  /*6790*/  FMNMX.FTZ R4, R122, R6, !PT ;  /* 0x000000067a047209 */ /* 0x000fc40007810000 */
[----:B------:R-:W-:Y:S02]  /*67a0*/  FMNMX.FTZ R7, R89, R7, !PT ;  /* 0x0000000759077209 */ /* 0x000fe40007810000 */
[----:B------:R-:W-:Y:S02]  /*67b0*/  LEA.HI.X.SX32 R10, R5, R9, 0x1, P0 ;  /* 0x00000009050a7211 */ /* 0x000fe400000f0eff */
        /* <DEDUP_REMOVED lines=8> */
[----:B------:R-:W-:Y:S02]  /*6840*/  FMNMX.FTZ R5, R48, R7, !PT ;  /* 0x0000000730057209 */ /* 0x000fe40007810000 */
[----:B------:R-:W-:Y:S02]  /*6850*/  IADD3 R7, R4, 0x1, RZ ;  /* 0x0000000104077810 */ /* 0x000fe40007ffe0ff */
[----:B------:R-:W-:Y:S01]  /*6860*/  FMNMX.FTZ R6, R87, R6, !PT ;  /* 0x0000000657067209 */ /* 0x000fe20007810000 */
[----:B------:R-:W1:Y:S01]  /*6870*/  SHFL.BFLY PT, R102, R5, 0x2, 0x1f ;  /* 0x0c401f0005667f89 */ /* 0x000e6200000e0000 */
[----:B------:R-:W-:-:S02]  /*6880*/  LOP3.LUT R155, R165, R7, RZ, 0x3c, !PT ;  /* 0x00000007a59b7212 */ /* 0x000fc400078e3cff */
[----:B------:R-:W-:Y:S02]  /*6890*/  FMNMX.FTZ R7, R82, R6, !PT ;  /* 0x0000000652077209 */ /* 0x000fe40007810000 */
[----:B------:R-:W-:Y:S02]  /*68a0*/  LOP3.LUT R4, R165, R4, RZ, 0x3c, !PT ;  /* 0x00000004a5047212 */ /* 0x000fe400078e3cff */
[----:B------:R-:W-:Y:S02]  /*68b0*/  FMNMX.FTZ R7, R60, R7, !PT ;  /* 0x000000073c077209 */ /* 0x000fe40007810000 */
[----:B------:R-:W-:Y:S02]  /*68c0*/  LOP3.LUT R9, R188, R225, RZ, 0x3c, !PT ;  /* 0x000000e1bc097212 */ /* 0x000fe400078e3cff */
[----:B------:R-:W-:Y:S02]  /*68d0*/  FMNMX.FTZ R7, R53, R7, !PT ;  /* 0x0000000735077209 */ /* 0x000fe40007810000 */
[----:B------:R-:W-:Y:S01]  /*68e0*/  LOP3.LUT R6, R4, R227, RZ, 0x3c, !PT ;  /* 0x000000e304067212 */ /* 0x000fe200078e3cff */
[----:B------:R-:W-:Y:S01]  /*68f0*/  IMAD.WIDE.U32 R184, R9, -0x2daee0ad, RZ ;  /* 0xd2511f5309b87825 */ /* 0x000fe200078e00ff */
[----:B------:R-:W-:-:S02]  /*6900*/  FMNMX.FTZ R12, R51, R7, !PT ;  /* 0x00000007330c7209 */ /* 0x000fc40007810000 */
[----:B------:R-:W-:Y:S01]  /*6910*/  LOP3.LUT R4, R155, R227, RZ, 0x3c, !PT ;  /* 0x000000e39b047212 */ /* 0x000fe200078e3cff */
[----:B------:R-:W-:Y:S01]  /*6920*/  IMAD.WIDE.U32 R162, R6, -0x326172a9, RZ ;  /* 0xcd9e8d5706a27825 */ /* 0x000fe200078e00ff */
[----:B------:R-:W-:Y:S01]  /*6930*/  LEA R34, P0, R8, R156, 0x1 ;  /* 0x0000009c08227211 */ /* 0x000fe200078008ff */
[----:B------:R-:W2:Y:S01]  /*6940*/  SHFL.BFLY PT, R101, R12, 0x2, 0x1f ;  /* 0x0c401f000c657f89 */ /* 0x000ea200000e0000 */
[----:B------:R-:W-:Y:S01]  /*6950*/  IADD3 R173, R161, 0x4, RZ ;  /* 0x00000004a1ad7810 */ /* 0x000fe20007ffe0ff */
[----:B------:R-:W-:Y:S01]  /*6960*/  IMAD.WIDE.U32 R30, R4, -0x326172a9, RZ ;  /* 0xcd9e8d57041e7825 */ /* 0x000fe200078e00ff */
[----:B------:R-:W-:Y:S01]  /*6970*/  LOP3.LUT R4, R185, R153, R226, 0x96, !PT ;  /* 0x00000099b9047212 */ /* 0x000fe200078e96e2 */
[----:B------:R-:W-:Y:S01]  /*6980*/  STL.64 [R1+0xd0], R184 ;  /* 0x0000d0b801007387 */ /* 0x000fe20000100a00 */
[----:B-1----:R-:W-:Y:S01]  /*6990*/  FMNMX.FTZ R102, R5, R102, !PT ;  /* 0x0000006605667209 */ /* 0x002fe20007810000 */
[----:B------:R-:W-:Y:S01]  /*69a0*/  IMAD.WIDE.U32 R14, R173, -0x326172a9, RZ ;  /* 0xcd9e8d57ad0e7825 */ /* 0x000fe200078e00ff */
[----:B------:R-:W-:Y:S01]  /*69b0*/  LEA.HI.X R35, R8, R157, R10, 0x1, P0 ;  /* 0x0000009d08237211 */ /* 0x000fe200000f0c0a */
[----:B------:R-:W-:Y:S01]  /*69c0*/  STL [R1+0x16c], R220 ;  /* 0x00016cdc01007387 */ /* 0x000fe20000100800 */
[-CC-:B------:R-:W-:Y:S01]  /*69d0*/  LOP3.LUT R6, R163, R221.reuse, R224.reuse, 0x96, !PT ;  /* 0x000000dda3067212 */ /* 0x180fe200078e96e0 */
[----:B------:R-:W-:Y:S01]  /*69e0*/  IMAD.WIDE.U32 R202, R4, -0x326172a9, RZ ;  /* 0xcd9e8d5704ca7825 */ /* 0x000fe200078e00ff */
[----:B------:R-:W-:Y:S01]  /*69f0*/  LOP3.LUT R4, R31, R221, R224, 0x96, !PT ;  /* 0x000000dd1f047212 */ /* 0x000fe200078e96e0 */
[----:B------:R-:W1:Y:S01]  /*6a00*/  SHFL.BFLY PT, R13, R102, 0x1, 0x1f ;  /* 0x0c201f00660d7f89 */ /* 0x000e6200000e0000 */
[----:B------:R-:W-:Y:S01]  /*6a10*/  IADD3 R190, R165, 0x76cf5d0a, RZ ;  /* 0x76cf5d0aa5be7810 */ /* 0x000fe20007ffe0ff */
[----:B------:R-:W-:Y:S01]  /*6a20*/  IMAD.WIDE.U32 R6, R6, -0x2daee0ad, RZ ;  /* 0xd2511f5306067825 */ /* 0x000fe200078e00ff */
[----:B------:R-:W-:-:S02]  /*6a30*/  LOP3.LUT R8, R203, R220, R162, 0x96, !PT ;  /* 0x000000dccb087212 */ /* 0x000fc400078e96a2 */
[----:B------:R-:W-:Y:S01]  /*6a40*/  LOP3.LUT R10, R203, R220, R30, 0x96, !PT ;  /* 0x000000dccb0a7212 */ /* 0x000fe200078e961e */
[----:B------:R-:W-:Y:S01]  /*6a50*/  IMAD.WIDE.U32 R4, R4, -0x2daee0ad, RZ ;  /* 0xd2511f5304047825 */ /* 0x000fe200078e00ff */
[----:B------:R-:W-:Y:S01]  /*6a60*/  IADD3 R222, R165, 0x32370b8f, RZ ;  /* 0x32370b8fa5de7810 */ /* 0x000fe20007ffe0ff */
[----:B------:R-:W-:Y:S01]  /*6a70*/  STL [R1+0xc4], R190 ;  /* 0x0000c4be01007387 */ /* 0x000fe20000100800 */
[-CC-:B------:R-:W-:Y:S01]  /*6a80*/  LOP3.LUT R7, R7, R190.reuse, R184.reuse, 0x96, !PT ;  /* 0x000000be07077212 */ /* 0x180fe200078e96b8 */
[----:B------:R-:W-:Y:S01]  /*6a90*/  IMAD.WIDE.U32 R8, R8, -0x2daee0ad, RZ ;  /* 0xd2511f5308087825 */ /* 0x000fe200078e00ff */
[----:B------:R-:W-:Y:S01]  /*6aa0*/  LOP3.LUT R5, R5, R190, R184, 0x96, !PT ;  /* 0x000000be05057212 */ /* 0x000fe200078e96b8 */
[----:B------:R-:W-:Y:S01]  /*6ab0*/  STL [R1+0xdc], R222 ;  /* 0x0000dcde01007387 */ /* 0x000fe20000100800 */
[----:B--2---:R-:W-:Y:S01]  /*6ac0*/  FMNMX.FTZ R101, R12, R101, !PT ;  /* 0x000000650c657209 */ /* 0x004fe20007810000 */
[----:B------:R-:W-:Y:S01]  /*6ad0*/  IMAD.WIDE.U32 R10, R10, -0x2daee0ad, RZ ;  /* 0xd2511f530a0a7825 */ /* 0x000fe200078e00ff */
[----:B------:R-:W-:-:S02]  /*6ae0*/  LOP3.LUT R6, R9, R222, R6, 0x96, !PT ;  /* 0x000000de09067212 */ /* 0x000fc400078e9606 */
[-CC-:B------:R-:W-:Y:S01]  /*6af0*/  LOP3.LUT R128, R163, R221.reuse, R14.reuse, 0x96, !PT ;  /* 0x000000dda3807212 */ /* 0x180fe200078e960e */
[----:B------:R-:W2:Y:S01]  /*6b00*/  SHFL.BFLY PT, R18, R101, 0x1, 0x1f ;  /* 0x0c201f0065127f89 */ /* 0x000ea200000e0000 */
[----:B------:R-:W-:Y:S01]  /*6b10*/  LOP3.LUT R152, R31, R221, R14, 0x96, !PT ;  /* 0x000000dd1f987212 */ /* 0x000fe200078e960e */
[----:B------:R-:W-:Y:S01]  /*6b20*/  IMAD.WIDE.U32 R28, R7, -0x326172a9, RZ ;  /* 0xcd9e8d57071c7825 */ /* 0x000fe200078e00ff */
[----:B------:R-:W-:Y:S02]  /*6b30*/  LOP3.LUT R14, R11, R222, R4, 0x96, !PT ;  /* 0x000000de0b0e7212 */ /* 0x000fe400078e9604 */
[----:B------:R-:W-:Y:S01]  /*6b40*/  IADD3 R223, R164, -0x255992d5, RZ ;  /* 0xdaa66d2ba4df7810 */ /* 0x000fe20007ffe0ff */
[----:B------:R-:W-:Y:S01]  /*6b50*/  IMAD.WIDE.U32 R24, R6, -0x326172a9, RZ ;  /* 0xcd9e8d5706187825 */ /* 0x000fe200078e00ff */
[----:B------:R-:W-:Y:S02]  /*6b60*/  IADD3 R230, R164, 0x78dde6e4, RZ ;  /* 0x78dde6e4a4e67810 */ /* 0x000fe40007ffe0ff */
[----:B------:R-:W-:Y:S01]  /*6b70*/  LOP3.LUT R127, R188, R15, RZ, 0x3c, !PT ;  /* 0x0000000fbc7f7212 */ /* 0x000fe200078e3cff */
[----:B------:R-:W-:Y:S01]  /*6b80*/  IMAD.WIDE.U32 R4, R5, -0x326172a9, RZ ;  /* 0xcd9e8d5705047825 */ /* 0x000fe200078e00ff */
[-C--:B------:R-:W-:Y:S01]  /*6b90*/  LOP3.LUT R6, R29, R223.reuse, R202, 0x96, !PT ;  /* 0x000000df1d067212 */ /* 0x080fe200078e96ca */
[----:B------:R-:W-:Y:S01]  /*6ba0*/  STL [R1+0x4c], R223 ;  /* 0x00004cdf01007387 */ /* 0x000fe20000100800 */
[-C--:B------:R-:W-:Y:S01]  /*6bb0*/  LOP3.LUT R16, R25, R230.reuse, R28, 0x96, !PT ;  /* 0x000000e619107212 */ /* 0x080fe200078e961c */
[----:B------:R-:W-:Y:S01]  /*6bc0*/  IMAD.WIDE.U32 R14, R14, -0x326172a9, RZ ;  /* 0xcd9e8d570e0e7825 */ /* 0x000fe200078e00ff */
[----:B------:R-:W-:Y:S01]  /*6bd0*/  LOP3.LUT R7, R5, R223, R202, 0x96, !PT ;  /* 0x000000df05077212 */ /* 0x000fe200078e96ca */
[----:B------:R-:W-:Y:S01]  /*6be0*/  STL [R1+0x58], R230 ;  /* 0x000058e601007387 */ /* 0x000fe20000100800 */
[----:B------:R-:W-:Y:S01]  /*6bf0*/  IADD3 R231, R165, -0x126145ec, RZ ;  /* 0xed9eba14a5e77810 */ /* 0x000fe20007ffe0ff */
[----:B------:R-:W-:Y:S01]  /*6c00*/  IMAD.WIDE.U32 R16, R16, -0x2daee0ad, RZ ;  /* 0xd2511f5310107825 */ /* 0x000fe200078e00ff */
[----:B------:R-:W-:-:S02]  /*6c10*/  LOP3.LUT R9, R15, R230, R4, 0x96, !PT ;  /* 0x000000e60f097212 */ /* 0x000fc400078e9604 */
[----:B------:R-:W-:Y:S01]  /*6c20*/  IADD3 R232, R165, -0x56f99767, RZ ;  /* 0xa9066899a5e87810 */ /* 0x000fe20007ffe0ff */
[----:B------:R-:W-:Y:S01]  /*6c30*/  IMAD.WIDE.U32 R4, R6, -0x2daee0ad, RZ ;  /* 0xd2511f5306047825 */ /* 0x000fe200078e00ff */
[----:B-1----:R-:W-:Y:S01]  /*6c40*/  FMNMX.FTZ R102, R102, R13, !PT ;  /* 0x0000000d66667209 */ /* 0x002fe20007810000 */
[----:B------:R-:W-:Y:S01]  /*6c50*/  STL [R1+0xbc], R231 ;  /* 0x0000bce701007387 */ /* 0x000fe20000100800 */
[----:B--2---:R-:W-:Y:S01]  /*6c60*/  FMNMX.FTZ R101, R101, R18, !PT ;  /* 0x0000001265657209 */ /* 0x004fe20007810000 */
[----:B------:R-:W-:Y:S01]  /*6c70*/  IMAD.WIDE.U32 R6, R7, -0x2daee0ad, RZ ;  /* 0xd2511f5307067825 */ /* 0x000fe200078e00ff */
[----:B------:R-:W-:Y:S01]  /*6c80*/  LOP3.LUT R4, R17, R232, R4, 0x96, !PT ;  /* 0x000000e811047212 */ /* 0x000fe200078e9604 */
[----:B------:R-:W-:Y:S01]  /*6c90*/  STL [R1+0x54], R232 ;  /* 0x000054e801007387 */ /* 0x000fe20000100800 */
[----:B------:R-:W-:Y:S01]  /*6ca0*/  FSETP.NEU.FTZ.AND P0, PT, R102, -INF , PT ;  /* 0xff8000006600780b */ /* 0x000fe20003f1d000 */
[----:B------:R-:W-:Y:S01]  /*6cb0*/  IMAD.WIDE.U32 R20, R9, -0x2daee0ad, RZ ;  /* 0xd2511f5309147825 */ /* 0x000fe200078e00ff */
[----:B------:R-:W-:-:S02]  /*6cc0*/  LOP3.LUT R9, R5, R231, R8, 0x96, !PT ;  /* 0x000000e705097212 */ /* 0x000fc400078e9608 */
[----:B------:R-:W-:Y:S01]  /*6cd0*/  LOP3.LUT R12, R7, R231, R10, 0x96, !PT ;  /* 0x000000e7070c7212 */ /* 0x000fe200078e960a */
[----:B------:R-:W-:Y:S01]  /*6ce0*/  IMAD.WIDE.U32 R4, R4, -0x326172a9, RZ ;  /* 0xcd9e8d5704047825 */ /* 0x000fe200078e00ff */
[----:B------:R-:W-:Y:S02]  /*6cf0*/  LOP3.LUT R8, R21, R232, R6, 0x96, !PT ;  /* 0x000000e815087212 */ /* 0x000fe400078e9606 */
[----:B------:R-:W-:Y:S01]  /*6d00*/  IADD3 R238, R164, 0x1715609d, RZ ;  /* 0x1715609da4ee7810 */ /* 0x000fe20007ffe0ff */
[----:B------:R-:W-:Y:S01]  /*6d10*/  IMAD.WIDE.U32 R22, R9, -0x326172a9, RZ ;  /* 0xcd9e8d5709167825 */ /* 0x000fe200078e00ff */
[C---:B------:R-:W-:Y:S02]  /*6d20*/  LOP3.LUT R11, R4.reuse, 0xff, RZ, 0xc0, !PT ;  /* 0x000000ff040b7812 */ /* 0x040fe400078ec0ff */
[----:B------:R-:W-:Y:S01]  /*6d30*/  LOP3.LUT R19, R4, 0xffff, RZ, 0xc0, !PT ;  /* 0x0000ffff04137812 */ /* 0x000fe200078ec0ff */
[----:B------:R-:W-:Y:S01]  /*6d40*/  IMAD.WIDE.U32 R12, R12, -0x326172a9, RZ ;  /* 0xcd9e8d570c0c7825 */ /* 0x000fe200078e00ff */
[----:B------:R-:W-:Y:S01]  /*6d50*/  LOP3.LUT R10, R5, R239, R22, 0x96, !PT ;  /* 0x000000ef050a7212 */ /* 0x000fe200078e9616 */
[----:B------:R-:W-:Y:S01]  /*6d60*/  STL [R1+0x50], R238 ;  /* 0x000050ee01007387 */ /* 0x000fe20000100800 */
[--C-:B------:R-:W-:Y:S01]  /*6d70*/  SHF.R.U32.HI R17, RZ, 0x10, R4.reuse ;  /* 0x00000010ff117819 */ /* 0x100fe20000011604 */
[----:B------:R-:W-:Y:S01]  /*6d80*/  IMAD.WIDE.U32 R8, R8, -0x326172a9, RZ ;  /* 0xcd9e8d5708087825 */ /* 0x000fe200078e00ff */
[----:B------:R-:W-:-:S02]  /*6d90*/  SHF.R.U32.HI R15, RZ, 0x18, R4 ;  /* 0x00000018ff0f7819 */ /* 0x000fc40000011604 */
[----:B------:R-:W-:Y:S02]  /*6da0*/  LOP3.LUT R52, R13, R238, R14, 0x96, !PT ;  /* 0x000000ee0d347212 */ /* 0x000fe400078e960e */
[C---:B------:R-:W-:Y:S02]  /*6db0*/  LOP3.LUT R18, R8.reuse, 0xff, RZ, 0xc0, !PT ;  /* 0x000000ff08127812 */ /* 0x040fe400078ec0ff */
[----:B------:R-:W-:Y:S02]  /*6dc0*/  LOP3.LUT R43, R8, 0xffff, RZ, 0xc0, !PT ;  /* 0x0000ffff082b7812 */ /* 0x000fe400078ec0ff */
[--C-:B------:R-:W-:Y:S02]  /*6dd0*/  SHF.R.U32.HI R21, RZ, 0x10, R8.reuse ;  /* 0x00000010ff157819 */ /* 0x100fe40000011608 */
[----:B------:R-:W-:Y:S02]  /*6de0*/  SHF.R.U32.HI R14, RZ, 0x18, R8 ;  /* 0x00000018ff0e7819 */ /* 0x000fe40000011608 */
[----:B------:R-:W-:-:S02]  /*6df0*/  LOP3.LUT R13, R9, R239, R12, 0x96, !PT ;  /* 0x000000ef090d7212 */ /* 0x000fc400078e960c */
[----:B------:R-:W-:Y:S02]  /*6e00*/  LOP3.LUT R9, R23, R238, R24, 0x96, !PT ;  /* 0x000000ee17097212 */ /* 0x000fe400078e9618 */
[C---:B------:R-:W-:Y:S02]  /*6e10*/  ISETP.GE.U32.AND P2, PT, R194.reuse, R11, PT ;  /* 0x0000000bc200720c */ /* 0x040fe40003f46070 */
[----:B------:R-:W-:Y:S02]  /*6e20*/  IADD3 R187, R165, 0x646e171e, RZ ;  /* 0x646e171ea5bb7810 */ /* 0x000fe40007ffe0ff */
[----:B------:R-:W-:-:S03]  /*6e30*/  ISETP.GE.U32.AND P4, PT, R194, R15, PT ;  /* 0x0000000fc200720c */ /* 0x000fc60003f86070 */
[----:B------:R-:W-:Y:S01]  /*6e40*/  STL [R1+0x18], R187 ;  /* 0x000018bb01007387 */ /* 0x000fe20000100800 */
[C---:B---3--:R-:W-:Y:S02]  /*6e50*/  FMUL.FTZ R7, R2.reuse, R102 ;  /* 0x0000006602077220 */ /* 0x048fe40000410000 */
[----:B------:R-:W-:-:S03]  /*6e60*/  FMUL.FTZ R6, R2, R101 ;  /* 0x0000006502067220 */ /* 0x000fc60000410000 */
[----:B------:R-:W-:Y:S02]  /*6e70*/  FSEL R7, R7, RZ, P0 ;  /* 0x000000ff07077208 */ /* 0x000fe40000000000 */
[----:B------:R-:W-:-:S03]  /*6e80*/  FSETP.NEU.FTZ.AND P0, PT, R101, -INF , PT ;  /* 0xff8000006500780b */ /* 0x000fc60003f1d000 */
[-CC-:B------:R-:W-:Y:S01]  /*6e90*/  FFMA.FTZ R5, R72, R2.reuse, -R7.reuse ;  /* 0x0000000248057223 */ /* 0x180fe20000010807 */
[----:B------:R-:W-:Y:S01]  /*6ea0*/  FSEL R6, R6, RZ, P0 ;  /* 0x000000ff06067208 */ /* 0x000fe20000000000 */
[-C--:B------:R-:W-:Y:S02]  /*6eb0*/  FFMA.FTZ R4, R73, R2.reuse, -R7 ;  /* 0x0000000249047223 */ /* 0x080fe40000010807 */
[----:B------:R1:W-:Y:S02]  /*6ec0*/  MUFU.EX2 R160, R5 ;  /* 0x0000000500a07308 */ /* 0x0003e40000000800 */
[-CC-:B------:R-:W-:Y:S02]  /*6ed0*/  FFMA.FTZ R8, R64, R2.reuse, -R6.reuse ;  /* 0x0000000240087223 */ /* 0x180fe40000010806 */
[----:B------:R-:W-:-:S04]  /*6ee0*/  FFMA.FTZ R12, R26, R2, -R6 ;  /* 0x000000021a0c7223 */ /* 0x000fc80000010806 */
[----:B------:R2:W3:Y:S08]  /*6ef0*/  MUFU.EX2 R159, R4 ;  /* 0x00000004009f7308 */ /* 0x0004f00000000800 */
[----:B------:R4:W-:Y:S01]  /*6f00*/  MUFU.EX2 R158, R8 ;  /* 0x00000008009e7308 */ /* 0x0009e20000000800 */
[----:B-1----:R-:W-:-:S04]  /*6f10*/  LOP3.LUT R5, R10, 0xff, RZ, 0xc0, !PT ;  /* 0x000000ff0a057812 */ /* 0x002fc800078ec0ff */
[----:B------:R-:W-:Y:S02]  /*6f20*/  ISETP.GE.U32.AND P3, PT, R194, R5, PT ;  /* 0x00000005c200720c */ /* 0x000fe40003f66070 */
[----:B--2---:R-:W-:Y:S01]  /*6f30*/  LOP3.LUT R4, R10, 0xffff, RZ, 0xc0, !PT ;  /* 0x0000ffff0a047812 */ /* 0x004fe200078ec0ff */
[----:B------:R1:W2:Y:S03]  /*6f40*/  MUFU.EX2 R157, R12 ;  /* 0x0000000c009d7308 */ /* 0x0002a60000000800 */
[----:B----4-:R-:W-:Y:S01]  /*6f50*/  SHF.R.U32.HI R8, RZ, 0x8, R4 ;  /* 0x00000008ff087819 */ /* 0x010fe20000011604 */
[----:B------:R-:W-:Y:S01]  /*6f60*/  IMAD.WIDE.U32 R4, R9, -0x2daee0ad, RZ ;  /* 0xd2511f5309047825 */ /* 0x000fe200078e00ff */
[----:B---3--:R-:W-:Y:S02]  /*6f70*/  F2FP.BF16.PACK_AB R9, R159, R160 ;  /* 0x000000a09f09723e */ /* 0x008fe400000010ff */
[----:B------:R-:W-:-:S02]  /*6f80*/  LOP3.LUT R11, R8, 0xffff, RZ, 0xc0, !PT ;  /* 0x0000ffff080b7812 */ /* 0x000fc400078ec0ff */
[C---:B------:R-:W-:Y:S02]  /*6f90*/  PRMT R75, R9.reuse, 0x7610, R75 ;  /* 0x00007610094b7816 */ /* 0x040fe4000000004b */
[----:B------:R-:W-:Y:S01]  /*6fa0*/  ISETP.GE.U32.AND P1, PT, R194, R11, PT ;  /* 0x0000000bc200720c */ /* 0x000fe20003f26070 */
[-C--:B-1----:R-:W-:Y:S01]  /*6fb0*/  FFMA.FTZ R12, R98, R2.reuse, -R7 ;  /* 0x00000002620c7223 */ /* 0x082fe20000010807 */
[--C-:B------:R-:W-:Y:S01]  /*6fc0*/  SHF.R.U32.HI R11, RZ, 0x18, R10.reuse ;  /* 0x00000018ff0b7819 */ /* 0x100fe2000001160a */
[----:B------:R-:W-:Y:S01]  /*6fd0*/  @!P3 HFMA2.BF16_V2 R26, -RZ.H0_H0, RZ.H0_H0, -R75.H0_H0 ;  /* 0x200000ffff1ab231 */ /* 0x000fe2000034094b */
[----:B------:R-:W-:Y:S01]  /*6fe0*/  PRMT R33, R9, 0x7632, R33 ;  /* 0x0000763209217816 */ /* 0x000fe20000000021 */
[----:B------:R1:W-:Y:S01]  /*6ff0*/  MUFU.EX2 R156, R12 ;  /* 0x0000000c009c7308 */ /* 0x0003e20000000800 */
[----:B------:R-:W-:Y:S01]  /*7000*/  SHF.R.U32.HI R9, RZ, 0x10, R10 ;  /* 0x00000010ff097819 */ /* 0x000fe2000001160a */
[----:B------:R-:W-:Y:S01]  /*7010*/  FFMA.FTZ R10, R99, R2, -R7 ;  /* 0x00000002630a7223 */ /* 0x000fe20000010807 */
[----:B------:R-:W-:-:S02]  /*7020*/  ISETP.GE.U32.AND P0, PT, R194, R11, PT ;  /* 0x0000000bc200720c */ /* 0x000fc40003f06070 */
[----:B------:R-:W-:Y:S02]  /*7030*/  LOP3.LUT R8, R5, R187, R16, 0x96, !PT ;  /* 0x000000bb05087212 */ /* 0x000fe400078e9610 */
[----:B------:R-:W-:Y:S01]  /*7040*/  LOP3.LUT R11, R4, 0xff, RZ, 0xc0, !PT ;  /* 0x000000ff040b7812 */ /* 0x000fe200078ec0ff */
[----:B------:R3:W4:Y:S01]  /*7050*/  MUFU.EX2 R154, R10 ;  /* 0x0000000a009a7308 */ /* 0x0007220000000800 */
[--C-:B------:R-:W-:Y:S01]  /*7060*/  SHF.R.U32.HI R16, RZ, 0x10, R4.reuse ;  /* 0x00000010ff107819 */ /* 0x100fe20000011604 */
[----:B------:R-:W-:Y:S01]  /*7070*/  @!P1 HFMA2.BF16_V2 R27, -RZ.H0_H0, RZ.H0_H0, -R33.H0_H0 ;  /* 0x200000ffff1b9231 */ /* 0x000fe20000340921 */
[----:B------:R-:W-:Y:S02]  /*7080*/  SHF.R.U32.HI R15, RZ, 0x18, R4 ;  /* 0x00000018ff0f7819 */ /* 0x000fe40000011604 */
[----:B------:R-:W-:Y:S02]  /*7090*/  LOP3.LUT R9, R9, 0xff, RZ, 0xc0, !PT ;  /* 0x000000ff09097812 */ /* 0x000fe400078ec0ff */
[----:B------:R-:W-:-:S02]  /*70a0*/  PRMT R171, R75, 0x5410, R33 ;  /* 0x000054104bab7816 */ /* 0x000fc40000000021 */
[----:B-1----:R-:W-:Y:S01]  /*70b0*/  LOP3.LUT R12, R4, 0xffff, RZ, 0xc0, !PT ;  /* 0x0000ffff040c7812 */ /* 0x002fe200078ec0ff */
[--C-:B------:R-:W-:Y:S01]  /*70c0*/  FFMA.FTZ R5, R74, R2, -R6.reuse ;  /* 0x000000024a057223 */ /* 0x100fe20000010806 */
[----:B--2---:R-:W-:Y:S02]  /*70d0*/  F2FP.BF16.PACK_AB R4, R157, R158 ;  /* 0x0000009e9d04723e */ /* 0x004fe400000010ff */
[----:B------:R-:W-:Y:S01]  /*70e0*/  @!P3 PRMT R75, R26, 0x5410, RZ ;  /* 0x000054101a4bb816 */ /* 0x000fe200000000ff */
[----:B------:R1:W-:Y:S01]  /*70f0*/  MUFU.EX2 R99, R5 ;  /* 0x0000000500637308 */ /* 0x0003e20000000800 */
[----:B------:R-:W-:Y:S01]  /*7100*/  PRMT R49, R4, 0x7632, R49 ;  /* 0x0000763204317816 */ /* 0x000fe20000000031 */
[-C--:B---3--:R-:W-:Y:S01]  /*7110*/  FFMA.FTZ R10, R112, R2.reuse, -R7 ;  /* 0x00000002700a7223 */ /* 0x088fe20000010807 */
[----:B------:R-:W-:Y:S01]  /*7120*/  PRMT R31, R4, 0x7610, R31 ;  /* 0x00007610041f7816 */ /* 0x000fe2000000001f */
[----:B------:R-:W-:Y:S01]  /*7130*/  ST.E.U16 [R34.64], R75 ;  /* 0x0000004b22007985 */ /* 0x000fe2000c101504 */
[----:B------:R-:W-:Y:S01]  /*7140*/  SHF.R.U32.HI R4, RZ, 0x8, R19 ;  /* 0x00000008ff047819 */ /* 0x000fe20000011613 */
[----:B------:R-:W-:Y:S01]  /*7150*/  @!P0 HFMA2.BF16_V2 R36, -RZ.H0_H0, RZ.H0_H0, -R49.H0_H0 ;  /* 0x200000ffff248231 */ /* 0x000fe20000340931 */
[----:B------:R-:W-:Y:S01]  /*7160*/  ISETP.GE.U32.AND P3, PT, R194, R9, PT ;  /* 0x00000009c200720c */ /* 0x000fe20003f66070 */
[----:B------:R2:W-:Y:S01]  /*7170*/  MUFU.EX2 R175, R10 ;  /* 0x0000000a00af7308 */ /* 0x0005e20000000800 */
[----:B------:R-:W-:Y:S01]  /*7180*/  LOP3.LUT R4, R4, 0xffff, RZ, 0xc0, !PT ;  /* 0x0000ffff04047812 */ /* 0x000fe200078ec0ff */
[----:B------:R-:W-:Y:S01]  /*7190*/  FFMA.FTZ R19, R53, R2, -R6 ;  /* 0x0000000235137223 */ /* 0x000fe20000010806 */
[----:B------:R-:W-:-:S02]  /*71a0*/  PRMT R168, R31, 0x5410, R49 ;  /* 0x000054101fa87816 */ /* 0x000fc40000000031 */
[----:B------:R-:W-:Y:S02]  /*71b0*/  @!P0 PRMT R49, R36, 0x5410, RZ ;  /* 0x0000541024318816 */ /* 0x000fe400000000ff */
[----:B------:R-:W-:Y:S01]  /*71c0*/  ISETP.GE.U32.AND P0, PT, R194, R4, PT ;  /* 0x00000004c200720c */ /* 0x000fe20003f06070 */
[----:B-1----:R-:W-:Y:S01]  /*71d0*/  FFMA.FTZ R5, R97, R2, -R6 ;  /* 0x0000000261057223 */ /* 0x002fe20000010806 */
[----:B----4-:R-:W-:Y:S01]  /*71e0*/  F2FP.BF16.PACK_AB R4, R154, R156 ;  /* 0x0000009c9a04723e */ /* 0x010fe200000010ff */
[----:B------:R-:W-:Y:S01]  /*71f0*/  MUFU.EX2 R248, R19 ;  /* 0x0000001300f87308 */ /* 0x000fe20000000800 */
[----:B------:R-:W-:Y:S01]  /*7200*/  LOP3.LUT R9, R17, 0xff, RZ, 0xc0, !PT ;  /* 0x000000ff11097812 */ /* 0x000fe200078ec0ff */
[----:B------:R-:W-:Y:S01]  /*7210*/  @!P3 HFMA2.BF16_V2 R32, -RZ.H0_H0, RZ.H0_H0, -R31.H0_H0 ;  /* 0x200000ffff20b231 */ /* 0x000fe2000034091f */
[----:B------:R-:W-:Y:S01]  /*7220*/  PRMT R73, R4, 0x7610, R73 ;  /* 0x0000761004497816 */ /* 0x000fe20000000049 */
[-CC-:B------:R-:W-:Y:S01]  /*7230*/  FFMA.FTZ R17, R48, R2.reuse, -R7.reuse ;  /* 0x0000000230117223 */ /* 0x180fe20000010807 */
[----:B------:R-:W-:Y:S01]  /*7240*/  PRMT R50, R4, 0x7632, R50 ;  /* 0x0000763204327816 */ /* 0x000fe20000000032 */
[----:B--2---:R-:W-:Y:S01]  /*7250*/  FFMA.FTZ R10, R92, R2, -R7 ;  /* 0x000000025c0a7223 */ /* 0x004fe20000010807 */
[----:B------:R-:W-:Y:S01]  /*7260*/  @!P1 PRMT R33, R27, 0x5410, RZ ;  /* 0x000054101b219816 */ /* 0x000fe200000000ff */
[----:B------:R1:W2:Y:S01]  /*7270*/  MUFU.EX2 R26, R5 ;  /* 0x00000005001a7308 */ /* 0x0002a20000000800 */
[----:B------:R-:W-:Y:S01]  /*7280*/  @!P2 HFMA2.BF16_V2 R37, -RZ.H0_H0, RZ.H0_H0, -R73.H0_H0 ;  /* 0x200000ffff25a231 */ /* 0x000fe20000340949 */
[----:B------:R-:W-:Y:S01]  /*7290*/  ISETP.GE.U32.AND P1, PT, R194, R9, PT ;  /* 0x00000009c200720c */ /* 0x000fe20003f26070 */
[----:B------:R-:W-:Y:S01]  /*72a0*/  @!P0 HFMA2.BF16_V2 R38, -RZ.H0_H0, RZ.H0_H0, -R50.H0_H0 ;  /* 0x200000ffff268231 */ /* 0x000fe20000340932 */
[----:B------:R-:W-:Y:S01]  /*72b0*/  LOP3.LUT R9, R8, 0xff, RZ, 0xc0, !PT ;  /* 0x000000ff08097812 */ /* 0x000fe200078ec0ff */
[----:B------:R-:W-:Y:S01]  /*72c0*/  ST.E.U16 [R34.64+0x2], R33 ;  /* 0x0000022122007985 */ /* 0x000fe2000c101504 */
[----:B------:R-:W-:-:S02]  /*72d0*/  PRMT R167, R73, 0x5410, R50 ;  /* 0x0000541049a77816 */ /* 0x000fc40000000032 */
[----:B------:R-:W-:Y:S01]  /*72e0*/  @!P3 PRMT R31, R32, 0x5410, RZ ;  /* 0x00005410201fb816 */ /* 0x000fe200000000ff */
[----:B------:R3:W-:Y:S01]  /*72f0*/  MUFU.EX2 R236, R10 ;  /* 0x0000000a00ec7308 */ /* 0x0007e20000000800 */
[----:B------:R-:W-:Y:S02]  /*7300*/  @!P2 PRMT R73, R37, 0x5410, RZ ;  /* 0x000054102549a816 */ /* 0x000fe400000000ff */
[----:B------:R-:W-:Y:S01]  /*7310*/  ISETP.GE.U32.AND P3, PT, R194, R9, PT ;  /* 0x00000009c200720c */ /* 0x000fe20003f66070 */
[-CC-:B------:R-:W-:Y:S01]  /*7320*/  FFMA.FTZ R9, R104, R2.reuse, -R6.reuse ;  /* 0x0000000268097223 */ /* 0x180fe20000010806 */
[----:B------:R-:W-:Y:S01]  /*7330*/  @!P0 PRMT R50, R38, 0x5410, RZ ;  /* 0x0000541026328816 */ /* 0x000fe200000000ff */
[----:B-1----:R-:W-:Y:S02]  /*7340*/  FFMA.FTZ R5, R111, R2, -R7 ;  /* 0x000000026f057223 */ /* 0x002fe40000010807 */
[----:B------:R-:W-:Y:S01]  /*7350*/  MUFU.EX2 R172, R9 ;  /* 0x0000000900ac7308 */ /* 0x000fe20000000800 */
[----:B------:R-:W-:Y:S01]  /*7360*/  ISETP.GE.U32.AND P0, PT, R194, R18, PT ;  /* 0x00000012c200720c */ /* 0x000fe20003f06070 */
[----:B------:R-:W-:-:S06]  /*7370*/  FFMA.FTZ R18, R51, R2, -R6 ;  /* 0x0000000233127223 */ /* 0x000fcc0000010806 */
[----:B------:R1:W4:Y:S01]  /*7380*/  MUFU.EX2 R164, R5 ;  /* 0x0000000500a47308 */ /* 0x0003220000000800 */
[----:B---3--:R-:W-:-:S07]  /*7390*/  FFMA.FTZ R10, R87, R2, -R6 ;  /* 0x00000002570a7223 */ /* 0x008fce0000010806 */
[----:B------:R-:W-:Y:S01]  /*73a0*/  MUFU.EX2 R205, R10 ;  /* 0x0000000a00cd7308 */ /* 0x000fe20000000800 */
[----:B-1----:R-:W-:-:S07]  /*73b0*/  LOP3.LUT R5, R8, 0xffff, RZ, 0xc0, !PT ;  /* 0x0000ffff08057812 */ /* 0x002fce00078ec0ff */
[----:B------:R-:W-:Y:S01]  /*73c0*/  MUFU.EX2 R251, R17 ;  /* 0x0000001100fb7308 */ /* 0x000fe20000000800 */
[----:B------:R-:W-:-:S04]  /*73d0*/  SHF.R.U32.HI R4, RZ, 0x8, R5 ;  /* 0x00000008ff047819 */ /* 0x000fc80000011605 */
[----:B------:R-:W-:-:S03]  /*73e0*/  LOP3.LUT R5, R4, 0xffff, RZ, 0xc0, !PT ;  /* 0x0000ffff04057812 */ /* 0x000fc600078ec0ff */
[----:B------:R-:W-:Y:S01]  /*73f0*/  MUFU.EX2 R247, R18 ;  /* 0x0000001200f77308 */ /* 0x000fe20000000800 */
[----:B--2---:R-:W-:Y:S02]  /*7400*/  F2FP.BF16.PACK_AB R4, R26, R99 ;  /* 0x000000631a04723e */ /* 0x004fe400000010ff */
[----:B------:R-:W-:Y:S01]  /*7410*/  ISETP.GE.U32.AND P2, PT, R194, R5, PT ;  /* 0x00000005c200720c */ /* 0x000fe20003f46070 */
[----:B------:R-:W-:Y:S01]  /*7420*/  FFMA.FTZ R5, R106, R2, -R6 ;  /* 0x000000026a057223 */ /* 0x000fe20000010806 */
[C---:B------:R-:W-:Y:S02]  /*7430*/  PRMT R78, R4.reuse, 0x7632, R78 ;  /* 0x00007632044e7816 */ /* 0x040fe4000000004e */
[----:B------:R-:W-:Y:S01]  /*7440*/  PRMT R74, R4, 0x7610, R74 ;  /* 0x00007610044a7816 */ /* 0x000fe2000000004a */
[----:B------:R1:W2:Y:S01]  /*7450*/  MUFU.EX2 R174, R5 ;  /* 0x0000000500ae7308 */ /* 0x0002a20000000800 */
[----:B----4-:R-:W-:Y:S01]  /*7460*/  F2FP.BF16.PACK_AB R4, R175, R164 ;  /* 0x000000a4af04723e */ /* 0x010fe200000010ff */
[----:B------:R-:W-:Y:S01]  /*7470*/  @!P4 HFMA2.BF16_V2 R39, -RZ.H0_H0, RZ.H0_H0, -R78.H0_H0 ;  /* 0x200000ffff27c231 */ /* 0x000fe2000034094e */
[----:B------:R-:W-:Y:S01]  /*7480*/  PRMT R165, R74, 0x5410, R78 ;  /* 0x000054104aa57816 */ /* 0x000fe2000000004e */
[----:B------:R-:W-:Y:S01]  /*7490*/  @!P1 HFMA2.BF16_V2 R41, -RZ.H0_H0, RZ.H0_H0, -R74.H0_H0 ;  /* 0x200000ffff299231 */ /* 0x000fe2000034094a */
[----:B------:R-:W-:-:S02]  /*74a0*/  PRMT R77, R4, 0x7610, R77 ;  /* 0x00007610044d7816 */ /* 0x000fc4000000004d */
[----:B------:R-:W-:Y:S02]  /*74b0*/  PRMT R76, R4, 0x7632, R76 ;  /* 0x00007632044c7816 */ /* 0x000fe4000000004c */
[--C-:B------:R-:W-:Y:S01]  /*74c0*/  SHF.R.U32.HI R4, RZ, 0x18, R8.reuse ;  /* 0x00000018ff047819 */ /* 0x100fe20000011608 */
[----:B------:R-:W-:Y:S01]  /*74d0*/  @!P3 HFMA2.BF16_V2 R40, -RZ.H0_H0, RZ.H0_H0, -R77.H0_H0 ;  /* 0x200000ffff28b231 */ /* 0x000fe2000034094d */
[----:B------:R-:W-:Y:S01]  /*74e0*/  SHF.R.U32.HI R8, RZ, 0x10, R8 ;  /* 0x00000010ff087819 */ /* 0x000fe20000011608 */
[----:B------:R-:W-:Y:S01]  /*74f0*/  @!P2 HFMA2.BF16_V2 R42, -RZ.H0_H0, RZ.H0_H0, -R76.H0_H0 ;  /* 0x200000ffff2aa231 */ /* 0x000fe2000034094c */
[----:B------:R-:W-:Y:S02]  /*7500*/  PRMT R170, R77, 0x5410, R76 ;  /* 0x000054104daa7816 */ /* 0x000fe4000000004c */
[----:B------:R-:W-:Y:S01]  /*7510*/  @!P3 PRMT R77, R40, 0x5410, RZ ;  /* 0x00005410284db816 */ /* 0x000fe200000000ff */
[----:B-1----:R-:W-:Y:S01]  /*7520*/  FFMA.FTZ R5, R118, R2, -R7 ;  /* 0x0000000276057223 */ /* 0x002fe20000010807 */
[----:B------:R-:W-:-:S02]  /*7530*/  ISETP.GE.U32.AND P3, PT, R194, R4, PT ;  /* 0x00000004c200720c */ /* 0x000fc40003f66070 */
[----:B--2---:R-:W-:Y:S01]  /*7540*/  F2FP.BF16.PACK_AB R4, R174, R172 ;  /* 0x000000acae04723e */ /* 0x004fe200000010ff */
[----:B------:R1:W-:Y:S01]  /*7550*/  MUFU.EX2 R181, R5 ;  /* 0x0000000500b57308 */ /* 0x0003e20000000800 */
[----:B------:R-:W-:Y:S02]  /*7560*/  LOP3.LUT R8, R8, 0xff, RZ, 0xc0, !PT ;  /* 0x000000ff08087812 */ /* 0x000fe400078ec0ff */
[----:B------:R-:W-:Y:S02]  /*7570*/  @!P2 PRMT R76, R42, 0x5410, RZ ;  /* 0x000054102a4ca816 */ /* 0x000fe400000000ff */
[C---:B------:R-:W-:Y:S02]  /*7580*/  PRMT R72, R4.reuse, 0x7632, R72 ;  /* 0x0000763204487816 */ /* 0x040fe40000000048 */
[----:B------:R-:W-:Y:S01]  /*7590*/  PRMT R71, R4, 0x7610, R71 ;  /* 0x0000761004477816 */ /* 0x000fe20000000047 */
[----:B------:R-:W-:Y:S01]  /*75a0*/  FFMA.FTZ R4, R61, R2, -R7 ;  /* 0x000000023d047223 */ /* 0x000fe20000010807 */
[----:B------:R-:W-:Y:S01]  /*75b0*/  ISETP.GE.U32.AND P2, PT, R194, R8, PT ;  /* 0x00000008c200720c */ /* 0x000fe20003f46070 */
[----:B------:R-:W-:Y:S01]  /*75c0*/  @!P3 HFMA2.BF16_V2 R44, -RZ.H0_H0, RZ.H0_H0, -R72.H0_H0 ;  /* 0x200000ffff2cb231 */ /* 0x000fe20000340948 */
[----:B------:R-:W-:Y:S01]  /*75d0*/  FMNMX.FTZ R8, R130, R129, !PT ;  /* 0x0000008182087209 */ /* 0x000fe20007810000 */
[----:B------:R2:W3:Y:S01]  /*75e0*/  MUFU.EX2 R182, R4 ;  /* 0x0000000400b67308 */ /* 0x0004e20000000800 */
[----:B------:R-:W-:-:S02]  /*75f0*/  PRMT R169, R71, 0x5410, R72 ;  /* 0x0000541047a97816 */ /* 0x000fc40000000048 */
[----:B------:R-:W-:Y:S02]  /*7600*/  FMNMX.FTZ R8, R132, R8, !PT ;  /* 0x0000000884087209 */ /* 0x000fe40007810000 */
[----:B-1----:R-:W-:Y:S02]  /*7610*/  FMNMX.FTZ R5, R119, R117, !PT ;  /* 0x0000007577057209 */ /* 0x002fe40007810000 */
[----:B------:R-:W-:Y:S02]  /*7620*/  FMNMX.FTZ R8, R131, R8, !PT ;  /* 0x0000000883087209 */ /* 0x000fe40007810000 */
[----:B------:R-:W-:Y:S01]  /*7630*/  FMNMX.FTZ R5, R121, R5, !PT ;  /* 0x0000000579057209 */ /* 0x000fe20007810000 */
[----:B------:R-:W-:Y:S01]  /*7640*/  @!P2 HFMA2.BF16_V2 R45, -RZ.H0_H0, RZ.H0_H0, -R71.H0_H0 ;  /* 0x200000ffff2da231 */ /* 0x000fe20000340947 */
[----:B------:R-:W-:Y:S02]  /*7650*/  FMNMX.FTZ R8, R125, R8, !PT ;  /* 0x000000087d087209 */ /* 0x000fe40007810000 */
[----:B------:R-:W-:-:S02]  /*7660*/  FMNMX.FTZ R5, R120, R5, !PT ;  /* 0x0000000578057209 */ /* 0x000fc40007810000 */
[----:B------:R-:W-:Y:S02]  /*7670*/  FMNMX.FTZ R8, R124, R8, !PT ;  /* 0x000000087c087209 */ /* 0x000fe40007810000 */
[----:B------:R-:W-:Y:S02]  /*7680*/  FMNMX.FTZ R5, R115, R5, !PT ;  /* 0x0000000573057209 */ /* 0x000fe40007810000 */
[----:B--2---:R-:W-:Y:S01]  /*7690*/  SHF.R.U32.HI R4, RZ, 0x8, R12 ;  /* 0x00000008ff047819 */ /* 0x004fe2000001160c */
[----:B------:R-:W-:Y:S01]  /*76a0*/  FFMA.FTZ R12, R86, R2, -R7 ;  /* 0x00000002560c7223 */ /* 0x000fe20000010807 */
[----:B------:R-:W-:Y:S02]  /*76b0*/  FMNMX.FTZ R5, R114, R5, !PT ;  /* 0x0000000572057209 */ /* 0x000fe40007810000 */
[----:B------:R-:W-:Y:S01]  /*76c0*/  LOP3.LUT R4, R4, 0xffff, RZ, 0xc0, !PT ;  /* 0x0000ffff04047812 */ /* 0x000fe200078ec0ff */
[----:B------:R-:W-:Y:S01]  /*76d0*/  MUFU.EX2 R237, R12 ;  /* 0x0000000c00ed7308 */ /* 0x000fe20000000800 */
[----:B------:R-:W-:-:S02]  /*76e0*/  @!P3 PRMT R72, R44, 0x5410, RZ ;  /* 0x000054102c48b816 */ /* 0x000fc400000000ff */
[----:B------:R-:W-:Y:S02]  /*76f0*/  FMNMX.FTZ R5, R113, R5, !PT ;  /* 0x0000000571057209 */ /* 0x000fe40007810000 */
[----:B------:R-:W-:Y:S02]  /*7700*/  ISETP.GE.U32.AND P3, PT, R194, R4, PT ;  /* 0x00000004c200720c */ /* 0x000fe40003f66070 */
[----:B---3--:R-:W-:Y:S02]  /*7710*/  F2FP.BF16.PACK_AB R4, R182, R181 ;  /* 0x000000b5b604723e */ /* 0x008fe400000010ff */
[----:B------:R-:W-:Y:S02]  /*7720*/  FMNMX.FTZ R9, R123, R8, !PT ;  /* 0x000000087b097209 */ /* 0x000fe40007810000 */
[----:B------:R-:W-:Y:S02]  /*7730*/  FMNMX.FTZ R8, R105, R5, !PT ;  /* 0x0000000569087209 */ /* 0x000fe40007810000 */
[----:B------:R-:W-:-:S02]  /*7740*/  PRMT R70, R4, 0x7610, R70 ;  /* 0x0000761004467816 */ /* 0x000fc40000000046 */
[----:B------:R-:W-:Y:S01]  /*7750*/  PRMT R69, R4, 0x7632, R69 ;  /* 0x0000763204457816 */ /* 0x000fe20000000045 */
[----:B------:R-:W-:Y:S01]  /*7760*/  FFMA.FTZ R4, R122, R2, -R6 ;  /* 0x000000027a047223 */ /* 0x000fe20000010806 */
[----:B------:R-:W-:Y:S02]  /*7770*/  FMNMX.FTZ R8, R96, R8, !PT ;  /* 0x0000000860087209 */ /* 0x000fe40007810000 */
[----:B------:R-:W-:Y:S01]  /*7780*/  FMNMX.FTZ R5, R116, R9, !PT ;  /* 0x0000000974057209 */ /* 0x000fe20007810000 */
[----:B------:R1:W-:Y:S01]  /*7790*/  MUFU.EX2 R177, R4 ;  /* 0x0000000400b17308 */ /* 0x0003e20000000800 */
[----:B------:R-:W-:Y:S01]  /*77a0*/  @!P1 PRMT R74, R41, 0x5410, RZ ;  /* 0x00005410294a9816 */ /* 0x000fe200000000ff */
[----:B------:R-:W-:Y:S01]  /*77b0*/  @!P3 HFMA2.BF16_V2 R55, -RZ.H0_H0, RZ.H0_H0, -R69.H0_H0 ;  /* 0x200000ffff37b231 */ /* 0x000fe20000340945 */
[----:B------:R-:W-:Y:S02]  /*77c0*/  FMNMX.FTZ R5, R110, R5, !PT ;  /* 0x000000056e057209 */ /* 0x000fe40007810000 */
[----:B------:R-:W-:Y:S01]  /*77d0*/  ISETP.GE.U32.AND P1, PT, R194, R11, PT ;  /* 0x0000000bc200720c */ /* 0x000fe20003f26070 */
[----:B------:R-:W-:Y:S01]  /*77e0*/  FFMA.FTZ R11, R89, R2, -R7 ;  /* 0x00000002590b7223 */ /* 0x000fe20000010807 */
[----:B------:R-:W-:-:S02]  /*77f0*/  FMNMX.FTZ R5, R95, R5, !PT ;  /* 0x000000055f057209 */ /* 0x000fc40007810000 */
[----:B------:R-:W-:Y:S01]  /*7800*/  PRMT R166, R70, 0x5410, R69 ;  /* 0x0000541046a67816 */ /* 0x000fe20000000045 */
[----:B------:R-:W-:Y:S01]  /*7810*/  MUFU.EX2 R233, R11 ;  /* 0x0000000b00e97308 */ /* 0x000fe20000000800 */
[----:B------:R-:W-:Y:S01]  /*7820*/  FMNMX.FTZ R100, R94, R5, !PT ;  /* 0x000000055e647209 */ /* 0x000fe20007810000 */
[----:B------:R-:W-:Y:S01]  /*7830*/  FFMA.FTZ R5, R66, R2, -R7 ;  /* 0x0000000242057223 */ /* 0x000fe20000010807 */
[----:B------:R-:W-:Y:S02]  /*7840*/  @!P2 PRMT R71, R45, 0x5410, RZ ;  /* 0x000054102d47a816 */ /* 0x000fe400000000ff */
[----:B------:R-:W-:Y:S02]  /*7850*/  FMNMX.FTZ R100, R90, R100, !PT ;  /* 0x000000645a647209 */ /* 0x000fe40007810000 */
[----:B-1----:R-:W-:Y:S01]  /*7860*/  FMNMX.FTZ R4, R93, R8, !PT ;  /* 0x000000085d047209 */ /* 0x002fe20007810000 */
[----:B------:R-:W-:Y:S01]  /*7870*/  FFMA.FTZ R8, R65, R2, -R6 ;  /* 0x0000000241087223 */ /* 0x000fe20000010806 */
[----:B------:R-:W-:Y:S01]  /*7880*/  @!P1 HFMA2.BF16_V2 R54, -RZ.H0_H0, RZ.H0_H0, -R70.H0_H0 ;  /* 0x200000ffff369231 */ /* 0x000fe20000340946 */
[----:B------:R-:W-:Y:S01]  /*7890*/  FMNMX.FTZ R100, R84, R100, !PT ;  /* 0x0000006454647209 */ /* 0x000fe20007810000 */
[----:B------:R-:W-:Y:S01]  /*78a0*/  MUFU.EX2 R245, R5 ;  /* 0x0000000500f57308 */ /* 0x000fe20000000800 */
[----:B------:R-:W-:-:S02]  /*78b0*/  FMNMX.FTZ R103, R88, R4, !PT ;  /* 0x0000000458677209 */ /* 0x000fc40007810000 */
[----:B------:R-:W-:Y:S02]  /*78c0*/  LOP3.LUT R4, R21, 0xff, RZ, 0xc0, !PT ;  /* 0x000000ff15047812 */ /* 0x000fe400078ec0ff */
[----:B------:R-:W-:Y:S02]  /*78d0*/  FMNMX.FTZ R103, R85, R103, !PT ;  /* 0x0000006755677209 */ /* 0x000fe40007810000 */
[----:B------:R-:W-:Y:S01]  /*78e0*/  @!P1 PRMT R70, R54, 0x5410, RZ ;  /* 0x0000541036469816 */ /* 0x000fe200000000ff */
[----:B------:R1:W2:Y:S01]  /*78f0*/  MUFU.EX2 R180, R8 ;  /* 0x0000000800b47308 */ /* 0x0002a20000000800 */
[----:B------:R-:W-:Y:S02]  /*7900*/  FMNMX.FTZ R103, R80, R103, !PT ;  /* 0x0000006750677209 */ /* 0x000fe40007810000 */
[----:B------:R-:W-:Y:S02]  /*7910*/  ISETP.GE.U32.AND P1, PT, R194, R4, PT ;  /* 0x00000004c200720c */ /* 0x000fe40003f26070 */
[----:B------:R-:W-:-:S02]  /*7920*/  FMNMX.FTZ R103, R56, R103, !PT ;  /* 0x0000006738677209 */ /* 0x000fc40007810000 */
[----:B------:R-:W-:Y:S02]  /*7930*/  FMNMX.FTZ R100, R62, R100, !PT ;  /* 0x000000643e647209 */ /* 0x000fe40007810000 */
[----:B------:R-:W-:Y:S02]  /*7940*/  FMNMX.FTZ R103, R47, R103, !PT ;  /* 0x000000672f677209 */ /* 0x000fe40007810000 */
[----:B------:R-:W-:Y:S01]  /*7950*/  LOP3.LUT R4, R16, 0xff, RZ, 0xc0, !PT ;  /* 0x000000ff10047812 */ /* 0x000fe200078ec0ff */
[-CC-:B------:R-:W-:Y:S01]  /*7960*/  FFMA.FTZ R16, R59, R2.reuse, -R7.reuse ;  /* 0x000000023b107223 */ /* 0x180fe20000010807 */
[----:B------:R-:W-:Y:S02]  /*7970*/  FMNMX.FTZ R103, R46, R103, !PT ;  /* 0x000000672e677209 */ /* 0x000fe40007810000 */
[----:B------:R-:W-:Y:S01]  /*7980*/  ISETP.GE.U32.AND P2, PT, R194, R15, PT ;  /* 0x0000000fc200720c */ /* 0x000fe20003f46070 */
[----:B------:R-:W-:Y:S01]  /*7990*/  FFMA.FTZ R15, R82, R2, -R6 ;  /* 0x00000002520f7223 */ /* 0x000fe20000010806 */
[----:B------:R-:W-:Y:S01]  /*79a0*/  @!P3 PRMT R69, R55, 0x5410, RZ ;  /* 0x000054103745b816 */ /* 0x000fe200000000ff */
[----:B-1----:R-:W1:Y:S01]  /*79b0*/  SHFL.BFLY PT, R8, R103, 0x2, 0x1f ;  /* 0x0c401f0067087f89 */ /* 0x002e6200000e0000 */
[----:B------:R-:W-:Y:S01]  /*79c0*/  FMNMX.FTZ R100, R58, R100, !PT ;  /* 0x000000643a647209 */ /* 0x000fe20007810000 */
[----:B------:R-:W-:Y:S01]  /*79d0*/  MUFU.EX2 R219, R15 ;  /* 0x0000000f00db7308 */ /* 0x000fe20000000800 */
[----:B------:R-:W-:Y:S01]  /*79e0*/  ISETP.GE.U32.AND P3, PT, R194, R4, PT ;  /* 0x00000004c200720c */ /* 0x000fe20003f66070 */
[----:B------:R-:W-:Y:S01]  /*79f0*/  FFMA.FTZ R4, R63, R2, -R7 ;  /* 0x000000023f047223 */ /* 0x000fe20000010807 */
[----:B--2---:R-:W-:-:S02]  /*7a00*/  F2FP.BF16.PACK_AB R5, R180, R177 ;  /* 0x000000b1b405723e */ /* 0x004fc400000010ff */
[----:B------:R-:W-:Y:S02]  /*7a10*/  FMNMX.FTZ R100, R57, R100, !PT ;  /* 0x0000006439647209 */ /* 0x000fe40007810000 */
[C---:B------:R-:W-:Y:S01]  /*7a20*/  PRMT R68, R5.reuse, 0x7632, R68 ;  /* 0x0000763205447816 */ /* 0x040fe20000000044 */
[----:B------:R2:W3:Y:S01]  /*7a30*/  MUFU.EX2 R246, R4 ;  /* 0x0000000400f67308 */ /* 0x0004e20000000800 */
[----:B------:R-:W-:Y:S01]  /*7a40*/  PRMT R67, R5, 0x7610, R67 ;  /* 0x0000761005437816 */ /* 0x000fe20000000043 */
[----:B------:R-:W4:Y:S01]  /*7a50*/  SHFL.BFLY PT, R9, R100, 0x2, 0x1f ;  /* 0x0c401f0064097f89 */ /* 0x000f2200000e0000 */
[----:B------:R-:W-:Y:S01]  /*7a60*/  LOP3.LUT R5, R13, 0xff, RZ, 0xc0, !PT ;  /* 0x000000ff0d057812 */ /* 0x000fe200078ec0ff */
[----:B------:R-:W-:Y:S01]  /*7a70*/  @!P2 HFMA2.BF16_V2 R61, -RZ.H0_H0, RZ.H0_H0, -R68.H0_H0 ;  /* 0x200000ffff3da231 */ /* 0x000fe20000340944 */
[----:B------:R-:W-:Y:S01]  /*7a80*/  PRMT R161, R67, 0x5410, R68 ;  /* 0x0000541043a17816 */ /* 0x000fe20000000044 */
[----:B------:R-:W-:Y:S01]  /*7a90*/  @!P3 HFMA2.BF16_V2 R63, -RZ.H0_H0, RZ.H0_H0, -R67.H0_H0 ;  /* 0x200000ffff3fb231 */ /* 0x000fe20000340943 */
[----:B------:R-:W-:Y:S01]  /*7aa0*/  @!P4 PRMT R78, R39, 0x5410, RZ ;  /* 0x00005410274ec816 */ /* 0x000fe200000000ff */
[----:B------:R-:W-:Y:S01]  /*7ab0*/  MUFU.EX2 R250, R16 ;  /* 0x0000001000fa7308 */ /* 0x000fe20000000800 */
[----:B------:R-:W-:-:S02]  /*7ac0*/  @!P2 PRMT R68, R61, 0x5410, RZ ;  /* 0x000054103d44a816 */ /* 0x000fc400000000ff */
[----:B------:R-:W-:Y:S02]  /*7ad0*/  ISETP.GE.U32.AND P2, PT, R194, R5, PT ;  /* 0x00000005c200720c */ /* 0x000fe40003f46070 */
[----:B------:R-:W-:Y:S02]  /*7ae0*/  @!P3 PRMT R67, R63, 0x5410, RZ ;  /* 0x000054103f43b816 */ /* 0x000fe400000000ff */
[----:B-1----:R-:W-:Y:S02]  /*7af0*/  FMNMX.FTZ R103, R103, R8, !PT ;  /* 0x0000000867677209 */ /* 0x002fe40007810000 */
[----:B--2---:R-:W-:Y:S02]  /*7b00*/  LOP3.LUT R4, R13, 0xffff, RZ, 0xc0, !PT ;  /* 0x0000ffff0d047812 */ /* 0x004fe400078ec0ff */
[----:B---3--:R-:W-:Y:S02]  /*7b10*/  F2FP.BF16.PACK_AB R5, R246, R245 ;  /* 0x000000f5f605723e */ /* 0x008fe400000010ff */
[----:B------:R-:W-:-:S02]  /*7b20*/  SHF.R.U32.HI R4, RZ, 0x8, R4 ;  /* 0x00000008ff047819 */ /* 0x000fc40000011604 */
[C---:B------:R-:W-:Y:S02]  /*7b30*/  PRMT R66, R5.reuse, 0x7610, R66 ;  /* 0x0000761005427816 */ /* 0x040fe40000000042 */
[----:B------:R-:W-:Y:S02]  /*7b40*/  LOP3.LUT R4, R4, 0xffff, RZ, 0xc0, !PT ;  /* 0x0000ffff04047812 */ /* 0x000fe400078ec0ff */
[----:B------:R-:W-:Y:S01]  /*7b50*/  PRMT R65, R5, 0x7632, R65 ;  /* 0x0000763205417816 */ /* 0x000fe20000000041 */
[--C-:B------:R-:W-:Y:S01]  /*7b60*/  FFMA.FTZ R5, R79, R2, -R6.reuse ;  /* 0x000000024f057223 */ /* 0x100fe20000010806 */
[----:B------:R-:W-:Y:S01]  /*7b70*/  ISETP.GE.U32.AND P3, PT, R194, R4, PT ;  /* 0x00000004c200720c */ /* 0x000fe20003f66070 */
[----:B------:R-:W-:Y:S01]  /*7b80*/  FFMA.FTZ R4, R83, R2, -R6 ;  /* 0x0000000253047223 */ /* 0x000fe20000010806 */
[----:B------:R-:W-:Y:S01]  /*7b90*/  @!P2 HFMA2.BF16_V2 R64, -RZ.H0_H0, RZ.H0_H0, -R66.H0_H0 ;  /* 0x200000ffff40a231 */ /* 0x000fe20000340942 */
[----:B------:R1:W-:Y:S01]  /*7ba0*/  MUFU.EX2 R244, R5 ;  /* 0x0000000500f47308 */ /* 0x0003e20000000800 */
[----:B----4-:R-:W-:-:S02]  /*7bb0*/  FMNMX.FTZ R100, R100, R9, !PT ;  /* 0x0000000964647209 */ /* 0x010fc40007810000 */
[----:B------:R-:W-:Y:S02]  /*7bc0*/  PRMT R204, R66, 0x5410, R65 ;  /* 0x0000541042cc7816 */ /* 0x000fe40000000041 */
[----:B------:R-:W-:Y:S01]  /*7bd0*/  @!P2 PRMT R66, R64, 0x5410, RZ ;  /* 0x000054104042a816 */ /* 0x000fe200000000ff */
[----:B------:R-:W2:Y:S01]  /*7be0*/  SHFL.BFLY PT, R8, R100, 0x1, 0x1f ;  /* 0x0c201f0064087f89 */ /* 0x000ea200000e0000 */
[----:B------:R-:W-:Y:S01]  /*7bf0*/  ISETP.GE.U32.AND P4, PT, R194, R14, PT ;  /* 0x0000000ec200720c */ /* 0x000fe20003f86070 */
[----:B------:R3:W4:Y:S01]  /*7c00*/  MUFU.EX2 R183, R4 ;  /* 0x0000000400b77308 */ /* 0x0007220000000800 */
[----:B------:R-:W-:Y:S01]  /*7c10*/  FFMA.FTZ R14, R60, R2, -R6 ;  /* 0x000000023c0e7223 */ /* 0x000fe20000010806 */
[----:B------:R-:W-:-:S05]  /*7c20*/  @!P3 HFMA2.BF16_V2 R79, -RZ.H0_H0, RZ.H0_H0, -R65.H0_H0 ;  /* 0x200000ffff4fb231 */ /* 0x000fca0000340941 */
[----:B------:R-:W-:Y:S01]  /*7c30*/  @!P3 PRMT R65, R79, 0x5410, RZ ;  /* 0x000054104f41b816 */ /* 0x000fe200000000ff */
[----:B-1----:R-:W1:Y:S01]  /*7c40*/  SHFL.BFLY PT, R5, R103, 0x1, 0x1f ;  /* 0x0c201f0067057f89 */ /* 0x002e6200000e0000 */
[----:B------:R-:W-:Y:S01]  /*7c50*/  MUFU.EX2 R249, R14 ;  /* 0x0000000e00f97308 */ /* 0x000fe20000000800 */
[----:B---3--:R-:W-:-:S04]  /*7c60*/  SHF.R.U32.HI R4, RZ, 0x18, R13 ;  /* 0x00000018ff047819 */ /* 0x008fc8000001160d */
[----:B------:R-:W-:Y:S02]  /*7c70*/  ISETP.GE.U32.AND P2, PT, R194, R4, PT ;  /* 0x00000004c200720c */ /* 0x000fe40003f46070 */
[----:B------:R-:W-:Y:S01]  /*7c80*/  SHF.R.U32.HI R4, RZ, 0x10, R13 ;  /* 0x00000010ff047819 */ /* 0x000fe2000001160d */
[----:B------:R-:W-:Y:S01]  /*7c90*/  FFMA.FTZ R13, R81, R2, -R7 ;  /* 0x00000002510d7223 */ /* 0x000fe20000010807 */
[----:B--2---:R-:W-:Y:S01]  /*7ca0*/  FMNMX.FTZ R100, R100, R8, !PT ;  /* 0x0000000864647209 */ /* 0x004fe20007810000 */
[----:B------:R-:W-:Y:S01]  /*7cb0*/  FFMA.FTZ R7, R91, R2, -R6 ;  /* 0x000000025b077223 */ /* 0x000fe20000010806 */
[----:B------:R-:W-:Y:S01]  /*7cc0*/  LOP3.LUT R4, R4, 0xff, RZ, 0xc0, !PT ;  /* 0x000000ff04047812 */ /* 0x000fe200078ec0ff */
[----:B------:R-:W-:Y:S01]  /*7cd0*/  MUFU.EX2 R252, R13 ;  /* 0x0000000d00fc7308 */ /* 0x000fe20000000800 */
[----:B------:R-:W-:Y:S02]  /*7ce0*/  SHF.R.U32.HI R8, RZ, 0x8, R43 ;  /* 0x00000008ff087819 */ /* 0x000fe4000001162b */
[----:B------:R-:W-:-:S02]  /*7cf0*/  ISETP.GE.U32.AND P3, PT, R194, R4, PT ;  /* 0x00000004c200720c */ /* 0x000fc40003f66070 */
[----:B----4-:R-:W-:Y:S02]  /*7d00*/  F2FP.BF16.PACK_AB R4, R244, R183 ;  /* 0x000000b7f404723e */ /* 0x010fe400000010ff */
[----:B-1----:R-:W-:Y:S01]  /*7d10*/  FMNMX.FTZ R103, R103, R5, !PT ;  /* 0x0000000567677209 */ /* 0x002fe20007810000 */
[----:B------:R-:W-:Y:S01]  /*7d20*/  FMUL.FTZ R5, R2, R100 ;  /* 0x0000006402057220 */ /* 0x000fe20000410000 */
[C---:B------:R-:W-:Y:S01]  /*7d30*/  PRMT R64, R4.reuse, 0x7632, R64 ;  /* 0x0000763204407816 */ /* 0x040fe20000000040 */
[----:B------:R1:W2:Y:S01]  /*7d40*/  MUFU.EX2 R206, R7 ;  /* 0x0000000700ce7308 */ /* 0x0002a20000000800 */
[----:B------:R-:W-:Y:S01]  /*7d50*/  PRMT R63, R4, 0x7610, R63 ;  /* 0x00007610043f7816 */ /* 0x000fe2000000003f */
[----:B------:R-:W-:Y:S01]  /*7d60*/  FMUL.FTZ R4, R2, R103 ;  /* 0x0000006702047220 */ /* 0x000fe20000410000 */
[----:B------:R-:W-:Y:S01]  /*7d70*/  LOP3.LUT R8, R8, 0xffff, RZ, 0xc0, !PT ;  /* 0x0000ffff08087812 */ /* 0x000fe200078ec0ff */
[----:B------:R-:W-:Y:S01]  /*7d80*/  @!P2 HFMA2.BF16_V2 R83, -RZ.H0_H0, RZ.H0_H0, -R64.H0_H0 ;  /* 0x200000ffff53a231 */ /* 0x000fe20000340940 */
[----:B------:R-:W-:-:S02]  /*7d90*/  PRMT R201, R63, 0x5410, R64 ;  /* 0x000054103fc97816 */ /* 0x000fc40000000040 */
[----:B------:R-:W-:Y:S02]  /*7da0*/  F2FP.BF16.PACK_AB R6, R233, R236 ;  /* 0x000000ece906723e */ /* 0x000fe400000010ff */
[----:B------:R-:W-:Y:S02]  /*7db0*/  @!P2 PRMT R64, R83, 0x5410, RZ ;  /* 0x000054105340a816 */ /* 0x000fe400000000ff */
[----:B------:R-:W-:Y:S02]  /*7dc0*/  FSETP.NEU.FTZ.AND P2, PT, R103, -INF , PT ;  /* 0xff8000006700780b */ /* 0x000fe40003f5d000 */
[----:B------:R-:W-:Y:S02]  /*7dd0*/  PRMT R61, R6, 0x7632, R61 ;  /* 0x00007632063d7816 */ /* 0x000fe4000000003d */
[----:B------:R-:W-:Y:S02]  /*7de0*/  FSEL R4, R4, RZ, P2 ;  /* 0x000000ff04047208 */ /* 0x000fe40001000000 */
[----:B------:R-:W-:-:S03]  /*7df0*/  FSETP.NEU.FTZ.AND P2, PT, R100, -INF , PT ;  /* 0xff8000006400780b */ /* 0x000fc60003f5d000 */
[-CC-:B------:R-:W-:Y:S01]  /*7e00*/  FFMA.FTZ R27, R119, R2.reuse, -R4.reuse ;  /* 0x00000002771b7223 */ /* 0x180fe20000010804 */
[----:B------:R-:W-:Y:S01]  /*7e10*/  FSEL R5, R5, RZ, P2 ;  /* 0x000000ff05057208 */ /* 0x000fe20001000000 */
[--C-:B------:R-:W-:Y:S01]  /*7e20*/  FFMA.FTZ R32, R117, R2, -R4.reuse ;  /* 0x0000000275207223 */ /* 0x100fe20000010804 */
[----:B------:R-:W-:Y:S01]  /*7e30*/  ISETP.GE.U32.AND P2, PT, R194, R8, PT ;  /* 0x00000008c200720c */ /* 0x000fe20003f46070 */
[----:B------:R-:W-:Y:S01]  /*7e40*/  IMAD.WIDE.U32 R8, R52, -0x2daee0ad, RZ ;  /* 0xd2511f5334087825 */ /* 0x000fe200078e00ff */
[----:B------:R-:W-:Y:S03]  /*7e50*/  MUFU.EX2 R16, R27 ;  /* 0x0000001b00107308 */ /* 0x000fe60000000800 */
[-C--:B------:R-:W-:Y:S01]  /*7e60*/  FFMA.FTZ R40, R121, R2.reuse, -R4 ;  /* 0x0000000279287223 */ /* 0x080fe20000010804 */
[----:B-1----:R-:W-:Y:S01]  /*7e70*/  SHF.R.U32.HI R7, RZ, 0x10, R8 ;  /* 0x00000010ff077819 */ /* 0x002fe20000011608 */
[----:B------:R-:W-:-:S02]  /*7e80*/  FFMA.FTZ R45, R115, R2, -R4 ;  /* 0x00000002732d7223 */ /* 0x000fc40000010804 */
[-CC-:B------:R-:W-:Y:S02]  /*7e90*/  FFMA.FTZ R97, R113, R2.reuse, -R4.reuse ;  /* 0x0000000271617223 */ /* 0x180fe40000010804 */
[-CC-:B------:R-:W-:Y:S02]  /*7ea0*/  FFMA.FTZ R41, R120, R2.reuse, -R4.reuse ;  /* 0x0000000278297223 */ /* 0x180fe40000010804 */
[-CC-:B------:R-:W-:Y:S01]  /*7eb0*/  FFMA.FTZ R79, R114, R2.reuse, -R4.reuse ;  /* 0x00000002724f7223 */ /* 0x180fe20000010804 */
[----:B------:R-:W-:Y:S01]  /*7ec0*/  @!P2 HFMA2.BF16_V2 R48, -RZ.H0_H0, RZ.H0_H0, -R61.H0_H0 ;  /* 0x200000ffff30a231 */ /* 0x000fe2000034093d */
[-CC-:B------:R-:W-:Y:S02]  /*7ed0*/  FFMA.FTZ R98, R105, R2.reuse, -R4.reuse ;  /* 0x0000000269627223 */ /* 0x180fe40000010804 */
[-CC-:B------:R-:W-:Y:S02]  /*7ee0*/  FFMA.FTZ R111, R96, R2.reuse, -R4.reuse ;  /* 0x00000002606f7223 */ /* 0x180fe40000010804 */
[-CC-:B------:R-:W-:Y:S01]  /*7ef0*/  FFMA.FTZ R113, R93, R2.reuse, -R4.reuse ;  /* 0x000000025d717223 */ /* 0x180fe20000010804 */
[----:B------:R-:W-:Y:S01]  /*7f00*/  MUFU.EX2 R79, R79 ;  /* 0x0000004f004f7308 */ /* 0x000fe20000000800 */
[----:B------:R-:W-:-:S02]  /*7f10*/  FFMA.FTZ R115, R88, R2, -R4 ;  /* 0x0000000258737223 */ /* 0x000fc40000010804 */
[-CC-:B------:R-:W-:Y:S02]  /*7f20*/  FFMA.FTZ R117, R85, R2.reuse, -R4.reuse ;  /* 0x0000000255757223 */ /* 0x180fe40000010804 */
[-CC-:B------:R-:W-:Y:S02]  /*7f30*/  FFMA.FTZ R119, R80, R2.reuse, -R4.reuse ;  /* 0x0000000250777223 */ /* 0x180fe40000010804 */
[-CC-:B------:R-:W-:Y:S02]  /*7f40*/  FFMA.FTZ R126, R56, R2.reuse, -R4.reuse ;  /* 0x00000002387e7223 */ /* 0x180fe40000010804 */
[-CC-:B------:R-:W-:Y:S02]  /*7f50*/  FFMA.FTZ R118, R47, R2.reuse, -R4.reuse ;  /* 0x000000022f767223 */ /* 0x180fe40000010804 */
[-C--:B------:R-:W-:Y:S01]  /*7f60*/  FFMA.FTZ R121, R46, R2.reuse, -R4 ;  /* 0x000000022e797223 */ /* 0x080fe20000010804 */
[----:B------:R-:W-:Y:S01]  /*7f70*/  LOP3.LUT R4, R9, R187, R20, 0x96, !PT ;  /* 0x000000bb09047212 */ /* 0x000fe200078e9614 */
[-CC-:B------:R-:W-:Y:S01]  /*7f80*/  FFMA.FTZ R89, R95, R2.reuse, -R5.reuse ;  /* 0x000000025f597223 */ /* 0x180fe20000010805 */
[----:B------:R-:W-:Y:S01]  /*7f90*/  @!P3 HFMA2.BF16_V2 R46, -RZ.H0_H0, RZ.H0_H0, -R63.H0_H0 ;  /* 0x200000ffff2eb231 */ /* 0x000fe2000034093f */
[-CC-:B------:R-:W-:Y:S01]  /*7fa0*/  FFMA.FTZ R20, R130, R2.reuse, -R5.reuse ;  /* 0x0000000282147223 */ /* 0x180fe20000010805 */
[----:B------:R-:W-:Y:S01]  /*7fb0*/  LOP3.LUT R9, R8, 0xffff, RZ, 0xc0, !PT ;  /* 0x0000ffff08097812 */ /* 0x000fe200078ec0ff */
[-CC-:B------:R-:W-:Y:S01]  /*7fc0*/  FFMA.FTZ R11, R129, R2.reuse, -R5.reuse ;  /* 0x00000002810b7223 */ /* 0x180fe20000010805 */
[----:B------:R-:W-:Y:S01]  /*7fd0*/  MUFU.EX2 R179, R89 ;  /* 0x0000005900b37308 */ /* 0x000fe20000000800 */
[-CC-:B------:R-:W-:Y:S01]  /*7fe0*/  FFMA.FTZ R21, R132, R2.reuse, -R5.reuse ;  /* 0x0000000284157223 */ /* 0x180fe20000010805 */
[----:B------:R-:W-:Y:S01]  /*7ff0*/  @!P3 PRMT R63, R46, 0x5410, RZ ;  /* 0x000054102e3fb816 */ /* 0x000fe200000000ff */
[----:B------:R-:W-:-:S02]  /*8000*/  FFMA.FTZ R36, R131, R2, -R5 ;  /* 0x0000000283247223 */ /* 0x000fc40000010805 */
[-CC-:B------:R-:W-:Y:S02]  /*8010*/  FFMA.FTZ R42, R125, R2.reuse, -R5.reuse ;  /* 0x000000027d2a7223 */ /* 0x180fe40000010805 */
[-CC-:B------:R-:W-:Y:S02]  /*8020*/  FFMA.FTZ R43, R124, R2.reuse, -R5.reuse ;  /* 0x000000027c2b7223 */ /* 0x180fe40000010805 */
[-CC-:B------:R-:W-:Y:S02]  /*8030*/  FFMA.FTZ R85, R123, R2.reuse, -R5.reuse ;  /* 0x000000027b557223 */ /* 0x180fe40000010805 */
[-CC-:B------:R-:W-:Y:S02]  /*8040*/  FFMA.FTZ R86, R116, R2.reuse, -R5.reuse ;  /* 0x0000000274567223 */ /* 0x180fe40000010805 */
[-CC-:B------:R-:W-:Y:S02]  /*8050*/  FFMA.FTZ R88, R110, R2.reuse, -R5.reuse ;  /* 0x000000026e587223 */ /* 0x180fe40000010805 */
[-CC-:B------:R-:W-:Y:S01]  /*8060*/  FFMA.FTZ R95, R94, R2.reuse, -R5.reuse ;  /* 0x000000025e5f7223 */ /* 0x180fe20000010805 */
[----:B------:R-:W-:Y:S01]  /*8070*/  MUFU.EX2 R178, R86 ;  /* 0x0000005600b27308 */ /* 0x000fe20000000800 */
[----:B------:R-:W-:-:S02]  /*8080*/  FFMA.FTZ R96, R90, R2, -R5 ;  /* 0x000000025a607223 */ /* 0x000fc40000010805 */
[-CC-:B------:R-:W-:Y:S02]  /*8090*/  FFMA.FTZ R106, R84, R2.reuse, -R5.reuse ;  /* 0x00000002546a7223 */ /* 0x180fe40000010805 */
[-CC-:B------:R-:W-:Y:S01]  /*80a0*/  FFMA.FTZ R105, R62, R2.reuse, -R5.reuse ;  /* 0x000000023e697223 */ /* 0x180fe20000010805 */
[----:B------:R-:W-:Y:S01]  /*80b0*/  PRMT R62, R6, 0x7610, R62 ;  /* 0x00007610063e7816 */ /* 0x000fe2000000003e */
[--C-:B------:R-:W-:Y:S01]  /*80c0*/  FFMA.FTZ R114, R58, R2, -R5.reuse ;  /* 0x000000023a727223 */ /* 0x100fe20000010805 */
[----:B--2---:R-:W-:Y:S01]  /*80d0*/  F2FP.BF16.PACK_AB R6, R205, R206 ;  /* 0x000000cecd06723e */ /* 0x004fe200000010ff */
[----:B------:R-:W-:Y:S01]  /*80e0*/  FFMA.FTZ R112, R57, R2, -R5 ;  /* 0x0000000239707223 */ /* 0x000fe20000010805 */
[----:B------:R-:W-:Y:S01]  /*80f0*/  LOP3.LUT R2, R8, 0xff, RZ, 0xc0, !PT ;  /* 0x000000ff08027812 */ /* 0x000fe200078ec0ff */
[----:B------:R-:W-:Y:S01]  /*8100*/  @!P0 HFMA2.BF16_V2 R47, -RZ.H0_H0, RZ.H0_H0, -R62.H0_H0 ;  /* 0x200000ffff2f8231 */ /* 0x000fe2000034093e */
[----:B------:R-:W-:Y:S01]  /*8110*/  PRMT R60, R6, 0x7632, R60 ;  /* 0x00007632063c7816 */ /* 0x000fe2000000003c */
[----:B------:R-:W-:Y:S01]  /*8120*/  MUFU.EX2 R176, R88 ;  /* 0x0000005800b07308 */ /* 0x000fe20000000800 */
[----:B------:R-:W-:-:S02]  /*8130*/  ISETP.GE.U32.AND P3, PT, R194, R2, PT ;  /* 0x00000002c200720c */ /* 0x000fc40003f66070 */
[C---:B------:R-:W-:Y:S01]  /*8140*/  LOP3.LUT R2, R4.reuse, 0xffff, RZ, 0xc0, !PT ;  /* 0x0000ffff04027812 */ /* 0x040fe200078ec0ff */
[----:B------:R-:W-:Y:S01]  /*8150*/  @!P4 HFMA2.BF16_V2 R51, -RZ.H0_H0, RZ.H0_H0, -R60.H0_H0 ;  /* 0x200000ffff33c231 */ /* 0x000fe2000034093c */
[----:B------:R-:W-:Y:S02]  /*8160*/  LOP3.LUT R5, R4, 0xff, RZ, 0xc0, !PT ;  /* 0x000000ff04057812 */ /* 0x000fe400078ec0ff */
[----:B------:R-:W-:Y:S01]  /*8170*/  SHF.R.U32.HI R2, RZ, 0x8, R2 ;  /* 0x00000008ff027819 */ /* 0x000fe20000011602 */
[----:B------:R-:W-:Y:S01]  /*8180*/  MUFU.EX2 R242, R106 ;  /* 0x0000006a00f27308 */ /* 0x000fe20000000800 */
[----:B------:R-:W-:Y:S02]  /*8190*/  PRMT R59, R6, 0x7610, R59 ;  /* 0x00007610063b7816 */ /* 0x000fe4000000003b */
[----:B------:R-:W-:Y:S02]  /*81a0*/  PRMT R199, R62, 0x5410, R61 ;  /* 0x000054103ec77816 */ /* 0x000fe4000000003d */
[----:B------:R-:W-:Y:S01]  /*81b0*/  @!P2 PRMT R61, R48, 0x5410, RZ ;  /* 0x00005410303da816 */ /* 0x000fe200000000ff */
[----:B------:R-:W-:Y:S01]  /*81c0*/  @!P1 HFMA2.BF16_V2 R53, -RZ.H0_H0, RZ.H0_H0, -R59.H0_H0 ;  /* 0x200000ffff359231 */ /* 0x000fe2000034093b */
[----:B------:R-:W-:Y:S01]  /*81d0*/  LOP3.LUT R2, R2, 0xffff, RZ, 0xc0, !PT ;  /* 0x0000ffff02027812 */ /* 0x000fe200078ec0ff */
[----:B------:R-:W-:Y:S01]  /*81e0*/  MUFU.EX2 R6, R20 ;  /* 0x0000001400067308 */ /* 0x000fe20000000800 */
[----:B------:R-:W-:-:S02]  /*81f0*/  ISETP.GE.U32.AND P2, PT, R194, R5, PT ;  /* 0x00000005c200720c */ /* 0x000fc40003f46070 */
[----:B------:R-:W-:Y:S02]  /*8200*/  PRMT R197, R59, 0x5410, R60 ;  /* 0x000054103bc57816 */ /* 0x000fe4000000003c */
[----:B------:R-:W-:Y:S02]  /*8210*/  @!P4 PRMT R60, R51, 0x5410, RZ ;  /* 0x00005410333cc816 */ /* 0x000fe400000000ff */
[----:B------:R-:W-:Y:S01]  /*8220*/  ISETP.GE.U32.AND P4, PT, R194, R2, PT ;  /* 0x00000002c200720c */ /* 0x000fe20003f86070 */
[----:B------:R1:W-:Y:S01]  /*8230*/  MUFU.EX2 R243, R105 ;  /* 0x0000006900f37308 */ /* 0x0003e20000000800 */
[----:B------:R-:W-:Y:S02]  /*8240*/  F2FP.BF16.PACK_AB R2, R252, R237 ;  /* 0x000000edfc02723e */ /* 0x000fe400000010ff */
[----:B------:R-:W-:Y:S02]  /*8250*/  @!P1 PRMT R59, R53, 0x5410, RZ ;  /* 0x00005410353b9816 */ /* 0x000fe400000000ff */
[----:B------:R-:W-:-:S02]  /*8260*/  PRMT R58, R2, 0x7610, R58 ;  /* 0x00007610023a7816 */ /* 0x000fc4000000003a */
[----:B------:R-:W-:Y:S01]  /*8270*/  PRMT R57, R2, 0x7632, R57 ;  /* 0x0000763202397816 */ /* 0x000fe20000000039 */
[----:B------:R-:W-:Y:S01]  /*8280*/  MUFU.EX2 R240, R114 ;  /* 0x0000007200f07308 */ /* 0x000fe20000000800 */
[----:B------:R-:W-:Y:S01]  /*8290*/  SHF.R.U32.HI R2, RZ, 0x18, R4 ;  /* 0x00000018ff027819 */ /* 0x000fe20000011604 */
[----:B------:R-:W-:Y:S01]  /*82a0*/  @!P2 HFMA2.BF16_V2 R80, -RZ.H0_H0, RZ.H0_H0, -R58.H0_H0 ;  /* 0x200000ffff50a231 */ /* 0x000fe2000034093a */
[----:B------:R-:W-:Y:S01]  /*82b0*/  PRMT R196, R58, 0x5410, R57 ;  /* 0x000054103ac47816 */ /* 0x000fe20000000039 */
[----:B------:R-:W-:Y:S01]  /*82c0*/  @!P4 HFMA2.BF16_V2 R56, -RZ.H0_H0, RZ.H0_H0, -R57.H0_H0 ;  /* 0x200000ffff38c231 */ /* 0x000fe20000340939 */
[----:B------:R-:W-:Y:S02]  /*82d0*/  SHF.R.U32.HI R8, RZ, 0x18, R8 ;  /* 0x00000018ff087819 */ /* 0x000fe40000011608 */
[----:B------:R-:W-:Y:S01]  /*82e0*/  @!P2 PRMT R58, R80, 0x5410, RZ ;  /* 0x00005410503aa816 */ /* 0x000fe200000000ff */
[----:B------:R-:W-:Y:S01]  /*82f0*/  MUFU.EX2 R241, R112 ;  /* 0x0000007000f17308 */ /* 0x000fe20000000800 */
[----:B------:R-:W-:Y:S01]  /*8300*/  ISETP.GE.U32.AND P2, PT, R194, R2, PT ;  /* 0x00000002c200720c */ /* 0x000fe20003f46070 */
[----:B-1----:R-:W-:Y:S01]  /*8310*/  IMAD.MOV.U32 R105, RZ, RZ, R239 ;  /* 0x000000ffff697224 */ /* 0x002fe200078e00ef */
[----:B------:R-:W-:-:S02]  /*8320*/  SHF.R.U32.HI R2, RZ, 0x10, R4 ;  /* 0x00000010ff027819 */ /* 0x000fc40000011604 */
[----:B------:R-:W-:Y:S02]  /*8330*/  F2FP.BF16.PACK_AB R4, R249, R219 ;  /* 0x000000dbf904723e */ /* 0x000fe400000010ff */
[----:B------:R-:W-:Y:S01]  /*8340*/  LOP3.LUT R2, R2, 0xff, RZ, 0xc0, !PT ;  /* 0x000000ff02027812 */ /* 0x000fe200078ec0ff */
[----:B------:R-:W-:Y:S01]  /*8350*/  MUFU.EX2 R106, R119 ;  /* 0x00000077006a7308 */ /* 0x000fe20000000800 */
[----:B------:R-:W-:Y:S02]  /*8360*/  @!P4 PRMT R57, R56, 0x5410, RZ ;  /* 0x000054103839c816 */ /* 0x000fe400000000ff */
[----:B------:R-:W-:Y:S02]  /*8370*/  PRMT R56, R4, 0x7632, R56 ;  /* 0x0000763204387816 */ /* 0x000fe40000000038 */
[----:B------:R-:W-:Y:S02]  /*8380*/  ISETP.GE.U32.AND P4, PT, R194, R2, PT ;  /* 0x00000002c200720c */ /* 0x000fe40003f86070 */
[----:B------:R-:W-:Y:S01]  /*8390*/  SHF.R.U32.HI R2, RZ, 0x8, R9 ;  /* 0x00000008ff027819 */ /* 0x000fe20000011609 */
[----:B------:R-:W-:Y:S01]  /*83a0*/  @!P2 HFMA2.BF16_V2 R81, -RZ.H0_H0, RZ.H0_H0, -R56.H0_H0 ;  /* 0x200000ffff51a231 */ /* 0x000fe20000340938 */
[----:B------:R-:W-:Y:S01]  /*83b0*/  PRMT R55, R4, 0x7610, R55 ;  /* 0x0000761004377816 */ /* 0x000fe20000000037 */
[----:B------:R-:W-:Y:S01]  /*83c0*/  FADD.FTZ R4, R158, R157 ;  /* 0x0000009d9e047221 */ /* 0x000fe20000010000 */
[----:B------:R-:W-:Y:S01]  /*83d0*/  LOP3.LUT R2, R2, 0xffff, RZ, 0xc0, !PT ;  /* 0x0000ffff02027812 */ /* 0x000fe200078ec0ff */
[----:B------:R-:W-:Y:S01]  /*83e0*/  MUFU.EX2 R158, R111 ;  /* 0x0000006f009e7308 */ /* 0x000fe20000000800 */
[----:B------:R-:W-:-:S02]  /*83f0*/  PRMT R157, R55, 0x5410, R56 ;  /* 0x00005410379d7816 */ /* 0x000fc40000000038 */
[----:B------:R-:W-:Y:S01]  /*8400*/  @!P2 PRMT R56, R81, 0x5410, RZ ;  /* 0x000054105138a816 */ /* 0x000fe200000000ff */
[----:B------:R-:W-:Y:S01]  /*8410*/  IMAD.WIDE.U32 R80, R127, -0x2daee0ad, RZ ;  /* 0xd2511f537f507825 */ /* 0x000fe200078e00ff */
[C---:B------:R-:W-:Y:S01]  /*8420*/  ISETP.GE.U32.AND P2, PT, R194.reuse, R2, PT ;  /* 0x00000002c200720c */ /* 0x040fe20003f46070 */
[----:B------:R-:W-:Y:S01]  /*8430*/  @!P4 HFMA2.BF16_V2 R84, -RZ.H0_H0, RZ.H0_H0, -R55.H0_H0 ;  /* 0x200000ffff54c231 */ /* 0x000fe20000340937 */
[----:B------:R-:W-:Y:S01]  /*8440*/  @!P0 PRMT R62, R47, 0x5410, RZ ;  /* 0x000054102f3e8816 */ /* 0x000fe200000000ff */
[----:B------:R-:W-:Y:S01]  /*8450*/  FADD.FTZ R2, R99, R4 ;  /* 0x0000000463027221 */ /* 0x000fe20000010000 */
[----:B------:R-:W-:Y:S02]  /*8460*/  F2FP.BF16.PACK_AB R4, R251, R250 ;  /* 0x000000fafb04723e */ /* 0x000fe400000010ff */
[----:B------:R-:W-:Y:S01]  /*8470*/  ISETP.GE.U32.AND P0, PT, R194, R8, PT ;  /* 0x00000008c200720c */ /* 0x000fe20003f06070 */
[----:B------:R-:W-:Y:S01]  /*8480*/  FADD.FTZ R18, R26, R2 ;  /* 0x000000021a127221 */ /* 0x000fe20000010000 */
[----:B------:R-:W-:-:S02]  /*8490*/  PRMT R54, R4, 0x7610, R54 ;  /* 0x0000761004367816 */ /* 0x000fc40000000036 */
[----:B------:R-:W-:Y:S01]  /*84a0*/  PRMT R53, R4, 0x7632, R53 ;  /* 0x0000763204357816 */ /* 0x000fe20000000035 */
[----:B------:R-:W-:Y:S01]  /*84b0*/  FADD.FTZ R18, R172, R18 ;  /* 0x00000012ac127221 */ /* 0x000fe20000010000 */
[----:B------:R-:W1:Y:S01]  /*84c0*/  MUFU.EX2 R4, R11 ;  /* 0x0000000b00047308 */ /* 0x000e620000000800 */
[----:B------:R-:W-:Y:S01]  /*84d0*/  LOP3.LUT R5, R7, 0xff, RZ, 0xc0, !PT ;  /* 0x000000ff07057812 */ /* 0x000fe200078ec0ff */
[----:B------:R-:W-:Y:S01]  /*84e0*/  @!P3 HFMA2.BF16_V2 R87, -RZ.H0_H0, RZ.H0_H0, -R54.H0_H0 ;  /* 0x200000ffff57b231 */ /* 0x000fe20000340936 */
[----:B------:R-:W-:Y:S01]  /*84f0*/  LOP3.LUT R8, R81, R153, R226, 0x96, !PT ;  /* 0x0000009951087212 */ /* 0x000fe200078e96e2 */
[----:B------:R-:W-:Y:S01]  /*8500*/  @!P2 HFMA2.BF16_V2 R91, -RZ.H0_H0, RZ.H0_H0, -R53.H0_H0 ;  /* 0x200000ffff5ba231 */ /* 0x000fe20000340935 */
[----:B------:R-:W-:Y:S01]  /*8510*/  ISETP.GE.U32.AND P1, PT, R194, R5, PT ;  /* 0x00000005c200720c */ /* 0x000fe20003f26070 */
[----:B------:R-:W-:Y:S01]  /*8520*/  FADD.FTZ R5, R160, R159 ;  /* 0x0000009fa0057221 */ /* 0x000fe20000010000 */
[----:B------:R-:W-:Y:S01]  /*8530*/  F2FP.BF16.PACK_AB R2, R247, R248 ;  /* 0x000000f8f702723e */ /* 0x000fe200000010ff */
[----:B------:R-:W-:Y:S01]  /*8540*/  IMAD.WIDE.U32 R8, R8, -0x326172a9, RZ ;  /* 0xcd9e8d5708087825 */ /* 0x000fe200078e00ff */
[----:B------:R-:W-:Y:S01]  /*8550*/  @!P4 PRMT R55, R84, 0x5410, RZ ;  /* 0x000054105437c816 */ /* 0x000fe200000000ff */
[----:B------:R-:W-:Y:S01]  /*8560*/  MUFU.EX2 R159, R113 ;  /* 0x00000071009f7308 */ /* 0x000fe20000000800 */
[----:B------:R-:W-:Y:S01]  /*8570*/  PRMT R52, R2, 0x7610, R52 ;  /* 0x0000761002347816 */ /* 0x000fe20000000034 */
[----:B------:R-:W-:Y:S01]  /*8580*/  FADD.FTZ R5, R156, R5 ;  /* 0x000000059c057221 */ /* 0x000fe20000010000 */
[----:B------:R-:W-:-:S02]  /*8590*/  PRMT R51, R2, 0x7632, R51 ;  /* 0x0000763202337816 */ /* 0x000fc40000000033 */
[C---:B------:R-:W-:Y:S01]  /*85a0*/  LOP3.LUT R2, R9.reuse, R220, R162, 0x96, !PT ;  /* 0x000000dc09027212 */ /* 0x040fe200078e96a2 */
[----:B-1----:R-:W-:Y:S01]  /*85b0*/  FADD.FTZ R20, R6, R4 ;  /* 0x0000000406147221 */ /* 0x002fe20000010000 */
[----:B------:R-:W-:Y:S01]  /*85c0*/  F2FP.BF16.PACK_AB R26, R4, R6 ;  /* 0x00000006041a723e */ /* 0x000fe200000010ff */
[----:B------:R-:W-:Y:S01]  /*85d0*/  IMAD.WIDE.U32 R6, R128, -0x2daee0ad, RZ ;  /* 0xd2511f5380067825 */ /* 0x000fe200078e00ff */
[----:B------:R-:W-:Y:S01]  /*85e0*/  LOP3.LUT R30, R9, R220, R30, 0x96, !PT ;  /* 0x000000dc091e7212 */ /* 0x000fe200078e961e */
[----:B------:R-:W-:Y:S01]  /*85f0*/  @!P0 HFMA2.BF16_V2 R90, -RZ.H0_H0, RZ.H0_H0, -R51.H0_H0 ;  /* 0x200000ffff5a8231 */ /* 0x000fe20000340933 */
[----:B------:R-:W-:Y:S01]  /*8600*/  LOP3.LUT R9, R25, R230, R28, 0x96, !PT ;  /* 0x000000e619097212 */ /* 0x000fe200078e961c */
[----:B------:R-:W-:Y:S01]  /*8610*/  FADD.FTZ R17, R154, R5 ;  /* 0x000000059a117221 */ /* 0x000fe20000010000 */
[----:B------:R-:W-:Y:S01]  /*8620*/  LOP3.LUT R4, R7, R190, R80, 0x96, !PT ;  /* 0x000000be07047212 */ /* 0x000fe200078e9650 */
[----:B------:R-:W-:Y:S01]  /*8630*/  IMAD.WIDE.U32 R38, R2, -0x2daee0ad, RZ ;  /* 0xd2511f5302267825 */ /* 0x000fe200078e00ff */
[----:B------:R-:W-:Y:S01]  /*8640*/  LOP3.LUT R25, R23, R238, R24, 0x96, !PT ;  /* 0x000000ee17197212 */ /* 0x000fe200078e9618 */
[----:B------:R-:W-:Y:S01]  /*8650*/  @!P1 HFMA2.BF16_V2 R82, -RZ.H0_H0, RZ.H0_H0, -R52.H0_H0 ;  /* 0x200000ffff529231 */ /* 0x000fe20000340934 */
[----:B------:R-:W-:Y:S01]  /*8660*/  PRMT R154, R52, 0x5410, R51 ;  /* 0x00005410349a7816 */ /* 0x000fe20000000033 */
[----:B------:R-:W-:Y:S01]  /*8670*/  IMAD.WIDE.U32 R4, R4, -0x326172a9, RZ ;  /* 0xcd9e8d5704047825 */ /* 0x000fe200078e00ff */
[----:B------:R-:W-:Y:S01]  /*8680*/  LOP3.LUT R6, R39, R222, R6, 0x96, !PT ;  /* 0x000000de27067212 */ /* 0x000fe200078e9606 */
[----:B------:R-:W-:Y:S01]  /*8690*/  MUFU.EX2 R160, R95 ;  /* 0x0000005f00a07308 */ /* 0x000fe20000000800 */
[----:B------:R-:W-:Y:S01]  /*86a0*/  @!P0 PRMT R51, R90, 0x5410, RZ ;  /* 0x000054105a338816 */ /* 0x000fe200000000ff */
[----:B------:R-:W-:Y:S01]  /*86b0*/  IMAD.WIDE.U32 R14, R9, -0x2daee0ad, RZ ;  /* 0xd2511f53090e7825 */ /* 0x000fe200078e00ff */
[----:B------:R-:W-:-:S02]  /*86c0*/  LOP3.LUT R10, R5, R223, R8, 0x96, !PT ;  /* 0x000000df050a7212 */ /* 0x000fc400078e9608 */
[----:B------:R-:W-:Y:S01]  /*86d0*/  @!P1 PRMT R52, R82, 0x5410, RZ ;  /* 0x0000541052349816 */ /* 0x000fe200000000ff */
[----:B------:R-:W-:Y:S01]  /*86e0*/  IMAD.WIDE.U32 R6, R6, -0x326172a9, RZ ;  /* 0xcd9e8d5706067825 */ /* 0x000fe200078e00ff */
[----:B------:R-:W-:Y:S01]  /*86f0*/  PRMT R156, R54, 0x5410, R53 ;  /* 0x00005410369c7816 */ /* 0x000fe20000000035 */
[----:B------:R-:W-:Y:S01]  /*8700*/  MUFU.EX2 R90, R43 ;  /* 0x0000002b005a7308 */ /* 0x000fe20000000800 */
[----:B------:R-:W-:Y:S01]  /*8710*/  @!P3 PRMT R54, R87, 0x5410, RZ ;  /* 0x000054105736b816 */ /* 0x000fe200000000ff */
[----:B------:R-:W-:Y:S01]  /*8720*/  IMAD.WIDE.U32 R10, R10, -0x2daee0ad, RZ ;  /* 0xd2511f530a0a7825 */ /* 0x000fe200078e00ff */
[----:B------:R-:W-:Y:S02]  /*8730*/  LOP3.LUT R12, R7, R230, R4, 0x96, !PT ;  /* 0x000000e6070c7212 */ /* 0x000fe400078e9604 */
[----:B------:R-:W-:Y:S02]  /*8740*/  @!P2 PRMT R53, R91, 0x5410, RZ ;  /* 0x000054105b35a816 */ /* 0x000fe400000000ff */
[----:B------:R-:W-:Y:S01]  /*8750*/  LOP3.LUT R5, R11, R231, R38, 0x96, !PT ;  /* 0x000000e70b057212 */ /* 0x000fe200078e9626 */
[----:B------:R-:W-:Y:S01]  /*8760*/  IMAD.WIDE.U32 R12, R12, -0x2daee0ad, RZ ;  /* 0xd2511f530c0c7825 */ /* 0x000fe200078e00ff */
[----:B------:R-:W-:Y:S03]  /*8770*/  MUFU.EX2 R87, R85 ;  /* 0x0000005500577308 */ /* 0x000fe60000000800 */
[----:B------:R-:W-:-:S05]  /*8780*/  IMAD.WIDE.U32 R4, R5, -0x326172a9, RZ ;  /* 0xcd9e8d5705047825 */ /* 0x000fca00078e00ff */
[----:B------:R-:W-:Y:S01]  /*8790*/  LOP3.LUT R11, R5, R238, R6, 0x96, !PT ;  /* 0x000000ee050b7212 */ /* 0x000fe200078e9606 */
[----:B------:R-:W-:Y:S01]  /*87a0*/  MUFU.EX2 R162, R96 ;  /* 0x0000006000a27308 */ /* 0x000fe20000000800 */
[----:B------:R-:W-:Y:S02]  /*87b0*/  LOP3.LUT R6, R13, R232, R10, 0x96, !PT ;  /* 0x000000e80d067212 */ /* 0x000fe400078e960a */
[----:B------:R-:W-:-:S03]  /*87c0*/  LOP3.LUT R5, R29, R223, R202, 0x96, !PT ;  /* 0x000000df1d057212 */ /* 0x000fc600078e96ca */
[----:B------:R-:W-:Y:S02]  /*87d0*/  IMAD.WIDE.U32 R6, R6, -0x326172a9, RZ ;  /* 0xcd9e8d5706067825 */ /* 0x000fe400078e00ff */
[----:B------:R1:W-:Y:S03]  /*87e0*/  MUFU.EX2 R13, R21 ;  /* 0x00000015000d7308 */ /* 0x0003e60000000800 */
[----:B------:R-:W-:Y:S01]  /*87f0*/  LOP3.LUT R2, R7, R239, R4, 0x96, !PT ;  /* 0x000000ef07027212 */ /* 0x000fe200078e9604 */
[----:B------:R-:W-:-:S03]  /*8800*/  IMAD R4, R5, -0x2daee0ad, RZ ;  /* 0xd2511f5305047824 */ /* 0x000fc600078e02ff */
[C---:B------:R-:W-:Y:S01]  /*8810*/  LOP3.LUT R5, R2.reuse, 0xff, RZ, 0xc0, !PT ;  /* 0x000000ff02057812 */ /* 0x040fe200078ec0ff */
[----:B------:R-:W2:Y:S01]  /*8820*/  MUFU.EX2 R10, R32 ;  /* 0x00000020000a7308 */ /* 0x000ea20000000800 */
[----:B------:R-:W-:Y:S02]  /*8830*/  LOP3.LUT R4, R15, R232, R4, 0x96, !PT ;  /* 0x000000e80f047212 */ /* 0x000fe400078e9604 */
[----:B------:R-:W-:Y:S02]  /*8840*/  LOP3.LUT R9, R2, 0xffff, RZ, 0xc0, !PT ;  /* 0x0000ffff02097812 */ /* 0x000fe400078ec0ff */
[----:B------:R-:W-:Y:S01]  /*8850*/  ISETP.GE.U32.AND P4, PT, R194, R5, PT ;  /* 0x00000005c200720c */ /* 0x000fe20003f86070 */
[----:B------:R-:W-:Y:S01]  /*8860*/  IMAD.WIDE.U32 R4, R4, -0x326172a9, RZ ;  /* 0xcd9e8d5704047825 */ /* 0x000fe200078e00ff */
[----:B------:R-:W-:Y:S01]  /*8870*/  SHF.R.U32.HI R9, RZ, 0x8, R9 ;  /* 0x00000008ff097819 */ /* 0x000fe20000011609 */
[----:B------:R-:W-:Y:S02]  /*8880*/  MUFU.EX2 R32, R42 ;  /* 0x0000002a00207308 */ /* 0x000fe40000000800 */
[----:B-1----:R-:W-:Y:S01]  /*8890*/  FADD.FTZ R21, R164, R17 ;  /* 0x00000011a4157221 */ /* 0x002fe20000010000 */
[----:B------:R-:W-:-:S02]  /*88a0*/  LOP3.LUT R9, R9, 0xffff, RZ, 0xc0, !PT ;  /* 0x0000ffff09097812 */ /* 0x000fc400078ec0ff */
[----:B------:R-:W-:Y:S02]  /*88b0*/  LOP3.LUT R15, R5, R239, R22, 0x96, !PT ;  /* 0x000000ef050f7212 */ /* 0x000fe400078e9616 */
[----:B------:R-:W-:Y:S01]  /*88c0*/  LOP3.LUT R19, R4, 0xffff, RZ, 0xc0, !PT ;  /* 0x0000ffff04137812 */ /* 0x000fe200078ec0ff */
[----:B--2---:R-:W-:Y:S01]  /*88d0*/  FADD.FTZ R17, R16, R10 ;  /* 0x0000000a10117221 */ /* 0x004fe20000010000 */
[----:B------:R-:W-:Y:S01]  /*88e0*/  LOP3.LUT R24, R4, 0xff, RZ, 0xc0, !PT ;  /* 0x000000ff04187812 */ /* 0x000fe200078ec0ff */
[----:B------:R-:W-:Y:S01]  /*88f0*/  @!P4 HFMA2.BF16_V2 R92, -RZ.H0_H0, RZ.H0_H0, -R26.H0_H0 ;  /* 0x200000ffff5cc231 */ /* 0x000fe2000034091a */
[--C-:B------:R-:W-:Y:S02]  /*8900*/  SHF.R.U32.HI R23, RZ, 0x10, R4.reuse ;  /* 0x00000010ff177819 */ /* 0x100fe40000011604 */
[----:B------:R-:W-:Y:S02]  /*8910*/  SHF.R.U32.HI R22, RZ, 0x18, R4 ;  /* 0x00000018ff167819 */ /* 0x000fe40000011604 */
[----:B------:R-:W-:-:S02]  /*8920*/  SHF.R.U32.HI R4, RZ, 0x10, R2 ;  /* 0x00000010ff047819 */ /* 0x000fc40000011602 */
[----:B------:R-:W-:Y:S02]  /*8930*/  SHF.R.U32.HI R2, RZ, 0x18, R2 ;  /* 0x00000018ff027819 */ /* 0x000fe40000011602 */
[C---:B------:R-:W-:Y:S02]  /*8940*/  ISETP.GE.U32.AND P0, PT, R194.reuse, R9, PT ;  /* 0x00000009c200720c */ /* 0x040fe40003f06070 */
[----:B------:R-:W1:Y:S01]  /*8950*/  MUFU.EX2 R9, R36 ;  /* 0x0000002400097308 */ /* 0x000e620000000800 */
[----:B------:R-:W-:Y:S02]  /*8960*/  ISETP.GE.U32.AND P1, PT, R194, R2, PT ;  /* 0x00000002c200720c */ /* 0x000fe40003f26070 */
[----:B------:R-:W-:Y:S02]  /*8970*/  LOP3.LUT R4, R4, 0xff, RZ, 0xc0, !PT ;  /* 0x000000ff04047812 */ /* 0x000fe400078ec0ff */
[----:B------:R-:W-:Y:S02]  /*8980*/  LOP3.LUT R2, R6, 0xff, RZ, 0xc0, !PT ;  /* 0x000000ff06027812 */ /* 0x000fe400078ec0ff */
[----:B------:R-:W-:-:S02]  /*8990*/  ISETP.GE.U32.AND P2, PT, R194, R4, PT ;  /* 0x00000004c200720c */ /* 0x000fc40003f46070 */
[----:B------:R-:W-:Y:S02]  /*89a0*/  ISETP.GE.U32.AND P3, PT, R194, R2, PT ;  /* 0x00000002c200720c */ /* 0x000fe40003f66070 */
[----:B------:R-:W-:Y:S01]  /*89b0*/  LOP3.LUT R2, R6, 0xffff, RZ, 0xc0, !PT ;  /* 0x0000ffff06027812 */ /* 0x000fe200078ec0ff */
[--C-:B------:R-:W-:Y:S01]  /*89c0*/  FADD.FTZ R7, R13, R20.reuse ;  /* 0x000000140d077221 */ /* 0x100fe20000010000 */
[----:B------:R-:W-:Y:S02]  /*89d0*/  PRMT R20, R26, 0x7632, R20 ;  /* 0x000076321a147816 */ /* 0x000fe40000000014 */
[--C-:B------:R-:W-:Y:S01]  /*89e0*/  SHF.R.U32.HI R5, RZ, 0x10, R6.reuse ;  /* 0x00000010ff057819 */ /* 0x100fe20000011606 */
[----:B-1----:R-:W-:Y:S01]  /*89f0*/  FADD.FTZ R27, R9, R7 ;  /* 0x00000007091b7221 */ /* 0x002fe20000010000 */
[----:B------:R-:W-:Y:S01]  /*8a00*/  F2FP.BF16.PACK_AB R4, R10, R16 ;  /* 0x000000100a04723e */ /* 0x000fe200000010ff */
[----:B------:R-:W-:Y:S01]  /*8a10*/  @!P0 HFMA2.BF16_V2 R93, -RZ.H0_H0, RZ.H0_H0, -R20.H0_H0 ;  /* 0x200000ffff5d8231 */ /* 0x000fe20000340914 */
[----:B------:R-:W-:Y:S01]  /*8a20*/  SHF.R.U32.HI R6, RZ, 0x18, R6 ;  /* 0x00000018ff067819 */ /* 0x000fe20000011606 */
[----:B------:R-:W-:Y:S01]  /*8a30*/  MUFU.EX2 R10, R41 ;  /* 0x00000029000a7308 */ /* 0x000fe20000000800 */
[----:B------:R-:W-:-:S02]  /*8a40*/  PRMT R104, R26, 0x5410, R20 ;  /* 0x000054101a687816 */ /* 0x000fc40000000014 */
[----:B------:R-:W-:Y:S02]  /*8a50*/  SHF.R.U32.HI R2, RZ, 0x8, R2 ;  /* 0x00000008ff027819 */ /* 0x000fe40000011602 */
[----:B------:R-:W-:Y:S02]  /*8a60*/  @!P4 PRMT R26, R92, 0x5410, RZ ;  /* 0x000054105c1ac816 */ /* 0x000fe400000000ff */
[----:B------:R-:W-:Y:S02]  /*8a70*/  PRMT R37, R4, 0x7610, R37 ;  /* 0x0000761004257816 */ /* 0x000fe40000000025 */
[----:B------:R-:W-:Y:S02]  /*8a80*/  ISETP.GE.U32.AND P4, PT, R194, R6, PT ;  /* 0x00000006c200720c */ /* 0x000fe40003f86070 */
[----:B------:R-:W-:Y:S01]  /*8a90*/  F2FP.BF16.PACK_AB R7, R9, R13 ;  /* 0x0000000d0907723e */ /* 0x000fe200000010ff */
[----:B------:R-:W-:Y:S01]  /*8aa0*/  @!P2 HFMA2.BF16_V2 R94, -RZ.H0_H0, RZ.H0_H0, -R37.H0_H0 ;  /* 0x200000ffff5ea231 */ /* 0x000fe20000340925 */
[----:B------:R-:W-:Y:S01]  /*8ab0*/  PRMT R36, R4, 0x7632, R36 ;  /* 0x0000763204247816 */ /* 0x000fe20000000024 */
[----:B------:R-:W1:Y:S01]  /*8ac0*/  MUFU.EX2 R13, R40 ;  /* 0x00000028000d7308 */ /* 0x000e620000000800 */
[----:B------:R-:W-:Y:S01]  /*8ad0*/  LOP3.LUT R6, R5, 0xff, RZ, 0xc0, !PT ;  /* 0x000000ff05067812 */ /* 0x000fe200078ec0ff */
[----:B------:R-:W-:Y:S01]  /*8ae0*/  IMAD.WIDE.U32 R4, R11, -0x2daee0ad, RZ ;  /* 0xd2511f530b047825 */ /* 0x000fe200078e00ff */
[----:B------:R-:W-:Y:S01]  /*8af0*/  LOP3.LUT R2, R2, 0xffff, RZ, 0xc0, !PT ;  /* 0x0000ffff02027812 */ /* 0x000fe200078ec0ff */
[----:B------:R-:W-:Y:S01]  /*8b00*/  @!P1 HFMA2.BF16_V2 R110, -RZ.H0_H0, RZ.H0_H0, -R36.H0_H0 ;  /* 0x200000ffff6e9231 */ /* 0x000fe20000340924 */
[----:B------:R-:W-:-:S02]  /*8b10*/  @!P0 PRMT R20, R93, 0x5410, RZ ;  /* 0x000054105d148816 */ /* 0x000fc400000000ff */
[----:B------:R-:W-:Y:S02]  /*8b20*/  ISETP.GE.U32.AND P0, PT, R194, R2, PT ;  /* 0x00000002c200720c */ /* 0x000fe40003f06070 */
[----:B------:R-:W-:Y:S02]  /*8b30*/  LOP3.LUT R2, R5, R187, R12, 0x96, !PT ;  /* 0x000000bb05027212 */ /* 0x000fe400078e960c */
[----:B------:R-:W-:Y:S02]  /*8b40*/  PRMT R99, R37, 0x5410, R36 ;  /* 0x0000541025637816 */ /* 0x000fe40000000024 */
[----:B------:R-:W-:Y:S02]  /*8b50*/  @!P2 PRMT R37, R94, 0x5410, RZ ;  /* 0x000054105e25a816 */ /* 0x000fe400000000ff */
[----:B------:R-:W-:Y:S02]  /*8b60*/  ISETP.GE.U32.AND P2, PT, R194, R6, PT ;  /* 0x00000006c200720c */ /* 0x000fe40003f46070 */
[----:B------:R-:W-:-:S02]  /*8b70*/  SHF.R.U32.HI R6, RZ, 0x10, R2 ;  /* 0x00000010ff067819 */ /* 0x000fc40000011602 */
[C---:B------:R-:W-:Y:S02]  /*8b80*/  PRMT R48, R7.reuse, 0x7610, R48 ;  /* 0x0000761007307816 */ /* 0x040fe40000000030 */
[----:B------:R-:W-:Y:S02]  /*8b90*/  LOP3.LUT R6, R6, 0xff, RZ, 0xc0, !PT ;  /* 0x000000ff06067812 */ /* 0x000fe400078ec0ff */
[----:B------:R-:W-:Y:S01]  /*8ba0*/  PRMT R47, R7, 0x7632, R47 ;  /* 0x00007632072f7816 */ /* 0x000fe2000000002f */
[----:B------:R-:W-:Y:S01]  /*8bb0*/  @!P3 HFMA2.BF16_V2 R116, -RZ.H0_H0, RZ.H0_H0, -R48.H0_H0 ;  /* 0x200000ffff74b231 */ /* 0x000fe20000340930 */
[----:B------:R-:W-:Y:S01]  /*8bc0*/  @!P1 PRMT R36, R110, 0x5410, RZ ;  /* 0x000054106e249816 */ /* 0x000fe200000000ff */
[----:B-1----:R-:W-:Y:S01]  /*8bd0*/  FADD.FTZ R7, R13, R17 ;  /* 0x000000110d077221 */ /* 0x002fe20000010000 */
[----:B------:R-:W-:Y:S01]  /*8be0*/  ISETP.GE.U32.AND P1, PT, R194, R6, PT ;  /* 0x00000006c200720c */ /* 0x000fe20003f26070 */
[----:B------:R-:W-:Y:S01]  /*8bf0*/  @!P0 HFMA2.BF16_V2 R120, -RZ.H0_H0, RZ.H0_H0, -R47.H0_H0 ;  /* 0x200000ffff788231 */ /* 0x000fe2000034092f */
[----:B------:R-:W-:Y:S01]  /*8c00*/  LOP3.LUT R6, R2, 0xff, RZ, 0xc0, !PT ;  /* 0x000000ff02067812 */ /* 0x000fe200078ec0ff */
[----:B------:R-:W-:Y:S01]  /*8c10*/  FADD.FTZ R9, R10, R7 ;  /* 0x000000070a097221 */ /* 0x000fe20000010000 */
[----:B------:R-:W-:-:S02]  /*8c20*/  PRMT R94, R48, 0x5410, R47 ;  /* 0x00005410305e7816 */ /* 0x000fc4000000002f */
[----:B------:R-:W-:Y:S01]  /*8c30*/  F2FP.BF16.PACK_AB R7, R10, R13 ;  /* 0x0000000d0a07723e */ /* 0x000fe200000010ff */
[----:B------:R-:W-:Y:S01]  /*8c40*/  IMAD.WIDE.U32 R10, R30, -0x2daee0ad, RZ ;  /* 0xd2511f531e0a7825 */ /* 0x000fe200078e00ff */
[----:B------:R-:W-:Y:S01]  /*8c50*/  @!P3 PRMT R48, R116, 0x5410, RZ ;  /* 0x000054107430b816 */ /* 0x000fe200000000ff */
[----:B------:R-:W1:Y:S01]  /*8c60*/  MUFU.EX2 R13, R45 ;  /* 0x0000002d000d7308 */ /* 0x000e620000000800 */
[----:B------:R-:W-:Y:S02]  /*8c70*/  ISETP.GE.U32.AND P3, PT, R194, R6, PT ;  /* 0x00000006c200720c */ /* 0x000fe40003f66070 */
[----:B------:R-:W-:Y:S02]  /*8c80*/  SHF.R.U32.HI R6, RZ, 0x18, R2 ;  /* 0x00000018ff067819 */ /* 0x000fe40000011602 */
[----:B------:R-:W-:Y:S02]  /*8c90*/  LOP3.LUT R2, R2, 0xffff, RZ, 0xc0, !PT ;  /* 0x0000ffff02027812 */ /* 0x000fe400078ec0ff */
[----:B------:R-:W-:Y:S01]  /*8ca0*/  PRMT R46, R7, 0x7610, R46 ;  /* 0x00007610072e7816 */ /* 0x000fe2000000002e */
[----:B------:R-:W-:Y:S01]  /*8cb0*/  MUFU.EX2 R30, R98 ;  /* 0x00000062001e7308 */ /* 0x000fe20000000800 */
[----:B------:R-:W-:-:S02]  /*8cc0*/  SHF.R.U32.HI R2, RZ, 0x8, R2 ;  /* 0x00000008ff027819 */ /* 0x000fc40000011602 */
[----:B------:R-:W-:Y:S01]  /*8cd0*/  @!P0 PRMT R47, R120, 0x5410, RZ ;  /* 0x00005410782f8816 */ /* 0x000fe200000000ff */
[----:B------:R-:W-:Y:S01]  /*8ce0*/  @!P2 HFMA2.BF16_V2 R122, -RZ.H0_H0, RZ.H0_H0, -R46.H0_H0 ;  /* 0x200000ffff7aa231 */ /* 0x000fe2000034092e */
[----:B------:R-:W-:Y:S02]  /*8cf0*/  PRMT R44, R7, 0x7632, R44 ;  /* 0x00007632072c7816 */ /* 0x000fe4000000002c */
[----:B------:R-:W-:Y:S01]  /*8d00*/  ISETP.GE.U32.AND P0, PT, R194, R6, PT ;  /* 0x00000006c200720c */ /* 0x000fe20003f06070 */
[----:B------:R-:W-:Y:S01]  /*8d10*/  IMAD.WIDE.U32 R6, R152, -0x2daee0ad, RZ ;  /* 0xd2511f5398067825 */ /* 0x000fe200078e00ff */
[----:B------:R-:W-:Y:S01]  /*8d20*/  LOP3.LUT R2, R2, 0xffff, RZ, 0xc0, !PT ;  /* 0x0000ffff02027812 */ /* 0x000fe200078ec0ff */
[----:B------:R-:W-:Y:S01]  /*8d30*/  @!P4 HFMA2.BF16_V2 R123, -RZ.H0_H0, RZ.H0_H0, -R44.H0_H0 ;  /* 0x200000ffff7bc231 */ /* 0x000fe2000034092c */
[----:B------:R-:W-:Y:S01]  /*8d40*/  PRMT R91, R46, 0x5410, R44 ;  /* 0x000054102e5b7816 */ /* 0x000fe2000000002c */
[----:B-1----:R-:W-:Y:S01]  /*8d50*/  FADD.FTZ R17, R13, R9 ;  /* 0x000000090d117221 */ /* 0x002fe20000010000 */
[----:B------:R-:W-:-:S02]  /*8d60*/  @!P2 PRMT R46, R122, 0x5410, RZ ;  /* 0x000054107a2ea816 */ /* 0x000fc400000000ff */
[----:B------:R-:W-:Y:S02]  /*8d70*/  ISETP.GE.U32.AND P2, PT, R194, R2, PT ;  /* 0x00000002c200720c */ /* 0x000fe40003f46070 */
[----:B------:R-:W-:Y:S02]  /*8d80*/  F2FP.BF16.PACK_AB R2, R90, R32 ;  /* 0x000000205a02723e */ /* 0x000fe400000010ff */
[----:B------:R-:W-:Y:S02]  /*8d90*/  LOP3.LUT R7, R7, R190, R80, 0x96, !PT ;  /* 0x000000be07077212 */ /* 0x000fe400078e9650 */
[----:B------:R-:W-:Y:S02]  /*8da0*/  LOP3.LUT R12, R11, R222, R6, 0x96, !PT ;  /* 0x000000de0b0c7212 */ /* 0x000fe400078e9606 */
[C---:B------:R-:W-:Y:S01]  /*8db0*/  PRMT R43, R2.reuse, 0x7610, R43 ;  /* 0x00007610022b7816 */ /* 0x040fe2000000002b */
[----:B------:R-:W-:Y:S01]  /*8dc0*/  IMAD.WIDE.U32 R6, R7, -0x326172a9, RZ ;  /* 0xcd9e8d5707067825 */ /* 0x000fe200078e00ff */
[----:B------:R-:W-:-:S02]  /*8dd0*/  PRMT R42, R2, 0x7632, R42 ;  /* 0x00007632022a7816 */ /* 0x000fc4000000002a */
[----:B------:R-:W-:Y:S01]  /*8de0*/  F2FP.BF16.PACK_AB R2, R79, R13 ;  /* 0x0000000d4f02723e */ /* 0x000fe200000010ff */
[----:B------:R-:W-:Y:S01]  /*8df0*/  IMAD.WIDE.U32 R12, R12, -0x326172a9, RZ ;  /* 0xcd9e8d570c0c7825 */ /* 0x000fe200078e00ff */
[----:B------:R-:W-:Y:S01]  /*8e00*/  LOP3.LUT R7, R7, R223, R8, 0x96, !PT ;  /* 0x000000df07077212 */ /* 0x000fe200078e9608 */
[----:B------:R-:W-:Y:S01]  /*8e10*/  @!P2 HFMA2.BF16_V2 R129, -RZ.H0_H0, RZ.H0_H0, -R42.H0_H0 ;  /* 0x200000ffff81a231 */ /* 0x000fe2000034092a */
[C---:B------:R-:W-:Y:S01]  /*8e20*/  PRMT R41, R2.reuse, 0x7610, R41 ;  /* 0x0000761002297816 */ /* 0x040fe20000000029 */
[----:B------:R-:W-:Y:S01]  /*8e30*/  @!P3 HFMA2.BF16_V2 R125, -RZ.H0_H0, RZ.H0_H0, -R43.H0_H0 ;  /* 0x200000ffff7db231 */ /* 0x000fe2000034092b */
[----:B------:R-:W-:Y:S01]  /*8e40*/  LOP3.LUT R8, R13, R230, R6, 0x96, !PT ;  /* 0x000000e60d087212 */ /* 0x000fe200078e9606 */
[----:B------:R-:W-:Y:S01]  /*8e50*/  IMAD.WIDE.U32 R6, R7, -0x2daee0ad, RZ ;  /* 0xd2511f5307067825 */ /* 0x000fe200078e00ff */
[----:B------:R-:W-:Y:S01]  /*8e60*/  PRMT R40, R2, 0x7632, R40 ;  /* 0x0000763202287816 */ /* 0x000fe20000000028 */
[----:B------:R-:W-:Y:S01]  /*8e70*/  @!P1 HFMA2.BF16_V2 R131, -RZ.H0_H0, RZ.H0_H0, -R41.H0_H0 ;  /* 0x200000ffff839231 */ /* 0x000fe20000340929 */
[----:B------:R-:W-:Y:S01]  /*8e80*/  LOP3.LUT R2, R4, 0xff, RZ, 0xc0, !PT ;  /* 0x000000ff04027812 */ /* 0x000fe200078ec0ff */
[----:B------:R-:W-:Y:S01]  /*8e90*/  IMAD.WIDE.U32 R8, R8, -0x2daee0ad, RZ ;  /* 0xd2511f5308087825 */ /* 0x000fe200078e00ff */
[----:B------:R-:W-:Y:S01]  /*8ea0*/  LOP3.LUT R7, R7, R231, R10, 0x96, !PT ;  /* 0x000000e707077212 */ /* 0x000fe200078e960a */
[----:B------:R-:W-:Y:S01]  /*8eb0*/  @!P0 HFMA2.BF16_V2 R130, -RZ.H0_H0, RZ.H0_H0, -R40.H0_H0 ;  /* 0x200000ffff828231 */ /* 0x000fe20000340928 */
[----:B------:R-:W-:-:S02]  /*8ec0*/  PRMT R124, R43, 0x5410, R42 ;  /* 0x000054102b7c7816 */ /* 0x000fc4000000002a */
[----:B------:R-:W-:Y:S01]  /*8ed0*/  LOP3.LUT R9, R9, R232, R6, 0x96, !PT ;  /* 0x000000e809097212 */ /* 0x000fe200078e9606 */
[----:B------:R-:W-:Y:S01]  /*8ee0*/  IMAD.WIDE.U32 R6, R7, -0x326172a9, RZ ;  /* 0xcd9e8d5707067825 */ /* 0x000fe200078e00ff */
[----:B------:R-:W-:Y:S02]  /*8ef0*/  @!P2 PRMT R42, R129, 0x5410, RZ ;  /* 0x00005410812aa816 */ /* 0x000fe400000000ff */
[----:B------:R-:W-:Y:S02]  /*8f00*/  ISETP.GE.U32.AND P2, PT, R194, R2, PT ;  /* 0x00000002c200720c */ /* 0x000fe40003f46070 */
[--C-:B------:R-:W-:Y:S02]  /*8f10*/  SHF.R.U32.HI R2, RZ, 0x18, R4.reuse ;  /* 0x00000018ff027819 */ /* 0x100fe40000011604 */
[----:B------:R-:W-:Y:S02]  /*8f20*/  LOP3.LUT R10, R4, 0xffff, RZ, 0xc0, !PT ;  /* 0x0000ffff040a7812 */ /* 0x000fe400078ec0ff */
[----:B------:R-:W-:Y:S01]  /*8f30*/  SHF.R.U32.HI R11, RZ, 0x10, R4 ;  /* 0x00000010ff0b7819 */ /* 0x000fe20000011604 */
[----:B------:R-:W-:Y:S01]  /*8f40*/  IMAD.WIDE.U32 R4, R9, -0x326172a9, RZ ;  /* 0xcd9e8d5709047825 */ /* 0x000fe200078e00ff */
[----:B------:R-:W-:-:S02]  /*8f50*/  PRMT R110, R41, 0x5410, R40 ;  /* 0x00005410296e7816 */ /* 0x000fc40000000028 */
[----:B------:R-:W-:Y:S02]  /*8f60*/  @!P1 PRMT R41, R131, 0x5410, RZ ;  /* 0x0000541083299816 */ /* 0x000fe400000000ff */
[----:B------:R-:W-:Y:S02]  /*8f70*/  ISETP.GE.U32.AND P1, PT, R194, R2, PT ;  /* 0x00000002c200720c */ /* 0x000fe40003f26070 */
[----:B------:R-:W-:Y:S02]  /*8f80*/  LOP3.LUT R12, R7, R238, R12, 0x96, !PT ;  /* 0x000000ee070c7212 */ /* 0x000fe400078e960c */
[----:B------:R-:W-:Y:S02]  /*8f90*/  LOP3.LUT R6, R5, R239, R6, 0x96, !PT ;  /* 0x000000ef05067212 */ /* 0x000fe400078e9606 */
[C---:B------:R-:W-:Y:S01]  /*8fa0*/  LOP3.LUT R7, R4.reuse, 0xff, RZ, 0xc0, !PT ;  /* 0x000000ff04077812 */ /* 0x040fe200078ec0ff */
[----:B------:R-:W-:Y:S01]  /*8fb0*/  MUFU.EX2 R239, R121 ;  /* 0x0000007900ef7308 */ /* 0x000fe20000000800 */
[----:B------:R-:W-:-:S02]  /*8fc0*/  LOP3.LUT R16, R4, 0xffff, RZ, 0xc0, !PT ;  /* 0x0000ffff04107812 */ /* 0x000fc400078ec0ff */
[--C-:B------:R-:W-:Y:S02]  /*8fd0*/  SHF.R.U32.HI R13, RZ, 0x10, R4.reuse ;  /* 0x00000010ff0d7819 */ /* 0x100fe40000011604 */
[----:B------:R-:W-:Y:S01]  /*8fe0*/  SHF.R.U32.HI R2, RZ, 0x18, R4 ;  /* 0x00000018ff027819 */ /* 0x000fe20000011604 */
[----:B------:R-:W-:Y:S01]  /*8ff0*/  IMAD.WIDE.U32 R4, R25, -0x2daee0ad, RZ ;  /* 0xd2511f5319047825 */ /* 0x000fe200078e00ff */
[----:B------:R-:W-:Y:S02]  /*9000*/  @!P4 PRMT R44, R123, 0x5410, RZ ;  /* 0x000054107b2cc816 */ /* 0x000fe400000000ff */
[----:B------:R-:W-:Y:S02]  /*9010*/  ISETP.GE.U32.AND P4, PT, R194, R2, PT ;  /* 0x00000002c200720c */ /* 0x000fe40003f86070 */
[----:B------:R-:W-:Y:S02]  /*9020*/  LOP3.LUT R45, R5, R187, R14, 0x96, !PT ;  /* 0x000000bb052d7212 */ /* 0x000fe400078e960e */
[C---:B------:R-:W-:Y:S01]  /*9030*/  LOP3.LUT R81, R4.reuse, 0xffff, RZ, 0xc0, !PT ;  /* 0x0000ffff04517812 */ /* 0x040fe200078ec0ff */
[----:B------:R-:W1:Y:S01]  /*9040*/  MUFU.EX2 R14, R97 ;  /* 0x00000061000e7308 */ /* 0x000e620000000800 */
[----:B------:R-:W-:-:S02]  /*9050*/  LOP3.LUT R84, R4, 0xff, RZ, 0xc0, !PT ;  /* 0x000000ff04547812 */ /* 0x000fc400078ec0ff */
[--C-:B------:R-:W-:Y:S02]  /*9060*/  SHF.R.U32.HI R82, RZ, 0x10, R4.reuse ;  /* 0x00000010ff527819 */ /* 0x100fe40000011604 */
[----:B------:R-:W-:Y:S01]  /*9070*/  SHF.R.U32.HI R83, RZ, 0x18, R4 ;  /* 0x00000018ff537819 */ /* 0x000fe20000011604 */
[----:B------:R-:W-:Y:S01]  /*9080*/  IMAD.WIDE.U32 R4, R12, -0x2daee0ad, RZ ;  /* 0xd2511f530c047825 */ /* 0x000fe200078e00ff */
[----:B------:R-:W-:Y:S02]  /*9090*/  @!P3 PRMT R43, R125, 0x5410, RZ ;  /* 0x000054107d2bb816 */ /* 0x000fe400000000ff */
[----:B------:R-:W-:Y:S02]  /*90a0*/  @!P0 PRMT R40, R130, 0x5410, RZ ;  /* 0x0000541082288816 */ /* 0x000fe400000000ff */
        /* <DEDUP_REMOVED lines=8> */
[----:B------:R-:W-:-:S02]  /*9130*/  LOP3.LUT R4, R23, 0xff, RZ, 0xc0, !PT ;  /* 0x000000ff17047812 */ /* 0x000fc400078ec0ff */
[----:B------:R-:W-:Y:S01]  /*9140*/  SHF.R.U32.HI R5, RZ, 0x8, R10 ;  /* 0x00000008ff057819 */ /* 0x000fe2000001160a */
[----:B------:R-:W-:Y:S01]  /*9150*/  FADD.FTZ R10, R175, R21 ;  /* 0x00000015af0a7221 */ /* 0x000fe20000010000 */
[----:B------:R-:W-:Y:S02]  /*9160*/  F2FP.BF16.PACK_AB R23, R178, R87 ;  /* 0x00000057b217723e */ /* 0x000fe400000010ff */
[--C-:B------:R-:W-:Y:S02]  /*9170*/  PRMT R85, R4, 0x5410, R22.reuse ;  /* 0x0000541004557816 */ /* 0x100fe40000000016 */
[----:B------:R-:W-:Y:S01]  /*9180*/  LOP3.LUT R4, R5, 0xffff, RZ, 0xc0, !PT ;  /* 0x0000ffff05047812 */ /* 0x000fe200078ec0ff */
[----:B------:R-:W-:Y:S01]  /*9190*/  @!P2 HFMA2.BF16_V2 R133, -RZ.H0_H0, RZ.H0_H0, -R23.H0_H0 ;  /* 0x200000ffff85a231 */ /* 0x000fe20000340917 */
[----:B------:R-:W-:Y:S02]  /*91a0*/  PRMT R22, R23, 0x7632, R22 ;  /* 0x0000763217167816 */ /* 0x000fe40000000016 */
[----:B------:R-:W-:-:S02]  /*91b0*/  ISETP.GE.U32.AND P3, PT, R194, R4, PT ;  /* 0x00000004c200720c */ /* 0x000fc40003f66070 */
[----:B------:R-:W-:Y:S01]  /*91c0*/  LOP3.LUT R4, R11, 0xff, RZ, 0xc0, !PT ;  /* 0x000000ff0b047812 */ /* 0x000fe200078ec0ff */
[----:B------:R-:W-:Y:S01]  /*91d0*/  FADD.FTZ R11, R174, R18 ;  /* 0x00000012ae0b7221 */ /* 0x000fe20000010000 */
[----:B------:R-:W-:Y:S02]  /*91e0*/  PRMT R93, R23, 0x5410, R22 ;  /* 0x00005410175d7816 */ /* 0x000fe40000000016 */
[----:B------:R-:W-:Y:S02]  /*91f0*/  @!P2 PRMT R23, R133, 0x5410, RZ ;  /* 0x000054108517a816 */ /* 0x000fe400000000ff */
[----:B------:R-:W-:Y:S02]  /*9200*/  ISETP.GE.U32.AND P2, PT, R194, R4, PT ;  /* 0x00000004c200720c */ /* 0x000fe40003f46070 */
[----:B------:R-:W-:Y:S02]  /*9210*/  LOP3.LUT R4, R6, 0xffff, RZ, 0xc0, !PT ;  /* 0x0000ffff06047812 */ /* 0x000fe400078ec0ff */
[----:B-1----:R-:W-:Y:S01]  /*9220*/  F2FP.BF16.PACK_AB R25, R30, R14 ;  /* 0x0000000e1e19723e */ /* 0x002fe200000010ff */
        /* <DEDUP_REMOVED lines=18> */
[C---:B------:R-:W-:Y:S02]  /*9350*/  PRMT R17, R21.reuse, 0x7632, R17 ;  /* 0x0000763215117816 */ /* 0x040fe40000000011 */
[----:B------:R-:W-:Y:S02]  /*9360*/  LOP3.LUT R4, R4, 0xff, RZ, 0xc0, !PT ;  /* 0x000000ff04047812 */ /* 0x000fe400078ec0ff */
[----:B------:R-:W-:Y:S01]  /*9370*/  PRMT R152, R21, 0x5410, R17 ;  /* 0x0000541015987816 */ /* 0x000fe20000000011 */
[----:B------:R-:W-:Y:S01]  /*9380*/  @!P2 HFMA2.BF16_V2 R136, -RZ.H0_H0, RZ.H0_H0, -R17.H0_H0 ;  /* 0x200000ffff88a231 */ /* 0x000fe20000340911 */
[----:B------:R-:W-:Y:S02]  /*9390*/  @!P3 PRMT R21, R137, 0x5410, RZ ;  /* 0x000054108915b816 */ /* 0x000fe400000000ff */
[----:B------:R-:W-:Y:S02]  /*93a0*/  ISETP.GE.U32.AND P3, PT, R194, R4, PT ;  /* 0x00000004c200720c */ /* 0x000fe40003f66070 */
[----:B------:R-:W-:-:S02]  /*93b0*/  F2FP.BF16.PACK_AB R19, R159, R158 ;  /* 0x0000009e9f13723e */ /* 0x000fc400000010ff */
[----:B------:R-:W-:Y:S02]  /*93c0*/  LOP3.LUT R4, R13, 0xff, RZ, 0xc0, !PT ;  /* 0x000000ff0d047812 */ /* 0x000fe400078ec0ff */
[C---:B------:R-:W-:Y:S02]  /*93d0*/  PRMT R18, R19.reuse, 0x7632, R18 ;  /* 0x0000763213127816 */ /* 0x040fe40000000012 */
[----:B------:R-:W-:Y:S02]  /*93e0*/  @!P2 PRMT R17, R136, 0x5410, RZ ;  /* 0x000054108811a816 */ /* 0x000fe400000000ff */
[----:B------:R-:W-:Y:S01]  /*93f0*/  ISETP.GE.U32.AND P2, PT, R194, R4, PT ;  /* 0x00000004c200720c */ /* 0x000fe20003f46070 */
[----:B------:R-:W-:Y:S01]  /*9400*/  @!P1 HFMA2.BF16_V2 R138, -RZ.H0_H0, RZ.H0_H0, -R18.H0_H0 ;  /* 0x200000ffff8a9231 */ /* 0x000fe20000340912 */
[----:B------:R-:W-:Y:S01]  /*9410*/  SHF.R.U32.HI R4, RZ, 0x8, R16 ;  /* 0x00000008ff047819 */ /* 0x000fe20000011610 */
[----:B------:R-:W-:Y:S01]  /*9420*/  @!P3 HFMA2.BF16_V2 R139, -RZ.H0_H0, RZ.H0_H0, -R19.H0_H0 ;  /* 0x200000ffff8bb231 */ /* 0x000fe20000340913 */
[----:B------:R-:W-:-:S02]  /*9430*/  PRMT R137, R19, 0x5410, R18 ;  /* 0x0000541013897816 */ /* 0x000fc40000000012 */
[----:B------:R-:W-:Y:S02]  /*9440*/  LOP3.LUT R4, R4, 0xffff, RZ, 0xc0, !PT ;  /* 0x0000ffff04047812 */ /* 0x000fe400078ec0ff */
[----:B------:R-:W-:Y:S02]  /*9450*/  @!P3 PRMT R19, R139, 0x5410, RZ ;  /* 0x000054108b13b816 */ /* 0x000fe400000000ff */
[----:B------:R-:W-:Y:S01]  /*9460*/  @!P1 PRMT R18, R138, 0x5410, RZ ;  /* 0x000054108a129816 */ /* 0x000fe200000000ff */
[----:B------:R-:W-:Y:S01]  /*9470*/  MUFU.EX2 R139, R117 ;  /* 0x00000075008b7308 */ /* 0x000fe20000000800 */
[C---:B------:R-:W-:Y:S02]  /*9480*/  ISETP.GE.U32.AND P1, PT, R194.reuse, R4, PT ;  /* 0x00000004c200720c */ /* 0x040fe40003f26070 */
[----:B------:R-:W-:Y:S01]  /*9490*/  ISETP.GE.U32.AND P3, PT, R194, R9, PT ;  /* 0x00000009c200720c */ /* 0x000fe20003f66070 */
[----:B------:R-:W-:Y:S01]  /*94a0*/  FADD.FTZ R9, R14, R8 ;  /* 0x000000080e097221 */ /* 0x000fe20000010000 */
[----:B------:R-:W-:Y:S01]  /*94b0*/  ISETP.GE.U32.AND P0, PT, R194, R7, PT ;  /* 0x00000007c200720c */ /* 0x000fe20003f06070 */
[----:B------:R-:W-:Y:S01]  /*94c0*/  FADD.FTZ R7, R32, R27 ;  /* 0x0000001b20077221 */ /* 0x000fe20000010000 */
[----:B------:R-:W-:Y:S01]  /*94d0*/  F2FP.BF16.PACK_AB R14, R162, R160 ;  /* 0x000000a0a20e723e */ /* 0x000fe200000010ff */
[----:B------:R-:W1:Y:S01]  /*94e0*/  MUFU.EX2 R138, R115 ;  /* 0x00000073008a7308 */ /* 0x000e620000000800 */
[----:B------:R-:W-:Y:S01]  /*94f0*/  LOP3.LUT R4, R15, 0xffff, RZ, 0xc0, !PT ;  /* 0x0000ffff0f047812 */ /* 0x000fe200078ec0ff */
[----:B------:R-:W-:Y:S01]  /*9500*/  FADD.FTZ R27, R90, R7 ;  /* 0x000000075a1b7221 */ /* 0x000fe20000010000 */
[----:B------:R-:W-:Y:S01]  /*9510*/  SHF.R.U32.HI R5, RZ, 0x10, R15 ;  /* 0x00000010ff057819 */ /* 0x000fe2000001160f */
[----:B------:R-:W-:Y:S01]  /*9520*/  IMAD.SHL.U32 R32, R186, 0x8, RZ ;  /* 0x00000008ba207824 */ /* 0x000fe200078e00ff */
[----:B------:R-:W-:Y:S01]  /*9530*/  PRMT R13, R14, 0x7632, R13 ;  /* 0x000076320e0d7816 */ /* 0x000fe2000000000d */
[----:B------:R-:W-:Y:S01]  /*9540*/  FADD.FTZ R98, R30, R9 ;  /* 0x000000091e627221 */ /* 0x000fe20000010000 */
[----:B------:R-:W-:Y:S01]  /*9550*/  SHF.R.U32.HI R6, RZ, 0x8, R4 ;  /* 0x00000008ff067819 */ /* 0x000fe20000011604 */
[----:B------:R-:W-:Y:S01]  /*9560*/  IMAD.WIDE R32, R32, 0x2, R34 ;  /* 0x0000000220207825 */ /* 0x000fe200078e0222 */
[----:B------:R-:W-:Y:S01]  /*9570*/  SHF.R.U32.HI R7, RZ, 0x18, R15 ;  /* 0x00000018ff077819 */ /* 0x000fe2000001160f */
[----:B------:R-:W-:Y:S01]  /*9580*/  @!P1 HFMA2.BF16_V2 R141, -RZ.H0_H0, RZ.H0_H0, -R13.H0_H0 ;  /* 0x200000ffff8d9231 */ /* 0x000fe2000034090d */
[----:B------:R-:W-:Y:S01]  /*9590*/  LOP3.LUT R4, R5, 0xff, RZ, 0xc0, !PT ;  /* 0x000000ff05047812 */ /* 0x000fe200078ec0ff */
[----:B------:R-:W-:Y:S01]  /*95a0*/  @!P0 HFMA2.BF16_V2 R140, -RZ.H0_H0, RZ.H0_H0, -R14.H0_H0 ;  /* 0x200000ffff8c8231 */ /* 0x000fe2000034090e */
[----:B------:R-:W-:Y:S01]  /*95b0*/  LOP3.LUT R8, R15, 0xff, RZ, 0xc0, !PT ;  /* 0x000000ff0f087812 */ /* 0x000fe200078ec0ff */
[----:B------:R-:W-:Y:S01]  /*95c0*/  FADD.FTZ R5, R177, R11 ;  /* 0x0000000bb1057221 */ /* 0x000fe20000010000 */
[----:B------:R-:W-:Y:S01]  /*95d0*/  PRMT R79, R4, 0x5410, R7 ;  /* 0x00005410044f7816 */ /* 0x000fe20000000007 */
[----:B------:R-:W-:Y:S01]  /*95e0*/  IMAD.MOV.U32 R177, RZ, RZ, R238 ;  /* 0x000000ffffb17224 */ /* 0x000fe200078e00ee */
[----:B-1----:R-:W-:Y:S01]  /*95f0*/  F2FP.BF16.PACK_AB R16, R139, R138 ;  /* 0x0000008a8b10723e */ /* 0x002fe200000010ff */
[----:B------:R-:W1:Y:S01]  /*9600*/  MUFU.EX2 R238, R118 ;  /* 0x0000007600ee7308 */ /* 0x000e620000000800 */
[----:B------:R-:W-:Y:S01]  /*9610*/  LOP3.LUT R4, R28, 0xff, RZ, 0xc0, !PT ;  /* 0x000000ff1c047812 */ /* 0x000fe200078ec0ff */
[----:B------:R-:W-:Y:S01]  /*9620*/  FADD.FTZ R95, R180, R5 ;  /* 0x00000005b45f7221 */ /* 0x000fe20000010000 */
[----:B------:R-:W-:Y:S01]  /*9630*/  PRMT R136, R14, 0x5410, R13 ;  /* 0x000054100e887816 */ /* 0x000fe2000000000d */
[----:B------:R-:W-:Y:S01]  /*9640*/  @!P2 HFMA2.BF16_V2 R142, -RZ.H0_H0, RZ.H0_H0, -R16.H0_H0 ;  /* 0x200000ffff8ea231 */ /* 0x000fe20000340910 */
[----:B------:R-:W-:Y:S01]  /*9650*/  @!P1 PRMT R13, R141, 0x5410, RZ ;  /* 0x000054108d0d9816 */ /* 0x000fe200000000ff */
[----:B------:R-:W-:Y:S01]  /*9660*/  IMAD.MOV.U32 R180, RZ, RZ, R222 ;  /* 0x000000ffffb47224 */ /* 0x000fe200078e00de */
[----:B------:R-:W-:Y:S01]  /*9670*/  PRMT R15, R16, 0x7632, R15 ;  /* 0x00007632100f7816 */ /* 0x000fe2000000000f */
[----:B------:R-:W-:Y:S01]  /*9680*/  IMAD.SHL.U32 R30, R186, 0x40, RZ ;  /* 0x00000040ba1e7824 */ /* 0x000fe200078e00ff */
[----:B------:R-:W-:Y:S01]  /*9690*/  ISETP.GE.U32.AND P1, PT, R194, R4, PT ;  /* 0x00000004c200720c */ /* 0x000fe20003f26070 */
[----:B------:R2:W-:Y:S01]  /*96a0*/  ST.E.U16 [R32.64], R31 ;  /* 0x0000001f20007985 */ /* 0x0005e2000c101504 */
[----:B------:R-:W-:Y:S01]  /*96b0*/  LOP3.LUT R4, R2, 0xff, RZ, 0xc0, !PT ;  /* 0x000000ff02047812 */ /* 0x000fe200078ec0ff */
[----:B------:R-:W-:Y:S01]  /*96c0*/  @!P4 HFMA2.BF16_V2 R143, -RZ.H0_H0, RZ.H0_H0, -R15.H0_H0 ;  /* 0x200000ffff8fc231 */ /* 0x000fe2000034090f */
[----:B------:R-:W-:Y:S01]  /*96d0*/  PRMT R131, R16, 0x5410, R15 ;  /* 0x0000541010837816 */ /* 0x000fe2000000000f */
[----:B------:R-:W-:Y:S01]  /*96e0*/  ST.E.U16 [R32.64+0x2], R49 ;  /* 0x0000023120007985 */ /* 0x000fe2000c101504 */
[----:B------:R-:W-:Y:S01]  /*96f0*/  @!P2 PRMT R16, R142, 0x5410, RZ ;  /* 0x000054108e10a816 */ /* 0x000fe200000000ff */
[----:B------:R-:W-:Y:S01]  /*9700*/  FADD.FTZ R97, R87, R27 ;  /* 0x0000001b57617221 */ /* 0x000fe20000010000 */
[----:B------:R-:W-:Y:S01]  /*9710*/  ISETP.GE.U32.AND P2, PT, R194, R4, PT ;  /* 0x00000004c200720c */ /* 0x000fe20003f46070 */
[----:B------:R-:W-:Y:S01]  /*9720*/  IMAD R28, R186, 0x48, RZ ;  /* 0x00000048ba1c7824 */ /* 0x000fe200078e02ff */
[----:B------:R-:W-:-:S02]  /*9730*/  LOP3.LUT R4, R2, 0xffff, RZ, 0xc0, !PT ;  /* 0x0000ffff02047812 */ /* 0x000fc400078ec0ff */
[----:B------:R-:W-:Y:S02]  /*9740*/  @!P4 PRMT R15, R143, 0x5410, RZ ;  /* 0x000054108f0fc816 */ /* 0x000fe400000000ff */
[----:B------:R-:W-:Y:S02]  /*9750*/  SHF.R.U32.HI R4, RZ, 0x8, R4 ;  /* 0x00000008ff047819 */ /* 0x000fe40000011604 */
[----:B------:R-:W-:Y:S02]  /*9760*/  @!P0 PRMT R14, R140, 0x5410, RZ ;  /* 0x000054108c0e8816 */ /* 0x000fe400000000ff */
[----:B------:R-:W-:Y:S02]  /*9770*/  LOP3.LUT R4, R4, 0xffff, RZ, 0xc0, !PT ;  /* 0x0000ffff04047812 */ /* 0x000fe400078ec0ff */
[C---:B------:R-:W-:Y:S02]  /*9780*/  ISETP.GE.U32.AND P0, PT, R194.reuse, R12, PT ;  /* 0x0000000cc200720c */ /* 0x040fe40003f06070 */
[----:B------:R-:W-:-:S02]  /*9790*/  ISETP.GE.U32.AND P4, PT, R194, R4, PT ;  /* 0x00000004c200720c */ /* 0x000fc40003f86070 */
[----:B------:R-:W-:Y:S02]  /*97a0*/  F2FP.BF16.PACK_AB R12, R243, R242 ;  /* 0x000000f2f30c723e */ /* 0x000fe400000010ff */
[----:B------:R-:W-:Y:S01]  /*97b0*/  SHF.R.U32.HI R4, RZ, 0x8, R29 ;  /* 0x00000008ff047819 */ /* 0x000fe2000001161d */
[----:B------:R-:W-:Y:S01]  /*97c0*/  IMAD.WIDE R28, R28, 0x2, R34 ;  /* 0x000000021c1c7825 */ /* 0x000fe200078e0222 */
[----:B------:R-:W-:Y:S01]  /*97d0*/  PRMT R11, R12, 0x7632, R11 ;  /* 0x000076320c0b7816 */ /* 0x000fe2000000000b */
[----:B------:R-:W-:Y:S01]  /*97e0*/  @!P2 HFMA2.BF16_V2 R145, -RZ.H0_H0, RZ.H0_H0, -R12.H0_H0 ;  /* 0x200000ffff91a231 */ /* 0x000fe2000034090c */
[----:B------:R-:W-:Y:S01]  /*97f0*/  LOP3.LUT R4, R4, 0xffff, RZ, 0xc0, !PT ;  /* 0x0000ffff04047812 */ /* 0x000fe200078ec0ff */
[----:B--2---:R-:W-:Y:S01]  /*9800*/  IMAD.WIDE R30, R30, 0x2, R34 ;  /* 0x000000021e1e7825 */ /* 0x004fe200078e0222 */
[----:B------:R-:W-:Y:S02]  /*9810*/  PRMT R130, R12, 0x5410, R11 ;  /* 0x000054100c827816 */ /* 0x000fe4000000000b */
[----:B------:R-:W-:Y:S01]  /*9820*/  @!P2 PRMT R12, R145, 0x5410, RZ ;  /* 0x00005410910ca816 */ /* 0x000fe200000000ff */
[----:B------:R-:W-:Y:S01]  /*9830*/  @!P4 HFMA2.BF16_V2 R144, -RZ.H0_H0, RZ.H0_H0, -R11.H0_H0 ;  /* 0x200000ffff90c231 */ /* 0x000fe2000034090b */
[----:B------:R-:W-:Y:S01]  /*9840*/  ISETP.GE.U32.AND P2, PT, R194, R4, PT ;  /* 0x00000004c200720c */ /* 0x000fe20003f46070 */
[----:B------:R2:W-:Y:S01]  /*9850*/  ST.E.U16 [R30.64], R26 ;  /* 0x0000001a1e007985 */ /* 0x0005e2000c101504 */
[----:B------:R-:W-:Y:S01]  /*9860*/  SHF.R.U32.HI R4, RZ, 0x18, R2 ;  /* 0x00000018ff047819 */ /* 0x000fe20000011602 */
[----:B------:R-:W-:Y:S01]  /*9870*/  IMAD.MOV.U32 R145, RZ, RZ, R232 ;  /* 0x000000ffff917224 */ /* 0x000fe200078e00e8 */
[----:B------:R-:W-:Y:S01]  /*9880*/  PRMT R80, R8, 0x5410, R6 ;  /* 0x0000541008507816 */ /* 0x000fe20000000006 */
[----:B------:R-:W-:Y:S01]  /*9890*/  FADD.FTZ R6, R181, R10 ;  /* 0x0000000ab5067221 */ /* 0x000fe20000010000 */
[----:B------:R-:W-:Y:S01]  /*98a0*/  F2FP.BF16.PACK_AB R8, R241, R240 ;  /* 0x000000f0f108723e */ /* 0x000fe200000010ff */
[----:B------:R3:W-:Y:S01]  /*98b0*/  ST.E.U16 [R30.64+0x2], R20 ;  /* 0x000002141e007985 */ /* 0x0007e2000c101504 */
[----:B------:R-:W-:Y:S01]  /*98c0*/  @!P4 PRMT R11, R144, 0x5410, RZ ;  /* 0x00005410900bc816 */ /* 0x000fe200000000ff */
[----:B------:R-:W-:Y:S01]  /*98d0*/  FADD.FTZ R96, R182, R6 ;  /* 0x00000006b6607221 */ /* 0x000fe20000010000 */
[----:B------:R-:W-:Y:S01]  /*98e0*/  ISETP.GE.U32.AND P4, PT, R194, R4, PT ;  /* 0x00000004c200720c */ /* 0x000fe20003f86070 */
[----:B------:R-:W-:Y:S01]  /*98f0*/  @!P3 HFMA2.BF16_V2 R146, -RZ.H0_H0, RZ.H0_H0, -R8.H0_H0 ;  /* 0x200000ffff92b231 */ /* 0x000fe20000340908 */
[--C-:B------:R-:W-:Y:S01]  /*9900*/  SHF.R.U32.HI R4, RZ, 0x10, R2.reuse ;  /* 0x00000010ff047819 */ /* 0x100fe20000011602 */
[----:B------:R-:W-:Y:S01]  /*9910*/  IMAD.MOV.U32 R182, RZ, RZ, R223 ;  /* 0x000000ffffb67224 */ /* 0x000fe200078e00df */
[----:B-1----:R-:W-:Y:S01]  /*9920*/  F2FP.BF16.PACK_AB R10, R239, R238 ;  /* 0x000000eeef0a723e */ /* 0x002fe200000010ff */
[----:B------:R-:W-:Y:S01]  /*9930*/  IMAD.WIDE.U32 R222, R173, -0x326172a9, RZ ;  /* 0xcd9e8d57adde7825 */ /* 0x000fe200078e00ff */
[----:B------:R-:W-:Y:S01]  /*9940*/  PRMT R2, R8, 0x7632, R2 ;  /* 0x0000763208027816 */ /* 0x000fe20000000002 */
[----:B------:R-:W1:Y:S01]  /*9950*/  MUFU.EX2 R232, R126 ;  /* 0x0000007e00e87308 */ /* 0x000e620000000800 */
[----:B------:R-:W-:Y:S01]  /*9960*/  LOP3.LUT R4, R4, 0xff, RZ, 0xc0, !PT ;  /* 0x000000ff04047812 */ /* 0x000fe200078ec0ff */
[----:B------:R-:W-:Y:S01]  /*9970*/  @!P1 HFMA2.BF16_V2 R148, -RZ.H0_H0, RZ.H0_H0, -R10.H0_H0 ;  /* 0x200000ffff949231 */ /* 0x000fe2000034090a */
[----:B------:R-:W-:Y:S01]  /*9980*/  PRMT R9, R10, 0x7632, R9 ;  /* 0x000076320a097816 */ /* 0x000fe20000000009 */
[----:B------:R-:W-:Y:S01]  /*9990*/  @!P2 HFMA2.BF16_V2 R147, -RZ.H0_H0, RZ.H0_H0, -R2.H0_H0 ;  /* 0x200000ffff93a231 */ /* 0x000fe20000340902 */
[----:B------:R-:W-:Y:S01]  /*99a0*/  PRMT R129, R8, 0x5410, R2 ;  /* 0x0000541008817816 */ /* 0x000fe20000000002 */
[----:B------:R-:W-:Y:S01]  /*99b0*/  IMAD.MOV.U32 R144, RZ, RZ, R231 ;  /* 0x000000ffff907224 */ /* 0x000fe200078e00e7 */
[----:B------:R-:W-:Y:S01]  /*99c0*/  @!P3 PRMT R8, R146, 0x5410, RZ ;  /* 0x000054109208b816 */ /* 0x000fe200000000ff */
[----:B------:R-:W-:Y:S01]  /*99d0*/  @!P0 HFMA2.BF16_V2 R149, -RZ.H0_H0, RZ.H0_H0, -R9.H0_H0 ;  /* 0x200000ffff958231 */ /* 0x000fe20000340909 */
[----:B------:R-:W-:Y:S01]  /*99e0*/  ISETP.GE.U32.AND P3, PT, R194, R4, PT ;  /* 0x00000004c200720c */ /* 0x000fe20003f66070 */
[----:B------:R-:W-:Y:S01]  /*99f0*/  IMAD.MOV.U32 R146, RZ, RZ, R230 ;  /* 0x000000ffff927224 */ /* 0x000fe200078e00e6 */
[----:B------:R-:W-:Y:S01]  /*9a00*/  LOP3.LUT R4, R163, R221, R222, 0x96, !PT ;  /* 0x000000dda3047212 */ /* 0x000fe200078e96de */
[----:B------:R-:W-:Y:S01]  /*9a10*/  ST.E.U16 [R28.64], R37 ;  /* 0x000000251c007985 */ /* 0x000fe2000c101504 */
[----:B------:R-:W-:Y:S01]  /*9a20*/  LOP3.LUT R5, R188, R223, RZ, 0x3c, !PT ;  /* 0x000000dfbc057212 */ /* 0x000fe200078e3cff */
[----:B------:R-:W-:Y:S01]  /*9a30*/  IMAD.SHL.U32 R188, R0, 0x2, RZ ;  /* 0x0000000200bc7824 */ /* 0x000fe200078e00ff */
[----:B------:R-:W-:Y:S01]  /*9a40*/  PRMT R128, R10, 0x5410, R9 ;  /* 0x000054100a807816 */ /* 0x000fe20000000009 */
[----:B--2---:R-:W-:Y:S01]  /*9a50*/  IMAD.WIDE.U32 R26, R4, -0x2daee0ad, RZ ;  /* 0xd2511f53041a7825 */ /* 0x004fe200078e00ff */
[----:B------:R-:W-:Y:S01]  /*9a60*/  @!P2 PRMT R2, R147, 0x5410, RZ ;  /* 0x000054109302a816 */ /* 0x000fe200000000ff */
[----:B------:R2:W-:Y:S01]  /*9a70*/  ST.E.U16 [R28.64+0x2], R36 ;  /* 0x000002241c007985 */ /* 0x0005e2000c101504 */
[----:B------:R-:W-:Y:S01]  /*9a80*/  @!P1 PRMT R10, R148, 0x5410, RZ ;  /* 0x00005410940a9816 */ /* 0x000fe200000000ff */
[----:B------:R-:W-:Y:S01]  /*9a90*/  IMAD.MOV.U32 R147, RZ, RZ, R190 ;  /* 0x000000ffff937224 */ /* 0x000fe200078e00be */
[----:B------:R-:W-:Y:S01]  /*9aa0*/  @!P0 PRMT R9, R149, 0x5410, RZ ;  /* 0x0000541095098816 */ /* 0x000fe200000000ff */
[----:B------:R-:W-:Y:S01]  /*9ab0*/  IMAD.WIDE.U32 R148, R5, -0x2daee0ad, RZ ;  /* 0xd2511f5305947825 */ /* 0x000fe200078e00ff */
[----:B---3--:R-:W-:Y:S01]  /*9ac0*/  LOP3.LUT R20, R39, R180, R26, 0x96, !PT ;  /* 0x000000b427147212 */ /* 0x008fe200078e961a */
[----:B------:R-:W-:Y:S01]  /*9ad0*/  ST.E.U16 [R34.64+0x10], R73 ;  /* 0x0000104922007985 */ /* 0x000fe2000c101504 */
[----:B-1----:R-:W-:Y:S01]  /*9ae0*/  F2FP.BF16.PACK_AB R7, R232, R106 ;  /* 0x0000006ae807723e */ /* 0x002fe200000010ff */
[----:B------:R-:W-:Y:S01]  /*9af0*/  IMAD R190, R3, 0x2, R188 ;  /* 0x0000000203be7824 */ /* 0x000fe200078e02bc */
[----:B------:R-:W-:Y:S01]  /*9b00*/  LOP3.LUT R26, R27, R147, R148, 0x96, !PT ;  /* 0x000000931b1a7212 */ /* 0x000fe200078e9694 */
[----:B------:R1:W-:Y:S01]  /*9b10*/  ST.E.U16 [R34.64+0x12], R50 ;  /* 0x0000123222007985 */ /* 0x0003e2000c101504 */
[----:B------:R-:W-:Y:S01]  /*9b20*/  LOP3.LUT R4, R149, R153, R226, 0x96, !PT ;  /* 0x0000009995047212 */ /* 0x000fe200078e96e2 */
[----:B------:R-:W-:Y:S01]  /*9b30*/  @!P3 HFMA2.BF16_V2 R151, -RZ.H0_H0, RZ.H0_H0, -R7.H0_H0 ;  /* 0x200000ffff97b231 */ /* 0x000fe20000340907 */
[C---:B------:R-:W-:Y:S01]  /*9b40*/  PRMT R6, R7.reuse, 0x7632, R6 ;  /* 0x0000763207067816 */ /* 0x040fe20000000006 */
[----:B------:R-:W-:Y:S01]  /*9b50*/  IMAD.WIDE.U32 R26, R26, -0x326172a9, RZ ;  /* 0xcd9e8d571a1a7825 */ /* 0x000fe200078e00ff */
[----:B------:R-:W-:Y:S02]  /*9b60*/  ST.E.U16 [R32.64+0x10], R74 ;  /* 0x0000104a20007985 */ /* 0x000fe4000c101504 */
[----:B------:R-:W-:Y:S01]  /*9b70*/  PRMT R111, R7, 0x5410, R6 ;  /* 0x00005410076f7816 */ /* 0x000fe20000000006 */
[----:B------:R-:W-:Y:S01]  /*9b80*/  IMAD.WIDE.U32 R230, R4, -0x326172a9, RZ ;  /* 0xcd9e8d5704e67825 */ /* 0x000fe200078e00ff */
[----:B------:R-:W-:Y:S01]  /*9b90*/  ST.E.U16 [R32.64+0x12], R78 ;  /* 0x0000124e20007985 */ /* 0x000fe2000c101504 */
[----:B------:R-:W-:Y:S01]  /*9ba0*/  @!P4 HFMA2.BF16_V2 R150, -RZ.H0_H0, RZ.H0_H0, -R6.H0_H0 ;  /* 0x200000ffff96c231 */ /* 0x000fe20000340906 */
[----:B------:R-:W-:Y:S01]  /*9bb0*/  @!P3 PRMT R7, R151, 0x5410, RZ ;  /* 0x000054109707b816 */ /* 0x000fe200000000ff */
[----:B------:R-:W-:Y:S01]  /*9bc0*/  IMAD.MOV.U32 R181, RZ, RZ, R187 ;  /* 0x000000ffffb57224 */ /* 0x000fe200078e00bb */
[----:B------:R-:W-:Y:S01]  /*9bd0*/  LOP3.LUT R4, R27, R182, R230, 0x96, !PT ;  /* 0x000000b61b047212 */ /* 0x000fe200078e96e6 */
[----:B------:R-:W-:Y:S01]  /*9be0*/  ST.E.U16 [R30.64+0x10], R48 ;  /* 0x000010301e007985 */ /* 0x000fe2000c101504 */
[----:B------:R-:W-:Y:S01]  /*9bf0*/  @!P4 PRMT R6, R150, 0x5410, RZ ;  /* 0x000054109606c816 */ /* 0x000fe200000000ff */
[----:B------:R-:W-:-:S02]  /*9c00*/  IMAD.MOV.U32 R150, RZ, RZ, R184 ;  /* 0x000000ffff967224 */ /* 0x000fc400078e00b8 */
[----:B------:R-:W-:Y:S01]  /*9c10*/  IMAD.WIDE.U32 R4, R4, -0x2daee0ad, RZ ;  /* 0xd2511f5304047825 */ /* 0x000fe200078e00ff */
[----:B------:R-:W-:Y:S03]  /*9c20*/  ST.E.U16 [R30.64+0x12], R47 ;  /* 0x0000122f1e007985 */ /* 0x000fe6000c101504 */
[----:B--2---:R-:W-:Y:S01]  /*9c30*/  IMAD.WIDE.U32 R36, R20, -0x326172a9, RZ ;  /* 0xcd9e8d5714247825 */ /* 0x004fe200078e00ff */
[----:B------:R-:W-:Y:S01]  /*9c40*/  LOP3.LUT R27, R5, R144, R38, 0x96, !PT ;  /* 0x00000090051b7212 */ /* 0x000fe200078e9626 */
[----:B------:R-:W-:Y:S02]  /*9c50*/  ST.E.U16 [R28.64+0x10], R46 ;  /* 0x0000102e1c007985 */ /* 0x000fe4000c101504 */
[----:B------:R-:W-:Y:S01]  /*9c60*/  IMAD.MOV.U32 R151, RZ, RZ, R185 ;  /* 0x000000ffff977224 */ /* 0x000fe200078e00b9 */
        /* <DEDUP_REMOVED lines=8> */
[----:B------:R-:W-:Y:S03]  /*9cf0*/  ST.E.U16 [R32.64+0x20], R71 ;  /* 0x0000204720007985 */ /* 0x000fe6000c101504 */
[----:B------:R-:W-:Y:S01]  /*9d00*/  IMAD.WIDE.U32 R4, R4, -0x326172a9, RZ ;  /* 0xcd9e8d5704047825 */ /* 0x000fe200078e00ff */
[----:B------:R-:W-:Y:S04]  /*9d10*/  ST.E.U16 [R32.64+0x22], R72 ;  /* 0x0000224820007985 */ /* 0x000fe8000c101504 */
[----:B------:R-:W-:Y:S01]  /*9d20*/  ST.E.U16 [R30.64+0x20], R43 ;  /* 0x0000202b1e007985 */ /* 0x000fe2000c101504 */
[----:B------:R-:W-:-:S02]  /*9d30*/  LOP3.LUT R20, R5, R105, R26, 0x96, !PT ;  /* 0x0000006905147212 */ /* 0x000fc400078e961a */
[C---:B------:R-:W-:Y:S01]  /*9d40*/  LOP3.LUT R27, R4.reuse, 0xffff, RZ, 0xc0, !PT ;  /* 0x0000ffff041b7812 */ /* 0x040fe200078ec0ff */
[----:B------:R-:W-:Y:S01]  /*9d50*/  ST.E.U16 [R30.64+0x22], R42 ;  /* 0x0000222a1e007985 */ /* 0x000fe2000c101504 */
[----:B-1----:R-:W-:Y:S02]  /*9d60*/  LOP3.LUT R50, R4, 0xff, RZ, 0xc0, !PT ;  /* 0x000000ff04327812 */ /* 0x002fe400078ec0ff */
[--C-:B------:R-:W-:Y:S01]  /*9d70*/  SHF.R.U32.HI R39, RZ, 0x10, R4.reuse ;  /* 0x00000010ff277819 */ /* 0x100fe20000011604 */
[----:B------:R-:W-:Y:S01]  /*9d80*/  ST.E.U16 [R28.64+0x20], R41 ;  /* 0x000020291c007985 */ /* 0x000fe2000c101504 */
[----:B------:R-:W-:Y:S01]  /*9d90*/  SHF.R.U32.HI R49, RZ, 0x18, R4 ;  /* 0x00000018ff317819 */ /* 0x000fe20000011604 */
[----:B------:R-:W-:Y:S01]  /*9da0*/  IMAD.WIDE.U32 R4, R36, -0x2daee0ad, RZ ;  /* 0xd2511f5324047825 */ /* 0x000fe200078e00ff */
[----:B------:R-:W-:Y:S01]  /*9db0*/  SHF.R.U32.HI R3, RZ, 0x10, R20 ;  /* 0x00000010ff037819 */ /* 0x000fe20000011614 */
[----:B------:R-:W-:Y:S03]  /*9dc0*/  ST.E.U16 [R28.64+0x22], R40 ;  /* 0x000022281c007985 */ /* 0x000fe6000c101504 */
[C---:B------:R-:W-:Y:S01]  /*9dd0*/  LOP3.LUT R26, R4.reuse, 0xffff, RZ, 0xc0, !PT ;  /* 0x0000ffff041a7812 */ /* 0x040fe200078ec0ff */
[----:B------:R-:W-:Y:S01]  /*9de0*/  ST.E.U16 [R34.64+0x30], R70 ;  /* 0x0000304622007985 */ /* 0x000fe2000c101504 */
[----:B------:R-:W-:-:S02]  /*9df0*/  LOP3.LUT R37, R4, 0xff, RZ, 0xc0, !PT ;  /* 0x000000ff04257812 */ /* 0x000fc400078ec0ff */
[----:B------:R-:W-:Y:S01]  /*9e00*/  SHF.R.U32.HI R0, RZ, 0x8, R26 ;  /* 0x00000008ff007819 */ /* 0x000fe2000001161a */
[----:B------:R1:W-:Y:S01]  /*9e10*/  ST.E.U16 [R34.64+0x32], R69 ;  /* 0x0000324522007985 */ /* 0x0003e2000c101504 */
[----:B------:R-:W-:Y:S02]  /*9e20*/  LOP3.LUT R36, R5, R181, R38, 0x96, !PT ;  /* 0x000000b505247212 */ /* 0x000fe400078e9626 */
[----:B------:R-:W-:Y:S01]  /*9e30*/  LOP3.LUT R5, R82, 0xff, RZ, 0xc0, !PT ;  /* 0x000000ff52057812 */ /* 0x000fe200078ec0ff */
[----:B------:R-:W-:Y:S01]  /*9e40*/  ST.E.U16 [R32.64+0x30], R67 ;  /* 0x0000304320007985 */ /* 0x000fe2000c101504 */
[--C-:B------:R-:W-:Y:S02]  /*9e50*/  SHF.R.U32.HI R38, RZ, 0x10, R4.reuse ;  /* 0x00000010ff267819 */ /* 0x100fe40000011604 */
[----:B------:R-:W-:Y:S01]  /*9e60*/  SHF.R.U32.HI R73, RZ, 0x18, R4 ;  /* 0x00000018ff497819 */ /* 0x000fe20000011604 */
[----:B------:R-:W-:Y:S01]  /*9e70*/  ST.E.U16 [R32.64+0x32], R68 ;  /* 0x0000324420007985 */ /* 0x000fe2000c101504 */
[----:B------:R-:W-:-:S02]  /*9e80*/  SHF.R.U32.HI R4, RZ, 0x8, R27 ;  /* 0x00000008ff047819 */ /* 0x000fc4000001161b */
[----:B------:R-:W-:Y:S01]  /*9e90*/  LOP3.LUT R3, R3, 0xff, RZ, 0xc0, !PT ;  /* 0x000000ff03037812 */ /* 0x000fe200078ec0ff */
        /* <DEDUP_REMOVED lines=29> */
[----:B------:R3:W-:Y:S04]  /*a070*/  ST.E.U16 [R28.64+0x62], R6 ;  /* 0x000062061c007985 */ /* 0x0007e8000c101504 */
[----:B------:R-:W-:Y:S04]  /*a080*/  ST.E.U16 [R34.64+0x70], R54 ;  /* 0x0000703622007985 */ /* 0x000fe8000c101504 */
[----:B------:R-:W-:Y:S04]  /*a090*/  ST.E.U16 [R34.64+0x72], R53 ;  /* 0x0000723522007985 */ /* 0x000fe8000c101504 */
[----:B------:R-:W-:Y:S04]  /*a0a0*/  ST.E.U16 [R32.64+0x70], R52 ;  /* 0x0000703420007985 */ /* 0x000fe8000c101504 */
[----:B------:R-:W-:Y:S01]  /*a0b0*/  ST.E.U16 [R32.64+0x72], R51 ;  /* 0x0000723320007985 */ /* 0x000fe2000c101504 */
[----:B-1----:R-:W-:-:S03]  /*a0c0*/  PRMT R11, R37, 0x5410, R0 ;  /* 0x00005410250b7816 */ /* 0x002fc60000000000 */
[----:B------:R1:W-:Y:S01]  /*a0d0*/  ST.E.U16 [R30.64+0x70], R8 ;  /* 0x000070081e007985 */ /* 0x0003e2000c101504 */
[----:B------:R-:W-:Y:S02]  /*a0e0*/  LOP3.LUT R0, R20, 0xffff, RZ, 0xc0, !PT ;  /* 0x0000ffff14007812 */ /* 0x000fe400078ec0ff */
[----:B--2---:R-:W-:Y:S01]  /*a0f0*/  LOP3.LUT R7, R45, 0xff, RZ, 0xc0, !PT ;  /* 0x000000ff2d077812 */ /* 0x004fe200078ec0ff */
[----:B------:R2:W-:Y:S01]  /*a100*/  ST.E.U16 [R30.64+0x72], R2 ;  /* 0x000072021e007985 */ /* 0x0005e2000c101504 */
[----:B---3--:R-:W-:-:S03]  /*a110*/  SHF.R.U32.HI R6, RZ, 0x8, R81 ;  /* 0x00000008ff067819 */ /* 0x008fc60000011651 */
[----:B------:R-:W-:Y:S01]  /*a120*/  ST.E.U16 [R28.64+0x70], R10 ;  /* 0x0000700a1c007985 */ /* 0x000fe2000c101504 */
[----:B------:R-:W-:-:S03]  /*a130*/  PRMT R16, R84, 0x5410, R6 ;  /* 0x0000541054107816 */ /* 0x000fc60000000006 */
[----:B------:R3:W-:Y:S01]  /*a140*/  ST.E.U16 [R28.64+0x72], R9 ;  /* 0x000072091c007985 */ /* 0x0007e2000c101504 */
[----:B------:R-:W-:-:S03]  /*a150*/  LOP3.LUT R6, R20, 0xff, RZ, 0xc0, !PT ;  /* 0x000000ff14067812 */ /* 0x000fc600078ec0ff */
[----:B------:R-:W-:Y:S04]  /*a160*/  LDSM.16.MT88.4 R120, [R190+0x9000] ;  /* 0x00900000be78783b */ /* 0x000fe80000004200 */
[----:B------:R-:W4:Y:S04]  /*a170*/  LDSM.16.MT88.4 R116, [R188+0x9000] ;  /* 0x00900000bc74783b */ /* 0x000f280000004200 */
[----:B------:R-:W5:Y:S01]  /*a180*/  LDSM.16.MT88.4 R112, [R188+0xa000] ;  /* 0x00a00000bc70783b */ /* 0x000f620000004200 */
[----:B-1----:R-:W-:-:S03]  /*a190*/  PRMT R8, R50, 0x5410, R4 ;  /* 0x0000541032087816 */ /* 0x002fc60000000004 */
[----:B------:R-:W-:Y:S01]  /*a1a0*/  STL.64 [R1+0xb0], R222 ;  /* 0x0000b0de01007387 */ /* 0x000fe20000100a00 */
[----:B------:R-:W-:Y:S02]  /*a1b0*/  SHF.R.U32.HI R4, RZ, 0x18, R20 ;  /* 0x00000018ff047819 */ /* 0x000fe40000011614 */
[----:B--2---:R-:W-:Y:S01]  /*a1c0*/  LOP3.LUT R2, R39, 0xff, RZ, 0xc0, !PT ;  /* 0x000000ff27027812 */ /* 0x004fe200078ec0ff */
[----:B------:R-:W-:Y:S04]  /*a1d0*/  LDSM.16.MT88.4 R52, [R188+0xb000] ;  /* 0x00b00000bc34783b */ /* 0x000fe80000004200 */
[----:B------:R-:W-:Y:S01]  /*a1e0*/  STL.64 [R1+0xa8], R148 ;  /* 0x0000a89401007387 */ /* 0x000fe20000100a00 */
[----:B---3--:R-:W-:Y:S02]  /*a1f0*/  PRMT R9, R2, 0x5410, R49 ;  /* 0x0000541002097816 */ /* 0x008fe40000000031 */
[----:B------:R-:W-:-:S04]  /*a200*/  LOP3.LUT R2, R45, 0xffff, RZ, 0xc0, !PT ;  /* 0x0000ffff2d027812 */ /* 0x000fc800078ec0ff */
[----:B------:R-:W-:Y:S02]  /*a210*/  SHF.R.U32.HI R5, RZ, 0x8, R2 ;  /* 0x00000008ff057819 */ /* 0x000fe40000011602 */
[----:B------:R-:W-:Y:S01]  /*a220*/  SHF.R.U32.HI R2, RZ, 0x8, R0 ;  /* 0x00000008ff027819 */ /* 0x000fe20000011600 */
[--C-:B------:R-:W-:Y:S01]  /*a230*/  HSET2.LE.AND R0, R80, R69.reuse, PT ;  /* 0x0000004550007233 */ /* 0x100fe20003803000 */
[----:B------:R-:W-:Y:S01]  /*a240*/  PRMT R10, R7, 0x5410, R5 ;  /* 0x00005410070a7816 */ /* 0x000fe20000000005 */
[----:B------:R-:W-:Y:S01]  /*a250*/  LDSM.16.MT88.4 R80, [R190+0xa000] ;  /* 0x00a00000be50783b */ /* 0x000fe20000004200 */
[----:B------:R-:W-:Y:S01]  /*a260*/  PRMT R6, R6, 0x5410, R2 ;  /* 0x0000541006067816 */ /* 0x000fe20000000002 */
[--C-:B------:R-:W-:Y:S01]  /*a270*/  HSET2.LE.AND R2, R79, R69.reuse, PT ;  /* 0x000000454f027233 */ /* 0x100fe20003803000 */
[----:B------:R-:W-:Y:S01]  /*a280*/  LOP3.LUT R24, R171, R0, RZ, 0xc0, !PT ;  /* 0x00000000ab187212 */ /* 0x000fe200078ec0ff */
[--C-:B------:R-:W-:Y:S01]  /*a290*/  HSET2.LE.AND R0, R9, R69.reuse, PT ;  /* 0x0000004509007233 */ /* 0x100fe20003803000 */
[----:B------:R-:W-:Y:S01]  /*a2a0*/  PRMT R5, R3, 0x5410, R4 ;  /* 0x0000541003057816 */ /* 0x000fe20000000004 */
[--C-:B------:R-:W-:Y:S01]  /*a2b0*/  HSET2.LE.AND R3, R86, R69.reuse, PT ;  /* 0x0000004556037233 */ /* 0x100fe20003803000 */
[----:B------:R-:W-:Y:S01]  /*a2c0*/  LOP3.LUT R25, R168, R2, RZ, 0xc0, !PT ;  /* 0x00000002a8197212 */ /* 0x000fe200078ec0ff */
[--C-:B------:R-:W-:Y:S01]  /*a2d0*/  HSET2.LE.AND R2, R8, R69.reuse, PT ;  /* 0x0000004508027233 */ /* 0x100fe20003803000 */
[----:B------:R-:W-:Y:S01]  /*a2e0*/  LOP3.LUT R15, R91, R0, RZ, 0xc0, !PT ;  /* 0x000000005b0f7212 */ /* 0x000fe200078ec0ff */
[--C-:B------:R-:W-:Y:S01]  /*a2f0*/  HSET2.LE.AND R4, R85, R69.reuse, PT ;  /* 0x0000004555047233 */ /* 0x100fe20003803000 */
[----:B------:R-:W1:Y:S01]  /*a300*/  LDSM.16.MT88.4 R88, [R190+0x9400] ;  /* 0x00940000be58783b */ /* 0x000e620000004200 */
[----:B------:R-:W-:Y:S01]  /*a310*/  LOP3.LUT R26, R167, R3, RZ, 0xc0, !PT ;  /* 0x00000003a71a7212 */ /* 0x000fe200078ec0ff */
[--C-:B------:R-:W-:Y:S01]  /*a320*/  HSET2.LE.AND R3, R6, R69.reuse, PT ;  /* 0x0000004506037233 */ /* 0x100fe20003803000 */
[----:B------:R-:W-:Y:S01]  /*a330*/  LOP3.LUT R14, R94, R2, RZ, 0xc0, !PT ;  /* 0x000000025e0e7212 */ /* 0x000fe200078ec0ff */
[----:B------:R-:W2:Y:S01]  /*a340*/  LDSM.16.MT88.4 R84, [R188+0x9400] ;  /* 0x00940000bc54783b */ /* 0x000ea20000004200 */
[----:B------:R-:W-:Y:S01]  /*a350*/  LOP3.LUT R27, R165, R4, RZ, 0xc0, !PT ;  /* 0x00000004a51b7212 */ /* 0x000fe200078ec0ff */
[----:B------:R-:W-:Y:S01]  /*a360*/  HSET2.LE.AND R2, R5, R69, PT ;  /* 0x0000004505027233 */ /* 0x000fe20003803000 */
[----:B------:R-:W-:Y:S01]  /*a370*/  LOP3.LUT R12, R104, R3, RZ, 0xc0, !PT ;  /* 0x00000003680c7212 */ /* 0x000fe200078ec0ff */
[----:B------:R-:W3:Y:S01]  /*a380*/  LDSM.16.MT88.4 R76, [R188+0xa400] ;  /* 0x00a40000bc4c783b */ /* 0x000ee20000004200 */
[----:B------:R-:W-:-:S02]  /*a390*/  SHF.R.U32.HI R3, RZ, 0x10, R45 ;  /* 0x00000010ff037819 */ /* 0x000fc4000001162d */
[----:B------:R-:W-:Y:S01]  /*a3a0*/  LOP3.LUT R13, R99, R2, RZ, 0xc0, !PT ;  /* 0x00000002630d7212 */ /* 0x000fe200078ec0ff */
[-C--:B----4-:R-:W-:Y:S01]  /*a3b0*/  HMMA.16816.F32.BF16 R48, R24, R116.reuse, RZ ;  /* 0x000000741830723c */ /* 0x090fe200000418ff */
[----:B------:R-:W-:Y:S02]  /*a3c0*/  LOP3.LUT R5, R38, 0xff, RZ, 0xc0, !PT ;  /* 0x000000ff26057812 */ /* 0x000fe400078ec0ff */
[C---:B------:R-:W-:Y:S02]  /*a3d0*/  LOP3.LUT R0, R36.reuse, 0xffff, RZ, 0xc0, !PT ;  /* 0x0000ffff24007812 */ /* 0x040fe400078ec0ff */
[----:B------:R-:W-:Y:S02]  /*a3e0*/  LOP3.LUT R8, R36, 0xff, RZ, 0xc0, !PT ;  /* 0x000000ff24087812 */ /* 0x000fe400078ec0ff */
[--C-:B------:R-:W-:Y:S01]  /*a3f0*/  SHF.R.U32.HI R2, RZ, 0x10, R36.reuse ;  /* 0x00000010ff027819 */ /* 0x100fe20000011624 */
[----:B------:R-:W-:Y:S01]  /*a400*/  HMMA.16816.F32.BF16 R40, R12, R116, RZ ;  /* 0x000000740c28723c */ /* 0x000fe200000418ff */
[----:B------:R-:W-:-:S02]  /*a410*/  SHF.R.U32.HI R6, RZ, 0x18, R36 ;  /* 0x00000018ff067819 */ /* 0x000fc40000011624 */
[----:B------:R-:W-:Y:S02]  /*a420*/  SHF.R.U32.HI R7, RZ, 0x18, R45 ;  /* 0x00000018ff077819 */ /* 0x000fe4000001162d */
[----:B------:R-:W-:Y:S02]  /*a430*/  LOP3.LUT R3, R3, 0xff, RZ, 0xc0, !PT ;  /* 0x000000ff03037812 */ /* 0x000fe400078ec0ff */
[----:B------:R-:W-:Y:S01]  /*a440*/  SHF.R.U32.HI R4, RZ, 0x8, R0 ;  /* 0x00000008ff047819 */ /* 0x000fe20000011600 */
[-C--:B------:R-:W-:Y:S01]  /*a450*/  HMMA.16816.F32.BF16 R36, R24, R120.reuse, RZ ;  /* 0x000000781824723c */ /* 0x080fe200000418ff */
[----:B------:R-:W-:Y:S01]  /*a460*/  LOP3.LUT R2, R2, 0xff, RZ, 0xc0, !PT ;  /* 0x000000ff02027812 */ /* 0x000fe200078ec0ff */
[--C-:B------:R-:W-:Y:S01]  /*a470*/  HSET2.LE.AND R0, R10, R69.reuse, PT ;  /* 0x000000450a007233 */ /* 0x100fe20003803000 */
[----:B------:R-:W-:Y:S02]  /*a480*/  PRMT R9, R5, 0x5410, R73 ;  /* 0x0000541005097816 */ /* 0x000fe40000000049 */
[----:B------:R-:W-:Y:S01]  /*a490*/  PRMT R3, R3, 0x5410, R7 ;  /* 0x0000541003037816 */ /* 0x000fe20000000007 */
[----:B------:R-:W4:Y:S01]  /*a4a0*/  LDSM.16.MT88.4 R72, [R190+0xa400] ;  /* 0x00a40000be48783b */ /* 0x000f220000004200 */
        /* <DEDUP_REMOVED lines=16> */
[----:B-----5:R-:W-:Y:S01]  /*a5b0*/  HMMA.16816.F32.BF16 R4, R24, R112, RZ ;  /* 0x000000701804723c */ /* 0x020fe200000418ff */
[----:B------:R-:W-:-:S02]  /*a5c0*/  LOP3.LUT R11, R92, R0, RZ, 0xc0, !PT ;  /* 0x000000005c0b7212 */ /* 0x000fc400078ec0ff */
[----:B------:R-:W-:Y:S02]  /*a5d0*/  LOP3.LUT R9, R110, R2, RZ, 0xc0, !PT ;  /* 0x000000026e097212 */ /* 0x000fe400078ec0ff */
[----:B------:R-:W-:-:S03]  /*a5e0*/  LOP3.LUT R2, R155, R227, RZ, 0x3c, !PT ;  /* 0x000000e39b027212 */ /* 0x000fc600078e3cff */
[----:B-1----:R-:W-:Y:S02]  /*a5f0*/  HMMA.16816.F32.BF16 R164, R20, R88, R36 ;  /* 0x0000005814a4723c */ /* 0x002fe40000041824 */
[----:B------:R-:W-:-:S05]  /*a600*/  IMAD.WIDE.U32 R2, R2, -0x326172a9, RZ ;  /* 0xcd9e8d5702027825 */ /* 0x000fca00078e00ff */
[-C--:B------:R-:W-:Y:S01]  /*a610*/  LOP3.LUT R0, R3, R221.reuse, R224, 0x96, !PT ;  /* 0x000000dd03007212 */ /* 0x080fe200078e96e0 */
[----:B------:R-:W-:Y:S08]  /*a620*/  HMMA.16816.F32.BF16 R36, R24, R80, RZ ;  /* 0x000000501824723c */ /* 0x000ff000000418ff */
[----:B--2---:R-:W-:Y:S08]  /*a630*/  HMMA.16816.F32.BF16 R140, R8, R84, R40 ;  /* 0x00000054088c723c */ /* 0x004ff00000041828 */
[----:B------:R-:W-:Y:S08]  /*a640*/  HMMA.16816.F32.BF16 R40, R12, R80, RZ ;  /* 0x000000500c28723c */ /* 0x000ff000000418ff */
[----:B------:R-:W-:Y:S08]  /*a650*/  HMMA.16816.F32.BF16 R132, R8, R88, R16 ;  /* 0x000000580884723c */ /* 0x000ff00000041810 */
[----:B------:R-:W-:Y:S08]  /*a660*/  HMMA.16816.F32.BF16 R16, R12, R112, RZ ;  /* 0x000000700c10723c */ /* 0x000ff000000418ff */
[C---:B---3--:R-:W-:Y:S07]  /*a670*/  HMMA.16816.F32.BF16 R184, R20.reuse, R76, R4 ;  /* 0x0000004c14b8723c */ /* 0x048fee0000041804 */
[----:B------:R-:W-:Y:S01]  /*a680*/  LOP3.LUT R6, R203, R220, R2, 0x96, !PT ;  /* 0x000000dccb067212 */ /* 0x000fe200078e9602 */
[----:B----4-:R-:W-:Y:S01]  /*a690*/  HMMA.16816.F32.BF16 R224, R20, R72, R36 ;  /* 0x0000004814e0723c */ /* 0x010fe20000041824 */
        /* <DEDUP_REMOVED lines=115> */
[----:B------:R-:W-:Y:S02]  /*add0*/  LOP3.LUT R94, R129, R49, RZ, 0xc0, !PT ;  /* 0x00000031815e7212 */ /* 0x000fe400078ec0ff */
        /* <DEDUP_REMOVED lines=10> */
[----:B------:R-:W-:Y:S08]  /*ae80*/  HMMA.16816.F32.BF16 R16, R24, R44, RZ ;  /* 0x0000002c1810723c */ /* 0x000ff000000418ff */
[----:B------:R-:W-:Y:S07]  /*ae90*/  HMMA.16816.F32.BF16 R168, R8, R40, R4 ;  /* 0x0000002808a8723c */ /* 0x000fee0000041804 */
[----:B------:R-:W-:Y:S01]  /*aea0*/  FADD.FTZ R4, R246, R3 ;  /* 0x00000003f6047221 */ /* 0x000fe20000010000 */
[----:B------:R-:W-:Y:S01]  /*aeb0*/  HSET2.LE.AND R41, R60, R69, PT ;  /* 0x000000453c297233 */ /* 0x000fe20003803000 */
[----:B------:R-:W-:-:S02]  /*aec0*/  FADD.FTZ R3, R244, R37 ;  /* 0x00000025f4037221 */ /* 0x000fc40000010000 */
[----:B------:R-:W1:Y:S01]  /*aed0*/  LDSM.16.MT88.4 R36, [R190+0xb400] ;  /* 0x00b40000be24783b */ /* 0x000e620000004200 */
[----:B------:R-:W-:Y:S02]  /*aee0*/  FADD.FTZ R5, R138, R0 ;  /* 0x000000008a057221 */ /* 0x000fe40000010000 */
[----:B------:R-:W-:Y:S02]  /*aef0*/  FADD.FTZ R0, R236, R4 ;  /* 0x00000004ec007221 */ /* 0x000fe40000010000 */
[----:B------:R-:W-:Y:S02]  /*af00*/  FADD.FTZ R40, R139, R5 ;  /* 0x000000058b287221 */ /* 0x000fe40000010000 */
[C---:B------:R-:W-:Y:S01]  /*af10*/  HMMA.16816.F32.BF16 R4, R12.reuse, R44, RZ ;  /* 0x0000002c0c04723c */ /* 0x040fe200000418ff */
[----:B------:R-:W-:Y:S02]  /*af20*/  FADD.FTZ R3, R206, R3 ;  /* 0x00000003ce037221 */ /* 0x000fe40000010000 */
        /* <DEDUP_REMOVED lines=10> */
[----:B------:R-:W-:Y:S01]  /*afd0*/  LOP3.LUT R98, R156, R3, RZ, 0xc0, !PT ;  /* 0x000000039c627212 */ /* 0x000fe200078ec0ff */
[----:B------:R-:W-:-:S02]  /*afe0*/  FADD.FTZ R105, R237, R52 ;  /* 0x00000034ed697221 */ /* 0x000fc40000010000 */
[----:B------:R-:W-:Y:S01]  /*aff0*/  FADD.FTZ R3, R249, R104 ;  /* 0x00000068f9037221 */ /* 0x000fe20000010000 */
[----:B------:R-:W-:Y:S02]  /*b000*/  LOP3.LUT R92, R130, R45, RZ, 0xc0, !PT ;  /* 0x0000002d825c7212 */ /* 0x000fe400078ec0ff */
[-C--:B-1----:R-:W-:Y:S07]  /*b010*/  HMMA.16816.F32.BF16 R176, R20, R36.reuse, R16 ;  /* 0x0000002414b0723c */ /* 0x082fee0000041810 */
[----:B------:R-:W-:Y:S01]  /*b020*/  LOP3.LUT R18, R199, R0, RZ, 0xc0, !PT ;  /* 0x00000000c7127212 */ /* 0x000fe200078ec0ff */
[----:B------:R-:W-:Y:S01]  /*b030*/  HMMA.16816.F32.BF16 R160, R8, R36, R4 ;  /* 0x0000002408a0723c */ /* 0x000fe20000041804 */
[----:B------:R-:W-:Y:S01]  /*b040*/  LOP3.LUT R19, R197, R2, RZ, 0xc0, !PT ;  /* 0x00000002c5137212 */ /* 0x000fe200078ec0ff */
[----:B------:R-:W-:-:S02]  /*b050*/  FADD.FTZ R2, R242, R110 ;  /* 0x0000006ef2027221 */ /* 0x000fc40000010000 */
[----:B------:R-:W-:-:S03]  /*b060*/  FADD.FTZ R0, R232, R106 ;  /* 0x0000006ae8007221 */ /* 0x000fc60000010000 */
[--C-:B------:R-:W-:Y:S02]  /*b070*/  HSET2.LE.AND R5, R66, R69.reuse, PT ;  /* 0x0000004542057233 */ /* 0x100fe40003803000 */
[--C-:B------:R-:W-:Y:S02]  /*b080*/  HSET2.LE.AND R6, R65, R69.reuse, PT ;  /* 0x0000004541067233 */ /* 0x100fe40003803000 */
        /* <DEDUP_REMOVED lines=16> */
[----:B------:R-:W-:-:S04]  /*b190*/  IADD3 R196, P0, R34, -0x80, RZ ;  /* 0xffffff8022c47810 */ /* 0x000fc80007f1e0ff */
[----:B------:R-:W-:Y:S01]  /*b1a0*/  IADD3.X R197, R35, -0x1, RZ, P0, !PT ;  /* 0xffffffff23c57810 */ /* 0x000fe200007fe4ff */
        /* <DEDUP_REMOVED lines=43> */
[----:B------:R-:W1:Y:S07]  /*b460*/  LDSM.16.MT88.4 R168, [R188+0x9c00] ;  /* 0x009c0000bca8783b */ /* 0x000e6e0000004200 */
[C---:B------:R-:W-:Y:S08]  /*b470*/  HMMA.16816.F32.BF16 R112, R4.reuse, R22, R156 ;  /* 0x000000160470723c */ /* 0x040ff0000004189c */
[----:B------:R-:W-:Y:S01]  /*b480*/  HMMA.16816.F32.BF16 R76, R4, R14, R152 ;  /* 0x0000000e044c723c */ /* 0x000fe20000041898 */
[----:B------:R-:W-:Y:S07]  /*b490*/  LDSM.16.MT88.4 R152, [R188+0xac00] ;  /* 0x00ac0000bc98783b */ /* 0x000fee0000004200 */
[----:B------:R-:W-:Y:S08]  /*b4a0*/  HMMA.16816.F32.BF16 R68, R16, R12, R180 ;  /* 0x0000000c1044723c */ /* 0x000ff000000418b4 */
[C---:B---3--:R-:W-:Y:S01]  /*b4b0*/  HMMA.16816.F32.BF16 R88, R4.reuse, R8, R160 ;  /* 0x000000080458723c */ /* 0x048fe200000418a0 */
[----:B------:R-:W2:Y:S07]  /*b4c0*/  LDSM.16.MT88.4 R160, [R190+0x9c00] ;  /* 0x009c0000bea0783b */ /* 0x000eae0000004200 */
[----:B------:R-:W-:Y:S01]  /*b4d0*/  HMMA.16816.F32.BF16 R48, R4, R10, R148 ;  /* 0x0000000a0430723c */ /* 0x000fe20000041894 */
[----:B------:R-:W3:Y:S07]  /*b4e0*/  LDSM.16.MT88.4 R4, [R190+0xbc00] ;  /* 0x00bc0000be04783b */ /* 0x000eee0000004200 */
[C---:B------:R-:W-:Y:S08]  /*b4f0*/  HMMA.16816.F32.BF16 R148, R16.reuse, R20, R224 ;  /* 0x000000141094723c */ /* 0x040ff000000418e0 */
[C---:B------:R-:W-:Y:S08]  /*b500*/  HMMA.16816.F32.BF16 R84, R16.reuse, R8, R176 ;  /* 0x000000081054723c */ /* 0x040ff000000418b0 */
[C---:B------:R-:W-:Y:S08]  /*b510*/  HMMA.16816.F32.BF16 R20, R16.reuse, R22, R72 ;  /* 0x000000161014723c */ /* 0x040ff00000041848 */
[C---:B------:R-:W-:Y:S08]  /*b520*/  HMMA.16816.F32.BF16 R40, R16.reuse, R14, R40 ;  /* 0x0000000e1028723c */ /* 0x040ff00000041828 */
[----:B------:R-:W-:Y:S08]  /*b530*/  HMMA.16816.F32.BF16 R24, R16, R10, R24 ;  /* 0x0000000a1018723c */ /* 0x000ff00000041818 */
[-C--:B-1----:R-:W-:Y:S08]  /*b540*/  HMMA.16816.F32.BF16 R172, R96, R168.reuse, R172 ;  /* 0x000000a860ac723c */ /* 0x082ff000000418ac */
[C---:B------:R-:W-:Y:S08]  /*b550*/  HMMA.16816.F32.BF16 R140, R92.reuse, R168, R140 ;  /* 0x000000a85c8c723c */ /* 0x040ff0000004188c */
        /* <DEDUP_REMOVED lines=9> */
[----:B---3--:R-:W-:Y:S08]  /*b5f0*/  HMMA.16816.F32.BF16 R88, R92, R4, R88 ;  /* 0x000000045c58723c */ /* 0x008ff00000041858 */
[C---:B------:R-:W-:Y:S08]  /*b600*/  HMMA.16816.F32.BF16 R164, R96.reuse, R160, R164 ;  /* 0x000000a060a4723c */ /* 0x040ff000000418a4 */
[C---:B------:R-:W-:Y:S08]  /*b610*/  HMMA.16816.F32.BF16 R156, R96.reuse, R152, R60 ;  /* 0x00000098609c723c */ /* 0x040ff0000004183c */
[C---:B------:R-:W-:Y:S08]  /*b620*/  HMMA.16816.F32.BF16 R148, R96.reuse, R144, R148 ;  /* 0x000000906094723c */ /* 0x040ff00000041894 */
[C---:B------:R-:W-:Y:S08]  /*b630*/  HMMA.16816.F32.BF16 R68, R96.reuse, R80, R68 ;  /* 0x000000506044723c */ /* 0x040ff00000041844 */
[C---:B------:R-:W-:Y:S07]  /*b640*/  HMMA.16816.F32.BF16 R84, R96.reuse, R4, R84 ;  /* 0x000000046054723c */ /* 0x040fee0000041854 */
[----:B------:R-:W-:Y:S01]  /*b650*/  FADD.FTZ R4, R252, R105 ;  /* 0x00000069fc047221 */ /* 0x000fe20000010000 */
[----:B------:R-:W-:Y:S01]  /*b660*/  HMMA.16816.F32.BF16 R168, R96, R170, R36 ;  /* 0x000000aa60a8723c */ /* 0x000fe20000041824 */
[----:B------:R-:W-:-:S02]  /*b670*/  FADD.FTZ R5, R238, R0 ;  /* 0x00000000ee057221 */ /* 0x000fc40000010000 */
[----:B------:R-:W-:Y:S02]  /*b680*/  FADD.FTZ R4, R250, R4 ;  /* 0x00000004fa047221 */ /* 0x000fe40000010000 */
[----:B------:R-:W-:-:S03]  /*b690*/  FADD.FTZ R5, R239, R5 ;  /* 0x00000005ef057221 */ /* 0x000fc60000010000 */
[C---:B------:R-:W-:Y:S02]  /*b6a0*/  HMMA.16816.F32.BF16 R160, R96.reuse, R162, R56 ;  /* 0x000000a260a0723c */ /* 0x040fe40000041838 */
[----:B------:R1:W-:Y:S06]  /*b6b0*/  STL [R1+0x44], R5 ;  /* 0x0000440501007387 */ /* 0x0003ec0000100800 */
[C---:B------:R-:W-:Y:S08]  /*b6c0*/  HMMA.16816.F32.BF16 R152, R96.reuse, R154, R52 ;  /* 0x0000009a6098723c */ /* 0x040ff00000041834 */
[C---:B------:R-:W-:Y:S08]  /*b6d0*/  HMMA.16816.F32.BF16 R144, R96.reuse, R146, R20 ;  /* 0x000000926090723c */ /* 0x040ff00000041814 */
[----:B------:R-:W-:Y:S08]  /*b6e0*/  HMMA.16816.F32.BF16 R80, R96, R82, R40 ;  /* 0x000000526050723c */ /* 0x000ff00000041828 */
[-C--:B------:R-:W-:Y:S08]  /*b6f0*/  HMMA.16816.F32.BF16 R92, R92, R6.reuse, R48 ;  /* 0x000000065c5c723c */ /* 0x080ff00000041830 */
[----:B------:R-:W-:Y:S07]  /*b700*/  HMMA.16816.F32.BF16 R96, R96, R6, R24 ;  /* 0x000000066060723c */ /* 0x000fee0000041818 */
        /* <DEDUP_REMOVED lines=8> */
[----:B------:R1:W-:Y:S01]  /*b790*/  STL [R1+0x40], R0 ;  /* 0x0000400001007387 */ /* 0x0003e20000100800 */
[----:B------:R-:W-:Y:S05]  /*b7a0*/  @!P5 BRA `(.L_x_938) ;  /* 0x000134000000d947 */ /* 0x000fea0003800000 */
[----:B------:R-:W2:Y:S01]  /*b7b0*/  LDL R237, [R1+0x3c] ;  /* 0x00003c0001ed7983 */ /* 0x000ea20000100800 */
[----:B------:R-:W-:-:S04]  /*b7c0*/  DEPBAR.LE SB0, 0x0 ;  /* 0x000080000000791a */ /* 0x000fc80000000000 */
[----:B------:R-:W3:Y:S04]  /*b7d0*/  LDL R233, [R1+0x48] ;  /* 0x0000480001e97983 */ /* 0x000ee80000100800 */
[----:B------:R-:W4:Y:S04]  /*b7e0*/  LDL.LU R206, [R1+0xc] ;  /* 0x00000c0001ce7983 */ /* 0x000f280000300800 */
[----:B------:R-:W5:Y:S04]  /*b7f0*/  LDL.64 R204, [R1+0x1c8] ;  /* 0x0001c80001cc7983 */ /* 0x000f680000100a00 */
[----:B------:R-:W5:Y:S04]  /*b800*/  LDL.LU R236, [R1] ;  /* 0x0000000001ec7983 */ /* 0x000f680000300800 */
[----:B------:R-:W4:Y:S04]  /*b810*/  LDL.LU R244, [R1+0x4] ;  /* 0x0000040001f47983 */ /* 0x000f280000300800 */
[----:B------:R-:W4:Y:S04]  /*b820*/  LDL.LU R246, [R1+0x8] ;  /* 0x0000080001f67983 */ /* 0x000f280000300800 */
[----:B------:R-:W4:Y:S04]  /*b830*/  LDL R199, [R1+0xc8] ;  /* 0x0000c80001c77983 */ /* 0x000f280000100800 */
[----:B------:R-:W5:Y:S04]  /*b840*/  LDL R219, [R1+0x34] ;  /* 0x0000340001db7983 */ /* 0x000f680000100800 */
[----:B------:R-:W5:Y:S01]  /*b850*/  LDL R245, [R1+0x1b4] ;  /* 0x0001b40001f57983 */ /* 0x000f620000100800 */
[----:B------:R-:W-:Y:S03]  /*b860*/  WARPSYNC 0xffffffff ;  /* 0xffffffff00007948 */ /* 0x000fe60003800000 */
[----:B------:R-:W-:Y:S01]  /*b870*/  BAR.SYNC.DEFER_BLOCKING 0x0 ;  /* 0x0000000000007b1d */ /* 0x000fe20000010000 */
[----:B--2---:R-:W-:-:S02]  /*b880*/  ISETP.GE.AND P3, PT, R237, R200, PT ;  /* 0x000000c8ed00720c */ /* 0x004fc40003f66270 */
[-C--:B---3--:R-:W-:Y:S02]  /*b890*/  ISETP.GE.AND P2, PT, R233, R200.reuse, PT ;  /* 0x000000c8e900720c */ /* 0x088fe40003f46270 */
[----:B----4-:R-:W-:Y:S02]  /*b8a0*/  IADD3 R197, R199, -0x2, RZ ;  /* 0xfffffffec7c57810 */ /* 0x010fe40007ffe0ff */
[----:B-----5:R-:W-:-:S03]  /*b8b0*/  ISETP.GE.AND P4, PT, R219, R200, PT ;  /* 0x000000c8db00720c */ /* 0x020fc60003f86270 */
[----:B-1----:R-:W-:Y:S01]  /*b8c0*/  IMAD R0, R206, R197, RZ ;  /* 0x000000c5ce007224 */ /* 0x002fe200078e02ff */
[----:B------:R-:W-:Y:S01]  /*b8d0*/  SHF.R.S32.HI R4, RZ, 0x1f, R197 ;  /* 0x0000001fff047819 */ /* 0x000fe200000114c5 */
[----:B------:R-:W-:-:S04]  /*b8e0*/  IMAD.WIDE.U32 R2, R197, R236, R204 ;  /* 0x000000ecc5027225 */ /* 0x000fc800078e00cc */
[----:B------:R-:W-:Y:S01]  /*b8f0*/  IMAD R0, R4, R236, R0 ;  /* 0x000000ec04007224 */ /* 0x000fe200078e0200 */
[CC--:B------:R-:W-:Y:S02]  /*b900*/  @!P3 LEA R10, P1, R2.reuse, R234.reuse, 0x1 ;  /* 0x000000ea020ab211 */ /* 0x0c0fe400078208ff */
[----:B------:R-:W-:Y:S01]  /*b910*/  @!P2 LEA R8, P0, R2, R234, 0x1 ;  /* 0x000000ea0208a211 */ /* 0x000fe200078008ff */
[----:B------:R-:W-:Y:S01]  /*b920*/  IMAD.IADD R3, R3, 0x1, R0 ;  /* 0x0000000103037824 */ /* 0x000fe200078e0200 */
[----:B------:R-:W-:Y:S02]  /*b930*/  IADD3 R0, P5, R244, R2, RZ ;  /* 0x00000002f4007210 */ /* 0x000fe40007fbe0ff */
[C---:B------:R-:W-:Y:S02]  /*b940*/  @!P4 LEA R12, P6, R2.reuse, R234, 0x1 ;  /* 0x000000ea020cc211 */ /* 0x040fe400078c08ff */
[CCC-:B------:R-:W-:Y:S02]  /*b950*/  @!P3 LEA.HI.X R11, R2.reuse, R235.reuse, R3.reuse, 0x1, P1 ;  /* 0x000000eb020bb211 */ /* 0x1c0fe400008f0c03 */
[----:B------:R-:W-:-:S02]  /*b960*/  @!P4 LEA.HI.X R13, R2, R235, R3, 0x1, P6 ;  /* 0x000000eb020dc211 */ /* 0x000fc400030f0c03 */
        /* <DEDUP_REMOVED lines=41> */
[----:B------:R-:W5:Y:S04]  /*bc00*/  LDSM.16.M88.4 R48, [R189+0x6800] ;  /* 0x00680000bd30783b */ /* 0x000f680000000200 */
[----:B-1----:R-:W1:Y:S04]  /*bc10*/  LDSM.16.M88.4 R12, [R192+0x1000] ;  /* 0x00100000c00c783b */ /* 0x002e680000000200 */
[----:B------:R-:W1:Y:S04]  /*bc20*/  LDSM.16.M88.4 R44, [R189+0x6c00] ;  /* 0x006c0000bd2c783b */ /* 0x000e680000000200 */
[----:B--2---:R-:W-:Y:S04]  /*bc30*/  LDSM.16.M88.4 R8, [R193] ;  /* 0x00000000c108783b */ /* 0x004fe80000000200 */
[----:B------:R-:W2:Y:S04]  /*bc40*/  LDSM.16.M88.4 R24, [R191+0x6800] ;  /* 0x00680000bf18783b */ /* 0x000ea80000000200 */
[----:B------:R-:W2:Y:S04]  /*bc50*/  LDSM.16.M88.4 R52, [R189+0x6400] ;  /* 0x00640000bd34783b */ /* 0x000ea80000000200 */
[----:B---3--:R-:W3:Y:S04]  /*bc60*/  LDSM.16.M88.4 R4, [R193+0x1000] ;  /* 0x00100000c104783b */ /* 0x008ee80000000200 */
[----:B------:R-:W2:Y:S04]  /*bc70*/  LDSM.16.M88.4 R20, [R191+0x6c00] ;  /* 0x006c0000bf14783b */ /* 0x000ea80000000200 */
[----:B------:R-:W2:Y:S04]  /*bc80*/  LDSM.16.M88.4 R56, [R189+0x6000] ;  /* 0x00600000bd38783b */ /* 0x000ea80000000200 */
[----:B------:R-:W3:Y:S01]  /*bc90*/  LDSM.16.M88.4 R36, [R191+0x6400] ;  /* 0x00640000bf24783b */ /* 0x000ee20000000200 */
[----:B-----5:R-:W-:Y:S03]  /*bca0*/  HMMA.16816.F32.BF16 R176, R16, R48, RZ ;  /* 0x0000003010b0723c */ /* 0x020fe600000418ff */
[----:B------:R-:W5:Y:S01]  /*bcb0*/  LDSM.16.M88.4 R40, [R191+0x6000] ;  /* 0x00600000bf28783b */ /* 0x000f620000000200 */
[----:B------:R-:W-:-:S03]  /*bcc0*/  IMAD.MOV.U32 R206, RZ, RZ, R245 ;  /* 0x000000ffffce7224 */ /* 0x000fc600078e00f5 */
[----:B------:R-:W2:Y:S01]  /*bcd0*/  S2R R111, SR_TID.X ;  /* 0x00000000006f7919 */ /* 0x000ea20000002100 */
[----:B-1----:R-:W-:Y:S03]  /*bce0*/  HMMA.16816.F32.BF16 R104, R12, R48, RZ ;  /* 0x000000300c68723c */ /* 0x002fe600000418ff */
[----:B------:R-:W0:Y:S05]  /*bcf0*/  LDGDEPBAR ;  /* 0x00000000000079af */ /* 0x000e2a0000000000 */
[-C--:B------:R-:W-:Y:S08]  /*bd00*/  HMMA.16816.F32.BF16 R64, R16, R44.reuse, RZ ;  /* 0x0000002c1040723c */ /* 0x080ff000000418ff */
[----:B------:R-:W-:Y:S08]  /*bd10*/  HMMA.16816.F32.BF16 R60, R12, R44, RZ ;  /* 0x0000002c0c3c723c */ /* 0x000ff000000418ff */
[----:B--2---:R-:W-:Y:S08]  /*bd20*/  HMMA.16816.F32.BF16 R244, R8, R24, R176 ;  /* 0x0000001808f4723c */ /* 0x004ff000000418b0 */
[----:B------:R-:W-:Y:S08]  /*bd30*/  HMMA.16816.F32.BF16 R184, R16, R52, RZ ;  /* 0x0000003410b8723c */ /* 0x000ff000000418ff */
[----:B---3--:R-:W-:Y:S08]  /*bd40*/  HMMA.16816.F32.BF16 R176, R4, R24, R104 ;  /* 0x0000001804b0723c */ /* 0x008ff00000041868 */
[-C--:B------:R-:W-:Y:S08]  /*bd50*/  HMMA.16816.F32.BF16 R240, R8, R20.reuse, R64 ;  /* 0x0000001408f0723c */ /* 0x080ff00000041840 */
[----:B------:R-:W-:Y:S08]  /*bd60*/  HMMA.16816.F32.BF16 R248, R4, R20, R60 ;  /* 0x0000001404f8723c */ /* 0x000ff0000004183c */
[C---:B------:R-:W-:Y:S08]  /*bd70*/  HMMA.16816.F32.BF16 R220, R12.reuse, R56, RZ ;  /* 0x000000380cdc723c */ /* 0x040ff000000418ff */
[C---:B------:R-:W-:Y:S08]  /*bd80*/  HMMA.16816.F32.BF16 R180, R12.reuse, R52, RZ ;  /* 0x000000340cb4723c */ /* 0x040ff000000418ff */
[C---:B------:R-:W-:Y:S08]  /*bd90*/  HMMA.16816.F32.BF16 R104, R12.reuse, R58, RZ ;  /* 0x0000003a0c68723c */ /* 0x040ff000000418ff */
[C---:B------:R-:W-:Y:S08]  /*bda0*/  HMMA.16816.F32.BF16 R64, R12.reuse, R54, RZ ;  /* 0x000000360c40723c */ /* 0x040ff000000418ff */
[----:B------:R-:W-:Y:S08]  /*bdb0*/  HMMA.16816.F32.BF16 R60, R12, R50, RZ ;  /* 0x000000320c3c723c */ /* 0x000ff000000418ff */
[----:B------:R-:W-:Y:S08]  /*bdc0*/  HMMA.16816.F32.BF16 R224, R16, R56, RZ ;  /* 0x0000003810e0723c */ /* 0x000ff000000418ff */
[----:B------:R-:W-:Y:S08]  /*bdd0*/  HMMA.16816.F32.BF16 R12, R12, R46, RZ ;  /* 0x0000002e0c0c723c */ /* 0x000ff000000418ff */
[C---:B------:R-:W-:Y:S08]  /*bde0*/  HMMA.16816.F32.BF16 R56, R16.reuse, R58, RZ ;  /* 0x0000003a1038723c */ /* 0x040ff000000418ff */
[C---:B------:R-:W-:Y:S08]  /*bdf0*/  HMMA.16816.F32.BF16 R52, R16.reuse, R54, RZ ;  /* 0x000000361034723c */ /* 0x040ff000000418ff */
[C---:B------:R-:W-:Y:S08]  /*be00*/  HMMA.16816.F32.BF16 R48, R16.reuse, R50, RZ ;  /* 0x000000321030723c */ /* 0x040ff000000418ff */
[----:B------:R-:W-:Y:S01]  /*be10*/  HMMA.16816.F32.BF16 R16, R16, R46, RZ ;  /* 0x0000002e1010723c */ /* 0x000fe200000418ff */
[----:B------:R-:W-:-:S02]  /*be20*/  IMAD.MOV.U32 R24, RZ, RZ, R240 ;  /* 0x000000ffff187224 */ /* 0x000fc400078e00f0 */
[----:B----4-:R-:W-:Y:S02]  /*be30*/  IMAD.MOV.U32 R3, RZ, RZ, R241 ;  /* 0x000000ffff037224 */ /* 0x010fe400078e00f1 */
[----:B------:R-:W-:Y:S02]  /*be40*/  IMAD.MOV.U32 R2, RZ, RZ, R242 ;  /* 0x000000ffff027224 */ /* 0x000fe400078e00f2 */
[----:B------:R-:W-:Y:S01]  /*be50*/  IMAD.MOV.U32 R0, RZ, RZ, R243 ;  /* 0x000000ffff007224 */ /* 0x000fe200078e00f3 */
[-C--:B------:R-:W-:Y:S08]  /*be60*/  HMMA.16816.F32.BF16 R236, R8, R36.reuse, R184 ;  /* 0x0000002408ec723c */ /* 0x080ff000000418b8 */
[C---:B------:R-:W-:Y:S08]  /*be70*/  HMMA.16816.F32.BF16 R184, R4.reuse, R36, R180 ;  /* 0x0000002404b8723c */ /* 0x040ff000000418b4 */
[C---:B-----5:R-:W-:Y:S08]  /*be80*/  HMMA.16816.F32.BF16 R220, R4.reuse, R40, R220 ;  /* 0x0000002804dc723c */ /* 0x060ff000000418dc */
        /* <DEDUP_REMOVED lines=9> */
[C---:B------:R-:W-:Y:S08]  /*bf20*/  HMMA.16816.F32.BF16 R48, R8.reuse, R26, R48 ;  /* 0x0000001a0830723c */ /* 0x040ff00000041830 */
[----:B------:R-:W-:Y:S01]  /*bf30*/  HMMA.16816.F32.BF16 R16, R8, R22, R16 ;  /* 0x000000160810723c */ /* 0x000fe20000041810 */
[----:B------:R-:W2:Y:S07]  /*bf40*/  LDSM.16.M88.4 R8, [R192+0x2000] ;  /* 0x00200000c008783b */ /* 0x000eae0000000200 */
[----:B-1----:R-:W-:Y:S07]  /*bf50*/  HMMA.16816.F32.BF16 R40, R4, R12, R220 ;  /* 0x0000000c0428723c */ /* 0x002fee00000418dc */
[----:B------:R-:W-:-:S02]  /*bf60*/  IMAD.MOV.U32 R220, RZ, RZ, R24 ;  /* 0x000000ffffdc7224 */ /* 0x000fc400078e0018 */
[----:B------:R-:W-:Y:S08]  /*bf70*/  HMMA.16816.F32.BF16 R24, R4, R14, R104 ;  /* 0x0000000e0418723c */ /* 0x000ff00000041868 */
[C---:B--2---:R-:W-:Y:S08]  /*bf80*/  HMMA.16816.F32.BF16 R36, R8.reuse, R12, R224 ;  /* 0x0000000c0824723c */ /* 0x044ff000000418e0 */
[C---:B------:R-:W-:Y:S01]  /*bf90*/  HMMA.16816.F32.BF16 R20, R8.reuse, R14, R56 ;  /* 0x0000000e0814723c */ /* 0x040fe20000041838 */
[----:B------:R-:W1:Y:S07]  /*bfa0*/  LDSM.16.M88.4 R12, [R189+0x7400] ;  /* 0x00740000bd0c783b */ /* 0x000e6e0000000200 */
[-C--:B-1----:R-:W-:Y:S08]  /*bfb0*/  HMMA.16816.F32.BF16 R44, R8, R12.reuse, R236 ;  /* 0x0000000c082c723c */ /* 0x082ff000000418ec */
[C---:B------:R-:W-:Y:S08]  /*bfc0*/  HMMA.16816.F32.BF16 R52, R4.reuse, R12, R184 ;  /* 0x0000000c0434723c */ /* 0x040ff000000418b8 */
[-C--:B------:R-:W-:Y:S08]  /*bfd0*/  HMMA.16816.F32.BF16 R56, R4, R14.reuse, R64 ;  /* 0x0000000e0438723c */ /* 0x080ff00000041840 */
[----:B------:R-:W-:Y:S01]  /*bfe0*/  HMMA.16816.F32.BF16 R60, R8, R14, R60 ;  /* 0x0000000e083c723c */ /* 0x000fe2000004183c */
[----:B------:R-:W1:Y:S01]  /*bff0*/  LDSM.16.M88.4 R12, [R189+0x7800] ;  /* 0x00780000bd0c783b */ /* 0x000e620000000200 */
[----:B------:R-:W-:-:S02]  /*c000*/  IMAD.MOV.U32 R221, RZ, RZ, R3 ;  /* 0x000000ffffdd7224 */ /* 0x000fc400078e0003 */
[----:B------:R-:W-:Y:S02]  /*c010*/  IMAD.MOV.U32 R222, RZ, RZ, R2 ;  /* 0x000000ffffde7224 */ /* 0x000fe400078e0002 */
[----:B------:R-:W-:Y:S02]  /*c020*/  IMAD.MOV.U32 R223, RZ, RZ, R0 ;  /* 0x000000ffffdf7224 */ /* 0x000fe400078e0000 */
[-C--:B-1----:R-:W-:Y:S08]  /*c030*/  HMMA.16816.F32.BF16 R104, R4, R12.reuse, R176 ;  /* 0x0000000c0468723c */ /* 0x082ff000000418b0 */
[----:B------:R-:W-:Y:S08]  /*c040*/  HMMA.16816.F32.BF16 R64, R8, R12, R244 ;  /* 0x0000000c0840723c */ /* 0x000ff000000418f4 */
        /* <DEDUP_REMOVED lines=34> */
[----:B--2---:R-:W-:Y:S08]  /*c270*/  HMMA.16816.F32.BF16 R240, R8, R14, R20 ;  /* 0x0000000e08f0723c */ /* 0x004ff00000041814 */
[----:B------:R-:W-:-:S02]  /*c280*/  IMAD.MOV.U32 R110, RZ, RZ, R248 ;  /* 0x000000ffff6e7224 */ /* 0x000fc400078e00f8 */
[----:B------:R-:W-:Y:S02]  /*c290*/  IMAD.MOV.U32 R3, RZ, RZ, R249 ;  /* 0x000000ffff037224 */ /* 0x000fe400078e00f9 */
[----:B------:R-:W-:Y:S02]  /*c2a0*/  IMAD.MOV.U32 R2, RZ, RZ, R250 ;  /* 0x000000ffff027224 */ /* 0x000fe400078e00fa */
[----:B------:R-:W-:Y:S02]  /*c2b0*/  IMAD.MOV.U32 R0, RZ, RZ, R251 ;  /* 0x000000ffff007224 */ /* 0x000fe400078e00fb */
        /* <DEDUP_REMOVED lines=16> */
[C---:B------:R-:W-:Y:S08]  /*c3c0*/  HMMA.16816.F32.BF16 R36, R4.reuse, R12, R184 ;  /* 0x0000000c0424723c */ /* 0x040ff000000418b8 */
[-C--:B------:R-:W-:Y:S01]  /*c3d0*/  HMMA.16816.F32.BF16 R20, R4, R14.reuse, R180 ;  /* 0x0000000e0414723c */ /* 0x080fe200000418b4 */
[----:B------:R-:W-:Y:S07]  /*c3e0*/  LDSM.16.M88.4 R4, [R193+0x5000] ;  /* 0x00500000c104783b */ /* 0x000fee0000000200 */
[----:B------:R-:W-:Y:S01]  /*c3f0*/  HMMA.16816.F32.BF16 R16, R8, R14, R104 ;  /* 0x0000000e0810723c */ /* 0x000fe20000041868 */
[----:B------:R-:W1:Y:S04]  /*c400*/  LDSM.16.M88.4 R12, [R191+0x8000] ;  /* 0x00800000bf0c783b */ /* 0x000e680000000200 */
[----:B------:R-:W2:Y:S01]  /*c410*/  LDSM.16.M88.4 R8, [R193+0x4000] ;  /* 0x00400000c108783b */ /* 0x000ea20000000200 */
[----:B------:R-:W-:-:S07]  /*c420*/  IMAD.MOV.U32 R55, RZ, RZ, R0 ;  /* 0x000000ffff377224 */ /* 0x000fce00078e0000 */
        /* <DEDUP_REMOVED lines=13> */
[----:B------:R-:W-:Y:S11]  /*c500*/  HMMA.16816.F32.BF16 R12, R8, R14, R24 ;  /* 0x0000000e080c723c */ /* 0x000ff60000041818 */
[----:B------:R-:W-:Y:S11]  /*c510*/  @!UPT UIADD3 URZ, URZ, URZ, URZ ;  /* 0x0000003f3f3ff290 */ /* 0x000ff6000fffe03f */
[----:B------:R-:W-:Y:S02]  /*c520*/  @!UPT UIADD3 URZ, URZ, URZ, URZ ;  /* 0x0000003f3f3ff290 */ /* 0x000fe4000fffe03f */
[----:B------:R-:W-:Y:S02]  /*c530*/  IMAD.MOV.U32 R41, RZ, RZ, R15 ;  /* 0x000000ffff297224 */ /* 0x000fe400078e000f */
[----:B------:R-:W-:Y:S02]  /*c540*/  IMAD.MOV.U32 R40, RZ, RZ, R13 ;  /* 0x000000ffff287224 */ /* 0x000fe400078e000d */
[----:B------:R-:W-:Y:S02]  /*c550*/  IMAD.MOV.U32 R25, RZ, RZ, R14 ;  /* 0x000000ffff197224 */ /* 0x000fe400078e000e */
[----:B------:R-:W-:Y:S02]  /*c560*/  IMAD.MOV.U32 R24, RZ, RZ, R12 ;  /* 0x000000ffff187224 */ /* 0x000fe400078e000c */
[----:B------:R-:W1:Y:S01]  /*c570*/  LDSM.16.M88.4 R12, [R191+0x8c00] ;  /* 0x008c0000bf0c783b */ /* 0x000e620000000200 */
[----:B------:R-:W-:Y:S01]  /*c580*/  IMAD.SHL.U32 R111, R111, 0x2, RZ ;  /* 0x000000026f6f7824 */ /* 0x000fe200078e00ff */
[----:B------:R-:W-:-:S04]  /*c590*/  DEPBAR.LE SB0, 0x0 ;  /* 0x000080000000791a */ /* 0x000fc80000000000 */
[-C--:B-1----:R-:W-:Y:S11]  /*c5a0*/  HMMA.16816.F32.BF16 R48, R8, R12.reuse, R48 ;  /* 0x0000000c0830723c */ /* 0x082ff60000041830 */
[----:B------:R-:W-:Y:S11]  /*c5b0*/  @!UPT UIADD3 URZ, URZ, URZ, URZ ;  /* 0x0000003f3f3ff290 */ /* 0x000ff6000fffe03f */
[----:B------:R-:W-:Y:S02]  /*c5c0*/  @!UPT UIADD3 URZ, URZ, URZ, URZ ;  /* 0x0000003f3f3ff290 */ /* 0x000fe4000fffe03f */
[----:B------:R-:W-:Y:S02]  /*c5d0*/  IMAD.MOV.U32 R45, RZ, RZ, R50 ;  /* 0x000000ffff2d7224 */ /* 0x000fe400078e0032 */
[----:B------:R-:W-:Y:S02]  /*c5e0*/  IMAD.MOV.U32 R44, RZ, RZ, R48 ;  /* 0x000000ffff2c7224 */ /* 0x000fe400078e0030 */
[----:B------:R-:W-:Y:S02]  /*c5f0*/  IMAD.MOV.U32 R47, RZ, RZ, R49 ;  /* 0x000000ffff2f7224 */ /* 0x000fe400078e0031 */
[----:B------:R-:W-:Y:S02]  /*c600*/  IMAD.MOV.U32 R252, RZ, RZ, R51 ;  /* 0x000000fffffc7224 */ /* 0x000fe400078e0033 */
[C---:B------:R-:W-:Y:S08]  /*c610*/  HMMA.16816.F32.BF16 R48, R4.reuse, R12, R36 ;  /* 0x0000000c0430723c */ /* 0x040ff00000041824 */
[----:B------:R-:W-:Y:S01]  /*c620*/  HMMA.16816.F32.BF16 R4, R4, R14, R20 ;  /* 0x0000000e0404723c */ /* 0x000fe20000041814 */
[----:B------:R-:W-:Y:S01]  /*c630*/  LOP3.LUT R111, R111, 0x6, RZ, 0xc0, !PT ;  /* 0x000000066f6f7812 */ /* 0x000fe200078ec0ff */
[----:B------:R-:W-:-:S04]  /*c640*/  IMAD.MOV.U32 R2, RZ, RZ, R104 ;  /* 0x000000ffff027224 */ /* 0x000fc800078e0068 */
[----:B------:R-:W-:Y:S02]  /*c650*/  IMAD R0, R197, 0x40, R111 ;  /* 0x00000040c5007824 */ /* 0x000fe400078e026f */
[----:B------:R-:W-:Y:S11]  /*c660*/  IMAD.MOV.U32 R3, RZ, RZ, R107 ;  /* 0x000000ffff037224 */ /* 0x000ff600078e006b */
[----:B------:R-:W-:Y:S05]  /*c670*/  @!UPT UIADD3 URZ, URZ, URZ, URZ ;  /* 0x0000003f3f3ff290 */ /* 0x000fea000fffe03f */
[----:B------:R-:W-:Y:S02]  /*c680*/  IMAD.MOV.U32 R205, RZ, RZ, R4 ;  /* 0x000000ffffcd7224 */ /* 0x000fe400078e0004 */
[----:B------:R-:W-:Y:S02]  /*c690*/  IMAD.MOV.U32 R204, RZ, RZ, R6 ;  /* 0x000000ffffcc7224 */ /* 0x000fe400078e0006 */
[----:B------:R-:W-:Y:S02]  /*c6a0*/  IMAD.MOV.U32 R201, RZ, RZ, R5 ;  /* 0x000000ffffc97224 */ /* 0x000fe400078e0005 */
[----:B------:R-:W-:Y:S02]  /*c6b0*/  IMAD.MOV.U32 R196, RZ, RZ, R7 ;  /* 0x000000ffffc47224 */ /* 0x000fe400078e0007 */
[----:B------:R-:W-:Y:S07]  /*c6c0*/  HMMA.16816.F32.BF16 R4, R8, R14, R16 ;  /* 0x0000000e0804723c */ /* 0x000fee0000041810 */
[----:B------:R-:W-:-:S02]  /*c6d0*/  IMAD.MOV.U32 R16, RZ, RZ, R2 ;  /* 0x000000ffff107224 */ /* 0x000fc400078e0002 */
[----:B------:R-:W-:-:S05]  /*c6e0*/  IMAD.IADD R2, R213, 0x1, -R0 ;  /* 0x00000001d5027824 */ /* 0x000fca00078e0a00 */
[----:B------:R-:W-:Y:S01]  /*c6f0*/  IABS R2, R2 ;  /* 0x0000000200027213 */ /* 0x000fe20000000000 */
[----:B------:R-:W-:-:S04]  /*c700*/  IMAD.MOV.U32 R17, RZ, RZ, R3 ;  /* 0x000000ffff117224 */ /* 0x000fc800078e0003 */
[----:B------:R-:W-:Y:S02]  /*c710*/  IMAD.MOV.U32 R3, RZ, RZ, R2 ;  /* 0x000000ffff037224 */ /* 0x000fe400078e0002 */
[----:B------:R-:W-:-:S03]  /*c720*/  IMAD.IADD R2, R214, 0x1, -R0 ;  /* 0x00000001d6027824 */ /* 0x000fc600078e0a00 */
[----:B------:R-:W-:Y:S02]  /*c730*/  IMAD.MOV.U32 R232, RZ, RZ, R4 ;  /* 0x000000ffffe87224 */ /* 0x000fe400078e0004 */
[----:B------:R-:W-:Y:S01]  /*c740*/  IABS R2, R2 ;  /* 0x0000000200027213 */ /* 0x000fe20000000000 */
[----:B------:R-:W-:Y:S02]  /*c750*/  IMAD.IADD R4, R212, 0x1, -R0 ;  /* 0x00000001d4047824 */ /* 0x000fe400078e0a00 */
[----:B------:R-:W-:Y:S02]  /*c760*/  IMAD.MOV.U32 R219, RZ, RZ, R6 ;  /* 0x000000ffffdb7224 */ /* 0x000fe400078e0006 */
[----:B------:R1:W-:Y:S01]  /*c770*/  I2F R6, R3 ;  /* 0x0000000300067306 */ /* 0x0003e20000201400 */
[----:B------:R-:W-:Y:S02]  /*c780*/  IMAD.MOV.U32 R20, RZ, RZ, R5 ;  /* 0x000000ffff147224 */ /* 0x000fe400078e0005 */
[----:B-1----:R-:W-:Y:S01]  /*c790*/  IMAD.MOV.U32 R3, RZ, RZ, R2 ;  /* 0x000000ffff037224 */ /* 0x002fe200078e0002 */
[----:B------:R-:W-:-:S04]  /*c7a0*/  IABS R2, R4 ;  /* 0x0000000400027213 */ /* 0x000fc80000000000 */
[----:B------:R-:W-:Y:S08]  /*c7b0*/  I2F R5, R3 ;  /* 0x0000000300057306 */ /* 0x000ff00000201400 */
[----:B------:R1:W2:Y:S02]  /*c7c0*/  I2F R3, R2 ;  /* 0x0000000200037306 */ /* 0x0002a40000201400 */
[----:B-1----:R-:W-:-:S05]  /*c7d0*/  IMAD.IADD R2, R211, 0x1, -R0 ;  /* 0x00000001d3027824 */ /* 0x002fca00078e0a00 */
[----:B------:R-:W-:-:S04]  /*c7e0*/  IABS R2, R2 ;  /* 0x0000000200027213 */ /* 0x000fc80000000000 */
[----:B------:R1:W3:Y:S01]  /*c7f0*/  I2F R4, R2 ;  /* 0x0000000200047306 */ /* 0x0002e20000201400 */
[----:B--2---:R-:W-:Y:S02]  /*c800*/  FFMA.FTZ R8, R3, -R195, R64 ;  /* 0x800000c303087223 */ /* 0x004fe40000010040 */
[----:B------:R-:W-:Y:S01]  /*c810*/  IMAD.MOV.U32 R18, RZ, RZ, R7 ;  /* 0x000000ffff127224 */ /* 0x000fe200078e0007 */
[----:B-1----:R-:W-:-:S05]  /*c820*/  IADD3 R2, R0, 0x1, RZ ;  /* 0x0000000100027810 */ /* 0x002fca0007ffe0ff */
[----:B------:R-:W-:-:S05]  /*c830*/  IMAD.IADD R3, R213, 0x1, -R2 ;  /* 0x00000001d5037824 */ /* 0x000fca00078e0a02 */
[----:B------:R-:W-:Y:S01]  /*c840*/  IABS R3, R3 ;  /* 0x0000000300037213 */ /* 0x000fe20000000000 */
[----:B---3--:R-:W-:-:S04]  /*c850*/  FFMA.FTZ R7, R4, -R195, R66 ;  /* 0x800000c304077223 */ /* 0x008fc80000010042 */
[----:B------:R-:W-:Y:S02]  /*c860*/  IMAD.MOV.U32 R4, RZ, RZ, R3 ;  /* 0x000000ffff047224 */ /* 0x000fe400078e0003 */
[----:B------:R-:W-:Y:S02]  /*c870*/  IMAD.IADD R3, R214, 0x1, -R2 ;  /* 0x00000001d6037824 */ /* 0x000fe400078e0a02 */
[----:B------:R-:W-:Y:S02]  /*c880*/  FFMA.FTZ R9, R5, -R195, R54 ;  /* 0x800000c305097223 */ /* 0x000fe40000010036 */
[----:B------:R-:W-:Y:S01]  /*c890*/  IMAD.IADD R5, R212, 0x1, -R2 ;  /* 0x00000001d4057824 */ /* 0x000fe200078e0a02 */
[----:B------:R-:W-:Y:S01]  /*c8a0*/  IABS R3, R3 ;  /* 0x0000000300037213 */ /* 0x000fe20000000000 */
[----:B------:R-:W-:Y:S02]  /*c8b0*/  FFMA.FTZ R10, R6, -R195, R52 ;  /* 0x800000c3060a7223 */ /* 0x000fe40000010034 */
[----:B------:R1:W-:Y:S02]  /*c8c0*/  I2F R6, R4 ;  /* 0x0000000400067306 */ /* 0x0003e40000201400 */
[----:B-1----:R-:W-:Y:S01]  /*c8d0*/  IMAD.MOV.U32 R4, RZ, RZ, R3 ;  /* 0x000000ffff047224 */ /* 0x002fe200078e0003 */
[----:B------:R-:W-:-:S05]  /*c8e0*/  IABS R3, R5 ;  /* 0x0000000500037213 */ /* 0x000fca0000000000 */
[----:B------:R1:W-:Y:S01]  /*c8f0*/  I2F R5, R4 ;  /* 0x0000000400057306 */ /* 0x0003e20000201400 */
[C---:B------:R-:W-:Y:S02]  /*c900*/  ISETP.GE.AND P0, PT, R0.reuse, R210, PT ;  /* 0x000000d20000720c */ /* 0x040fe40003f06270 */
[C---:B------:R-:W-:Y:S02]  /*c910*/  ISETP.GE.AND P6, PT, R0.reuse, R209, PT ;  /* 0x000000d10000720c */ /* 0x040fe40003fc6270 */
[C---:B------:R-:W-:Y:S01]  /*c920*/  ISETP.GE.AND P5, PT, R0.reuse, R208, PT ;  /* 0x000000d00000720c */ /* 0x040fe20003fa6270 */
[----:B-1----:R-:W-:Y:S02]  /*c930*/  IMAD.MOV.U32 R4, RZ, RZ, R3 ;  /* 0x000000ffff047224 */ /* 0x002fe400078e0003 */
[----:B------:R-:W-:Y:S01]  /*c940*/  IMAD.IADD R3, R211, 0x1, -R2 ;  /* 0x00000001d3037824 */ /* 0x000fe200078e0a02 */
[----:B------:R-:W-:-:S04]  /*c950*/  ISETP.GE.AND P1, PT, R0, R207, PT ;  /* 0x000000cf0000720c */ /* 0x000fc80003f26270 */
[----:B------:R-:W-:Y:S02]  /*c960*/  IABS R3, R3 ;  /* 0x0000000300037213 */ /* 0x000fe40000000000 */
[C---:B------:R-:W-:Y:S02]  /*c970*/  ISETP.GE.OR P0, PT, R0.reuse, R218, !P0 ;  /* 0x000000da0000720c */ /* 0x040fe40004706670 */
[C---:B------:R-:W-:Y:S02]  /*c980*/  ISETP.GE.OR P6, PT, R0.reuse, R217, !P6 ;  /* 0x000000d90000720c */ /* 0x040fe400077c6670 */
[----:B------:R-:W1:Y:S01]  /*c990*/  I2F R3, R3 ;  /* 0x0000000300037306 */ /* 0x000e620000201400 */
[C---:B------:R-:W-:Y:S02]  /*c9a0*/  ISETP.GE.OR P5, PT, R0.reuse, R216, !P5 ;  /* 0x000000d80000720c */ /* 0x040fe40006fa6670 */
[----:B------:R-:W-:Y:S01]  /*c9b0*/  ISETP.GE.OR P1, PT, R0, R215, !P1 ;  /* 0x000000d70000720c */ /* 0x000fe20004f26670 */
[----:B------:R-:W-:Y:S01]  /*c9c0*/  IMAD.MOV.U32 R43, RZ, RZ, R106 ;  /* 0x000000ffff2b7224 */ /* 0x000fe200078e006a */
[----:B------:R-:W-:Y:S01]  /*c9d0*/  FSEL R106, R10, -INF , !P0 ;  /* 0xff8000000a6a7808 */ /* 0x000fe20004000000 */
[----:B------:R-:W-:Y:S01]  /*c9e0*/  IMAD.MOV.U32 R22, RZ, RZ, R45 ;  /* 0x000000ffff167224 */ /* 0x000fe200078e002d */
[----:B------:R-:W-:-:S02]  /*c9f0*/  FSEL R111, R9, -INF , !P6 ;  /* 0xff800000096f7808 */ /* 0x000fc40007000000 */
[----:B------:R-:W-:Y:S02]  /*ca00*/  FSEL R183, R8, -INF , !P5 ;  /* 0xff80000008b77808 */ /* 0x000fe40006800000 */
[----:B------:R-:W-:Y:S02]  /*ca10*/  FSEL R45, R7, -INF , !P1 ;  /* 0xff800000072d7808 */ /* 0x000fe40004800000 */
[C---:B------:R-:W-:Y:S02]  /*ca20*/  ISETP.GE.AND P0, PT, R2.reuse, R210, PT ;  /* 0x000000d20200720c */ /* 0x040fe40003f06270 */
[C---:B------:R-:W-:Y:S02]  /*ca30*/  ISETP.GE.AND P6, PT, R2.reuse, R209, PT ;  /* 0x000000d10200720c */ /* 0x040fe40003fc6270 */
[C---:B------:R-:W-:Y:S02]  /*ca40*/  ISETP.GE.AND P5, PT, R2.reuse, R208, PT ;  /* 0x000000d00200720c */ /* 0x040fe40003fa6270 */
[C---:B------:R-:W-:Y:S01]  /*ca50*/  ISETP.GE.AND P1, PT, R2.reuse, R207, PT ;  /* 0x000000cf0200720c */ /* 0x040fe20003f26270 */
[----:B------:R-:W2:Y:S01]  /*ca60*/  I2F R4, R4 ;  /* 0x0000000400047306 */ /* 0x000ea20000201400 */
[----:B------:R-:W-:-:S02]  /*ca70*/  ISETP.GE.OR P0, PT, R2, R218, !P0 ;  /* 0x000000da0200720c */ /* 0x000fc40004706670 */
[C---:B------:R-:W-:Y:S02]  /*ca80*/  ISETP.GE.OR P6, PT, R2.reuse, R217, !P6 ;  /* 0x000000d90200720c */ /* 0x040fe400077c6670 */
[C---:B------:R-:W-:Y:S02]  /*ca90*/  ISETP.GE.OR P5, PT, R2.reuse, R216, !P5 ;  /* 0x000000d80200720c */ /* 0x040fe40006fa6670 */
[----:B------:R-:W-:Y:S02]  /*caa0*/  ISETP.GE.OR P1, PT, R2, R215, !P1 ;  /* 0x000000d70200720c */ /* 0x000fe40004f26670 */
[----:B------:R-:W-:Y:S01]  /*cab0*/  IADD3 R2, R0, 0x8, RZ ;  /* 0x0000000800027810 */ /* 0x000fe20007ffe0ff */
[----:B-1----:R-:W-:-:S04]  /*cac0*/  FFMA.FTZ R8, R3, -R195, R67 ;  /* 0x800000c303087223 */ /* 0x002fc80000010043 */
[--C-:B------:R-:W-:Y:S02]  /*cad0*/  IMAD.IADD R3, R213, 0x1, -R2.reuse ;  /* 0x00000001d5037824 */ /* 0x100fe400078e0a02 */
[----:B------:R-:W-:Y:S02]  /*cae0*/  FFMA.FTZ R10, R5, -R195, R55 ;  /* 0x800000c3050a7223 */ /* 0x000fe40000010037 */
[----:B------:R-:W-:Y:S01]  /*caf0*/  IMAD.IADD R5, R214, 0x1, -R2 ;  /* 0x00000001d6057824 */ /* 0x000fe200078e0a02 */
[----:B------:R-:W-:Y:S01]  /*cb00*/  IABS R3, R3 ;  /* 0x0000000300037213 */ /* 0x000fe20000000000 */
[----:B--2---:R-:W-:-:S04]  /*cb10*/  FFMA.FTZ R9, R4, -R195, R65 ;  /* 0x800000c304097223 */ /* 0x004fc80000010041 */
[----:B------:R-:W-:Y:S01]  /*cb20*/  IMAD.MOV.U32 R4, RZ, RZ, R3 ;  /* 0x000000ffff047224 */ /* 0x000fe200078e0003 */
[----:B------:R-:W-:-:S03]  /*cb30*/  IABS R3, R5 ;  /* 0x0000000500037213 */ /* 0x000fc60000000000 */
[----:B------:R1:W-:Y:S01]  /*cb40*/  I2F R7, R4 ;  /* 0x0000000400077306 */ /* 0x0003e20000201400 */
[----:B------:R-:W-:Y:S02]  /*cb50*/  FFMA.FTZ R11, R6, -R195, R53 ;  /* 0x800000c3060b7223 */ /* 0x000fe40000010035 */
[----:B-1----:R-:W-:Y:S02]  /*cb60*/  IMAD.MOV.U32 R4, RZ, RZ, R3 ;  /* 0x000000ffff047224 */ /* 0x002fe400078e0003 */
[----:B------:R-:W-:-:S05]  /*cb70*/  IMAD.IADD R3, R212, 0x1, -R2 ;  /* 0x00000001d4037824 */ /* 0x000fca00078e0a02 */
[----:B------:R-:W-:-:S04]  /*cb80*/  IABS R3, R3 ;  /* 0x0000000300037213 */ /* 0x000fc80000000000 */
[----:B------:R1:W-:Y:S01]  /*cb90*/  I2F R5, R3 ;  /* 0x0000000300057306 */ /* 0x0003e20000201400 */
[----:B------:R-:W-:Y:S01]  /*cba0*/  IMAD.MOV.U32 R42, RZ, RZ, R105 ;  /* 0x000000ffff2a7224 */ /* 0x000fe200078e0069 */
[----:B------:R-:W-:Y:S01]  /*cbb0*/  FSEL R105, R11, -INF , !P0 ;  /* 0xff8000000b697808 */ /* 0x000fe20004000000 */
[----:B------:R-:W-:Y:S01]  /*cbc0*/  IMAD.MOV.U32 R21, RZ, RZ, R44 ;  /* 0x000000ffff157224 */ /* 0x000fe200078e002c */
[----:B------:R-:W-:Y:S02]  /*cbd0*/  FSEL R110, R10, -INF , !P6 ;  /* 0xff8000000a6e7808 */ /* 0x000fe40007000000 */
[----:B------:R-:W-:Y:S02]  /*cbe0*/  FSEL R182, R9, -INF , !P5 ;  /* 0xff80000009b67808 */ /* 0x000fe40006800000 */
[----:B------:R-:W-:Y:S02]  /*cbf0*/  FSEL R44, R8, -INF , !P1 ;  /* 0xff800000082c7808 */ /* 0x000fe40004800000 */
[C---:B------:R-:W-:Y:S01]  /*cc00*/  ISETP.GE.AND P0, PT, R2.reuse, R210, PT ;  /* 0x000000d20200720c */ /* 0x040fe20003f06270 */
[----:B-1----:R-:W-:Y:S01]  /*cc10*/  IMAD.IADD R3, R211, 0x1, -R2 ;  /* 0x00000001d3037824 */ /* 0x002fe200078e0a02 */
[----:B------:R-:W-:-:S02]  /*cc20*/  ISETP.GE.AND P6, PT, R2, R209, PT ;  /* 0x000000d10200720c */ /* 0x000fc40003fc6270 */
[C---:B------:R-:W-:Y:S02]  /*cc30*/  ISETP.GE.AND P5, PT, R2.reuse, R208, PT ;  /* 0x000000d00200720c */ /* 0x040fe40003fa6270 */
[C---:B------:R-:W-:Y:S02]  /*cc40*/  ISETP.GE.AND P1, PT, R2.reuse, R207, PT ;  /* 0x000000cf0200720c */ /* 0x040fe40003f26270 */
[----:B------:R-:W-:Y:S02]  /*cc50*/  IABS R3, R3 ;  /* 0x0000000300037213 */ /* 0x000fe40000000000 */
[C---:B------:R-:W-:Y:S02]  /*cc60*/  ISETP.GE.OR P0, PT, R2.reuse, R218, !P0 ;  /* 0x000000da0200720c */ /* 0x040fe40004706670 */
[C---:B------:R-:W-:Y:S02]  /*cc70*/  ISETP.GE.OR P6, PT, R2.reuse, R217, !P6 ;  /* 0x000000d90200720c */ /* 0x040fe400077c6670 */
[----:B------:R-:W-:-:S02]  /*cc80*/  ISETP.GE.OR P5, PT, R2, R216, !P5 ;  /* 0x000000d80200720c */ /* 0x000fc40006fa6670 */
[----:B------:R-:W-:Y:S01]  /*cc90*/  ISETP.GE.OR P1, PT, R2, R215, !P1 ;  /* 0x000000d70200720c */ /* 0x000fe20004f26670 */
[----:B------:R-:W-:Y:S01]  /*cca0*/  IMAD.MOV.U32 R2, RZ, RZ, R3 ;  /* 0x000000ffff027224 */ /* 0x000fe200078e0003 */
[----:B------:R-:W-:Y:S01]  /*ccb0*/  I2F R6, R4 ;  /* 0x0000000400067306 */ /* 0x000fe20000201400 */
[----:B------:R-:W-:-:S07]  /*ccc0*/  IADD3 R3, R0, 0x9, RZ ;  /* 0x0000000900037810 */ /* 0x000fce0007ffe0ff */
[----:B------:R1:W2:Y:S02]  /*ccd0*/  I2F R4, R2 ;  /* 0x0000000200047306 */ /* 0x0002a40000201400 */
[----:B-1----:R-:W-:-:S05]  /*cce0*/  IMAD.IADD R2, R213, 0x1, -R3 ;  /* 0x00000001d5027824 */ /* 0x002fca00078e0a03 */
[----:B------:R-:W-:Y:S01]  /*ccf0*/  IABS R2, R2 ;  /* 0x0000000200027213 */ /* 0x000fe20000000000 */
[----:B--2---:R-:W-:-:S04]  /*cd00*/  FFMA.FTZ R12, R4, -R195, R246 ;  /* 0x800000c3040c7223 */ /* 0x004fc800000100f6 */
[----:B------:R-:W-:Y:S02]  /*cd10*/  IMAD.MOV.U32 R4, RZ, RZ, R2 ;  /* 0x000000ffff047224 */ /* 0x000fe400078e0002 */
[--C-:B------:R-:W-:Y:S02]  /*cd20*/  IMAD.IADD R2, R214, 0x1, -R3.reuse ;  /* 0x00000001d6027824 */ /* 0x100fe400078e0a03 */
[----:B------:R-:W-:Y:S02]  /*cd30*/  FFMA.FTZ R13, R5, -R195, R244 ;  /* 0x800000c3050d7223 */ /* 0x000fe400000100f4 */
[----:B------:R-:W-:Y:S01]  /*cd40*/  IMAD.IADD R5, R212, 0x1, -R3 ;  /* 0x00000001d4057824 */ /* 0x000fe200078e0a03 */
[----:B------:R-:W-:Y:S01]  /*cd50*/  IABS R2, R2 ;  /* 0x0000000200027213 */ /* 0x000fe20000000000 */
[----:B------:R1:W-:Y:S04]  /*cd60*/  I2F R11, R4 ;  /* 0x00000004000b7306 */ /* 0x0003e80000201400 */
[----:B-1----:R-:W-:Y:S01]  /*cd70*/  IMAD.MOV.U32 R4, RZ, RZ, R2 ;  /* 0x000000ffff047224 */ /* 0x002fe200078e0002 */
[----:B------:R-:W-:-:S05]  /*cd80*/  IABS R2, R5 ;  /* 0x0000000500027213 */ /* 0x000fca0000000000 */
[----:B------:R-:W-:Y:S02]  /*cd90*/  IMAD.MOV.U32 R5, RZ, RZ, R2 ;  /* 0x000000ffff057224 */ /* 0x000fe400078e0002 */
[----:B------:R-:W-:Y:S01]  /*cda0*/  IMAD.IADD R2, R211, 0x1, -R3 ;  /* 0x00000001d3027824 */ /* 0x000fe200078e0a03 */
[----:B------:R1:W-:Y:S01]  /*cdb0*/  I2F R10, R4 ;  /* 0x00000004000a7306 */ /* 0x0003e20000201400 */
[----:B------:R-:W-:-:S07]  /*cdc0*/  FFMA.FTZ R15, R7, -R195, R240 ;  /* 0x800000c3070f7223 */ /* 0x000fce00000100f0 */
[----:B------:R2:W-:Y:S01]  /*cdd0*/  I2F R9, R5 ;  /* 0x0000000500097306 */ /* 0x0005e20000201400 */
[----:B-1----:R-:W-:Y:S02]  /*cde0*/  IABS R4, R2 ;  /* 0x0000000200047213 */ /* 0x002fe40000000000 */
[----:B------:R-:W-:-:S03]  /*cdf0*/  IADD3 R2, R0, 0x10, RZ ;  /* 0x0000001000027810 */ /* 0x000fc60007ffe0ff */
[----:B--2---:R-:W-:Y:S02]  /*ce00*/  IMAD.MOV.U32 R5, RZ, RZ, R4 ;  /* 0x000000ffff057224 */ /* 0x004fe400078e0004 */
[----:B------:R-:W-:Y:S02]  /*ce10*/  IMAD.IADD R4, R213, 0x1, -R2 ;  /* 0x00000001d5047824 */ /* 0x000fe400078e0a02 */
[----:B------:R1:W2:Y:S01]  /*ce20*/  I2F R7, R5 ;  /* 0x0000000500077306 */ /* 0x0002a20000201400 */
[----:B------:R-:W-:Y:S02]  /*ce30*/  FFMA.FTZ R14, R6, -R195, R242 ;  /* 0x800000c3060e7223 */ /* 0x000fe400000100f2 */
[----:B------:R-:W-:Y:S01]  /*ce40*/  IABS R4, R4 ;  /* 0x0000000400047213 */ /* 0x000fe20000000000 */
[----:B------:R-:W-:Y:S01]  /*ce50*/  IMAD.IADD R6, R214, 0x1, -R2 ;  /* 0x00000001d6067824 */ /* 0x000fe200078e0a02 */
[----:B------:R-:W-:Y:S01]  /*ce60*/  FSEL R65, R15, -INF , !P0 ;  /* 0xff8000000f417808 */ /* 0x000fe20004000000 */
[----:B------:R-:W-:Y:S01]  /*ce70*/  IMAD.MOV.U32 R19, RZ, RZ, R43 ;  /* 0x000000ffff137224 */ /* 0x000fe200078e002b */
[----:B------:R-:W-:-:S02]  /*ce80*/  FSEL R104, R14, -INF , !P6 ;  /* 0xff8000000e687808 */ /* 0x000fc40007000000 */
[----:B------:R-:W-:Y:S02]  /*ce90*/  FSEL R181, R13, -INF , !P5 ;  /* 0xff8000000db57808 */ /* 0x000fe40006800000 */
[----:B------:R-:W-:Y:S02]  /*cea0*/  FSEL R43, R12, -INF , !P1 ;  /* 0xff8000000c2b7808 */ /* 0x000fe40004800000 */
[C---:B------:R-:W-:Y:S01]  /*ceb0*/  ISETP.GE.AND P0, PT, R3.reuse, R210, PT ;  /* 0x000000d20300720c */ /* 0x040fe20003f06270 */
[----:B-1----:R-:W-:Y:S01]  /*cec0*/  IMAD.MOV.U32 R5, RZ, RZ, R4 ;  /* 0x000000ffff057224 */ /* 0x002fe200078e0004 */
[----:B------:R-:W-:Y:S02]  /*ced0*/  IABS R4, R6 ;  /* 0x0000000600047213 */ /* 0x000fe40000000000 */
[C---:B------:R-:W-:Y:S02]  /*cee0*/  ISETP.GE.AND P6, PT, R3.reuse, R209, PT ;  /* 0x000000d10300720c */ /* 0x040fe40003fc6270 */
[----:B------:R-:W-:-:S02]  /*cef0*/  ISETP.GE.AND P5, PT, R3, R208, PT ;  /* 0x000000d00300720c */ /* 0x000fc40003fa6270 */
[C---:B------:R-:W-:Y:S01]  /*cf00*/  ISETP.GE.AND P1, PT, R3.reuse, R207, PT ;  /* 0x000000cf0300720c */ /* 0x040fe20003f26270 */
[----:B------:R1:W3:Y:S01]  /*cf10*/  I2F R6, R4 ;  /* 0x0000000400067306 */ /* 0x0002e20000201400 */
[----:B------:R-:W-:Y:S01]  /*cf20*/  ISETP.GE.OR P0, PT, R3, R218, !P0 ;  /* 0x000000da0300720c */ /* 0x000fe20004706670 */
[----:B--2---:R-:W-:Y:S01]  /*cf30*/  FFMA.FTZ R7, R7, -R195, R247 ;  /* 0x800000c307077223 */ /* 0x004fe200000100f7 */
[C---:B------:R-:W-:Y:S02]  /*cf40*/  ISETP.GE.OR P6, PT, R3.reuse, R217, !P6 ;  /* 0x000000d90300720c */ /* 0x040fe400077c6670 */
[C---:B------:R-:W-:Y:S02]  /*cf50*/  ISETP.GE.OR P5, PT, R3.reuse, R216, !P5 ;  /* 0x000000d80300720c */ /* 0x040fe40006fa6670 */
[----:B------:R-:W-:Y:S01]  /*cf60*/  ISETP.GE.OR P1, PT, R3, R215, !P1 ;  /* 0x000000d70300720c */ /* 0x000fe20004f26670 */
[----:B------:R2:W4:Y:S01]  /*cf70*/  I2F R8, R5 ;  /* 0x0000000500087306 */ /* 0x0005220000201400 */
[----:B------:R-:W-:-:S02]  /*cf80*/  FFMA.FTZ R3, R10, -R195, R243 ;  /* 0x800000c30a037223 */ /* 0x000fc400000100f3 */
[----:B------:R-:W-:Y:S02]  /*cf90*/  IMAD.MOV.U32 R23, RZ, RZ, R42 ;  /* 0x000000ffff177224 */ /* 0x000fe400078e002a */
[-C--:B-1----:R-:W-:Y:S01]  /*cfa0*/  FFMA.FTZ R4, R11, -R195.reuse, R241 ;  /* 0x800000c30b047223 */ /* 0x082fe200000100f1 */
[----:B------:R-:W-:Y:S01]  /*cfb0*/  FSEL R66, R3, -INF , !P6 ;  /* 0xff80000003427808 */ /* 0x000fe20007000000 */
[----:B------:R-:W-:Y:S01]  /*cfc0*/  IMAD.IADD R3, R212, 0x1, -R2 ;  /* 0x00000001d4037824 */ /* 0x000fe200078e0a02 */
[----:B------:R-:W-:Y:S01]  /*cfd0*/  FSEL R42, R7, -INF , !P1 ;  /* 0xff800000072a7808 */ /* 0x000fe20004800000 */
[----:B--2---:R-:W-:Y:S01]  /*cfe0*/  FFMA.FTZ R5, R9, -R195, R245 ;  /* 0x800000c309057223 */ /* 0x004fe200000100f5 */
[----:B------:R-:W-:Y:S02]  /*cff0*/  FSEL R61, R4, -INF , !P0 ;  /* 0xff800000043d7808 */ /* 0x000fe40004000000 */
[----:B------:R-:W-:Y:S02]  /*d000*/  ISETP.GE.AND P0, PT, R2, R210, PT ;  /* 0x000000d20200720c */ /* 0x000fe40003f06270 */
[----:B------:R-:W-:-:S02]  /*d010*/  FSEL R180, R5, -INF , !P5 ;  /* 0xff80000005b47808 */ /* 0x000fc40006800000 */
[C---:B------:R-:W-:Y:S02]  /*d020*/  ISETP.GE.AND P6, PT, R2.reuse, R209, PT ;  /* 0x000000d10200720c */ /* 0x040fe40003fc6270 */
[C---:B------:R-:W-:Y:S02]  /*d030*/  ISETP.GE.AND P5, PT, R2.reuse, R208, PT ;  /* 0x000000d00200720c */ /* 0x040fe40003fa6270 */
[C---:B------:R-:W-:Y:S01]  /*d040*/  ISETP.GE.AND P1, PT, R2.reuse, R207, PT ;  /* 0x000000cf0200720c */ /* 0x040fe20003f26270 */
[----:B------:R-:W-:Y:S01]  /*d050*/  IMAD.IADD R4, R211, 0x1, -R2 ;  /* 0x00000001d3047824 */ /* 0x000fe200078e0a02 */
[C---:B------:R-:W-:Y:S02]  /*d060*/  ISETP.GE.OR P0, PT, R2.reuse, R218, !P0 ;  /* 0x000000da0200720c */ /* 0x040fe40004706670 */
[C---:B------:R-:W-:Y:S02]  /*d070*/  ISETP.GE.OR P6, PT, R2.reuse, R217, !P6 ;  /* 0x000000d90200720c */ /* 0x040fe400077c6670 */
[----:B------:R-:W-:-:S02]  /*d080*/  ISETP.GE.OR P5, PT, R2, R216, !P5 ;  /* 0x000000d80200720c */ /* 0x000fc40006fa6670 */
[----:B------:R-:W-:Y:S02]  /*d090*/  ISETP.GE.OR P1, PT, R2, R215, !P1 ;  /* 0x000000d70200720c */ /* 0x000fe40004f26670 */
[----:B------:R-:W-:Y:S02]  /*d0a0*/  IABS R3, R3 ;  /* 0x0000000300037213 */ /* 0x000fe40000000000 */
[----:B------:R-:W-:Y:S01]  /*d0b0*/  IADD3 R2, R0, 0x11, RZ ;  /* 0x0000001100027810 */ /* 0x000fe20007ffe0ff */
[----:B---3--:R-:W-:Y:S02]  /*d0c0*/  FFMA.FTZ R9, R6, -R195, R238 ;  /* 0x800000c306097223 */ /* 0x008fe400000100ee */
[----:B------:R1:W2:Y:S01]  /*d0d0*/  I2F R6, R3 ;  /* 0x0000000300067306 */ /* 0x0002a20000201400 */
[----:B------:R-:W-:Y:S01]  /*d0e0*/  IABS R4, R4 ;  /* 0x0000000400047213 */ /* 0x000fe20000000000 */
[--C-:B------:R-:W-:Y:S02]  /*d0f0*/  IMAD.IADD R5, R214, 0x1, -R2.reuse ;  /* 0x00000001d6057824 */ /* 0x100fe400078e0a02 */
[----:B-1----:R-:W-:-:S04]  /*d100*/  IMAD.IADD R3, R213, 0x1, -R2 ;  /* 0x00000001d5037824 */ /* 0x002fc800078e0a02 */
[----:B------:R1:W3:Y:S01]  /*d110*/  I2F R11, R4 ;  /* 0x00000004000b7306 */ /* 0x0002e20000201400 */
[----:B------:R-:W-:Y:S01]  /*d120*/  IABS R3, R3 ;  /* 0x0000000300037213 */ /* 0x000fe20000000000 */
[----:B----4-:R-:W-:-:S04]  /*d130*/  FFMA.FTZ R10, R8, -R195, R236 ;  /* 0x800000c3080a7223 */ /* 0x010fc800000100ec */
[----:B-1----:R-:W-:Y:S01]  /*d140*/  IMAD.MOV.U32 R4, RZ, RZ, R3 ;  /* 0x000000ffff047224 */ /* 0x002fe200078e0003 */
[----:B------:R-:W-:-:S03]  /*d150*/  IABS R3, R5 ;  /* 0x0000000500037213 */ /* 0x000fc60000000000 */
[----:B------:R1:W4:Y:S01]  /*d160*/  I2F R8, R4 ;  /* 0x0000000400087306 */ /* 0x0003220000201400 */
[--C-:B------:R-:W-:Y:S02]  /*d170*/  IMAD.IADD R5, R211, 0x1, -R2.reuse ;  /* 0x00000001d3057824 */ /* 0x100fe400078e0a02 */
[----:B-1----:R-:W-:Y:S02]  /*d180*/  IMAD.MOV.U32 R4, RZ, RZ, R3 ;  /* 0x000000ffff047224 */ /* 0x002fe400078e0003 */
[----:B------:R-:W-:-:S05]  /*d190*/  IMAD.IADD R3, R212, 0x1, -R2 ;  /* 0x00000001d4037824 */ /* 0x000fca00078e0a02 */
[----:B------:R-:W-:Y:S01]  /*d1a0*/  IABS R3, R3 ;  /* 0x0000000300037213 */ /* 0x000fe20000000000 */
[----:B------:R1:W-:Y:S01]  /*d1b0*/  I2F R7, R4 ;  /* 0x0000000400077306 */ /* 0x0003e20000201400 */
[----:B--2---:R-:W-:Y:S01]  /*d1c0*/  FFMA.FTZ R6, R6, -R195, R224 ;  /* 0x800000c306067223 */ /* 0x004fe200000100e0 */
[----:B------:R-:W-:Y:S01]  /*d1d0*/  FSEL R59, R10, -INF , !P0 ;  /* 0xff8000000a3b7808 */ /* 0x000fe20004000000 */
[----:B------:R-:W-:Y:S02]  /*d1e0*/  IMAD.MOV.U32 R37, RZ, RZ, R41 ;  /* 0x000000ffff257224 */ /* 0x000fe400078e0029 */
[----:B-1----:R-:W-:Y:S01]  /*d1f0*/  IMAD.MOV.U32 R4, RZ, RZ, R3 ;  /* 0x000000ffff047224 */ /* 0x002fe200078e0003 */
[----:B------:R-:W-:-:S03]  /*d200*/  IABS R3, R5 ;  /* 0x0000000500037213 */ /* 0x000fc60000000000 */
[----:B------:R3:W-:Y:S01]  /*d210*/  I2F R5, R4 ;  /* 0x0000000400057306 */ /* 0x0007e20000201400 */
[----:B------:R-:W-:-:S07]  /*d220*/  FSEL R63, R9, -INF , !P6 ;  /* 0xff800000093f7808 */ /* 0x000fce0007000000 */
[----:B------:R-:W1:Y:S01]  /*d230*/  I2F R3, R3 ;  /* 0x0000000300037306 */ /* 0x000e620000201400 */
[----:B------:R-:W-:Y:S01]  /*d240*/  FSEL R107, R6, -INF , !P5 ;  /* 0xff800000066b7808 */ /* 0x000fe20006800000 */
[----:B---3--:R-:W-:Y:S01]  /*d250*/  FFMA.FTZ R4, R11, -R195, R226 ;  /* 0x800000c30b047223 */ /* 0x008fe200000100e2 */
[C---:B------:R-:W-:Y:S02]  /*d260*/  ISETP.GE.AND P0, PT, R2.reuse, R210, PT ;  /* 0x000000d20200720c */ /* 0x040fe40003f06270 */
[----:B------:R-:W-:Y:S02]  /*d270*/  ISETP.GE.AND P6, PT, R2, R209, PT ;  /* 0x000000d10200720c */ /* 0x000fe40003fc6270 */
[----:B------:R-:W-:Y:S02]  /*d280*/  FSEL R41, R4, -INF , !P1 ;  /* 0xff80000004297808 */ /* 0x000fe40004800000 */
[C---:B------:R-:W-:Y:S02]  /*d290*/  ISETP.GE.AND P5, PT, R2.reuse, R208, PT ;  /* 0x000000d00200720c */ /* 0x040fe40003fa6270 */
[----:B------:R-:W-:-:S02]  /*d2a0*/  ISETP.GE.AND P1, PT, R2, R207, PT ;  /* 0x000000cf0200720c */ /* 0x000fc40003f26270 */
[C---:B------:R-:W-:Y:S02]  /*d2b0*/  ISETP.GE.OR P0, PT, R2.reuse, R218, !P0 ;  /* 0x000000da0200720c */ /* 0x040fe40004706670 */
[C---:B------:R-:W-:Y:S02]  /*d2c0*/  ISETP.GE.OR P6, PT, R2.reuse, R217, !P6 ;  /* 0x000000d90200720c */ /* 0x040fe400077c6670 */
[C---:B------:R-:W-:Y:S02]  /*d2d0*/  ISETP.GE.OR P5, PT, R2.reuse, R216, !P5 ;  /* 0x000000d80200720c */ /* 0x040fe40006fa6670 */
[----:B------:R-:W-:Y:S02]  /*d2e0*/  ISETP.GE.OR P1, PT, R2, R215, !P1 ;  /* 0x000000d70200720c */ /* 0x000fe40004f26670 */
[----:B------:R-:W-:Y:S01]  /*d2f0*/  IADD3 R2, R0, 0x18, RZ ;  /* 0x0000001800027810 */ /* 0x000fe20007ffe0ff */
[-C--:B----4-:R-:W-:Y:S02]  /*d300*/  FFMA.FTZ R11, R8, -R195.reuse, R237 ;  /* 0x800000c3080b7223 */ /* 0x090fe400000100ed */
[----:B-1----:R-:W-:-:S02]  /*d310*/  FFMA.FTZ R8, R3, -R195, R227 ;  /* 0x800000c303087223 */ /* 0x002fc400000100e3 */
[--C-:B------:R-:W-:Y:S02]  /*d320*/  IMAD.IADD R3, R213, 0x1, -R2.reuse ;  /* 0x00000001d5037824 */ /* 0x100fe400078e0a02 */
[----:B------:R-:W-:Y:S02]  /*d330*/  FFMA.FTZ R9, R5, -R195, R225 ;  /* 0x800000c305097223 */ /* 0x000fe400000100e1 */
[----:B------:R-:W-:Y:S01]  /*d340*/  IMAD.IADD R5, R214, 0x1, -R2 ;  /* 0x00000001d6057824 */ /* 0x000fe200078e0a02 */
[----:B------:R-:W-:Y:S01]  /*d350*/  IABS R3, R3 ;  /* 0x0000000300037213 */ /* 0x000fe20000000000 */
[----:B------:R-:W-:-:S04]  /*d360*/  FFMA.FTZ R10, R7, -R195, R239 ;  /* 0x800000c3070a7223 */ /* 0x000fc800000100ef */
[----:B------:R-:W-:Y:S01]  /*d370*/  IMAD.MOV.U32 R4, RZ, RZ, R3 ;  /* 0x000000ffff047224 */ /* 0x000fe200078e0003 */
[----:B------:R-:W-:-:S03]  /*d380*/  IABS R3, R5 ;  /* 0x0000000500037213 */ /* 0x000fc60000000000 */
[----:B------:R1:W-:Y:S01]  /*d390*/  I2F R7, R4 ;  /* 0x0000000400077306 */ /* 0x0003e20000201400 */
[----:B------:R-:W-:Y:S02]  /*d3a0*/  IMAD.MOV.U32 R39, RZ, RZ, R50 ;  /* 0x000000ffff277224 */ /* 0x000fe400078e0032 */
[----:B-1----:R-:W-:Y:S02]  /*d3b0*/  IMAD.MOV.U32 R4, RZ, RZ, R3 ;  /* 0x000000ffff047224 */ /* 0x002fe400078e0003 */
[----:B------:R-:W-:-:S05]  /*d3c0*/  IMAD.IADD R3, R212, 0x1, -R2 ;  /* 0x00000001d4037824 */ /* 0x000fca00078e0a02 */
[----:B------:R-:W-:-:S04]  /*d3d0*/  IABS R3, R3 ;  /* 0x0000000300037213 */ /* 0x000fc80000000000 */
[----:B------:R1:W-:Y:S01]  /*d3e0*/  I2F R5, R3 ;  /* 0x0000000300057306 */ /* 0x0003e20000201400 */
[----:B------:R-:W-:Y:S01]  /*d3f0*/  IMAD.MOV.U32 R50, RZ, RZ, R40 ;  /* 0x000000ffff327224 */ /* 0x000fe200078e0028 */
[----:B------:R-:W-:Y:S02]  /*d400*/  FSEL R56, R11, -INF , !P0 ;  /* 0xff8000000b387808 */ /* 0x000fe40004000000 */
        /* <DEDUP_REMOVED lines=112> */
[C---:B------:R-:W-:Y:S01]  /*db10*/  ISETP.GE.OR P5, PT, R2.reuse, R216, !P5 ;  /* 0x000000d80200720c */ /* 0x040fe20006fa6670 */
[----:B------:R-:W-:Y:S01]  /*db20*/  BAR.SYNC.DEFER_BLOCKING 0x0 ;  /* 0x0000000000007b1d */ /* 0x000fe20000010000 */
        /* <DEDUP_REMOVED lines=51> */
[----:B------:R2:W3:Y:S01]  /*de60*/  I2F R9, R5 ;  /* 0x0000000500097306 */ /* 0x0004e20000201400 */
[----:B-1----:R-:W-:Y:S02]  /*de70*/  IABS R4, R2 ;  /* 0x0000000200047213 */ /* 0x002fe40000000000 */
[----:B------:R-:W-:-:S03]  /*de80*/  IADD3 R2, R0, 0x30, RZ ;  /* 0x0000003000027810 */ /* 0x000fc60007ffe0ff */
[----:B--2---:R-:W-:Y:S02]  /*de90*/  IMAD.MOV.U32 R5, RZ, RZ, R4 ;  /* 0x000000ffff057224 */ /* 0x004fe400078e0004 */
[--C-:B------:R-:W-:Y:S02]  /*dea0*/  IMAD.IADD R4, R213, 0x1, -R2.reuse ;  /* 0x00000001d5047824 */ /* 0x100fe400078e0a02 */
[----:B------:R-:W-:-:S03]  /*deb0*/  IMAD.IADD R6, R214, 0x1, -R2 ;  /* 0x00000001d6067824 */ /* 0x000fc600078e0a02 */
[----:B------:R-:W-:Y:S01]  /*dec0*/  IABS R4, R4 ;  /* 0x0000000400047213 */ /* 0x000fe20000000000 */
[----:B------:R-:W-:Y:S02]  /*ded0*/  FFMA.FTZ R15, R7, -R195, R242 ;  /* 0x800000c3070f7223 */ /* 0x000fe400000100f2 */
[----:B------:R1:W2:Y:S01]  /*dee0*/  I2F R7, R5 ;  /* 0x0000000500077306 */ /* 0x0002a20000201400 */
[----:B------:R-:W-:Y:S01]  /*def0*/  IMAD.MOV.U32 R16, RZ, RZ, R23 ;  /* 0x000000ffff107224 */ /* 0x000fe200078e0017 */
[----:B------:R-:W-:Y:S01]  /*df00*/  FSEL R19, R12, -INF , !P1 ;  /* 0xff8000000c137808 */ /* 0x000fe20004800000 */
[----:B------:R-:W-:Y:S01]  /*df10*/  IMAD.MOV.U32 R240, RZ, RZ, R37 ;  /* 0x000000fffff07224 */ /* 0x000fe200078e0025 */
[----:B------:R-:W-:Y:S01]  /*df20*/  FSEL R23, R15, -INF , !P0 ;  /* 0xff8000000f177808 */ /* 0x000fe20004000000 */
[----:B------:R-:W-:Y:S02]  /*df30*/  IMAD.MOV.U32 R242, RZ, RZ, R50 ;  /* 0x000000fffff27224 */ /* 0x000fe400078e0032 */
[----:B-1----:R-:W-:Y:S01]  /*df40*/  IMAD.MOV.U32 R5, RZ, RZ, R4 ;  /* 0x000000ffff057224 */ /* 0x002fe200078e0004 */
[----:B------:R-:W-:-:S03]  /*df50*/  IABS R4, R6 ;  /* 0x0000000600047213 */ /* 0x000fc60000000000 */
[----:B------:R3:W-:Y:S01]  /*df60*/  I2F R8, R5 ;  /* 0x0000000500087306 */ /* 0x0007e20000201400 */
[----:B------:R-:W-:-:S07]  /*df70*/  FSEL R37, R14, -INF , !P6 ;  /* 0xff8000000e257808 */ /* 0x000fce0007000000 */
[----:B------:R1:W4:Y:S01]  /*df80*/  I2F R6, R4 ;  /* 0x0000000400067306 */ /* 0x0003220000201400 */
[----:B------:R-:W-:Y:S02]  /*df90*/  FSEL R50, R13, -INF , !P5 ;  /* 0xff8000000d327808 */ /* 0x000fe40006800000 */
[C---:B------:R-:W-:Y:S02]  /*dfa0*/  ISETP.GE.AND P0, PT, R3.reuse, R210, PT ;  /* 0x000000d20300720c */ /* 0x040fe40003f06270 */
[C---:B------:R-:W-:Y:S02]  /*dfb0*/  ISETP.GE.AND P6, PT, R3.reuse, R209, PT ;  /* 0x000000d10300720c */ /* 0x040fe40003fc6270 */
[C---:B------:R-:W-:Y:S02]  /*dfc0*/  ISETP.GE.AND P5, PT, R3.reuse, R208, PT ;  /* 0x000000d00300720c */ /* 0x040fe40003fa6270 */
[----:B------:R-:W-:Y:S01]  /*dfd0*/  ISETP.GE.AND P1, PT, R3, R207, PT ;  /* 0x000000cf0300720c */ /* 0x000fe20003f26270 */
[-C--:B---3--:R-:W-:Y:S01]  /*dfe0*/  FFMA.FTZ R5, R9, -R195.reuse, R16 ;  /* 0x800000c309057223 */ /* 0x088fe20000010010 */
[----:B------:R-:W-:Y:S01]  /*dff0*/  ISETP.GE.OR P0, PT, R3, R218, !P0 ;  /* 0x000000da0300720c */ /* 0x000fe20004706670 */
[----:B--2---:R-:W-:Y:S01]  /*e000*/  FFMA.FTZ R7, R7, -R195, R17 ;  /* 0x800000c307077223 */ /* 0x004fe20000010011 */
[----:B------:R-:W-:-:S02]  /*e010*/  ISETP.GE.OR P6, PT, R3, R217, !P6 ;  /* 0x000000d90300720c */ /* 0x000fc400077c6670 */
[----:B------:R-:W-:Y:S01]  /*e020*/  ISETP.GE.OR P5, PT, R3, R216, !P5 ;  /* 0x000000d80300720c */ /* 0x000fe20006fa6670 */
[----:B-1----:R-:W-:Y:S01]  /*e030*/  FFMA.FTZ R4, R11, -R195, R242 ;  /* 0x800000c30b047223 */ /* 0x002fe200000100f2 */
[----:B------:R-:W-:Y:S01]  /*e040*/  ISETP.GE.OR P1, PT, R3, R215, !P1 ;  /* 0x000000d70300720c */ /* 0x000fe20004f26670 */
[-C--:B------:R-:W-:Y:S02]  /*e050*/  FFMA.FTZ R3, R10, -R195.reuse, R240 ;  /* 0x800000c30a037223 */ /* 0x080fe400000100f0 */
[-C--:B----4-:R-:W-:Y:S01]  /*e060*/  FFMA.FTZ R9, R6, -R195.reuse, R22 ;  /* 0x800000c306097223 */ /* 0x090fe20000010016 */
[----:B------:R-:W-:Y:S01]  /*e070*/  FSEL R16, R7, -INF , !P1 ;  /* 0xff80000007107808 */ /* 0x000fe20004800000 */
[----:B------:R-:W-:Y:S01]  /*e080*/  FFMA.FTZ R10, R8, -R195, R21 ;  /* 0x800000c3080a7223 */ /* 0x000fe20000010015 */
[----:B------:R-:W-:Y:S01]  /*e090*/  FSEL R21, R4, -INF , !P0 ;  /* 0xff80000004157808 */ /* 0x000fe20004000000 */
[----:B------:R-:W-:Y:S01]  /*e0a0*/  IMAD.MOV.U32 R17, RZ, RZ, R47 ;  /* 0x000000ffff117224 */ /* 0x000fe200078e002f */
[----:B------:R-:W-:Y:S01]  /*e0b0*/  FSEL R47, R5, -INF , !P5 ;  /* 0xff800000052f7808 */ /* 0x000fe20006800000 */
[----:B------:R-:W-:Y:S01]  /*e0c0*/  IMAD.MOV.U32 R22, RZ, RZ, R27 ;  /* 0x000000ffff167224 */ /* 0x000fe200078e001b */
[----:B------:R-:W-:Y:S01]  /*e0d0*/  FSEL R27, R3, -INF , !P6 ;  /* 0xff800000031b7808 */ /* 0x000fe20007000000 */
[----:B------:R-:W-:Y:S01]  /*e0e0*/  IMAD.IADD R3, R212, 0x1, -R2 ;  /* 0x00000001d4037824 */ /* 0x000fe200078e0a02 */
[----:B------:R-:W-:-:S02]  /*e0f0*/  ISETP.GE.AND P0, PT, R2, R210, PT ;  /* 0x000000d20200720c */ /* 0x000fc40003f06270 */
        /* <DEDUP_REMOVED lines=9> */
[----:B------:R-:W-:Y:S02]  /*e190*/  IADD3 R2, R0, 0x31, RZ ;  /* 0x0000003100027810 */ /* 0x000fe40007ffe0ff */
[----:B------:R1:W2:Y:S01]  /*e1a0*/  I2F R6, R3 ;  /* 0x0000000300067306 */ /* 0x0002a20000201400 */
[----:B------:R-:W-:Y:S02]  /*e1b0*/  IABS R4, R4 ;  /* 0x0000000400047213 */ /* 0x000fe40000000000 */
[--C-:B------:R-:W-:Y:S02]  /*e1c0*/  IMAD.IADD R5, R214, 0x1, -R2.reuse ;  /* 0x00000001d6057824 */ /* 0x100fe400078e0a02 */
[----:B-1----:R-:W-:-:S03]  /*e1d0*/  IMAD.IADD R3, R213, 0x1, -R2 ;  /* 0x00000001d5037824 */ /* 0x002fc600078e0a02 */
[----:B------:R1:W3:Y:S02]  /*e1e0*/  I2F R11, R4 ;  /* 0x00000004000b7306 */ /* 0x0002e40000201400 */
[----:B------:R-:W-:-:S05]  /*e1f0*/  IABS R3, R3 ;  /* 0x0000000300037213 */ /* 0x000fca0000000000 */
[----:B-1----:R-:W-:Y:S01]  /*e200*/  IMAD.MOV.U32 R4, RZ, RZ, R3 ;  /* 0x000000ffff047224 */ /* 0x002fe200078e0003 */
[----:B------:R-:W-:-:S03]  /*e210*/  IABS R3, R5 ;  /* 0x0000000500037213 */ /* 0x000fc60000000000 */
[----:B------:R1:W-:Y:S01]  /*e220*/  I2F R8, R4 ;  /* 0x0000000400087306 */ /* 0x0003e20000201400 */
[--C-:B------:R-:W-:Y:S02]  /*e230*/  IMAD.IADD R5, R211, 0x1, -R2.reuse ;  /* 0x00000001d3057824 */ /* 0x100fe400078e0a02 */
[----:B-1----:R-:W-:Y:S02]  /*e240*/  IMAD.MOV.U32 R4, RZ, RZ, R3 ;  /* 0x000000ffff047224 */ /* 0x002fe400078e0003 */
[----:B------:R-:W-:-:S05]  /*e250*/  IMAD.IADD R3, R212, 0x1, -R2 ;  /* 0x00000001d4037824 */ /* 0x000fca00078e0a02 */
[----:B------:R-:W-:Y:S01]  /*e260*/  IABS R3, R3 ;  /* 0x0000000300037213 */ /* 0x000fe20000000000 */
[----:B------:R1:W-:Y:S01]  /*e270*/  I2F R7, R4 ;  /* 0x0000000400077306 */ /* 0x0003e20000201400 */
[----:B--2---:R-:W-:Y:S01]  /*e280*/  FFMA.FTZ R6, R6, -R195, R22 ;  /* 0x800000c306067223 */ /* 0x004fe20000010016 */
[----:B------:R-:W-:Y:S02]  /*e290*/  FSEL R15, R10, -INF , !P0 ;  /* 0xff8000000a0f7808 */ /* 0x000fe40004000000 */
[----:B-1----:R-:W-:Y:S01]  /*e2a0*/  IMAD.MOV.U32 R4, RZ, RZ, R3 ;  /* 0x000000ffff047224 */ /* 0x002fe200078e0003 */
[----:B------:R-:W-:-:S03]  /*e2b0*/  IABS R3, R5 ;  /* 0x0000000500037213 */ /* 0x000fc60000000000 */
[----:B------:R3:W-:Y:S01]  /*e2c0*/  I2F R5, R4 ;  /* 0x0000000400057306 */ /* 0x0007e20000201400 */
[----:B------:R-:W-:-:S07]  /*e2d0*/  FSEL R22, R9, -INF , !P6 ;  /* 0xff80000009167808 */ /* 0x000fce0007000000 */
[----:B------:R-:W1:Y:S01]  /*e2e0*/  I2F R3, R3 ;  /* 0x0000000300037306 */ /* 0x000e620000201400 */
[----:B------:R-:W-:Y:S01]  /*e2f0*/  ISETP.GE.AND P0, PT, R2, R210, PT ;  /* 0x000000d20200720c */ /* 0x000fe20003f06270 */
[----:B---3--:R-:W-:Y:S01]  /*e300*/  FFMA.FTZ R4, R11, -R195, R39 ;  /* 0x800000c30b047223 */ /* 0x008fe20000010027 */
[----:B------:R-:W-:Y:S02]  /*e310*/  FSEL R39, R6, -INF , !P5 ;  /* 0xff80000006277808 */ /* 0x000fe40006800000 */
        /* <DEDUP_REMOVED lines=18> */
[----:B------:R-:W-:Y:S01]  /*e440*/  IADD3 R0, R0, 0x39, RZ ;  /* 0x0000003900007810 */ /* 0x000fe20007ffe0ff */
[----:B-1----:R-:W-:Y:S02]  /*e450*/  IMAD.MOV.U32 R4, RZ, RZ, R3 ;  /* 0x000000ffff047224 */ /* 0x002fe400078e0003 */
[----:B------:R-:W-:-:S04]  /*e460*/  IMAD.IADD R3, R212, 0x1, -R2 ;  /* 0x00000001d4037824 */ /* 0x000fc800078e0a02 */
[----:B------:R1:W-:Y:S01]  /*e470*/  I2F R6, R4 ;  /* 0x0000000400067306 */ /* 0x0003e20000201400 */
[----:B------:R-:W-:-:S05]  /*e480*/  IABS R3, R3 ;  /* 0x0000000300037213 */ /* 0x000fca0000000000 */
[----:B------:R-:W-:Y:S02]  /*e490*/  IMAD.MOV.U32 R5, RZ, RZ, R3 ;  /* 0x000000ffff057224 */ /* 0x000fe400078e0003 */
[----:B-1----:R-:W-:-:S05]  /*e4a0*/  IMAD.IADD R4, R211, 0x1, -R2 ;  /* 0x00000001d3047824 */ /* 0x002fca00078e0a02 */
[----:B------:R-:W-:-:S05]  /*e4b0*/  IABS R3, R4 ;  /* 0x0000000400037213 */ /* 0x000fca0000000000 */
[----:B------:R-:W-:Y:S02]  /*e4c0*/  IMAD.MOV.U32 R4, RZ, RZ, R3 ;  /* 0x000000ffff047224 */ /* 0x000fe400078e0003 */
[----:B------:R-:W-:Y:S02]  /*e4d0*/  IMAD.IADD R3, R213, 0x1, -R0 ;  /* 0x00000001d5037824 */ /* 0x000fe400078e0a00 */
[----:B------:R-:W-:-:S03]  /*e4e0*/  FFMA.FTZ R8, R8, -R195, R17 ;  /* 0x800000c308087223 */ /* 0x000fc60000010011 */
[----:B------:R-:W-:Y:S02]  /*e4f0*/  IABS R3, R3 ;  /* 0x0000000300037213 */ /* 0x000fe40000000000 */
[----:B------:R-:W-:Y:S02]  /*e500*/  FSEL R11, R8, -INF , !P0 ;  /* 0xff800000080b7808 */ /* 0x000fe40004000000 */
[----:B------:R-:W-:Y:S02]  /*e510*/  FSEL R17, R12, -INF , !P6 ;  /* 0xff8000000c117808 */ /* 0x000fe40007000000 */
[----:B------:R-:W1:Y:S01]  /*e520*/  I2F R3, R3 ;  /* 0x0000000300037306 */ /* 0x000e620000201400 */
[----:B------:R-:W-:Y:S02]  /*e530*/  FSEL R26, R10, -INF , !P5 ;  /* 0xff8000000a1a7808 */ /* 0x000fe40006800000 */
[----:B------:R-:W-:Y:S02]  /*e540*/  FSEL R8, R9, -INF , !P1 ;  /* 0xff80000009087808 */ /* 0x000fe40004800000 */
[----:B------:R-:W-:-:S02]  /*e550*/  ISETP.GE.AND P0, PT, R2, R210, PT ;  /* 0x000000d20200720c */ /* 0x000fc40003f06270 */
[C---:B------:R-:W-:Y:S02]  /*e560*/  ISETP.GE.AND P6, PT, R2.reuse, R209, PT ;  /* 0x000000d10200720c */ /* 0x040fe40003fc6270 */
[C---:B------:R-:W-:Y:S02]  /*e570*/  ISETP.GE.AND P5, PT, R2.reuse, R208, PT ;  /* 0x000000d00200720c */ /* 0x040fe40003fa6270 */
[C---:B------:R-:W-:Y:S01]  /*e580*/  ISETP.GE.AND P1, PT, R2.reuse, R207, PT ;  /* 0x000000cf0200720c */ /* 0x040fe20003f26270 */
[----:B------:R-:W2:Y:S01]  /*e590*/  I2F R4, R4 ;  /* 0x0000000400047306 */ /* 0x000ea20000201400 */
[C---:B------:R-:W-:Y:S02]  /*e5a0*/  ISETP.GE.OR P0, PT, R2.reuse, R218, !P0 ;  /* 0x000000da0200720c */ /* 0x040fe40004706670 */
[C---:B------:R-:W-:Y:S02]  /*e5b0*/  ISETP.GE.OR P6, PT, R2.reuse, R217, !P6 ;  /* 0x000000d90200720c */ /* 0x040fe400077c6670 */
[----:B------:R-:W-:-:S02]  /*e5c0*/  ISETP.GE.OR P5, PT, R2, R216, !P5 ;  /* 0x000000d80200720c */ /* 0x000fc40006fa6670 */
[----:B------:R-:W-:Y:S01]  /*e5d0*/  ISETP.GE.OR P1, PT, R2, R215, !P1 ;  /* 0x000000d70200720c */ /* 0x000fe20004f26670 */
[----:B------:R-:W-:Y:S01]  /*e5e0*/  IMAD.IADD R2, R214, 0x1, -R0 ;  /* 0x00000001d6027824 */ /* 0x000fe200078e0a00 */
[----:B------:R-:W3:Y:S04]  /*e5f0*/  I2F R5, R5 ;  /* 0x0000000500057306 */ /* 0x000ee80000201400 */
[----:B------:R-:W-:Y:S01]  /*e600*/  IABS R2, R2 ;  /* 0x0000000200027213 */ /* 0x000fe20000000000 */
[----:B-1----:R-:W-:-:S04]  /*e610*/  FFMA.FTZ R12, R3, -R195, R20 ;  /* 0x800000c3030c7223 */ /* 0x002fc80000010014 */
[----:B------:R-:W-:Y:S02]  /*e620*/  IMAD.MOV.U32 R3, RZ, RZ, R2 ;  /* 0x000000ffff037224 */ /* 0x000fe400078e0002 */
[----:B------:R-:W-:Y:S02]  /*e630*/  IMAD.IADD R2, R212, 0x1, -R0 ;  /* 0x00000001d4027824 */ /* 0x000fe400078e0a00 */
[-C--:B------:R-:W-:Y:S02]  /*e640*/  FFMA.FTZ R10, R7, -R195.reuse, R232 ;  /* 0x800000c3070a7223 */ /* 0x080fe400000100e8 */
[-C--:B--2---:R-:W-:Y:S01]  /*e650*/  FFMA.FTZ R7, R4, -R195.reuse, R204 ;  /* 0x800000c304077223 */ /* 0x084fe200000100cc */
[----:B------:R-:W-:Y:S01]  /*e660*/  IABS R2, R2 ;  /* 0x0000000200027213 */ /* 0x000fe20000000000 */
[----:B------:R-:W-:Y:S02]  /*e670*/  IMAD.IADD R4, R211, 0x1, -R0 ;  /* 0x00000001d3047824 */ /* 0x000fe400078e0a00 */
[----:B------:R-:W-:-:S02]  /*e680*/  FFMA.FTZ R9, R6, -R195, R219 ;  /* 0x800000c306097223 */ /* 0x000fc400000100db */
[----:B---3--:R-:W-:Y:S02]  /*e690*/  FFMA.FTZ R6, R5, -R195, R205 ;  /* 0x800000c305067223 */ /* 0x008fe400000100cd */
[----:B------:R1:W2:Y:S01]  /*e6a0*/  I2F R5, R3 ;  /* 0x0000000300057306 */ /* 0x0002a20000201400 */
[----:B------:R-:W-:Y:S02]  /*e6b0*/  FSEL R10, R10, -INF , !P0 ;  /* 0xff8000000a0a7808 */ /* 0x000fe40004000000 */
[----:B------:R-:W-:-:S04]  /*e6c0*/  ISETP.GE.AND P0, PT, R0, R210, PT ;  /* 0x000000d20000720c */ /* 0x000fc80003f06270 */
[----:B------:R-:W-:Y:S01]  /*e6d0*/  ISETP.GE.OR P0, PT, R0, R218, !P0 ;  /* 0x000000da0000720c */ /* 0x000fe20004706670 */
[----:B-1----:R-:W-:Y:S01]  /*e6e0*/  IMAD.MOV.U32 R3, RZ, RZ, R2 ;  /* 0x000000ffff037224 */ /* 0x002fe200078e0002 */
[----:B------:R-:W-:-:S05]  /*e6f0*/  IABS R2, R4 ;  /* 0x0000000400027213 */ /* 0x000fca0000000000 */
[----:B------:R-:W-:Y:S01]  /*e700*/  I2F R3, R3 ;  /* 0x0000000300037306 */ /* 0x000fe20000201400 */
[----:B------:R-:W-:Y:S02]  /*e710*/  FSEL R14, R9, -INF , !P6 ;  /* 0xff800000090e7808 */ /* 0x000fe40007000000 */
[----:B------:R-:W-:-:S05]  /*e720*/  FSEL R9, R12, -INF , !P0 ;  /* 0xff8000000c097808 */ /* 0x000fca0004000000 */
[----:B------:R-:W1:Y:S01]  /*e730*/  I2F R2, R2 ;  /* 0x0000000200027306 */ /* 0x000e620000201400 */
[----:B------:R-:W-:Y:S02]  /*e740*/  ISETP.GT.AND P0, PT, R197, R206, PT ;  /* 0x000000cec500720c */ /* 0x000fe40003f04270 */
[----:B------:R-:W-:Y:S02]  /*e750*/  FSEL R20, R6, -INF , !P5 ;  /* 0xff80000006147808 */ /* 0x000fe40006800000 */
[----:B------:R-:W-:Y:S02]  /*e760*/  FSEL R7, R7, -INF , !P1 ;  /* 0xff80000007077808 */ /* 0x000fe40004800000 */
[C---:B------:R-:W-:Y:S02]  /*e770*/  ISETP.GE.AND P6, PT, R0.reuse, R209, PT ;  /* 0x000000d10000720c */ /* 0x040fe40003fc6270 */
[C---:B------:R-:W-:Y:S02]  /*e780*/  ISETP.GE.AND P5, PT, R0.reuse, R208, PT ;  /* 0x000000d00000720c */ /* 0x040fe40003fa6270 */
[C---:B------:R-:W-:Y:S01]  /*e790*/  ISETP.GE.AND P1, PT, R0.reuse, R207, PT ;  /* 0x000000cf0000720c */ /* 0x040fe20003f26270 */
[----:B--2---:R-:W-:Y:S01]  /*e7a0*/  FFMA.FTZ R4, R5, -R195, R18 ;  /* 0x800000c305047223 */ /* 0x004fe20000010012 */
[----:B------:R-:W-:-:S02]  /*e7b0*/  ISETP.GE.OR P6, PT, R0, R217, !P6 ;  /* 0x000000d90000720c */ /* 0x000fc400077c6670 */
[----:B------:R-:W-:Y:S01]  /*e7c0*/  ISETP.GE.OR P5, PT, R0, R216, !P5 ;  /* 0x000000d80000720c */ /* 0x000fe20006fa6670 */
[----:B-1----:R-:W-:Y:S01]  /*e7d0*/  FFMA.FTZ R6, R2, -R195, R196 ;  /* 0x800000c302067223 */ /* 0x002fe200000100c4 */
[----:B------:R-:W-:Y:S01]  /*e7e0*/  ISETP.GE.OR P1, PT, R0, R215, !P1 ;  /* 0x000000d70000720c */ /* 0x000fe20004f26670 */
[----:B------:R-:W-:Y:S01]  /*e7f0*/  FFMA.FTZ R0, R3, -R195, R201 ;  /* 0x800000c303007223 */ /* 0x000fe200000100c9 */
[----:B------:R-:W-:Y:S01]  /*e800*/  BSSY B1, `(.L_x_939) ;  /* 0x0000042000017945 */ /* 0x000fe20003800000 */
[----:B------:R-:W-:Y:S02]  /*e810*/  FSEL R12, R4, -INF , !P6 ;  /* 0xff800000040c7808 */ /* 0x000fe40007000000 */
[----:B------:R-:W-:Y:S02]  /*e820*/  FSEL R6, R6, -INF , !P1 ;  /* 0xff80000006067808 */ /* 0x000fe40004800000 */
[----:B------:R-:W-:Y:S01]  /*e830*/  FSEL R18, R0, -INF , !P5 ;  /* 0xff80000000127808 */ /* 0x000fe20006800000 */
[----:B------:R-:W-:Y:S05]  /*e840*/  @!P0 BRA `(.L_x_940) ;  /* 0x000003d000008947 */ /* 0x000fea0003800000 */
[----:B------:R-:W2:Y:S04]  /*e850*/  LDL R219, [R1+0x1ec] ;  /* 0x0001ec0001db7983 */ /* 0x000ea80000100800 */
[----:B------:R-:W3:Y:S04]  /*e860*/  LDL R205, [R1+0x1b8] ;  /* 0x0001b80001cd7983 */ /* 0x000ee80000100800 */
[----:B------:R-:W4:Y:S04]  /*e870*/  LDL.64 R240, [R1+0x1c0] ;  /* 0x0001c00001f07983 */ /* 0x000f280000100a00 */
[----:B------:R-:W5:Y:S04]  /*e880*/  LDL R233, [R1+0x1bc] ;  /* 0x0001bc0001e97983 */ /* 0x000f680000100800 */
[----:B------:R-:W5:Y:S01]  /*e890*/  LDL R206, [R1+0x1d8] ;  /* 0x0001d80001ce7983 */ /* 0x000f620000100800 */
[----:B------:R-:W-:-:S04]  /*e8a0*/  IADD3 R2, R199, -0x3, RZ ;  /* 0xfffffffdc7027810 */ /* 0x000fc80007ffe0ff */
[----:B------:R-:W-:Y:S01]  /*e8b0*/  SHF.R.S32.HI R3, RZ, 0x1f, R2 ;  /* 0x0000001fff037819 */ /* 0x000fe20000011402 */
[----:B------:R1:W-:Y:S04]  /*e8c0*/  @P4 STS [R198+0x6000], RZ ;  /* 0x006000ffc6004388 */ /* 0x0003e80000000800 */
[----:B------:R1:W-:Y:S04]  /*e8d0*/  @P4 STS [R198+0x6004], RZ ;  /* 0x006004ffc6004388 */ /* 0x0003e80000000800 */
[----:B------:R1:W-:Y:S01]  /*e8e0*/  @P4 STS.64 [R198+0x6008], RZ ;  /* 0x006008ffc6004388 */ /* 0x0003e20000000a00 */
[----:B------:R-:W-:Y:S01]  /*e8f0*/  BSSY B0, `(.L_x_941) ;  /* 0x0000031000007945 */ /* 0x000fe20003800000 */
[----:B--2---:R-:W-:-:S04]  /*e900*/  IMAD R0, R219, R2, RZ ;  /* 0x00000002db007224 */ /* 0x004fc800078e02ff */
[-C--:B---3--:R-:W-:Y:S02]  /*e910*/  IMAD R0, R3, R205.reuse, R0 ;  /* 0x000000cd03007224 */ /* 0x088fe400078e0200 */
[----:B----4-:R-:W-:-:S04]  /*e920*/  IMAD.WIDE.U32 R2, R2, R205, R240 ;  /* 0x000000cd02027225 */ /* 0x010fc800078e00f0 */
        /* <DEDUP_REMOVED lines=17> */
[----:B-----5:R-:W-:-:S03]  /*ea40*/  IADD3 R2, P0, R233, R2, RZ ;  /* 0x00000002e9027210 */ /* 0x020fc60007f1e0ff */
        /* <DEDUP_REMOVED lines=27> */
.L_x_942:
[----:B------:R-:W-:Y:S05]  /*ec00*/  BSYNC B0 ;  /* 0x0000000000007941 */ /* 0x000fea0003800000 */
.L_x_941:
[----:B------:R-:W0:Y:S02]  /*ec10*/  LDGDEPBAR ;  /* 0x00000000000079af */ /* 0x000e240000000000 */
.L_x_940:
[----:B------:R-:W-:Y:S05]  /*ec20*/  BSYNC B1 ;  /* 0x0000000000017941 */ /* 0x000fea0003800000 */
.L_x_939:
[----:B------:R-:W2:Y:S01]  /*ec30*/  LD.E R0, [R108.64+0xdc] ;  /* 0x0000dc046c007980 */ /* 0x000ea2000c101900 */
[----:B------:R-:W-:-:S03]  /*ec40*/  FMNMX.FTZ R2, R103, R45, !PT ;  /* 0x0000002d67027209 */ /* 0x000fc60007810000 */
[----:B------:R-:W3:Y:S01]  /*ec50*/  LDL R178, [R1+0x18] ;  /* 0x0000180001b27983 */ /* 0x000ee20000100800 */
[----:B------:R-:W-:Y:S02]  /*ec60*/  FMNMX.FTZ R2, R44, R2, !PT ;  /* 0x000000022c027209 */ /* 0x000fe40007810000 */
[----:B------:R-:W-:Y:S01]  /*ec70*/  FMNMX.FTZ R3, R102, R106, !PT ;  /* 0x0000006a66037209 */ /* 0x000fe20007810000 */
[----:B------:R-:W4:Y:S01]  /*ec80*/  LDL.LU.64 R244, [R1+0xb0] ;  /* 0x0000b00001f47983 */ /* 0x000f220000300a00 */
[----:B------:R-:W-:Y:S02]  /*ec90*/  FMNMX.FTZ R2, R43, R2, !PT ;  /* 0x000000022b027209 */ /* 0x000fe40007810000 */
[----:B------:R-:W-:Y:S01]  /*eca0*/  FMNMX.FTZ R3, R105, R3, !PT ;  /* 0x0000000369037209 */ /* 0x000fe20007810000 */
[----:B------:R-:W3:Y:S01]  /*ecb0*/  LDL R221, [R1+0x38] ;  /* 0x0000380001dd7983 */ /* 0x000ee20000100800 */
[----:B------:R-:W-:Y:S02]  /*ecc0*/  FMNMX.FTZ R2, R42, R2, !PT ;  /* 0x000000022a027209 */ /* 0x000fe40007810000 */
[----:B------:R-:W-:Y:S01]  /*ecd0*/  FMNMX.FTZ R3, R65, R3, !PT ;  /* 0x0000000341037209 */ /* 0x000fe20007810000 */
[----:B------:R-:W3:Y:S01]  /*ece0*/  LDL.LU R222, [R1+0x180] ;  /* 0x0001800001de7983 */ /* 0x000ee20000300800 */
        /* <DEDUP_REMOVED lines=11> */
[----:B------:R-:W-:Y:S01]  /*eda0*/  STL.64 [R1+0x2a0], R28 ;  /* 0x0002a01c01007387 */ /* 0x000fe20000100a00 */
        /* <DEDUP_REMOVED lines=13> */
[----:B------:R-:W-:Y:S01]  /*ee80*/  STL [R1+0x250], R229 ;  /* 0x000250e501007387 */ /* 0x000fe20000100800 */
[----:B------:R-:W-:-:S03]  /*ee90*/  FMNMX.FTZ R2, R8, R2, !PT ;  /* 0x0000000208027209 */ /* 0x000fc60007810000 */
[----:B------:R-:W-:Y:S01]  /*eea0*/  STL [R1+0x24c], R228 ;  /* 0x00024ce401007387 */ /* 0x000fe20000100800 */
[----:B------:R-:W-:-:S03]  /*eeb0*/  FMNMX.FTZ R2, R7, R2, !PT ;  /* 0x0000000207027209 */ /* 0x000fc60007810000 */
[----:B------:R-:W-:Y:S01]  /*eec0*/  STL [R1+0x248], R218 ;  /* 0x000248da01007387 */ /* 0x000fe20000100800 */
[----:B------:R-:W-:-:S03]  /*eed0*/  FMNMX.FTZ R2, R6, R2, !PT ;  /* 0x0000000206027209 */ /* 0x000fc60007810000 */
[----:B------:R-:W-:Y:S04]  /*eee0*/  STL [R1+0x244], R217 ;  /* 0x000244d901007387 */ /* 0x000fe80000100800 */
[----:B-1----:R-:W1:Y:S04]  /*eef0*/  SHFL.BFLY PT, R4, R2, 0x2, 0x1f ;  /* 0x0c401f0002047f89 */ /* 0x002e6800000e0000 */
[----:B------:R-:W-:Y:S04]  /*ef00*/  STL [R1+0x240], R216 ;  /* 0x000240d801007387 */ /* 0x000fe80000100800 */
[----:B------:R-:W-:Y:S04]  /*ef10*/  STL [R1+0x23c], R215 ;  /* 0x00023cd701007387 */ /* 0x000fe80000100800 */
[----:B------:R-:W-:Y:S04]  /*ef20*/  STL [R1+0x238], R214 ;  /* 0x000238d601007387 */ /* 0x000fe80000100800 */
[----:B------:R1:W-:Y:S02]  /*ef30*/  STL.64 [R1+0x230], R212 ;  /* 0x000230d401007387 */ /* 0x0003e40000100a00 */
[----:B-1----:R-:W-:-:S05]  /*ef40*/  FMNMX.FTZ R2, R2, R4, !PT ;  /* 0x0000000402027209 */ /* 0x002fca0007810000 */
[----:B------:R-:W1:Y:S04]  /*ef50*/  SHFL.BFLY PT, R4, R2, 0x1, 0x1f ;  /* 0x0c201f0002047f89 */ /* 0x000e6800000e0000 */
[----:B------:R-:W3:Y:S04]  /*ef60*/  LDL.64 R212, [R1+0xa0] ;  /* 0x0000a00001d47983 */ /* 0x000ee80000100a00 */
[----:B------:R1:W-:Y:S02]  /*ef70*/  STL.64 [R1+0x228], R210 ;  /* 0x000228d201007387 */ /* 0x0003e40000100a00 */
[----:B-1----:R-:W-:-:S02]  /*ef80*/  FMNMX.FTZ R250, R2, R4, !PT ;  /* 0x0000000402fa7209 */ /* 0x002fc40007810000 */
[----:B------:R-:W-:Y:S02]  /*ef90*/  FMNMX.FTZ R2, R21, R3, !PT ;  /* 0x0000000315027209 */ /* 0x000fe40007810000 */
[----:B------:R-:W-:Y:S02]  /*efa0*/  FSETP.NEU.FTZ.AND P0, PT, R250, -INF , PT ;  /* 0xff800000fa00780b */ /* 0x000fe40003f1d000 */
[----:B------:R-:W-:-:S04]  /*efb0*/  FMNMX.FTZ R3, R15, R2, !PT ;  /* 0x000000020f037209 */ /* 0x000fc80007810000 */
[----:B------:R-:W-:-:S04]  /*efc0*/  FMNMX.FTZ R3, R11, R3, !PT ;  /* 0x000000030b037209 */ /* 0x000fc80007810000 */
[----:B------:R-:W-:Y:S01]  /*efd0*/  FMNMX.FTZ R3, R10, R3, !PT ;  /* 0x000000030a037209 */ /* 0x000fe20007810000 */
[----:B------:R-:W3:Y:S04]  /*efe0*/  LDL.64 R210, [R1+0x138] ;  /* 0x0001380001d27983 */ /* 0x000ee80000100a00 */
[----:B------:R1:W-:Y:S04]  /*eff0*/  STL [R1+0x224], R207 ;  /* 0x000224cf01007387 */ /* 0x0003e80000100800 */
[----:B-1----:R-:W3:Y:S04]  /*f000*/  LDL R207, [R1+0xcc] ;  /* 0x0000cc0001cf7983 */ /* 0x002ee80000100800 */
        /* <DEDUP_REMOVED lines=15> */
[-CC-:B------:R-:W-:Y:S01]  /*f100*/  FFMA.FTZ R41, R41, R0.reuse, -R2.reuse ;  /* 0x0000000029297223 */ /* 0x180fe20000010802 */
[----:B-1----:R-:W2:Y:S01]  /*f110*/  LDL R193, [R1+0x4c] ;  /* 0x00004c0001c17983 */ /* 0x002ea20000100800 */
[----:B------:R-:W-:-:S02]  /*f120*/  FFMA.FTZ R40, R40, R0, -R2 ;  /* 0x0000000028287223 */ /* 0x000fc40000010802 */
[-CC-:B------:R-:W-:Y:S01]  /*f130*/  FFMA.FTZ R199, R48, R0.reuse, -R2.reuse ;  /* 0x0000000030c77223 */ /* 0x180fe20000010802 */
[----:B------:R1:W-:Y:S01]  /*f140*/  STL [R1+0x208], R192 ;  /* 0x000208c001007387 */ /* 0x0003e20000100800 */
        /* <DEDUP_REMOVED lines=9> */
[----:B------:R-:W-:Y:S02]  /*f1e0*/  FMNMX.FTZ R2, R9, R3, !PT ;  /* 0x0000000309027209 */ /* 0x000fe40007810000 */
[----:B------:R-:W-:-:S05]  /*f1f0*/  FSEL R3, R250, RZ, P0 ;  /* 0x000000fffa037208 */ /* 0x000fca0000000000 */
[----:B------:R-:W-:Y:S01]  /*f200*/  FADD.FTZ R36, R103, -R3 ;  /* 0x8000000367247221 */ /* 0x000fe20000010000 */
[----:B-1----:R-:W2:Y:S04]  /*f210*/  LDL R192, [R1+0x58] ;  /* 0x0000580001c07983 */ /* 0x002ea80000100800 */
[----:B------:R-:W1:Y:S04]  /*f220*/  SHFL.BFLY PT, R3, R2, 0x2, 0x1f ;  /* 0x0c401f0002037f89 */ /* 0x000e6800000e0000 */
[----:B------:R1:W-:Y:S02]  /*f230*/  STL [R1+0x204], R191 ;  /* 0x000204bf01007387 */ /* 0x0003e40000100800 */
[----:B-1----:R-:W-:-:S05]  /*f240*/  FMNMX.FTZ R2, R2, R3, !PT ;  /* 0x0000000302027209 */ /* 0x002fca0007810000 */
[----:B------:R-:W1:Y:S04]  /*f250*/  SHFL.BFLY PT, R3, R2, 0x1, 0x1f ;  /* 0x0c201f0002037f89 */ /* 0x000e6800000e0000 */
[----:B------:R-:W2:Y:S04]  /*f260*/  LDL R191, [R1+0xbc] ;  /* 0x0000bc0001bf7983 */ /* 0x000ea80000100800 */
[----:B------:R1:W-:Y:S02]  /*f270*/  STL [R1+0x200], R189 ;  /* 0x000200bd01007387 */ /* 0x0003e40000100800 */
[----:B-1----:R-:W-:-:S02]  /*f280*/  FMNMX.FTZ R252, R2, R3, !PT ;  /* 0x0000000302fc7209 */ /* 0x002fc40007810000 */
[----:B------:R-:W2:Y:S04]  /*f290*/  LDL R189, [R1+0x54] ;  /* 0x0000540001bd7983 */ /* 0x000ea80000100800 */
[----:B------:R-:W-:Y:S04]  /*f2a0*/  STL [R1+0x260], R108 ;  /* 0x0002606c01007387 */ /* 0x000fe80000100800 */
[----:B------:R-:W-:Y:S04]  /*f2b0*/  STL [R1+0x25c], R109 ;  /* 0x00025c6d01007387 */ /* 0x000fe80000100800 */
[----:B------:R-:W-:Y:S04]  /*f2c0*/  STL [R1+0x1c], R250 ;  /* 0x00001cfa01007387 */ /* 0x000fe80000100800 */
        /* <DEDUP_REMOVED lines=54> */
[----:B------:R-:W-:Y:S01]  /*f630*/  FSEL R2, R2, RZ, P0 ;  /* 0x000000ff02027208 */ /* 0x000fe20000000000 */
[----:B------:R-:W-:-:S04]  /*f640*/  IMAD.MOV.U32 R246, RZ, RZ, R178 ;  /* 0x000000fffff67224 */ /* 0x000fc800078e00b2 */
        /* <DEDUP_REMOVED lines=9> */
[-CC-:B------:R-:W-:Y:S01]  /*f6e0*/  FFMA.FTZ R6, R110, R0.reuse, -R2.reuse ;  /* 0x000000006e067223 */ /* 0x180fe20000010802 */
[----:B------:R-:W-:Y:S01]  /*f6f0*/  MUFU.EX2 R102, R16 ;  /* 0x0000001000667308 */ /* 0x000fe20000000800 */
[-CC-:B------:R-:W-:Y:S01]  /*f700*/  FFMA.FTZ R9, R104, R0.reuse, -R2.reuse ;  /* 0x0000000068097223 */ /* 0x180fe20000010802 */
[----:B------:R-:W2:Y:S01]  /*f710*/  LDL R31, [R1+0x50] ;  /* 0x00005000011f7983 */ /* 0x000ea20000100800 */
        /* <DEDUP_REMOVED lines=42> */
[----:B------:R1:W-:Y:S01]  /*f9c0*/  MUFU.EX2 R16, R5 ;  /* 0x0000000500107308 */ /* 0x0003e20000000800 */
[----:B------:R-:W-:Y:S02]  /*f9d0*/  FMUL.FTZ R6, R0, R6 ;  /* 0x0000000600067220 */ /* 0x000fe40000410000 */
[----:B-1----:R-:W-:-:S05]  /*f9e0*/  FFMA.FTZ R5, R182, R0, -R2 ;  /* 0x00000000b6057223 */ /* 0x002fca0000010802 */
[----:B------:R1:W-:Y:S08]  /*f9f0*/  MUFU.EX2 R15, R5 ;  /* 0x00000005000f7308 */ /* 0x0003f00000000800 */
[----:B------:R-:W-:Y:S01]  /*fa00*/  MUFU.EX2 R45, R45 ;  /* 0x0000002d002d7308 */ /* 0x000fe20000000800 */
[----:B-1----:R-:W-:-:S07]  /*fa10*/  FMUL.FTZ R5, R0, R36 ;  /* 0x0000002400057220 */ /* 0x002fce0000410000 */
[----:B------:R-:W3:Y:S08]  /*fa20*/  MUFU.EX2 R6, R6 ;  /* 0x0000000600067308 */ /* 0x000ef00000000800 */
[----:B------:R-:W2:Y:S01]  /*fa30*/  MUFU.EX2 R5, R5 ;  /* 0x0000000500057308 */ /* 0x000ea20000000800 */
[-CC-:B------:R-:W-:Y:S01]  /*fa40*/  FFMA.FTZ R12, R62, R0.reuse, -R2.reuse ;  /* 0x000000003e0c7223 */ /* 0x180fe20000010802 */
[----:B------:R-:W-:Y:S01]  /*fa50*/  STL [R1+0x14], R30 ;  /* 0x0000141e01007387 */ /* 0x000fe20000100800 */
[----:B------:R-:W-:-:S02]  /*fa60*/  FFMA.FTZ R17, R58, R0, -R2 ;  /* 0x000000003a117223 */ /* 0x000fc40000010802 */
[----:B------:R-:W-:-:S03]  /*fa70*/  FFMA.FTZ R22, R50, R0, -R2 ;  /* 0x0000000032167223 */ /* 0x000fc60000010802 */
[----:B------:R-:W-:Y:S01]  /*fa80*/  MUFU.EX2 R53, R43 ;  /* 0x0000002b00357308 */ /* 0x000fe20000000800 */
[-CC-:B------:R-:W-:Y:S02]  /*fa90*/  FFMA.FTZ R21, R47, R0.reuse, -R2.reuse ;  /* 0x000000002f157223 */ /* 0x180fe40000010802 */
[-CC-:B------:R-:W-:Y:S02]  /*faa0*/  FFMA.FTZ R39, R39, R0.reuse, -R2.reuse ;  /* 0x0000000027277223 */ /* 0x180fe40000010802 */
[----:B------:R-:W-:-:S03]  /*fab0*/  FFMA.FTZ R26, R26, R0, -R2 ;  /* 0x000000001a1a7223 */ /* 0x000fc60000010802 */
[----:B------:R-:W-:Y:S01]  /*fac0*/  MUFU.EX2 R43, R42 ;  /* 0x0000002a002b7308 */ /* 0x000fe20000000800 */
[----:B------:R-:W-:-:S07]  /*fad0*/  FFMA.FTZ R23, R18, R0, -R2 ;  /* 0x0000000012177223 */ /* 0x000fce0000010802 */
[----:B------:R-:W-:Y:S08]  /*fae0*/  MUFU.EX2 R63, R41 ;  /* 0x00000029003f7308 */ /* 0x000ff00000000800 */
[----:B------:R1:W-:Y:S08]  /*faf0*/  MUFU.EX2 R110, R24 ;  /* 0x00000018006e7308 */ /* 0x0003f00000000800 */
[----:B------:R3:W-:Y:S08]  /*fb00*/  MUFU.EX2 R42, R19 ;  /* 0x00000013002a7308 */ /* 0x0007f00000000800 */
[----:B------:R4:W-:Y:S01]  /*fb10*/  MUFU.EX2 R38, R9 ;  /* 0x0000000900267308 */ /* 0x0009e20000000800 */
[----:B-1----:R-:W-:-:S07]  /*fb20*/  FFMA.FTZ R24, R20, R0, -R2 ;  /* 0x0000000014187223 */ /* 0x002fce0000010802 */
[----:B------:R1:W-:Y:S01]  /*fb30*/  MUFU.EX2 R105, R8 ;  /* 0x0000000800697308 */ /* 0x0003e20000000800 */
[----:B---3--:R-:W-:-:S07]  /*fb40*/  FFMA.FTZ R19, R55, R0, -R2 ;  /* 0x0000000037137223 */ /* 0x008fce0000010802 */
[----:B------:R3:W-:Y:S01]  /*fb50*/  MUFU.EX2 R41, R7 ;  /* 0x0000000700297308 */ /* 0x0007e20000000800 */
[----:B----4-:R-:W-:-:S07]  /*fb60*/  FFMA.FTZ R9, R67, R0, -R2 ;  /* 0x0000000043097223 */ /* 0x010fce0000010802 */
[----:B------:R4:W-:Y:S01]  /*fb70*/  MUFU.EX2 R104, R10 ;  /* 0x0000000a00687308 */ /* 0x0009e20000000800 */
[----:B-1----:R-:W-:-:S07]  /*fb80*/  FFMA.FTZ R8, R180, R0, -R2 ;  /* 0x00000000b4087223 */ /* 0x002fce0000010802 */
[----:B------:R1:W-:Y:S01]  /*fb90*/  MUFU.EX2 R54, R11 ;  /* 0x0000000b00367308 */ /* 0x0003e20000000800 */
[-CC-:B---3--:R-:W-:Y:S02]  /*fba0*/  FFMA.FTZ R7, R181, R0.reuse, -R2.reuse ;  /* 0x00000000b5077223 */ /* 0x188fe40000010802 */
[-CC-:B----4-:R-:W-:Y:S02]  /*fbb0*/  FFMA.FTZ R10, R107, R0.reuse, -R2.reuse ;  /* 0x000000006b0a7223 */ /* 0x190fe40000010802 */
[----:B-1----:R-:W-:Y:S02]  /*fbc0*/  FFMA.FTZ R11, R64, R0, -R2 ;  /* 0x00000000400b7223 */ /* 0x002fe40000010802 */
[----:B------:R-:W-:Y:S02]  /*fbd0*/  FFMA.FTZ R2, R249, R6, R16 ;  /* 0x00000006f9027223 */ /* 0x000fe40000010010 */
[----:B--2---:R-:W-:Y:S02]  /*fbe0*/  FFMA.FTZ R0, R248, R5, R45 ;  /* 0x00000005f8007223 */ /* 0x004fe4000001002d */
[----:B------:R-:W2:Y:S01]  /*fbf0*/  LDL.64 R248, [R1+0x178] ;  /* 0x0001780001f87983 */ /* 0x000ea20000100a00 */
[----:B------:R-:W-:Y:S08]  /*fc00*/  MUFU.EX2 R44, R44 ;  /* 0x0000002c002c7308 */ /* 0x000ff00000000800 */
[----:B------:R-:W-:Y:S08]  /*fc10*/  MUFU.EX2 R60, R40 ;  /* 0x00000028003c7308 */ /* 0x000ff00000000800 */
[----:B------:R-:W1:Y:S08]  /*fc20*/  MUFU.EX2 R40, R25 ;  /* 0x0000001900287308 */ /* 0x000e700000000800 */
[----:B------:R3:W4:Y:S08]  /*fc30*/  MUFU.EX2 R25, R7 ;  /* 0x0000000700197308 */ /* 0x0007300000000800 */
[----:B------:R4:W4:Y:S08]  /*fc40*/  MUFU.EX2 R14, R8 ;  /* 0x00000008000e7308 */ /* 0x0009300000000800 */
[----:B------:R-:W4:Y:S01]  /*fc50*/  MUFU.EX2 R10, R10 ;  /* 0x0000000a000a7308 */ /* 0x000f220000000800 */
[----:B---3--:R-:W-:-:S02]  /*fc60*/  FADD.FTZ R7, R15, R2 ;  /* 0x000000020f077221 */ /* 0x008fc40000010000 */
[----:B-1----:R-:W-:Y:S02]  /*fc70*/  FADD.FTZ R2, R40, R106 ;  /* 0x0000006a28027221 */ /* 0x002fe40000010000 */
[----:B----4-:R-:W-:Y:S02]  /*fc80*/  FADD.FTZ R8, R44, R0 ;  /* 0x000000002c087221 */ /* 0x010fe40000010000 */
[----:B------:R-:W-:Y:S01]  /*fc90*/  FADD.FTZ R0, R38, R46 ;  /* 0x0000002e26007221 */ /* 0x000fe20000010000 */
[----:B------:R-:W1:Y:S01]  /*fca0*/  MUFU.EX2 R13, R13 ;  /* 0x0000000d000d7308 */ /* 0x000e620000000800 */
        /* <DEDUP_REMOVED lines=13> */
[----:B------:R-:W-:Y:S02]  /*fd80*/  IMAD.SHL.U32 R33, R197, 0x2, RZ ;  /* 0x00000002c5217824 */ /* 0x000fe400078e00ff */
[----:B------:R-:W-:-:S02]  /*fd90*/  FADD.FTZ R18, R60, R7 ;  /* 0x000000073c127221 */ /* 0x000fc40000010000 */
[----:B-1----:R-:W-:Y:S01]  /*fda0*/  FADD.FTZ R7, R13, R0 ;  /* 0x000000000d077221 */ /* 0x002fe20000010000 */
[----:B------:R-:W1:Y:S08]  /*fdb0*/  MUFU.EX2 R9, R9 ;  /* 0x0000000900097308 */ /* 0x000e700000000800 */
[----:B------:R-:W3:Y:S01]  /*fdc0*/  MUFU.EX2 R11, R11 ;  /* 0x0000000b000b7308 */ /* 0x000ee20000000800 */
[----:B------:R-:W-:-:S07]  /*fdd0*/  F2FP.BF16.PACK_AB R236, R44, R45 ;  /* 0x0000002d2cec723e */ /* 0x000fce00000010ff */
[----:B------:R-:W4:Y:S01]  /*fde0*/  MUFU.EX2 R12, R12 ;  /* 0x0000000c000c7308 */ /* 0x000f220000000800 */
[C---:B-1----:R-:W-:Y:S01]  /*fdf0*/  FADD.FTZ R2, R9.reuse, R2 ;  /* 0x0000000209027221 */ /* 0x042fe20000010000 */
[----:B------:R-:W-:Y:S02]  /*fe00*/  F2FP.BF16.PACK_AB R44, R9, R10 ;  /* 0x0000000a092c723e */ /* 0x000fe400000010ff */
[----:B------:R-:W-:Y:S01]  /*fe10*/  F2FP.BF16.PACK_AB R36, R14, R25 ;  /* 0x000000190e24723e */ /* 0x000fe200000010ff */
[----:B---3--:R-:W-:Y:S01]  /*fe20*/  FADD.FTZ R2, R11, R2 ;  /* 0x000000020b027221 */ /* 0x008fe20000010000 */
[----:B------:R-:W-:Y:S02]  /*fe30*/  F2FP.BF16.PACK_AB R227, R15, R16 ;  /* 0x000000100fe3723e */ /* 0x000fe400000010ff */
[----:B------:R-:W-:Y:S01]  /*fe40*/  F2FP.BF16.PACK_AB R67, R13, R54 ;  /* 0x000000360d43723e */ /* 0x000fe200000010ff */
[C---:B----4-:R-:W-:Y:S01]  /*fe50*/  FADD.FTZ R16, R12.reuse, R2 ;  /* 0x000000020c107221 */ /* 0x050fe20000010000 */
[----:B------:R-:W-:Y:S01]  /*fe60*/  F2FP.BF16.PACK_AB R45, R12, R11 ;  /* 0x0000000b0c2d723e */ /* 0x000fe200000010ff */
[----:B------:R-:W-:Y:S01]  /*fe70*/  IMAD.MOV.U32 R29, RZ, RZ, R247 ;  /* 0x000000ffff1d7224 */ /* 0x000fe200078e00f7 */
[----:B------:R-:W1:Y:S08]  /*fe80*/  MUFU.EX2 R52, R52 ;  /* 0x0000003400347308 */ /* 0x000e700000000800 */
[----:B------:R-:W3:Y:S08]  /*fe90*/  MUFU.EX2 R49, R49 ;  /* 0x0000003100317308 */ /* 0x000ef00000000800 */
[----:B------:R-:W4:Y:S01]  /*fea0*/  MUFU.EX2 R17, R17 ;  /* 0x0000001100117308 */ /* 0x000f220000000800 */
[----:B------:R-:W-:Y:S01]  /*feb0*/  PRMT R111, R176, 0x7632, R111 ;  /* 0x00007632b06f7816 */ /* 0x000fe2000000006f */
[----:B------:R-:W-:Y:S01]  /*fec0*/  STL [R1+0x268], R197 ;  /* 0x000268c501007387 */ /* 0x000fe20000100800 */
[----:B------:R-:W-:-:S03]  /*fed0*/  PRMT R177, R178, 0x7632, R177 ;  /* 0x00007632b2b17816 */ /* 0x000fc600000000b1 */
[----:B------:R-:W-:Y:S02]  /*fee0*/  STL [R1+0x128], R33 ;  /* 0x0001282101007387 */ /* 0x000fe40000100800 */
[----:B------:R-:W-:Y:S01]  /*fef0*/  MUFU.EX2 R25, R27 ;  /* 0x0000001b00197308 */ /* 0x000fe20000000800 */
[----:B------:R-:W-:Y:S02]  /*ff00*/  F2FP.BF16.PACK_AB R110, R110, R40 ;  /* 0x000000286e6e723e */ /* 0x000fe400000010ff */
        /* <DEDUP_REMOVED lines=27> */
[----:B------:R-:W-:-:S04]  /*100c0*/  SHF.R.U32.HI R2, RZ, 0x10, R0 ;  /* 0x00000010ff027819 */ /* 0x000fc80000011600 */
[----:B------:R-:W-:-:S04]  /*100d0*/  LOP3.LUT R2, R2, 0xff, RZ, 0xc0, !PT ;  /* 0x000000ff02027812 */ /* 0x000fc800078ec0ff */
[----:B------:R-:W-:Y:S02]  /*100e0*/  ISETP.GE.U32.AND P1, PT, R194, R2, PT ;  /* 0x00000002c200720c */ /* 0x000fe40003f26070 */
[----:B------:R-:W2:Y:S01]  /*100f0*/  MUFU.EX2 R2, R19 ;  /* 0x0000001300027308 */ /* 0x000ea20000000800 */
[----:B------:R-:W-:-:S04]  /*10100*/  SHF.R.U32.HI R0, RZ, 0x18, R0 ;  /* 0x00000018ff007819 */ /* 0x000fc80000011600 */
[----:B------:R-:W-:Y:S01]  /*10110*/  ISETP.GE.U32.AND P0, PT, R194, R0, PT ;  /* 0x00000000c200720c */ /* 0x000fe20003f06070 */
[----:B-1----:R-:W-:-:S04]  /*10120*/  FADD.FTZ R0, R52, R7 ;  /* 0x0000000734007221 */ /* 0x002fc80000010000 */
[----:B---3--:R-:W-:Y:S02]  /*10130*/  FADD.FTZ R7, R49, R0 ;  /* 0x0000000031077221 */ /* 0x008fe40000010000 */
[----:B----4-:R-:W-:-:S04]  /*10140*/  FADD.FTZ R0, R17, R16 ;  /* 0x0000001011007221 */ /* 0x010fc80000010000 */
[----:B--2---:R-:W-:Y:S01]  /*10150*/  FADD.FTZ R10, R2, R0 ;  /* 0x00000000020a7221 */ /* 0x004fe20000010000 */
[----:B------:R-:W-:Y:S01]  /*10160*/  PRMT R0, R176, 0x5410, R111 ;  /* 0x00005410b0007816 */ /* 0x000fe2000000006f */
[----:B------:R-:W-:Y:S04]  /*10170*/  STL [R1+0x294], R181 ;  /* 0x000294b501007387 */ /* 0x000fe80000100800 */
[----:B------:R-:W-:Y:S04]  /*10180*/  STL.64 [R1+0x298], R182 ;  /* 0x000298b601007387 */ /* 0x000fe80000100a00 */
[----:B------:R1:W-:Y:S01]  /*10190*/  STL [R1+0x9c], R0 ;  /* 0x00009c0001007387 */ /* 0x0003e20000100800 */
[----:B------:R-:W-:Y:S01]  /*101a0*/  @!P5 HFMA2.BF16_V2 R56, -RZ.H0_H0, RZ.H0_H0, -R111.H0_H0 ;  /* 0x200000ffff38d231 */ /* 0x000fe2000034096f */
[----:B------:R-:W2:Y:S01]  /*101b0*/  MUFU.EX2 R13, R37 ;  /* 0x00000025000d7308 */ /* 0x000ea20000000800 */
[----:B------:R-:W-:Y:S01]  /*101c0*/  @!P0 HFMA2.BF16_V2 R50, -RZ.H0_H0, RZ.H0_H0, -R177.H0_H0 ;  /* 0x200000ffff328231 */ /* 0x000fe200003409b1 */
[----:B------:R-:W-:-:S02]  /*101d0*/  F2FP.BF16.PACK_AB R232, R2, R17 ;  /* 0x0000001102e8723e */ /* 0x000fc400000010ff */
[----:B------:R-:W-:Y:S02]  /*101e0*/  @!P5 PRMT R111, R56, 0x5410, RZ ;  /* 0x00005410386fd816 */ /* 0x000fe400000000ff */
[----:B------:R-:W-:Y:S02]  /*101f0*/  SHF.R.U32.HI R2, RZ, 0x10, R8 ;  /* 0x00000010ff027819 */ /* 0x000fe40000011608 */
[----:B-1----:R-:W-:-:S05]  /*10200*/  PRMT R0, R178, 0x5410, R177 ;  /* 0x00005410b2007816 */ /* 0x002fca00000000b1 */
[----:B------:R1:W-:Y:S01]  /*10210*/  STL [R1+0x98], R0 ;  /* 0x0000980001007387 */ /* 0x0003e20000100800 */
[----:B------:R-:W-:Y:S01]  /*10220*/  @!P0 PRMT R177, R50, 0x5410, RZ ;  /* 0x0000541032b18816 */ /* 0x000fe200000000ff */
[----:B------:R-:W-:Y:S01]  /*10230*/  @!P1 HFMA2.BF16_V2 R55, -RZ.H0_H0, RZ.H0_H0, -R178.H0_H0 ;  /* 0x200000ffff379231 */ /* 0x000fe200003409b2 */
[----:B------:R-:W-:Y:S01]  /*10240*/  LOP3.LUT R2, R2, 0xff, RZ, 0xc0, !PT ;  /* 0x000000ff02027812 */ /* 0x000fe200078ec0ff */
[----:B------:R-:W-:Y:S01]  /*10250*/  @!P6 HFMA2.BF16_V2 R57, -RZ.H0_H0, RZ.H0_H0, -R176.H0_H0 ;  /* 0x200000ffff39e231 */ /* 0x000fe200003409b0 */
[----:B------:R-:W-:Y:S02]  /*10260*/  IMAD.MOV.U32 R15, RZ, RZ, R246 ;  /* 0x000000ffff0f7224 */ /* 0x000fe400078e00f6 */
[----:B------:R-:W-:Y:S02]  /*10270*/  @!P1 PRMT R178, R55, 0x5410, RZ ;  /* 0x0000541037b29816 */ /* 0x000fe400000000ff */
[----:B-1----:R-:W-:-:S04]  /*10280*/  LOP3.LUT R0, R8, 0xff, RZ, 0xc0, !PT ;  /* 0x000000ff08007812 */ /* 0x002fc800078ec0ff */
[----:B------:R-:W-:Y:S02]  /*10290*/  ISETP.GE.U32.AND P5, PT, R194, R0, PT ;  /* 0x00000000c200720c */ /* 0x000fe40003fa6070 */
[----:B------:R-:W-:Y:S02]  /*102a0*/  SHF.R.U32.HI R0, RZ, 0x18, R8 ;  /* 0x00000018ff007819 */ /* 0x000fe40000011608 */
[----:B------:R-:W-:Y:S02]  /*102b0*/  LOP3.LUT R8, R8, 0xffff, RZ, 0xc0, !PT ;  /* 0x0000ffff08087812 */ /* 0x000fe400078ec0ff */
[----:B------:R-:W-:Y:S02]  /*102c0*/  ISETP.GE.U32.AND P0, PT, R194, R0, PT ;  /* 0x00000000c200720c */ /* 0x000fe40003f06070 */
[----:B------:R-:W-:Y:S01]  /*102d0*/  SHF.R.U32.HI R0, RZ, 0x8, R8 ;  /* 0x00000008ff007819 */ /* 0x000fe20000011608 */
[----:B------:R-:W-:-:S03]  /*102e0*/  IMAD.WIDE.U32 R8, R11, -0x2daee0ad, RZ ;  /* 0xd2511f530b087825 */ /* 0x000fc600078e00ff */
[----:B------:R-:W-:Y:S02]  /*102f0*/  LOP3.LUT R0, R0, 0xffff, RZ, 0xc0, !PT ;  /* 0x0000ffff00007812 */ /* 0x000fe400078ec0ff */
[----:B------:R-:W-:Y:S02]  /*10300*/  @!P6 PRMT R176, R57, 0x5410, RZ ;  /* 0x0000541039b0e816 */ /* 0x000fe400000000ff */
[C---:B------:R-:W-:Y:S01]  /*10310*/  ISETP.GE.U32.AND P1, PT, R194.reuse, R2, PT ;  /* 0x00000002c200720c */ /* 0x040fe20003f26070 */
[----:B--2---:R-:W-:Y:S01]  /*10320*/  FADD.FTZ R2, R13, R7 ;  /* 0x000000070d027221 */ /* 0x004fe20000010000 */
[----:B------:R-:W-:Y:S02]  /*10330*/  ISETP.GE.U32.AND P6, PT, R194, R0, PT ;  /* 0x00000000c200720c */ /* 0x000fe40003fc6070 */
[----:B------:R-:W-:Y:S01]  /*10340*/  LOP3.LUT R0, R9, R15, R12, 0x96, !PT ;  /* 0x0000000f09007212 */ /* 0x000fe200078e960c */
[----:B------:R-:W-:-:S03]  /*10350*/  FADD.FTZ R7, R25, R2 ;  /* 0x0000000219077221 */ /* 0x000fc60000010000 */
        /* <DEDUP_REMOVED lines=10> */
[----:B------:R-:W-:Y:S02]  /*10400*/  F2FP.BF16.PACK_AB R105, R105, R38 ;  /* 0x000000266969723e */ /* 0x000fe400000010ff */
[----:B------:R-:W-:Y:S02]  /*10410*/  @!P6 PRMT R107, R59, 0x5410, RZ ;  /* 0x000054103b6be816 */ /* 0x000fe400000000ff */
[----:B------:R-:W-:Y:S02]  /*10420*/  ISETP.GE.U32.AND P6, PT, R194, R2, PT ;  /* 0x00000002c200720c */ /* 0x000fe40003fc6070 */
[----:B------:R-:W-:-:S02]  /*10430*/  PRMT R106, R105, 0x7632, R106 ;  /* 0x00007632696a7816 */ /* 0x000fc4000000006a */
[--C-:B------:R-:W-:Y:S02]  /*10440*/  SHF.R.U32.HI R2, RZ, 0x18, R0.reuse ;  /* 0x00000018ff027819 */ /* 0x100fe40000011600 */
[----:B------:R-:W-:Y:S01]  /*10450*/  SHF.R.U32.HI R0, RZ, 0x10, R0 ;  /* 0x00000010ff007819 */ /* 0x000fe20000011600 */
[----:B------:R-:W-:Y:S01]  /*10460*/  @!P0 HFMA2.BF16_V2 R61, -RZ.H0_H0, RZ.H0_H0, -R106.H0_H0 ;  /* 0x200000ffff3d8231 */ /* 0x000fe2000034096a */
[----:B------:R-:W-:Y:S01]  /*10470*/  F2FP.BF16.PACK_AB R102, R102, R42 ;  /* 0x0000002a6666723e */ /* 0x000fe200000010ff */
[----:B------:R-:W-:Y:S01]  /*10480*/  @!P1 HFMA2.BF16_V2 R62, -RZ.H0_H0, RZ.H0_H0, -R105.H0_H0 ;  /* 0x200000ffff3e9231 */ /* 0x000fe20000340969 */
[----:B------:R-:W-:Y:S02]  /*10490*/  LOP3.LUT R0, R0, 0xff, RZ, 0xc0, !PT ;  /* 0x000000ff00007812 */ /* 0x000fe400078ec0ff */
[----:B------:R-:W-:Y:S01]  /*104a0*/  PRMT R197, R105, 0x5410, R106 ;  /* 0x0000541069c57816 */ /* 0x000fe2000000006a */
[----:B------:R-:W-:Y:S01]  /*104b0*/  @!P6 HFMA2.BF16_V2 R100, -RZ.H0_H0, RZ.H0_H0, -R102.H0_H0 ;  /* 0x200000ffff64e231 */ /* 0x000fe20000340966 */
[----:B------:R-:W-:-:S02]  /*104c0*/  @!P0 PRMT R106, R61, 0x5410, RZ ;  /* 0x000054103d6a8816 */ /* 0x000fc400000000ff */
[----:B------:R-:W-:Y:S02]  /*104d0*/  ISETP.GE.U32.AND P0, PT, R194, R2, PT ;  /* 0x00000002c200720c */ /* 0x000fe40003f06070 */
[----:B------:R-:W-:Y:S02]  /*104e0*/  @!P1 PRMT R105, R62, 0x5410, RZ ;  /* 0x000054103e699816 */ /* 0x000fe400000000ff */
[----:B------:R-:W-:Y:S02]  /*104f0*/  PRMT R101, R102, 0x7632, R101 ;  /* 0x0000763266657816 */ /* 0x000fe40000000065 */
[----:B------:R-:W-:Y:S01]  /*10500*/  ISETP.GE.U32.AND P1, PT, R194, R0, PT ;  /* 0x00000000c200720c */ /* 0x000fe20003f26070 */
[----:B------:R1:W-:Y:S01]  /*10510*/  STL [R1+0x5c], R11 ;  /* 0x00005c0b01007387 */ /* 0x0003e20000100800 */
[----:B------:R-:W-:Y:S01]  /*10520*/  LOP3.LUT R0, R8, 0xff, RZ, 0xc0, !PT ;  /* 0x000000ff08007812 */ /* 0x000fe200078ec0ff */
[----:B------:R-:W-:Y:S01]  /*10530*/  MUFU.EX2 R22, R22 ;  /* 0x0000001600167308 */ /* 0x000fe20000000800 */
[----:B------:R-:W-:-:S02]  /*10540*/  F2FP.BF16.PACK_AB R104, R104, R41 ;  /* 0x000000296868723e */ /* 0x000fc400000010ff */
[----:B------:R-:W-:Y:S02]  /*10550*/  PRMT R217, R102, 0x5410, R101 ;  /* 0x0000541066d97816 */ /* 0x000fe40000000065 */
[----:B------:R-:W-:Y:S02]  /*10560*/  @!P6 PRMT R102, R100, 0x5410, RZ ;  /* 0x000054106466e816 */ /* 0x000fe400000000ff */
[----:B------:R-:W-:Y:S01]  /*10570*/  ISETP.GE.U32.AND P6, PT, R194, R0, PT ;  /* 0x00000000c200720c */ /* 0x000fe20003fc6070 */
[----:B------:R2:W-:Y:S01]  /*10580*/  MUFU.EX2 R12, R103 ;  /* 0x00000067000c7308 */ /* 0x0005e20000000800 */
[----:B------:R-:W-:Y:S02]  /*10590*/  LOP3.LUT R0, R8, 0xffff, RZ, 0xc0, !PT ;  /* 0x0000ffff08007812 */ /* 0x000fe400078ec0ff */
[----:B------:R-:W-:Y:S02]  /*105a0*/  SHF.R.U32.HI R2, RZ, 0x18, R8 ;  /* 0x00000018ff027819 */ /* 0x000fe40000011608 */
[----:B------:R-:W-:-:S03]  /*105b0*/  SHF.R.U32.HI R0, RZ, 0x8, R0 ;  /* 0x00000008ff007819 */ /* 0x000fc60000011600 */
[----:B------:R-:W-:Y:S08]  /*105c0*/  MUFU.EX2 R21, R21 ;  /* 0x0000001500157308 */ /* 0x000ff00000000800 */
[----:B-1----:R-:W1:Y:S01]  /*105d0*/  MUFU.EX2 R11, R48 ;  /* 0x00000030000b7308 */ /* 0x002e620000000800 */
[----:B--2---:R-:W-:Y:S01]  /*105e0*/  PRMT R103, R104, 0x7632, R103 ;  /* 0x0000763268677816 */ /* 0x004fe20000000067 */
[----:B------:R-:W-:Y:S01]  /*105f0*/  @!P5 HFMA2.BF16_V2 R66, -RZ.H0_H0, RZ.H0_H0, -R101.H0_H0 ;  /* 0x200000ffff42d231 */ /* 0x000fe20000340965 */
[----:B------:R-:W-:-:S05]  /*10600*/  SHF.R.U32.HI R8, RZ, 0x10, R8 ;  /* 0x00000010ff087819 */ /* 0x000fca0000011608 */
[----:B------:R-:W2:Y:S01]  /*10610*/  MUFU.EX2 R17, R51 ;  /* 0x0000003300117308 */ /* 0x000ea20000000800 */
[----:B------:R-:W-:Y:S01]  /*10620*/  @!P0 HFMA2.BF16_V2 R64, -RZ.H0_H0, RZ.H0_H0, -R103.H0_H0 ;  /* 0x200000ffff408231 */ /* 0x000fe20000340967 */
[----:B------:R-:W-:-:S06]  /*10630*/  LOP3.LUT R0, R0, 0xffff, RZ, 0xc0, !PT ;  /* 0x0000ffff00007812 */ /* 0x000fcc00078ec0ff */
[----:B------:R3:W4:Y:S01]  /*10640*/  MUFU.EX2 R9, R187 ;  /* 0x000000bb00097308 */ /* 0x0007220000000800 */
[----:B------:R-:W-:Y:S01]  /*10650*/  @!P1 HFMA2.BF16_V2 R65, -RZ.H0_H0, RZ.H0_H0, -R104.H0_H0 ;  /* 0x200000ffff419231 */ /* 0x000fe20000340968 */
[----:B------:R-:W-:Y:S02]  /*10660*/  LOP3.LUT R8, R8, 0xff, RZ, 0xc0, !PT ;  /* 0x000000ff08087812 */ /* 0x000fe400078ec0ff */
[----:B------:R-:W-:-:S04]  /*10670*/  PRMT R216, R104, 0x5410, R103 ;  /* 0x0000541068d87816 */ /* 0x000fc80000000067 */
[----:B------:R-:W2:Y:S01]  /*10680*/  MUFU.EX2 R39, R39 ;  /* 0x0000002700277308 */ /* 0x000ea20000000800 */
[----:B------:R-:W-:Y:S02]  /*10690*/  @!P5 PRMT R101, R66, 0x5410, RZ ;  /* 0x000054104265d816 */ /* 0x000fe400000000ff */
[----:B------:R-:W-:Y:S02]  /*106a0*/  @!P0 PRMT R103, R64, 0x5410, RZ ;  /* 0x0000541040678816 */ /* 0x000fe400000000ff */
[C---:B------:R-:W-:Y:S01]  /*106b0*/  ISETP.GE.U32.AND P0, PT, R194.reuse, R2, PT ;  /* 0x00000002c200720c */ /* 0x040fe20003f06070 */
[----:B-1----:R-:W-:Y:S01]  /*106c0*/  FADD.FTZ R2, R11, R7 ;  /* 0x000000070b027221 */ /* 0x002fe20000010000 */
[----:B------:R-:W-:Y:S01]  /*106d0*/  ISETP.GE.U32.AND P5, PT, R194, R0, PT ;  /* 0x00000000c200720c */ /* 0x000fe20003fa6070 */
[----:B------:R-:W1:Y:S01]  /*106e0*/  MUFU.EX2 R26, R26 ;  /* 0x0000001a001a7308 */ /* 0x000e620000000800 */
[----:B------:R-:W-:Y:S01]  /*106f0*/  @!P1 PRMT R104, R65, 0x5410, RZ ;  /* 0x0000541041689816 */ /* 0x000fe200000000ff */
[----:B------:R-:W-:Y:S01]  /*10700*/  FADD.FTZ R0, R22, R10 ;  /* 0x0000000a16007221 */ /* 0x000fe20000010000 */
[----:B------:R-:W-:-:S02]  /*10710*/  ISETP.GE.U32.AND P1, PT, R194, R8, PT ;  /* 0x00000008c200720c */ /* 0x000fc40003f26070 */
[C---:B---3--:R-:W-:Y:S01]  /*10720*/  F2FP.BF16.PACK_AB R187, R21.reuse, R22 ;  /* 0x0000001615bb723e */ /* 0x048fe200000010ff */
[----:B------:R-:W-:Y:S02]  /*10730*/  FADD.FTZ R7, R21, R0 ;  /* 0x0000000015077221 */ /* 0x000fe40000010000 */
[----:B------:R-:W3:Y:S01]  /*10740*/  MUFU.EX2 R8, R24 ;  /* 0x0000001800087308 */ /* 0x000ee20000000800 */
[----:B--2---:R-:W-:Y:S01]  /*10750*/  FADD.FTZ R21, R17, R2 ;  /* 0x0000000211157221 */ /* 0x004fe20000010000 */
[----:B----4-:R-:W-:Y:S02]  /*10760*/  F2FP.BF16.PACK_AB R0, R9, R12 ;  /* 0x0000000c0900723e */ /* 0x010fe400000010ff */
[----:B------:R-:W-:-:S04]  /*10770*/  F2FP.BF16.PACK_AB R19, R49, R52 ;  /* 0x000000343113723e */ /* 0x000fc800000010ff */
[----:B------:R-:W2:Y:S01]  /*10780*/  MUFU.EX2 R2, R23 ;  /* 0x0000001700027308 */ /* 0x000ea20000000800 */
[C---:B------:R-:W-:Y:S02]  /*10790*/  PRMT R49, R0.reuse, 0x7610, R49 ;  /* 0x0000761000317816 */ /* 0x040fe40000000031 */
[----:B------:R-:W-:Y:S01]  /*107a0*/  PRMT R66, R0, 0x7632, R66 ;  /* 0x0000763200427816 */ /* 0x000fe20000000042 */
[----:B------:R-:W-:Y:S01]  /*107b0*/  FADD.FTZ R0, R39, R7 ;  /* 0x0000000727007221 */ /* 0x000fe20000010000 */
[----:B------:R-:W-:-:S03]  /*107c0*/  PRMT R100, R67, 0x7632, R100 ;  /* 0x0000763243647816 */ /* 0x000fc60000000064 */
[----:B-1----:R-:W-:Y:S01]  /*107d0*/  FADD.FTZ R0, R26, R0 ;  /* 0x000000001a007221 */ /* 0x002fe20000010000 */
[----:B------:R-:W-:-:S03]  /*107e0*/  PRMT R215, R49, 0x5410, R66 ;  /* 0x0000541031d77816 */ /* 0x000fc60000000042 */
[----:B---3--:R-:W-:Y:S01]  /*107f0*/  FADD.FTZ R0, R8, R0 ;  /* 0x0000000008007221 */ /* 0x008fe20000010000 */
[----:B------:R-:W-:Y:S01]  /*10800*/  PRMT R214, R67, 0x5410, R100 ;  /* 0x0000541043d67816 */ /* 0x000fe20000000064 */
[----:B------:R-:W-:Y:S02]  /*10810*/  STL [R1+0x26c], R197 ;  /* 0x00026cc501007387 */ /* 0x000fe40000100800 */
[----:B--2---:R-:W-:Y:S02]  /*10820*/  FADD.FTZ R0, R2, R0 ;  /* 0x0000000002007221 */ /* 0x004fe40000010000 */
[----:B------:R-:W-:Y:S01]  /*10830*/  STL [R1+0x270], R217 ;  /* 0x000270d901007387 */ /* 0x000fe20000100800 */
[----:B------:R-:W-:-:S03]  /*10840*/  FMUL.FTZ R172, R172, R4 ;  /* 0x00000004acac7220 */ /* 0x000fc60000410000 */
[----:B------:R-:W-:Y:S01]  /*10850*/  STL [R1+0x274], R216 ;  /* 0x000274d801007387 */ /* 0x000fe20000100800 */
[----:B------:R-:W-:Y:S02]  /*10860*/  IMAD.MOV.U32 R246, RZ, RZ, R244 ;  /* 0x000000fffff67224 */ /* 0x000fe400078e00f4 */
[-C--:B------:R-:W-:Y:S01]  /*10870*/  FMUL.FTZ R173, R173, R4.reuse ;  /* 0x00000004adad7220 */ /* 0x080fe20000410000 */
[----:B------:R-:W-:Y:S01]  /*10880*/  STL [R1+0x278], R215 ;  /* 0x000278d701007387 */ /* 0x000fe20000100800 */
[----:B------:R-:W-:-:S03]  /*10890*/  FMUL.FTZ R244, R168, R4 ;  /* 0x00000004a8f47220 */ /* 0x000fc60000410000 */
[----:B------:R-:W-:Y:S04]  /*108a0*/  STL [R1+0x27c], R214 ;  /* 0x00027cd601007387 */ /* 0x000fe80000100800 */
[----:B------:R1:W-:Y:S04]  /*108b0*/  STL [R1+0x40], R0 ;  /* 0x0000400001007387 */ /* 0x0003e80000100800 */
[----:B------:R-:W-:Y:S04]  /*108c0*/  STL [R1+0x280], R172 ;  /* 0x000280ac01007387 */ /* 0x000fe80000100800 */
[----:B------:R-:W-:Y:S04]  /*108d0*/  STL [R1+0x284], R173 ;  /* 0x000284ad01007387 */ /* 0x000fe80000100800 */
[----:B------:R-:W-:Y:S01]  /*108e0*/  STL [R1+0x288], R244 ;  /* 0x000288f401007387 */ /* 0x000fe20000100800 */
[----:B-1----:R-:W-:-:S05]  /*108f0*/  FMUL.FTZ R0, R156, R4 ;  /* 0x000000049c007220 */ /* 0x002fca0000410000 */
[----:B------:R1:W-:Y:S04]  /*10900*/  STL [R1+0x20], R0 ;  /* 0x0000200001007387 */ /* 0x0003e80000100800 */
[----:B------:R-:W2:Y:S01]  /*10910*/  LDL.64 R182, [R1+0x178] ;  /* 0x0001780001b67983 */ /* 0x000ea20000100a00 */
[----:B------:R-:W-:-:S05]  /*10920*/  @!P6 HFMA2.BF16_V2 R184, -RZ.H0_H0, RZ.H0_H0, -R49.H0_H0 ;  /* 0x200000ffffb8e231 */ /* 0x000fca0000340931 */
[----:B------:R-:W-:Y:S02]  /*10930*/  @!P6 PRMT R49, R184, 0x5410, RZ ;  /* 0x00005410b831e816 */ /* 0x000fe400000000ff */
[----:B------:R-:W-:Y:S02]  /*10940*/  F2FP.BF16.PACK_AB R184, R2, R8 ;  /* 0x0000000802b8723e */ /* 0x000fe400000010ff */
[----:B------:R-:W1:Y:S08]  /*10950*/  MUFU.EX2 R8, R199 ;  /* 0x000000c700087308 */ /* 0x000e700000000800 */
[----:B------:R-:W3:Y:S01]  /*10960*/  MUFU.EX2 R7, R196 ;  /* 0x000000c400077308 */ /* 0x000ee20000000800 */
[----:B------:R-:W-:Y:S01]  /*10970*/  FMUL.FTZ R190, R83, R3 ;  /* 0x0000000353be7220 */ /* 0x000fe20000410000 */
[----:B------:R-:W-:Y:S01]  /*10980*/  @!P0 HFMA2.BF16_V2 R185, -RZ.H0_H0, RZ.H0_H0, -R100.H0_H0 ;  /* 0x200000ffffb98231 */ /* 0x000fe20000340964 */
[----:B-1----:R-:W-:-:S04]  /*10990*/  FADD.FTZ R0, R8, R18 ;  /* 0x0000001208007221 */ /* 0x002fc80000010000 */
[----:B------:R-:W-:Y:S02]  /*109a0*/  @!P0 PRMT R100, R185, 0x5410, RZ ;  /* 0x00005410b9648816 */ /* 0x000fe400000000ff */
[C---:B---3--:R-:W-:Y:S01]  /*109b0*/  F2FP.BF16.PACK_AB R83, R7.reuse, R8 ;  /* 0x000000080753723e */ /* 0x048fe200000010ff */
[----:B------:R-:W-:Y:S01]  /*109c0*/  FADD.FTZ R7, R7, R0 ;  /* 0x0000000007077221 */ /* 0x000fe20000010000 */
[----:B------:R-:W-:Y:S01]  /*109d0*/  IADD3 R0, R33, 0x1, RZ ;  /* 0x0000000121007810 */ /* 0x000fe20007ffe0ff */
[----:B------:R-:W-:Y:S02]  /*109e0*/  IMAD.MOV.U32 R14, RZ, RZ, R30 ;  /* 0x000000ffff0e7224 */ /* 0x000fe400078e001e */
[----:B------:R-:W-:Y:S02]  /*109f0*/  FMUL.FTZ R248, R164, R4 ;  /* 0x00000004a4f87220 */ /* 0x000fe40000410000 */
[----:B------:R-:W-:Y:S02]  /*10a00*/  IMAD.MOV.U32 R16, RZ, RZ, R28 ;  /* 0x000000ffff107224 */ /* 0x000fe400078e001c */
[----:B------:R-:W-:Y:S01]  /*10a10*/  IMAD.MOV.U32 R247, RZ, RZ, R245 ;  /* 0x000000fffff77224 */ /* 0x000fe200078e00f5 */
[----:B------:R-:W-:Y:S01]  /*10a20*/  F2FP.BF16.PACK_AB R25, R25, R13 ;  /* 0x0000000d1919723e */ /* 0x000fe200000010ff */
[----:B------:R-:W-:Y:S01]  /*10a30*/  FMUL.FTZ R217, R162, R3 ;  /* 0x00000003a2d97220 */ /* 0x000fe20000410000 */
[----:B------:R-:W-:Y:S01]  /*10a40*/  F2FP.BF16.PACK_AB R17, R17, R11 ;  /* 0x0000000b1111723e */ /* 0x000fe200000010ff */
        /* <DEDUP_REMOVED lines=13> */
[-C--:B------:R-:W-:Y:S01]  /*10b20*/  FMUL.FTZ R249, R165, R4.reuse ;  /* 0x00000004a5f97220 */ /* 0x080fe20000410000 */
[----:B------:R-:W-:Y:S01]  /*10b30*/  @!P1 HFMA2.BF16_V2 R186, -RZ.H0_H0, RZ.H0_H0, -R67.H0_H0 ;  /* 0x200000ffffba9231 */ /* 0x000fe20000340943 */
        /* <DEDUP_REMOVED lines=9> */
[-C--:B------:R-:W-:Y:S01]  /*10bd0*/  FMUL.FTZ R229, R97, R4.reuse ;  /* 0x0000000461e57220 */ /* 0x080fe20000410000 */
[----:B------:R-:W-:Y:S01]  /*10be0*/  @!P5 HFMA2.BF16_V2 R179, -RZ.H0_H0, RZ.H0_H0, -R66.H0_H0 ;  /* 0x200000ffffb3d231 */ /* 0x000fe20000340942 */
[----:B------:R-:W-:Y:S01]  /*10bf0*/  FADD.FTZ R2, R12, R20 ;  /* 0x000000140c027221 */ /* 0x000fe20000010000 */
[----:B------:R-:W-:Y:S01]  /*10c00*/  F2FP.BF16.PACK_AB R237, R60, R63 ;  /* 0x0000003f3ced723e */ /* 0x000fe200000010ff */
[----:B------:R-:W-:Y:S01]  /*10c10*/  IMAD.MOV.U32 R199, RZ, RZ, R16 ;  /* 0x000000ffffc77224 */ /* 0x000fe200078e0010 */
[----:B------:R-:W-:Y:S01]  /*10c20*/  PRMT R64, R19, 0x7610, R64 ;  /* 0x0000761013407816 */ /* 0x000fe20000000040 */
[----:B------:R-:W-:Y:S01]  /*10c30*/  FADD.FTZ R16, R9, R2 ;  /* 0x0000000209107221 */ /* 0x000fe20000010000 */
[----:B------:R-:W3:Y:S01]  /*10c40*/  LDL.LU R33, [R1+0x2b0] ;  /* 0x0002b00001217983 */ /* 0x000ee20000300800 */
[----:B------:R-:W-:-:S02]  /*10c50*/  FMUL.FTZ R216, R161, R4 ;  /* 0x00000004a1d87220 */ /* 0x000fc40000410000 */
        /* <DEDUP_REMOVED lines=13> */
[----:B------:R-:W-:Y:S02]  /*10d30*/  IMAD.MOV.U32 R165, RZ, RZ, R13 ;  /* 0x000000ffffa57224 */ /* 0x000fe400078e000d */
[----:B------:R-:W-:Y:S02]  /*10d40*/  IMAD.MOV.U32 R166, RZ, RZ, R10 ;  /* 0x000000ffffa67224 */ /* 0x000fe400078e000a */
[----:B------:R-:W-:Y:S01]  /*10d50*/  IMAD.MOV.U32 R167, RZ, RZ, R11 ;  /* 0x000000ffffa77224 */ /* 0x000fe200078e000b */
[----:B------:R-:W-:Y:S01]  /*10d60*/  @!P1 PRMT R67, R186, 0x5410, RZ ;  /* 0x00005410ba439816 */ /* 0x000fe200000000ff */
[-C--:B------:R-:W-:Y:S02]  /*10d70*/  FMUL.FTZ R215, R160, R4.reuse ;  /* 0x00000004a0d77220 */ /* 0x080fe40000410000 */
[----:B------:R-:W-:-:S02]  /*10d80*/  FMUL.FTZ R173, R157, R4 ;  /* 0x000000049dad7220 */ /* 0x000fc40000410000 */
[-C--:B------:R-:W-:Y:S02]  /*10d90*/  FMUL.FTZ R245, R169, R4.reuse ;  /* 0x00000004a9f57220 */ /* 0x080fe40000410000 */
[-C--:B------:R-:W-:Y:S02]  /*10da0*/  FMUL.FTZ R156, R144, R4.reuse ;  /* 0x00000004909c7220 */ /* 0x080fe40000410000 */
[-C--:B------:R-:W-:Y:S02]  /*10db0*/  FMUL.FTZ R30, R145, R4.reuse ;  /* 0x00000004911e7220 */ /* 0x080fe40000410000 */
[-C--:B------:R-:W-:Y:S02]  /*10dc0*/  FMUL.FTZ R157, R68, R4.reuse ;  /* 0x00000004449d7220 */ /* 0x080fe40000410000 */
[-C--:B------:R-:W-:Y:S02]  /*10dd0*/  FMUL.FTZ R160, R69, R4.reuse ;  /* 0x0000000445a07220 */ /* 0x080fe40000410000 */
[----:B------:R-:W-:Y:S01]  /*10de0*/  FMUL.FTZ R186, R80, R4 ;  /* 0x0000000450ba7220 */ /* 0x000fe20000410000 */
[----:B------:R-:W-:-:S02]  /*10df0*/  @!P5 PRMT R66, R179, 0x5410, RZ ;  /* 0x00005410b342d816 */ /* 0x000fc400000000ff */
[----:B------:R-:W-:Y:S01]  /*10e00*/  PRMT R63, R19, 0x7632, R63 ;  /* 0x00007632133f7816 */ /* 0x000fe2000000003f */
[----:B------:R-:W-:Y:S01]  /*10e10*/  IMAD.MOV.U32 R20, RZ, RZ, R28 ;  /* 0x000000ffff147224 */ /* 0x000fe200078e001c */
[----:B--2---:R-:W-:-:S04]  /*10e20*/  LOP3.LUT R185, R183, R0, RZ, 0x3c, !PT ;  /* 0x00000000b7b97212 */ /* 0x004fc800078e3cff */
        /* <DEDUP_REMOVED lines=26> */
[----:B------:R-:W2:Y:S01]  /*10fd0*/  MUFU.EX2 R8, R206 ;  /* 0x000000ce00087308 */ /* 0x000ea20000000800 */
[----:B------:R-:W-:Y:S02]  /*10fe0*/  ISETP.GE.U32.AND P5, PT, R194, R4, PT ;  /* 0x00000004c200720c */ /* 0x000fe40003fa6070 */
[----:B------:R-:W-:-:S05]  /*10ff0*/  SHF.R.U32.HI R4, RZ, 0x10, R0 ;  /* 0x00000010ff047819 */ /* 0x000fca0000011600 */
[----:B------:R-:W4:Y:S01]  /*11000*/  MUFU.EX2 R13, R201 ;  /* 0x000000c9000d7308 */ /* 0x000f220000000800 */
[----:B------:R-:W-:-:S07]  /*11010*/  SHF.R.U32.HI R0, RZ, 0x18, R0 ;  /* 0x00000018ff007819 */ /* 0x000fce0000011600 */
[----:B------:R-:W3:Y:S01]  /*11020*/  MUFU.EX2 R11, R204 ;  /* 0x000000cc000b7308 */ /* 0x000ee20000000800 */
[----:B------:R-:W-:Y:S01]  /*11030*/  ISETP.GE.U32.AND P0, PT, R194, R0, PT ;  /* 0x00000000c200720c */ /* 0x000fe20003f06070 */
[----:B-1----:R-:W-:Y:S01]  /*11040*/  FADD.FTZ R0, R9, R7 ;  /* 0x0000000709007221 */ /* 0x002fe20000010000 */
[----:B------:R-:W-:-:S03]  /*11050*/  LOP3.LUT R4, R4, 0xff, RZ, 0xc0, !PT ;  /* 0x000000ff04047812 */ /* 0x000fc600078ec0ff */
[----:B--2---:R-:W-:Y:S01]  /*11060*/  FADD.FTZ R7, R8, R0 ;  /* 0x0000000008077221 */ /* 0x004fe20000010000 */
[----:B------:R-:W-:Y:S01]  /*11070*/  ISETP.GE.U32.AND P1, PT, R194, R4, PT ;  /* 0x00000004c200720c */ /* 0x000fe20003f26070 */
[----:B----4-:R-:W-:Y:S01]  /*11080*/  FADD.FTZ R4, R13, R16 ;  /* 0x000000100d047221 */ /* 0x010fe20000010000 */
[----:B---3--:R-:W-:-:S04]  /*11090*/  F2FP.BF16.PACK_AB R0, R11, R13 ;  /* 0x0000000d0b00723e */ /* 0x008fc800000010ff */
[C---:B------:R-:W-:Y:S02]  /*110a0*/  PRMT R65, R0.reuse, 0x7610, R65 ;  /* 0x0000761000417816 */ /* 0x040fe40000000041 */
[----:B------:R-:W-:Y:S02]  /*110b0*/  PRMT R62, R0, 0x7632, R62 ;  /* 0x00007632003e7816 */ /* 0x000fe4000000003e */
[----:B------:R-:W-:Y:S01]  /*110c0*/  F2FP.BF16.PACK_AB R82, R8, R9 ;  /* 0x000000090852723e */ /* 0x000fe200000010ff */
[----:B------:R-:W-:Y:S01]  /*110d0*/  @!P6 HFMA2.BF16_V2 R69, -RZ.H0_H0, RZ.H0_H0, -R65.H0_H0 ;  /* 0x200000ffff45e231 */ /* 0x000fe20000340941 */
[----:B------:R-:W-:Y:S01]  /*110e0*/  FADD.FTZ R8, R11, R4 ;  /* 0x000000040b087221 */ /* 0x000fe20000010000 */
[----:B------:R-:W-:Y:S01]  /*110f0*/  LOP3.LUT R0, R2, 0xff, RZ, 0xc0, !PT ;  /* 0x000000ff02007812 */ /* 0x000fe200078ec0ff */
[----:B------:R1:W2:Y:S08]  /*11100*/  MUFU.EX2 R11, R223 ;  /* 0x000000df000b7308 */ /* 0x0002b00000000800 */
[----:B------:R-:W3:Y:S01]  /*11110*/  MUFU.EX2 R13, R219 ;  /* 0x000000db000d7308 */ /* 0x000ee20000000800 */
[----:B-1----:R-:W-:-:S02]  /*11120*/  PRMT R223, R65, 0x5410, R62 ;  /* 0x0000541041df7816 */ /* 0x002fc4000000003e */
[----:B------:R-:W-:Y:S02]  /*11130*/  @!P6 PRMT R65, R69, 0x5410, RZ ;  /* 0x000054104541e816 */ /* 0x000fe400000000ff */
[----:B------:R-:W-:Y:S02]  /*11140*/  ISETP.GE.U32.AND P6, PT, R194, R0, PT ;  /* 0x00000000c200720c */ /* 0x000fe40003fc6070 */
[----:B------:R-:W-:Y:S01]  /*11150*/  LOP3.LUT R0, R2, 0xffff, RZ, 0xc0, !PT ;  /* 0x0000ffff02007812 */ /* 0x000fe200078ec0ff */
[----:B------:R-:W1:Y:S01]  /*11160*/  MUFU.EX2 R16, R220 ;  /* 0x000000dc00107308 */ /* 0x000e620000000800 */
[----:B------:R-:W-:Y:S02]  /*11170*/  @!P0 HFMA2.BF16_V2 R70, -RZ.H0_H0, RZ.H0_H0, -R63.H0_H0 ;  /* 0x200000ffff468231 */ /* 0x000fe4000034093f */
[----:B------:R-:W-:Y:S01]  /*11180*/  SHF.R.U32.HI R0, RZ, 0x8, R0 ;  /* 0x00000008ff007819 */ /* 0x000fe20000011600 */
[----:B------:R-:W-:-:S03]  /*11190*/  @!P1 HFMA2.BF16_V2 R71, -RZ.H0_H0, RZ.H0_H0, -R64.H0_H0 ;  /* 0x200000ffff479231 */ /* 0x000fc60000340940 */
[----:B------:R-:W-:Y:S01]  /*111a0*/  LOP3.LUT R0, R0, 0xffff, RZ, 0xc0, !PT ;  /* 0x0000ffff00007812 */ /* 0x000fe200078ec0ff */
[----:B------:R4:W1:Y:S01]  /*111b0*/  MUFU.EX2 R9, R225 ;  /* 0x000000e100097308 */ /* 0x0008620000000800 */
[----:B------:R-:W-:Y:S02]  /*111c0*/  SHF.R.U32.HI R4, RZ, 0x18, R2 ;  /* 0x00000018ff047819 */ /* 0x000fe40000011602 */
[----:B----4-:R-:W-:Y:S02]  /*111d0*/  PRMT R225, R64, 0x5410, R63 ;  /* 0x0000541040e17816 */ /* 0x010fe4000000003f */
[----:B------:R-:W-:Y:S02]  /*111e0*/  @!P0 PRMT R63, R70, 0x5410, RZ ;  /* 0x00005410463f8816 */ /* 0x000fe400000000ff */
[----:B------:R-:W-:Y:S01]  /*111f0*/  ISETP.GE.U32.AND P0, PT, R194, R0, PT ;  /* 0x00000000c200720c */ /* 0x000fe20003f06070 */
[----:B--2---:R-:W-:Y:S02]  /*11200*/  FADD.FTZ R0, R11, R7 ;  /* 0x000000070b007221 */ /* 0x004fe40000010000 */
[----:B---3--:R-:W-:Y:S01]  /*11210*/  FADD.FTZ R7, R13, R8 ;  /* 0x000000080d077221 */ /* 0x008fe20000010000 */
[----:B------:R-:W-:-:S02]  /*11220*/  @!P1 PRMT R64, R71, 0x5410, RZ ;  /* 0x0000541047409816 */ /* 0x000fc400000000ff */
[----:B------:R-:W-:Y:S01]  /*11230*/  ISETP.GE.U32.AND P1, PT, R194, R4, PT ;  /* 0x00000004c200720c */ /* 0x000fe20003f26070 */
[C---:B-1----:R-:W-:Y:S01]  /*11240*/  FADD.FTZ R7, R16.reuse, R7 ;  /* 0x0000000710077221 */ /* 0x042fe20000010000 */
[----:B------:R-:W-:Y:S02]  /*11250*/  F2FP.BF16.PACK_AB R4, R16, R13 ;  /* 0x0000000d1004723e */ /* 0x000fe400000010ff */
[----:B------:R1:W-:Y:S02]  /*11260*/  MUFU.EX2 R16, R238 ;  /* 0x000000ee00107308 */ /* 0x0003e40000000800 */
[----:B-1----:R-:W-:Y:S02]  /*11270*/  IMAD.MOV.U32 R238, RZ, RZ, R29 ;  /* 0x000000ffffee7224 */ /* 0x002fe400078e001d */
[----:B------:R-:W2:Y:S01]  /*11280*/  LDL.LU.64 R28, [R1+0xa8] ;  /* 0x0000a800011c7983 */ /* 0x000ea20000300a00 */
[----:B------:R-:W-:Y:S01]  /*11290*/  SHF.R.U32.HI R2, RZ, 0x10, R2 ;  /* 0x00000010ff027819 */ /* 0x000fe20000011602 */
[----:B------:R-:W-:-:S03]  /*112a0*/  @!P5 HFMA2.BF16_V2 R68, -RZ.H0_H0, RZ.H0_H0, -R62.H0_H0 ;  /* 0x200000ffff44d231 */ /* 0x000fc6000034093e */
[----:B------:R-:W-:Y:S02]  /*112b0*/  LOP3.LUT R2, R2, 0xff, RZ, 0xc0, !PT ;  /* 0x000000ff02027812 */ /* 0x000fe400078ec0ff */
[----:B------:R-:W-:Y:S01]  /*112c0*/  @!P5 PRMT R62, R68, 0x5410, RZ ;  /* 0x00005410443ed816 */ /* 0x000fe200000000ff */
[----:B------:R-:W-:Y:S01]  /*112d0*/  IMAD.MOV.U32 R70, RZ, RZ, R162 ;  /* 0x000000ffff467224 */ /* 0x000fe200078e00a2 */
[----:B------:R-:W-:Y:S01]  /*112e0*/  ISETP.GE.U32.AND P5, PT, R194, R2, PT ;  /* 0x00000002c200720c */ /* 0x000fe20003fa6070 */
[----:B------:R-:W-:Y:S01]  /*112f0*/  IMAD.WIDE.U32 R2, R10, -0x2daee0ad, RZ ;  /* 0xd2511f530a027825 */ /* 0x000fe200078e00ff */
[C---:B------:R-:W-:Y:S02]  /*11300*/  PRMT R61, R4.reuse, 0x7610, R61 ;  /* 0x00007610043d7816 */ /* 0x040fe4000000003d */
[C---:B------:R-:W-:Y:S01]  /*11310*/  F2FP.BF16.PACK_AB R81, R9.reuse, R11 ;  /* 0x0000000b0951723e */ /* 0x040fe200000010ff */
        /* <DEDUP_REMOVED lines=30> */
[----:B------:R-:W-:Y:S01]  /*11500*/  @!P6 HFMA2.BF16_V2 R98, -RZ.H0_H0, RZ.H0_H0, -R57.H0_H0 ;  /* 0x200000ffff62e231 */ /* 0x000fe20000340939 */
[----:B------:R-:W-:Y:S01]  /*11510*/  PRMT R54, R0, 0x7632, R54 ;  /* 0x0000763200367816 */ /* 0x000fe20000000036 */
        /* <DEDUP_REMOVED lines=16> */
[----:B------:R-:W4:Y:S01]  /*11620*/  MUFU.EX2 R8, R241 ;  /* 0x000000f100087308 */ /* 0x000f220000000800 */
[----:B------:R-:W-:Y:S02]  /*11630*/  ISETP.GE.U32.AND P1, PT, R194, R2, PT ;  /* 0x00000002c200720c */ /* 0x000fe40003f26070 */
[----:B------:R-:W-:Y:S02]  /*11640*/  SHF.R.U32.HI R0, RZ, 0x8, R0 ;  /* 0x00000008ff007819 */ /* 0x000fe40000011600 */
[----:B-1----:R-:W-:-:S03]  /*11650*/  F2FP.BF16.PACK_AB R2, R16, R13 ;  /* 0x0000000d1002723e */ /* 0x002fc600000010ff */
[----:B------:R-:W-:Y:S01]  /*11660*/  MUFU.EX2 R11, R221 ;  /* 0x000000dd000b7308 */ /* 0x000fe20000000800 */
[----:B------:R-:W-:Y:S01]  /*11670*/  @!P5 HFMA2.BF16_V2 R97, -RZ.H0_H0, RZ.H0_H0, -R54.H0_H0 ;  /* 0x200000ffff61d231 */ /* 0x000fe20000340936 */
[----:B------:R-:W-:-:S06]  /*11680*/  F2FP.BF16.PACK_AB R233, R43, R53 ;  /* 0x000000352be9723e */ /* 0x000fcc00000010ff */
[----:B------:R-:W1:Y:S01]  /*11690*/  MUFU.EX2 R12, R222 ;  /* 0x000000de000c7308 */ /* 0x000e620000000800 */
[----:B------:R-:W-:Y:S02]  /*116a0*/  LOP3.LUT R0, R0, 0xffff, RZ, 0xc0, !PT ;  /* 0x0000ffff00007812 */ /* 0x000fe400078ec0ff */
[C---:B------:R-:W-:Y:S02]  /*116b0*/  PRMT R53, R2.reuse, 0x7610, R53 ;  /* 0x0000761002357816 */ /* 0x040fe40000000035 */
[----:B------:R-:W-:Y:S01]  /*116c0*/  PRMT R52, R2, 0x7632, R52 ;  /* 0x0000763202347816 */ /* 0x000fe20000000034 */
[----:B------:R-:W-:Y:S02]  /*116d0*/  FADD.FTZ R2, R18, R3 ;  /* 0x0000000312027221 */ /* 0x000fe40000010000 */
[----:B------:R-:W1:Y:S01]  /*116e0*/  MUFU.EX2 R7, R242 ;  /* 0x000000f200077308 */ /* 0x000e620000000800 */
[----:B------:R-:W-:Y:S01]  /*116f0*/  @!P0 HFMA2.BF16_V2 R87, -RZ.H0_H0, RZ.H0_H0, -R55.H0_H0 ;  /* 0x200000ffff578231 */ /* 0x000fe20000340937 */
[----:B------:R-:W-:-:S02]  /*11700*/  @!P5 PRMT R54, R97, 0x5410, RZ ;  /* 0x000054106136d816 */ /* 0x000fc400000000ff */
[----:B------:R-:W-:Y:S01]  /*11710*/  ISETP.GE.U32.AND P5, PT, R194, R0, PT ;  /* 0x00000000c200720c */ /* 0x000fe20003fa6070 */
[----:B---3--:R-:W-:-:S03]  /*11720*/  FADD.FTZ R0, R10, R9 ;  /* 0x000000090a007221 */ /* 0x008fc60000010000 */
[----:B------:R-:W3:Y:S01]  /*11730*/  MUFU.EX2 R3, R243 ;  /* 0x000000f300037308 */ /* 0x000ee20000000800 */
[----:B------:R-:W-:Y:S02]  /*11740*/  @!P0 PRMT R55, R87, 0x5410, RZ ;  /* 0x0000541057378816 */ /* 0x000fe400000000ff */
[----:B------:R-:W-:Y:S01]  /*11750*/  ISETP.GE.U32.AND P0, PT, R194, R4, PT ;  /* 0x00000004c200720c */ /* 0x000fe20003f06070 */
[----:B----4-:R-:W-:Y:S01]  /*11760*/  FADD.FTZ R4, R8, R0 ;  /* 0x0000000008047221 */ /* 0x010fe20000010000 */
[----:B-1----:R-:W-:Y:S01]  /*11770*/  F2FP.BF16.PACK_AB R0, R12, R11 ;  /* 0x0000000b0c00723e */ /* 0x002fe200000010ff */
[----:B------:R-:W-:-:S03]  /*11780*/  IMAD.MOV.U32 R162, RZ, RZ, R166 ;  /* 0x000000ffffa27224 */ /* 0x000fc600078e00a6 */
[C---:B------:R-:W-:Y:S02]  /*11790*/  PRMT R51, R0.reuse, 0x7610, R51 ;  /* 0x0000761000337816 */ /* 0x040fe40000000033 */
[----:B------:R-:W-:Y:S01]  /*117a0*/  PRMT R50, R0, 0x7632, R50 ;  /* 0x0000763200327816 */ /* 0x000fe20000000032 */
[----:B------:R-:W-:Y:S02]  /*117b0*/  FADD.FTZ R0, R7, R4 ;  /* 0x0000000407007221 */ /* 0x000fe40000010000 */
[----:B------:R-:W-:Y:S01]  /*117c0*/  FADD.FTZ R2, R13, R2 ;  /* 0x000000020d027221 */ /* 0x000fe20000010000 */
[C---:B---3--:R-:W-:Y:S01]  /*117d0*/  F2FP.BF16.PACK_AB R48, R3.reuse, R7 ;  /* 0x000000070330723e */ /* 0x048fe200000010ff */
[----:B------:R-:W-:Y:S02]  /*117e0*/  FADD.FTZ R3, R3, R0 ;  /* 0x0000000003037221 */ /* 0x000fe40000010000 */
[----:B------:R-:W-:Y:S01]  /*117f0*/  FADD.FTZ R0, R16, R2 ;  /* 0x0000000210007221 */ /* 0x000fe20000010000 */
[----:B------:R-:W-:-:S02]  /*11800*/  LOP3.LUT R2, R47, R207, R162, 0x96, !PT ;  /* 0x000000cf2f027212 */ /* 0x000fc400078e96a2 */
[----:B------:R1:W-:Y:S01]  /*11810*/  STL [R1+0x44], R3 ;  /* 0x0000440301007387 */ /* 0x0003e20000100800 */
[----:B------:R-:W-:Y:S02]  /*11820*/  @!P1 HFMA2.BF16_V2 R145, -RZ.H0_H0, RZ.H0_H0, -R51.H0_H0 ;  /* 0x200000ffff919231 */ /* 0x000fe40000340933 */
[----:B------:R-:W-:Y:S01]  /*11830*/  @!P0 HFMA2.BF16_V2 R144, -RZ.H0_H0, RZ.H0_H0, -R50.H0_H0 ;  /* 0x200000ffff908231 */ /* 0x000fe20000340932 */
[----:B------:R2:W-:Y:S01]  /*11840*/  STL [R1+0x180], R0 ;  /* 0x0001800001007387 */ /* 0x0005e20000100800 */
[----:B------:R-:W-:Y:S01]  /*11850*/  IMAD.MOV.U32 R222, RZ, RZ, R147 ;  /* 0x000000ffffde7224 */ /* 0x000fe200078e0093 */
[----:B------:R-:W-:Y:S01]  /*11860*/  F2FP.BF16.PACK_AB R80, R8, R10 ;  /* 0x0000000a0850723e */ /* 0x000fe200000010ff */
[----:B------:R-:W-:Y:S01]  /*11870*/  IMAD.MOV.U32 R71, RZ, RZ, R157 ;  /* 0x000000ffff477224 */ /* 0x000fe200078e009d */
[----:B------:R-:W-:Y:S01]  /*11880*/  PRMT R220, R51, 0x5410, R50 ;  /* 0x0000541033dc7816 */ /* 0x000fe20000000032 */
[----:B------:R-:W-:Y:S01]  /*11890*/  IMAD.MOV.U32 R9, RZ, RZ, R196 ;  /* 0x000000ffff097224 */ /* 0x000fe200078e00c4 */
[----:B------:R-:W-:Y:S01]  /*118a0*/  @!P1 PRMT R51, R145, 0x5410, RZ ;  /* 0x0000541091339816 */ /* 0x000fe200000000ff */
[----:B------:R-:W-:Y:S01]  /*118b0*/  IMAD.MOV.U32 R8, RZ, RZ, R161 ;  /* 0x000000ffff087224 */ /* 0x000fe200078e00a1 */
[----:B------:R-:W-:Y:S01]  /*118c0*/  @!P0 PRMT R50, R144, 0x5410, RZ ;  /* 0x0000541090328816 */ /* 0x000fe200000000ff */
[----:B------:R-:W-:-:S02]  /*118d0*/  IMAD.MOV.U32 R239, RZ, RZ, R156 ;  /* 0x000000ffffef7224 */ /* 0x000fc400078e009c */
[----:B------:R-:W-:Y:S02]  /*118e0*/  IMAD.MOV.U32 R69, RZ, RZ, R148 ;  /* 0x000000ffff457224 */ /* 0x000fe400078e0094 */
[----:B------:R-:W-:Y:S02]  /*118f0*/  IMAD.MOV.U32 R241, RZ, RZ, R149 ;  /* 0x000000fffff17224 */ /* 0x000fe400078e0095 */
[----:B-1----:R-:W-:-:S04]  /*11900*/  IMAD.WIDE.U32 R2, R2, -0x2daee0ad, RZ ;  /* 0xd2511f5302027825 */ /* 0x002fc800078e00ff */
[----:B------:R-:W-:Y:S02]  /*11910*/  IMAD.MOV.U32 R196, RZ, RZ, R165 ;  /* 0x000000ffffc47224 */ /* 0x000fe400078e00a5 */
[----:B------:R-:W-:Y:S02]  /*11920*/  IMAD.MOV.U32 R161, RZ, RZ, R164 ;  /* 0x000000ffffa17224 */ /* 0x000fe400078e00a4 */
[----:B------:R-:W-:Y:S02]  /*11930*/  IMAD.MOV.U32 R201, RZ, RZ, R153 ;  /* 0x000000ffffc97224 */ /* 0x000fe400078e0099 */
[----:B------:R-:W-:Y:S02]  /*11940*/  IMAD.MOV.U32 R205, RZ, RZ, R152 ;  /* 0x000000ffffcd7224 */ /* 0x000fe400078e0098 */
        /* <DEDUP_REMOVED lines=24> */
[----:B------:R-:W-:Y:S02]  /*11ad0*/  IMAD.MOV.U32 R242, RZ, RZ, R222 ;  /* 0x000000fffff27224 */ /* 0x000fe400078e00de */
[----:B------:R-:W-:-:S02]  /*11ae0*/  IMAD.MOV.U32 R222, RZ, RZ, R71 ;  /* 0x000000ffffde7224 */ /* 0x000fc400078e0047 */
[----:B------:R-:W-:Y:S02]  /*11af0*/  FADD.FTZ R10, R11, R21 ;  /* 0x000000150b0a7221 */ /* 0x000fe40000010000 */
[----:B------:R-:W-:Y:S01]  /*11b00*/  IMAD.MOV.U32 R71, RZ, RZ, R20 ;  /* 0x000000ffff477224 */ /* 0x000fe200078e0014 */
[----:B------:R-:W-:Y:S02]  /*11b10*/  @!P6 HFMA2.BF16_V2 R99, -RZ.H0_H0, RZ.H0_H0, -R53.H0_H0 ;  /* 0x200000ffff63e231 */ /* 0x000fe40000340935 */
[----:B------:R-:W-:Y:S01]  /*11b20*/  @!P5 HFMA2.BF16_V2 R146, -RZ.H0_H0, RZ.H0_H0, -R52.H0_H0 ;  /* 0x200000ffff92d231 */ /* 0x000fe20000340934 */
[----:B------:R-:W-:Y:S01]  /*11b30*/  PRMT R221, R53, 0x5410, R52 ;  /* 0x0000541035dd7816 */ /* 0x000fe20000000034 */
[----:B------:R-:W-:Y:S01]  /*11b40*/  IMAD.MOV.U32 R163, RZ, RZ, R167 ;  /* 0x000000ffffa37224 */ /* 0x000fe200078e00a7 */
[----:B------:R-:W-:Y:S01]  /*11b50*/  @!P6 PRMT R53, R99, 0x5410, RZ ;  /* 0x000054106335e816 */ /* 0x000fe200000000ff */
[----:B------:R-:W-:Y:S01]  /*11b60*/  IMAD.MOV.U32 R240, RZ, RZ, R150 ;  /* 0x000000fffff07224 */ /* 0x000fe200078e0096 */
[----:B------:R-:W-:Y:S01]  /*11b70*/  @!P5 PRMT R52, R146, 0x5410, RZ ;  /* 0x000054109234d816 */ /* 0x000fe200000000ff */
        /* <DEDUP_REMOVED lines=22> */
[----:B------:R-:W-:Y:S01]  /*11ce0*/  FMUL.FTZ R158, R90, R5 ;  /* 0x000000055a9e7220 */ /* 0x000fe20000410000 */
[----:B--2---:R-:W-:Y:S02]  /*11cf0*/  LOP3.LUT R0, R3, R198, R28, 0x96, !PT ;  /* 0x000000c603007212 */ /* 0x004fe400078e961c */
[----:B------:R-:W-:-:S03]  /*11d00*/  LOP3.LUT R3, R231, R200, R46, 0x96, !PT ;  /* 0x000000c8e7037212 */ /* 0x000fc600078e962e */
[----:B------:R-:W-:-:S04]  /*11d10*/  IMAD.WIDE.U32 R6, R0, -0x326172a9, RZ ;  /* 0xcd9e8d5700067825 */ /* 0x000fc800078e00ff */
[----:B------:R-:W-:Y:S01]  /*11d20*/  IMAD.WIDE.U32 R20, R3, -0x2daee0ad, RZ ;  /* 0xd2511f5303147825 */ /* 0x000fe200078e00ff */
[----:B------:R-:W-:-:S04]  /*11d30*/  LOP3.LUT R0, R7, R193, R230, 0x96, !PT ;  /* 0x000000c107007212 */ /* 0x000fc800078e96e6 */
[----:B------:R-:W-:Y:S01]  /*11d40*/  LOP3.LUT R2, R21, R195, R2, 0x96, !PT ;  /* 0x000000c315027212 */ /* 0x000fe200078e9602 */
[-C--:B------:R-:W-:Y:S02]  /*11d50*/  FMUL.FTZ R159, R91, R5.reuse ;  /* 0x000000055b9f7220 */ /* 0x080fe40000410000 */
[-C--:B------:R-:W-:Y:S02]  /*11d60*/  FMUL.FTZ R166, R94, R5.reuse ;  /* 0x000000055ea67220 */ /* 0x080fe40000410000 */
[----:B------:R-:W-:Y:S02]  /*11d70*/  FMUL.FTZ R167, R95, R5 ;  /* 0x000000055fa77220 */ /* 0x000fe40000410000 */
[----:B------:R-:W-:-:S04]  /*11d80*/  IMAD.WIDE.U32 R4, R0, -0x2daee0ad, RZ ;  /* 0xd2511f5300047825 */ /* 0x000fc800078e00ff */
[----:B------:R-:W-:Y:S01]  /*11d90*/  IMAD.WIDE.U32 R2, R2, -0x326172a9, RZ ;  /* 0xcd9e8d5702027825 */ /* 0x000fe200078e00ff */
[----:B------:R-:W-:-:S04]  /*11da0*/  LOP3.LUT R0, R5, R191, R20, 0x96, !PT ;  /* 0x000000bf05007212 */ /* 0x000fc800078e9614 */
[----:B------:R-:W-:Y:S01]  /*11db0*/  LOP3.LUT R3, R3, R192, R6, 0x96, !PT ;  /* 0x000000c003037212 */ /* 0x000fe200078e9606 */
[----:B------:R-:W-:-:S04]  /*11dc0*/  IMAD.WIDE.U32 R6, R0, -0x326172a9, RZ ;  /* 0xcd9e8d5700067825 */ /* 0x000fc800078e00ff */
[----:B------:R-:W-:Y:S02]  /*11dd0*/  IMAD.MOV.U32 R243, RZ, RZ, R8 ;  /* 0x000000fffff37224 */ /* 0x000fe400078e0008 */
[----:B------:R-:W-:Y:S02]  /*11de0*/  IMAD.MOV.U32 R0, RZ, RZ, R9 ;  /* 0x000000ffff007224 */ /* 0x000fe400078e0009 */
[----:B------:R-:W-:Y:S01]  /*11df0*/  IMAD.WIDE.U32 R8, R3, -0x2daee0ad, RZ ;  /* 0xd2511f5303087825 */ /* 0x000fe200078e00ff */
[----:B------:R-:W-:-:S04]  /*11e00*/  LOP3.LUT R5, R7, R31, R2, 0x96, !PT ;  /* 0x0000001f07057212 */ /* 0x000fc800078e9602 */
[----:B------:R-:W-:Y:S01]  /*11e10*/  LOP3.LUT R2, R9, R189, R4, 0x96, !PT ;  /* 0x000000bd09027212 */ /* 0x000fe200078e9604 */
[----:B------:R-:W-:-:S04]  /*11e20*/  IMAD.MOV.U32 R4, RZ, RZ, R0 ;  /* 0x000000ffff047224 */ /* 0x000fc800078e0000 */
[----:B------:R-:W-:-:S05]  /*11e30*/  IMAD.WIDE.U32 R2, R2, -0x326172a9, RZ ;  /* 0xcd9e8d5702027825 */ /* 0x000fca00078e00ff */
[----:B------:R-:W-:Y:S01]  /*11e40*/  LOP3.LUT R0, R3, R238, R6, 0x96, !PT ;  /* 0x000000ee03007212 */ /* 0x000fe200078e9606 */
[----:B------:R-:W-:-:S03]  /*11e50*/  IMAD.MOV.U32 R7, RZ, RZ, R4 ;  /* 0x000000ffff077224 */ /* 0x000fc600078e0004 */
[----:B------:R-:W-:-:S04]  /*11e60*/  LOP3.LUT R4, R0, 0xff, RZ, 0xc0, !PT ;  /* 0x000000ff00047812 */ /* 0x000fc800078ec0ff */
[----:B------:R-:W-:Y:S02]  /*11e70*/  ISETP.GE.U32.AND P0, PT, R194, R4, PT ;  /* 0x00000004c200720c */ /* 0x000fe40003f06070 */
[C---:B------:R-:W-:Y:S02]  /*11e80*/  PRMT R43, R227.reuse, 0x7610, R43 ;  /* 0x00007610e32b7816 */ /* 0x040fe4000000002b */
[----:B------:R-:W-:Y:S01]  /*11e90*/  PRMT R42, R227, 0x7632, R42 ;  /* 0x00007632e32a7816 */ /* 0x000fe2000000002a */
[----:B------:R-:W-:Y:S02]  /*11ea0*/  FADD.FTZ R227, R12, R10 ;  /* 0x0000000a0ce37221 */ /* 0x000fe40000010000 */
[----:B------:R-:W-:Y:S02]  /*11eb0*/  IMAD.MOV.U32 R6, RZ, RZ, R30 ;  /* 0x000000ffff067224 */ /* 0x000fe400078e001e */
[----:B------:R-:W2:Y:S01]  /*11ec0*/  LDL.LU R30, [R1+0x2ac] ;  /* 0x0002ac00011e7983 */ /* 0x000ea20000300800 */
[----:B------:R-:W-:-:S03]  /*11ed0*/  IMAD.MOV.U32 R4, RZ, RZ, R31 ;  /* 0x000000ffff047224 */ /* 0x000fc600078e001f */
[----:B------:R-:W2:Y:S01]  /*11ee0*/  LDL.LU R31, [R1+0x2a8] ;  /* 0x0002a800011f7983 */ /* 0x000ea20000300800 */
[----:B------:R-:W-:-:S03]  /*11ef0*/  @!P0 HFMA2.BF16_V2 R88, -RZ.H0_H0, RZ.H0_H0, -R43.H0_H0 ;  /* 0x200000ffff588231 */ /* 0x000fc6000034092b */
[----:B------:R1:W-:Y:S02]  /*11f00*/  STL [R1+0x184], R227 ;  /* 0x000184e301007387 */ /* 0x0003e40000100800 */
[----:B-1----:R-:W-:Y:S02]  /*11f10*/  IMAD.MOV.U32 R227, RZ, RZ, R6 ;  /* 0x000000ffffe37224 */ /* 0x002fe400078e0006 */
[----:B------:R-:W-:Y:S02]  /*11f20*/  IMAD.MOV.U32 R6, RZ, RZ, R7 ;  /* 0x000000ffff067224 */ /* 0x000fe400078e0007 */
[----:B------:R-:W-:Y:S01]  /*11f30*/  IMAD.MOV.U32 R7, RZ, RZ, R71 ;  /* 0x000000ffff077224 */ /* 0x000fe200078e0047 */
[----:B------:R-:W-:Y:S02]  /*11f40*/  PRMT R71, R43, 0x5410, R42 ;  /* 0x000054102b477816 */ /* 0x000fe4000000002a */
[----:B------:R-:W-:Y:S01]  /*11f50*/  @!P0 PRMT R43, R88, 0x5410, RZ ;  /* 0x00005410582b8816 */ /* 0x000fe200000000ff */
[----:B------:R-:W-:Y:S01]  /*11f60*/  IMAD.MOV.U32 R88, RZ, RZ, R4 ;  /* 0x000000ffff587224 */ /* 0x000fe200078e0004 */
[----:B------:R-:W-:-:S04]  /*11f70*/  LOP3.LUT R4, R0, 0xffff, RZ, 0xc0, !PT ;  /* 0x0000ffff00047812 */ /* 0x000fc800078ec0ff */
        /* <DEDUP_REMOVED lines=9> */
[----:B------:R-:W-:Y:S02]  /*12010*/  LOP3.LUT R0, R0, 0xff, RZ, 0xc0, !PT ;  /* 0x000000ff00007812 */ /* 0x000fe400078ec0ff */
[----:B------:R-:W-:-:S02]  /*12020*/  PRMT R41, R236, 0x7610, R41 ;  /* 0x00007610ec297816 */ /* 0x000fc40000000029 */
[----:B------:R-:W-:-:S03]  /*12030*/  ISETP.GE.U32.AND P1, PT, R194, R0, PT ;  /* 0x00000000c200720c */ /* 0x000fc60003f26070 */
[----:B------:R-:W-:Y:S01]  /*12040*/  @!P0 HFMA2.BF16_V2 R90, -RZ.H0_H0, RZ.H0_H0, -R40.H0_H0 ;  /* 0x200000ffff5a8231 */ /* 0x000fe20000340928 */
[----:B------:R-:W-:Y:S01]  /*12050*/  LOP3.LUT R0, R2, 0xff, RZ, 0xc0, !PT ;  /* 0x000000ff02007812 */ /* 0x000fe200078ec0ff */
[----:B------:R-:W-:Y:S01]  /*12060*/  IMAD.MOV.U32 R89, RZ, RZ, R70 ;  /* 0x000000ffff597224 */ /* 0x000fe200078e0046 */
[----:B------:R-:W-:Y:S02]  /*12070*/  PRMT R70, R41, 0x5410, R40 ;  /* 0x0000541029467816 */ /* 0x000fe40000000028 */
[----:B------:R-:W-:Y:S02]  /*12080*/  @!P0 PRMT R40, R90, 0x5410, RZ ;  /* 0x000054105a288816 */ /* 0x000fe400000000ff */
[----:B------:R-:W-:Y:S02]  /*12090*/  ISETP.GE.U32.AND P0, PT, R194, R0, PT ;  /* 0x00000000c200720c */ /* 0x000fe40003f06070 */
[----:B------:R-:W-:Y:S02]  /*120a0*/  F2FP.BF16.PACK_AB R179, R26, R39 ;  /* 0x000000271ab3723e */ /* 0x000fe400000010ff */
[----:B------:R-:W-:-:S02]  /*120b0*/  LOP3.LUT R0, R2, 0xffff, RZ, 0xc0, !PT ;  /* 0x0000ffff02007812 */ /* 0x000fc400078ec0ff */
[C---:B------:R-:W-:Y:S02]  /*120c0*/  PRMT R39, R36.reuse, 0x7610, R39 ;  /* 0x0000761024277816 */ /* 0x040fe40000000027 */
[----:B------:R-:W-:Y:S01]  /*120d0*/  SHF.R.U32.HI R0, RZ, 0x8, R0 ;  /* 0x00000008ff007819 */ /* 0x000fe20000011600 */
[----:B------:R-:W-:Y:S01]  /*120e0*/  IMAD.MOV.U32 R4, RZ, RZ, R89 ;  /* 0x000000ffff047224 */ /* 0x000fe200078e0059 */
[----:B------:R-:W-:Y:S01]  /*120f0*/  PRMT R38, R36, 0x7632, R38 ;  /* 0x0000763224267816 */ /* 0x000fe20000000026 */
[----:B------:R-:W-:Y:S02]  /*12100*/  IMAD.MOV.U32 R89, RZ, RZ, R88 ;  /* 0x000000ffff597224 */ /* 0x000fe400078e0058 */
[----:B------:R-:W-:Y:S01]  /*12110*/  @!P0 HFMA2.BF16_V2 R92, -RZ.H0_H0, RZ.H0_H0, -R39.H0_H0 ;  /* 0x200000ffff5c8231 */ /* 0x000fe20000340927 */
[----:B------:R-:W-:Y:S01]  /*12120*/  IMAD.MOV.U32 R88, RZ, RZ, R239 ;  /* 0x000000ffff587224 */ /* 0x000fe200078e00ef */
[----:B------:R-:W-:Y:S01]  /*12130*/  LOP3.LUT R0, R0, 0xffff, RZ, 0xc0, !PT ;  /* 0x0000ffff00007812 */ /* 0x000fe200078ec0ff */
[----:B------:R-:W-:Y:S01]  /*12140*/  IMAD.MOV.U32 R239, RZ, RZ, R69 ;  /* 0x000000ffffef7224 */ /* 0x000fe200078e0045 */
[----:B------:R-:W-:-:S02]  /*12150*/  PRMT R69, R39, 0x5410, R38 ;  /* 0x0000541027457816 */ /* 0x000fc40000000026 */
        /* <DEDUP_REMOVED lines=8> */
[----:B------:R-:W-:Y:S01]  /*121e0*/  IMAD.MOV.U32 R93, RZ, RZ, R4 ;  /* 0x000000ffff5d7224 */ /* 0x000fe200078e0004 */
[----:B------:R-:W-:Y:S01]  /*121f0*/  LOP3.LUT R0, R0, 0xff, RZ, 0xc0, !PT ;  /* 0x000000ff00007812 */ /* 0x000fe200078ec0ff */
[----:B------:R-:W-:Y:S01]  /*12200*/  IMAD.WIDE.U32 R2, R5, -0x2daee0ad, RZ ;  /* 0xd2511f5305027825 */ /* 0x000fe200078e00ff */
[----:B------:R-:W-:Y:S02]  /*12210*/  PRMT R36, R233, 0x7632, R36 ;  /* 0x00007632e9247816 */ /* 0x000fe40000000024 */
[----:B------:R-:W-:Y:S02]  /*12220*/  @!P1 PRMT R41, R91, 0x5410, RZ ;  /* 0x000054105b299816 */ /* 0x000fe400000000ff */
[----:B------:R-:W-:-:S02]  /*12230*/  ISETP.GE.U32.AND P1, PT, R194, R0, PT ;  /* 0x00000000c200720c */ /* 0x000fc40003f26070 */
[----:B------:R-:W-:Y:S02]  /*12240*/  LOP3.LUT R0, R3, R93, R8, 0x96, !PT ;  /* 0x0000005d03007212 */ /* 0x000fe400078e9608 */
[----:B------:R-:W-:Y:S01]  /*12250*/  PRMT R37, R233, 0x7610, R37 ;  /* 0x00007610e9257816 */ /* 0x000fe20000000025 */
[----:B------:R-:W-:Y:S01]  /*12260*/  @!P0 HFMA2.BF16_V2 R95, -RZ.H0_H0, RZ.H0_H0, -R36.H0_H0 ;  /* 0x200000ffff5f8231 */ /* 0x000fe20000340924 */
[----:B------:R-:W-:Y:S01]  /*12270*/  IMAD.MOV.U32 R233, RZ, RZ, R89 ;  /* 0x000000ffffe97224 */ /* 0x000fe200078e0059 */
[----:B------:R-:W-:Y:S01]  /*12280*/  LOP3.LUT R4, R0, 0xff, RZ, 0xc0, !PT ;  /* 0x000000ff00047812 */ /* 0x000fe200078ec0ff */
[----:B------:R-:W-:Y:S02]  /*12290*/  IMAD.MOV.U32 R89, RZ, RZ, R242 ;  /* 0x000000ffff597224 */ /* 0x000fe400078e00f2 */
[----:B------:R-:W-:Y:S01]  /*122a0*/  IMAD.MOV.U32 R242, RZ, RZ, R68 ;  /* 0x000000fffff27224 */ /* 0x000fe200078e0044 */
[----:B------:R-:W-:Y:S02]  /*122b0*/  PRMT R68, R37, 0x5410, R36 ;  /* 0x0000541025447816 */ /* 0x000fe40000000024 */
[----:B------:R-:W-:-:S02]  /*122c0*/  @!P0 PRMT R36, R95, 0x5410, RZ ;  /* 0x000054105f248816 */ /* 0x000fc400000000ff */
[----:B------:R-:W-:Y:S02]  /*122d0*/  ISETP.GE.U32.AND P0, PT, R194, R4, PT ;  /* 0x00000004c200720c */ /* 0x000fe40003f06070 */
        /* <DEDUP_REMOVED lines=10> */
[--C-:B------:R-:W-:Y:S02]  /*12380*/  SHF.R.U32.HI R4, RZ, 0x10, R0.reuse ;  /* 0x00000010ff047819 */ /* 0x100fe40000011600 */
[----:B------:R-:W-:-:S09]  /*12390*/  SHF.R.U32.HI R0, RZ, 0x18, R0 ;  /* 0x00000018ff007819 */ /* 0x000fd20000011600 */
[----:B------:R-:W-:-:S05]  /*123a0*/  @!P0 HFMA2.BF16_V2 R113, -RZ.H0_H0, RZ.H0_H0, -R26.H0_H0 ;  /* 0x200000ffff718231 */ /* 0x000fca000034091a */
[----:B------:R-:W-:Y:S02]  /*123b0*/  @!P0 PRMT R26, R113, 0x5410, RZ ;  /* 0x00005410711a8816 */ /* 0x000fe400000000ff */
[----:B------:R-:W-:Y:S02]  /*123c0*/  ISETP.GE.U32.AND P0, PT, R194, R0, PT ;  /* 0x00000000c200720c */ /* 0x000fe40003f06070 */
[C---:B------:R-:W-:Y:S01]  /*123d0*/  PRMT R24, R237.reuse, 0x7632, R24 ;  /* 0x00007632ed187816 */ /* 0x040fe20000000018 */
[----:B------:R-:W-:Y:S01]  /*123e0*/  @!P1 HFMA2.BF16_V2 R94, -RZ.H0_H0, RZ.H0_H0, -R37.H0_H0 ;  /* 0x200000ffff5e9231 */ /* 0x000fe20000340925 */
[----:B------:R-:W-:Y:S02]  /*123f0*/  PRMT R25, R237, 0x7610, R25 ;  /* 0x00007610ed197816 */ /* 0x000fe40000000019 */
[----:B------:R-:W-:Y:S02]  /*12400*/  LOP3.LUT R0, R2, 0xff, RZ, 0xc0, !PT ;  /* 0x000000ff02007812 */ /* 0x000fe400078ec0ff */
[----:B------:R-:W-:Y:S01]  /*12410*/  @!P1 PRMT R37, R94, 0x5410, RZ ;  /* 0x000054105e259816 */ /* 0x000fe200000000ff */
[----:B------:R-:W-:-:S04]  /*12420*/  IMAD.MOV.U32 R94, RZ, RZ, R162 ;  /* 0x000000ffff5e7224 */ /* 0x000fc800078e00a2 */
[----:B------:R-:W-:Y:S01]  /*12430*/  @!P0 HFMA2.BF16_V2 R115, -RZ.H0_H0, RZ.H0_H0, -R24.H0_H0 ;  /* 0x200000ffff738231 */ /* 0x000fe20000340918 */
[----:B------:R-:W-:-:S04]  /*12440*/  PRMT R162, R25, 0x5410, R24 ;  /* 0x0000541019a27816 */ /* 0x000fc80000000018 */
[----:B------:R-:W-:Y:S02]  /*12450*/  @!P0 PRMT R24, R115, 0x5410, RZ ;  /* 0x0000541073188816 */ /* 0x000fe400000000ff */
[----:B------:R-:W-:Y:S02]  /*12460*/  ISETP.GE.U32.AND P0, PT, R194, R0, PT ;  /* 0x00000000c200720c */ /* 0x000fe40003f06070 */
[----:B------:R-:W-:Y:S02]  /*12470*/  LOP3.LUT R0, R2, 0xffff, RZ, 0xc0, !PT ;  /* 0x0000ffff02007812 */ /* 0x000fe400078ec0ff */
[C---:B------:R-:W-:Y:S01]  /*12480*/  PRMT R23, R45.reuse, 0x7610, R23 ;  /* 0x000076102d177816 */ /* 0x040fe20000000017 */
[----:B------:R-:W-:Y:S01]  /*12490*/  IMAD.MOV.U32 R236, RZ, RZ, R243 ;  /* 0x000000ffffec7224 */ /* 0x000fe200078e00f3 */
[----:B------:R-:W-:Y:S01]  /*124a0*/  SHF.R.U32.HI R0, RZ, 0x8, R0 ;  /* 0x00000008ff007819 */ /* 0x000fe20000011600 */
[----:B------:R-:W-:Y:S01]  /*124b0*/  IMAD.MOV.U32 R243, RZ, RZ, R240 ;  /* 0x000000fffff37224 */ /* 0x000fe200078e00f0 */
[----:B------:R-:W-:Y:S01]  /*124c0*/  PRMT R22, R45, 0x7632, R22 ;  /* 0x000076322d167816 */ /* 0x000fe20000000016 */
[----:B------:R-:W-:Y:S01]  /*124d0*/  IMAD.MOV.U32 R240, RZ, RZ, R204 ;  /* 0x000000fffff07224 */ /* 0x000fe200078e00cc */
[C---:B------:R-:W-:Y:S01]  /*124e0*/  PRMT R17, R232.reuse, 0x7610, R17 ;  /* 0x00007610e8117816 */ /* 0x040fe20000000011 */
[----:B------:R-:W-:Y:S01]  /*124f0*/  IMAD.MOV.U32 R204, RZ, RZ, R205 ;  /* 0x000000ffffcc7224 */ /* 0x000fe200078e00cd */
[----:B------:R-:W-:Y:S01]  /*12500*/  PRMT R16, R232, 0x7632, R16 ;  /* 0x00007632e8107816 */ /* 0x000fe20000000010 */
[----:B------:R-:W-:Y:S01]  /*12510*/  @!P0 HFMA2.BF16_V2 R116, -RZ.H0_H0, RZ.H0_H0, -R23.H0_H0 ;  /* 0x200000ffff748231 */ /* 0x000fe20000340917 */
[----:B------:R-:W-:Y:S01]  /*12520*/  IMAD.MOV.U32 R90, RZ, RZ, R28 ;  /* 0x000000ffff5a7224 */ /* 0x000fe200078e001c */
[----:B------:R-:W-:Y:S01]  /*12530*/  LOP3.LUT R0, R0, 0xffff, RZ, 0xc0, !PT ;  /* 0x0000ffff00007812 */ /* 0x000fe200078ec0ff */
[----:B------:R-:W-:-:S02]  /*12540*/  IMAD.MOV.U32 R91, RZ, RZ, R29 ;  /* 0x000000ffff5b7224 */ /* 0x000fc400078e001d */
[----:B------:R-:W-:Y:S01]  /*12550*/  IMAD.MOV.U32 R205, RZ, RZ, R196 ;  /* 0x000000ffffcd7224 */ /* 0x000fe200078e00c4 */
[----:B------:R-:W3:Y:S01]  /*12560*/  LDL.LU.64 R28, [R1+0x2a0] ;  /* 0x0002a000011c7983 */ /* 0x000ee20000300a00 */
[----:B------:R-:W-:Y:S02]  /*12570*/  IMAD.MOV.U32 R232, RZ, RZ, R93 ;  /* 0x000000ffffe87224 */ /* 0x000fe400078e005d */
[----:B------:R-:W-:Y:S01]  /*12580*/  IMAD.MOV.U32 R196, RZ, RZ, R161 ;  /* 0x000000ffffc47224 */ /* 0x000fe200078e00a1 */
[----:B------:R-:W-:Y:S01]  /*12590*/  PRMT R161, R23, 0x5410, R22 ;  /* 0x0000541017a17816 */ /* 0x000fe20000000016 */
[----:B------:R-:W-:Y:S01]  /*125a0*/  IMAD.MOV.U32 R93, RZ, RZ, R236 ;  /* 0x000000ffff5d7224 */ /* 0x000fe200078e00ec */
[----:B------:R-:W-:Y:S01]  /*125b0*/  @!P0 PRMT R23, R116, 0x5410, RZ ;  /* 0x0000541074178816 */ /* 0x000fe200000000ff */
[----:B------:R-:W4:Y:S01]  /*125c0*/  LDL R236, [R1+0x1a0] ;  /* 0x0001a00001ec7983 */ /* 0x000f220000100800 */
[----:B------:R-:W-:Y:S02]  /*125d0*/  ISETP.GE.U32.AND P0, PT, R194, R0, PT ;  /* 0x00000000c200720c */ /* 0x000fe40003f06070 */
[----:B------:R-:W-:Y:S01]  /*125e0*/  SHF.R.U32.HI R0, RZ, 0x10, R2 ;  /* 0x00000010ff007819 */ /* 0x000fe20000011602 */
[----:B------:R-:W2:Y:S03]  /*125f0*/  LDL R116, [R1+0x1b0] ;  /* 0x0001b00001747983 */ /* 0x000ea60000100800 */
[----:B------:R-:W-:-:S02]  /*12600*/  LOP3.LUT R0, R0, 0xff, RZ, 0xc0, !PT ;  /* 0x000000ff00007812 */ /* 0x000fc400078ec0ff */
[----:B------:R-:W-:Y:S02]  /*12610*/  LOP3.LUT R4, R4, 0xff, RZ, 0xc0, !PT ;  /* 0x000000ff04047812 */ /* 0x000fe400078ec0ff */
[C---:B------:R-:W-:Y:S02]  /*12620*/  ISETP.GE.U32.AND P5, PT, R194.reuse, R0, PT ;  /* 0x00000000c200720c */ /* 0x040fe40003fa6070 */
[----:B------:R-:W-:Y:S02]  /*12630*/  LOP3.LUT R0, R15, R207, R94, 0x96, !PT ;  /* 0x000000cf0f007212 */ /* 0x000fe400078e965e */
[----:B------:R-:W-:-:S03]  /*12640*/  ISETP.GE.U32.AND P1, PT, R194, R4, PT ;  /* 0x00000004c200720c */ /* 0x000fc60003f26070 */
[----:B------:R-:W-:Y:S01]  /*12650*/  IMAD.WIDE.U32 R4, R0, -0x2daee0ad, RZ ;  /* 0xd2511f5300047825 */ /* 0x000fe200078e00ff */
[----:B------:R-:W-:-:S04]  /*12660*/  LOP3.LUT R3, R231, R200, R14, 0x96, !PT ;  /* 0x000000c8e7037212 */ /* 0x000fc800078e960e */
[----:B------:R-:W-:Y:S01]  /*12670*/  LOP3.LUT R0, R5, R198, R90, 0x96, !PT ;  /* 0x000000c605007212 */ /* 0x000fe200078e965a */
[----:B------:R-:W-:Y:S02]  /*12680*/  IMAD.MOV.U32 R92, RZ, RZ, R6 ;  /* 0x000000ffff5c7224 */ /* 0x000fe400078e0006 */
[----:B------:R-:W-:Y:S02]  /*12690*/  IMAD.MOV.U32 R91, RZ, RZ, R7 ;  /* 0x000000ffff5b7224 */ /* 0x000fe400078e0007 */
        /* <DEDUP_REMOVED lines=18> */
[----:B------:R-:W-:Y:S01]  /*127c0*/  LOP3.LUT R4, R0, 0xffff, RZ, 0xc0, !PT ;  /* 0x0000ffff00047812 */ /* 0x000fe200078ec0ff */
[----:B------:R-:W-:-:S03]  /*127d0*/  IMAD.MOV.U32 R112, RZ, RZ, R91 ;  /* 0x000000ffff707224 */ /* 0x000fc600078e005b */
        /* <DEDUP_REMOVED lines=14> */
[----:B------:R-:W-:Y:S01]  /*128c0*/  IMAD.MOV.U32 R95, RZ, RZ, R88 ;  /* 0x000000ffff5f7224 */ /* 0x000fe200078e0058 */
[----:B------:R-:W-:Y:S01]  /*128d0*/  PRMT R15, R82, 0x7610, R15 ;  /* 0x00007610520f7816 */ /* 0x000fe2000000000f */
[----:B------:R-:W-:Y:S01]  /*128e0*/  IMAD.MOV.U32 R88, RZ, RZ, R242 ;  /* 0x000000ffff587224 */ /* 0x000fe200078e00f2 */
[----:B------:R-:W-:Y:S01]  /*128f0*/  LOP3.LUT R0, R2, 0xff, RZ, 0xc0, !PT ;  /* 0x000000ff02007812 */ /* 0x000fe200078ec0ff */
[----:B------:R-:W-:Y:S02]  /*12900*/  IMAD.MOV.U32 R242, RZ, RZ, R240 ;  /* 0x000000fffff27224 */ /* 0x000fe400078e00f0 */
[----:B------:R-:W-:-:S04]  /*12910*/  IMAD.MOV.U32 R240, RZ, RZ, R196 ;  /* 0x000000fffff07224 */ /* 0x000fc800078e00c4 */
[----:B------:R-:W-:Y:S01]  /*12920*/  @!P0 HFMA2.BF16_V2 R122, -RZ.H0_H0, RZ.H0_H0, -R14.H0_H0 ;  /* 0x200000ffff7a8231 */ /* 0x000fe2000034090e */
[----:B------:R-:W-:-:S04]  /*12930*/  PRMT R196, R15, 0x5410, R14 ;  /* 0x000054100fc47816 */ /* 0x000fc8000000000e */
[----:B------:R-:W-:Y:S02]  /*12940*/  @!P0 PRMT R14, R122, 0x5410, RZ ;  /* 0x000054107a0e8816 */ /* 0x000fe400000000ff */
[----:B------:R-:W-:Y:S01]  /*12950*/  ISETP.GE.U32.AND P0, PT, R194, R0, PT ;  /* 0x00000000c200720c */ /* 0x000fe20003f06070 */
[----:B------:R-:W-:Y:S01]  /*12960*/  @!P1 HFMA2.BF16_V2 R114, -RZ.H0_H0, RZ.H0_H0, -R25.H0_H0 ;  /* 0x200000ffff729231 */ /* 0x000fe20000340919 */
[----:B------:R-:W-:Y:S02]  /*12970*/  LOP3.LUT R0, R2, 0xffff, RZ, 0xc0, !PT ;  /* 0x0000ffff02007812 */ /* 0x000fe400078ec0ff */
[----:B------:R-:W-:Y:S02]  /*12980*/  PRMT R13, R187, 0x7610, R13 ;  /* 0x00007610bb0d7816 */ /* 0x000fe4000000000d */
[----:B------:R-:W-:Y:S02]  /*12990*/  @!P1 PRMT R25, R114, 0x5410, RZ ;  /* 0x0000541072199816 */ /* 0x000fe400000000ff */
[----:B------:R-:W-:-:S02]  /*129a0*/  ISETP.GE.U32.AND P1, PT, R194, R6, PT ;  /* 0x00000006c200720c */ /* 0x000fc40003f26070 */
[----:B------:R-:W-:Y:S02]  /*129b0*/  SHF.R.U32.HI R0, RZ, 0x8, R0 ;  /* 0x00000008ff007819 */ /* 0x000fe40000011600 */
[----:B------:R-:W-:Y:S01]  /*129c0*/  PRMT R12, R187, 0x7632, R12 ;  /* 0x00007632bb0c7816 */ /* 0x000fe2000000000c */
[----:B------:R-:W-:Y:S01]  /*129d0*/  @!P0 HFMA2.BF16_V2 R124, -RZ.H0_H0, RZ.H0_H0, -R13.H0_H0 ;  /* 0x200000ffff7c8231 */ /* 0x000fe2000034090d */
[----:B------:R-:W-:Y:S02]  /*129e0*/  LOP3.LUT R0, R0, 0xffff, RZ, 0xc0, !PT ;  /* 0x0000ffff00007812 */ /* 0x000fe400078ec0ff */
[----:B------:R-:W-:Y:S02]  /*129f0*/  PRMT R187, R13, 0x5410, R12 ;  /* 0x000054100dbb7816 */ /* 0x000fe4000000000c */
[----:B------:R-:W-:Y:S02]  /*12a00*/  PRMT R18, R83, 0x7632, R18 ;  /* 0x0000763253127816 */ /* 0x000fe40000000012 */
[----:B------:R-:W-:-:S02]  /*12a10*/  @!P0 PRMT R13, R124, 0x5410, RZ ;  /* 0x000054107c0d8816 */ /* 0x000fc400000000ff */
[----:B------:R-:W-:Y:S01]  /*12a20*/  ISETP.GE.U32.AND P0, PT, R194, R0, PT ;  /* 0x00000000c200720c */ /* 0x000fe20003f06070 */
[----:B------:R-:W-:Y:S01]  /*12a30*/  @!P1 HFMA2.BF16_V2 R120, -RZ.H0_H0, RZ.H0_H0, -R18.H0_H0 ;  /* 0x200000ffff789231 */ /* 0x000fe20000340912 */
[----:B------:R-:W-:Y:S01]  /*12a40*/  PRMT R19, R83, 0x7610, R19 ;  /* 0x0000761053137816 */ /* 0x000fe20000000013 */
[----:B------:R-:W-:Y:S01]  /*12a50*/  IMAD.MOV.U32 R90, RZ, RZ, R160 ;  /* 0x000000ffff5a7224 */ /* 0x000fe200078e00a0 */
[----:B------:R-:W-:Y:S02]  /*12a60*/  LOP3.LUT R4, R4, 0xff, RZ, 0xc0, !PT ;  /* 0x000000ff04047812 */ /* 0x000fe400078ec0ff */
[----:B------:R-:W-:Y:S02]  /*12a70*/  PRMT R160, R19, 0x5410, R18 ;  /* 0x0000541013a07816 */ /* 0x000fe40000000012 */
[----:B------:R-:W-:Y:S02]  /*12a80*/  @!P1 PRMT R18, R120, 0x5410, RZ ;  /* 0x0000541078129816 */ /* 0x000fe400000000ff */
[----:B------:R-:W-:-:S02]  /*12a90*/  ISETP.GE.U32.AND P1, PT, R194, R4, PT ;  /* 0x00000004c200720c */ /* 0x000fc40003f26070 */
[--C-:B------:R-:W-:Y:S01]  /*12aa0*/  SHF.R.U32.HI R0, RZ, 0x10, R2.reuse ;  /* 0x00000010ff007819 */ /* 0x100fe20000011602 */
[----:B------:R-:W-:Y:S01]  /*12ab0*/  @!P0 HFMA2.BF16_V2 R125, -RZ.H0_H0, RZ.H0_H0, -R12.H0_H0 ;  /* 0x200000ffff7d8231 */ /* 0x000fe2000034090c */
[----:B------:R-:W-:Y:S02]  /*12ac0*/  SHF.R.U32.HI R2, RZ, 0x18, R2 ;  /* 0x00000018ff027819 */ /* 0x000fe40000011602 */
[----:B------:R-:W-:Y:S02]  /*12ad0*/  LOP3.LUT R5, R5, R233, R8, 0x96, !PT ;  /* 0x000000e905057212 */ /* 0x000fe400078e9608 */
[----:B------:R-:W-:Y:S02]  /*12ae0*/  @!P0 PRMT R12, R125, 0x5410, RZ ;  /* 0x000054107d0c8816 */ /* 0x000fe400000000ff */
[----:B------:R-:W-:Y:S01]  /*12af0*/  ISETP.GE.U32.AND P0, PT, R194, R2, PT ;  /* 0x00000002c200720c */ /* 0x000fe20003f06070 */
[----:B------:R-:W-:Y:S02]  /*12b00*/  IMAD.WIDE.U32 R2, R5, -0x2daee0ad, RZ ;  /* 0xd2511f5305027825 */ /* 0x000fe400078e00ff */
[----:B------:R-:W-:Y:S01]  /*12b10*/  @!P1 HFMA2.BF16_V2 R123, -RZ.H0_H0, RZ.H0_H0, -R15.H0_H0 ;  /* 0x200000ffff7b9231 */ /* 0x000fe2000034090f */
[----:B------:R-:W-:-:S02]  /*12b20*/  LOP3.LUT R0, R0, 0xff, RZ, 0xc0, !PT ;  /* 0x000000ff00007812 */ /* 0x000fc400078ec0ff */
[----:B------:R-:W-:Y:S02]  /*12b30*/  PRMT R10, R81, 0x7632, R10 ;  /* 0x00007632510a7816 */ /* 0x000fe4000000000a */
[----:B------:R-:W-:Y:S02]  /*12b40*/  @!P1 PRMT R15, R123, 0x5410, RZ ;  /* 0x000054107b0f9816 */ /* 0x000fe400000000ff */
[----:B------:R-:W-:Y:S02]  /*12b50*/  ISETP.GE.U32.AND P1, PT, R194, R0, PT ;  /* 0x00000000c200720c */ /* 0x000fe40003f26070 */
[----:B------:R-:W-:Y:S01]  /*12b60*/  LOP3.LUT R0, R3, R232, R44, 0x96, !PT ;  /* 0x000000e803007212 */ /* 0x000fe200078e962c */
[----:B------:R-:W-:Y:S01]  /*12b70*/  @!P0 HFMA2.BF16_V2 R127, -RZ.H0_H0, RZ.H0_H0, -R10.H0_H0 ;  /* 0x200000ffff7f8231 */ /* 0x000fe2000034090a */
[----:B------:R-:W-:Y:S01]  /*12b80*/  PRMT R11, R81, 0x7610, R11 ;  /* 0x00007610510b7816 */ /* 0x000fe2000000000b */
[----:B------:R-:W-:Y:S01]  /*12b90*/  IMAD.MOV.U32 R115, RZ, RZ, R186 ;  /* 0x000000ffff737224 */ /* 0x000fe200078e00ba */
[----:B------:R-:W-:-:S02]  /*12ba0*/  LOP3.LUT R4, R0, 0xff, RZ, 0xc0, !PT ;  /* 0x000000ff00047812 */ /* 0x000fc400078ec0ff */
[----:B------:R-:W-:Y:S02]  /*12bb0*/  PRMT R186, R11, 0x5410, R10 ;  /* 0x000054100bba7816 */ /* 0x000fe4000000000a */
[----:B------:R-:W-:Y:S02]  /*12bc0*/  @!P0 PRMT R10, R127, 0x5410, RZ ;  /* 0x000054107f0a8816 */ /* 0x000fe400000000ff */
[----:B------:R-:W-:Y:S02]  /*12bd0*/  ISETP.GE.U32.AND P0, PT, R194, R4, PT ;  /* 0x00000004c200720c */ /* 0x000fe40003f06070 */
        /* <DEDUP_REMOVED lines=31> */
[----:B------:R-:W-:Y:S01]  /*12dd0*/  SHF.R.U32.HI R0, RZ, 0x8, R0 ;  /* 0x00000008ff007819 */ /* 0x000fe20000011600 */
[----:B------:R-:W-:Y:S01]  /*12de0*/  IMAD.MOV.U32 R113, RZ, RZ, R92 ;  /* 0x000000ffff717224 */ /* 0x000fe200078e005c */
        /* <DEDUP_REMOVED lines=15> */
[----:B------:R-:W-:Y:S01]  /*12ee0*/  ST.E.U16 [R34.64+-0x80], R176 ;  /* 0xffff80b022007985 */ /* 0x000fe2000c101504 */
[----:B------:R-:W-:-:S03]  /*12ef0*/  SHF.R.U32.HI R2, RZ, 0x18, R2 ;  /* 0x00000018ff027819 */ /* 0x000fc60000011602 */
[----:B------:R-:W-:Y:S01]  /*12f00*/  ST.E.U16 [R34.64+-0x7e], R111 ;  /* 0xffff826f22007985 */ /* 0x000fe2000c101504 */
[----:B----4-:R-:W-:-:S03]  /*12f10*/  IADD3 R83, R236, 0x4, RZ ;  /* 0x00000004ec537810 */ /* 0x010fc60007ffe0ff */
[----:B------:R-:W-:Y:S04]  /*12f20*/  ST.E.U16 [R32.64+-0x80], R178 ;  /* 0xffff80b220007985 */ /* 0x000fe8000c101504 */
[----:B------:R-:W-:Y:S01]  /*12f30*/  @!P0 HFMA2.BF16_V2 R170, -RZ.H0_H0, RZ.H0_H0, -R48.H0_H0 ;  /* 0x200000ffffaa8231 */ /* 0x000fe20000340930 */
[----:B------:R-:W-:Y:S01]  /*12f40*/  ST.E.U16 [R32.64+-0x7e], R177 ;  /* 0xffff82b120007985 */ /* 0x000fe2000c101504 */
[----:B------:R-:W-:-:S03]  /*12f50*/  @P0 PRMT R44, R48, 0x7610, R44 ;  /* 0x00007610302c0816 */ /* 0x000fc6000000002c */
[----:B--2---:R-:W-:Y:S01]  /*12f60*/  ST.E.U16 [R30.64+-0x80], R43 ;  /* 0xffff802b1e007985 */ /* 0x004fe2000c101504 */
[----:B------:R-:W-:-:S03]  /*12f70*/  @!P0 PRMT R44, R170, 0x5410, RZ ;  /* 0x00005410aa2c8816 */ /* 0x000fc600000000ff */
[----:B------:R-:W-:Y:S01]  /*12f80*/  ST.E.U16 [R30.64+-0x7e], R42 ;  /* 0xffff822a1e007985 */ /* 0x000fe2000c101504 */
[----:B------:R-:W-:-:S03]  /*12f90*/  ISETP.GE.U32.AND P0, PT, R194, R2, PT ;  /* 0x00000002c200720c */ /* 0x000fc60003f06070 */
[----:B---3--:R-:W-:Y:S04]  /*12fa0*/  ST.E.U16 [R28.64+-0x80], R41 ;  /* 0xffff80291c007985 */ /* 0x008fe8000c101504 */
[----:B------:R-:W-:Y:S01]  /*12fb0*/  ST.E.U16 [R28.64+-0x7e], R40 ;  /* 0xffff82281c007985 */ /* 0x000fe2000c101504 */
        /* <DEDUP_REMOVED lines=16> */
[----:B------:R1:W-:Y:S02]  /*130c0*/  ST.E.U16 [R28.64+-0x60], R25 ;  /* 0xffffa0191c007985 */ /* 0x0003e4000c101504 */
[----:B------:R-:W-:Y:S02]  /*130d0*/  @!P0 HFMA2.BF16_V2 R171, -RZ.H0_H0, RZ.H0_H0, -R0.H0_H0 ;  /* 0x200000ffffab8231 */ /* 0x000fe40000340900 */
[----:B------:R-:W-:Y:S01]  /*130e0*/  STL [R1+0x134], R83 ;  /* 0x0001345301007387 */ /* 0x000fe20000100800 */
[----:B------:R-:W-:-:S03]  /*130f0*/  PRMT R184, R48, 0x5410, R0 ;  /* 0x0000541030b87816 */ /* 0x000fc60000000000 */
[----:B------:R-:W-:Y:S01]  /*13100*/  STL.64 [R1+0x120], R236 ;  /* 0x000120ec01007387 */ /* 0x000fe20000100a00 */
[----:B------:R-:W-:Y:S01]  /*13110*/  IMAD.MOV.U32 R169, RZ, RZ, R181 ;  /* 0x000000ffffa97224 */ /* 0x000fe200078e00b5 */
[----:B------:R-:W-:Y:S01]  /*13120*/  @!P0 PRMT R0, R171, 0x5410, RZ ;  /* 0x00005410ab008816 */ /* 0x000fe200000000ff */
[----:B------:R-:W-:Y:S02]  /*13130*/  IMAD.MOV.U32 R170, RZ, RZ, R188 ;  /* 0x000000ffffaa7224 */ /* 0x000fe400078e00bc */
[----:B------:R-:W-:Y:S01]  /*13140*/  IMAD.MOV.U32 R171, RZ, RZ, R190 ;  /* 0x000000ffffab7224 */ /* 0x000fe200078e00be */
[----:B-1----:R-:W-:Y:S02]  /*13150*/  LOP3.LUT R25, R116, R237, RZ, 0x3c, !PT ;  /* 0x000000ed74197212 */ /* 0x002fe400078e3cff */
[----:B------:R-:W-:Y:S02]  /*13160*/  IADD3 R26, R183, -0x4498517b, RZ ;  /* 0xbb67ae85b71a7810 */ /* 0x000fe40007ffe0ff */
[----:B------:R-:W2:Y:S01]  /*13170*/  LDL.LU.64 R182, [R1+0x298] ;  /* 0x0002980001b67983 */ /* 0x000ea20000300a00 */
[----:B------:R-:W-:-:S05]  /*13180*/  IMAD.WIDE.U32 R110, R25, -0x2daee0ad, RZ ;  /* 0xd2511f53196e7825 */ /* 0x000fca00078e00ff */
[----:B------:R-:W-:Y:S04]  /*13190*/  STL.64 [R1+0x90], R110 ;  /* 0x0000906e01007387 */ /* 0x000fe80000100a00 */
[----:B------:R-:W-:Y:S04]  /*131a0*/  STL [R1+0x12c], R26 ;  /* 0x00012c1a01007387 */ /* 0x000fe80000100800 */
[----:B------:R-:W3:Y:S04]  /*131b0*/  LDL.LU R181, [R1+0x294] ;  /* 0x0002940001b57983 */ /* 0x000ee80000300800 */
[----:B------:R-:W4:Y:S04]  /*131c0*/  LDL.LU R188, [R1+0x290] ;  /* 0x0002900001bc7983 */ /* 0x000f280000300800 */
[----:B------:R-:W2:Y:S01]  /*131d0*/  LDL.LU R190, [R1+0x28c] ;  /* 0x00028c0001be7983 */ /* 0x000ea20000300800 */
[----:B------:R-:W-:Y:S01]  /*131e0*/  LOP3.LUT R2, R47, R207, R236, 0x96, !PT ;  /* 0x000000cf2f027212 */ /* 0x000fe200078e96ec */
[----:B------:R-:W-:-:S04]  /*131f0*/  @!P5 HFMA2.BF16_V2 R118, -RZ.H0_H0, RZ.H0_H0, -R19.H0_H0 ;  /* 0x200000ffff76d231 */ /* 0x000fc80000340913 */
[----:B------:R-:W-:Y:S01]  /*13200*/  IMAD.WIDE.U32 R2, R2, -0x2daee0ad, RZ ;  /* 0xd2511f5302027825 */ /* 0x000fe200078e00ff */
[----:B------:R-:W-:-:S04]  /*13210*/  @!P5 PRMT R19, R118, 0x5410, RZ ;  /* 0x000054107613d816 */ /* 0x000fc800000000ff */
[----:B------:R-:W-:Y:S02]  /*13220*/  LOP3.LUT R21, R21, R195, R2, 0x96, !PT ;  /* 0x000000c315157212 */ /* 0x000fe400078e9602 */
[----:B------:R-:W-:Y:S02]  /*13230*/  LOP3.LUT R2, R3, R198, R110, 0x96, !PT ;  /* 0x000000c603027212 */ /* 0x000fe400078e966e */
[----:B------:R-:W-:Y:S01]  /*13240*/  LOP3.LUT R3, R111, R26, R212, 0x96, !PT ;  /* 0x0000001a6f037212 */ /* 0x000fe200078e96d4 */
[----:B------:R-:W-:Y:S04]  /*13250*/  ST.E.U16 [R28.64+-0x5e], R24 ;  /* 0xffffa2181c007985 */ /* 0x000fe8000c101504 */
[----:B------:R1:W-:Y:S01]  /*13260*/  ST.E.U16 [R34.64+-0x50], R49 ;  /* 0xffffb03122007985 */ /* 0x0003e2000c101504 */
[----:B------:R-:W-:-:S03]  /*13270*/  IMAD.WIDE.U32 R230, R3, -0x326172a9, RZ ;  /* 0xcd9e8d5703e67825 */ /* 0x000fc600078e00ff */
[----:B------:R-:W-:Y:S01]  /*13280*/  ST.E.U16 [R34.64+-0x4e], R66 ;  /* 0xffffb24222007985 */ /* 0x000fe2000c101504 */
[----:B------:R-:W-:-:S03]  /*13290*/  IMAD.WIDE.U32 R2, R2, -0x326172a9, RZ ;  /* 0xcd9e8d5702027825 */ /* 0x000fc600078e00ff */
[----:B------:R-:W-:Y:S01]  /*132a0*/  ST.E.U16 [R32.64+-0x50], R67 ;  /* 0xffffb04320007985 */ /* 0x000fe2000c101504 */
[----:B------:R-:W-:-:S03]  /*132b0*/  IMAD.WIDE.U32 R46, R21, -0x326172a9, RZ ;  /* 0xcd9e8d57152e7825 */ /* 0x000fc600078e00ff */
[----:B------:R-:W-:Y:S01]  /*132c0*/  ST.E.U16 [R32.64+-0x4e], R100 ;  /* 0xffffb26420007985 */ /* 0x000fe2000c101504 */
[----:B------:R-:W-:-:S03]  /*132d0*/  @!P1 HFMA2.BF16_V2 R131, -RZ.H0_H0, RZ.H0_H0, -R7.H0_H0 ;  /* 0x200000ffff839231 */ /* 0x000fc60000340907 */
[----:B------:R-:W-:Y:S04]  /*132e0*/  ST.E.U16 [R30.64+-0x50], R23 ;  /* 0xffffb0171e007985 */ /* 0x000fe8000c101504 */
[----:B------:R1:W-:Y:S04]  /*132f0*/  ST.E.U16 [R30.64+-0x4e], R22 ;  /* 0xffffb2161e007985 */ /* 0x0003e8000c101504 */
[----:B------:R-:W-:Y:S04]  /*13300*/  ST.E.U16 [R28.64+-0x50], R19 ;  /* 0xffffb0131c007985 */ /* 0x000fe8000c101504 */
[----:B------:R-:W-:Y:S04]  /*13310*/  ST.E.U16 [R28.64+-0x4e], R18 ;  /* 0xffffb2121c007985 */ /* 0x000fe8000c101504 */
[----:B------:R-:W-:Y:S04]  /*13320*/  ST.E.U16 [R34.64+-0x40], R65 ;  /* 0xffffc04122007985 */ /* 0x000fe8000c101504 */
[----:B------:R-:W-:Y:S01]  /*13330*/  ST.E.U16 [R34.64+-0x3e], R62 ;  /* 0xffffc23e22007985 */ /* 0x000fe2000c101504 */
[----:B------:R-:W-:-:S03]  /*13340*/  LOP3.LUT R3, R3, R193, R230, 0x96, !PT ;  /* 0x000000c103037212 */ /* 0x000fc600078e96e6 */
[----:B------:R-:W-:Y:S04]  /*13350*/  ST.E.U16 [R32.64+-0x40], R64 ;  /* 0xffffc04020007985 */ /* 0x000fe8000c101504 */
[----:B------:R-:W-:Y:S01]  /*13360*/  ST.E.U16 [R32.64+-0x3e], R63 ;  /* 0xffffc23f20007985 */ /* 0x000fe2000c101504 */
[----:B------:R-:W-:-:S03]  /*13370*/  LOP3.LUT R21, R47, R192, R2, 0x96, !PT ;  /* 0x000000c02f157212 */ /* 0x000fc600078e9602 */
        /* <DEDUP_REMOVED lines=8> */
[----:B------:R-:W-:Y:S01]  /*13400*/  ST.E.U16 [R32.64+-0x2e], R59 ;  /* 0xffffd23b20007985 */ /* 0x000fe2000c101504 */
[----:B------:R-:W-:-:S03]  /*13410*/  IMAD.WIDE.U32 R2, R3, -0x2daee0ad, RZ ;  /* 0xd2511f5303027825 */ /* 0x000fc600078e00ff */
[----:B------:R-:W-:Y:S04]  /*13420*/  ST.E.U16 [R30.64+-0x30], R13 ;  /* 0xffffd00d1e007985 */ /* 0x000fe8000c101504 */
[----:B------:R-:W-:Y:S01]  /*13430*/  ST.E.U16 [R30.64+-0x2e], R12 ;  /* 0xffffd20c1e007985 */ /* 0x000fe2000c101504 */
[----:B-1----:R-:W-:-:S03]  /*13440*/  IMAD.WIDE.U32 R48, R21, -0x2daee0ad, RZ ;  /* 0xd2511f5315307825 */ /* 0x002fc600078e00ff */
[----:B------:R-:W-:Y:S04]  /*13450*/  ST.E.U16 [R28.64+-0x30], R11 ;  /* 0xffffd00b1c007985 */ /* 0x000fe8000c101504 */
[----:B------:R1:W-:Y:S04]  /*13460*/  ST.E.U16 [R28.64+-0x2e], R10 ;  /* 0xffffd20a1c007985 */ /* 0x0003e8000c101504 */
[----:B------:R-:W-:Y:S04]  /*13470*/  ST.E.U16 [R34.64+-0x20], R57 ;  /* 0xffffe03922007985 */ /* 0x000fe8000c101504 */
[----:B------:R-:W-:Y:S04]  /*13480*/  ST.E.U16 [R34.64+-0x1e], R54 ;  /* 0xffffe23622007985 */ /* 0x000fe8000c101504 */
[----:B------:R-:W-:Y:S04]  /*13490*/  ST.E.U16 [R32.64+-0x20], R56 ;  /* 0xffffe03820007985 */ /* 0x000fe8000c101504 */
[----:B------:R-:W-:Y:S04]  /*134a0*/  ST.E.U16 [R32.64+-0x1e], R55 ;  /* 0xffffe23720007985 */ /* 0x000fe8000c101504 */
[----:B------:R1:W-:Y:S04]  /*134b0*/  ST.E.U16 [R30.64+-0x20], R9 ;  /* 0xffffe0091e007985 */ /* 0x0003e8000c101504 */
[----:B------:R-:W-:Y:S01]  /*134c0*/  ST.E.U16 [R30.64+-0x1e], R8 ;  /* 0xffffe2081e007985 */ /* 0x000fe2000c101504 */
[----:B------:R-:W-:-:S03]  /*134d0*/  LOP3.LUT R3, R3, R191, R20, 0x96, !PT ;  /* 0x000000bf03037212 */ /* 0x000fc600078e9614 */
        /* <DEDUP_REMOVED lines=8> */
[----:B------:R1:W-:Y:S04]  /*13560*/  ST.E.U16 [R30.64+-0xe], R4 ;  /* 0xfffff2041e007985 */ /* 0x0003e8000c101504 */
[----:B------:R-:W-:Y:S04]  /*13570*/  ST.E.U16 [R28.64+-0x10], R44 ;  /* 0xfffff02c1c007985 */ /* 0x000fe8000c101504 */
[----:B------:R1:W-:Y:S01]  /*13580*/  ST.E.U16 [R28.64+-0xe], R0 ;  /* 0xfffff2001c007985 */ /* 0x0003e2000c101504 */
[----:B------:R-:W-:-:S04]  /*13590*/  IMAD.WIDE.U32 R22, R3, -0x326172a9, RZ ;  /* 0xcd9e8d5703167825 */ /* 0x000fc800078e00ff */
[----:B------:R-:W-:-:S05]  /*135a0*/  IMAD.WIDE.U32 R2, R2, -0x326172a9, RZ ;  /* 0xcd9e8d5702027825 */ /* 0x000fca00078e00ff */
[C---:B-1----:R-:W-:Y:S02]  /*135b0*/  LOP3.LUT R10, R2.reuse, 0xff, RZ, 0xc0, !PT ;  /* 0x000000ff020a7812 */ /* 0x042fe400078ec0ff */
[--C-:B------:R-:W-:Y:S02]  /*135c0*/  SHF.R.U32.HI R9, RZ, 0x18, R2.reuse ;  /* 0x00000018ff097819 */ /* 0x100fe40000011602 */
[----:B------:R-:W-:Y:S02]  /*135d0*/  SHF.R.U32.HI R4, RZ, 0x10, R2 ;  /* 0x00000010ff047819 */ /* 0x000fe40000011602 */
[----:B------:R-:W-:Y:S02]  /*135e0*/  LOP3.LUT R0, R3, R238, R22, 0x96, !PT ;  /* 0x000000ee03007212 */ /* 0x000fe400078e9616 */
[----:B------:R-:W-:Y:S02]  /*135f0*/  LOP3.LUT R3, R2, 0xffff, RZ, 0xc0, !PT ;  /* 0x0000ffff02037812 */ /* 0x000fe400078ec0ff */
[----:B------:R-:W-:-:S02]  /*13600*/  LOP3.LUT R2, R0, 0xffff, RZ, 0xc0, !PT ;  /* 0x0000ffff00027812 */ /* 0x000fc400078ec0ff */
[----:B------:R-:W-:Y:S02]  /*13610*/  SHF.R.U32.HI R6, RZ, 0x8, R3 ;  /* 0x00000008ff067819 */ /* 0x000fe40000011603 */
[----:B------:R-:W-:Y:S02]  /*13620*/  SHF.R.U32.HI R3, RZ, 0x10, R0 ;  /* 0x00000010ff037819 */ /* 0x000fe40000011600 */
[----:B------:R-:W-:Y:S02]  /*13630*/  LOP3.LUT R5, R4, 0xff, RZ, 0xc0, !PT ;  /* 0x000000ff04057812 */ /* 0x000fe400078ec0ff */
[----:B------:R-:W-:Y:S01]  /*13640*/  SHF.R.U32.HI R4, RZ, 0x8, R2 ;  /* 0x00000008ff047819 */ /* 0x000fe20000011602 */
[----:B------:R-:W-:Y:S01]  /*13650*/  IMAD.MOV.U32 R168, RZ, RZ, R115 ;  /* 0x000000ffffa87224 */ /* 0x000fe200078e0073 */
[----:B------:R-:W-:Y:S02]  /*13660*/  LOP3.LUT R8, R0, 0xff, RZ, 0xc0, !PT ;  /* 0x000000ff00087812 */ /* 0x000fe400078ec0ff */
[----:B------:R-:W-:-:S02]  /*13670*/  SHF.R.U32.HI R7, RZ, 0x18, R0 ;  /* 0x00000018ff077819 */ /* 0x000fc40000011600 */
[----:B------:R-:W-:Y:S01]  /*13680*/  LOP3.LUT R2, R3, 0xff, RZ, 0xc0, !PT ;  /* 0x000000ff03027812 */ /* 0x000fe200078ec0ff */
[----:B------:R-:W-:Y:S01]  /*13690*/  IMAD.MOV.U32 R115, RZ, RZ, R222 ;  /* 0x000000ffff737224 */ /* 0x000fe200078e00de */
[----:B------:R-:W-:Y:S02]  /*136a0*/  PRMT R222, R194, 0x7054, R194 ;  /* 0x00007054c2de7816 */ /* 0x000fe400000000c2 */
[----:B------:R-:W-:Y:S02]  /*136b0*/  PRMT R3, R5, 0x5410, R9 ;  /* 0x0000541005037816 */ /* 0x000fe40000000009 */
[----:B------:R-:W-:Y:S02]  /*136c0*/  PRMT R0, R10, 0x5410, R6 ;  /* 0x000054100a007816 */ /* 0x000fe40000000006 */
[----:B------:R-:W-:Y:S02]  /*136d0*/  PRMT R4, R8, 0x5410, R4 ;  /* 0x0000541008047816 */ /* 0x000fe40000000004 */
[----:B------:R-:W-:Y:S01]  /*136e0*/  PRMT R5, R2, 0x5410, R7 ;  /* 0x0000541002057816 */ /* 0x000fe20000000007 */
[----:B------:R-:W-:-:S02]  /*136f0*/  HSET2.LE.AND R2, R3, R222, PT ;  /* 0x000000de03027233 */ /* 0x000fc40003803000 */
[--C-:B------:R-:W-:Y:S02]  /*13700*/  HSET2.LE.AND R0, R0, R222.reuse, PT ;  /* 0x000000de00007233 */ /* 0x100fe40003803000 */
[--C-:B------:R-:W-:Y:S02]  /*13710*/  HSET2.LE.AND R3, R4, R222.reuse, PT ;  /* 0x000000de04037233 */ /* 0x100fe40003803000 */
[----:B------:R-:W-:Y:S01]  /*13720*/  HSET2.LE.AND R5, R5, R222, PT ;  /* 0x000000de05057233 */ /* 0x000fe20003803000 */
[----:B------:R-:W-:Y:S02]  /*13730*/  LOP3.LUT R6, R69, R0, RZ, 0xc0, !PT ;  /* 0x0000000045067212 */ /* 0x000fe400078ec0ff */
[----:B------:R-:W-:Y:S02]  /*13740*/  LOP3.LUT R7, R68, R2, RZ, 0xc0, !PT ;  /* 0x0000000244077212 */ /* 0x000fe400078ec0ff */
[----:B------:R-:W-:Y:S02]  /*13750*/  LOP3.LUT R4, R71, R3, RZ, 0xc0, !PT ;  /* 0x0000000347047212 */ /* 0x000fe400078ec0ff */
[----:B------:R-:W-:Y:S01]  /*13760*/  LOP3.LUT R5, R70, R5, RZ, 0xc0, !PT ;  /* 0x0000000546057212 */ /* 0x000fe200078ec0ff */
[----:B------:R-:W-:-:S02]  /*13770*/  IMAD.MOV.U32 R60, RZ, RZ, R215 ;  /* 0x000000ffff3c7224 */ /* 0x000fc400078e00d7 */
[----:B------:R-:W-:Y:S02]  /*13780*/  IMAD.MOV.U32 R61, RZ, RZ, R216 ;  /* 0x000000ffff3d7224 */ /* 0x000fe400078e00d8 */
[----:B------:R-:W-:Y:S01]  /*13790*/  IMAD.MOV.U32 R62, RZ, RZ, R217 ;  /* 0x000000ffff3e7224 */ /* 0x000fe200078e00d9 */
[----:B----4-:R-:W1:Y:S04]  /*137a0*/  LDSM.16.MT88.4 R24, [R188+0xa000] ;  /* 0x00a00000bc18783b */ /* 0x010e680000004200 */
[----:B--2---:R-:W2:Y:S01]  /*137b0*/  LDSM.16.MT88.4 R36, [R190+0x9000] ;  /* 0x00900000be24783b */ /* 0x004ea20000004200 */
[----:B------:R-:W-:-:S03]  /*137c0*/  IMAD.MOV.U32 R63, RZ, RZ, R197 ;  /* 0x000000ffff3f7224 */ /* 0x000fc600078e00c5 */
[----:B------:R-:W4:Y:S04]  /*137d0*/  LDSM.16.MT88.4 R40, [R188+0x9000] ;  /* 0x00900000bc28783b */ /* 0x000f280000004200 */
[----:B------:R-:W3:Y:S04]  /*137e0*/  LDSM.16.MT88.4 R16, [R190+0xa000] ;  /* 0x00a00000be10783b */ /* 0x000ee80000004200 */
[----:B------:R-:W3:Y:S04]  /*137f0*/  LDSM.16.MT88.4 R12, [R188+0xb000] ;  /* 0x00b00000bc0c783b */ /* 0x000ee80000004200 */
[----:B------:R-:W3:Y:S01]  /*13800*/  LDSM.16.MT88.4 R56, [R190+0xb000] ;  /* 0x00b00000be38783b */ /* 0x000ee20000004200 */
[C---:B-1----:R-:W-:Y:S08]  /*13810*/  HMMA.16816.F32.BF16 R100, R4.reuse, R26, R144 ;  /* 0x0000001a0464723c */ /* 0x042ff00000041890 */
[----:B--2---:R-:W-:Y:S01]  /*13820*/  HMMA.16816.F32.BF16 R128, R4, R36, R132 ;  /* 0x000000240480723c */ /* 0x004fe20000041884 */
[----:B------:R-:W-:-:S02]  /*13830*/  IMAD.MOV.U32 R145, RZ, RZ, R173 ;  /* 0x000000ffff917224 */ /* 0x000fc400078e00ad */
[----:B------:R-:W-:-:S04]  /*13840*/  IMAD.MOV.U32 R146, RZ, RZ, R172 ;  /* 0x000000ffff927224 */ /* 0x000fc800078e00ac */
[----:B------:R-:W-:Y:S02]  /*13850*/  IMAD.MOV.U32 R135, RZ, RZ, R244 ;  /* 0x000000ffff877224 */ /* 0x000fe400078e00f4 */
[----:B------:R-:W2:Y:S01]  /*13860*/  LDL.LU R244, [R1+0x288] ;  /* 0x0002880001f47983 */ /* 0x000ea20000300800 */
[----:B------:R-:W-:-:S03]  /*13870*/  IMAD.MOV.U32 R147, RZ, RZ, R214 ;  /* 0x000000ffff937224 */ /* 0x000fc600078e00d6 */
[----:B------:R-:W2:Y:S04]  /*13880*/  LDL.LU R144, [R1+0x20] ;  /* 0x0000200001907983 */ /* 0x000ea80000300800 */
[----:B------:R-:W2:Y:S04]  /*13890*/  LDL.LU R173, [R1+0x284] ;  /* 0x0002840001ad7983 */ /* 0x000ea80000300800 */
[----:B------:R-:W2:Y:S04]  /*138a0*/  LDL.LU R172, [R1+0x280] ;  /* 0x0002800001ac7983 */ /* 0x000ea80000300800 */
        /* <DEDUP_REMOVED lines=8> */
[----:B------:R-:W2:Y:S01]  /*13930*/  LDL.LU R243, [R1+0x98] ;  /* 0x0000980001f37983 */ /* 0x000ea20000300800 */
[----:B------:R-:W-:-:S03]  /*13940*/  IMAD.MOV.U32 R134, RZ, RZ, R242 ;  /* 0x000000ffff867224 */ /* 0x000fc600078e00f2 */
[----:B------:R-:W2:Y:S01]  /*13950*/  LDL.LU R242, [R1+0x5c] ;  /* 0x00005c0001f27983 */ /* 0x000ea20000300800 */
[----:B---3--:R-:W-:Y:S02]  /*13960*/  LOP3.LUT R2, R181, R198, R208, 0x96, !PT ;  /* 0x000000c6b5027212 */ /* 0x008fe400078e96d0 */
        /* <DEDUP_REMOVED lines=17> */
[--C-:B------:R-:W-:Y:S02]  /*13a80*/  SHF.R.U32.HI R8, RZ, 0x10, R0.reuse ;  /* 0x00000010ff087819 */ /* 0x100fe40000011600 */
[----:B------:R-:W-:Y:S02]  /*13a90*/  LOP3.LUT R10, R0, 0xff, RZ, 0xc0, !PT ;  /* 0x000000ff000a7812 */ /* 0x000fe400078ec0ff */
[----:B------:R-:W-:Y:S02]  /*13aa0*/  SHF.R.U32.HI R9, RZ, 0x18, R0 ;  /* 0x00000018ff097819 */ /* 0x000fe40000011600 */
[----:B------:R-:W-:Y:S02]  /*13ab0*/  SHF.R.U32.HI R0, RZ, 0x8, R2 ;  /* 0x00000008ff007819 */ /* 0x000fe40000011602 */
[----:B------:R-:W-:Y:S02]  /*13ac0*/  LOP3.LUT R2, R8, 0xff, RZ, 0xc0, !PT ;  /* 0x000000ff08027812 */ /* 0x000fe400078ec0ff */
        /* <DEDUP_REMOVED lines=10> */
[----:B----4-:R-:W-:Y:S01]  /*13b70*/  HMMA.16816.F32.BF16 R124, R4, R40, R140 ;  /* 0x00000028047c723c */ /* 0x010fe2000004188c */
        /* <DEDUP_REMOVED lines=15> */
[C---:B------:R-:W-:Y:S08]  /*13c70*/  HMMA.16816.F32.BF16 R88, R4.reuse, R16, R148 ;  /* 0x000000100458723c */ /* 0x040ff00000041894 */
[C---:B------:R-:W-:Y:S08]  /*13c80*/  HMMA.16816.F32.BF16 R84, R4.reuse, R18, R152 ;  /* 0x000000120454723c */ /* 0x040ff00000041898 */
[C---:B------:R-:W-:Y:S08]  /*13c90*/  HMMA.16816.F32.BF16 R92, R4.reuse, R12, R72 ;  /* 0x0000000c045c723c */ /* 0x040ff00000041848 */
[C---:B------:R-:W-:Y:S08]  /*13ca0*/  HMMA.16816.F32.BF16 R104, R4.reuse, R14, R76 ;  /* 0x0000000e0468723c */ /* 0x040ff0000004184c */
[C---:B------:R-:W-:Y:S08]  /*13cb0*/  HMMA.16816.F32.BF16 R96, R4.reuse, R56, R156 ;  /* 0x000000380460723c */ /* 0x040ff0000004189c */
[----:B------:R-:W-:Y:S01]  /*13cc0*/  HMMA.16816.F32.BF16 R80, R4, R58, R164 ;  /* 0x0000003a0450723c */ /* 0x000fe200000418a4 */
[----:B--2---:R-:W-:-:S02]  /*13cd0*/  LOP3.LUT R9, R243, R2, RZ, 0xc0, !PT ;  /* 0x00000002f3097212 */ /* 0x004fc400078ec0ff */
[----:B------:R-:W-:Y:S02]  /*13ce0*/  LOP3.LUT R2, R23, R233, R46, 0x96, !PT ;  /* 0x000000e917027212 */ /* 0x000fe400078e962e */
[----:B------:R-:W-:Y:S01]  /*13cf0*/  LOP3.LUT R10, R242, R3, RZ, 0xc0, !PT ;  /* 0x00000003f20a7212 */ /* 0x000fe200078ec0ff */
[----:B------:R-:W-:Y:S02]  /*13d00*/  LDSM.16.MT88.4 R44, [R190+0xa400] ;  /* 0x00a40000be2c783b */ /* 0x000fe40000004200 */
[----:B------:R-:W-:Y:S01]  /*13d10*/  IMAD.WIDE.U32 R2, R2, -0x2daee0ad, RZ ;  /* 0xd2511f5302027825 */ /* 0x000fe200078e00ff */
[----:B------:R-:W-:Y:S02]  /*13d20*/  LOP3.LUT R8, R227, R0, RZ, 0xc0, !PT ;  /* 0x00000000e3087212 */ /* 0x000fe400078ec0ff */
[----:B------:R-:W-:Y:S02]  /*13d30*/  LOP3.LUT R11, R197, R11, RZ, 0xc0, !PT ;  /* 0x0000000bc50b7212 */ /* 0x000fe400078ec0ff */
[----:B------:R-:W-:Y:S01]  /*13d40*/  LOP3.LUT R0, R3, R232, R48, 0x96, !PT ;  /* 0x000000e803007212 */ /* 0x000fe200078e9630 */
[----:B------:R-:W2:Y:S03]  /*13d50*/  LDL.LU R197, [R1+0x268] ;  /* 0x0002680001c57983 */ /* 0x000ea60000300800 */
[----:B------:R-:W-:Y:S01]  /*13d60*/  LOP3.LUT R4, R0, 0xffff, RZ, 0xc0, !PT ;  /* 0x0000ffff00047812 */ /* 0x000fe200078ec0ff */
[----:B------:R-:W-:Y:S01]  /*13d70*/  HMMA.16816.F32.BF16 R140, R8, R12, R140 ;  /* 0x0000000c088c723c */ /* 0x000fe2000004188c */
[--C-:B------:R-:W-:Y:S01]  /*13d80*/  SHF.R.U32.HI R5, RZ, 0x10, R0.reuse ;  /* 0x00000010ff057819 */ /* 0x100fe20000011600 */
[----:B------:R-:W-:Y:S01]  /*13d90*/  LDSM.16.MT88.4 R48, [R188+0xb400] ;  /* 0x00b40000bc30783b */ /* 0x000fe20000004200 */
[----:B------:R-:W-:-:S04]  /*13da0*/  SHF.R.U32.HI R7, RZ, 0x18, R0 ;  /* 0x00000018ff077819 */ /* 0x000fc80000011600 */
[----:B------:R-:W-:Y:S02]  /*13db0*/  LOP3.LUT R12, R0, 0xff, RZ, 0xc0, !PT ;  /* 0x000000ff000c7812 */ /* 0x000fe400078ec0ff */
[----:B------:R-:W-:Y:S02]  /*13dc0*/  SHF.R.U32.HI R0, RZ, 0x8, R4 ;  /* 0x00000008ff007819 */ /* 0x000fe40000011604 */
[----:B------:R-:W-:Y:S02]  /*13dd0*/  LOP3.LUT R4, R5, 0xff, RZ, 0xc0, !PT ;  /* 0x000000ff05047812 */ /* 0x000fe400078ec0ff */
[C---:B------:R-:W-:Y:S02]  /*13de0*/  LOP3.LUT R3, R2.reuse, 0xffff, RZ, 0xc0, !PT ;  /* 0x0000ffff02037812 */ /* 0x040fe400078ec0ff */
[----:B------:R-:W-:Y:S02]  /*13df0*/  LOP3.LUT R6, R2, 0xff, RZ, 0xc0, !PT ;  /* 0x000000ff02067812 */ /* 0x000fe400078ec0ff */
[----:B------:R-:W-:-:S02]  /*13e00*/  SHF.R.U32.HI R13, RZ, 0x10, R2 ;  /* 0x00000010ff0d7819 */ /* 0x000fc40000011602 */
[----:B------:R-:W-:Y:S02]  /*13e10*/  SHF.R.U32.HI R5, RZ, 0x18, R2 ;  /* 0x00000018ff057819 */ /* 0x000fe40000011602 */
[----:B------:R-:W-:Y:S02]  /*13e20*/  PRMT R2, R4, 0x5410, R7 ;  /* 0x0000541004027816 */ /* 0x000fe40000000007 */
[----:B------:R-:W-:Y:S02]  /*13e30*/  SHF.R.U32.HI R3, RZ, 0x8, R3 ;  /* 0x00000008ff037819 */ /* 0x000fe40000011603 */
[----:B------:R-:W-:Y:S01]  /*13e40*/  LOP3.LUT R7, R13, 0xff, RZ, 0xc0, !PT ;  /* 0x000000ff0d077812 */ /* 0x000fe200078ec0ff */
[----:B------:R-:W-:Y:S01]  /*13e50*/  HSET2.LE.AND R2, R2, R222, PT ;  /* 0x000000de02027233 */ /* 0x000fe20003803000 */
[----:B------:R-:W-:Y:S01]  /*13e60*/  PRMT R3, R6, 0x5410, R3 ;  /* 0x0000541006037816 */ /* 0x000fe20000000003 */
[----:B------:R-:W-:Y:S01]  /*13e70*/  HMMA.16816.F32.BF16 R72, R8, R40, R172 ;  /* 0x000000280848723c */ /* 0x000fe200000418ac */
[----:B------:R-:W-:-:S02]  /*13e80*/  PRMT R7, R7, 0x5410, R5 ;  /* 0x0000541007077816 */ /* 0x000fc40000000005 */
[----:B------:R-:W-:Y:S01]  /*13e90*/  PRMT R0, R12, 0x5410, R0 ;  /* 0x000054100c007816 */ /* 0x000fe20000000000 */
[----:B------:R-:W-:Y:S01]  /*13ea0*/  HSET2.LE.AND R3, R3, R222, PT ;  /* 0x000000de03037233 */ /* 0x000fe20003803000 */
[----:B------:R-:W-:-:S03]  /*13eb0*/  LOP3.LUT R5, R162, R2, RZ, 0xc0, !PT ;  /* 0x00000002a2057212 */ /* 0x000fc600078ec0ff */
[----:B------:R-:W-:Y:S01]  /*13ec0*/  HMMA.16816.F32.BF16 R68, R8, R42, R244 ;  /* 0x0000002a0844723c */ /* 0x000fe200000418f4 */
[----:B------:R-:W-:-:S07]  /*13ed0*/  LOP3.LUT R2, R21, R233, R54, 0x96, !PT ;  /* 0x000000e915027212 */ /* 0x000fce00078e9636 */
[----:B------:R-:W-:Y:S01]  /*13ee0*/  HMMA.16816.F32.BF16 R76, R8, R26, R132 ;  /* 0x0000001a084c723c */ /* 0x000fe20000041884 */
[----:B------:R-:W-:Y:S01]  /*13ef0*/  HSET2.LE.AND R0, R0, R222, PT ;  /* 0x000000de00007233 */ /* 0x000fe20003803000 */
[----:B------:R-:W-:-:S06]  /*13f00*/  LOP3.LUT R6, R161, R3, RZ, 0xc0, !PT ;  /* 0x00000003a1067212 */ /* 0x000fcc00078ec0ff */
[C---:B------:R-:W-:Y:S08]  /*13f10*/  HMMA.16816.F32.BF16 R64, R8.reuse, R36, R248 ;  /* 0x000000240840723c */ /* 0x040ff000000418f8 */
[C---:B------:R-:W-:Y:S01]  /*13f20*/  HMMA.16816.F32.BF16 R60, R8.reuse, R38, R60 ;  /* 0x00000026083c723c */ /* 0x040fe2000004183c */
[----:B------:R-:W-:Y:S01]  /*13f30*/  HSET2.LE.AND R7, R7, R222, PT ;  /* 0x000000de07077233 */ /* 0x000fe20003803000 */
[----:B------:R-:W-:Y:S06]  /*13f40*/  LDSM.16.MT88.4 R20, [R188+0xa800] ;  /* 0x00a80000bc14783b */ /* 0x000fec0000004200 */
[C---:B------:R-:W-:Y:S08]  /*13f50*/  HMMA.16816.F32.BF16 R40, R8.reuse, R24, R144 ;  /* 0x000000180828723c */ /* 0x040ff00000041890 */
[----:B------:R-:W-:Y:S01]  /*13f60*/  HMMA.16816.F32.BF16 R132, R8, R16, R136 ;  /* 0x000000100884723c */ /* 0x000fe20000041888 */
[----:B------:R-:W-:Y:S01]  /*13f70*/  IMAD.WIDE.U32 R2, R2, -0x2daee0ad, RZ ;  /* 0xd2511f5302027825 */ /* 0x000fe200078e00ff */
[----:B------:R-:W1:Y:S01]  /*13f80*/  LDSM.16.MT88.4 R36, [R188+0xa400] ;  /* 0x00a40000bc24783b */ /* 0x000e620000004200 */
[----:B------:R-:W-:-:S03]  /*13f90*/  LOP3.LUT R4, R163, R0, RZ, 0xc0, !PT ;  /* 0x00000000a3047212 */ /* 0x000fc600078ec0ff */
[----:B------:R-:W3:Y:S02]  /*13fa0*/  LDSM.16.MT88.4 R24, [R188+0x9400] ;  /* 0x00940000bc18783b */ /* 0x000ee40000004200 */
[C---:B------:R-:W-:Y:S02]  /*13fb0*/  HMMA.16816.F32.BF16 R136, R8.reuse, R18, R176 ;  /* 0x000000120888723c */ /* 0x040fe400000418b0 */
[----:B------:R-:W4:Y:S05]  /*13fc0*/  LDSM.16.MT88.4 R16, [R190+0x9400] ;  /* 0x00940000be10783b */ /* 0x000f2a0000004200 */
[----:B------:R-:W-:Y:S01]  /*13fd0*/  IMAD.MOV.U32 R176, RZ, RZ, R252 ;  /* 0x000000ffffb07224 */ /* 0x000fe200078e00fc */
[----:B------:R-:W-:Y:S01]  /*13fe0*/  HMMA.16816.F32.BF16 R144, R8, R14, R168 ;  /* 0x0000000e0890723c */ /* 0x000fe200000418a8 */
[----:B------:R-:W-:Y:S01]  /*13ff0*/  IMAD.MOV.U32 R177, RZ, RZ, R108 ;  /* 0x000000ffffb17224 */ /* 0x000fe200078e006c */
[----:B------:R-:W-:Y:S01]  /*14000*/  LOP3.LUT R0, R3, R232, R52, 0x96, !PT ;  /* 0x000000e803007212 */ /* 0x000fe200078e9634 */
[----:B------:R-:W-:Y:S01]  /*14010*/  IMAD.MOV.U32 R178, RZ, RZ, R109 ;  /* 0x000000ffffb27224 */ /* 0x000fe200078e006d */
[----:B------:R-:W-:Y:S01]  /*14020*/  SHF.R.U32.HI R12, RZ, 0x18, R2 ;  /* 0x00000018ff0c7819 */ /* 0x000fe20000011602 */
[----:B------:R-:W-:Y:S01]  /*14030*/  IMAD.MOV.U32 R179, RZ, RZ, R235 ;  /* 0x000000ffffb37224 */ /* 0x000fe200078e00eb */
[----:B------:R-:W-:Y:S01]  /*14040*/  LOP3.LUT R7, R160, R7, RZ, 0xc0, !PT ;  /* 0x00000007a0077212 */ /* 0x000fe200078ec0ff */
[----:B------:R-:W-:Y:S01]  /*14050*/  IMAD.MOV.U32 R168, RZ, RZ, R234 ;  /* 0x000000ffffa87224 */ /* 0x000fe200078e00ea */
[----:B------:R-:W2:Y:S01]  /*14060*/  LDL.LU R252, [R1+0x264] ;  /* 0x0002640001fc7983 */ /* 0x000ea20000300800 */
[----:B------:R-:W-:-:S02]  /*14070*/  IMAD.MOV.U32 R169, RZ, RZ, R229 ;  /* 0x000000ffffa97224 */ /* 0x000fc400078e00e5 */
[----:B------:R-:W-:Y:S02]  /*14080*/  IMAD.MOV.U32 R170, RZ, RZ, R228 ;  /* 0x000000ffffaa7224 */ /* 0x000fe400078e00e4 */
[----:B------:R-:W-:Y:S01]  /*14090*/  IMAD.MOV.U32 R171, RZ, RZ, R218 ;  /* 0x000000ffffab7224 */ /* 0x000fe200078e00da */
[C---:B------:R-:W-:Y:S01]  /*140a0*/  HMMA.16816.F32.BF16 R152, R8.reuse, R56, R176 ;  /* 0x000000380898723c */ /* 0x040fe200000418b0 */
[----:B------:R-:W-:Y:S01]  /*140b0*/  LOP3.LUT R3, R2, 0xffff, RZ, 0xc0, !PT ;  /* 0x0000ffff02037812 */ /* 0x000fe200078ec0ff */
[----:B------:R2:W5:Y:S01]  /*140c0*/  LDL.LU R108, [R1+0x260] ;  /* 0x00026000016c7983 */ /* 0x0005620000300800 */
[C---:B------:R-:W-:Y:S02]  /*140d0*/  LOP3.LUT R14, R0.reuse, 0xff, RZ, 0xc0, !PT ;  /* 0x000000ff000e7812 */ /* 0x040fe400078ec0ff */
[----:B------:R-:W-:Y:S01]  /*140e0*/  SHF.R.U32.HI R13, RZ, 0x18, R0 ;  /* 0x00000018ff0d7819 */ /* 0x000fe20000011600 */
[----:B------:R2:W5:Y:S02]  /*140f0*/  LDL.LU R109, [R1+0x25c] ;  /* 0x00025c00016d7983 */ /* 0x0005640000300800 */
[----:B------:R-:W-:Y:S02]  /*14100*/  HMMA.16816.F32.BF16 R148, R8, R58, R168 ;  /* 0x0000003a0894723c */ /* 0x000fe400000418a8 */
[----:B------:R-:W4:Y:S04]  /*14110*/  LDSM.16.MT88.4 R56, [R190+0xb400] ;  /* 0x00b40000be38783b */ /* 0x000f280000004200 */
[----:B------:R2:W5:Y:S01]  /*14120*/  LDL.LU R235, [R1+0x258] ;  /* 0x0002580001eb7983 */ /* 0x0005620000300800 */
[----:B------:R-:W-:-:S02]  /*14130*/  LOP3.LUT R8, R0, 0xffff, RZ, 0xc0, !PT ;  /* 0x0000ffff00087812 */ /* 0x000fc400078ec0ff */
[----:B------:R-:W-:Y:S01]  /*14140*/  SHF.R.U32.HI R9, RZ, 0x10, R0 ;  /* 0x00000010ff097819 */ /* 0x000fe20000011600 */
[----:B------:R-:W-:Y:S01]  /*14150*/  LDSM.16.MT88.4 R52, [R188+0x9800] ;  /* 0x00980000bc34783b */ /* 0x000fe20000004200 */
[----:B------:R-:W-:Y:S02]  /*14160*/  LOP3.LUT R10, R2, 0xff, RZ, 0xc0, !PT ;  /* 0x000000ff020a7812 */ /* 0x000fe400078ec0ff */
[----:B------:R-:W-:Y:S02]  /*14170*/  SHF.R.U32.HI R0, RZ, 0x8, R3 ;  /* 0x00000008ff007819 */ /* 0x000fe40000011603 */
[----:B------:R-:W-:Y:S01]  /*14180*/  SHF.R.U32.HI R11, RZ, 0x10, R2 ;  /* 0x00000010ff0b7819 */ /* 0x000fe20000011602 */
[----:B-1----:R-:W-:Y:S01]  /*14190*/  HMMA.16816.F32.BF16 R160, R4, R36, R112 ;  /* 0x0000002404a0723c */ /* 0x002fe20000041870 */
[----:B------:R-:W-:Y:S01]  /*141a0*/  SHF.R.U32.HI R3, RZ, 0x8, R8 ;  /* 0x00000008ff037819 */ /* 0x000fe20000011608 */
[----:B------:R1:W5:Y:S01]  /*141b0*/  LDL.LU R234, [R1+0x254] ;  /* 0x0002540001ea7983 */ /* 0x0003620000300800 */
[----:B------:R-:W-:-:S02]  /*141c0*/  LOP3.LUT R8, R9, 0xff, RZ, 0xc0, !PT ;  /* 0x000000ff09087812 */ /* 0x000fc400078ec0ff */
[----:B------:R-:W-:Y:S01]  /*141d0*/  PRMT R9, R10, 0x5410, R0 ;  /* 0x000054100a097816 */ /* 0x000fe20000000000 */
[----:B------:R1:W5:Y:S01]  /*141e0*/  LDL.LU R229, [R1+0x250] ;  /* 0x0002500001e57983 */ /* 0x0003620000300800 */
[----:B------:R-:W-:Y:S02]  /*141f0*/  PRMT R0, R14, 0x5410, R3 ;  /* 0x000054100e007816 */ /* 0x000fe40000000003 */
[----:B------:R-:W-:Y:S02]  /*14200*/  PRMT R2, R8, 0x5410, R13 ;  /* 0x0000541008027816 */ /* 0x000fe4000000000d */
[----:B------:R-:W-:Y:S01]  /*14210*/  LOP3.LUT R11, R11, 0xff, RZ, 0xc0, !PT ;  /* 0x000000ff0b0b7812 */ /* 0x000fe200078ec0ff */
[--C-:B------:R-:W-:Y:S01]  /*14220*/  HSET2.LE.AND R0, R0, R222.reuse, PT ;  /* 0x000000de00007233 */ /* 0x100fe20003803000 */
[C---:B---3--:R-:W-:Y:S01]  /*14230*/  HMMA.16816.F32.BF16 R124, R4.reuse, R24, R124 ;  /* 0x00000018047c723c */ /* 0x048fe2000004187c */
[----:B------:R1:W5:Y:S03]  /*14240*/  LDL.LU R228, [R1+0x24c] ;  /* 0x00024c0001e47983 */ /* 0x0003660000300800 */
[----:B------:R-:W-:Y:S01]  /*14250*/  LOP3.LUT R8, R217, R0, RZ, 0xc0, !PT ;  /* 0x00000000d9087212 */ /* 0x000fe200078ec0ff */
[--C-:B------:R-:W-:Y:S01]  /*14260*/  HSET2.LE.AND R2, R2, R222.reuse, PT ;  /* 0x000000de02027233 */ /* 0x100fe20003803000 */
[----:B------:R-:W-:Y:S01]  /*14270*/  LOP3.LUT R0, R185, R213, RZ, 0x3c, !PT ;  /* 0x000000d5b9007212 */ /* 0x000fe200078e3cff */
[--C-:B------:R-:W-:Y:S01]  /*14280*/  HSET2.LE.AND R3, R9, R222.reuse, PT ;  /* 0x000000de09037233 */ /* 0x100fe20003803000 */
[----:B------:R-:W-:Y:S01]  /*14290*/  PRMT R11, R11, 0x5410, R12 ;  /* 0x000054100b0b7816 */ /* 0x000fe2000000000c */
[----:B------:R-:W-:Y:S01]  /*142a0*/  HMMA.16816.F32.BF16 R120, R4, R26, R120 ;  /* 0x0000001a0478723c */ /* 0x000fe20000041878 */
[----:B------:R1:W5:Y:S01]  /*142b0*/  LDL.LU R218, [R1+0x248] ;  /* 0x0002480001da7983 */ /* 0x0003620000300800 */
[----:B------:R-:W-:Y:S01]  /*142c0*/  IMAD.WIDE.U32 R12, R0, -0x326172a9, RZ ;  /* 0xcd9e8d57000c7825 */ /* 0x000fe200078e00ff */
[----:B------:R-:W-:Y:S01]  /*142d0*/  LOP3.LUT R9, R216, R2, RZ, 0xc0, !PT ;  /* 0x00000002d8097212 */ /* 0x000fe200078ec0ff */
[----:B------:R-:W-:Y:S01]  /*142e0*/  HSET2.LE.AND R11, R11, R222, PT ;  /* 0x000000de0b0b7233 */ /* 0x000fe20003803000 */
[----:B------:R-:W-:Y:S01]  /*142f0*/  LOP3.LUT R10, R215, R3, RZ, 0xc0, !PT ;  /* 0x00000003d70a7212 */ /* 0x000fe200078ec0ff */
[----:B------:R1:W5:Y:S01]  /*14300*/  LDL.LU R217, [R1+0x244] ;  /* 0x0002440001d97983 */ /* 0x0003620000300800 */
[----:B------:R-:W-:-:S02]  /*14310*/  LOP3.LUT R2, R13, R207, R236, 0x96, !PT ;  /* 0x000000cf0d027212 */ /* 0x000fc400078e96ec */
[----:B------:R-:W-:Y:S01]  /*14320*/  LOP3.LUT R0, R231, R200, R12, 0x96, !PT ;  /* 0x000000c8e7007212 */ /* 0x000fe200078e960c */
[C---:B----4-:R-:W-:Y:S01]  /*14330*/  HMMA.16816.F32.BF16 R128, R4.reuse, R16, R128 ;  /* 0x000000100480723c */ /* 0x050fe20000041880 */
[----:B------:R-:W-:Y:S01]  /*14340*/  LOP3.LUT R11, R214, R11, RZ, 0xc0, !PT ;  /* 0x0000000bd60b7212 */ /* 0x000fe200078ec0ff */
[----:B------:R-:W-:Y:S01]  /*14350*/  IMAD.WIDE.U32 R2, R2, -0x2daee0ad, RZ ;  /* 0xd2511f5302027825 */ /* 0x000fe200078e00ff */
[----:B------:R1:W5:Y:S05]  /*14360*/  LDL.LU R216, [R1+0x240] ;  /* 0x0002400001d87983 */ /* 0x00036a0000300800 */
[C---:B------:R-:W-:Y:S01]  /*14370*/  HMMA.16816.F32.BF16 R116, R4.reuse, R18, R116 ;  /* 0x000000120474723c */ /* 0x040fe20000041874 */
[----:B------:R-:W-:Y:S01]  /*14380*/  LOP3.LUT R3, R3, R198, R110, 0x96, !PT ;  /* 0x000000c603037212 */ /* 0x000fe200078e966e */
[----:B------:R1:W5:Y:S04]  /*14390*/  LDL.LU R215, [R1+0x23c] ;  /* 0x00023c0001d77983 */ /* 0x0003680000300800 */
[----:B------:R1:W5:Y:S02]  /*143a0*/  LDL.LU R214, [R1+0x238] ;  /* 0x0002380001d67983 */ /* 0x0003640000300800 */
[C---:B------:R-:W-:Y:S02]  /*143b0*/  HMMA.16816.F32.BF16 R164, R4.reuse, R38, R100 ;  /* 0x0000002604a4723c */ /* 0x040fe40000041864 */
[----:B------:R1:W5:Y:S06]  /*143c0*/  LDL.LU.64 R212, [R1+0x230] ;  /* 0x0002300001d47983 */ /* 0x00036c0000300a00 */
        /* <DEDUP_REMOVED lines=18> */
[----:B------:R-:W-:Y:S04]  /*144f0*/  HMMA.16816.F32.BF16 R100, R8, R24, R72 ;  /* 0x000000180864723c */ /* 0x000fe80000041848 */
[----:B------:R-:W-:-:S04]  /*14500*/  IMAD.WIDE.U32 R2, R2, -0x326172a9, RZ ;  /* 0xcd9e8d5702027825 */ /* 0x000fc800078e00ff */
[----:B------:R-:W-:Y:S01]  /*14510*/  IMAD.WIDE.U32 R24, R0, -0x326172a9, RZ ;  /* 0xcd9e8d5700187825 */ /* 0x000fe200078e00ff */
[----:B------:R-:W-:Y:S01]  /*14520*/  HMMA.16816.F32.BF16 R88, R8, R16, R64 ;  /* 0x000000100858723c */ /* 0x000fe20000041840 */
[----:B------:R-:W-:-:S03]  /*14530*/  SHF.R.U32.HI R4, RZ, 0x10, R2 ;  /* 0x00000010ff047819 */ /* 0x000fc60000011602 */
[----:B------:R-:W-:Y:S02]  /*14540*/  LOP3.LUT R0, R3, R238, R24, 0x96, !PT ;  /* 0x000000ee03007212 */ /* 0x000fe400078e9618 */
[C---:B------:R-:W-:Y:S02]  /*14550*/  LOP3.LUT R3, R2.reuse, 0xffff, RZ, 0xc0, !PT ;  /* 0x0000ffff02037812 */ /* 0x040fe400078ec0ff */
[----:B------:R-:W-:Y:S02]  /*14560*/  LOP3.LUT R16, R2, 0xff, RZ, 0xc0, !PT ;  /* 0x000000ff02107812 */ /* 0x000fe400078ec0ff */
[----:B------:R-:W-:Y:S02]  /*14570*/  SHF.R.U32.HI R15, RZ, 0x18, R2 ;  /* 0x00000018ff0f7819 */ /* 0x000fe40000011602 */
[----:B------:R-:W-:Y:S02]  /*14580*/  SHF.R.U32.HI R6, RZ, 0x8, R3 ;  /* 0x00000008ff067819 */ /* 0x000fe40000011603 */
[----:B------:R-:W-:-:S02]  /*14590*/  LOP3.LUT R2, R0, 0xffff, RZ, 0xc0, !PT ;  /* 0x0000ffff00027812 */ /* 0x000fc400078ec0ff */
[----:B------:R-:W-:Y:S02]  /*145a0*/  SHF.R.U32.HI R3, RZ, 0x10, R0 ;  /* 0x00000010ff037819 */ /* 0x000fe40000011600 */
[----:B------:R-:W-:Y:S02]  /*145b0*/  LOP3.LUT R5, R4, 0xff, RZ, 0xc0, !PT ;  /* 0x000000ff04057812 */ /* 0x000fe400078ec0ff */
[----:B------:R-:W-:Y:S02]  /*145c0*/  SHF.R.U32.HI R4, RZ, 0x8, R2 ;  /* 0x00000008ff047819 */ /* 0x000fe40000011602 */
[----:B------:R-:W-:Y:S02]  /*145d0*/  LOP3.LUT R14, R0, 0xff, RZ, 0xc0, !PT ;  /* 0x000000ff000e7812 */ /* 0x000fe400078ec0ff */
[----:B------:R-:W-:Y:S02]  /*145e0*/  SHF.R.U32.HI R7, RZ, 0x18, R0 ;  /* 0x00000018ff077819 */ /* 0x000fe40000011600 */
[----:B------:R-:W-:-:S02]  /*145f0*/  LOP3.LUT R2, R3, 0xff, RZ, 0xc0, !PT ;  /* 0x000000ff03027812 */ /* 0x000fc400078ec0ff */
[----:B------:R-:W-:Y:S02]  /*14600*/  PRMT R0, R16, 0x5410, R6 ;  /* 0x0000541010007816 */ /* 0x000fe40000000006 */
[----:B------:R-:W-:Y:S02]  /*14610*/  PRMT R3, R5, 0x5410, R15 ;  /* 0x0000541005037816 */ /* 0x000fe4000000000f */
[----:B------:R-:W-:Y:S01]  /*14620*/  PRMT R5, R2, 0x5410, R7 ;  /* 0x0000541002057816 */ /* 0x000fe20000000007 */
[--C-:B------:R-:W-:Y:S01]  /*14630*/  HSET2.LE.AND R0, R0, R222.reuse, PT ;  /* 0x000000de00007233 */ /* 0x100fe20003803000 */
[----:B------:R-:W-:Y:S01]  /*14640*/  PRMT R4, R14, 0x5410, R4 ;  /* 0x000054100e047816 */ /* 0x000fe20000000004 */
[--C-:B------:R-:W-:Y:S01]  /*14650*/  HSET2.LE.AND R2, R3, R222.reuse, PT ;  /* 0x000000de03027233 */ /* 0x100fe20003803000 */
[----:B------:R-:W-:Y:S01]  /*14660*/  HMMA.16816.F32.BF16 R84, R8, R18, R60 ;  /* 0x000000120854723c */ /* 0x000fe2000004183c */
[----:B------:R-:W-:Y:S01]  /*14670*/  LDSM.16.MT88.4 R16, [R190+0xa800] ;  /* 0x00a80000be10783b */ /* 0x000fe20000004200 */
[----:B------:R-:W-:Y:S01]  /*14680*/  LOP3.LUT R6, R187, R0, RZ, 0xc0, !PT ;  /* 0x00000000bb067212 */ /* 0x000fe200078ec0ff */
[----:B------:R-:W-:Y:S01]  /*14690*/  HSET2.LE.AND R3, R4, R222, PT ;  /* 0x000000de04037233 */ /* 0x000fe20003803000 */
[----:B------:R-:W-:-:S02]  /*146a0*/  LOP3.LUT R7, R186, R2, RZ, 0xc0, !PT ;  /* 0x00000002ba077212 */ /* 0x000fc400078ec0ff */
[----:B------:R-:W-:Y:S02]  /*146b0*/  LOP3.LUT R2, R13, R207, R210, 0x96, !PT ;  /* 0x000000cf0d027212 */ /* 0x000fe400078e96d2 */
[----:B------:R-:W-:Y:S01]  /*146c0*/  LOP3.LUT R0, R203, R200, R12, 0x96, !PT ;  /* 0x000000c8cb007212 */ /* 0x000fe200078e960c */
[C---:B------:R-:W-:Y:S01]  /*146d0*/  HMMA.16816.F32.BF16 R60, R8.reuse, R48, R140 ;  /* 0x00000030083c723c */ /* 0x040fe2000004188c */
[----:B------:R-:W-:Y:S01]  /*146e0*/  LOP3.LUT R4, R199, R3, RZ, 0xc0, !PT ;  /* 0x00000003c7047212 */ /* 0x000fe200078ec0ff */
[----:B------:R-:W-:Y:S01]  /*146f0*/  IMAD.WIDE.U32 R2, R2, -0x2daee0ad, RZ ;  /* 0xd2511f5302027825 */ /* 0x000fe200078e00ff */
[----:B------:R1:W5:Y:S05]  /*14700*/  LDL.LU.64 R210, [R1+0x228] ;  /* 0x0002280001d27983 */ /* 0x00036a0000300a00 */
[----:B------:R-:W-:Y:S01]  /*14710*/  HMMA.16816.F32.BF16 R72, R8, R50, R144 ;  /* 0x000000320848723c */ /* 0x000fe20000041890 */
[----:B------:R-:W-:-:S07]  /*14720*/  LOP3.LUT R3, R3, R198, R208, 0x96, !PT ;  /* 0x000000c603037212 */ /* 0x000fce00078e96d0 */
[C---:B------:R-:W-:Y:S08]  /*14730*/  HMMA.16816.F32.BF16 R76, R8.reuse, R38, R76 ;  /* 0x00000026084c723c */ /* 0x040ff0000004184c */
[C---:B------:R-:W-:Y:S08]  /*14740*/  HMMA.16816.F32.BF16 R68, R8.reuse, R44, R132 ;  /* 0x0000002c0844723c */ /* 0x040ff00000041884 */
[C---:B------:R-:W-:Y:S01]  /*14750*/  HMMA.16816.F32.BF16 R64, R8.reuse, R46, R136 ;  /* 0x0000002e0840723c */ /* 0x040fe20000041888 */
[----:B------:R-:W-:Y:S01]  /*14760*/  IMAD.MOV.U32 R199, RZ, RZ, R238 ;  /* 0x000000ffffc77224 */ /* 0x000fe200078e00ee */
[----:B------:R1:W5:Y:S04]  /*14770*/  LDL.LU R207, [R1+0x224] ;  /* 0x0002240001cf7983 */ /* 0x0003680000300800 */
[----:B------:R1:W5:Y:S02]  /*14780*/  LDL.LU R200, [R1+0x220] ;  /* 0x0002200001c87983 */ /* 0x0003640000300800 */
[C---:B------:R-:W-:Y:S02]  /*14790*/  HMMA.16816.F32.BF16 R48, R8.reuse, R56, R152 ;  /* 0x000000380830723c */ /* 0x040fe40000041898 */
[----:B------:R1:W5:Y:S04]  /*147a0*/  LDL.LU.64 R208, [R1+0x218] ;  /* 0x0002180001d07983 */ /* 0x0003680000300a00 */
[----:B------:R1:W5:Y:S02]  /*147b0*/  LDL.LU R198, [R1+0x214] ;  /* 0x0002140001c67983 */ /* 0x0003640000300800 */
[----:B------:R-:W-:Y:S02]  /*147c0*/  HMMA.16816.F32.BF16 R56, R8, R58, R148 ;  /* 0x0000003a0838723c */ /* 0x000fe40000041894 */
[----:B------:R-:W3:Y:S04]  /*147d0*/  LDSM.16.MT88.4 R44, [R190+0x9800] ;  /* 0x00980000be2c783b */ /* 0x000ee80000004200 */
[----:B------:R-:W4:Y:S01]  /*147e0*/  LDSM.16.MT88.4 R12, [R188+0xb800] ;  /* 0x00b80000bc0c783b */ /* 0x000f220000004200 */
[----:B------:R-:W-:-:S03]  /*147f0*/  IMAD.WIDE.U32 R8, R0, -0x2daee0ad, RZ ;  /* 0xd2511f5300087825 */ /* 0x000fc600078e00ff */
[----:B------:R-:W1:Y:S02]  /*14800*/  LDSM.16.MT88.4 R36, [R190+0xb800] ;  /* 0x00b80000be24783b */ /* 0x000e640000004200 */
[----:B------:R-:W-:Y:S01]  /*14810*/  LOP3.LUT R0, R9, R195, R2, 0x96, !PT ;  /* 0x000000c309007212 */ /* 0x000fe200078e9602 */
[----:B------:R-:W-:Y:S01]  /*14820*/  IMAD.WIDE.U32 R2, R3, -0x326172a9, RZ ;  /* 0xcd9e8d5703027825 */ /* 0x000fe200078e00ff */
[----:B------:R1:W5:Y:S03]  /*14830*/  LDL.LU R195, [R1+0x210] ;  /* 0x0002100001c37983 */ /* 0x0003660000300800 */
[----:B------:R-:W-:Y:S01]  /*14840*/  IMAD.WIDE.U32 R180, R0, -0x326172a9, RZ ;  /* 0xcd9e8d5700b47825 */ /* 0x000fe200078e00ff */
[----:B------:R-:W-:Y:S01]  /*14850*/  LOP3.LUT R3, R3, R193, R202, 0x96, !PT ;  /* 0x000000c103037212 */ /* 0x000fe200078e96ca */
[----:B------:R-:W-:Y:S01]  /*14860*/  HSET2.LE.AND R5, R5, R222, PT ;  /* 0x000000de05057233 */ /* 0x000fe20003803000 */
[----:B------:R1:W5:Y:S02]  /*14870*/  LDL.LU R193, [R1+0x20c] ;  /* 0x00020c0001c17983 */ /* 0x0003640000300800 */
[----:B------:R-:W-:Y:S01]  /*14880*/  LOP3.LUT R0, R181, R192, R2, 0x96, !PT ;  /* 0x000000c0b5007212 */ /* 0x000fe200078e9602 */
[----:B------:R-:W-:Y:S01]  /*14890*/  IMAD.WIDE.U32 R2, R3, -0x2daee0ad, RZ ;  /* 0xd2511f5303027825 */ /* 0x000fe200078e00ff */
[----:B------:R1:W5:Y:S03]  /*148a0*/  LDL.LU R192, [R1+0x208] ;  /* 0x0002080001c07983 */ /* 0x0003660000300800 */
[----:B------:R-:W-:Y:S01]  /*148b0*/  IMAD.WIDE.U32 R110, R0, -0x2daee0ad, RZ ;  /* 0xd2511f53006e7825 */ /* 0x000fe200078e00ff */
[----:B------:R-:W-:Y:S01]  /*148c0*/  LOP3.LUT R0, R3, R191, R8, 0x96, !PT ;  /* 0x000000bf03007212 */ /* 0x000fe200078e9608 */
[----:B------:R-:W-:Y:S03]  /*148d0*/  LDSM.16.MT88.4 R152, [R188+0xac00] ;  /* 0x00ac0000bc98783b */ /* 0x000fe60000004200 */
[----:B------:R-:W-:Y:S01]  /*148e0*/  LOP3.LUT R2, R111, R189, R2, 0x96, !PT ;  /* 0x000000bd6f027212 */ /* 0x000fe200078e9602 */
[----:B------:R-:W-:Y:S01]  /*148f0*/  IMAD.WIDE.U32 R42, R0, -0x326172a9, RZ ;  /* 0xcd9e8d57002a7825 */ /* 0x000fe200078e00ff */
[----:B------:R1:W5:Y:S03]  /*14900*/  LDL.LU R191, [R1+0x204] ;  /* 0x0002040001bf7983 */ /* 0x0003660000300800 */
[----:B------:R-:W-:Y:S01]  /*14910*/  IMAD.WIDE.U32 R2, R2, -0x326172a9, RZ ;  /* 0xcd9e8d5702027825 */ /* 0x000fe200078e00ff */
[----:B------:R1:W5:Y:S04]  /*14920*/  LDL.LU R189, [R1+0x200] ;  /* 0x0002000001bd7983 */ /* 0x0003680000300800 */
[----:B------:R-:W-:Y:S01]  /*14930*/  LOP3.LUT R0, R3, R199, R42, 0x96, !PT ;  /* 0x000000c703007212 */ /* 0x000fe200078e962a */
[----:B------:R-:W-:Y:S01]  /*14940*/  LDSM.16.MT88.4 R144, [R190+0xac00] ;  /* 0x00ac0000be90783b */ /* 0x000fe20000004200 */
[----:B------:R-:W-:-:S02]  /*14950*/  LOP3.LUT R3, R2, 0xffff, RZ, 0xc0, !PT ;  /* 0x0000ffff02037812 */ /* 0x000fc400078ec0ff */
[----:B------:R-:W-:Y:S02]  /*14960*/  LOP3.LUT R24, R2, 0xff, RZ, 0xc0, !PT ;  /* 0x000000ff02187812 */ /* 0x000fe400078ec0ff */
[--C-:B------:R-:W-:Y:S02]  /*14970*/  SHF.R.U32.HI R11, RZ, 0x10, R2.reuse ;  /* 0x00000010ff0b7819 */ /* 0x100fe40000011602 */
[----:B------:R-:W-:Y:S02]  /*14980*/  SHF.R.U32.HI R10, RZ, 0x18, R2 ;  /* 0x00000018ff0a7819 */ /* 0x000fe40000011602 */
[----:B------:R-:W-:Y:S02]  /*14990*/  LOP3.LUT R2, R0, 0xffff, RZ, 0xc0, !PT ;  /* 0x0000ffff00027812 */ /* 0x000fe400078ec0ff */
[----:B------:R-:W-:Y:S02]  /*149a0*/  SHF.R.U32.HI R3, RZ, 0x8, R3 ;  /* 0x00000008ff037819 */ /* 0x000fe40000011603 */
[----:B------:R-:W-:-:S02]  /*149b0*/  LOP3.LUT R11, R11, 0xff, RZ, 0xc0, !PT ;  /* 0x000000ff0b0b7812 */ /* 0x000fc400078ec0ff */
[----:B------:R-:W-:Y:S02]  /*149c0*/  SHF.R.U32.HI R8, RZ, 0x8, R2 ;  /* 0x00000008ff087819 */ /* 0x000fe40000011602 */
[----:B------:R-:W-:Y:S02]  /*149d0*/  LOP3.LUT R9, R0, 0xff, RZ, 0xc0, !PT ;  /* 0x000000ff00097812 */ /* 0x000fe400078ec0ff */
[----:B------:R-:W-:Y:S02]  /*149e0*/  PRMT R2, R24, 0x5410, R3 ;  /* 0x0000541018027816 */ /* 0x000fe40000000003 */
[----:B------:R-:W-:Y:S02]  /*149f0*/  SHF.R.U32.HI R3, RZ, 0x10, R0 ;  /* 0x00000010ff037819 */ /* 0x000fe40000011600 */
[----:B------:R-:W-:Y:S02]  /*14a00*/  PRMT R11, R11, 0x5410, R10 ;  /* 0x000054100b0b7816 */ /* 0x000fe4000000000a */
[----:B------:R-:W-:-:S02]  /*14a10*/  PRMT R8, R9, 0x5410, R8 ;  /* 0x0000541009087816 */ /* 0x000fc40000000008 */
[----:B------:R-:W-:Y:S01]  /*14a20*/  SHF.R.U32.HI R10, RZ, 0x18, R0 ;  /* 0x00000018ff0a7819 */ /* 0x000fe20000011600 */
[----:B------:R-:W-:Y:S01]  /*14a30*/  HSET2.LE.AND R0, R2, R222, PT ;  /* 0x000000de02007233 */ /* 0x000fe20003803000 */
[----:B------:R-:W-:-:S04]  /*14a40*/  LOP3.LUT R9, R3, 0xff, RZ, 0xc0, !PT ;  /* 0x000000ff03097812 */ /* 0x000fc800078ec0ff */
[----:B------:R-:W-:Y:S02]  /*14a50*/  PRMT R9, R9, 0x5410, R10 ;  /* 0x0000541009097816 */ /* 0x000fe4000000000a */
[----:B------:R-:W-:Y:S02]  /*14a60*/  LOP3.LUT R10, R219, R0, RZ, 0xc0, !PT ;  /* 0x00000000db0a7212 */ /* 0x000fe400078ec0ff */
[----:B------:R-:W2:Y:S01]  /*14a70*/  LDL R219, [R1+0x1b4] ;  /* 0x0001b40001db7983 */ /* 0x000ea20000100800 */
[--C-:B------:R-:W-:Y:S02]  /*14a80*/  HSET2.LE.AND R2, R11, R222.reuse, PT ;  /* 0x000000de0b027233 */ /* 0x100fe40003803000 */
[--C-:B------:R-:W-:Y:S01]  /*14a90*/  HSET2.LE.AND R3, R8, R222.reuse, PT ;  /* 0x000000de08037233 */ /* 0x100fe20003803000 */
[----:B------:R-:W-:Y:S02]  /*14aa0*/  LOP3.LUT R5, R196, R5, RZ, 0xc0, !PT ;  /* 0x00000005c4057212 */ /* 0x000fe400078ec0ff */
[----:B------:R-:W-:Y:S01]  /*14ab0*/  LOP3.LUT R11, R206, R2, RZ, 0xc0, !PT ;  /* 0x00000002ce0b7212 */ /* 0x000fe200078ec0ff */
[----:B------:R-:W-:Y:S01]  /*14ac0*/  HSET2.LE.AND R9, R9, R222, PT ;  /* 0x000000de09097233 */ /* 0x000fe20003803000 */
[----:B------:R-:W-:-:S02]  /*14ad0*/  LOP3.LUT R2, R25, R233, R40, 0x96, !PT ;  /* 0x000000e919027212 */ /* 0x000fc400078e9628 */
[----:B------:R-:W-:Y:S02]  /*14ae0*/  LOP3.LUT R8, R223, R3, RZ, 0xc0, !PT ;  /* 0x00000003df087212 */ /* 0x000fe400078ec0ff */
[----:B------:R-:W-:Y:S01]  /*14af0*/  LOP3.LUT R9, R225, R9, RZ, 0xc0, !PT ;  /* 0x00000009e1097212 */ /* 0x000fe200078ec0ff */
[----:B------:R-:W-:Y:S01]  /*14b00*/  IMAD.WIDE.U32 R2, R2, -0x2daee0ad, RZ ;  /* 0xd2511f5302027825 */ /* 0x000fe200078e00ff */
[----:B---3--:R-:W-:Y:S04]  /*14b10*/  HMMA.16816.F32.BF16 R132, R4, R44, R128 ;  /* 0x0000002c0484723c */ /* 0x008fe80000041880 */
[----:B------:R-:W-:Y:S02]  /*14b20*/  LOP3.LUT R0, R3, R232, R26, 0x96, !PT ;  /* 0x000000e803007212 */ /* 0x000fe400078e961a */
[----:B------:R-:W-:-:S02]  /*14b30*/  LOP3.LUT R3, R2, 0xffff, RZ, 0xc0, !PT ;  /* 0x0000ffff02037812 */ /* 0x000fc400078ec0ff */
        /* <DEDUP_REMOVED lines=9> */
[C---:B----4-:R-:W-:Y:S08]  /*14bd0*/  HMMA.16816.F32.BF16 R96, R4.reuse, R12, R176 ;  /* 0x0000000c0460723c */ /* 0x050ff000000418b0 */
[C---:B------:R-:W-:Y:S08]  /*14be0*/  HMMA.16816.F32.BF16 R104, R4.reuse, R14, R104 ;  /* 0x0000000e0468723c */ /* 0x040ff00000041868 */
[C---:B-1----:R-:W-:Y:S08]  /*14bf0*/  HMMA.16816.F32.BF16 R172, R4.reuse, R36, R172 ;  /* 0x0000002404ac723c */ /* 0x042ff000000418ac */
        /* <DEDUP_REMOVED lines=17> */
[----:B------:R-:W1:Y:S01]  /*14d10*/  LDSM.16.MT88.4 R80, [R188+0xbc00] ;  /* 0x00bc0000bc50783b */ /* 0x000e620000004200 */
        /* <DEDUP_REMOVED lines=14> */
[----:B------:R-:W3:Y:S01]  /*14e00*/  LDSM.16.MT88.4 R12, [R190+0xbc00] ;  /* 0x00bc0000be0c783b */ /* 0x000ee20000004200 */
        /* <DEDUP_REMOVED lines=22> */
[----:B------:R-:W-:-:S04]  /*14f70*/  LOP3.LUT R4, R3, 0xff, RZ, 0xc0, !PT ;  /* 0x000000ff03047812 */ /* 0x000fc800078ec0ff */
        /* <DEDUP_REMOVED lines=14> */
[----:B------:R-:W-:Y:S01]  /*15060*/  HMMA.16816.F32.BF16 R128, R92, R162, R128 ;  /* 0x000000a25c80723c */ /* 0x000fe20000041880 */
[----:B--2---:R-:W-:-:S07]  /*15070*/  ISETP.GT.AND P1, PT, R197, R219, PT ;  /* 0x000000dbc500720c */ /* 0x004fce0003f24270 */
[C---:B------:R-:W-:Y:S08]  /*15080*/  HMMA.16816.F32.BF16 R124, R92.reuse, R152, R124 ;  /* 0x000000985c7c723c */ /* 0x040ff0000004187c */
[C---:B------:R-:W-:Y:S08]  /*15090*/  HMMA.16816.F32.BF16 R120, R92.reuse, R154, R120 ;  /* 0x0000009a5c78723c */ /* 0x040ff00000041878 */
[C---:B------:R-:W-:Y:S08]  /*150a0*/  HMMA.16816.F32.BF16 R116, R92.reuse, R144, R116 ;  /* 0x000000905c74723c */ /* 0x040ff00000041874 */
[C---:B------:R-:W-:Y:S08]  /*150b0*/  HMMA.16816.F32.BF16 R112, R92.reuse, R146, R112 ;  /* 0x000000925c70723c */ /* 0x040ff00000041870 */
[C---:B------:R-:W-:Y:S08]  /*150c0*/  HMMA.16816.F32.BF16 R76, R92.reuse, R82, R104 ;  /* 0x000000525c4c723c */ /* 0x040ff00000041868 */
[----:B---3--:R-:W-:Y:S01]  /*150d0*/  HMMA.16816.F32.BF16 R88, R92, R12, R172 ;  /* 0x0000000c5c58723c */ /* 0x008fe200000418ac */
[----:B------:R-:W-:-:S07]  /*150e0*/  IMAD.MOV.U32 R107, RZ, RZ, R197 ;  /* 0x000000ffff6b7224 */ /* 0x000fce00078e00c5 */
[----:B------:R-:W-:Y:S01]  /*150f0*/  HMMA.16816.F32.BF16 R92, R92, R14, R148 ;  /* 0x0000000e5c5c723c */ /* 0x000fe20000041894 */
[----:B------:R-:W-:-:S07]  /*15100*/  IADD3.X R197, R35, -0x1, RZ, P0, !PT ;  /* 0xffffffff23c57810 */ /* 0x000fce00007fe4ff */
[C---:B------:R-:W-:Y:S08]  /*15110*/  HMMA.16816.F32.BF16 R164, R96.reuse, R160, R164 ;  /* 0x000000a060a4723c */ /* 0x040ff000000418a4 */
[C---:B------:R-:W-:Y:S08]  /*15120*/  HMMA.16816.F32.BF16 R148, R96.reuse, R144, R68 ;  /* 0x000000906094723c */ /* 0x040ff00000041844 */
[C---:B------:R-:W-:Y:S08]  /*15130*/  HMMA.16816.F32.BF16 R172, R96.reuse, R168, R100 ;  /* 0x000000a860ac723c */ /* 0x040ff00000041864 */
[----:B------:R-:W-:Y:S01]  /*15140*/  HMMA.16816.F32.BF16 R160, R96, R162, R84 ;  /* 0x000000a260a0723c */ /* 0x000fe20000041854 */
[----:B------:R-:W-:-:S02]  /*15150*/  IMAD.MOV.U32 R101, RZ, RZ, R239 ;  /* 0x000000ffff657224 */ /* 0x000fc400078e00ef */
        /* <DEDUP_REMOVED lines=76> */
[----:B------:R-:W4:Y:S04]  /*15620*/  LDSM.16.M88.4 R48, [R189+0x6800] ;  /* 0x00680000bd30783b */ /* 0x000f280000000200 */
        /* <DEDUP_REMOVED lines=9> */
[-C--:B----4-:R-:W-:Y:S03]  /*156c0*/  HMMA.16816.F32.BF16 R104, R16, R48.reuse, RZ ;  /* 0x000000301068723c */ /* 0x090fe600000418ff */
[----:B------:R-:W4:Y:S04]  /*156d0*/  LDSM.16.M88.4 R40, [R191+0x6000] ;  /* 0x00600000bf28783b */ /* 0x000f280000000200 */
[----:B------:R-:W0:Y:S01]  /*156e0*/  LDGDEPBAR ;  /* 0x00000000000079af */ /* 0x000e220000000000 */
[----:B-1----:R-:W-:Y:S08]  /*156f0*/  HMMA.16816.F32.BF16 R100, R12, R48, RZ ;  /* 0x000000300c64723c */ /* 0x002ff000000418ff */
[-C--:B------:R-:W-:Y:S08]  /*15700*/  HMMA.16816.F32.BF16 R64, R16, R44.reuse, RZ ;  /* 0x0000002c1040723c */ /* 0x080ff000000418ff */
[----:B------:R-:W-:Y:S08]  /*15710*/  HMMA.16816.F32.BF16 R60, R12, R44, RZ ;  /* 0x0000002c0c3c723c */ /* 0x000ff000000418ff */
[----:B--2---:R-:W-:Y:S08]  /*15720*/  HMMA.16816.F32.BF16 R236, R8, R24, R104 ;  /* 0x0000001808ec723c */ /* 0x004ff00000041868 */
[----:B------:R-:W-:Y:S08]  /*15730*/  HMMA.16816.F32.BF16 R180, R16, R52, RZ ;  /* 0x0000003410b4723c */ /* 0x000ff000000418ff */
[----:B---3--:R-:W-:Y:S08]  /*15740*/  HMMA.16816.F32.BF16 R104, R4, R24, R100 ;  /* 0x000000180468723c */ /* 0x008ff00000041864 */
[-C--:B------:R-:W-:Y:S08]  /*15750*/  HMMA.16816.F32.BF16 R248, R8, R20.reuse, R64 ;  /* 0x0000001408f8723c */ /* 0x080ff00000041840 */
[----:B------:R-:W-:Y:S08]  /*15760*/  HMMA.16816.F32.BF16 R244, R4, R20, R60 ;  /* 0x0000001404f4723c */ /* 0x000ff0000004183c */
[-C--:B------:R-:W-:Y:S08]  /*15770*/  HMMA.16816.F32.BF16 R220, R16, R56.reuse, RZ ;  /* 0x0000003810dc723c */ /* 0x080ff000000418ff */
[C---:B------:R-:W-:Y:S08]  /*15780*/  HMMA.16816.F32.BF16 R184, R12.reuse, R56, RZ ;  /* 0x000000380cb8723c */ /* 0x040ff000000418ff */
[C---:B------:R-:W-:Y:S08]  /*15790*/  HMMA.16816.F32.BF16 R176, R12.reuse, R52, RZ ;  /* 0x000000340cb0723c */ /* 0x040ff000000418ff */
        /* <DEDUP_REMOVED lines=8> */
[-C--:B------:R-:W-:Y:S08]  /*15820*/  HMMA.16816.F32.BF16 R224, R8, R36.reuse, R180 ;  /* 0x0000002408e0723c */ /* 0x080ff000000418b4 */
[C---:B------:R-:W-:Y:S08]  /*15830*/  HMMA.16816.F32.BF16 R180, R4.reuse, R36, R176 ;  /* 0x0000002404b4723c */ /* 0x040ff000000418b0 */
[----:B------:R-:W-:Y:S08]  /*15840*/  HMMA.16816.F32.BF16 R176, R4, R26, R60 ;  /* 0x0000001a04b0723c */ /* 0x000ff0000004183c */
[-C--:B----4-:R-:W-:Y:S08]  /*15850*/  HMMA.16816.F32.BF16 R220, R8, R40.reuse, R220 ;  /* 0x0000002808dc723c */ /* 0x090ff000000418dc */
        /* <DEDUP_REMOVED lines=20> */
[----:B------:R-:W1:Y:S07]  /*159a0*/  LDSM.16.M88.4 R12, [R189+0x7800] ;  /* 0x00780000bd0c783b */ /* 0x000e6e0000000200 */
        /* <DEDUP_REMOVED lines=59> */
[----:B------:R-:W-:Y:S01]  /*15d60*/  HMMA.16816.F32.BF16 R236, R8, R14, R236 ;  /* 0x0000000e08ec723c */ /* 0x000fe200000418ec */
[----:B------:R-:W1:Y:S07]  /*15d70*/  LDSM.16.M88.4 R12, [R191+0x8400] ;  /* 0x00840000bf0c783b */ /* 0x000e6e0000000200 */
[----:B-1----:R-:W-:Y:S08]  /*15d80*/  HMMA.16816.F32.BF16 R176, R4, R14, R100 ;  /* 0x0000000e04b0723c */ /* 0x002ff00000041864 */
[-C--:B------:R-:W-:Y:S08]  /*15d90*/  HMMA.16816.F32.BF16 R224, R8, R12.reuse, R224 ;  /* 0x0000000c08e0723c */ /* 0x080ff000000418e0 */
[----:B------:R-:W-:Y:S08]  /*15da0*/  HMMA.16816.F32.BF16 R220, R4, R12, R220 ;  /* 0x0000000c04dc723c */ /* 0x000ff000000418dc */
[C---:B------:R-:W-:Y:S01]  /*15db0*/  HMMA.16816.F32.BF16 R100, R8.reuse, R14, R60 ;  /* 0x0000000e0864723c */ /* 0x040fe2000004183c */
[----:B------:R-:W1:Y:S07]  /*15dc0*/  LDSM.16.M88.4 R12, [R191+0x8800] ;  /* 0x00880000bf0c783b */ /* 0x000e6e0000000200 */
[-C--:B-1----:R-:W-:Y:S08]  /*15dd0*/  HMMA.16816.F32.BF16 R184, R8, R12.reuse, R56 ;  /* 0x0000000c08b8723c */ /* 0x082ff00000041838 */
[C---:B------:R-:W-:Y:S08]  /*15de0*/  HMMA.16816.F32.BF16 R244, R4.reuse, R12, R44 ;  /* 0x0000000c04f4723c */ /* 0x040ff0000004182c */
[-C--:B------:R-:W-:Y:S08]  /*15df0*/  HMMA.16816.F32.BF16 R40, R4, R14.reuse, R40 ;  /* 0x0000000e0428723c */ /* 0x080ff00000041828 */
[----:B------:R-:W-:Y:S01]  /*15e00*/  HMMA.16816.F32.BF16 R248, R8, R14, R24 ;  /* 0x0000000e08f8723c */ /* 0x000fe20000041818 */
[----:B------:R-:W1:Y:S01]  /*15e10*/  LDSM.16.M88.4 R12, [R191+0x8c00] ;  /* 0x008c0000bf0c783b */ /* 0x000e620000000200 */
[----:B------:R-:W-:Y:S01]  /*15e20*/  ISETP.GT.AND P0, PT, R205, R219, PT ;  /* 0x000000dbcd00720c */ /* 0x000fe20003f04270 */
[----:B------:R-:W-:Y:S11]  /*15e30*/  DEPBAR.LE SB0, 0x0 ;  /* 0x000080000000791a */ /* 0x000ff60000000000 */
[----:B------:R-:W-:Y:S01]  /*15e40*/  @!UPT UIADD3 URZ, URZ, URZ, URZ ;  /* 0x0000003f3f3ff290 */ /* 0x000fe2000fffe03f */
[----:B------:R-:W-:Y:S04]  /*15e50*/  STL.64 [R1], R40 ;  /* 0x0000002801007387 */ /* 0x000fe80000100a00 */
[----:B------:R2:W-:Y:S01]  /*15e60*/  STL.64 [R1+0x8], R42 ;  /* 0x0000082a01007387 */ /* 0x0005e20000100a00 */
[-C--:B-1----:R-:W-:Y:S08]  /*15e70*/  HMMA.16816.F32.BF16 R24, R4, R12.reuse, R36 ;  /* 0x0000000c0418723c */ /* 0x082ff00000041824 */
[----:B--2---:R-:W-:Y:S08]  /*15e80*/  HMMA.16816.F32.BF16 R40, R8, R12, R48 ;  /* 0x0000000c0828723c */ /* 0x004ff00000041830 */
[-C--:B------:R-:W-:Y:S08]  /*15e90*/  HMMA.16816.F32.BF16 R20, R4, R14.reuse, R20 ;  /* 0x0000000e0414723c */ /* 0x080ff00000041814 */
[----:B------:R-:W-:Y:S07]  /*15ea0*/  HMMA.16816.F32.BF16 R4, R8, R14, R16 ;  /* 0x0000000e0804723c */ /* 0x000fee0000041810 */
[----:B------:R1:W-:Y:S04]  /*15eb0*/  STL.64 [R1+0x20], R40 ;  /* 0x0000202801007387 */ /* 0x0003e80000100a00 */
[----:B------:R1:W-:Y:S04]  /*15ec0*/  STL.64 [R1+0x28], R42 ;  /* 0x0000282a01007387 */ /* 0x0003e80000100a00 */
[----:B------:R1:W-:Y:S04]  /*15ed0*/  STL.64 [R1+0x60], R24 ;  /* 0x0000601801007387 */ /* 0x0003e80000100a00 */
[----:B------:R1:W-:Y:S04]  /*15ee0*/  STL.64 [R1+0x68], R26 ;  /* 0x0000681a01007387 */ /* 0x0003e80000100a00 */
[----:B------:R1:W-:Y:S04]  /*15ef0*/  STL.64 [R1+0x80], R20 ;  /* 0x0000801401007387 */ /* 0x0003e80000100a00 */
[----:B------:R1:W-:Y:S04]  /*15f00*/  STL.64 [R1+0x88], R22 ;  /* 0x0000881601007387 */ /* 0x0003e80000100a00 */
[----:B------:R1:W-:Y:S04]  /*15f10*/  STL.64 [R1+0x70], R4 ;  /* 0x0000700401007387 */ /* 0x0003e80000100a00 */
[----:B------:R1:W-:Y:S01]  /*15f20*/  STL.64 [R1+0x78], R6 ;  /* 0x0000780601007387 */ /* 0x0003e20000100a00 */
[----:B------:R-:W-:Y:S03]  /*15f30*/  BSSY B1, `(.L_x_943) ;  /* 0x0000040000017945 */ /* 0x000fe60003800000 */
[----:B------:R-:W-:Y:S06]  /*15f40*/  BAR.SYNC.DEFER_BLOCKING 0x0 ;  /* 0x0000000000007b1d */ /* 0x000fec0000010000 */
[----:B------:R-:W-:Y:S05]  /*15f50*/  @!P0 BRA `(.L_x_944) ;  /* 0x000003d000008947 */ /* 0x000fea0003800000 */
[----:B------:R-:W2:Y:S04]  /*15f60*/  LDL.64 R110, [R1+0x1c0] ;  /* 0x0001c000016e7983 */ /* 0x000ea80000100a00 */
[----:B------:R-:W2:Y:S04]  /*15f70*/  LDL R201, [R1+0x1b8] ;  /* 0x0001b80001c97983 */ /* 0x000ea80000100800 */
[----:B------:R-:W3:Y:S04]  /*15f80*/  LDL R204, [R1+0x1ec] ;  /* 0x0001ec0001cc7983 */ /* 0x000ee80000100800 */
[----:B------:R-:W4:Y:S04]  /*15f90*/  LDL R206, [R1+0x1bc] ;  /* 0x0001bc0001ce7983 */ /* 0x000f280000100800 */
[----:B------:R-:W5:Y:S01]  /*15fa0*/  LDL R219, [R1+0x1d8] ;  /* 0x0001d80001db7983 */ /* 0x000f620000100800 */
[----:B------:R-:W-:-:S04]  /*15fb0*/  IADD3 R0, R197, -0x4, RZ ;  /* 0xfffffffcc5007810 */ /* 0x000fc80007ffe0ff */
[----:B-1----:R-:W-:Y:S01]  /*15fc0*/  SHF.R.S32.HI R4, RZ, 0x1f, R0 ;  /* 0x0000001fff047819 */ /* 0x002fe20000011400 */
        /* <DEDUP_REMOVED lines=52> */
.L_x_946:
[----:B------:R-:W-:Y:S05]  /*16310*/  BSYNC B0 ;  /* 0x0000000000007941 */ /* 0x000fea0003800000 */
.L_x_945:
[----:B------:R-:W0:Y:S02]  /*16320*/  LDGDEPBAR ;  /* 0x00000000000079af */ /* 0x000e240000000000 */
.L_x_944:
[----:B------:R-:W-:Y:S05]  /*16330*/  BSYNC B1 ;  /* 0x0000000000017941 */ /* 0x000fea0003800000 */
.L_x_943:
[----:B------:R-:W2:Y:S04]  /*16340*/  LDL.64 R10, [R1+0x178] ;  /* 0x00017800010a7983 */ /* 0x000ea80000100a00 */
[----:B-1----:R-:W3:Y:S04]  /*16350*/  LDL R5, [R1+0x54] ;  /* 0x0000540001057983 */ /* 0x002ee80000100800 */
[----:B------:R-:W4:Y:S04]  /*16360*/  LDL R6, [R1+0xbc] ;  /* 0x0000bc0001067983 */ /* 0x000f280000100800 */
[----:B------:R-:W4:Y:S04]  /*16370*/  LDL.LU R36, [R1+0x64] ;  /* 0x0000640001247983 */ /* 0x000f280000300800 */
        /* <DEDUP_REMOVED lines=9> */
[----:B------:R-:W4:Y:S04]  /*16410*/  LDL.LU.64 R18, [R1+0xa0] ;  /* 0x0000a00001127983 */ /* 0x000f280000300a00 */
[----:B------:R-:W4:Y:S04]  /*16420*/  LDL.LU R8, [R1+0x8] ;  /* 0x0000080001087983 */ /* 0x000f280000300800 */
[----:B------:R-:W4:Y:S04]  /*16430*/  LDL.LU R7, [R1] ;  /* 0x0000000001077983 */ /* 0x000f280000300800 */
[----:B------:R-:W4:Y:S04]  /*16440*/  LDL R16, [R1+0x58] ;  /* 0x0000580001107983 */ /* 0x000f280000100800 */
[----:B------:R-:W4:Y:S04]  /*16450*/  LDL.LU R15, [R1+0x88] ;  /* 0x00008800010f7983 */ /* 0x000f280000300800 */
[----:B------:R-:W4:Y:S04]  /*16460*/  LDL.LU R14, [R1+0x8c] ;  /* 0x00008c00010e7983 */ /* 0x000f280000300800 */
[----:B------:R-:W4:Y:S04]  /*16470*/  LDL.LU R13, [R1+0x7c] ;  /* 0x00007c00010d7983 */ /* 0x000f280000300800 */
[----:B------:R-:W4:Y:S04]  /*16480*/  LDL.LU R12, [R1+0x70] ;  /* 0x00007000010c7983 */ /* 0x000f280000300800 */
[----:B------:R-:W4:Y:S04]  /*16490*/  LDL.LU R9, [R1+0x80] ;  /* 0x0000800001097983 */ /* 0x000f280000300800 */
[----:B------:R-:W4:Y:S04]  /*164a0*/  LDL.LU R4, [R1+0x4] ;  /* 0x0000040001047983 */ /* 0x000f280000300800 */
[----:B------:R-:W4:Y:S01]  /*164b0*/  LDL.LU R3, [R1+0xc] ;  /* 0x00000c0001037983 */ /* 0x000f220000300800 */
[----:B------:R-:W-:-:S03]  /*164c0*/  LOP3.LUT R2, R2, 0xffffffef, RZ, 0xc0, !PT ;  /* 0xffffffef02027812 */ /* 0x000fc600078ec0ff */
[----:B------:R-:W1:Y:S04]  /*164d0*/  S2R R0, SR_TID.X ;  /* 0x0000000000007919 */ /* 0x000e680000002100 */
[----:B------:R2:W-:Y:S04]  /*164e0*/  STL [R1+0x228], R229 ;  /* 0x000228e501007387 */ /* 0x0005e80000100800 */
[----:B------:R-:W-:Y:S04]  /*164f0*/  STL.64 [R1+0x220], R234 ;  /* 0x000220ea01007387 */ /* 0x000fe80000100a00 */
[----:B------:R2:W-:Y:S04]  /*16500*/  STL [R1+0x218], R228 ;  /* 0x000218e401007387 */ /* 0x0005e80000100800 */
[----:B------:R-:W-:Y:S04]  /*16510*/  STL [R1+0x214], R200 ;  /* 0x000214c801007387 */ /* 0x000fe80000100800 */
[----:B------:R-:W-:Y:S01]  /*16520*/  STL [R1+0x210], R198 ;  /* 0x000210c601007387 */ /* 0x000fe20000100800 */
[----:B-1----:R-:W-:-:S03]  /*16530*/  IMAD.SHL.U32 R0, R0, 0x2, RZ ;  /* 0x0000000200007824 */ /* 0x002fc600078e00ff */
[----:B------:R-:W-:Y:S02]  /*16540*/  STL [R1+0x20c], R193 ;  /* 0x00020cc101007387 */ /* 0x000fe40000100800 */
[----:B------:R-:W-:Y:S02]  /*16550*/  LOP3.LUT R0, R0, 0x6, RZ, 0xc0, !PT ;  /* 0x0000000600007812 */ /* 0x000fe400078ec0ff */
[----:B------:R-:W-:Y:S03]  /*16560*/  STL [R1+0x208], R192 ;  /* 0x000208c001007387 */ /* 0x000fe60000100800 */
[----:B------:R-:W-:Y:S01]  /*16570*/  IMAD R0, R205, 0x40, R0 ;  /* 0x00000040cd007824 */ /* 0x000fe200078e0200 */
[----:B------:R1:W-:Y:S04]  /*16580*/  STL [R1+0x204], R191 ;  /* 0x000204bf01007387 */ /* 0x0003e80000100800 */
[----:B------:R1:W-:Y:S01]  /*16590*/  STL [R1+0x200], R189 ;  /* 0x000200bd01007387 */ /* 0x0003e20000100800 */
[----:B------:R-:W-:-:S02]  /*165a0*/  ISETP.GE.AND P4, PT, R0, R210, PT ;  /* 0x000000d20000720c */ /* 0x000fc40003f86270 */
[C---:B------:R-:W-:Y:S02]  /*165b0*/  ISETP.GE.AND P6, PT, R0.reuse, R209, PT ;  /* 0x000000d10000720c */ /* 0x040fe40003fc6270 */
[C---:B------:R-:W-:Y:S02]  /*165c0*/  ISETP.GE.OR P4, PT, R0.reuse, R218, !P4 ;  /* 0x000000da0000720c */ /* 0x040fe40006786670 */
[C---:B------:R-:W-:Y:S02]  /*165d0*/  ISETP.GE.AND P3, PT, R0.reuse, R208, PT ;  /* 0x000000d00000720c */ /* 0x040fe40003f66270 */
[C---:B------:R-:W-:Y:S02]  /*165e0*/  ISETP.GE.OR P6, PT, R0.reuse, R217, !P6 ;  /* 0x000000d90000720c */ /* 0x040fe400077c6670 */
[----:B------:R-:W-:Y:S01]  /*165f0*/  ISETP.GE.OR P3, PT, R0, R216, !P3 ;  /* 0x000000d80000720c */ /* 0x000fe20005f66670 */
[----:B--2---:R-:W-:Y:S02]  /*16600*/  IMAD.MOV.U32 R229, RZ, RZ, R11 ;  /* 0x000000ffffe57224 */ /* 0x004fe400078e000b */
[----:B------:R-:W-:-:S02]  /*16610*/  IMAD.MOV.U32 R228, RZ, RZ, R10 ;  /* 0x000000ffffe47224 */ /* 0x000fc400078e000a */
[----:B---3--:R-:W-:Y:S02]  /*16620*/  IMAD.MOV.U32 R111, RZ, RZ, R5 ;  /* 0x000000ffff6f7224 */ /* 0x008fe400078e0005 */
[----:B------:R-:W-:Y:S02]  /*16630*/  IMAD.IADD R5, R212, 0x1, -R0 ;  /* 0x00000001d4057824 */ /* 0x000fe400078e0a00 */
[----:B----4-:R-:W-:Y:S02]  /*16640*/  IMAD.MOV.U32 R182, RZ, RZ, R6 ;  /* 0x000000ffffb67224 */ /* 0x010fe400078e0006 */
[----:B------:R-:W-:Y:S02]  /*16650*/  IMAD.MOV.U32 R183, RZ, RZ, R36 ;  /* 0x000000ffffb77224 */ /* 0x000fe400078e0024 */
[----:B------:R-:W-:Y:S02]  /*16660*/  IMAD.MOV.U32 R197, RZ, RZ, R27 ;  /* 0x000000ffffc57224 */ /* 0x000fe400078e001b */
[----:B------:R-:W-:-:S02]  /*16670*/  IMAD.MOV.U32 R219, RZ, RZ, R26 ;  /* 0x000000ffffdb7224 */ /* 0x000fc400078e001a */
[----:B------:R-:W-:Y:S02]  /*16680*/  IMAD.MOV.U32 R234, RZ, RZ, R25 ;  /* 0x000000ffffea7224 */ /* 0x000fe400078e0019 */
[----:B------:R-:W-:Y:S02]  /*16690*/  IMAD.MOV.U32 R45, RZ, RZ, R24 ;  /* 0x000000ffff2d7224 */ /* 0x000fe400078e0018 */
[----:B------:R-:W-:Y:S02]  /*166a0*/  IMAD.MOV.U32 R27, RZ, RZ, R23 ;  /* 0x000000ffff1b7224 */ /* 0x000fe400078e0017 */
[----:B-1----:R-:W-:Y:S02]  /*166b0*/  IMAD.MOV.U32 R191, RZ, RZ, R22 ;  /* 0x000000ffffbf7224 */ /* 0x002fe400078e0016 */
[----:B------:R-:W-:Y:S02]  /*166c0*/  IMAD.MOV.U32 R24, RZ, RZ, R21 ;  /* 0x000000ffff187224 */ /* 0x000fe400078e0015 */
        /* <DEDUP_REMOVED lines=13> */
[----:B------:R-:W-:-:S05]  /*167a0*/  IMAD.IADD R3, R213, 0x1, -R0 ;  /* 0x00000001d5037824 */ /* 0x000fca00078e0a00 */
[----:B------:R-:W-:-:S05]  /*167b0*/  IABS R3, R3 ;  /* 0x0000000300037213 */ /* 0x000fca0000000000 */
[----:B------:R-:W-:Y:S02]  /*167c0*/  IMAD.MOV.U32 R4, RZ, RZ, R3 ;  /* 0x000000ffff047224 */ /* 0x000fe400078e0003 */
[----:B------:R-:W-:Y:S02]  /*167d0*/  IMAD.IADD R3, R214, 0x1, -R0 ;  /* 0x00000001d6037824 */ /* 0x000fe400078e0a00 */
[----:B------:R1:W2:Y:S03]  /*167e0*/  I2F R6, R4 ;  /* 0x0000000400067306 */ /* 0x0002a60000201400 */
[----:B------:R-:W-:-:S05]  /*167f0*/  IABS R3, R3 ;  /* 0x0000000300037213 */ /* 0x000fca0000000000 */
[----:B-1----:R-:W-:Y:S01]  /*16800*/  IMAD.MOV.U32 R4, RZ, RZ, R3 ;  /* 0x000000ffff047224 */ /* 0x002fe200078e0003 */
[----:B------:R-:W-:Y:S01]  /*16810*/  IABS R3, R5 ;  /* 0x0000000500037213 */ /* 0x000fe20000000000 */
[----:B--2---:R-:W-:Y:S02]  /*16820*/  FFMA.FTZ R14, R6, -R195, R52 ;  /* 0x800000c3060e7223 */ /* 0x004fe40000010034 */
[----:B------:R-:W1:Y:S03]  /*16830*/  I2F R5, R4 ;  /* 0x0000000400057306 */ /* 0x000e660000201400 */
[----:B------:R-:W-:Y:S02]  /*16840*/  FSEL R61, R14, -INF , !P4 ;  /* 0xff8000000e3d7808 */ /* 0x000fe40006000000 */
[----:B------:R-:W-:-:S03]  /*16850*/  ISETP.GE.AND P4, PT, R0, R207, PT ;  /* 0x000000cf0000720c */ /* 0x000fc60003f86270 */
[----:B------:R2:W3:Y:S01]  /*16860*/  I2F R4, R3 ;  /* 0x0000000300047306 */ /* 0x0004e20000201400 */
[----:B------:R-:W-:Y:S01]  /*16870*/  ISETP.GE.OR P4, PT, R0, R215, !P4 ;  /* 0x000000d70000720c */ /* 0x000fe20006786670 */
[-C--:B-1----:R-:W-:Y:S02]  /*16880*/  FFMA.FTZ R12, R5, -R195.reuse, R54 ;  /* 0x800000c3050c7223 */ /* 0x082fe40000010036 */
[----:B--2---:R-:W-:Y:S02]  /*16890*/  IMAD.IADD R3, R211, 0x1, -R0 ;  /* 0x00000001d3037824 */ /* 0x004fe400078e0a00 */
[----:B---3--:R-:W-:Y:S02]  /*168a0*/  FFMA.FTZ R11, R4, -R195, R64 ;  /* 0x800000c3040b7223 */ /* 0x008fe40000010040 */
[----:B------:R-:W-:Y:S01]  /*168b0*/  IMAD.MOV.U32 R64, RZ, RZ, R8 ;  /* 0x000000ffff407224 */ /* 0x000fe200078e0008 */
[----:B------:R-:W-:Y:S02]  /*168c0*/  IABS R3, R3 ;  /* 0x0000000300037213 */ /* 0x000fe40000000000 */
[----:B------:R-:W-:-:S02]  /*168d0*/  FSEL R180, R11, -INF , !P3 ;  /* 0xff8000000bb47808 */ /* 0x000fc40005800000 */
[----:B------:R1:W2:Y:S02]  /*168e0*/  I2F R5, R3 ;  /* 0x0000000300057306 */ /* 0x0002a40000201400 */
[----:B-1----:R-:W-:Y:S01]  /*168f0*/  IADD3 R3, R0, 0x1, RZ ;  /* 0x0000000100037810 */ /* 0x002fe20007ffe0ff */
[----:B--2---:R-:W-:Y:S01]  /*16900*/  FFMA.FTZ R8, R5, -R195, R66 ;  /* 0x800000c305087223 */ /* 0x004fe20000010042 */
[----:B------:R-:W-:Y:S02]  /*16910*/  FSEL R66, R12, -INF , !P6 ;  /* 0xff8000000c427808 */ /* 0x000fe40007000000 */
[----:B------:R-:W-:Y:S01]  /*16920*/  ISETP.GE.AND P2, PT, R3, R210, PT ;  /* 0x000000d20300720c */ /* 0x000fe20003f46270 */
[----:B------:R-:W-:Y:S01]  /*16930*/  IMAD.IADD R4, R213, 0x1, -R3 ;  /* 0x00000001d5047824 */ /* 0x000fe200078e0a03 */
[C---:B------:R-:W-:Y:S02]  /*16940*/  ISETP.GE.AND P5, PT, R3.reuse, R209, PT ;  /* 0x000000d10300720c */ /* 0x040fe40003fa6270 */
[----:B------:R-:W-:-:S02]  /*16950*/  ISETP.GE.AND P0, PT, R3, R208, PT ;  /* 0x000000d00300720c */ /* 0x000fc40003f06270 */
[----:B------:R-:W-:Y:S02]  /*16960*/  IABS R4, R4 ;  /* 0x0000000400047213 */ /* 0x000fe40000000000 */
[C---:B------:R-:W-:Y:S02]  /*16970*/  ISETP.GE.AND P1, PT, R3.reuse, R207, PT ;  /* 0x000000cf0300720c */ /* 0x040fe40003f26270 */
[----:B------:R1:W2:Y:S01]  /*16980*/  I2F R6, R4 ;  /* 0x0000000400067306 */ /* 0x0002a20000201400 */
[C---:B------:R-:W-:Y:S02]  /*16990*/  ISETP.GE.OR P2, PT, R3.reuse, R218, !P2 ;  /* 0x000000da0300720c */ /* 0x040fe40005746670 */
[C---:B------:R-:W-:Y:S02]  /*169a0*/  ISETP.GE.OR P5, PT, R3.reuse, R217, !P5 ;  /* 0x000000d90300720c */ /* 0x040fe40006fa6670 */
[C---:B------:R-:W-:Y:S02]  /*169b0*/  ISETP.GE.OR P0, PT, R3.reuse, R216, !P0 ;  /* 0x000000d80300720c */ /* 0x040fe40004706670 */
[----:B------:R-:W-:-:S02]  /*169c0*/  ISETP.GE.OR P1, PT, R3, R215, !P1 ;  /* 0x000000d70300720c */ /* 0x000fc40004f26670 */
[----:B------:R-:W-:Y:S01]  /*169d0*/  FSEL R56, R8, -INF , !P4 ;  /* 0xff80000008387808 */ /* 0x000fe20006000000 */
[----:B-1----:R-:W-:Y:S02]  /*169e0*/  IMAD.IADD R4, R214, 0x1, -R3 ;  /* 0x00000001d6047824 */ /* 0x002fe400078e0a03 */
[----:B--2---:R-:W-:-:S03]  /*169f0*/  FFMA.FTZ R7, R6, -R195, R53 ;  /* 0x800000c306077223 */ /* 0x004fc60000010035 */
[----:B------:R-:W-:Y:S02]  /*16a00*/  IABS R4, R4 ;  /* 0x0000000400047213 */ /* 0x000fe40000000000 */
[----:B------:R-:W-:Y:S02]  /*16a10*/  FSEL R60, R7, -INF , !P2 ;  /* 0xff800000073c7808 */ /* 0x000fe40005000000 */
[----:B------:R1:W2:Y:S02]  /*16a20*/  I2F R5, R4 ;  /* 0x0000000400057306 */ /* 0x0002a40000201400 */
[----:B-1----:R-:W-:Y:S02]  /*16a30*/  IMAD.IADD R4, R212, 0x1, -R3 ;  /* 0x00000001d4047824 */ /* 0x002fe400078e0a03 */
[----:B--2---:R-:W-:-:S03]  /*16a40*/  FFMA.FTZ R15, R5, -R195, R55 ;  /* 0x800000c3050f7223 */ /* 0x004fc60000010037 */
[----:B------:R-:W-:Y:S02]  /*16a50*/  IABS R4, R4 ;  /* 0x0000000400047213 */ /* 0x000fe40000000000 */
[----:B------:R-:W-:Y:S02]  /*16a60*/  FSEL R63, R15, -INF , !P5 ;  /* 0xff8000000f3f7808 */ /* 0x000fe40006800000 */
[----:B------:R1:W2:Y:S02]  /*16a70*/  I2F R6, R4 ;  /* 0x0000000400067306 */ /* 0x0002a40000201400 */
[----:B-1----:R-:W-:Y:S01]  /*16a80*/  IMAD.IADD R4, R211, 0x1, -R3 ;  /* 0x00000001d3047824 */ /* 0x002fe200078e0a03 */
[----:B------:R-:W-:Y:S01]  /*16a90*/  IADD3 R3, R0, 0x8, RZ ;  /* 0x0000000800037810 */ /* 0x000fe20007ffe0ff */
[----:B--2---:R-:W-:-:S03]  /*16aa0*/  FFMA.FTZ R13, R6, -R195, R65 ;  /* 0x800000c3060d7223 */ /* 0x004fc60000010041 */
[----:B------:R-:W-:Y:S02]  /*16ab0*/  IABS R4, R4 ;  /* 0x0000000400047213 */ /* 0x000fe40000000000 */
[C---:B------:R-:W-:Y:S02]  /*16ac0*/  ISETP.GE.AND P6, PT, R3.reuse, R210, PT ;  /* 0x000000d20300720c */ /* 0x040fe40003fc6270 */
[----:B------:R1:W2:Y:S01]  /*16ad0*/  I2F R5, R4 ;  /* 0x0000000400057306 */ /* 0x0002a20000201400 */
[C---:B------:R-:W-:Y:S02]  /*16ae0*/  ISETP.GE.AND P3, PT, R3.reuse, R209, PT ;  /* 0x000000d10300720c */ /* 0x040fe40003f66270 */
[C---:B------:R-:W-:Y:S02]  /*16af0*/  ISETP.GE.AND P4, PT, R3.reuse, R208, PT ;  /* 0x000000d00300720c */ /* 0x040fe40003f86270 */
[C---:B------:R-:W-:Y:S02]  /*16b00*/  ISETP.GE.AND P2, PT, R3.reuse, R207, PT ;  /* 0x000000cf0300720c */ /* 0x040fe40003f46270 */
[----:B------:R-:W-:-:S02]  /*16b10*/  ISETP.GE.OR P6, PT, R3, R218, !P6 ;  /* 0x000000da0300720c */ /* 0x000fc400077c6670 */
[C---:B------:R-:W-:Y:S02]  /*16b20*/  ISETP.GE.OR P3, PT, R3.reuse, R217, !P3 ;  /* 0x000000d90300720c */ /* 0x040fe40005f66670 */
[C---:B------:R-:W-:Y:S02]  /*16b30*/  ISETP.GE.OR P4, PT, R3.reuse, R216, !P4 ;  /* 0x000000d80300720c */ /* 0x040fe40006786670 */
[----:B------:R-:W-:Y:S02]  /*16b40*/  ISETP.GE.OR P2, PT, R3, R215, !P2 ;  /* 0x000000d70300720c */ /* 0x000fe40005746670 */
[----:B------:R-:W-:Y:S01]  /*16b50*/  FSEL R107, R13, -INF , !P0 ;  /* 0xff8000000d6b7808 */ /* 0x000fe20004000000 */
[----:B-1----:R-:W-:Y:S02]  /*16b60*/  IMAD.IADD R4, R213, 0x1, -R3 ;  /* 0x00000001d5047824 */ /* 0x002fe400078e0a03 */
[----:B--2---:R-:W-:-:S03]  /*16b70*/  FFMA.FTZ R10, R5, -R195, R67 ;  /* 0x800000c3050a7223 */ /* 0x004fc60000010043 */
[----:B------:R-:W-:Y:S02]  /*16b80*/  IABS R4, R4 ;  /* 0x0000000400047213 */ /* 0x000fe40000000000 */
[----:B------:R-:W-:-:S03]  /*16b90*/  FSEL R52, R10, -INF , !P1 ;  /* 0xff8000000a347808 */ /* 0x000fc60004800000 */
[----:B------:R-:W-:Y:S02]  /*16ba0*/  IMAD.MOV.U32 R5, RZ, RZ, R4 ;  /* 0x000000ffff057224 */ /* 0x000fe400078e0004 */
[----:B------:R-:W-:Y:S02]  /*16bb0*/  IMAD.IADD R4, R214, 0x1, -R3 ;  /* 0x00000001d6047824 */ /* 0x000fe400078e0a03 */
[----:B------:R-:W1:Y:S03]  /*16bc0*/  I2F R6, R5 ;  /* 0x0000000500067306 */ /* 0x000e660000201400 */
[----:B------:R-:W-:-:S05]  /*16bd0*/  IABS R4, R4 ;  /* 0x0000000400047213 */ /* 0x000fca0000000000 */
[----:B------:R2:W3:Y:S01]  /*16be0*/  I2F R5, R4 ;  /* 0x0000000400057306 */ /* 0x0004e20000201400 */
[----:B-1----:R-:W-:-:S05]  /*16bf0*/  FFMA.FTZ R9, R6, -R195, R236 ;  /* 0x800000c306097223 */ /* 0x002fca00000100ec */
[----:B------:R-:W-:Y:S01]  /*16c00*/  FSEL R58, R9, -INF , !P6 ;  /* 0xff800000093a7808 */ /* 0x000fe20007000000 */
[----:B--2---:R-:W-:Y:S02]  /*16c10*/  IMAD.IADD R4, R212, 0x1, -R3 ;  /* 0x00000001d4047824 */ /* 0x004fe400078e0a03 */
[----:B---3--:R-:W-:-:S03]  /*16c20*/  FFMA.FTZ R17, R5, -R195, R238 ;  /* 0x800000c305117223 */ /* 0x008fc600000100ee */
[----:B------:R-:W-:Y:S02]  /*16c30*/  IABS R4, R4 ;  /* 0x0000000400047213 */ /* 0x000fe40000000000 */
[----:B------:R-:W-:-:S03]  /*16c40*/  FSEL R59, R17, -INF , !P3 ;  /* 0xff800000113b7808 */ /* 0x000fc60005800000 */
[----:B------:R-:W-:Y:S02]  /*16c50*/  IMAD.MOV.U32 R5, RZ, RZ, R4 ;  /* 0x000000ffff057224 */ /* 0x000fe400078e0004 */
[----:B------:R-:W-:Y:S01]  /*16c60*/  IMAD.IADD R4, R211, 0x1, -R3 ;  /* 0x00000001d3047824 */ /* 0x000fe200078e0a03 */
[----:B------:R-:W-:-:S03]  /*16c70*/  IADD3 R3, R0, 0x9, RZ ;  /* 0x0000000900037810 */ /* 0x000fc60007ffe0ff */
[----:B------:R-:W1:Y:S01]  /*16c80*/  I2F R5, R5 ;  /* 0x0000000500057306 */ /* 0x000e620000201400 */
[----:B------:R-:W-:Y:S01]  /*16c90*/  IABS R4, R4 ;  /* 0x0000000400047213 */ /* 0x000fe20000000000 */
[----:B------:R-:W-:Y:S01]  /*16ca0*/  IMAD.IADD R6, R214, 0x1, -R3 ;  /* 0x00000001d6067824 */ /* 0x000fe200078e0a03 */
[C---:B------:R-:W-:Y:S02]  /*16cb0*/  ISETP.GE.AND P5, PT, R3.reuse, R210, PT ;  /* 0x000000d20300720c */ /* 0x040fe40003fa6270 */
[C---:B------:R-:W-:Y:S02]  /*16cc0*/  ISETP.GE.AND P0, PT, R3.reuse, R209, PT ;  /* 0x000000d10300720c */ /* 0x040fe40003f06270 */
[C---:B------:R-:W-:Y:S01]  /*16cd0*/  ISETP.GE.AND P1, PT, R3.reuse, R208, PT ;  /* 0x000000d00300720c */ /* 0x040fe20003f26270 */
[----:B------:R-:W2:Y:S01]  /*16ce0*/  I2F R4, R4 ;  /* 0x0000000400047306 */ /* 0x000ea20000201400 */
[C---:B------:R-:W-:Y:S02]  /*16cf0*/  ISETP.GE.AND P6, PT, R3.reuse, R207, PT ;  /* 0x000000cf0300720c */ /* 0x040fe40003fc6270 */
[----:B------:R-:W-:-:S02]  /*16d00*/  ISETP.GE.OR P5, PT, R3, R218, !P5 ;  /* 0x000000da0300720c */ /* 0x000fc40006fa6670 */
[C---:B------:R-:W-:Y:S02]  /*16d10*/  ISETP.GE.OR P0, PT, R3.reuse, R217, !P0 ;  /* 0x000000d90300720c */ /* 0x040fe40004706670 */
[----:B------:R-:W-:Y:S01]  /*16d20*/  ISETP.GE.OR P1, PT, R3, R216, !P1 ;  /* 0x000000d80300720c */ /* 0x000fe20004f26670 */
[----:B-1----:R-:W-:Y:S01]  /*16d30*/  FFMA.FTZ R12, R5, -R195, R240 ;  /* 0x800000c3050c7223 */ /* 0x002fe200000100f0 */
[----:B------:R-:W-:-:S04]  /*16d40*/  ISETP.GE.OR P6, PT, R3, R215, !P6 ;  /* 0x000000d70300720c */ /* 0x000fc800077c6670 */
[----:B------:R-:W-:Y:S01]  /*16d50*/  FSEL R67, R12, -INF , !P4 ;  /* 0xff8000000c437808 */ /* 0x000fe20006000000 */
[----:B--2---:R-:W-:Y:S02]  /*16d60*/  FFMA.FTZ R11, R4, -R195, R242 ;  /* 0x800000c3040b7223 */ /* 0x004fe400000100f2 */
[----:B------:R-:W-:-:S03]  /*16d70*/  IMAD.IADD R4, R213, 0x1, -R3 ;  /* 0x00000001d5047824 */ /* 0x000fc600078e0a03 */
[----:B------:R-:W-:Y:S02]  /*16d80*/  FSEL R47, R11, -INF , !P2 ;  /* 0xff8000000b2f7808 */ /* 0x000fe40005000000 */
[----:B------:R-:W-:-:S05]  /*16d90*/  IABS R4, R4 ;  /* 0x0000000400047213 */ /* 0x000fca0000000000 */
[----:B------:R-:W-:Y:S01]  /*16da0*/  IMAD.MOV.U32 R5, RZ, RZ, R4 ;  /* 0x000000ffff057224 */ /* 0x000fe200078e0004 */
[----:B------:R-:W-:Y:S01]  /*16db0*/  IABS R4, R6 ;  /* 0x0000000600047213 */ /* 0x000fe20000000000 */
[----:B------:R-:W-:-:S04]  /*16dc0*/  IMAD.IADD R6, R211, 0x1, -R3 ;  /* 0x00000001d3067824 */ /* 0x000fc800078e0a03 */
[----:B------:R-:W1:Y:S08]  /*16dd0*/  I2F R5, R5 ;  /* 0x0000000500057306 */ /* 0x000e700000201400 */
[----:B------:R-:W2:Y:S01]  /*16de0*/  I2F R4, R4 ;  /* 0x0000000400047306 */ /* 0x000ea20000201400 */
[----:B-1----:R-:W-:-:S05]  /*16df0*/  FFMA.FTZ R8, R5, -R195, R237 ;  /* 0x800000c305087223 */ /* 0x002fca00000100ed */
[----:B------:R-:W-:Y:S01]  /*16e00*/  FSEL R54, R8, -INF , !P5 ;  /* 0xff80000008367808 */ /* 0x000fe20006800000 */
[----:B--2---:R-:W-:Y:S02]  /*16e10*/  FFMA.FTZ R16, R4, -R195, R239 ;  /* 0x800000c304107223 */ /* 0x004fe400000100ef */
[----:B------:R-:W-:Y:S01]  /*16e20*/  IMAD.IADD R4, R212, 0x1, -R3 ;  /* 0x00000001d4047824 */ /* 0x000fe200078e0a03 */
[----:B------:R-:W-:Y:S02]  /*16e30*/  IADD3 R3, R0, 0x10, RZ ;  /* 0x0000001000037810 */ /* 0x000fe40007ffe0ff */
[----:B------:R-:W-:Y:S02]  /*16e40*/  FSEL R57, R16, -INF , !P0 ;  /* 0xff80000010397808 */ /* 0x000fe40004000000 */
[----:B------:R-:W-:Y:S02]  /*16e50*/  IABS R4, R4 ;  /* 0x0000000400047213 */ /* 0x000fe40000000000 */
[----:B------:R-:W-:-:S02]  /*16e60*/  ISETP.GE.AND P3, PT, R3, R210, PT ;  /* 0x000000d20300720c */ /* 0x000fc40003f66270 */
[C---:B------:R-:W-:Y:S01]  /*16e70*/  ISETP.GE.AND P4, PT, R3.reuse, R209, PT ;  /* 0x000000d10300720c */ /* 0x040fe20003f86270 */
[----:B------:R-:W-:Y:S01]  /*16e80*/  IMAD.MOV.U32 R5, RZ, RZ, R4 ;  /* 0x000000ffff057224 */ /* 0x000fe200078e0004 */
[----:B------:R-:W-:Y:S01]  /*16e90*/  IABS R4, R6 ;  /* 0x0000000600047213 */ /* 0x000fe20000000000 */
[----:B------:R-:W-:Y:S01]  /*16ea0*/  IMAD.IADD R6, R214, 0x1, -R3 ;  /* 0x00000001d6067824 */ /* 0x000fe200078e0a03 */
[C---:B------:R-:W-:Y:S02]  /*16eb0*/  ISETP.GE.AND P2, PT, R3.reuse, R208, PT ;  /* 0x000000d00300720c */ /* 0x040fe40003f46270 */
[C---:B------:R-:W-:Y:S01]  /*16ec0*/  ISETP.GE.AND P5, PT, R3.reuse, R207, PT ;  /* 0x000000cf0300720c */ /* 0x040fe20003fa6270 */
[----:B------:R-:W1:Y:S01]  /*16ed0*/  I2F R5, R5 ;  /* 0x0000000500057306 */ /* 0x000e620000201400 */
[C---:B------:R-:W-:Y:S02]  /*16ee0*/  ISETP.GE.OR P3, PT, R3.reuse, R218, !P3 ;  /* 0x000000da0300720c */ /* 0x040fe40005f66670 */
[----:B------:R-:W-:-:S02]  /*16ef0*/  ISETP.GE.OR P4, PT, R3, R217, !P4 ;  /* 0x000000d90300720c */ /* 0x000fc40006786670 */
[C---:B------:R-:W-:Y:S02]  /*16f00*/  ISETP.GE.OR P2, PT, R3.reuse, R216, !P2 ;  /* 0x000000d80300720c */ /* 0x040fe40005746670 */
[----:B------:R-:W-:Y:S01]  /*16f10*/  ISETP.GE.OR P5, PT, R3, R215, !P5 ;  /* 0x000000d70300720c */ /* 0x000fe20006fa6670 */
[----:B------:R-:W2:Y:S01]  /*16f20*/  I2F R4, R4 ;  /* 0x0000000400047306 */ /* 0x000ea20000201400 */
[----:B-1----:R-:W-:-:S05]  /*16f30*/  FFMA.FTZ R13, R5, -R195, R241 ;  /* 0x800000c3050d7223 */ /* 0x002fca00000100f1 */
        /* <DEDUP_REMOVED lines=30> */
[----:B-1----:R-:W-:-:S09]  /*17120*/  FFMA.FTZ R12, R5, -R195, R220 ;  /* 0x800000c3050c7223 */ /* 0x002fd200000100dc */
[----:B------:R-:W-:Y:S02]  /*17130*/  @P6 LOP3.LUT R2, R2, 0x10, RZ, 0xfc, !PT ;  /* 0x0000001002026812 */ /* 0x000fe400078efcff */
[----:B------:R-:W-:Y:S02]  /*17140*/  FSEL R62, R12, -INF , !P2 ;  /* 0xff8000000c3e7808 */ /* 0x000fe40005000000 */
[----:B------:R-:W-:Y:S01]  /*17150*/  LOP3.LUT R2, R2, 0xfffffff7, RZ, 0xc0, !PT ;  /* 0xfffffff702027812 */ /* 0x000fe200078ec0ff */
        /* <DEDUP_REMOVED lines=30> */
[----:B------:R-:W-:-:S04]  /*17340*/  @P5 LOP3.LUT R2, R2, 0x8, RZ, 0xfc, !PT ;  /* 0x0000000802025812 */ /* 0x000fc800078efcff */
        /* <DEDUP_REMOVED lines=55> */
[C---:B------:R-:W-:Y:S01]  /*176c0*/  ISETP.GE.OR P0, PT, R3.reuse, R218, !P0 ;  /* 0x000000da0300720c */ /* 0x040fe20004706670 */
[----:B------:R-:W1:Y:S01]  /*176d0*/  I2F R5, R5 ;  /* 0x0000000500057306 */ /* 0x000e620000201400 */
[C---:B------:R-:W-:Y:S02]  /*176e0*/  ISETP.GE.OR P1, PT, R3.reuse, R217, !P1 ;  /* 0x000000d90300720c */ /* 0x040fe40004f26670 */
[----:B------:R-:W-:-:S05]  /*176f0*/  ISETP.GE.OR P3, PT, R3, R216, !P3 ;  /* 0x000000d80300720c */ /* 0x000fca0005f66670 */
[----:B------:R-:W2:Y:S01]  /*17700*/  I2F R4, R4 ;  /* 0x0000000400047306 */ /* 0x000ea20000201400 */
[----:B-1----:R-:W-:-:S07]  /*17710*/  FFMA.FTZ R196, R5, -R195, R177 ;  /* 0x800000c305c47223 */ /* 0x002fce00000100b1 */
[----:B------:R-:W-:-:S04]  /*17720*/  @P3 LOP3.LUT R2, R2, 0x2, RZ, 0xfc, !PT ;  /* 0x0000000202023812 */ /* 0x000fc800078efcff */
[----:B------:R-:W-:Y:S01]  /*17730*/  LOP3.LUT R2, R2, 0xfffffffe, RZ, 0xc0, !PT ;  /* 0xfffffffe02027812 */ /* 0x000fe200078ec0ff */
[----:B--2---:R-:W-:Y:S02]  /*17740*/  FFMA.FTZ R7, R4, -R195, R179 ;  /* 0x800000c304077223 */ /* 0x004fe400000100b3 */
[----:B------:R-:W-:-:S03]  /*17750*/  IMAD.IADD R4, R213, 0x1, -R3 ;  /* 0x00000001d5047824 */ /* 0x000fc600078e0a03 */
[----:B------:R-:W-:Y:S02]  /*17760*/  FSEL R21, R7, -INF , !P2 ;  /* 0xff80000007157808 */ /* 0x000fe40005000000 */
[----:B------:R-:W-:Y:S02]  /*17770*/  IABS R4, R4 ;  /* 0x0000000400047213 */ /* 0x000fe40000000000 */
[----:B------:R-:W-:-:S03]  /*17780*/  ISETP.GE.AND P2, PT, R3, R207, PT ;  /* 0x000000cf0300720c */ /* 0x000fc60003f46270 */
[----:B------:R-:W-:Y:S01]  /*17790*/  IMAD.MOV.U32 R5, RZ, RZ, R4 ;  /* 0x000000ffff057224 */ /* 0x000fe200078e0004 */
[----:B------:R-:W-:Y:S01]  /*177a0*/  IABS R4, R6 ;  /* 0x0000000600047213 */ /* 0x000fe20000000000 */
[----:B------:R-:W-:Y:S01]  /*177b0*/  IMAD.IADD R6, R211, 0x1, -R3 ;  /* 0x00000001d3067824 */ /* 0x000fe200078e0a03 */
[----:B------:R-:W-:-:S03]  /*177c0*/  ISETP.GE.OR P2, PT, R3, R215, !P2 ;  /* 0x000000d70300720c */ /* 0x000fc60005746670 */
        /* <DEDUP_REMOVED lines=14> */
[C---:B------:R-:W-:Y:S02]  /*178b0*/  ISETP.GE.OR P0, PT, R3.reuse, R218, !P0 ;  /* 0x000000da0300720c */ /* 0x040fe40004706670 */
[----:B------:R-:W-:Y:S01]  /*178c0*/  ISETP.GE.OR P1, PT, R3, R217, !P1 ;  /* 0x000000d90300720c */ /* 0x000fe20004f26670 */
[----:B------:R-:W1:Y:S08]  /*178d0*/  I2F R5, R5 ;  /* 0x0000000500057306 */ /* 0x000e700000201400 */
[----:B------:R-:W2:Y:S01]  /*178e0*/  I2F R4, R4 ;  /* 0x0000000400047306 */ /* 0x000ea20000201400 */
[----:B-1----:R-:W-:-:S02]  /*178f0*/  FFMA.FTZ R179, R5, -R195, R244 ;  /* 0x800000c305b37223 */ /* 0x002fc400000100f4 */
        /* <DEDUP_REMOVED lines=10> */
[----:B------:R-:W2:Y:S02]  /*179a0*/  I2F R4, R4 ;  /* 0x0000000400047306 */ /* 0x000ea40000201400 */
[----:B------:R-:W-:-:S04]  /*179b0*/  @P2 LOP3.LUT R2, R2, 0x1, RZ, 0xfc, !PT ;  /* 0x0000000102022812 */ /* 0x000fc800078efcff */
[----:B------:R-:W-:Y:S01]  /*179c0*/  LOP3.LUT R2, R2, 0xfffffdff, RZ, 0xc0, !PT ;  /* 0xfffffdff02027812 */ /* 0x000fe200078ec0ff */
[----:B-1----:R-:W-:-:S05]  /*179d0*/  FFMA.FTZ R7, R5, -R195, R185 ;  /* 0x800000c305077223 */ /* 0x002fca00000100b9 */
[----:B------:R-:W-:Y:S02]  /*179e0*/  FSEL R23, R7, -INF , !P0 ;  /* 0xff80000007177808 */ /* 0x000fe40004000000 */
[C---:B------:R-:W-:Y:S01]  /*179f0*/  ISETP.GE.AND P0, PT, R3.reuse, R207, PT ;  /* 0x000000cf0300720c */ /* 0x040fe20003f06270 */
[----:B--2---:R-:W-:Y:S02]  /*17a00*/  FFMA.FTZ R10, R4, -R195, R187 ;  /* 0x800000c3040a7223 */ /* 0x004fe400000100bb */
[----:B------:R-:W-:Y:S01]  /*17a10*/  IMAD.IADD R4, R212, 0x1, -R3 ;  /* 0x00000001d4047824 */ /* 0x000fe200078e0a03 */
[----:B------:R-:W-:Y:S02]  /*17a20*/  ISETP.GE.OR P0, PT, R3, R215, !P0 ;  /* 0x000000d70300720c */ /* 0x000fe40004706670 */
[----:B------:R-:W-:Y:S02]  /*17a30*/  IADD3 R3, R0, 0x28, RZ ;  /* 0x0000002800037810 */ /* 0x000fe40007ffe0ff */
[----:B------:R-:W-:-:S02]  /*17a40*/  IABS R4, R4 ;  /* 0x0000000400047213 */ /* 0x000fc40000000000 */
[----:B------:R-:W-:Y:S02]  /*17a50*/  FSEL R39, R10, -INF , !P1 ;  /* 0xff8000000a277808 */ /* 0x000fe40004800000 */
[C---:B------:R-:W-:Y:S01]  /*17a60*/  ISETP.GE.AND P1, PT, R3.reuse, R210, PT ;  /* 0x000000d20300720c */ /* 0x040fe20003f26270 */
[----:B------:R-:W-:Y:S01]  /*17a70*/  IMAD.MOV.U32 R5, RZ, RZ, R4 ;  /* 0x000000ffff057224 */ /* 0x000fe200078e0004 */
[----:B------:R-:W-:Y:S01]  /*17a80*/  IABS R4, R6 ;  /* 0x0000000600047213 */ /* 0x000fe20000000000 */
[----:B------:R-:W-:Y:S01]  /*17a90*/  IMAD.IADD R6, R214, 0x1, -R3 ;  /* 0x00000001d6067824 */ /* 0x000fe200078e0a03 */
[C---:B------:R-:W-:Y:S02]  /*17aa0*/  ISETP.GE.AND P6, PT, R3.reuse, R208, PT ;  /* 0x000000d00300720c */ /* 0x040fe40003fc6270 */
[C---:B------:R-:W-:Y:S01]  /*17ab0*/  ISETP.GE.OR P1, PT, R3.reuse, R218, !P1 ;  /* 0x000000da0300720c */ /* 0x040fe20004f26670 */
[----:B------:R-:W1:Y:S01]  /*17ac0*/  I2F R5, R5 ;  /* 0x0000000500057306 */ /* 0x000e620000201400 */
[----:B------:R-:W-:-:S07]  /*17ad0*/  ISETP.GE.OR P6, PT, R3, R216, !P6 ;  /* 0x000000d80300720c */ /* 0x000fce00077c6670 */
[----:B------:R-:W2:Y:S06]  /*17ae0*/  I2F R4, R4 ;  /* 0x0000000400047306 */ /* 0x000eac0000201400 */
[----:B------:R-:W-:Y:S01]  /*17af0*/  @P6 LOP3.LUT R2, R2, 0x200, RZ, 0xfc, !PT ;  /* 0x0000020002026812 */ /* 0x000fe200078efcff */
[-C--:B-1----:R-:W-:Y:S02]  /*17b00*/  FFMA.FTZ R181, R5, -R195.reuse, R245 ;  /* 0x800000c305b57223 */ /* 0x082fe400000100f5 */
        /* <DEDUP_REMOVED lines=14> */
[----:B------:R-:W-:-:S03]  /*17bf0*/  IMAD.IADD R4, R212, 0x1, -R3 ;  /* 0x00000001d4047824 */ /* 0x000fc600078e0a03 */
[----:B------:R-:W-:Y:S02]  /*17c00*/  FSEL R38, R7, -INF , !P0 ;  /* 0xff80000007267808 */ /* 0x000fe40004000000 */
[----:B------:R-:W-:Y:S02]  /*17c10*/  IABS R4, R4 ;  /* 0x0000000400047213 */ /* 0x000fe40000000000 */
[----:B------:R-:W-:-:S03]  /*17c20*/  ISETP.GE.AND P0, PT, R3, R207, PT ;  /* 0x000000cf0300720c */ /* 0x000fc60003f06270 */
[----:B------:R-:W-:Y:S01]  /*17c30*/  IMAD.MOV.U32 R5, RZ, RZ, R4 ;  /* 0x000000ffff057224 */ /* 0x000fe200078e0004 */
[----:B------:R-:W-:Y:S02]  /*17c40*/  IABS R4, R6 ;  /* 0x0000000600047213 */ /* 0x000fe40000000000 */
[----:B------:R-:W-:Y:S02]  /*17c50*/  ISETP.GE.OR P0, PT, R3, R215, !P0 ;  /* 0x000000d70300720c */ /* 0x000fe40004706670 */
[----:B------:R-:W-:Y:S01]  /*17c60*/  IADD3 R3, R0, 0x29, RZ ;  /* 0x0000002900037810 */ /* 0x000fe20007ffe0ff */
[----:B------:R-:W1:Y:S04]  /*17c70*/  I2F R5, R5 ;  /* 0x0000000500057306 */ /* 0x000e680000201400 */
[----:B------:R-:W-:-:S04]  /*17c80*/  IMAD.IADD R6, R214, 0x1, -R3 ;  /* 0x00000001d6067824 */ /* 0x000fc800078e0a03 */
[----:B------:R-:W2:Y:S01]  /*17c90*/  I2F R4, R4 ;  /* 0x0000000400047306 */ /* 0x000ea20000201400 */
[-C--:B-1----:R-:W-:Y:S02]  /*17ca0*/  FFMA.FTZ R110, R5, -R195.reuse, R110 ;  /* 0x800000c3056e7223 */ /* 0x082fe4000001006e */
[----:B--2---:R-:W-:Y:S02]  /*17cb0*/  FFMA.FTZ R12, R4, -R195, R64 ;  /* 0x800000c3040c7223 */ /* 0x004fe40000010040 */
[----:B------:R-:W-:-:S05]  /*17cc0*/  IMAD.IADD R4, R213, 0x1, -R3 ;  /* 0x00000001d5047824 */ /* 0x000fca00078e0a03 */
[----:B------:R-:W-:-:S05]  /*17cd0*/  IABS R4, R4 ;  /* 0x0000000400047213 */ /* 0x000fca0000000000 */
[----:B------:R-:W-:Y:S01]  /*17ce0*/  IMAD.MOV.U32 R5, RZ, RZ, R4 ;  /* 0x000000ffff057224 */ /* 0x000fe200078e0004 */
[----:B------:R-:W-:Y:S01]  /*17cf0*/  IABS R4, R6 ;  /* 0x0000000600047213 */ /* 0x000fe20000000000 */
[----:B------:R-:W-:-:S04]  /*17d00*/  IMAD.IADD R6, R211, 0x1, -R3 ;  /* 0x00000001d3067824 */ /* 0x000fc800078e0a03 */
[----:B------:R-:W1:Y:S08]  /*17d10*/  I2F R5, R5 ;  /* 0x0000000500057306 */ /* 0x000e700000201400 */
[----:B------:R-:W2:Y:S01]  /*17d20*/  I2F R4, R4 ;  /* 0x0000000400047306 */ /* 0x000ea20000201400 */
[-C--:B-1----:R-:W-:Y:S02]  /*17d30*/  FFMA.FTZ R9, R5, -R195.reuse, R249 ;  /* 0x800000c305097223 */ /* 0x082fe400000100f9 */
[----:B--2---:R-:W-:-:S02]  /*17d40*/  FFMA.FTZ R7, R4, -R195, R251 ;  /* 0x800000c304077223 */ /* 0x004fc400000100fb */
[----:B------:R-:W-:-:S05]  /*17d50*/  IMAD.IADD R4, R212, 0x1, -R3 ;  /* 0x00000001d4047824 */ /* 0x000fca00078e0a03 */
[----:B------:R-:W-:-:S05]  /*17d60*/  IABS R4, R4 ;  /* 0x0000000400047213 */ /* 0x000fca0000000000 */
[----:B------:R-:W-:Y:S01]  /*17d70*/  IMAD.MOV.U32 R5, RZ, RZ, R4 ;  /* 0x000000ffff057224 */ /* 0x000fe200078e0004 */
[----:B------:R-:W-:-:S05]  /*17d80*/  IABS R4, R6 ;  /* 0x0000000600047213 */ /* 0x000fca0000000000 */
[----:B------:R-:W1:Y:S08]  /*17d90*/  I2F R5, R5 ;  /* 0x0000000500057306 */ /* 0x000e700000201400 */
[----:B------:R-:W2:Y:S01]  /*17da0*/  I2F R4, R4 ;  /* 0x0000000400047306 */ /* 0x000ea20000201400 */
[----:B------:R-:W-:Y:S02]  /*17db0*/  IADD3 R6, R0, 0x30, RZ ;  /* 0x0000003000067810 */ /* 0x000fe40007ffe0ff */
[----:B------:R-:W-:Y:S01]  /*17dc0*/  FSEL R12, R12, -INF , !P0 ;  /* 0xff8000000c0c7808 */ /* 0x000fe20004000000 */
[----:B-1----:R-:W-:-:S02]  /*17dd0*/  FFMA.FTZ R100, R5, -R195, R189 ;  /* 0x800000c305647223 */ /* 0x002fc400000100bd */
[----:B--2---:R-:W-:Y:S02]  /*17de0*/  FFMA.FTZ R11, R4, -R195, R192 ;  /* 0x800000c3040b7223 */ /* 0x004fe400000100c0 */
[----:B------:R-:W-:Y:S02]  /*17df0*/  IMAD.MOV.U32 R192, RZ, RZ, R193 ;  /* 0x000000ffffc07224 */ /* 0x000fe400078e00c1 */
[----:B------:R-:W-:Y:S02]  /*17e00*/  IMAD.MOV.U32 R193, RZ, RZ, R234 ;  /* 0x000000ffffc17224 */ /* 0x000fe400078e00ea */
[----:B------:R-:W2:Y:S01]  /*17e10*/  LDL R234, [R1+0x1c] ;  /* 0x00001c0001ea7983 */ /* 0x000ea20000100800 */
[----:B------:R-:W-:Y:S01]  /*17e20*/  IMAD.IADD R4, R213, 0x1, -R6 ;  /* 0x00000001d5047824 */ /* 0x000fe200078e0a06 */
[----:B------:R-:W-:Y:S02]  /*17e30*/  ISETP.GE.AND P0, PT, R3, R210, PT ;  /* 0x000000d20300720c */ /* 0x000fe40003f06270 */
[----:B------:R-:W-:Y:S01]  /*17e40*/  IADD3 R5, R0, 0x31, RZ ;  /* 0x0000003100057810 */ /* 0x000fe20007ffe0ff */
[----:B------:R-:W-:Y:S01]  /*17e50*/  STL [R1+0x22c], R213 ;  /* 0x00022cd501007387 */ /* 0x000fe20000100800 */
[----:B------:R-:W-:-:S02]  /*17e60*/  IABS R4, R4 ;  /* 0x0000000400047213 */ /* 0x000fc40000000000 */
[C---:B------:R-:W-:Y:S01]  /*17e70*/  ISETP.GE.OR P0, PT, R3.reuse, R218, !P0 ;  /* 0x000000da0300720c */ /* 0x040fe20004706670 */
[----:B------:R-:W-:Y:S01]  /*17e80*/  STL [R1+0x238], R218 ;  /* 0x000238da01007387 */ /* 0x000fe20000100800 */
[----:B------:R-:W-:Y:S02]  /*17e90*/  ISETP.GE.AND P5, PT, R3, R208, PT ;  /* 0x000000d00300720c */ /* 0x000fe40003fa6270 */
[----:B------:R-:W1:Y:S01]  /*17ea0*/  I2F R4, R4 ;  /* 0x0000000400047306 */ /* 0x000e620000201400 */
[----:B------:R-:W-:Y:S01]  /*17eb0*/  FSEL R17, R9, -INF , !P0 ;  /* 0xff80000009117808 */ /* 0x000fe20004000000 */
[----:B------:R-:W-:Y:S01]  /*17ec0*/  STL.64 [R1+0x230], R210 ;  /* 0x000230d201007387 */ /* 0x000fe20000100a00 */
[C---:B------:R-:W-:Y:S02]  /*17ed0*/  ISETP.GE.AND P0, PT, R3.reuse, R209, PT ;  /* 0x000000d10300720c */ /* 0x040fe40003f06270 */
[C---:B------:R-:W-:Y:S01]  /*17ee0*/  ISETP.GE.OR P5, PT, R3.reuse, R216, !P5 ;  /* 0x000000d80300720c */ /* 0x040fe20006fa6670 */
[----:B------:R-:W-:Y:S01]  /*17ef0*/  STL [R1+0x23c], R207 ;  /* 0x00023ccf01007387 */ /* 0x000fe20000100800 */
[----:B------:R-:W-:-:S02]  /*17f00*/  ISETP.GE.OR P0, PT, R3, R217, !P0 ;  /* 0x000000d90300720c */ /* 0x000fc40004706670 */
[----:B------:R-:W-:Y:S01]  /*17f10*/  LOP3.LUT R2, R2, 0xfffffbff, RZ, 0xc0, !PT ;  /* 0xfffffbff02027812 */ /* 0x000fe200078ec0ff */
[----:B------:R-:W-:Y:S01]  /*17f20*/  STL [R1+0x240], R215 ;  /* 0x000240d701007387 */ /* 0x000fe20000100800 */
[CC--:B------:R-:W-:Y:S02]  /*17f30*/  ISETP.GE.AND P4, PT, R6.reuse, R208.reuse, PT ;  /* 0x000000d00600720c */ /* 0x0c0fe40003f86270 */
[C---:B------:R-:W-:Y:S02]  /*17f40*/  ISETP.GE.AND P3, PT, R5.reuse, R208, PT ;  /* 0x000000d00500720c */ /* 0x040fe40003f66270 */
[-C--:B------:R-:W-:Y:S01]  /*17f50*/  ISETP.GE.OR P4, PT, R6, R216.reuse, !P4 ;  /* 0x000000d80600720c */ /* 0x080fe20006786670 */
[----:B-1----:R-:W-:Y:S01]  /*17f60*/  FFMA.FTZ R8, R4, -R195, R191 ;  /* 0x800000c304087223 */ /* 0x002fe200000100bf */
[----:B------:R-:W-:Y:S01]  /*17f70*/  ISETP.GE.OR P3, PT, R5, R216, !P3 ;  /* 0x000000d80500720c */ /* 0x000fe20005f66670 */
[----:B------:R-:W-:Y:S01]  /*17f80*/  IMAD.IADD R4, R211, 0x1, -R6 ;  /* 0x00000001d3047824 */ /* 0x000fe200078e0a06 */
[----:B------:R-:W-:-:S04]  /*17f90*/  @P5 LOP3.LUT R2, R2, 0x400, RZ, 0xfc, !PT ;  /* 0x0000040002025812 */ /* 0x000fc800078efcff */
[----:B------:R-:W-:Y:S02]  /*17fa0*/  IABS R4, R4 ;  /* 0x0000000400047213 */ /* 0x000fe40000000000 */
[----:B------:R-:W-:-:S04]  /*17fb0*/  LOP3.LUT R2, R2, 0xfffffeff, RZ, 0xc0, !PT ;  /* 0xfffffeff02027812 */ /* 0x000fc800078ec0ff */
[----:B------:R-:W1:Y:S02]  /*17fc0*/  I2F R4, R4 ;  /* 0x0000000400047306 */ /* 0x000e640000201400 */
[----:B-1----:R-:W-:Y:S01]  /*17fd0*/  FFMA.FTZ R10, R4, -R195, R24 ;  /* 0x800000c3040a7223 */ /* 0x002fe20000010018 */
[----:B------:R-:W-:Y:S01]  /*17fe0*/  FSEL R24, R7, -INF , !P0 ;  /* 0xff80000007187808 */ /* 0x000fe20004000000 */
[----:B------:R-:W-:Y:S01]  /*17ff0*/  IMAD.IADD R4, R213, 0x1, -R5 ;  /* 0x00000001d5047824 */ /* 0x000fe200078e0a05 */
[----:B------:R-:W-:-:S04]  /*18000*/  ISETP.GE.AND P0, PT, R3, R207, PT ;  /* 0x000000cf0300720c */ /* 0x000fc80003f06270 */
[----:B------:R-:W-:Y:S02]  /*18010*/  IABS R4, R4 ;  /* 0x0000000400047213 */ /* 0x000fe40000000000 */
[----:B------:R-:W-:Y:S01]  /*18020*/  ISETP.GE.OR P0, PT, R3, R215, !P0 ;  /* 0x000000d70300720c */ /* 0x000fe20004706670 */
[----:B------:R-:W-:-:S03]  /*18030*/  IMAD.IADD R3, R214, 0x1, -R6 ;  /* 0x00000001d6037824 */ /* 0x000fc600078e0a06 */
[----:B------:R-:W1:Y:S01]  /*18040*/  I2F R4, R4 ;  /* 0x0000000400047306 */ /* 0x000e620000201400 */
[----:B------:R-:W-:Y:S02]  /*18050*/  FSEL R11, R11, -INF , !P0 ;  /* 0xff8000000b0b7808 */ /* 0x000fe40004000000 */
[----:B------:R-:W-:Y:S02]  /*18060*/  IABS R3, R3 ;  /* 0x0000000300037213 */ /* 0x000fe40000000000 */
[----:B------:R-:W-:-:S04]  /*18070*/  ISETP.GE.AND P0, PT, R6, R210, PT ;  /* 0x000000d20600720c */ /* 0x000fc80003f06270 */
[----:B------:R-:W3:Y:S01]  /*18080*/  I2F R3, R3 ;  /* 0x0000000300037306 */ /* 0x000ee20000201400 */
[----:B------:R-:W-:-:S04]  /*18090*/  ISETP.GE.OR P0, PT, R6, R218, !P0 ;  /* 0x000000da0600720c */ /* 0x000fc80004706670 */
[----:B------:R-:W-:Y:S01]  /*180a0*/  FSEL R16, R8, -INF , !P0 ;  /* 0xff80000008107808 */ /* 0x000fe20004000000 */
[----:B-1----:R-:W-:Y:S01]  /*180b0*/  FFMA.FTZ R7, R4, -R195, R192 ;  /* 0x800000c304077223 */ /* 0x002fe200000100c0 */
[----:B------:R-:W-:Y:S01]  /*180c0*/  ISETP.GE.AND P0, PT, R6, R207, PT ;  /* 0x000000cf0600720c */ /* 0x000fe20003f06270 */
[----:B------:R-:W-:-:S03]  /*180d0*/  IMAD.IADD R4, R211, 0x1, -R5 ;  /* 0x00000001d3047824 */ /* 0x000fc600078e0a05 */
[----:B------:R-:W-:Y:S02]  /*180e0*/  ISETP.GE.OR P0, PT, R6, R215, !P0 ;  /* 0x000000d70600720c */ /* 0x000fe40004706670 */
[----:B------:R-:W-:Y:S01]  /*180f0*/  IABS R4, R4 ;  /* 0x0000000400047213 */ /* 0x000fe20000000000 */
[----:B---3--:R-:W-:Y:S01]  /*18100*/  FFMA.FTZ R45, R3, -R195, R45 ;  /* 0x800000c3032d7223 */ /* 0x008fe2000001002d */
[----:B------:R-:W-:Y:S01]  /*18110*/  FSEL R10, R10, -INF , !P0 ;  /* 0xff8000000a0a7808 */ /* 0x000fe20004000000 */
[----:B------:R-:W-:Y:S01]  /*18120*/  IMAD.IADD R3, R212, 0x1, -R6 ;  /* 0x00000001d4037824 */ /* 0x000fe200078e0a06 */
[----:B------:R-:W-:Y:S02]  /*18130*/  ISETP.GE.AND P0, PT, R5, R210, PT ;  /* 0x000000d20500720c */ /* 0x000fe40003f06270 */
[----:B------:R-:W1:Y:S02]  /*18140*/  I2F R4, R4 ;  /* 0x0000000400047306 */ /* 0x000e640000201400 */
[----:B------:R-:W-:-:S02]  /*18150*/  IABS R3, R3 ;  /* 0x0000000300037213 */ /* 0x000fc40000000000 */
[----:B------:R-:W-:-:S04]  /*18160*/  ISETP.GE.OR P0, PT, R5, R218, !P0 ;  /* 0x000000da0500720c */ /* 0x000fc80004706670 */
[----:B------:R-:W3:Y:S01]  /*18170*/  I2F R3, R3 ;  /* 0x0000000300037306 */ /* 0x000ee20000201400 */
[----:B------:R-:W-:Y:S02]  /*18180*/  FSEL R15, R7, -INF , !P0 ;  /* 0xff800000070f7808 */ /* 0x000fe40004000000 */
[----:B------:R-:W-:Y:S01]  /*18190*/  ISETP.GE.AND P0, PT, R5, R207, PT ;  /* 0x000000cf0500720c */ /* 0x000fe20003f06270 */
[----:B-1----:R-:W-:-:S03]  /*181a0*/  FFMA.FTZ R4, R4, -R195, R193 ;  /* 0x800000c304047223 */ /* 0x002fc600000100c1 */
[----:B------:R-:W-:-:S04]  /*181b0*/  ISETP.GE.OR P0, PT, R5, R215, !P0 ;  /* 0x000000d70500720c */ /* 0x000fc80004706670 */
[----:B------:R-:W-:Y:S02]  /*181c0*/  FSEL R9, R4, -INF , !P0 ;  /* 0xff80000004097808 */ /* 0x000fe40004000000 */
[----:B------:R-:W-:Y:S01]  /*181d0*/  IADD3 R4, R0, 0x38, RZ ;  /* 0x0000003800047810 */ /* 0x000fe20007ffe0ff */
[----:B---3--:R-:W-:-:S03]  /*181e0*/  FFMA.FTZ R64, R3, -R195, R198 ;  /* 0x800000c303407223 */ /* 0x008fc600000100c6 */
[----:B------:R-:W-:Y:S01]  /*181f0*/  ISETP.GE.AND P0, PT, R4, R210, PT ;  /* 0x000000d20400720c */ /* 0x000fe20003f06270 */
[----:B------:R-:W-:-:S03]  /*18200*/  IMAD.IADD R3, R213, 0x1, -R4 ;  /* 0x00000001d5037824 */ /* 0x000fc600078e0a04 */
[----:B------:R-:W-:Y:S02]  /*18210*/  ISETP.GE.OR P0, PT, R4, R218, !P0 ;  /* 0x000000da0400720c */ /* 0x000fe40004706670 */
[----:B------:R-:W-:-:S06]  /*18220*/  IABS R3, R3 ;  /* 0x0000000300037213 */ /* 0x000fcc0000000000 */
[----:B------:R-:W1:Y:S02]  /*18230*/  I2F R3, R3 ;  /* 0x0000000300037306 */ /* 0x000e640000201400 */
[----:B-1----:R-:W-:-:S05]  /*18240*/  FFMA.FTZ R3, R3, -R195, R200 ;  /* 0x800000c303037223 */ /* 0x002fca00000100c8 */
[----:B------:R-:W-:Y:S01]  /*18250*/  FSEL R14, R3, -INF , !P0 ;  /* 0xff800000030e7808 */ /* 0x000fe20004000000 */
[----:B------:R-:W-:Y:S01]  /*18260*/  IMAD.IADD R3, R211, 0x1, -R4 ;  /* 0x00000001d3037824 */ /* 0x000fe200078e0a04 */
[----:B------:R-:W-:-:S04]  /*18270*/  ISETP.GE.AND P0, PT, R4, R207, PT ;  /* 0x000000cf0400720c */ /* 0x000fc80003f06270 */
[----:B------:R-:W-:Y:S02]  /*18280*/  IABS R3, R3 ;  /* 0x0000000300037213 */ /* 0x000fe40000000000 */
[----:B------:R-:W-:-:S04]  /*18290*/  ISETP.GE.OR P0, PT, R4, R215, !P0 ;  /* 0x000000d70400720c */ /* 0x000fc80004706670 */
[----:B------:R-:W1:Y:S02]  /*182a0*/  I2F R3, R3 ;  /* 0x0000000300037306 */ /* 0x000e640000201400 */
[----:B-1----:R-:W-:-:S05]  /*182b0*/  FFMA.FTZ R3, R3, -R195, R235 ;  /* 0x800000c303037223 */ /* 0x002fca00000100eb */
[----:B------:R-:W-:Y:S02]  /*182c0*/  FSEL R8, R3, -INF , !P0 ;  /* 0xff80000003087808 */ /* 0x000fe40004000000 */
[----:B------:R-:W-:-:S04]  /*182d0*/  IADD3 R3, R0, 0x39, RZ ;  /* 0x0000003900037810 */ /* 0x000fc80007ffe0ff */
        /* <DEDUP_REMOVED lines=13> */
[----:B------:R-:W-:Y:S01]  /*183b0*/  FSEL R7, R0, -INF , !P0 ;  /* 0xff80000000077808 */ /* 0x000fe20004000000 */
[----:B------:R-:W-:Y:S01]  /*183c0*/  IMAD.IADD R0, R214, 0x1, -R5 ;  /* 0x00000001d6007824 */ /* 0x000fe200078e0a05 */
[----:B------:R-:W-:-:S04]  /*183d0*/  ISETP.GE.AND P0, PT, R6, R209, PT ;  /* 0x000000d10600720c */ /* 0x000fc80003f06270 */
[----:B------:R-:W-:Y:S02]  /*183e0*/  IABS R0, R0 ;  /* 0x0000000000007213 */ /* 0x000fe40000000000 */
[----:B------:R-:W-:-:S04]  /*183f0*/  ISETP.GE.OR P0, PT, R6, R217, !P0 ;  /* 0x000000d90600720c */ /* 0x000fc80004706670 */
[----:B------:R-:W1:Y:S09]  /*18400*/  I2F R0, R0 ;  /* 0x0000000000007306 */ /* 0x000e720000201400 */
[----:B------:R-:W-:Y:S02]  /*18410*/  @P0 LOP3.LUT R2, R2, 0x100, RZ, 0xfc, !PT ;  /* 0x0000010002020812 */ /* 0x000fe400078efcff */
[----:B------:R-:W-:-:S02]  /*18420*/  ISETP.GE.AND P0, PT, R5, R209, PT ;  /* 0x000000d10500720c */ /* 0x000fc40003f06270 */
[----:B------:R-:W-:Y:S01]  /*18430*/  LOP3.LUT R2, R2, 0xfffff7ff, RZ, 0xc0, !PT ;  /* 0xfffff7ff02027812 */ /* 0x000fe200078ec0ff */
[----:B-1----:R-:W-:-:S03]  /*18440*/  FFMA.FTZ R27, R0, -R195, R27 ;  /* 0x800000c3001b7223 */ /* 0x002fc6000001001b */
[----:B------:R-:W-:Y:S02]  /*18450*/  @P4 LOP3.LUT R2, R2, 0x800, RZ, 0xfc, !PT ;  /* 0x0000080002024812 */ /* 0x000fe400078efcff */
[----:B------:R-:W-:Y:S01]  /*18460*/  ISETP.GE.OR P4, PT, R5, R217, !P0 ;  /* 0x000000d90500720c */ /* 0x000fe20004786670 */
[----:B------:R-:W-:Y:S01]  /*18470*/  IMAD.IADD R5, R212, 0x1, -R5 ;  /* 0x00000001d4057824 */ /* 0x000fe200078e0a05 */
[----:B------:R-:W-:Y:S02]  /*18480*/  ISETP.GE.AND P2, PT, R4, R208, PT ;  /* 0x000000d00400720c */ /* 0x000fe40003f46270 */
[----:B------:R-:W-:Y:S02]  /*18490*/  FMNMX.FTZ R102, R252, R61, !PT ;  /* 0x0000003dfc667209 */ /* 0x000fe40007810000 */
[----:B--2---:R-:W-:Y:S02]  /*184a0*/  FMNMX.FTZ R0, R234, R56, !PT ;  /* 0x00000038ea007209 */ /* 0x004fe40007810000 */
[----:B------:R-:W-:-:S02]  /*184b0*/  IABS R5, R5 ;  /* 0x0000000500057213 */ /* 0x000fc40000000000 */
[----:B------:R-:W-:Y:S02]  /*184c0*/  FMNMX.FTZ R0, R52, R0, !PT ;  /* 0x0000000034007209 */ /* 0x000fe40007810000 */
[----:B------:R-:W-:Y:S02]  /*184d0*/  ISETP.GE.AND P1, PT, R3, R208, PT ;  /* 0x000000d00300720c */ /* 0x000fe40003f26270 */
[----:B------:R-:W-:Y:S01]  /*184e0*/  FMNMX.FTZ R0, R47, R0, !PT ;  /* 0x000000002f007209 */ /* 0x000fe20007810000 */
[----:B------:R-:W1:Y:S01]  /*184f0*/  I2F R5, R5 ;  /* 0x0000000500057306 */ /* 0x000e620000201400 */
[----:B------:R-:W-:Y:S01]  /*18500*/  IMAD.MOV.U32 R193, RZ, RZ, R229 ;  /* 0x000000ffffc17224 */ /* 0x000fe200078e00e5 */
[----:B------:R-:W-:Y:S02]  /*18510*/  LOP3.LUT R2, R2, 0xffffefff, RZ, 0xc0, !PT ;  /* 0xffffefff02027812 */ /* 0x000fe400078ec0ff */
[----:B------:R-:W-:Y:S01]  /*18520*/  FMNMX.FTZ R0, R42, R0, !PT ;  /* 0x000000002a007209 */ /* 0x000fe20007810000 */
[----:B-1----:R-:W-:-:S03]  /*18530*/  FFMA.FTZ R55, R5, -R195, R183 ;  /* 0x800000c305377223 */ /* 0x002fc600000100b7 */
[----:B------:R-:W-:Y:S01]  /*18540*/  FMNMX.FTZ R0, R37, R0, !PT ;  /* 0x0000000025007209 */ /* 0x000fe20007810000 */
[----:B------:R-:W2:Y:S01]  /*18550*/  LDL.LU R183, [R1+0x84] ;  /* 0x0000840001b77983 */ /* 0x000ea20000300800 */
[----:B------:R-:W-:Y:S02]  /*18560*/  ISETP.GE.AND P0, PT, R4, R209, PT ;  /* 0x000000d10400720c */ /* 0x000fe40003f06270 */
[----:B------:R-:W-:Y:S02]  /*18570*/  FMNMX.FTZ R0, R26, R0, !PT ;  /* 0x000000001a007209 */ /* 0x000fe40007810000 */
[----:B------:R-:W-:Y:S02]  /*18580*/  ISETP.GE.OR P2, PT, R4, R216, !P2 ;  /* 0x000000d80400720c */ /* 0x000fe40005746670 */
[----:B------:R-:W-:Y:S02]  /*18590*/  FMNMX.FTZ R0, R22, R0, !PT ;  /* 0x0000000016007209 */ /* 0x000fe40007810000 */
[----:B------:R-:W-:-:S02]  /*185a0*/  FMNMX.FTZ R102, R60, R102, !PT ;  /* 0x000000663c667209 */ /* 0x000fc40007810000 */
[----:B------:R-:W-:Y:S02]  /*185b0*/  FMNMX.FTZ R0, R21, R0, !PT ;  /* 0x0000000015007209 */ /* 0x000fe40007810000 */
[----:B------:R-:W-:Y:S02]  /*185c0*/  ISETP.GE.OR P1, PT, R3, R216, !P1 ;  /* 0x000000d80300720c */ /* 0x000fe40004f26670 */
[----:B------:R-:W-:Y:S01]  /*185d0*/  FMNMX.FTZ R0, R19, R0, !PT ;  /* 0x0000000013007209 */ /* 0x000fe20007810000 */
[----:B------:R-:W-:Y:S01]  /*185e0*/  IMAD.MOV.U32 R200, RZ, RZ, R104 ;  /* 0x000000ffffc87224 */ /* 0x000fe200078e0068 */
[----:B------:R-:W-:Y:S02]  /*185f0*/  @P3 LOP3.LUT R2, R2, 0x1000, RZ, 0xfc, !PT ;  /* 0x0000100002023812 */ /* 0x000fe400078efcff */
[----:B------:R-:W-:Y:S01]  /*18600*/  FMNMX.FTZ R5, R18, R0, !PT ;  /* 0x0000000012057209 */ /* 0x000fe20007810000 */
[----:B------:R-:W-:Y:S01]  /*18610*/  IMAD.IADD R0, R214, 0x1, -R4 ;  /* 0x00000001d6007824 */ /* 0x000fe200078e0a04 */
[----:B------:R-:W-:Y:S01]  /*18620*/  STL [R1+0x248], R108 ;  /* 0x0002486c01007387 */ /* 0x000fe20000100800 */
[----:B------:R-:W-:-:S02]  /*18630*/  ISETP.GE.OR P5, PT, R4, R217, !P0 ;  /* 0x000000d90400720c */ /* 0x000fc400047a6670 */
[----:B------:R-:W-:Y:S02]  /*18640*/  FMNMX.FTZ R5, R12, R5, !PT ;  /* 0x000000050c057209 */ /* 0x000fe40007810000 */
[----:B------:R-:W-:Y:S02]  /*18650*/  IABS R0, R0 ;  /* 0x0000000000007213 */ /* 0x000fe40000000000 */
[----:B------:R-:W-:Y:S02]  /*18660*/  FMNMX.FTZ R5, R11, R5, !PT ;  /* 0x000000050b057209 */ /* 0x000fe40007810000 */
[----:B------:R1:W3:Y:S01]  /*18670*/  I2F R6, R0 ;  /* 0x0000000000067306 */ /* 0x0002e20000201400 */
[----:B------:R-:W-:Y:S01]  /*18680*/  FMNMX.FTZ R102, R58, R102, !PT ;  /* 0x000000663a667209 */ /* 0x000fe20007810000 */
[----:B------:R-:W-:Y:S01]  /*18690*/  IMAD.MOV.U32 R201, RZ, RZ, R105 ;  /* 0x000000ffffc97224 */ /* 0x000fe200078e0069 */
[----:B------:R-:W-:Y:S02]  /*186a0*/  LOP3.LUT P3, RZ, R2, 0x100, RZ, 0xc0, !PT ;  /* 0x0000010002ff7812 */ /* 0x000fe4000786c0ff */
[----:B-1----:R-:W-:-:S04]  /*186b0*/  FMNMX.FTZ R0, R10, R5, !PT ;  /* 0x000000050a007209 */ /* 0x002fc80007810000 */
[----:B------:R-:W-:-:S04]  /*186c0*/  FMNMX.FTZ R0, R9, R0, !PT ;  /* 0x0000000009007209 */ /* 0x000fc80007810000 */
[----:B------:R-:W-:-:S04]  /*186d0*/  FMNMX.FTZ R0, R8, R0, !PT ;  /* 0x0000000008007209 */ /* 0x000fc80007810000 */
[----:B------:R-:W-:-:S05]  /*186e0*/  FMNMX.FTZ R0, R7, R0, !PT ;  /* 0x0000000007007209 */ /* 0x000fca0007810000 */
[----:B------:R-:W1:Y:S02]  /*186f0*/  SHFL.BFLY PT, R5, R0, 0x2, 0x1f ;  /* 0x0c401f0000057f89 */ /* 0x000e6400000e0000 */
[----:B-1----:R-:W-:Y:S02]  /*18700*/  FMNMX.FTZ R5, R0, R5, !PT ;  /* 0x0000000500057209 */ /* 0x002fe40007810000 */
[----:B------:R-:W4:Y:S04]  /*18710*/  LD.E R0, [R108.64+0xdc] ;  /* 0x0000dc046c007980 */ /* 0x000f28000c101900 */
[----:B------:R-:W1:Y:S04]  /*18720*/  SHFL.BFLY PT, R103, R5, 0x1, 0x1f ;  /* 0x0c201f0005677f89 */ /* 0x000e6800000e0000 */
[----:B------:R-:W-:Y:S04]  /*18730*/  STL [R1+0x244], R109 ;  /* 0x0002446d01007387 */ /* 0x000fe80000100800 */
[----:B------:R-:W-:Y:S04]  /*18740*/  STL [R1+0x24c], R214 ;  /* 0x00024cd601007387 */ /* 0x000fe80000100800 */
[----:B------:R-:W-:Y:S04]  /*18750*/  STL [R1+0x250], R209 ;  /* 0x000250d101007387 */ /* 0x000fe80000100800 */
[----:B------:R-:W-:Y:S04]  /*18760*/  STL [R1+0x254], R217 ;  /* 0x000254d901007387 */ /* 0x000fe80000100800 */
[----:B------:R-:W-:Y:S01]  /*18770*/  STL [R1+0x258], R208 ;  /* 0x000258d001007387 */ /* 0x000fe20000100800 */
[----:B-1----:R-:W-:-:S03]  /*18780*/  FMNMX.FTZ R103, R5, R103, !PT ;  /* 0x0000006705677209 */ /* 0x002fc60007810000 */
[----:B------:R-:W-:Y:S04]  /*18790*/  STL [R1+0x25c], R216 ;  /* 0x00025cd801007387 */ /* 0x000fe80000100800 */
[----:B------:R-:W-:Y:S04]  /*187a0*/  STL [R1+0x260], R212 ;  /* 0x000260d401007387 */ /* 0x000fe80000100800 */
[----:B------:R-:W-:Y:S04]  /*187b0*/  STL [R1+0x264], R195 ;  /* 0x000264c301007387 */ /* 0x000fe80000100800 */
[----:B------:R-:W-:Y:S04]  /*187c0*/  STL [R1+0x268], R103 ;  /* 0x0002686701007387 */ /* 0x000fe80000100800 */
[----:B------:R-:W4:Y:S04]  /*187d0*/  LDL.LU R189, [R1+0x180] ;  /* 0x0001800001bd7983 */ /* 0x000f280000300800 */
[----:B------:R-:W4:Y:S01]  /*187e0*/  LDL R191, [R1+0x10] ;  /* 0x0000100001bf7983 */ /* 0x000f220000100800 */
[----:B------:R-:W-:-:S05]  /*187f0*/  IMAD.IADD R4, R212, 0x1, -R4 ;  /* 0x00000001d4047824 */ /* 0x000fca00078e0a04 */
[----:B------:R-:W-:Y:S02]  /*18800*/  IABS R4, R4 ;  /* 0x0000000400047213 */ /* 0x000fe40000000000 */
[----:B------:R-:W-:-:S04]  /*18810*/  FMNMX.FTZ R102, R54, R102, !PT ;  /* 0x0000006636667209 */ /* 0x000fc80007810000 */
[----:B------:R-:W1:Y:S01]  /*18820*/  I2F R4, R4 ;  /* 0x0000000400047306 */ /* 0x000e620000201400 */
[----:B------:R-:W-:-:S04]  /*18830*/  FMNMX.FTZ R102, R50, R102, !PT ;  /* 0x0000006632667209 */ /* 0x000fc80007810000 */
[----:B------:R-:W-:Y:S01]  /*18840*/  FMNMX.FTZ R102, R44, R102, !PT ;  /* 0x000000662c667209 */ /* 0x000fe20007810000 */
[----:B---3--:R-:W-:-:S03]  /*18850*/  FFMA.FTZ R6, R6, -R195, R197 ;  /* 0x800000c306067223 */ /* 0x008fc600000100c5 */
[----:B------:R-:W-:Y:S01]  /*18860*/  FMNMX.FTZ R102, R41, R102, !PT ;  /* 0x0000006629667209 */ /* 0x000fe20007810000 */
[----:B------:R-:W-:-:S03]  /*18870*/  IMAD.MOV.U32 R197, RZ, RZ, R51 ;  /* 0x000000ffffc57224 */ /* 0x000fc600078e0033 */
[----:B------:R-:W-:Y:S01]  /*18880*/  FMNMX.FTZ R102, R36, R102, !PT ;  /* 0x0000006624667209 */ /* 0x000fe20007810000 */
[----:B-1----:R-:W-:Y:S02]  /*18890*/  FFMA.FTZ R51, R4, -R195, R46 ;  /* 0x800000c304337223 */ /* 0x002fe4000001002e */
[--C-:B------:R-:W-:Y:S01]  /*188a0*/  IMAD.IADD R4, R214, 0x1, -R3.reuse ;  /* 0x00000001d6047824 */ /* 0x100fe200078e0a03 */
[----:B------:R-:W-:Y:S01]  /*188b0*/  ISETP.GE.AND P0, PT, R3, R209, PT ;  /* 0x000000d10300720c */ /* 0x000fe20003f06270 */
[----:B------:R-:W-:Y:S01]  /*188c0*/  IMAD.IADD R5, R212, 0x1, -R3 ;  /* 0x00000001d4057824 */ /* 0x000fe200078e0a03 */
[----:B------:R-:W-:Y:S02]  /*188d0*/  FMNMX.FTZ R102, R25, R102, !PT ;  /* 0x0000006619667209 */ /* 0x000fe40007810000 */
[----:B------:R-:W-:Y:S02]  /*188e0*/  IABS R4, R4 ;  /* 0x0000000400047213 */ /* 0x000fe40000000000 */
[----:B------:R-:W-:-:S02]  /*188f0*/  ISETP.GE.OR P6, PT, R3, R217, !P0 ;  /* 0x000000d90300720c */ /* 0x000fc400047c6670 */
[----:B------:R-:W-:Y:S01]  /*18900*/  IABS R5, R5 ;  /* 0x0000000500057213 */ /* 0x000fe20000000000 */
[----:B------:R-:W1:Y:S01]  /*18910*/  I2F R3, R4 ;  /* 0x0000000400037306 */ /* 0x000e620000201400 */
[----:B------:R-:W-:-:S03]  /*18920*/  FMNMX.FTZ R102, R23, R102, !PT ;  /* 0x0000006617667209 */ /* 0x000fc60007810000 */
[----:B------:R-:W-:Y:S01]  /*18930*/  IMAD.MOV.U32 R46, RZ, RZ, R5 ;  /* 0x000000ffff2e7224 */ /* 0x000fe200078e0005 */
[----:B------:R-:W-:-:S04]  /*18940*/  FMNMX.FTZ R102, R20, R102, !PT ;  /* 0x0000006614667209 */ /* 0x000fc80007810000 */
[----:B------:R-:W-:Y:S01]  /*18950*/  FMNMX.FTZ R102, R17, R102, !PT ;  /* 0x0000006611667209 */ /* 0x000fe20007810000 */
[----:B------:R-:W2:Y:S03]  /*18960*/  I2F R46, R46 ;  /* 0x0000002e002e7306 */ /* 0x000ea60000201400 */
[----:B------:R-:W-:Y:S01]  /*18970*/  FMNMX.FTZ R102, R16, R102, !PT ;  /* 0x0000006610667209 */ /* 0x000fe20007810000 */
[----:B-1----:R-:W-:-:S03]  /*18980*/  FFMA.FTZ R5, R3, -R195, R197 ;  /* 0x800000c303057223 */ /* 0x002fc600000100c5 */
[----:B------:R-:W-:Y:S02]  /*18990*/  FMNMX.FTZ R102, R15, R102, !PT ;  /* 0x000000660f667209 */ /* 0x000fe40007810000 */
[----:B------:R-:W-:Y:S02]  /*189a0*/  FSETP.NEU.FTZ.AND P0, PT, R103, -INF , PT ;  /* 0xff8000006700780b */ /* 0x000fe40003f1d000 */
[----:B------:R-:W-:Y:S01]  /*189b0*/  FMNMX.FTZ R102, R14, R102, !PT ;  /* 0x000000660e667209 */ /* 0x000fe20007810000 */
[----:B------:R-:W-:-:S03]  /*189c0*/  IMAD.MOV.U32 R197, RZ, RZ, R106 ;  /* 0x000000ffffc57224 */ /* 0x000fc600078e006a */
[----:B------:R-:W-:Y:S01]  /*189d0*/  FMNMX.FTZ R102, R13, R102, !PT ;  /* 0x000000660d667209 */ /* 0x000fe20007810000 */
[----:B------:R-:W-:Y:S02]  /*189e0*/  IMAD.MOV.U32 R235, RZ, RZ, R232 ;  /* 0x000000ffffeb7224 */ /* 0x000fe400078e00e8 */
[----:B------:R-:W-:Y:S01]  /*189f0*/  IMAD.MOV.U32 R229, RZ, RZ, R233 ;  /* 0x000000ffffe57224 */ /* 0x000fe200078e00e9 */
[----:B------:R-:W-:Y:S01]  /*18a00*/  FSEL R4, R103, RZ, P0 ;  /* 0x000000ff67047208 */ /* 0x000fe20000000000 */
[----:B------:R-:W-:Y:S02]  /*18a10*/  IMAD.MOV.U32 R242, RZ, RZ, R200 ;  /* 0x000000fffff27224 */ /* 0x000fe400078e00c8 */
[----:B------:R-:W-:Y:S02]  /*18a20*/  IMAD.MOV.U32 R192, RZ, RZ, R228 ;  /* 0x000000ffffc07224 */ /* 0x000fe400078e00e4 */
[----:B------:R-:W-:Y:S02]  /*18a30*/  IMAD.MOV.U32 R200, RZ, RZ, R111 ;  /* 0x000000ffffc87224 */ /* 0x000fe400078e006f */
[----:B------:R-:W-:-:S02]  /*18a40*/  IMAD.MOV.U32 R243, RZ, RZ, R201 ;  /* 0x000000fffff37224 */ /* 0x000fc400078e00c9 */
[----:B------:R-:W-:Y:S02]  /*18a50*/  IMAD.MOV.U32 R228, RZ, RZ, R182 ;  /* 0x000000ffffe47224 */ /* 0x000fe400078e00b6 */
[----:B------:R-:W-:Y:S02]  /*18a60*/  IMAD.MOV.U32 R198, RZ, RZ, R199 ;  /* 0x000000ffffc67224 */ /* 0x000fe400078e00c7 */
[----:B--2---:R-:W-:Y:S02]  /*18a70*/  FFMA.FTZ R46, R46, -R195, R183 ;  /* 0x800000c32e2e7223 */ /* 0x004fe400000100b7 */
[----:B----4-:R-:W-:-:S05]  /*18a80*/  FMUL.FTZ R3, R0, R103 ;  /* 0x0000006700037220 */ /* 0x010fca0000410000 */
        /* <DEDUP_REMOVED lines=17> */
[----:B------:R-:W1:Y:S02]  /*18ba0*/  SHFL.BFLY PT, R3, R102, 0x2, 0x1f ;  /* 0x0c401f0066037f89 */ /* 0x000e6400000e0000 */
[----:B-1----:R-:W-:-:S05]  /*18bb0*/  FMNMX.FTZ R102, R102, R3, !PT ;  /* 0x0000000366667209 */ /* 0x002fca0007810000 */
[----:B------:R-:W1:Y:S01]  /*18bc0*/  SHFL.BFLY PT, R3, R102, 0x1, 0x1f ;  /* 0x0c201f0066037f89 */ /* 0x000e6200000e0000 */
[----:B------:R-:W-:Y:S01]  /*18bd0*/  FADD.FTZ R52, R234, -R4 ;  /* 0x80000004ea347221 */ /* 0x000fe20000010000 */
[----:B-1----:R-:W-:-:S04]  /*18be0*/  FMNMX.FTZ R102, R102, R3, !PT ;  /* 0x0000000366667209 */ /* 0x002fc80007810000 */
[----:B------:R-:W-:-:S04]  /*18bf0*/  FSETP.NEU.FTZ.AND P0, PT, R102, -INF , PT ;  /* 0xff8000006600780b */ /* 0x000fc80003f1d000 */
[----:B------:R-:W-:-:S05]  /*18c00*/  FSEL R3, R102, RZ, P0 ;  /* 0x000000ff66037208 */ /* 0x000fca0000000000 */
[----:B------:R-:W-:Y:S02]  /*18c10*/  FADD.FTZ R9, R252, -R3 ;  /* 0x80000003fc097221 */ /* 0x000fe40000010000 */
[----:B------:R-:W-:-:S05]  /*18c20*/  FMUL.FTZ R3, R0, R102 ;  /* 0x0000006600037220 */ /* 0x000fca0000410000 */
[----:B------:R-:W-:Y:S01]  /*18c30*/  FSEL R3, R3, RZ, P0 ;  /* 0x000000ff03037208 */ /* 0x000fe20000000000 */
[----:B------:R-:W-:-:S04]  /*18c40*/  IMAD.MOV.U32 R234, RZ, RZ, R197 ;  /* 0x000000ffffea7224 */ /* 0x000fc800078e00c5 */
        /* <DEDUP_REMOVED lines=31> */
[----:B------:R-:W-:Y:S01]  /*18e40*/  FSEL R8, R45, -INF , !P3 ;  /* 0xff8000002d087808 */ /* 0x000fe20005800000 */
[----:B------:R2:W-:Y:S01]  /*18e50*/  STL [R1+0x26c], R102 ;  /* 0x00026c6601007387 */ /* 0x0005e20000100800 */
[----:B------:R-:W-:Y:S02]  /*18e60*/  FSEL R7, R27, -INF , !P4 ;  /* 0xff8000001b077808 */ /* 0x000fe40006000000 */
[----:B------:R-:W-:Y:S01]  /*18e70*/  FMNMX.FTZ R4, R8, R4, !PT ;  /* 0x0000000408047209 */ /* 0x000fe20007810000 */
[-C--:B-1----:R-:W-:Y:S02]  /*18e80*/  FMUL.FTZ R240, R172, R3.reuse ;  /* 0x00000003acf07220 */ /* 0x082fe40000410000 */
[-C--:B------:R-:W-:Y:S02]  /*18e90*/  FMUL.FTZ R241, R173, R3.reuse ;  /* 0x00000003adf17220 */ /* 0x080fe40000410000 */
[----:B------:R-:W-:-:S02]  /*18ea0*/  FMUL.FTZ R244, R168, R3 ;  /* 0x00000003a8f47220 */ /* 0x000fc40000410000 */
[-C--:B------:R-:W-:Y:S01]  /*18eb0*/  FMUL.FTZ R245, R169, R3.reuse ;  /* 0x00000003a9f57220 */ /* 0x080fe20000410000 */
[----:B------:R-:W-:Y:S01]  /*18ec0*/  STL [R1+0x270], R240 ;  /* 0x000270f001007387 */ /* 0x000fe20000100800 */
[-C--:B------:R-:W-:Y:S02]  /*18ed0*/  FMUL.FTZ R248, R164, R3.reuse ;  /* 0x00000003a4f87220 */ /* 0x080fe40000410000 */
[-C--:B------:R-:W-:Y:S01]  /*18ee0*/  FMUL.FTZ R249, R165, R3.reuse ;  /* 0x00000003a5f97220 */ /* 0x080fe20000410000 */
[----:B------:R-:W-:Y:S01]  /*18ef0*/  STL [R1+0x274], R241 ;  /* 0x000274f101007387 */ /* 0x000fe20000100800 */
[-C--:B------:R-:W-:Y:S02]  /*18f00*/  FMUL.FTZ R9, R160, R3.reuse ;  /* 0x00000003a0097220 */ /* 0x080fe40000410000 */
[-C--:B--2---:R-:W-:Y:S01]  /*18f10*/  FMUL.FTZ R102, R161, R3.reuse ;  /* 0x00000003a1667220 */ /* 0x084fe20000410000 */
[----:B------:R1:W-:Y:S01]  /*18f20*/  STL [R1+0x278], R244 ;  /* 0x000278f401007387 */ /* 0x0003e20000100800 */
[----:B------:R-:W-:-:S02]  /*18f30*/  FMUL.FTZ R212, R156, R3 ;  /* 0x000000039cd47220 */ /* 0x000fc40000410000 */
[----:B------:R-:W-:Y:S01]  /*18f40*/  FMUL.FTZ R216, R157, R3 ;  /* 0x000000039dd87220 */ /* 0x000fe20000410000 */
[----:B------:R2:W-:Y:S01]  /*18f50*/  STL [R1+0x27c], R245 ;  /* 0x00027cf501007387 */ /* 0x0005e20000100800 */
[----:B------:R-:W-:-:S03]  /*18f60*/  FSEL R6, R6, -INF , !P5 ;  /* 0xff80000006067808 */ /* 0x000fc60006800000 */
[----:B------:R-:W-:Y:S01]  /*18f70*/  STL [R1+0x280], R248 ;  /* 0x000280f801007387 */ /* 0x000fe20000100800 */
[----:B------:R-:W-:-:S03]  /*18f80*/  FMNMX.FTZ R4, R7, R4, !PT ;  /* 0x0000000407047209 */ /* 0x000fc60007810000 */
[----:B------:R-:W-:Y:S04]  /*18f90*/  STL [R1+0x284], R249 ;  /* 0x000284f901007387 */ /* 0x000fe80000100800 */
[----:B------:R3:W-:Y:S01]  /*18fa0*/  STL [R1], R9 ;  /* 0x0000000901007387 */ /* 0x0007e20000100800 */
[----:B------:R-:W-:-:S03]  /*18fb0*/  FSEL R5, R5, -INF , !P6 ;  /* 0xff80000005057808 */ /* 0x000fc60007000000 */
[----:B------:R4:W-:Y:S01]  /*18fc0*/  STL [R1+0x288], R102 ;  /* 0x0002886601007387 */ /* 0x0009e20000100800 */
[----:B------:R-:W-:Y:S01]  /*18fd0*/  FMNMX.FTZ R4, R6, R4, !PT ;  /* 0x0000000406047209 */ /* 0x000fe20007810000 */
[-C--:B-1----:R-:W-:Y:S02]  /*18fe0*/  FMUL.FTZ R244, R153, R3.reuse ;  /* 0x0000000399f47220 */ /* 0x082fe40000410000 */
[----:B------:R-:W-:Y:S01]  /*18ff0*/  STL [R1+0x28c], R212 ;  /* 0x00028cd401007387 */ /* 0x000fe20000100800 */
[----:B--2---:R-:W-:-:S03]  /*19000*/  FMUL.FTZ R245, R152, R3 ;  /* 0x0000000398f57220 */ /* 0x004fc60000410000 */
[----:B------:R-:W-:Y:S04]  /*19010*/  STL [R1+0x290], R216 ;  /* 0x000290d801007387 */ /* 0x000fe80000100800 */
[----:B------:R-:W-:Y:S01]  /*19020*/  STL [R1+0x294], R245 ;  /* 0x000294f501007387 */ /* 0x000fe20000100800 */
[----:B------:R-:W-:-:S03]  /*19030*/  FMNMX.FTZ R4, R5, R4, !PT ;  /* 0x0000000405047209 */ /* 0x000fc60007810000 */
[----:B------:R1:W-:Y:S01]  /*19040*/  STL [R1+0x298], R244 ;  /* 0x000298f401007387 */ /* 0x0003e20000100800 */
[-C--:B---3--:R-:W-:Y:S02]  /*19050*/  FMUL.FTZ R9, R148, R3.reuse ;  /* 0x0000000394097220 */ /* 0x088fe40000410000 */
[----:B----4-:R-:W-:-:S03]  /*19060*/  FMUL.FTZ R102, R149, R3 ;  /* 0x0000000395667220 */ /* 0x010fc60000410000 */
[----:B------:R-:W-:Y:S01]  /*19070*/  STL [R1+0x70], R9 ;  /* 0x0000700901007387 */ /* 0x000fe20000100800 */
[----:B------:R-:W-:-:S03]  /*19080*/  FFMA.FTZ R176, R189, R3, R41 ;  /* 0x00000003bdb07223 */ /* 0x000fc60000010029 */
[----:B------:R-:W-:Y:S01]  /*19090*/  STL [R1+0x29c], R102 ;  /* 0x00029c6601007387 */ /* 0x000fe20000100800 */
[-C--:B------:R-:W-:Y:S02]  /*190a0*/  FMUL.FTZ R103, R68, R3.reuse ;  /* 0x0000000344677220 */ /* 0x080fe40000410000 */
[-C--:B------:R-:W-:Y:S02]  /*190b0*/  FMUL.FTZ R109, R80, R3.reuse ;  /* 0x00000003506d7220 */ /* 0x080fe40000410000 */
[-C--:B------:R-:W-:Y:S02]  /*190c0*/  FMUL.FTZ R108, R81, R3.reuse ;  /* 0x00000003516c7220 */ /* 0x080fe40000410000 */
[-C--:B------:R-:W-:Y:S02]  /*190d0*/  FMUL.FTZ R209, R84, R3.reuse ;  /* 0x0000000354d17220 */ /* 0x080fe40000410000 */
[-C--:B-1----:R-:W-:Y:S02]  /*190e0*/  FMUL.FTZ R244, R144, R3.reuse ;  /* 0x0000000390f47220 */ /* 0x082fe40000410000 */
[----:B------:R-:W-:-:S02]  /*190f0*/  FMUL.FTZ R245, R145, R3 ;  /* 0x0000000391f57220 */ /* 0x000fc40000410000 */
[-C--:B------:R-:W-:Y:S01]  /*19100*/  FMUL.FTZ R214, R85, R3.reuse ;  /* 0x0000000355d67220 */ /* 0x080fe20000410000 */
[----:B------:R1:W-:Y:S01]  /*19110*/  STL [R1+0x2a4], R244 ;  /* 0x0002a4f401007387 */ /* 0x0003e20000100800 */
[-C--:B------:R-:W-:Y:S02]  /*19120*/  FMUL.FTZ R215, R96, R3.reuse ;  /* 0x0000000360d77220 */ /* 0x080fe40000410000 */
[-C--:B------:R-:W-:Y:S02]  /*19130*/  FMUL.FTZ R207, R97, R3.reuse ;  /* 0x0000000361cf7220 */ /* 0x080fe40000410000 */
[----:B-1----:R-:W-:Y:S02]  /*19140*/  FMUL.FTZ R244, R69, R3 ;  /* 0x0000000345f47220 */ /* 0x002fe40000410000 */
[----:B------:R-:W1:Y:S02]  /*19150*/  SHFL.BFLY PT, R3, R4, 0x2, 0x1f ;  /* 0x0c401f0004037f89 */ /* 0x000e6400000e0000 */
[----:B-1----:R-:W-:-:S05]  /*19160*/  FMNMX.FTZ R3, R4, R3, !PT ;  /* 0x0000000304037209 */ /* 0x002fca0007810000 */
[----:B------:R-:W1:Y:S04]  /*19170*/  SHFL.BFLY PT, R4, R3, 0x1, 0x1f ;  /* 0x0c201f0003047f89 */ /* 0x000e6800000e0000 */
[----:B------:R-:W-:Y:S04]  /*19180*/  STL [R1+0x2a0], R245 ;  /* 0x0002a0f501007387 */ /* 0x000fe80000100800 */
[----:B------:R-:W-:Y:S01]  /*19190*/  STL [R1+0x2a8], R244 ;  /* 0x0002a8f401007387 */ /* 0x000fe20000100800 */
[----:B-1----:R-:W-:-:S04]  /*191a0*/  FMNMX.FTZ R101, R3, R4, !PT ;  /* 0x0000000403657209 */ /* 0x002fc80007810000 */
[----:B------:R-:W-:-:S04]  /*191b0*/  FSETP.NEU.FTZ.AND P0, PT, R101, -INF , PT ;  /* 0xff8000006500780b */ /* 0x000fc80003f1d000 */
[----:B------:R-:W-:-:S05]  /*191c0*/  FSEL R3, R101, RZ, P0 ;  /* 0x000000ff65037208 */ /* 0x000fca0000000000 */
[----:B------:R-:W-:Y:S02]  /*191d0*/  FADD.FTZ R9, R191, -R3 ;  /* 0x80000003bf097221 */ /* 0x000fe40000010000 */
[----:B------:R-:W2:Y:S04]  /*191e0*/  LDL R191, [R1+0x14] ;  /* 0x0000140001bf7983 */ /* 0x000ea80000100800 */
[----:B------:R-:W3:Y:S01]  /*191f0*/  LDL.LU R189, [R1+0x184] ;  /* 0x0001840001bd7983 */ /* 0x000ee20000300800 */
[----:B------:R-:W-:Y:S01]  /*19200*/  FMUL.FTZ R3, R0, R101 ;  /* 0x0000006500037220 */ /* 0x000fe20000410000 */
[C---:B------:R-:W-:Y:S02]  /*19210*/  LOP3.LUT P3, RZ, R2.reuse, 0x10, RZ, 0xc0, !PT ;  /* 0x0000001002ff7812 */ /* 0x040fe4000786c0ff */
[----:B------:R-:W-:-:S02]  /*19220*/  LOP3.LUT P4, RZ, R2, 0x8, RZ, 0xc0, !PT ;  /* 0x0000000802ff7812 */ /* 0x000fc4000788c0ff */
[C---:B------:R-:W-:Y:S02]  /*19230*/  LOP3.LUT P5, RZ, R2.reuse, 0x4, RZ, 0xc0, !PT ;  /* 0x0000000402ff7812 */ /* 0x040fe400078ac0ff */
[----:B------:R-:W-:Y:S02]  /*19240*/  LOP3.LUT P6, RZ, R2, 0x2, RZ, 0xc0, !PT ;  /* 0x0000000202ff7812 */ /* 0x000fe400078cc0ff */
[----:B------:R-:W-:Y:S02]  /*19250*/  FSEL R3, R3, RZ, P0 ;  /* 0x000000ff03037208 */ /* 0x000fe40000000000 */
[----:B------:R-:W-:Y:S02]  /*19260*/  FSEL R23, R206, -INF , !P3 ;  /* 0xff800000ce177808 */ /* 0x000fe40005800000 */
        /* <DEDUP_REMOVED lines=31> */
[----:B------:R-:W3:Y:S01]  /*19460*/  MUFU.EX2 R3, R3 ;  /* 0x0000000300037308 */ /* 0x000ee20000000800 */
[----:B------:R-:W-:Y:S02]  /*19470*/  FSEL R25, R51, -INF , !P2 ;  /* 0xff80000033197808 */ /* 0x000fe40005000000 */
[----:B------:R-:W-:Y:S01]  /*19480*/  FSEL R24, R46, -INF , !P1 ;  /* 0xff8000002e187808 */ /* 0x000fe20004800000 */
        /* <DEDUP_REMOVED lines=11> */
[----:B------:R-:W-:Y:S01]  /*19540*/  IMAD.MOV.U32 R243, RZ, RZ, R192 ;  /* 0x000000fffff37224 */ /* 0x000fe200078e00c0 */
[----:B--2---:R-:W-:-:S04]  /*19550*/  FMNMX.FTZ R2, R191, R180, !PT ;  /* 0x000000b4bf027209 */ /* 0x004fc80007810000 */
        /* <DEDUP_REMOVED lines=15> */
[----:B---3--:R-:W-:-:S03]  /*19650*/  FFMA.FTZ R6, R189, R3, R4 ;  /* 0x00000003bd067223 */ /* 0x008fc60000010004 */
[----:B------:R-:W-:Y:S01]  /*19660*/  FMNMX.FTZ R5, R24, R5, !PT ;  /* 0x0000000518057209 */ /* 0x000fe20007810000 */
[C---:B-1----:R-:W-:Y:S01]  /*19670*/  FADD.FTZ R27, R2.reuse, R6 ;  /* 0x00000006021b7221 */ /* 0x042fe20000010000 */
[----:B------:R-:W-:-:S03]  /*19680*/  F2FP.BF16.PACK_AB R55, R2, R4 ;  /* 0x000000040237723e */ /* 0x000fc600000010ff */
[----:B------:R-:W1:Y:S02]  /*19690*/  SHFL.BFLY PT, R2, R5, 0x2, 0x1f ;  /* 0x0c401f0005027f89 */ /* 0x000e6400000e0000 */
[----:B-1----:R-:W-:-:S05]  /*196a0*/  FMNMX.FTZ R2, R5, R2, !PT ;  /* 0x0000000205027209 */ /* 0x002fca0007810000 */
[----:B------:R-:W1:Y:S02]  /*196b0*/  SHFL.BFLY PT, R4, R2, 0x1, 0x1f ;  /* 0x0c201f0002047f89 */ /* 0x000e6400000e0000 */
[----:B-1----:R-:W-:-:S04]  /*196c0*/  FMNMX.FTZ R100, R2, R4, !PT ;  /* 0x0000000402647209 */ /* 0x002fc80007810000 */
[----:B------:R-:W-:-:S04]  /*196d0*/  FSETP.NEU.FTZ.AND P0, PT, R100, -INF , PT ;  /* 0xff8000006400780b */ /* 0x000fc80003f1d000 */
[----:B------:R-:W-:-:S05]  /*196e0*/  FSEL R2, R100, RZ, P0 ;  /* 0x000000ff64027208 */ /* 0x000fca0000000000 */
[----:B------:R-:W-:Y:S02]  /*196f0*/  FADD.FTZ R5, R191, -R2 ;  /* 0x80000002bf057221 */ /* 0x000fe40000010000 */
[----:B------:R-:W2:Y:S01]  /*19700*/  LDL.LU R191, [R1+0x40] ;  /* 0x0000400001bf7983 */ /* 0x000ea20000300800 */
[----:B------:R-:W-:-:S03]  /*19710*/  IMAD.MOV.U32 R189, RZ, RZ, R228 ;  /* 0x000000ffffbd7224 */ /* 0x000fc600078e00e4 */
[----:B------:R-:W3:Y:S04]  /*19720*/  LDL.LU.64 R210, [R1+0x138] ;  /* 0x0001380001d27983 */ /* 0x000ee80000300a00 */
[----:B------:R-:W3:Y:S04]  /*19730*/  LDL R213, [R1+0xcc] ;  /* 0x0000cc0001d57983 */ /* 0x000ee80000100800 */
[----:B------:R-:W4:Y:S04]  /*19740*/  LDL R229, [R1+0x16c] ;  /* 0x00016c0001e57983 */ /* 0x000f280000100800 */
[----:B------:R-:W3:Y:S04]  /*19750*/  LDL.LU.64 R234, [R1+0xd0] ;  /* 0x0000d00001ea7983 */ /* 0x000ee80000300a00 */
[----:B------:R-:W3:Y:S04]  /*19760*/  LDL R228, [R1+0xc4] ;  /* 0x0000c40001e47983 */ /* 0x000ee80000100800 */
[----:B------:R-:W3:Y:S04]  /*19770*/  LDL R200, [R1+0xdc] ;  /* 0x0000dc0001c87983 */ /* 0x000ee80000100800 */
[----:B------:R-:W3:Y:S04]  /*19780*/  LDL R198, [R1+0x4c] ;  /* 0x00004c0001c67983 */ /* 0x000ee80000100800 */
[----:B------:R-:W3:Y:S01]  /*19790*/  LDL.LU R192, [R1+0x128] ;  /* 0x0001280001c07983 */ /* 0x000ee20000300800 */
[----:B------:R-:W-:-:S05]  /*197a0*/  FMUL.FTZ R2, R0, R100 ;  /* 0x0000006400027220 */ /* 0x000fca0000410000 */
[----:B------:R-:W-:-:S05]  /*197b0*/  FSEL R2, R2, RZ, P0 ;  /* 0x000000ff02027208 */ /* 0x000fca0000000000 */
[----:B------:R-:W-:-:S04]  /*197c0*/  FFMA.FTZ R4, R180, R0, -R2 ;  /* 0x00000000b4047223 */ /* 0x000fc80000010802 */
[----:B------:R1:W-:Y:S01]  /*197d0*/  MUFU.EX2 R9, R4 ;  /* 0x0000000400097308 */ /* 0x0003e20000000800 */
[-CC-:B------:R-:W-:Y:S02]  /*197e0*/  FFMA.FTZ R7, R67, R0.reuse, -R2.reuse ;  /* 0x0000000043077223 */ /* 0x180fe40000010802 */
[----:B-1----:R-:W-:-:S05]  /*197f0*/  FFMA.FTZ R4, R107, R0, -R2 ;  /* 0x000000006b047223 */ /* 0x002fca0000010802 */
[----:B------:R1:W-:Y:S01]  /*19800*/  MUFU.EX2 R8, R4 ;  /* 0x0000000400087308 */ /* 0x0003e20000000800 */
[----:B------:R-:W-:Y:S02]  /*19810*/  FFMA.FTZ R6, R65, R0, -R2 ;  /* 0x0000000041067223 */ /* 0x000fe40000010802 */
[----:B-1----:R-:W-:-:S05]  /*19820*/  FMUL.FTZ R4, R0, R5 ;  /* 0x0000000500047220 */ /* 0x002fca0000410000 */
[----:B------:R-:W1:Y:S08]  /*19830*/  MUFU.EX2 R15, R11 ;  /* 0x0000000b000f7308 */ /* 0x000e700000000800 */
        /* <DEDUP_REMOVED lines=13> */
[----:B------:R-:W-:Y:S02]  /*19910*/  FFMA.FTZ R44, R24, R0, -R2 ;  /* 0x00000000182c7223 */ /* 0x000fe40000010802 */
[----:B------:R-:W-:-:S03]  /*19920*/  FMUL.FTZ R52, R0, R52 ;  /* 0x0000003400347220 */ /* 0x000fc60000410000 */
[----:B------:R1:W-:Y:S08]  /*19930*/  MUFU.EX2 R11, R36 ;  /* 0x00000024000b7308 */ /* 0x0003f00000000800 */
[----:B------:R1:W-:Y:S02]  /*19940*/  MUFU.EX2 R10, R37 ;  /* 0x00000025000a7308 */ /* 0x0003e40000000800 */
[----:B-1----:R-:W-:-:S06]  /*19950*/  FFMA.FTZ R36, R20, R0, -R2 ;  /* 0x0000000014247223 */ /* 0x002fcc0000010802 */
[----:B------:R-:W1:Y:S01]  /*19960*/  MUFU.EX2 R12, R12 ;  /* 0x0000000c000c7308 */ /* 0x000e620000000800 */
[-CC-:B------:R-:W-:Y:S02]  /*19970*/  FFMA.FTZ R20, R16, R0.reuse, -R2.reuse ;  /* 0x0000000010147223 */ /* 0x180fe40000010802 */
[----:B------:R-:W-:-:S05]  /*19980*/  FFMA.FTZ R37, R19, R0, -R2 ;  /* 0x0000000013257223 */ /* 0x000fca0000010802 */
[----:B------:R-:W-:Y:S01]  /*19990*/  MUFU.EX2 R5, R5 ;  /* 0x0000000500057308 */ /* 0x000fe20000000800 */
[----:B------:R-:W-:-:S04]  /*199a0*/  FADD.FTZ R2, R15, R27 ;  /* 0x0000001b0f027221 */ /* 0x000fc80000010000 */
[----:B------:R-:W-:-:S03]  /*199b0*/  FADD.FTZ R2, R14, R2 ;  /* 0x000000020e027221 */ /* 0x000fc60000010000 */
[----:B------:R-:W1:Y:S01]  /*199c0*/  MUFU.EX2 R16, R23 ;  /* 0x0000001700107308 */ /* 0x000e620000000800 */
[----:B------:R-:W-:Y:S01]  /*199d0*/  FADD.FTZ R2, R13, R2 ;  /* 0x000000020d027221 */ /* 0x000fe20000010000 */
[----:B------:R-:W-:-:S03]  /*199e0*/  F2FP.BF16.PACK_AB R165, R6, R7 ;  /* 0x0000000706a5723e */ /* 0x000fc600000010ff */
[----:B-1----:R-:W-:Y:S01]  /*199f0*/  FADD.FTZ R2, R12, R2 ;  /* 0x000000020c027221 */ /* 0x002fe20000010000 */
[----:B------:R-:W-:Y:S02]  /*19a00*/  F2FP.BF16.PACK_AB R164, R8, R9 ;  /* 0x0000000908a4723e */ /* 0x000fe400000010ff */
[----:B------:R-:W-:Y:S02]  /*19a10*/  F2FP.BF16.PACK_AB R179, R16, R5 ;  /* 0x0000000510b3723e */ /* 0x000fe400000010ff */
[----:B------:R-:W-:Y:S02]  /*19a20*/  F2FP.BF16.PACK_AB R51, R12, R13 ;  /* 0x0000000d0c33723e */ /* 0x000fe400000010ff */
[----:B------:R-:W-:Y:S01]  /*19a30*/  F2FP.BF16.PACK_AB R57, R10, R11 ;  /* 0x0000000b0a39723e */ /* 0x000fe200000010ff */
[----:B------:R-:W-:Y:S02]  /*19a40*/  IMAD.MOV.U32 R240, RZ, RZ, R250 ;  /* 0x000000fffff07224 */ /* 0x000fe400078e00fa */
[----:B------:R-:W-:-:S02]  /*19a50*/  IMAD.MOV.U32 R250, RZ, RZ, R242 ;  /* 0x000000fffffa7224 */ /* 0x000fc400078e00f2 */
[----:B------:R-:W-:Y:S02]  /*19a60*/  IMAD.MOV.U32 R242, RZ, RZ, R189 ;  /* 0x000000fffff27224 */ /* 0x000fe400078e00bd */
[----:B------:R-:W-:Y:S02]  /*19a70*/  IMAD.MOV.U32 R62, RZ, RZ, R247 ;  /* 0x000000ffff3e7224 */ /* 0x000fe400078e00f7 */
[----:B--2---:R-:W-:-:S04]  /*19a80*/  FFMA.FTZ R0, R191, R4, R9 ;  /* 0x00000004bf007223 */ /* 0x004fc80000010009 */
[----:B------:R-:W-:-:S04]  /*19a90*/  FADD.FTZ R0, R8, R0 ;  /* 0x0000000008007221 */ /* 0x000fc80000010000 */
[----:B------:R-:W-:-:S04]  /*19aa0*/  FADD.FTZ R0, R7, R0 ;  /* 0x0000000007007221 */ /* 0x000fc80000010000 */
[----:B------:R-:W-:-:S04]  /*19ab0*/  FADD.FTZ R0, R6, R0 ;  /* 0x0000000006007221 */ /* 0x000fc80000010000 */
[----:B------:R-:W-:Y:S02]  /*19ac0*/  FADD.FTZ R0, R5, R0 ;  /* 0x0000000005007221 */ /* 0x000fe40000010000 */
[----:B------:R-:W-:Y:S02]  /*19ad0*/  FADD.FTZ R6, R11, R2 ;  /* 0x000000020b067221 */ /* 0x000fe40000010000 */
[----:B------:R-:W-:Y:S01]  /*19ae0*/  FADD.FTZ R2, R16, R0 ;  /* 0x0000000010027221 */ /* 0x000fe20000010000 */
[----:B------:R-:W1:Y:S01]  /*19af0*/  MUFU.EX2 R8, R22 ;  /* 0x0000001600087308 */ /* 0x000e620000000800 */
[----:B---3--:R-:W-:-:S07]  /*19b00*/  IADD3 R0, R192, -0x1, RZ ;  /* 0xffffffffc0007810 */ /* 0x008fce0007ffe0ff */
[----:B------:R-:W2:Y:S01]  /*19b10*/  MUFU.EX2 R7, R21 ;  /* 0x0000001500077308 */ /* 0x000ea20000000800 */
[----:B------:R-:W-:-:S04]  /*19b20*/  LOP3.LUT R204, R251, R0, RZ, 0x3c, !PT ;  /* 0x00000000fbcc7212 */ /* 0x000fc800078e3cff */
[----:B------:R-:W-:-:S05]  /*19b30*/  LOP3.LUT R0, R204, R241, RZ, 0x3c, !PT ;  /* 0x000000f1cc007212 */ /* 0x000fca00078e3cff */
[----:B------:R-:W-:-:S04]  /*19b40*/  IMAD.WIDE.U32 R64, R0, -0x326172a9, RZ ;  /* 0xcd9e8d5700407825 */ /* 0x000fc800078e00ff */
[----:B-1----:R-:W-:Y:S01]  /*19b50*/  FADD.FTZ R2, R8, R2 ;  /* 0x0000000208027221 */ /* 0x002fe20000010000 */
[----:B------:R-:W-:Y:S01]  /*19b60*/  LOP3.LUT R0, R65, R213, R210, 0x96, !PT ;  /* 0x000000d541007212 */ /* 0x000fe200078e96d2 */
[----:B------:R-:W-:Y:S01]  /*19b70*/  FADD.FTZ R16, R10, R6 ;  /* 0x000000060a107221 */ /* 0x000fe20000010000 */
[C---:B--2---:R-:W-:Y:S01]  /*19b80*/  F2FP.BF16.PACK_AB R180, R7.reuse, R8 ;  /* 0x0000000807b4723e */ /* 0x044fe200000010ff */
[----:B------:R-:W-:Y:S01]  /*19b90*/  FADD.FTZ R17, R7, R2 ;  /* 0x0000000207117221 */ /* 0x000fe20000010000 */
[----:B----4-:R-:W-:Y:S01]  /*19ba0*/  LOP3.LUT R2, R203, R229, R64, 0x96, !PT ;  /* 0x000000e5cb027212 */ /* 0x010fe200078e9640 */
[----:B------:R-:W-:-:S04]  /*19bb0*/  IMAD.WIDE.U32 R6, R0, -0x2daee0ad, RZ ;  /* 0xd2511f5300067825 */ /* 0x000fc800078e00ff */
[----:B------:R-:W-:Y:S01]  /*19bc0*/  IMAD.WIDE.U32 R8, R2, -0x2daee0ad, RZ ;  /* 0xd2511f5302087825 */ /* 0x000fe200078e00ff */
[----:B------:R-:W-:-:S05]  /*19bd0*/  LOP3.LUT R0, R7, R228, R234, 0x96, !PT ;  /* 0x000000e407007212 */ /* 0x000fca00078e96ea */
        /* <DEDUP_REMOVED lines=19> */
[----:B------:R-:W-:Y:S02]  /*19d10*/  F2FP.BF16.PACK_AB R46, R14, R15 ;  /* 0x0000000f0e2e723e */ /* 0x000fe400000010ff */
[----:B------:R-:W-:Y:S02]  /*19d20*/  LOP3.LUT R2, R2, 0xff, RZ, 0xc0, !PT ;  /* 0x000000ff02027812 */ /* 0x000fe400078ec0ff */
[----:B------:R-:W-:Y:S02]  /*19d30*/  LOP3.LUT R14, R9, R63, R10, 0x96, !PT ;  /* 0x0000003f090e7212 */ /* 0x000fe400078e960a */
[----:B------:R-:W-:Y:S01]  /*19d40*/  SHF.R.U32.HI R0, RZ, 0x18, R0 ;  /* 0x00000018ff007819 */ /* 0x000fe20000011600 */
[----:B------:R-:W1:Y:S01]  /*19d50*/  MUFU.EX2 R9, R40 ;  /* 0x0000002800097308 */ /* 0x000e620000000800 */
[----:B------:R-:W-:-:S02]  /*19d60*/  ISETP.GE.U32.AND P5, PT, R194, R2, PT ;  /* 0x00000002c200720c */ /* 0x000fc40003fa6070 */
[----:B------:R-:W-:Y:S02]  /*19d70*/  ISETP.GE.U32.AND P0, PT, R194, R0, PT ;  /* 0x00000000c200720c */ /* 0x000fe40003f06070 */
[----:B------:R-:W-:-:S03]  /*19d80*/  LOP3.LUT R0, R6, 0xff, RZ, 0xc0, !PT ;  /* 0x000000ff06007812 */ /* 0x000fc600078ec0ff */
[----:B------:R-:W2:Y:S01]  /*19d90*/  MUFU.EX2 R2, R39 ;  /* 0x0000002700027308 */ /* 0x000ea20000000800 */
[--C-:B------:R-:W-:Y:S02]  /*19da0*/  SHF.R.U32.HI R5, RZ, 0x10, R6.reuse ;  /* 0x00000010ff057819 */ /* 0x100fe40000011606 */
[----:B------:R-:W-:Y:S02]  /*19db0*/  ISETP.GE.U32.AND P2, PT, R194, R0, PT ;  /* 0x00000000c200720c */ /* 0x000fe40003f46070 */
[----:B------:R-:W-:Y:S02]  /*19dc0*/  LOP3.LUT R22, R6, 0xffff, RZ, 0xc0, !PT ;  /* 0x0000ffff06167812 */ /* 0x000fe400078ec0ff */
[----:B------:R-:W-:Y:S01]  /*19dd0*/  SHF.R.U32.HI R0, RZ, 0x18, R6 ;  /* 0x00000018ff007819 */ /* 0x000fe20000011606 */
[----:B------:R-:W-:Y:S01]  /*19de0*/  IMAD.WIDE.U32 R6, R14, -0x2daee0ad, RZ ;  /* 0xd2511f530e067825 */ /* 0x000fe200078e00ff */
[----:B------:R-:W-:Y:S01]  /*19df0*/  LOP3.LUT R5, R5, 0xff, RZ, 0xc0, !PT ;  /* 0x000000ff05057812 */ /* 0x000fe200078ec0ff */
[----:B------:R-:W3:Y:S02]  /*19e00*/  MUFU.EX2 R25, R36 ;  /* 0x0000002400197308 */ /* 0x000ee40000000800 */
[----:B------:R-:W-:Y:S01]  /*19e10*/  IMAD.MOV.U32 R247, RZ, RZ, R193 ;  /* 0x000000fffff77224 */ /* 0x000fe200078e00c1 */
[----:B------:R-:W-:-:S02]  /*19e20*/  LOP3.LUT R21, R6, 0xff, RZ, 0xc0, !PT ;  /* 0x000000ff06157812 */ /* 0x000fc400078ec0ff */
[----:B------:R-:W-:Y:S02]  /*19e30*/  LOP3.LUT R24, R6, 0xffff, RZ, 0xc0, !PT ;  /* 0x0000ffff06187812 */ /* 0x000fe400078ec0ff */
[--C-:B------:R-:W-:Y:S01]  /*19e40*/  SHF.R.U32.HI R23, RZ, 0x10, R6.reuse ;  /* 0x00000010ff177819 */ /* 0x100fe20000011606 */
[----:B------:R-:W-:Y:S01]  /*19e50*/  MUFU.EX2 R15, R50 ;  /* 0x00000032000f7308 */ /* 0x000fe20000000800 */
[----:B------:R-:W-:Y:S01]  /*19e60*/  SHF.R.U32.HI R19, RZ, 0x18, R6 ;  /* 0x00000018ff137819 */ /* 0x000fe20000011606 */
[----:B-1----:R-:W-:Y:S01]  /*19e70*/  FADD.FTZ R6, R9, R16 ;  /* 0x0000001009067221 */ /* 0x002fe20000010000 */
[C---:B------:R-:W-:Y:S02]  /*19e80*/  ISETP.GE.U32.AND P6, PT, R194.reuse, R5, PT ;  /* 0x00000005c200720c */ /* 0x040fe40003fc6070 */
[----:B------:R-:W-:-:S03]  /*19e90*/  ISETP.GE.U32.AND P1, PT, R194, R0, PT ;  /* 0x00000000c200720c */ /* 0x000fc60003f26070 */
[----:B------:R-:W1:Y:S01]  /*19ea0*/  MUFU.EX2 R8, R20 ;  /* 0x0000001400087308 */ /* 0x000e620000000800 */
[----:B------:R-:W-:Y:S01]  /*19eb0*/  LOP3.LUT R0, R7, R247, R12, 0x96, !PT ;  /* 0x000000f707007212 */ /* 0x000fe200078e960c */
[C---:B--2---:R-:W-:Y:S01]  /*19ec0*/  FADD.FTZ R12, R2.reuse, R6 ;  /* 0x00000006020c7221 */ /* 0x044fe20000010000 */
[----:B------:R-:W-:-:S05]  /*19ed0*/  F2FP.BF16.PACK_AB R16, R2, R9 ;  /* 0x000000090210723e */ /* 0x000fca00000010ff */
[----:B------:R-:W2:Y:S08]  /*19ee0*/  MUFU.EX2 R14, R54 ;  /* 0x00000036000e7308 */ /* 0x000eb00000000800 */
[----:B------:R-:W4:Y:S01]  /*19ef0*/  MUFU.EX2 R5, R45 ;  /* 0x0000002d00057308 */ /* 0x000f220000000800 */
[----:B---3--:R-:W-:-:S07]  /*19f00*/  FADD.FTZ R6, R25, R17 ;  /* 0x0000001119067221 */ /* 0x008fce0000010000 */
[----:B------:R-:W3:Y:S01]  /*19f10*/  MUFU.EX2 R2, R47 ;  /* 0x0000002f00027308 */ /* 0x000ee20000000800 */
[----:B-1----:R-:W-:Y:S01]  /*19f20*/  FADD.FTZ R18, R8, R6 ;  /* 0x0000000608127221 */ /* 0x002fe20000010000 */
[----:B--2---:R-:W-:Y:S01]  /*19f30*/  F2FP.BF16.PACK_AB R7, R14, R15 ;  /* 0x0000000f0e07723e */ /* 0x004fe200000010ff */
[----:B----4-:R-:W-:-:S05]  /*19f40*/  FADD.FTZ R6, R5, R12 ;  /* 0x0000000c05067221 */ /* 0x010fca0000010000 */
[----:B------:R1:W-:Y:S01]  /*19f50*/  MUFU.EX2 R13, R106 ;  /* 0x0000006a000d7308 */ /* 0x0003e20000000800 */
[C---:B------:R-:W-:Y:S02]  /*19f60*/  PRMT R110, R7.reuse, 0x7610, R110 ;  /* 0x00007610076e7816 */ /* 0x040fe4000000006e */
[----:B------:R-:W-:Y:S01]  /*19f70*/  PRMT R107, R7, 0x7632, R107 ;  /* 0x00007632076b7816 */ /* 0x000fe2000000006b */
[C---:B---3--:R-:W-:Y:S01]  /*19f80*/  FADD.FTZ R7, R2.reuse, R6 ;  /* 0x0000000602077221 */ /* 0x048fe20000010000 */
[----:B------:R-:W-:Y:S02]  /*19f90*/  F2FP.BF16.PACK_AB R20, R2, R5 ;  /* 0x000000050214723e */ /* 0x000fe400000010ff */
[----:B------:R-:W-:Y:S01]  /*19fa0*/  SHF.R.U32.HI R2, RZ, 0x8, R22 ;  /* 0x00000008ff027819 */ /* 0x000fe20000011616 */
[----:B------:R2:W-:Y:S01]  /*19fb0*/  MUFU.EX2 R10, R105 ;  /* 0x00000069000a7308 */ /* 0x0005e20000000800 */
[----:B------:R-:W-:Y:S01]  /*19fc0*/  @!P4 HFMA2.BF16_V2 R68, -RZ.H0_H0, RZ.H0_H0, -R110.H0_H0 ;  /* 0x200000ffff44c231 */ /* 0x000fe2000034096e */
[----:B-1----:R-:W-:-:S02]  /*19fd0*/  PRMT R106, R16, 0x7632, R106 ;  /* 0x00007632106a7816 */ /* 0x002fc4000000006a */
[----:B------:R-:W-:-:S04]  /*19fe0*/  LOP3.LUT R2, R2, 0xffff, RZ, 0xc0, !PT ;  /* 0x0000ffff02027812 */ /* 0x000fc800078ec0ff */
[----:B------:R-:W1:Y:S01]  /*19ff0*/  MUFU.EX2 R5, R37 ;  /* 0x0000002500057308 */ /* 0x000e620000000800 */
[----:B------:R-:W-:Y:S01]  /*1a000*/  @!P0 HFMA2.BF16_V2 R69, -RZ.H0_H0, RZ.H0_H0, -R106.H0_H0 ;  /* 0x200000ffff458231 */ /* 0x000fe2000034096a */
[----:B------:R-:W-:Y:S02]  /*1a010*/  PRMT R193, R110, 0x5410, R107 ;  /* 0x000054106ec17816 */ /* 0x000fe4000000006b */
[----:B--2---:R-:W-:Y:S02]  /*1a020*/  PRMT R105, R16, 0x7610, R105 ;  /* 0x0000761010697816 */ /* 0x004fe40000000069 */
[----:B------:R-:W-:Y:S02]  /*1a030*/  @!P4 PRMT R110, R68, 0x5410, RZ ;  /* 0x00005410446ec816 */ /* 0x000fe400000000ff */
[----:B------:R-:W-:Y:S02]  /*1a040*/  PRMT R192, R105, 0x5410, R106 ;  /* 0x0000541069c07816 */ /* 0x000fe4000000006a */
[----:B------:R-:W-:-:S02]  /*1a050*/  ISETP.GE.U32.AND P4, PT, R194, R2, PT ;  /* 0x00000002c200720c */ /* 0x000fc40003f86070 */
[----:B------:R-:W-:Y:S01]  /*1a060*/  @!P0 PRMT R106, R69, 0x5410, RZ ;  /* 0x00005410456a8816 */ /* 0x000fe200000000ff */
[----:B------:R-:W2:Y:S01]  /*1a070*/  MUFU.EX2 R2, R38 ;  /* 0x0000002600027308 */ /* 0x000ea20000000800 */
[----:B------:R-:W-:Y:S02]  /*1a080*/  ISETP.GE.U32.AND P0, PT, R194, R19, PT ;  /* 0x00000013c200720c */ /* 0x000fe40003f06070 */
[----:B------:R-:W-:Y:S01]  /*1a090*/  SHF.R.U32.HI R6, RZ, 0x10, R0 ;  /* 0x00000010ff067819 */ /* 0x000fe20000011600 */
[----:B------:R-:W-:-:S04]  /*1a0a0*/  @!P5 HFMA2.BF16_V2 R81, -RZ.H0_H0, RZ.H0_H0, -R105.H0_H0 ;  /* 0x200000ffff51d231 */ /* 0x000fc80000340969 */
[----:B------:R-:W-:Y:S01]  /*1a0b0*/  MUFU.EX2 R17, R58 ;  /* 0x0000003a00117308 */ /* 0x000fe20000000800 */
[----:B------:R-:W-:Y:S01]  /*1a0c0*/  @!P3 HFMA2.BF16_V2 R80, -RZ.H0_H0, RZ.H0_H0, -R107.H0_H0 ;  /* 0x200000ffff50b231 */ /* 0x000fe2000034096b */
[----:B------:R-:W-:-:S06]  /*1a0d0*/  LOP3.LUT R6, R6, 0xff, RZ, 0xc0, !PT ;  /* 0x000000ff06067812 */ /* 0x000fcc00078ec0ff */
[----:B------:R-:W3:Y:S01]  /*1a0e0*/  MUFU.EX2 R19, R60 ;  /* 0x0000003c00137308 */ /* 0x000ee20000000800 */
[----:B------:R-:W-:Y:S02]  /*1a0f0*/  @!P5 PRMT R105, R81, 0x5410, RZ ;  /* 0x000054105169d816 */ /* 0x000fe400000000ff */
[----:B------:R-:W-:Y:S02]  /*1a100*/  @!P3 PRMT R107, R80, 0x5410, RZ ;  /* 0x00005410506bb816 */ /* 0x000fe400000000ff */
[C---:B------:R-:W-:Y:S01]  /*1a110*/  ISETP.GE.U32.AND P5, PT, R194.reuse, R6, PT ;  /* 0x00000006c200720c */ /* 0x040fe20003fa6070 */
[----:B-1----:R-:W-:Y:S01]  /*1a120*/  FADD.FTZ R6, R5, R18 ;  /* 0x0000001205067221 */ /* 0x002fe20000010000 */
[----:B------:R-:W-:Y:S02]  /*1a130*/  ISETP.GE.U32.AND P3, PT, R194, R21, PT ;  /* 0x00000015c200720c */ /* 0x000fe40003f66070 */
[----:B------:R-:W1:Y:S01]  /*1a140*/  MUFU.EX2 R21, R48 ;  /* 0x0000003000157308 */ /* 0x000e620000000800 */
[C---:B--2---:R-:W-:Y:S01]  /*1a150*/  FADD.FTZ R12, R2.reuse, R6 ;  /* 0x00000006020c7221 */ /* 0x044fe20000010000 */
[----:B------:R-:W-:-:S02]  /*1a160*/  F2FP.BF16.PACK_AB R172, R2, R5 ;  /* 0x0000000502ac723e */ /* 0x000fc400000010ff */
[----:B---3--:R-:W-:-:S04]  /*1a170*/  F2FP.BF16.PACK_AB R2, R19, R17 ;  /* 0x000000111302723e */ /* 0x008fc800000010ff */
[----:B------:R-:W2:Y:S08]  /*1a180*/  MUFU.EX2 R16, R49 ;  /* 0x0000003100107308 */ /* 0x000eb00000000800 */
[----:B------:R3:W-:Y:S01]  /*1a190*/  MUFU.EX2 R11, R104 ;  /* 0x00000068000b7308 */ /* 0x0007e20000000800 */
[C---:B------:R-:W-:Y:S01]  /*1a1a0*/  PRMT R97, R2.reuse, 0x7632, R97 ;  /* 0x0000763202617816 */ /* 0x040fe20000000061 */
[----:B-1----:R-:W-:Y:S01]  /*1a1b0*/  FADD.FTZ R5, R21, R7 ;  /* 0x0000000715057221 */ /* 0x002fe20000010000 */
[----:B---3--:R-:W-:-:S02]  /*1a1c0*/  PRMT R104, R2, 0x7610, R104 ;  /* 0x0000761002687816 */ /* 0x008fc40000000068 */
[----:B------:R-:W-:-:S03]  /*1a1d0*/  LOP3.LUT R2, R0, 0xff, RZ, 0xc0, !PT ;  /* 0x000000ff00027812 */ /* 0x000fc600078ec0ff */
[----:B------:R-:W-:Y:S01]  /*1a1e0*/  @!P2 HFMA2.BF16_V2 R84, -RZ.H0_H0, RZ.H0_H0, -R104.H0_H0 ;  /* 0x200000ffff54a231 */ /* 0x000fe20000340968 */
[----:B------:R-:W-:Y:S01]  /*1a1f0*/  PRMT R191, R104, 0x5410, R97 ;  /* 0x0000541068bf7816 */ /* 0x000fe20000000061 */
[----:B------:R-:W-:-:S03]  /*1a200*/  @!P4 HFMA2.BF16_V2 R85, -RZ.H0_H0, RZ.H0_H0, -R97.H0_H0 ;  /* 0x200000ffff55c231 */ /* 0x000fc60000340961 */
[----:B------:R-:W-:Y:S02]  /*1a210*/  @!P2 PRMT R104, R84, 0x5410, RZ ;  /* 0x000054105468a816 */ /* 0x000fe400000000ff */
[----:B------:R-:W-:Y:S01]  /*1a220*/  ISETP.GE.U32.AND P2, PT, R194, R2, PT ;  /* 0x00000002c200720c */ /* 0x000fe20003f46070 */
[----:B--2---:R-:W-:Y:S01]  /*1a230*/  FADD.FTZ R27, R16, R5 ;  /* 0x00000005101b7221 */ /* 0x004fe20000010000 */
[----:B------:R-:W-:Y:S01]  /*1a240*/  SHF.R.U32.HI R2, RZ, 0x18, R0 ;  /* 0x00000018ff027819 */ /* 0x000fe20000011600 */
[----:B------:R-:W1:Y:S01]  /*1a250*/  MUFU.EX2 R5, R42 ;  /* 0x0000002a00057308 */ /* 0x000e620000000800 */
[----:B------:R-:W-:Y:S02]  /*1a260*/  @!P4 PRMT R97, R85, 0x5410, RZ ;  /* 0x000054105561c816 */ /* 0x000fe400000000ff */
[----:B------:R-:W-:Y:S02]  /*1a270*/  ISETP.GE.U32.AND P4, PT, R194, R2, PT ;  /* 0x00000002c200720c */ /* 0x000fe40003f86070 */
[----:B------:R-:W-:-:S02]  /*1a280*/  LOP3.LUT R0, R0, 0xffff, RZ, 0xc0, !PT ;  /* 0x0000ffff00007812 */ /* 0x000fc400078ec0ff */
[C---:B------:R-:W-:Y:S01]  /*1a290*/  PRMT R85, R20.reuse, 0x7610, R85 ;  /* 0x0000761014557816 */ /* 0x040fe20000000055 */
[----:B------:R-:W2:Y:S01]  /*1a2a0*/  MUFU.EX2 R2, R26 ;  /* 0x0000001a00027308 */ /* 0x000ea20000000800 */
[----:B------:R-:W-:Y:S02]  /*1a2b0*/  SHF.R.U32.HI R0, RZ, 0x8, R0 ;  /* 0x00000008ff007819 */ /* 0x000fe40000011600 */
[----:B------:R-:W-:Y:S01]  /*1a2c0*/  PRMT R96, R20, 0x7632, R96 ;  /* 0x0000763214607816 */ /* 0x000fe20000000060 */
[----:B------:R-:W-:-:S04]  /*1a2d0*/  @!P6 HFMA2.BF16_V2 R145, -RZ.H0_H0, RZ.H0_H0, -R85.H0_H0 ;  /* 0x200000ffff91e231 */ /* 0x000fc80000340955 */
[----:B------:R-:W-:Y:S01]  /*1a2e0*/  MUFU.EX2 R18, R61 ;  /* 0x0000003d00127308 */ /* 0x000fe20000000800 */
[----:B------:R-:W-:-:S07]  /*1a2f0*/  LOP3.LUT R0, R0, 0xffff, RZ, 0xc0, !PT ;  /* 0x0000ffff00007812 */ /* 0x000fce00078ec0ff */
        /* <DEDUP_REMOVED lines=14> */
[----:B------:R-:W-:Y:S02]  /*1a3e0*/  F2FP.BF16.PACK_AB R173, R8, R25 ;  /* 0x0000001908ad723e */ /* 0x000fe400000010ff */
[----:B------:R-:W-:Y:S02]  /*1a3f0*/  F2FP.BF16.PACK_AB R16, R16, R21 ;  /* 0x000000151010723e */ /* 0x000fe400000010ff */
[----:B------:R-:W-:Y:S01]  /*1a400*/  LOP3.LUT R5, R5, 0xffff, RZ, 0xc0, !PT ;  /* 0x0000ffff05057812 */ /* 0x000fe200078ec0ff */
[----:B------:R3:W-:Y:S01]  /*1a410*/  MUFU.EX2 R8, R186 ;  /* 0x000000ba00087308 */ /* 0x0007e20000000800 */
[----:B------:R-:W-:-:S02]  /*1a420*/  PRMT R80, R16, 0x7610, R80 ;  /* 0x0000761010507816 */ /* 0x000fc40000000050 */
[----:B------:R-:W-:-:S03]  /*1a430*/  PRMT R69, R16, 0x7632, R69 ;  /* 0x0000763210457816 */ /* 0x000fc60000000045 */
[----:B------:R-:W-:Y:S01]  /*1a440*/  @!P5 HFMA2.BF16_V2 R153, -RZ.H0_H0, RZ.H0_H0, -R80.H0_H0 ;  /* 0x200000ffff99d231 */ /* 0x000fe20000340950 */
[----:B---3--:R-:W-:Y:S02]  /*1a450*/  PRMT R186, R84, 0x5410, R81 ;  /* 0x0000541054ba7816 */ /* 0x008fe40000000051 */
[----:B------:R-:W-:Y:S02]  /*1a460*/  @!P2 PRMT R84, R148, 0x5410, RZ ;  /* 0x000054109454a816 */ /* 0x000fe400000000ff */
[----:B------:R-:W-:Y:S01]  /*1a470*/  ISETP.GE.U32.AND P2, PT, R194, R5, PT ;  /* 0x00000005c200720c */ /* 0x000fe20003f46070 */
[----:B-1----:R-:W-:-:S04]  /*1a480*/  FADD.FTZ R5, R2, R12 ;  /* 0x0000000c02057221 */ /* 0x002fc80000010000 */
[----:B--2---:R-:W-:Y:S01]  /*1a490*/  FADD.FTZ R5, R0, R5 ;  /* 0x0000000500057221 */ /* 0x004fe20000010000 */
[----:B------:R-:W-:Y:S02]  /*1a4a0*/  PRMT R181, R80, 0x5410, R69 ;  /* 0x0000541050b57816 */ /* 0x000fe40000000045 */
[----:B------:R-:W-:Y:S02]  /*1a4b0*/  @!P5 PRMT R80, R153, 0x5410, RZ ;  /* 0x000054109950d816 */ /* 0x000fe400000000ff */
[----:B------:R1:W-:Y:S04]  /*1a4c0*/  STL [R1+0x40], R5 ;  /* 0x0000400501007387 */ /* 0x0003e80000100800 */
[----:B------:R-:W2:Y:S01]  /*1a4d0*/  LDL.LU R153, [R1+0x44] ;  /* 0x0000440001997983 */ /* 0x000ea20000300800 */
[----:B------:R-:W-:Y:S08]  /*1a4e0*/  MUFU.EX2 R21, R178 ;  /* 0x000000b200157308 */ /* 0x000ff00000000800 */
[----:B------:R-:W3:Y:S01]  /*1a4f0*/  MUFU.EX2 R20, R182 ;  /* 0x000000b600147308 */ /* 0x000ee20000000800 */
[----:B------:R-:W-:Y:S01]  /*1a500*/  @!P1 HFMA2.BF16_V2 R144, -RZ.H0_H0, RZ.H0_H0, -R96.H0_H0 ;  /* 0x200000ffff909231 */ /* 0x000fe20000340960 */
[----:B------:R-:W-:-:S06]  /*1a510*/  LOP3.LUT R7, R23, 0xff, RZ, 0xc0, !PT ;  /* 0x000000ff17077812 */ /* 0x000fcc00078ec0ff */
[----:B------:R-:W-:Y:S01]  /*1a520*/  MUFU.EX2 R26, R56 ;  /* 0x00000038001a7308 */ /* 0x000fe20000000800 */
[----:B------:R-:W-:Y:S02]  /*1a530*/  @!P1 PRMT R96, R144, 0x5410, RZ ;  /* 0x0000541090609816 */ /* 0x000fe400000000ff */
[----:B------:R-:W-:-:S05]  /*1a540*/  F2FP.BF16.PACK_AB R168, R0, R2 ;  /* 0x0000000200a8723e */ /* 0x000fca00000010ff */
[----:B------:R-:W4:Y:S01]  /*1a550*/  MUFU.EX2 R36, R53 ;  /* 0x0000003500247308 */ /* 0x000f220000000800 */
[----:B------:R-:W-:Y:S01]  /*1a560*/  ISETP.GE.U32.AND P1, PT, R194, R7, PT ;  /* 0x00000007c200720c */ /* 0x000fe20003f26070 */
[----:B------:R-:W-:Y:S01]  /*1a570*/  @!P6 HFMA2.BF16_V2 R149, -RZ.H0_H0, RZ.H0_H0, -R81.H0_H0 ;  /* 0x200000ffff95e231 */ /* 0x000fe20000340951 */
[----:B---3--:R-:W-:-:S05]  /*1a580*/  F2FP.BF16.PACK_AB R0, R20, R21 ;  /* 0x000000151400723e */ /* 0x008fca00000010ff */
[----:B------:R-:W3:Y:S01]  /*1a590*/  MUFU.EX2 R6, R111 ;  /* 0x0000006f00067308 */ /* 0x000ee20000000800 */
[C---:B------:R-:W-:Y:S01]  /*1a5a0*/  PRMT R68, R0.reuse, 0x7610, R68 ;  /* 0x0000761000447816 */ /* 0x040fe20000000044 */
[----:B------:R-:W-:Y:S01]  /*1a5b0*/  IMAD.MOV.U32 R148, RZ, RZ, R243 ;  /* 0x000000ffff947224 */ /* 0x000fe200078e00f3 */
[----:B------:R-:W-:-:S05]  /*1a5c0*/  PRMT R67, R0, 0x7632, R67 ;  /* 0x0000763200437816 */ /* 0x000fca0000000043 */
[----:B------:R-:W3:Y:S01]  /*1a5d0*/  MUFU.EX2 R7, R184 ;  /* 0x000000b800077308 */ /* 0x000ee20000000800 */
[----:B------:R-:W-:Y:S01]  /*1a5e0*/  @!P6 PRMT R81, R149, 0x5410, RZ ;  /* 0x000054109551e816 */ /* 0x000fe200000000ff */
[----:B------:R-:W-:Y:S02]  /*1a5f0*/  IMAD.MOV.U32 R149, RZ, RZ, R242 ;  /* 0x000000ffff957224 */ /* 0x000fe400078e00f2 */
[----:B------:R-:W-:-:S04]  /*1a600*/  FMUL.FTZ R243, R175, R3 ;  /* 0x00000003aff37220 */ /* 0x000fc80000410000 */
[----:B-1----:R-:W1:Y:S01]  /*1a610*/  MUFU.EX2 R5, R185 ;  /* 0x000000b900057308 */ /* 0x002e620000000800 */
[----:B------:R-:W-:Y:S02]  /*1a620*/  FMUL.FTZ R242, R174, R3 ;  /* 0x00000003aef27220 */ /* 0x000fe40000410000 */
[----:B------:R-:W-:Y:S01]  /*1a630*/  IMAD.MOV.U32 R175, RZ, RZ, R251 ;  /* 0x000000ffffaf7224 */ /* 0x000fe200078e00fb */
[----:B----4-:R-:W-:Y:S01]  /*1a640*/  F2FP.BF16.PACK_AB R2, R36, R26 ;  /* 0x0000001a2402723e */ /* 0x010fe200000010ff */
[----:B------:R-:W-:-:S03]  /*1a650*/  IMAD.MOV.U32 R182, RZ, RZ, R240 ;  /* 0x000000ffffb67224 */ /* 0x000fc600078e00f0 */
[----:B------:R-:W-:Y:S01]  /*1a660*/  MUFU.EX2 R0, R52 ;  /* 0x0000003400007308 */ /* 0x000fe20000000800 */
[----:B------:R-:W-:Y:S02]  /*1a670*/  IMAD.MOV.U32 R174, RZ, RZ, R250 ;  /* 0x000000ffffae7224 */ /* 0x000fe400078e00fa */
[----:B------:R-:W-:Y:S02]  /*1a680*/  IMAD.MOV.U32 R177, RZ, RZ, R247 ;  /* 0x000000ffffb17224 */ /* 0x000fe400078e00f7 */
[----:B------:R-:W-:Y:S02]  /*1a690*/  IMAD.MOV.U32 R206, RZ, RZ, R109 ;  /* 0x000000ffffce7224 */ /* 0x000fe400078e006d */
[----:B------:R-:W-:Y:S01]  /*1a6a0*/  IMAD.MOV.U32 R144, RZ, RZ, R108 ;  /* 0x000000ffff907224 */ /* 0x000fe200078e006c */
[----:B------:R4:W-:Y:S01]  /*1a6b0*/  MUFU.EX2 R9, R183 ;  /* 0x000000b700097308 */ /* 0x0009e20000000800 */
        /* <DEDUP_REMOVED lines=8> */
[----:B----4-:R-:W-:Y:S02]  /*1a740*/  IMAD.MOV.U32 R183, RZ, RZ, R241 ;  /* 0x000000ffffb77224 */ /* 0x010fe400078e00f1 */
        /* <DEDUP_REMOVED lines=15> */
[----:B------:R-:W-:Y:S01]  /*1a840*/  FMUL.FTZ R184, R99, R3 ;  /* 0x0000000363b87220 */ /* 0x000fe20000410000 */
[C---:B---3--:R-:W-:Y:S01]  /*1a850*/  F2FP.BF16.PACK_AB R16, R6.reuse, R41 ;  /* 0x000000290610723e */ /* 0x048fe200000010ff */
[----:B------:R-:W-:Y:S01]  /*1a860*/  MUFU.EX2 R3, R197 ;  /* 0x000000c500037308 */ /* 0x000fe20000000800 */
[----:B------:R-:W-:Y:S01]  /*1a870*/  FADD.FTZ R6, R6, R176 ;  /* 0x000000b006067221 */ /* 0x000fe20000010000 */
[----:B------:R-:W-:-:S02]  /*1a880*/  PRMT R66, R2, 0x7610, R66 ;  /* 0x0000761002427816 */ /* 0x000fc40000000042 */
[----:B------:R-:W-:Y:S01]  /*1a890*/  PRMT R61, R2, 0x7632, R61 ;  /* 0x00007632023d7816 */ /* 0x000fe2000000003d */
[----:B------:R-:W-:-:S03]  /*1a8a0*/  FADD.FTZ R6, R7, R6 ;  /* 0x0000000607067221 */ /* 0x000fc60000010000 */
[----:B------:R-:W3:Y:S01]  /*1a8b0*/  MUFU.EX2 R2, R187 ;  /* 0x000000bb00027308 */ /* 0x000ee20000000800 */
[C---:B-1----:R-:W-:Y:S01]  /*1a8c0*/  F2FP.BF16.PACK_AB R23, R5.reuse, R7 ;  /* 0x000000070517723e */ /* 0x042fe200000010ff */
[----:B------:R-:W-:Y:S01]  /*1a8d0*/  FADD.FTZ R12, R5, R6 ;  /* 0x00000006050c7221 */ /* 0x000fe20000010000 */
[----:B------:R-:W-:-:S05]  /*1a8e0*/  F2FP.BF16.PACK_AB R25, R10, R11 ;  /* 0x0000000b0a19723e */ /* 0x000fca00000010ff */
[----:B------:R-:W1:Y:S08]  /*1a8f0*/  MUFU.EX2 R7, R199 ;  /* 0x000000c700077308 */ /* 0x000e700000000800 */
[----:B------:R-:W4:Y:S01]  /*1a900*/  MUFU.EX2 R6, R201 ;  /* 0x000000c900067308 */ /* 0x000f220000000800 */
[----:B---3--:R-:W-:Y:S01]  /*1a910*/  F2FP.BF16.PACK_AB R24, R2, R3 ;  /* 0x000000030218723e */ /* 0x008fe200000010ff */
[----:B------:R-:W-:-:S02]  /*1a920*/  IMAD.MOV.U32 R197, RZ, RZ, R145 ;  /* 0x000000ffffc57224 */ /* 0x000fc400078e0091 */
[----:B------:R-:W-:-:S04]  /*1a930*/  IMAD.MOV.U32 R145, RZ, RZ, R177 ;  /* 0x000000ffff917224 */ /* 0x000fc800078e00b1 */
[----:B------:R-:W-:Y:S02]  /*1a940*/  IMAD.MOV.U32 R187, RZ, RZ, R145 ;  /* 0x000000ffffbb7224 */ /* 0x000fe400078e0091 */
[----:B--2---:R-:W-:-:S04]  /*1a950*/  FFMA.FTZ R5, R153, R0, R11 ;  /* 0x0000000099057223 */ /* 0x004fc8000001000b */
[----:B------:R-:W-:Y:S02]  /*1a960*/  FADD.FTZ R10, R10, R5 ;  /* 0x000000050a0a7221 */ /* 0x000fe40000010000 */
[----:B------:R-:W-:-:S04]  /*1a970*/  FADD.FTZ R5, R3, R12 ;  /* 0x0000000c03057221 */ /* 0x000fc80000010000 */
[----:B------:R-:W-:Y:S02]  /*1a980*/  FADD.FTZ R11, R2, R5 ;  /* 0x00000005020b7221 */ /* 0x000fe40000010000 */
[----:B------:R-:W2:Y:S01]  /*1a990*/  MUFU.EX2 R5, R219 ;  /* 0x000000db00057308 */ /* 0x000ea20000000800 */
[----:B------:R-:W-:Y:S01]  /*1a9a0*/  FADD.FTZ R2, R13, R10 ;  /* 0x0000000a0d027221 */ /* 0x000fe20000010000 */
[----:B------:R-:W-:-:S03]  /*1a9b0*/  F2FP.BF16.PACK_AB R13, R9, R13 ;  /* 0x0000000d090d723e */ /* 0x000fc600000010ff */
[----:B------:R-:W-:Y:S02]  /*1a9c0*/  FADD.FTZ R9, R9, R2 ;  /* 0x0000000209097221 */ /* 0x000fe40000010000 */
[----:B-1----:R-:W-:Y:S01]  /*1a9d0*/  FADD.FTZ R2, R7, R11 ;  /* 0x0000000b07027221 */ /* 0x002fe20000010000 */
[----:B----4-:R-:W-:-:S03]  /*1a9e0*/  F2FP.BF16.PACK_AB R12, R6, R7 ;  /* 0x00000007060c723e */ /* 0x010fc600000010ff */
[----:B------:R-:W-:Y:S02]  /*1a9f0*/  FADD.FTZ R7, R6, R2 ;  /* 0x0000000206077221 */ /* 0x000fe40000010000 */
[----:B------:R-:W-:Y:S01]  /*1aa00*/  FADD.FTZ R6, R8, R9 ;  /* 0x0000000908067221 */ /* 0x000fe20000010000 */
[----:B--2---:R-:W-:-:S03]  /*1aa10*/  F2FP.BF16.PACK_AB R43, R5, R8 ;  /* 0x00000008052b723e */ /* 0x004fc600000010ff */
[----:B------:R-:W-:Y:S02]  /*1aa20*/  FADD.FTZ R6, R5, R6 ;  /* 0x0000000605067221 */ /* 0x000fe40000010000 */
[----:B------:R-:W-:-:S05]  /*1aa30*/  IMAD.SHL.U32 R5, R205, 0x2, RZ ;  /* 0x00000002cd057824 */ /* 0x000fca00078e00ff */
[----:B------:R-:W-:Y:S01]  /*1aa40*/  LOP3.LUT R5, R175, R5, RZ, 0x3c, !PT ;  /* 0x00000005af057212 */ /* 0x000fe200078e3cff */
[----:B------:R-:W-:-:S03]  /*1aa50*/  IMAD.MOV.U32 R153, RZ, RZ, R149 ;  /* 0x000000ffff997224 */ /* 0x000fc600078e0095 */
[----:B------:R-:W-:Y:S01]  /*1aa60*/  LOP3.LUT R5, R5, R183, RZ, 0x3c, !PT ;  /* 0x000000b705057212 */ /* 0x000fe200078e3cff */
[----:B------:R-:W-:Y:S02]  /*1aa70*/  IMAD.MOV.U32 R149, RZ, RZ, R148 ;  /* 0x000000ffff957224 */ /* 0x000fe400078e0094 */
[----:B------:R-:W-:Y:S01]  /*1aa80*/  IMAD.MOV.U32 R148, RZ, RZ, R144 ;  /* 0x000000ffff947224 */ /* 0x000fe200078e0090 */
[----:B------:R-:W-:Y:S01]  /*1aa90*/  MUFU.EX2 R8, R222 ;  /* 0x000000de00087308 */ /* 0x000fe20000000800 */
[----:B------:R-:W-:-:S07]  /*1aaa0*/  IMAD.WIDE.U32 R144, R5, -0x326172a9, RZ ;  /* 0xcd9e8d5705907825 */ /* 0x000fce00078e00ff */
[----:B------:R1:W-:Y:S02]  /*1aab0*/  MUFU.EX2 R5, R223 ;  /* 0x000000df00057308 */ /* 0x0003e40000000800 */
[----:B-1----:R-:W2:Y:S06]  /*1aac0*/  LDL.LU.64 R222, [R1+0x120] ;  /* 0x0001200001de7983 */ /* 0x002eac0000300a00 */
[----:B------:R-:W1:Y:S08]  /*1aad0*/  MUFU.EX2 R3, R220 ;  /* 0x000000dc00037308 */ /* 0x000e700000000800 */
[----:B------:R3:W4:Y:S02]  /*1aae0*/  MUFU.EX2 R2, R221 ;  /* 0x000000dd00027308 */ /* 0x0007240000000800 */
[----:B---3--:R-:W3:Y:S01]  /*1aaf0*/  LDL.64 R220, [R1+0x90] ;  /* 0x0000900001dc7983 */ /* 0x008ee20000100a00 */
[----:B-1----:R-:W-:-:S02]  /*1ab00*/  FADD.FTZ R6, R3, R6 ;  /* 0x0000000603067221 */ /* 0x002fc40000010000 */
[----:B------:R-:W-:Y:S01]  /*1ab10*/  FADD.FTZ R7, R15, R7 ;  /* 0x000000070f077221 */ /* 0x000fe20000010000 */
[C---:B----4-:R-:W-:Y:S01]  /*1ab20*/  F2FP.BF16.PACK_AB R15, R2.reuse, R3 ;  /* 0x00000003020f723e */ /* 0x050fe200000010ff */
[----:B------:R-:W-:Y:S01]  /*1ab30*/  FADD.FTZ R10, R2, R6 ;  /* 0x00000006020a7221 */ /* 0x000fe20000010000 */
[----:B------:R-:W-:Y:S02]  /*1ab40*/  LOP3.LUT R2, R145, R213, R210, 0x96, !PT ;  /* 0x000000d591027212 */ /* 0x000fe400078e96d2 */
[----:B------:R-:W-:-:S03]  /*1ab50*/  LOP3.LUT R6, R203, R229, R144, 0x96, !PT ;  /* 0x000000e5cb067212 */ /* 0x000fc600078e9690 */
[----:B------:R-:W-:Y:S01]  /*1ab60*/  IMAD.WIDE.U32 R2, R2, -0x2daee0ad, RZ ;  /* 0xd2511f5302027825 */ /* 0x000fe200078e00ff */
[----:B------:R-:W-:-:S03]  /*1ab70*/  @!P4 HFMA2.BF16_V2 R152, -RZ.H0_H0, RZ.H0_H0, -R69.H0_H0 ;  /* 0x200000ffff98c231 */ /* 0x000fc60000340945 */
[----:B------:R-:W-:Y:S01]  /*1ab80*/  FADD.FTZ R11, R14, R7 ;  /* 0x000000070e0b7221 */ /* 0x000fe20000010000 */
[----:B------:R-:W-:Y:S01]  /*1ab90*/  LOP3.LUT R3, R3, R228, R234, 0x96, !PT ;  /* 0x000000e403037212 */ /* 0x000fe200078e96ea */
[----:B------:R-:W-:Y:S01]  /*1aba0*/  IMAD.WIDE.U32 R6, R6, -0x2daee0ad, RZ ;  /* 0xd2511f5306067825 */ /* 0x000fe200078e00ff */
[----:B------:R-:W-:-:S03]  /*1abb0*/  @!P4 PRMT R69, R152, 0x5410, RZ ;  /* 0x000054109845c816 */ /* 0x000fc600000000ff */
[----:B------:R-:W-:Y:S02]  /*1abc0*/  IMAD.MOV.U32 R174, RZ, RZ, R62 ;  /* 0x000000ffffae7224 */ /* 0x000fe400078e003e */
[----:B------:R-:W-:Y:S01]  /*1abd0*/  IMAD.MOV.U32 R152, RZ, RZ, R63 ;  /* 0x000000ffff987224 */ /* 0x000fe200078e003f */
[----:B------:R-:W-:Y:S01]  /*1abe0*/  LOP3.LUT R2, R7, R200, R2, 0x96, !PT ;  /* 0x000000c807027212 */ /* 0x000fe200078e9602 */
[----:B------:R-:W-:-:S04]  /*1abf0*/  IMAD.WIDE.U32 R62, R3, -0x326172a9, RZ ;  /* 0xcd9e8d57033e7825 */ /* 0x000fc800078e00ff */
[----:B------:R-:W-:Y:S01]  /*1ac00*/  IMAD.WIDE.U32 R86, R2, -0x326172a9, RZ ;  /* 0xcd9e8d5702567825 */ /* 0x000fe200078e00ff */
[----:B------:R-:W-:-:S04]  /*1ac10*/  LOP3.LUT R3, R63, R198, R202, 0x96, !PT ;  /* 0x000000c63f037212 */ /* 0x000fc800078e96ca */
[----:B------:R-:W-:Y:S01]  /*1ac20*/  LOP3.LUT R7, R87, R149, R62, 0x96, !PT ;  /* 0x0000009557077212 */ /* 0x000fe200078e963e */
[----:B------:R-:W-:-:S05]  /*1ac30*/  IMAD.WIDE.U32 R2, R3, -0x2daee0ad, RZ ;  /* 0xd2511f5303027825 */ /* 0x000fca00078e00ff */
[----:B------:R-:W-:Y:S01]  /*1ac40*/  LOP3.LUT R9, R3, R153, R6, 0x96, !PT ;  /* 0x0000009903097212 */ /* 0x000fe200078e9606 */
[----:B------:R-:W-:Y:S01]  /*1ac50*/  IMAD.WIDE.U32 R6, R7, -0x2daee0ad, RZ ;  /* 0xd2511f5307067825 */ /* 0x000fe200078e00ff */
[----:B------:R-:W-:Y:S02]  /*1ac60*/  @!P3 HFMA2.BF16_V2 R83, -RZ.H0_H0, RZ.H0_H0, -R68.H0_H0 ;  /* 0x200000ffff53b231 */ /* 0x000fe40000340944 */
[----:B------:R-:W-:Y:S01]  /*1ac70*/  @!P2 HFMA2.BF16_V2 R82, -RZ.H0_H0, RZ.H0_H0, -R67.H0_H0 ;  /* 0x200000ffff52a231 */ /* 0x000fe20000340943 */
[----:B------:R-:W-:Y:S01]  /*1ac80*/  FADD.FTZ R3, R8, R10 ;  /* 0x0000000a08037221 */ /* 0x000fe20000010000 */
[----:B------:R-:W-:Y:S02]  /*1ac90*/  LOP3.LUT R2, R7, R197, R2, 0x96, !PT ;  /* 0x000000c507027212 */ /* 0x000fe400078e9602 */
[----:B------:R-:W-:Y:S01]  /*1aca0*/  PRMT R177, R68, 0x5410, R67 ;  /* 0x0000541044b17816 */ /* 0x000fe20000000043 */
[----:B------:R-:W-:Y:S01]  /*1acb0*/  FADD.FTZ R10, R5, R3 ;  /* 0x00000003050a7221 */ /* 0x000fe20000010000 */
[----:B------:R-:W-:Y:S01]  /*1acc0*/  @!P3 PRMT R68, R83, 0x5410, RZ ;  /* 0x000054105344b816 */ /* 0x000fe200000000ff */
[----:B------:R-:W-:Y:S01]  /*1acd0*/  IMAD.WIDE.U32 R2, R2, -0x326172a9, RZ ;  /* 0xcd9e8d5702027825 */ /* 0x000fe200078e00ff */
[----:B------:R-:W-:-:S03]  /*1ace0*/  @!P2 PRMT R67, R82, 0x5410, RZ ;  /* 0x000054105243a816 */ /* 0x000fc600000000ff */
        /* <DEDUP_REMOVED lines=16> */
[----:B------:R-:W4:Y:S01]  /*1adf0*/  MUFU.EX2 R5, R225 ;  /* 0x000000e100057308 */ /* 0x000f220000000800 */
[----:B------:R-:W-:Y:S01]  /*1ae00*/  @!P0 HFMA2.BF16_V2 R70, -RZ.H0_H0, RZ.H0_H0, -R61.H0_H0 ;  /* 0x200000ffff468231 */ /* 0x000fe2000034093d */
[----:B------:R-:W-:Y:S02]  /*1ae10*/  LOP3.LUT R9, R2, 0xffff, RZ, 0xc0, !PT ;  /* 0x0000ffff02097812 */ /* 0x000fe400078ec0ff */
[----:B------:R-:W-:Y:S02]  /*1ae20*/  ISETP.GE.U32.AND P3, PT, R194, R8, PT ;  /* 0x00000008c200720c */ /* 0x000fe40003f66070 */
[----:B------:R-:W-:-:S02]  /*1ae30*/  SHF.R.U32.HI R8, RZ, 0x10, R2 ;  /* 0x00000010ff087819 */ /* 0x000fc40000011602 */
[----:B------:R-:W-:Y:S02]  /*1ae40*/  SHF.R.U32.HI R2, RZ, 0x18, R2 ;  /* 0x00000018ff027819 */ /* 0x000fe40000011602 */
[----:B------:R-:W-:Y:S02]  /*1ae50*/  PRMT R178, R66, 0x5410, R61 ;  /* 0x0000541042b27816 */ /* 0x000fe4000000003d */
[----:B------:R-:W-:Y:S02]  /*1ae60*/  @!P0 PRMT R61, R70, 0x5410, RZ ;  /* 0x00005410463d8816 */ /* 0x000fe400000000ff */
[----:B------:R-:W-:Y:S01]  /*1ae70*/  ISETP.GE.U32.AND P0, PT, R194, R2, PT ;  /* 0x00000002c200720c */ /* 0x000fe20003f06070 */
[----:B-1----:R-:W-:Y:S01]  /*1ae80*/  FADD.FTZ R2, R7, R10 ;  /* 0x0000000a07027221 */ /* 0x002fe20000010000 */
[----:B------:R-:W-:-:S03]  /*1ae90*/  PRMT R48, R16, 0x7610, R48 ;  /* 0x0000761010307816 */ /* 0x000fc60000000030 */
[----:B----4-:R-:W-:Y:S01]  /*1aea0*/  FADD.FTZ R10, R5, R2 ;  /* 0x00000002050a7221 */ /* 0x010fe20000010000 */
[----:B------:R-:W-:Y:S01]  /*1aeb0*/  SHF.R.U32.HI R2, RZ, 0x8, R9 ;  /* 0x00000008ff027819 */ /* 0x000fe20000011609 */
[----:B------:R-:W-:Y:S01]  /*1aec0*/  @!P2 HFMA2.BF16_V2 R98, -RZ.H0_H0, RZ.H0_H0, -R48.H0_H0 ;  /* 0x200000ffff62a231 */ /* 0x000fe20000340930 */
[----:B------:R-:W-:Y:S02]  /*1aed0*/  PRMT R59, R16, 0x7632, R59 ;  /* 0x00007632103b7816 */ /* 0x000fe4000000003b */
[----:B------:R-:W-:Y:S01]  /*1aee0*/  LOP3.LUT R2, R2, 0xffff, RZ, 0xc0, !PT ;  /* 0x0000ffff02027812 */ /* 0x000fe200078ec0ff */
[----:B------:R-:W-:Y:S01]  /*1aef0*/  @!P1 HFMA2.BF16_V2 R71, -RZ.H0_H0, RZ.H0_H0, -R66.H0_H0 ;  /* 0x200000ffff479231 */ /* 0x000fe20000340942 */
[----:B------:R-:W-:Y:S02]  /*1af00*/  PRMT R171, R48, 0x5410, R59 ;  /* 0x0000541030ab7816 */ /* 0x000fe4000000003b */
[----:B------:R-:W-:Y:S02]  /*1af10*/  @!P2 PRMT R48, R98, 0x5410, RZ ;  /* 0x000054106230a816 */ /* 0x000fe400000000ff */
[----:B------:R-:W-:-:S02]  /*1af20*/  ISETP.GE.U32.AND P2, PT, R194, R2, PT ;  /* 0x00000002c200720c */ /* 0x000fc40003f46070 */
[----:B------:R-:W-:Y:S02]  /*1af30*/  LOP3.LUT R3, R8, 0xff, RZ, 0xc0, !PT ;  /* 0x000000ff08037812 */ /* 0x000fe400078ec0ff */
[----:B------:R-:W-:Y:S02]  /*1af40*/  LOP3.LUT R2, R83, R152, R86, 0x96, !PT ;  /* 0x0000009853027212 */ /* 0x000fe400078e9656 */
[----:B------:R-:W-:Y:S02]  /*1af50*/  @!P1 PRMT R66, R71, 0x5410, RZ ;  /* 0x0000541047429816 */ /* 0x000fe400000000ff */
[----:B------:R-:W-:Y:S01]  /*1af60*/  ISETP.GE.U32.AND P1, PT, R194, R3, PT ;  /* 0x00000003c200720c */ /* 0x000fe20003f26070 */
[----:B------:R-:W-:Y:S01]  /*1af70*/  IMAD.WIDE.U32 R2, R2, -0x2daee0ad, RZ ;  /* 0xd2511f5302027825 */ /* 0x000fe200078e00ff */
[----:B------:R-:W-:Y:S02]  /*1af80*/  F2FP.BF16.PACK_AB R99, R5, R7 ;  /* 0x000000070563723e */ /* 0x000fe400000010ff */
[----:B------:R-:W-:-:S02]  /*1af90*/  PRMT R58, R55, 0x7610, R58 ;  /* 0x00007610373a7816 */ /* 0x000fc4000000003a */
[----:B------:R-:W-:Y:S02]  /*1afa0*/  LOP3.LUT R5, R3, R187, R6, 0x96, !PT ;  /* 0x000000bb03057212 */ /* 0x000fe400078e9606 */
[----:B------:R-:W-:Y:S02]  /*1afb0*/  PRMT R55, R55, 0x7632, R55 ;  /* 0x0000763237377816 */ /* 0x000fe40000000037 */
[----:B------:R-:W-:Y:S01]  /*1afc0*/  SHF.R.U32.HI R6, RZ, 0x10, R5 ;  /* 0x00000010ff067819 */ /* 0x000fe20000011605 */
[----:B------:R-:W-:Y:S01]  /*1afd0*/  @!P5 HFMA2.BF16_V2 R147, -RZ.H0_H0, RZ.H0_H0, -R58.H0_H0 ;  /* 0x200000ffff93d231 */ /* 0x000fe2000034093a */
[----:B------:R-:W-:Y:S01]  /*1afe0*/  PRMT R54, R23, 0x7610, R54 ;  /* 0x0000761017367816 */ /* 0x000fe20000000036 */
[----:B------:R-:W-:Y:S01]  /*1aff0*/  @!P6 HFMA2.BF16_V2 R146, -RZ.H0_H0, RZ.H0_H0, -R59.H0_H0 ;  /* 0x200000ffff92e231 */ /* 0x000fe2000034093b */
[----:B------:R-:W-:Y:S02]  /*1b000*/  LOP3.LUT R6, R6, 0xff, RZ, 0xc0, !PT ;  /* 0x000000ff06067812 */ /* 0x000fe400078ec0ff */
[----:B------:R-:W-:Y:S01]  /*1b010*/  PRMT R170, R58, 0x5410, R55 ;  /* 0x000054103aaa7816 */ /* 0x000fe20000000037 */
[----:B------:R-:W-:Y:S01]  /*1b020*/  @!P3 HFMA2.BF16_V2 R156, -RZ.H0_H0, RZ.H0_H0, -R54.H0_H0 ;  /* 0x200000ffff9cb231 */ /* 0x000fe20000340936 */
[----:B------:R-:W-:Y:S01]  /*1b030*/  @!P5 PRMT R58, R147, 0x5410, RZ ;  /* 0x00005410933ad816 */ /* 0x000fe200000000ff */
[----:B------:R-:W-:Y:S01]  /*1b040*/  FADD.FTZ R11, R17, R11 ;  /* 0x0000000b110b7221 */ /* 0x000fe20000010000 */
[----:B------:R-:W-:-:S02]  /*1b050*/  PRMT R49, R23, 0x7632, R49 ;  /* 0x0000763217317816 */ /* 0x000fc40000000031 */
[----:B------:R-:W-:Y:S02]  /*1b060*/  ISETP.GE.U32.AND P5, PT, R194, R6, PT ;  /* 0x00000006c200720c */ /* 0x000fe40003fa6070 */
[----:B------:R-:W-:Y:S02]  /*1b070*/  LOP3.LUT R6, R2, 0xff, RZ, 0xc0, !PT ;  /* 0x000000ff02067812 */ /* 0x000fe400078ec0ff */
[----:B------:R-:W-:Y:S01]  /*1b080*/  @!P6 PRMT R59, R146, 0x5410, RZ ;  /* 0x00005410923be816 */ /* 0x000fe200000000ff */
[----:B------:R-:W-:Y:S01]  /*1b090*/  FADD.FTZ R7, R19, R11 ;  /* 0x0000000b13077221 */ /* 0x000fe20000010000 */
[----:B------:R-:W-:Y:S01]  /*1b0a0*/  PRMT R146, R54, 0x5410, R49 ;  /* 0x0000541036927816 */ /* 0x000fe20000000031 */
[----:B------:R-:W-:Y:S01]  /*1b0b0*/  @!P2 HFMA2.BF16_V2 R155, -RZ.H0_H0, RZ.H0_H0, -R49.H0_H0 ;  /* 0x200000ffff9ba231 */ /* 0x000fe20000340931 */
[----:B------:R-:W-:Y:S02]  /*1b0c0*/  @!P3 PRMT R54, R156, 0x5410, RZ ;  /* 0x000054109c36b816 */ /* 0x000fe400000000ff */
[----:B------:R-:W-:Y:S01]  /*1b0d0*/  ISETP.GE.U32.AND P3, PT, R194, R6, PT ;  /* 0x00000006c200720c */ /* 0x000fe20003f66070 */
[----:B------:R-:W-:Y:S01]  /*1b0e0*/  @!P4 HFMA2.BF16_V2 R150, -RZ.H0_H0, RZ.H0_H0, -R55.H0_H0 ;  /* 0x200000ffff96c231 */ /* 0x000fe20000340937 */
[----:B------:R-:W-:Y:S01]  /*1b0f0*/  LOP3.LUT R6, R5, 0xff, RZ, 0xc0, !PT ;  /* 0x000000ff05067812 */ /* 0x000fe200078ec0ff */
[----:B------:R-:W-:Y:S01]  /*1b100*/  FADD.FTZ R11, R18, R7 ;  /* 0x00000007120b7221 */ /* 0x000fe20000010000 */
[----:B------:R-:W-:-:S02]  /*1b110*/  SHF.R.U32.HI R7, RZ, 0x18, R5 ;  /* 0x00000018ff077819 */ /* 0x000fc40000011605 */
[----:B------:R-:W-:Y:S02]  /*1b120*/  @!P2 PRMT R49, R155, 0x5410, RZ ;  /* 0x000054109b31a816 */ /* 0x000fe400000000ff */
[----:B------:R-:W-:Y:S02]  /*1b130*/  ISETP.GE.U32.AND P2, PT, R194, R6, PT ;  /* 0x00000006c200720c */ /* 0x000fe40003f46070 */
[----:B------:R-:W-:Y:S01]  /*1b140*/  @!P4 PRMT R55, R150, 0x5410, RZ ;  /* 0x000054109637c816 */ /* 0x000fe200000000ff */
[----:B------:R-:W1:Y:S01]  /*1b150*/  MUFU.EX2 R6, R226 ;  /* 0x000000e200067308 */ /* 0x000e620000000800 */
[----:B------:R-:W-:Y:S02]  /*1b160*/  ISETP.GE.U32.AND P4, PT, R194, R7, PT ;  /* 0x00000007c200720c */ /* 0x000fe40003f86070 */
[----:B------:R-:W-:Y:S02]  /*1b170*/  LOP3.LUT R9, R2, 0xffff, RZ, 0xc0, !PT ;  /* 0x0000ffff02097812 */ /* 0x000fe400078ec0ff */
[----:B------:R-:W-:-:S02]  /*1b180*/  SHF.R.U32.HI R8, RZ, 0x10, R2 ;  /* 0x00000010ff087819 */ /* 0x000fc40000011602 */
[----:B------:R-:W-:Y:S02]  /*1b190*/  SHF.R.U32.HI R7, RZ, 0x18, R2 ;  /* 0x00000018ff077819 */ /* 0x000fe40000011602 */
[----:B------:R-:W-:Y:S01]  /*1b1a0*/  LOP3.LUT R3, R5, 0xffff, RZ, 0xc0, !PT ;  /* 0x0000ffff05037812 */ /* 0x000fe200078ec0ff */
[----:B------:R-:W4:Y:S03]  /*1b1b0*/  MUFU.EX2 R2, R227 ;  /* 0x000000e300027308 */ /* 0x000f260000000800 */
[----:B------:R-:W-:-:S04]  /*1b1c0*/  SHF.R.U32.HI R3, RZ, 0x8, R3 ;  /* 0x00000008ff037819 */ /* 0x000fc80000011603 */
[----:B------:R-:W-:-:S04]  /*1b1d0*/  LOP3.LUT R3, R3, 0xffff, RZ, 0xc0, !PT ;  /* 0x0000ffff03037812 */ /* 0x000fc800078ec0ff */
[----:B------:R-:W-:Y:S01]  /*1b1e0*/  ISETP.GE.U32.AND P6, PT, R194, R3, PT ;  /* 0x00000003c200720c */ /* 0x000fe20003fc6070 */
[----:B-1----:R-:W-:Y:S01]  /*1b1f0*/  FADD.FTZ R3, R6, R10 ;  /* 0x0000000a06037221 */ /* 0x002fe20000010000 */
[----:B------:R-:W-:Y:S02]  /*1b200*/  PRMT R53, R46, 0x7610, R53 ;  /* 0x000076102e357816 */ /* 0x000fe40000000035 */
[----:B------:R-:W-:Y:S02]  /*1b210*/  PRMT R47, R24, 0x7610, R47 ;  /* 0x00007610182f7816 */ /* 0x000fe4000000002f */
[C---:B----4-:R-:W-:Y:S01]  /*1b220*/  F2FP.BF16.PACK_AB R98, R2.reuse, R6 ;  /* 0x000000060262723e */ /* 0x050fe200000010ff */
[----:B------:R-:W-:Y:S01]  /*1b230*/  FADD.FTZ R6, R2, R3 ;  /* 0x0000000302067221 */ /* 0x000fe20000010000 */
[----:B------:R-:W-:Y:S01]  /*1b240*/  SHF.R.U32.HI R2, RZ, 0x8, R9 ;  /* 0x00000008ff027819 */ /* 0x000fe20000011609 */
[----:B------:R-:W-:Y:S01]  /*1b250*/  @!P1 HFMA2.BF16_V2 R154, -RZ.H0_H0, RZ.H0_H0, -R53.H0_H0 ;  /* 0x200000ffff9a9231 */ /* 0x000fe20000340935 */
[----:B------:R-:W-:Y:S01]  /*1b260*/  PRMT R52, R46, 0x7632, R52 ;  /* 0x000076322e347816 */ /* 0x000fe20000000034 */
[----:B------:R-:W-:Y:S01]  /*1b270*/  @!P2 HFMA2.BF16_V2 R157, -RZ.H0_H0, RZ.H0_H0, -R47.H0_H0 ;  /* 0x200000ffff9da231 */ /* 0x000fe2000034092f */
[----:B------:R-:W-:Y:S01]  /*1b280*/  PRMT R46, R24, 0x7632, R46 ;  /* 0x00007632182e7816 */ /* 0x000fe2000000002e */
[----:B------:R-:W-:Y:S01]  /*1b290*/  IMAD.MOV.U32 R225, RZ, RZ, R149 ;  /* 0x000000ffffe17224 */ /* 0x000fe200078e0095 */
[----:B------:R-:W-:Y:S01]  /*1b2a0*/  LOP3.LUT R5, R8, 0xff, RZ, 0xc0, !PT ;  /* 0x000000ff08057812 */ /* 0x000fe200078ec0ff */
[----:B------:R-:W-:Y:S01]  /*1b2b0*/  IMAD.MOV.U32 R149, RZ, RZ, R206 ;  /* 0x000000ffff957224 */ /* 0x000fe200078e00ce */
[----:B------:R-:W-:-:S02]  /*1b2c0*/  LOP3.LUT R2, R2, 0xffff, RZ, 0xc0, !PT ;  /* 0x0000ffff02027812 */ /* 0x000fc400078ec0ff */
[----:B------:R-:W-:Y:S02]  /*1b2d0*/  PRMT R147, R53, 0x5410, R52 ;  /* 0x0000541035937816 */ /* 0x000fe40000000034 */
[----:B------:R-:W-:Y:S02]  /*1b2e0*/  PRMT R206, R47, 0x5410, R46 ;  /* 0x000054102fce7816 */ /* 0x000fe4000000002e */
[----:B------:R-:W-:Y:S02]  /*1b2f0*/  @!P1 PRMT R53, R154, 0x5410, RZ ;  /* 0x000054109a359816 */ /* 0x000fe400000000ff */
[----:B------:R-:W-:Y:S02]  /*1b300*/  @!P2 PRMT R47, R157, 0x5410, RZ ;  /* 0x000054109d2fa816 */ /* 0x000fe400000000ff */
[C---:B------:R-:W-:Y:S02]  /*1b310*/  ISETP.GE.U32.AND P1, PT, R194.reuse, R5, PT ;  /* 0x00000005c200720c */ /* 0x040fe40003f26070 */
[----:B------:R-:W-:Y:S01]  /*1b320*/  ISETP.GE.U32.AND P2, PT, R194, R2, PT ;  /* 0x00000002c200720c */ /* 0x000fe20003f46070 */
[----:B------:R-:W1:Y:S01]  /*1b330*/  MUFU.EX2 R5, R232 ;  /* 0x000000e800057308 */ /* 0x000e620000000800 */
[----:B------:R-:W-:-:S02]  /*1b340*/  PRMT R44, R51, 0x7632, R44 ;  /* 0x00007632332c7816 */ /* 0x000fc4000000002c */
[----:B------:R-:W-:-:S05]  /*1b350*/  PRMT R50, R12, 0x7632, R50 ;  /* 0x000076320c327816 */ /* 0x000fca0000000032 */
[----:B------:R-:W4:Y:S01]  /*1b360*/  MUFU.EX2 R3, R233 ;  /* 0x000000e900037308 */ /* 0x000f220000000800 */
[----:B------:R-:W-:Y:S01]  /*1b370*/  PRMT R45, R51, 0x7610, R45 ;  /* 0x00007610332d7816 */ /* 0x000fe2000000002d */
[----:B------:R-:W-:Y:S01]  /*1b380*/  @!P0 HFMA2.BF16_V2 R151, -RZ.H0_H0, RZ.H0_H0, -R52.H0_H0 ;  /* 0x200000ffff978231 */ /* 0x000fe20000340934 */
[----:B------:R-:W-:Y:S01]  /*1b390*/  PRMT R51, R12, 0x7610, R51 ;  /* 0x000076100c337816 */ /* 0x000fe20000000033 */
[----:B------:R-:W-:Y:S01]  /*1b3a0*/  @!P6 HFMA2.BF16_V2 R158, -RZ.H0_H0, RZ.H0_H0, -R46.H0_H0 ;  /* 0x200000ffff9ee231 */ /* 0x000fe2000034092e */
[----:B------:R-:W-:Y:S01]  /*1b3b0*/  PRMT R56, R57, 0x7632, R56 ;  /* 0x0000763239387816 */ /* 0x000fe20000000038 */
[----:B------:R-:W-:Y:S02]  /*1b3c0*/  @!P4 HFMA2.BF16_V2 R159, -RZ.H0_H0, RZ.H0_H0, -R44.H0_H0 ;  /* 0x200000ffff9fc231 */ /* 0x000fe4000034092c */
[----:B------:R-:W-:Y:S02]  /*1b3d0*/  @!P2 HFMA2.BF16_V2 R163, -RZ.H0_H0, RZ.H0_H0, -R50.H0_H0 ;  /* 0x200000ffffa3a231 */ /* 0x000fe40000340932 */
[----:B------:R-:W-:Y:S01]  /*1b3e0*/  @!P1 HFMA2.BF16_V2 R162, -RZ.H0_H0, RZ.H0_H0, -R57.H0_H0 ;  /* 0x200000ffffa29231 */ /* 0x000fe20000340939 */
[----:B------:R-:W-:Y:S01]  /*1b3f0*/  IMAD.MOV.U32 R226, RZ, RZ, R174 ;  /* 0x000000ffffe27224 */ /* 0x000fe200078e00ae */
[----:B------:R-:W-:Y:S01]  /*1b400*/  PRMT R201, R45, 0x5410, R44 ;  /* 0x000054102dc97816 */ /* 0x000fe2000000002c */
[----:B------:R-:W-:Y:S01]  /*1b410*/  FADD.FTZ R2, R22, R11 ;  /* 0x0000000b16027221 */ /* 0x000fe20000010000 */
[----:B------:R-:W-:-:S02]  /*1b420*/  PRMT R174, R51, 0x5410, R50 ;  /* 0x0000541033ae7816 */ /* 0x000fc40000000032 */
[----:B------:R-:W-:Y:S01]  /*1b430*/  PRMT R175, R57, 0x5410, R56 ;  /* 0x0000541039af7816 */ /* 0x000fe20000000038 */
        /* <DEDUP_REMOVED lines=29> */
[----:B-1----:R-:W-:Y:S02]  /*1b610*/  FADD.FTZ R0, R5, R6 ;  /* 0x0000000605007221 */ /* 0x002fe40000010000 */
[----:B------:R-:W-:Y:S01]  /*1b620*/  FADD.FTZ R2, R21, R2 ;  /* 0x0000000215027221 */ /* 0x000fe20000010000 */
[C---:B----4-:R-:W-:Y:S01]  /*1b630*/  F2FP.BF16.PACK_AB R60, R3.reuse, R5 ;  /* 0x00000005033c723e */ /* 0x050fe200000010ff */
[----:B------:R-:W-:Y:S02]  /*1b640*/  FADD.FTZ R3, R3, R0 ;  /* 0x0000000003037221 */ /* 0x000fe40000010000 */
[----:B------:R-:W-:Y:S01]  /*1b650*/  FADD.FTZ R0, R20, R2 ;  /* 0x0000000214007221 */ /* 0x000fe20000010000 */
[----:B--2---:R-:W-:Y:S02]  /*1b660*/  LOP3.LUT R2, R145, R213, R222, 0x96, !PT ;  /* 0x000000d591027212 */ /* 0x004fe400078e96de */
[----:B------:R1:W-:Y:S01]  /*1b670*/  STL [R1+0x44], R3 ;  /* 0x0000440301007387 */ /* 0x0003e20000100800 */
[----:B------:R-:W-:-:S03]  /*1b680*/  ISETP.GE.U32.AND P0, PT, R194, R7, PT ;  /* 0x00000007c200720c */ /* 0x000fc60003f06070 */
[----:B------:R3:W-:Y:S01]  /*1b690*/  STL [R1+0x180], R0 ;  /* 0x0001800001007387 */ /* 0x0007e20000100800 */
[----:B------:R-:W-:Y:S01]  /*1b6a0*/  @!P5 HFMA2.BF16_V2 R160, -RZ.H0_H0, RZ.H0_H0, -R45.H0_H0 ;  /* 0x200000ffffa0d231 */ /* 0x000fe2000034092d */
[----:B------:R-:W-:Y:S02]  /*1b6b0*/  IMAD.MOV.U32 R227, RZ, RZ, R152 ;  /* 0x000000ffffe37224 */ /* 0x000fe400078e0098 */
        /* <DEDUP_REMOVED lines=50> */
[----:B------:R-:W-:Y:S01]  /*1b9e0*/  FADD.FTZ R4, R36, R10 ;  /* 0x0000000a24047221 */ /* 0x000fe20000010000 */
[----:B------:R-:W-:-:S04]  /*1b9f0*/  PRMT R42, R164, 0x7610, R42 ;  /* 0x00007610a42a7816 */ /* 0x000fc8000000002a */
[----:B------:R1:W-:Y:S01]  /*1ba00*/  STL [R1+0x184], R4 ;  /* 0x0001840401007387 */ /* 0x0003e20000100800 */
[----:B------:R-:W-:-:S06]  /*1ba10*/  PRMT R41, R164, 0x7632, R41 ;  /* 0x00007632a4297816 */ /* 0x000fcc0000000029 */
[----:B------:R-:W-:Y:S01]  /*1ba20*/  @!P0 HFMA2.BF16_V2 R72, -RZ.H0_H0, RZ.H0_H0, -R42.H0_H0 ;  /* 0x200000ffff488231 */ /* 0x000fe2000034092a */
[----:B------:R-:W-:-:S04]  /*1ba30*/  PRMT R73, R42, 0x5410, R41 ;  /* 0x000054102a497816 */ /* 0x000fc80000000029 */
        /* <DEDUP_REMOVED lines=10> */
[C---:B------:R-:W-:Y:S02]  /*1bae0*/  PRMT R39, R25.reuse, 0x7632, R39 ;  /* 0x0000763219277816 */ /* 0x040fe40000000027 */
[----:B------:R-:W-:Y:S02]  /*1baf0*/  LOP3.LUT R0, R0, 0xff, RZ, 0xc0, !PT ;  /* 0x000000ff00007812 */ /* 0x000fe400078ec0ff */
[----:B------:R-:W-:-:S02]  /*1bb00*/  PRMT R40, R25, 0x7610, R40 ;  /* 0x0000761019287816 */ /* 0x000fc40000000028 */
[----:B------:R-:W-:-:S03]  /*1bb10*/  ISETP.GE.U32.AND P1, PT, R194, R0, PT ;  /* 0x00000000c200720c */ /* 0x000fc60003f26070 */
        /* <DEDUP_REMOVED lines=15> */
[----:B------:R-:W-:Y:S02]  /*1bc10*/  @!P0 PRMT R37, R90, 0x5410, RZ ;  /* 0x000054105a258816 */ /* 0x000fe400000000ff */
[----:B------:R1:W2:Y:S01]  /*1bc20*/  LDL.LU.S16 R90, [R1+0x10] ;  /* 0x00001000015a7983 */ /* 0x0002a20000300600 */
[--C-:B------:R-:W-:Y:S02]  /*1bc30*/  SHF.R.U32.HI R0, RZ, 0x10, R2.reuse ;  /* 0x00000010ff007819 */ /* 0x100fe40000011602 */
[----:B------:R-:W-:Y:S01]  /*1bc40*/  SHF.R.U32.HI R2, RZ, 0x18, R2 ;  /* 0x00000018ff027819 */ /* 0x000fe20000011602 */
[----:B------:R-:W-:Y:S01]  /*1bc50*/  @!P1 HFMA2.BF16_V2 R88, -RZ.H0_H0, RZ.H0_H0, -R40.H0_H0 ;  /* 0x200000ffff589231 */ /* 0x000fe20000340928 */
[C---:B------:R-:W-:Y:S02]  /*1bc60*/  PRMT R27, R13.reuse, 0x7632, R27 ;  /* 0x000076320d1b7816 */ /* 0x040fe4000000001b */
[----:B------:R-:W-:Y:S02]  /*1bc70*/  PRMT R36, R13, 0x7610, R36 ;  /* 0x000076100d247816 */ /* 0x000fe40000000024 */
[----:B------:R-:W-:Y:S01]  /*1bc80*/  PRMT R26, R179, 0x7610, R26 ;  /* 0x00007610b31a7816 */ /* 0x000fe2000000001a */
[----:B------:R-:W-:Y:S01]  /*1bc90*/  IMAD.MOV.U32 R74, RZ, RZ, R197 ;  /* 0x000000ffff4a7224 */ /* 0x000fe200078e00c5 */
[----:B------:R-:W-:Y:S01]  /*1bca0*/  ISETP.GE.U32.AND P0, PT, R194, R2, PT ;  /* 0x00000002c200720c */ /* 0x000fe20003f06070 */
[----:B------:R-:W-:Y:S01]  /*1bcb0*/  IMAD.WIDE.U32 R2, R5, -0x2daee0ad, RZ ;  /* 0xd2511f5305027825 */ /* 0x000fe200078e00ff */
[----:B------:R-:W-:-:S02]  /*1bcc0*/  LOP3.LUT R0, R0, 0xff, RZ, 0xc0, !PT ;  /* 0x000000ff00007812 */ /* 0x000fc400078ec0ff */
[----:B------:R-:W-:Y:S01]  /*1bcd0*/  PRMT R23, R43, 0x7632, R23 ;  /* 0x000076322b177816 */ /* 0x000fe20000000017 */
[----:B------:R-:W-:Y:S01]  /*1bce0*/  @!P3 HFMA2.BF16_V2 R166, -RZ.H0_H0, RZ.H0_H0, -R51.H0_H0 ;  /* 0x200000ffffa6b231 */ /* 0x000fe20000340933 */
[----:B------:R-:W-:Y:S01]  /*1bcf0*/  @!P1 PRMT R40, R88, 0x5410, RZ ;  /* 0x0000541058289816 */ /* 0x000fe200000000ff */
[----:B------:R1:W3:Y:S01]  /*1bd00*/  LDL.LU.S16 R89, [R1+0x14] ;  /* 0x0000140001597983 */ /* 0x0002e20000300600 */
        /* <DEDUP_REMOVED lines=22> */
[----:B------:R-:W-:Y:S02]  /*1be70*/  PRMT R24, R43, 0x7610, R24 ;  /* 0x000076102b187816 */ /* 0x000fe40000000018 */
[----:B------:R-:W-:Y:S02]  /*1be80*/  LOP3.LUT R0, R2, 0xff, RZ, 0xc0, !PT ;  /* 0x000000ff02007812 */ /* 0x000fe400078ec0ff */
[----:B------:R-:W-:Y:S02]  /*1be90*/  @!P3 PRMT R51, R166, 0x5410, RZ ;  /* 0x00005410a633b816 */ /* 0x000fe400000000ff */
        /* <DEDUP_REMOVED lines=14> */
[----:B------:R-:W-:-:S03]  /*1bf80*/  @!P1 HFMA2.BF16_V2 R92, -RZ.H0_H0, RZ.H0_H0, -R36.H0_H0 ;  /* 0x200000ffff5c9231 */ /* 0x000fc60000340924 */
[----:B------:R-:W-:Y:S02]  /*1bf90*/  LOP3.LUT R0, R0, 0xff, RZ, 0xc0, !PT ;  /* 0x000000ff00007812 */ /* 0x000fe400078ec0ff */
[----:B------:R-:W-:Y:S02]  /*1bfa0*/  LOP3.LUT R4, R4, 0xff, RZ, 0xc0, !PT ;  /* 0x000000ff04047812 */ /* 0x000fe400078ec0ff */
[----:B------:R-:W-:Y:S02]  /*1bfb0*/  ISETP.GE.U32.AND P2, PT, R194, R0, PT ;  /* 0x00000000c200720c */ /* 0x000fe40003f46070 */
[----:B------:R-:W-:Y:S02]  /*1bfc0*/  LOP3.LUT R0, R65, R213, R222, 0x96, !PT ;  /* 0x000000d541007212 */ /* 0x000fe400078e96de */
[----:B------:R-:W-:Y:S02]  /*1bfd0*/  @!P1 PRMT R36, R92, 0x5410, RZ ;  /* 0x000054105c249816 */ /* 0x000fe400000000ff */
[----:B------:R-:W-:Y:S01]  /*1bfe0*/  ISETP.GE.U32.AND P1, PT, R194, R4, PT ;  /* 0x00000004c200720c */ /* 0x000fe20003f26070 */
[----:B------:R-:W-:Y:S01]  /*1bff0*/  IMAD.WIDE.U32 R4, R0, -0x2daee0ad, RZ ;  /* 0xd2511f5300047825 */ /* 0x000fe200078e00ff */
[----:B------:R-:W-:Y:S01]  /*1c000*/  LOP3.LUT R3, R231, R229, R64, 0x96, !PT ;  /* 0x000000e5e7037212 */ /* 0x000fe200078e9640 */
[----:B------:R-:W-:Y:S01]  /*1c010*/  @!P0 HFMA2.BF16_V2 R118, -RZ.H0_H0, RZ.H0_H0, -R19.H0_H0 ;  /* 0x200000ffff768231 */ /* 0x000fe20000340913 */
[----:B------:R-:W-:-:S02]  /*1c020*/  PRMT R16, R173, 0x7610, R16 ;  /* 0x00007610ad107816 */ /* 0x000fc40000000010 */
[C---:B------:R-:W-:Y:S02]  /*1c030*/  PRMT R18, R15.reuse, 0x7610, R18 ;  /* 0x000076100f127816 */ /* 0x040fe40000000012 */
[----:B------:R-:W-:Y:S02]  /*1c040*/  PRMT R17, R15, 0x7632, R17 ;  /* 0x000076320f117816 */ /* 0x000fe40000000011 */
[C---:B------:R-:W-:Y:S02]  /*1c050*/  PRMT R14, R172.reuse, 0x7610, R14 ;  /* 0x00007610ac0e7816 */ /* 0x040fe4000000000e */
[----:B------:R-:W-:Y:S01]  /*1c060*/  PRMT R13, R172, 0x7632, R13 ;  /* 0x00007632ac0d7816 */ /* 0x000fe2000000000d */
[----:B------:R-:W-:Y:S01]  /*1c070*/  IMAD.MOV.U32 R219, RZ, RZ, R197 ;  /* 0x000000ffffdb7224 */ /* 0x000fe200078e00c5 */
[----:B------:R-:W-:Y:S01]  /*1c080*/  LOP3.LUT R0, R5, R228, R220, 0x96, !PT ;  /* 0x000000e405007212 */ /* 0x000fe200078e96dc */
[----:B------:R-:W-:Y:S01]  /*1c090*/  IMAD.WIDE.U32 R8, R3, -0x2daee0ad, RZ ;  /* 0xd2511f5303087825 */ /* 0x000fe200078e00ff */
[----:B------:R1:W4:Y:S03]  /*1c0a0*/  LDL.LU.S16 R92, [R1+0x1c] ;  /* 0x00001c00015c7983 */ /* 0x0003260000300600 */
[----:B------:R-:W-:Y:S01]  /*1c0b0*/  IMAD.WIDE.U32 R6, R0, -0x326172a9, RZ ;  /* 0xcd9e8d5700067825 */ /* 0x000fe200078e00ff */
[----:B------:R-:W-:Y:S01]  /*1c0c0*/  LOP3.LUT R3, R9, R200, R4, 0x96, !PT ;  /* 0x000000c809037212 */ /* 0x000fe200078e9604 */
[----:B------:R-:W-:Y:S01]  /*1c0d0*/  @!P1 HFMA2.BF16_V2 R95, -RZ.H0_H0, RZ.H0_H0, -R24.H0_H0 ;  /* 0x200000ffff5f9231 */ /* 0x000fe20000340918 */
[----:B------:R-:W-:Y:S01]  /*1c0e0*/  @!P0 PRMT R19, R118, 0x5410, RZ ;  /* 0x0000541076138816 */ /* 0x000fe200000000ff */
[----:B------:R1:W4:Y:S01]  /*1c0f0*/  LDL.LU.S16 R91, [R1+0x30] ;  /* 0x00003000015b7983 */ /* 0x0003220000300600 */
[----:B------:R-:W-:-:S05]  /*1c100*/  LOP3.LUT R0, R7, R198, R230, 0x96, !PT ;  /* 0x000000c607007212 */ /* 0x000fca00078e96e6 */
        /* <DEDUP_REMOVED lines=8> */
[----:B------:R-:W-:-:S05]  /*1c190*/  IMAD.WIDE.U32 R2, R3, -0x326172a9, RZ ;  /* 0xcd9e8d5703027825 */ /* 0x000fca00078e00ff */
[----:B------:R-:W-:-:S04]  /*1c1a0*/  LOP3.LUT R0, R3, R226, R4, 0x96, !PT ;  /* 0x000000e203007212 */ /* 0x000fc800078e9604 */
[----:B------:R-:W-:-:S04]  /*1c1b0*/  LOP3.LUT R4, R0, 0xff, RZ, 0xc0, !PT ;  /* 0x000000ff00047812 */ /* 0x000fc800078ec0ff */
[----:B------:R-:W-:Y:S02]  /*1c1c0*/  ISETP.GE.U32.AND P0, PT, R194, R4, PT ;  /* 0x00000004c200720c */ /* 0x000fe40003f06070 */
[----:B------:R-:W-:Y:S02]  /*1c1d0*/  LOP3.LUT R4, R0, 0xffff, RZ, 0xc0, !PT ;  /* 0x0000ffff00047812 */ /* 0x000fe400078ec0ff */
[----:B------:R-:W-:Y:S02]  /*1c1e0*/  PRMT R15, R173, 0x7632, R15 ;  /* 0x00007632ad0f7816 */ /* 0x000fe4000000000f */
[----:B------:R-:W-:Y:S02]  /*1c1f0*/  SHF.R.U32.HI R4, RZ, 0x8, R4 ;  /* 0x00000008ff047819 */ /* 0x000fe40000011604 */
[----:B------:R-:W-:Y:S02]  /*1c200*/  PRMT R199, R16, 0x5410, R15 ;  /* 0x0000541010c77816 */ /* 0x000fe4000000000f */
[----:B------:R-:W-:-:S03]  /*1c210*/  LOP3.LUT R4, R4, 0xffff, RZ, 0xc0, !PT ;  /* 0x0000ffff04047812 */ /* 0x000fc600078ec0ff */
[----:B------:R-:W-:-:S05]  /*1c220*/  @!P0 HFMA2.BF16_V2 R231, -RZ.H0_H0, RZ.H0_H0, -R16.H0_H0 ;  /* 0x200000ffffe78231 */ /* 0x000fca0000340910 */
        /* <DEDUP_REMOVED lines=24> */
[----:B------:R-:W-:Y:S01]  /*1c3b0*/  @!P1 PRMT R17, R230, 0x5410, RZ ;  /* 0x00005410e6119816 */ /* 0x000fe200000000ff */
[----:B------:R-:W-:Y:S01]  /*1c3c0*/  IMAD.MOV.U32 R230, RZ, RZ, R187 ;  /* 0x000000ffffe67224 */ /* 0x000fe200078e00bb */
[----:B------:R-:W-:Y:S01]  /*1c3d0*/  ISETP.GE.U32.AND P1, PT, R194, R3, PT ;  /* 0x00000003c200720c */ /* 0x000fe20003f26070 */
[----:B------:R-:W-:Y:S01]  /*1c3e0*/  IMAD.WIDE.U32 R2, R5, -0x2daee0ad, RZ ;  /* 0xd2511f5305027825 */ /* 0x000fe200078e00ff */
[----:B------:R-:W-:-:S02]  /*1c3f0*/  PRMT R11, R99, 0x7632, R11 ;  /* 0x00007632630b7816 */ /* 0x000fc4000000000b */
[----:B------:R-:W-:Y:S02]  /*1c400*/  PRMT R12, R99, 0x7610, R12 ;  /* 0x00007610630c7816 */ /* 0x000fe4000000000c */
[----:B------:R-:W-:Y:S01]  /*1c410*/  LOP3.LUT R5, R3, R230, R10, 0x96, !PT ;  /* 0x000000e603057212 */ /* 0x000fe200078e960a */
[----:B------:R-:W-:Y:S01]  /*1c420*/  @!P0 HFMA2.BF16_V2 R252, -RZ.H0_H0, RZ.H0_H0, -R11.H0_H0 ;  /* 0x200000fffffc8231 */ /* 0x000fe2000034090b */
[----:B------:R-:W-:Y:S02]  /*1c430*/  IMAD.MOV.U32 R187, RZ, RZ, R176 ;  /* 0x000000ffffbb7224 */ /* 0x000fe400078e00b0 */
[----:B------:R-:W-:Y:S01]  /*1c440*/  LOP3.LUT R4, R5, 0xff, RZ, 0xc0, !PT ;  /* 0x000000ff05047812 */ /* 0x000fe200078ec0ff */
[----:B------:R-:W-:Y:S01]  /*1c450*/  IMAD.MOV.U32 R176, RZ, RZ, R196 ;  /* 0x000000ffffb07224 */ /* 0x000fe200078e00c4 */
[----:B------:R-:W-:Y:S02]  /*1c460*/  PRMT R196, R12, 0x5410, R11 ;  /* 0x000054100cc47816 */ /* 0x000fe4000000000b */
[----:B------:R-:W-:-:S02]  /*1c470*/  @!P0 PRMT R11, R252, 0x5410, RZ ;  /* 0x00005410fc0b8816 */ /* 0x000fc400000000ff */
[----:B------:R-:W-:Y:S02]  /*1c480*/  ISETP.GE.U32.AND P0, PT, R194, R4, PT ;  /* 0x00000004c200720c */ /* 0x000fe40003f06070 */
[----:B------:R-:W-:-:S11]  /*1c490*/  PRMT R10, R169, 0x7610, R10 ;  /* 0x00007610a90a7816 */ /* 0x000fd6000000000a */
[----:B--2---:R-:W-:-:S05]  /*1c4a0*/  @!P0 HFMA2.BF16_V2 R90, -RZ.H0_H0, RZ.H0_H0, -R10.H0_H0 ;  /* 0x200000ffff5a8231 */ /* 0x004fca000034090a */
[----:B------:R-:W-:Y:S02]  /*1c4b0*/  PRMT R4, R90, 0x7610, R4 ;  /* 0x000076105a047816 */ /* 0x000fe40000000004 */
[----:B------:R1:W2:Y:S01]  /*1c4c0*/  LDL.LU.S16 R90, [R1+0x5c] ;  /* 0x00005c00015a7983 */ /* 0x0002a20000300600 */
[----:B------:R-:W-:-:S04]  /*1c4d0*/  PRMT R9, R169, 0x7632, R9 ;  /* 0x00007632a9097816 */ /* 0x000fc80000000009 */
[----:B------:R-:W-:Y:S02]  /*1c4e0*/  PRMT R222, R10, 0x5410, R9 ;  /* 0x000054100ade7816 */ /* 0x000fe40000000009 */
[----:B------:R-:W-:Y:S02]  /*1c4f0*/  @!P0 PRMT R10, R4, 0x5410, RZ ;  /* 0x00005410040a8816 */ /* 0x000fe400000000ff */
[----:B------:R-:W-:-:S04]  /*1c500*/  LOP3.LUT R4, R5, 0xffff, RZ, 0xc0, !PT ;  /* 0x0000ffff05047812 */ /* 0x000fc800078ec0ff */
[----:B------:R-:W-:-:S04]  /*1c510*/  SHF.R.U32.HI R4, RZ, 0x8, R4 ;  /* 0x00000008ff047819 */ /* 0x000fc80000011604 */
[----:B------:R-:W-:-:S04]  /*1c520*/  LOP3.LUT R4, R4, 0xffff, RZ, 0xc0, !PT ;  /* 0x0000ffff04047812 */ /* 0x000fc800078ec0ff */
[----:B------:R-:W-:-:S13]  /*1c530*/  ISETP.GE.U32.AND P0, PT, R194, R4, PT ;  /* 0x00000004c200720c */ /* 0x000fda0003f06070 */
[----:B---3--:R-:W-:-:S05]  /*1c540*/  @!P0 HFMA2.BF16_V2 R89, -RZ.H0_H0, RZ.H0_H0, -R9.H0_H0 ;  /* 0x200000ffff598231 */ /* 0x008fca0000340909 */
[----:B------:R-:W-:Y:S02]  /*1c550*/  PRMT R4, R89, 0x7610, R4 ;  /* 0x0000761059047816 */ /* 0x000fe40000000004 */
[----:B------:R-:W-:Y:S01]  /*1c560*/  PRMT R8, R168, 0x7610, R8 ;  /* 0x00007610a8087816 */ /* 0x000fe20000000008 */
[----:B------:R1:W3:Y:S01]  /*1c570*/  LDL.LU.S16 R89, [R1+0x90] ;  /* 0x0000900001597983 */ /* 0x0002e20000300600 */
[----:B------:R-:W-:Y:S02]  /*1c580*/  @!P0 PRMT R9, R4, 0x5410, RZ ;  /* 0x0000541004098816 */ /* 0x000fe400000000ff */
[----:B------:R-:W-:-:S04]  /*1c590*/  LOP3.LUT R4, R2, 0xff, RZ, 0xc0, !PT ;  /* 0x000000ff02047812 */ /* 0x000fc800078ec0ff */
[----:B------:R-:W-:Y:S02]  /*1c5a0*/  ISETP.GE.U32.AND P0, PT, R194, R4, PT ;  /* 0x00000004c200720c */ /* 0x000fe40003f06070 */
[----:B------:R-:W-:Y:S02]  /*1c5b0*/  LOP3.LUT R3, R2, 0xffff, RZ, 0xc0, !PT ;  /* 0x0000ffff02037812 */ /* 0x000fe400078ec0ff */
[----:B------:R-:W-:Y:S02]  /*1c5c0*/  PRMT R7, R168, 0x7632, R7 ;  /* 0x00007632a8077816 */ /* 0x000fe40000000007 */
[----:B------:R-:W-:Y:S02]  /*1c5d0*/  SHF.R.U32.HI R3, RZ, 0x8, R3 ;  /* 0x00000008ff037819 */ /* 0x000fe40000011603 */
[----:B------:R-:W-:Y:S02]  /*1c5e0*/  PRMT R221, R8, 0x5410, R7 ;  /* 0x0000541008dd7816 */ /* 0x000fe40000000007 */
[----:B------:R-:W-:-:S03]  /*1c5f0*/  LOP3.LUT R3, R3, 0xffff, RZ, 0xc0, !PT ;  /* 0x0000ffff03037812 */ /* 0x000fc600078ec0ff */
[----:B----4-:R-:W-:-:S05]  /*1c600*/  @!P0 HFMA2.BF16_V2 R92, -RZ.H0_H0, RZ.H0_H0, -R8.H0_H0 ;  /* 0x200000ffff5c8231 */ /* 0x010fca0000340908 */
[----:B------:R-:W-:-:S04]  /*1c610*/  PRMT R88, R92, 0x7610, R88 ;  /* 0x000076105c587816 */ /* 0x000fc80000000058 */
[----:B------:R-:W-:Y:S02]  /*1c620*/  @!P0 PRMT R8, R88, 0x5410, RZ ;  /* 0x0000541058088816 */ /* 0x000fe400000000ff */
[----:B------:R-:W-:Y:S01]  /*1c630*/  ISETP.GE.U32.AND P0, PT, R194, R3, PT ;  /* 0x00000003c200720c */ /* 0x000fe20003f06070 */
[----:B------:R1:W4:-:S12]  /*1c640*/  LDL.LU.S16 R88, [R1+0x94] ;  /* 0x0000940001587983 */ /* 0x0003180000300600 */
[----:B------:R-:W-:-:S05]  /*1c650*/  @!P0 HFMA2.BF16_V2 R91, -RZ.H0_H0, RZ.H0_H0, -R7.H0_H0 ;  /* 0x200000ffff5b8231 */ /* 0x000fca0000340907 */
[----:B------:R-:W-:-:S04]  /*1c660*/  PRMT R65, R91, 0x7610, R65 ;  /* 0x000076105b417816 */ /* 0x000fc80000000041 */
[----:B------:R-:W-:Y:S02]  /*1c670*/  @!P0 PRMT R7, R65, 0x5410, RZ ;  /* 0x0000541041078816 */ /* 0x000fe400000000ff */
[----:B------:R1:W4:Y:S01]  /*1c680*/  LDL.LU.S16 R65, [R1+0x98] ;  /* 0x0000980001417983 */ /* 0x0003220000300600 */
[----:B------:R-:W-:-:S04]  /*1c690*/  SHF.R.U32.HI R3, RZ, 0x10, R2 ;  /* 0x00000010ff037819 */ /* 0x000fc80000011602 */
[----:B------:R-:W-:-:S04]  /*1c6a0*/  LOP3.LUT R3, R3, 0xff, RZ, 0xc0, !PT ;  /* 0x000000ff03037812 */ /* 0x000fc800078ec0ff */
[----:B------:R-:W-:Y:S02]  /*1c6b0*/  ISETP.GE.U32.AND P0, PT, R194, R3, PT ;  /* 0x00000003c200720c */ /* 0x000fe40003f06070 */
[----:B------:R-:W-:-:S04]  /*1c6c0*/  PRMT R6, R60, 0x7632, R6 ;  /* 0x000076323c067816 */ /* 0x000fc80000000006 */
[----:B------:R-:W-:-:S07]  /*1c6d0*/  PRMT R220, R60, 0x5410, R6 ;  /* 0x000054103cdc7816 */ /* 0x000fce0000000006 */
[----:B------:R-:W-:Y:S01]  /*1c6e0*/  @P0 PRMT R43, R60, 0x7610, R43 ;  /* 0x000076103c2b0816 */ /* 0x000fe2000000002b */
[----:B--2---:R-:W-:-:S05]  /*1c6f0*/  @!P0 HFMA2.BF16_V2 R90, -RZ.H0_H0, RZ.H0_H0, -R60.H0_H0 ;  /* 0x200000ffff5a8231 */ /* 0x004fca000034093c */
[----:B------:R-:W-:-:S04]  /*1c700*/  PRMT R64, R90, 0x7610, R64 ;  /* 0x000076105a407816 */ /* 0x000fc80000000040 */
[----:B------:R-:W-:Y:S02]  /*1c710*/  @!P0 PRMT R43, R64, 0x5410, RZ ;  /* 0x00005410402b8816 */ /* 0x000fe400000000ff */
[----:B------:R1:W2:Y:S04]  /*1c720*/  LDL.LU.S16 R64, [R1+0x9c] ;  /* 0x00009c0001407983 */ /* 0x0002a80000300600 */
[----:B------:R1:W2:Y:S01]  /*1c730*/  LDL.LU.S16 R60, [R1+0xa8] ;  /* 0x0000a800013c7983 */ /* 0x0002a20000300600 */
[----:B------:R-:W-:-:S03]  /*1c740*/  SHF.R.U32.HI R2, RZ, 0x18, R2 ;  /* 0x00000018ff027819 */ /* 0x000fc60000011602 */
[----:B------:R-:W2:Y:S01]  /*1c750*/  LDL.LU R224, [R1+0x134] ;  /* 0x0001340001e07983 */ /* 0x000ea20000300800 */
[----:B------:R-:W-:-:S03]  /*1c760*/  ISETP.GE.U32.AND P0, PT, R194, R2, PT ;  /* 0x00000002c200720c */ /* 0x000fc60003f06070 */
[----:B------:R-:W2:Y:S01]  /*1c770*/  LDL R233, [R1+0x1b0] ;  /* 0x0001b00001e97983 */ /* 0x000ea20000100800 */
[----:B------:R-:W-:Y:S01]  /*1c780*/  IMAD.MOV.U32 R238, RZ, RZ, R232 ;  /* 0x000000ffffee7224 */ /* 0x000fe200078e00e8 */
[----:B------:R-:W-:Y:S02]  /*1c790*/  @!P1 HFMA2.BF16_V2 R239, -RZ.H0_H0, RZ.H0_H0, -R12.H0_H0 ;  /* 0x200000ffffef9231 */ /* 0x000fe4000034090c */
[----:B------:R-:W2:Y:S06]  /*1c7a0*/  LDL.LU R232, [R1+0x12c] ;  /* 0x00012c0001e87983 */ /* 0x000eac0000300800 */
[----:B---3--:R-:W-:-:S05]  /*1c7b0*/  @!P0 HFMA2.BF16_V2 R89, -RZ.H0_H0, RZ.H0_H0, -R6.H0_H0 ;  /* 0x200000ffff598231 */ /* 0x008fca0000340906 */
[----:B------:R-:W-:-:S04]  /*1c7c0*/  PRMT R2, R89, 0x7610, R2 ;  /* 0x0000761059027816 */ /* 0x000fc80000000002 */
[----:B------:R-:W-:Y:S02]  /*1c7d0*/  @!P0 PRMT R6, R2, 0x5410, RZ ;  /* 0x0000541002068816 */ /* 0x000fe400000000ff */
[--C-:B------:R-:W-:Y:S02]  /*1c7e0*/  SHF.R.U32.HI R2, RZ, 0x10, R0.reuse ;  /* 0x00000010ff027819 */ /* 0x100fe40000011600 */
[----:B------:R-:W-:-:S04]  /*1c7f0*/  SHF.R.U32.HI R0, RZ, 0x18, R0 ;  /* 0x00000018ff007819 */ /* 0x000fc80000011600 */
[----:B------:R-:W-:Y:S02]  /*1c800*/  ISETP.GE.U32.AND P0, PT, R194, R0, PT ;  /* 0x00000000c200720c */ /* 0x000fe40003f06070 */
[----:B------:R-:W-:Y:S02]  /*1c810*/  LOP3.LUT R2, R2, 0xff, RZ, 0xc0, !PT ;  /* 0x000000ff02027812 */ /* 0x000fe400078ec0ff */
[----:B------:R-:W-:Y:S02]  /*1c820*/  @!P1 PRMT R12, R239, 0x5410, RZ ;  /* 0x00005410ef0c9816 */ /* 0x000fe400000000ff */
[----:B------:R-:W-:Y:S02]  /*1c830*/  ISETP.GE.U32.AND P1, PT, R194, R2, PT ;  /* 0x00000002c200720c */ /* 0x000fe40003f26070 */
[C---:B------:R-:W-:Y:S02]  /*1c840*/  PRMT R3, R111.reuse, 0x7632, R3 ;  /* 0x000076326f037816 */ /* 0x040fe40000000003 */
[----:B------:R-:W-:-:S04]  /*1c850*/  PRMT R4, R111, 0x7610, R4 ;  /* 0x000076106f047816 */ /* 0x000fc80000000004 */
[----:B------:R-:W-:Y:S01]  /*1c860*/  PRMT R111, R4, 0x5410, R3 ;  /* 0x00005410046f7816 */ /* 0x000fe20000000003 */
[----:B------:R3:W-:Y:S04]  /*1c870*/  ST.E.U16 [R34.64+-0x100], R48 ;  /* 0xffff003022007985 */ /* 0x0007e8000c101504 */
[----:B------:R-:W-:Y:S04]  /*1c880*/  ST.E.U16 [R34.64+-0xfe], R59 ;  /* 0xffff023b22007985 */ /* 0x000fe8000c101504 */
[----:B------:R-:W-:Y:S04]  /*1c890*/  ST.E.U16 [R32.64+-0x100], R58 ;  /* 0xffff003a20007985 */ /* 0x000fe8000c101504 */
[----:B------:R-:W-:Y:S01]  /*1c8a0*/  ST.E.U16 [R32.64+-0xfe], R55 ;  /* 0xffff023720007985 */ /* 0x000fe2000c101504 */
[----:B------:R-:W-:-:S03]  /*1c8b0*/  @!P2 HFMA2.BF16_V2 R119, -RZ.H0_H0, RZ.H0_H0, -R18.H0_H0 ;  /* 0x200000ffff77a231 */ /* 0x000fc60000340912 */
[----:B------:R-:W-:Y:S04]  /*1c8c0*/  ST.E.U16 [R30.64+-0x100], R42 ;  /* 0xffff002a1e007985 */ /* 0x000fe8000c101504 */
[----:B------:R-:W-:Y:S04]  /*1c8d0*/  ST.E.U16 [R30.64+-0xfe], R41 ;  /* 0xffff02291e007985 */ /* 0x000fe8000c101504 */
[----:B------:R-:W-:Y:S04]  /*1c8e0*/  ST.E.U16 [R28.64+-0x100], R40 ;  /* 0xffff00281c007985 */ /* 0x000fe8000c101504 */
[----:B------:R-:W-:Y:S04]  /*1c8f0*/  ST.E.U16 [R28.64+-0xfe], R39 ;  /* 0xffff02271c007985 */ /* 0x000fe8000c101504 */
[----:B------:R-:W-:Y:S04]  /*1c900*/  ST.E.U16 [R34.64+-0xf0], R54 ;  /* 0xffff103622007985 */ /* 0x000fe8000c101504 */
[----:B------:R-:W-:Y:S01]  /*1c910*/  ST.E.U16 [R34.64+-0xee], R49 ;  /* 0xffff123122007985 */ /* 0x000fe2000c101504 */
[----:B------:R-:W-:-:S03]  /*1c920*/  PRMT R2, R98, 0x7610, R2 ;  /* 0x0000761062027816 */ /* 0x000fc60000000002 */
[----:B------:R-:W-:Y:S01]  /*1c930*/  ST.E.U16 [R32.64+-0xf0], R53 ;  /* 0xffff103520007985 */ /* 0x000fe2000c101504 */
[----:B----4-:R-:W-:-:S05]  /*1c940*/  @!P1 HFMA2.BF16_V2 R88, -RZ.H0_H0, RZ.H0_H0, -R4.H0_H0 ;  /* 0x200000ffff589231 */ /* 0x010fca0000340904 */
[----:B------:R-:W-:Y:S01]  /*1c950*/  PRMT R75, R88, 0x7610, R75 ;  /* 0x00007610584b7816 */ /* 0x000fe2000000004b */
[----:B------:R-:W-:-:S05]  /*1c960*/  @!P0 HFMA2.BF16_V2 R65, -RZ.H0_H0, RZ.H0_H0, -R3.H0_H0 ;  /* 0x200000ffff418231 */ /* 0x000fca0000340903 */
[----:B------:R-:W-:-:S04]  /*1c970*/  PRMT R0, R65, 0x7610, R0 ;  /* 0x0000761041007816 */ /* 0x000fc80000000000 */
[----:B------:R-:W-:Y:S02]  /*1c980*/  @!P0 PRMT R3, R0, 0x5410, RZ ;  /* 0x0000541000038816 */ /* 0x000fe400000000ff */
[----:B------:R-:W-:-:S04]  /*1c990*/  SHF.R.U32.HI R0, RZ, 0x10, R5 ;  /* 0x00000010ff007819 */ /* 0x000fc80000011605 */
[----:B------:R-:W-:Y:S02]  /*1c9a0*/  LOP3.LUT R0, R0, 0xff, RZ, 0xc0, !PT ;  /* 0x000000ff00007812 */ /* 0x000fe400078ec0ff */
[----:B------:R-:W-:Y:S02]  /*1c9b0*/  @!P1 PRMT R4, R75, 0x5410, RZ ;  /* 0x000054104b049816 */ /* 0x000fe400000000ff */
[----:B------:R-:W-:Y:S02]  /*1c9c0*/  ISETP.GE.U32.AND P1, PT, R194, R0, PT ;  /* 0x00000000c200720c */ /* 0x000fe40003f26070 */
[----:B------:R-:W-:-:S04]  /*1c9d0*/  SHF.R.U32.HI R0, RZ, 0x18, R5 ;  /* 0x00000018ff007819 */ /* 0x000fc80000011605 */
[----:B------:R-:W-:Y:S01]  /*1c9e0*/  ISETP.GE.U32.AND P0, PT, R194, R0, PT ;  /* 0x00000000c200720c */ /* 0x000fe20003f06070 */
[----:B------:R-:W-:Y:S01]  /*1c9f0*/  ST.E.U16 [R32.64+-0xee], R52 ;  /* 0xffff123420007985 */ /* 0x000fe2000c101504 */
[----:B------:R-:W-:-:S03]  /*1ca00*/  PRMT R0, R98, 0x7632, R0 ;  /* 0x0000763262007816 */ /* 0x000fc60000000000 */
        /* <DEDUP_REMOVED lines=23> */
[----:B------:R-:W-:-:S03]  /*1cb80*/  IMAD.MOV.U32 R223, RZ, RZ, R219 ;  /* 0x000000ffffdf7224 */ /* 0x000fc600078e00db */
[----:B------:R-:W-:Y:S04]  /*1cb90*/  ST.E.U16 [R32.64+-0xc0], R105 ;  /* 0xffff406920007985 */ /* 0x000fe8000c101504 */
[----:B------:R-:W-:Y:S01]  /*1cba0*/  ST.E.U16 [R32.64+-0xbe], R106 ;  /* 0xffff426a20007985 */ /* 0x000fe2000c101504 */
[----:B------:R-:W-:-:S03]  /*1cbb0*/  PRMT R219, R2, 0x5410, R0 ;  /* 0x0000541002db7816 */ /* 0x000fc60000000000 */
[----:B------:R-:W-:Y:S04]  /*1cbc0*/  ST.E.U16 [R30.64+-0xc0], R16 ;  /* 0xffff40101e007985 */ /* 0x000fe8000c101504 */
[----:B------:R-:W-:Y:S04]  /*1cbd0*/  ST.E.U16 [R30.64+-0xbe], R15 ;  /* 0xffff420f1e007985 */ /* 0x000fe8000c101504 */
[----:B------:R-:W-:Y:S04]  /*1cbe0*/  ST.E.U16 [R28.64+-0xc0], R4 ;  /* 0xffff40041c007985 */ /* 0x000fe8000c101504 */
[----:B------:R-:W-:Y:S04]  /*1cbf0*/  ST.E.U16 [R28.64+-0xbe], R3 ;  /* 0xffff42031c007985 */ /* 0x000fe8000c101504 */
[----:B------:R-:W-:Y:S01]  /*1cc00*/  ST.E.U16 [R34.64+-0xb0], R104 ;  /* 0xffff506822007985 */ /* 0x000fe2000c101504 */
[----:B--2---:R-:W-:-:S02]  /*1cc10*/  @!P1 HFMA2.BF16_V2 R64, -RZ.H0_H0, RZ.H0_H0, -R2.H0_H0 ;  /* 0x200000ffff409231 */ /* 0x004fc40000340902 */
[----:B------:R-:W-:-:S03]  /*1cc20*/  @!P0 HFMA2.BF16_V2 R60, -RZ.H0_H0, RZ.H0_H0, -R0.H0_H0 ;  /* 0x200000ffff3c8231 */ /* 0x000fc60000340900 */
[----:B---3--:R-:W-:Y:S01]  /*1cc30*/  PRMT R48, R64, 0x7610, R48 ;  /* 0x0000761040307816 */ /* 0x008fe20000000030 */
[----:B------:R-:W-:Y:S01]  /*1cc40*/  ST.E.U16 [R34.64+-0xae], R97 ;  /* 0xffff526122007985 */ /* 0x000fe2000c101504 */
[----:B------:R-:W-:-:S03]  /*1cc50*/  PRMT R5, R60, 0x7610, R5 ;  /* 0x000076103c057816 */ /* 0x000fc60000000005 */
[----:B------:R-:W-:Y:S01]  /*1cc60*/  ST.E.U16 [R32.64+-0xb0], R85 ;  /* 0xffff505520007985 */ /* 0x000fe2000c101504 */
[----:B------:R-:W-:Y:S02]  /*1cc70*/  @!P1 PRMT R2, R48, 0x5410, RZ ;  /* 0x0000541030029816 */ /* 0x000fe400000000ff */
[----:B------:R-:W-:Y:S01]  /*1cc80*/  @!P0 PRMT R0, R5, 0x5410, RZ ;  /* 0x0000541005008816 */ /* 0x000fe200000000ff */
        /* <DEDUP_REMOVED lines=18> */
[----:B------:R2:W-:Y:S02]  /*1cdb0*/  ST.E.U16 [R30.64+-0x8e], R7 ;  /* 0xffff72071e007985 */ /* 0x0005e4000c101504 */
[----:B--2---:R-:W-:-:S02]  /*1cdc0*/  IMAD.MOV.U32 R31, RZ, RZ, R244 ;  /* 0x000000ffff1f7224 */ /* 0x004fc400078e00f4 */
[----:B------:R-:W2:Y:S01]  /*1cdd0*/  LDL.LU R244, [R1+0x2a8] ;  /* 0x0002a80001f47983 */ /* 0x000ea20000300800 */
[----:B------:R-:W-:Y:S02]  /*1cde0*/  IMAD.MOV.U32 R239, RZ, RZ, R225 ;  /* 0x000000ffffef7224 */ /* 0x000fe400078e00e1 */
[----:B------:R-:W-:-:S05]  /*1cdf0*/  IMAD.WIDE.U32 R224, R224, -0x326172a9, RZ ;  /* 0xcd9e8d57e0e07825 */ /* 0x000fca00078e00ff */
[----:B------:R-:W-:Y:S02]  /*1ce00*/  LOP3.LUT R5, R145, R213, R224, 0x96, !PT ;  /* 0x000000d591057212 */ /* 0x000fe400078e96e0 */
[----:B------:R-:W-:-:S03]  /*1ce10*/  LOP3.LUT R27, R233, R225, RZ, 0x3c, !PT ;  /* 0x000000e1e91b7212 */ /* 0x000fc600078e3cff */
[----:B------:R-:W-:-:S04]  /*1ce20*/  IMAD.WIDE.U32 R36, R5, -0x2daee0ad, RZ ;  /* 0xd2511f5305247825 */ /* 0x000fc800078e00ff */
[----:B------:R-:W-:Y:S01]  /*1ce30*/  IMAD.WIDE.U32 R54, R27, -0x2daee0ad, RZ ;  /* 0xd2511f531b367825 */ /* 0x000fe200078e00ff */
[----:B------:R-:W-:-:S04]  /*1ce40*/  LOP3.LUT R26, R21, R200, R36, 0x96, !PT ;  /* 0x000000c8151a7212 */ /* 0x000fc800078e9624 */
[----:B------:R-:W-:Y:S02]  /*1ce50*/  LOP3.LUT R5, R37, R228, R54, 0x96, !PT ;  /* 0x000000e425057212 */ /* 0x000fe400078e9636 */
[----:B------:R-:W-:-:S03]  /*1ce60*/  LOP3.LUT R21, R55, R232, R182, 0x96, !PT ;  /* 0x000000e837157212 */ /* 0x000fc600078e96b6 */
[----:B------:R-:W-:-:S04]  /*1ce70*/  IMAD.WIDE.U32 R24, R5, -0x326172a9, RZ ;  /* 0xcd9e8d5705187825 */ /* 0x000fc800078e00ff */
[----:B------:R-:W-:-:S04]  /*1ce80*/  IMAD.WIDE.U32 R52, R21, -0x326172a9, RZ ;  /* 0xcd9e8d5715347825 */ /* 0x000fc800078e00ff */
[----:B------:R-:W-:Y:S01]  /*1ce90*/  IMAD.WIDE.U32 R48, R26, -0x326172a9, RZ ;  /* 0xcd9e8d571a307825 */ /* 0x000fe200078e00ff */
[----:B------:R-:W-:-:S04]  /*1cea0*/  LOP3.LUT R21, R25, R198, R52, 0x96, !PT ;  /* 0x000000c619157212 */ /* 0x000fc800078e9634 */
[----:B------:R-:W-:Y:S01]  /*1ceb0*/  LOP3.LUT R5, R49, R239, R24, 0x96, !PT ;  /* 0x000000ef31057212 */ /* 0x000fe200078e9618 */
[----:B------:R-:W-:-:S04]  /*1cec0*/  IMAD.WIDE.U32 R24, R21, -0x2daee0ad, RZ ;  /* 0xd2511f5315187825 */ /* 0x000fc800078e00ff */
[----:B------:R-:W-:Y:S01]  /*1ced0*/  IMAD.MOV.U32 R237, RZ, RZ, R74 ;  /* 0x000000ffffed7224 */ /* 0x000fe200078e004a */
[----:B------:R-:W-:Y:S01]  /*1cee0*/  LOP3.LUT R20, R25, R238, R20, 0x96, !PT ;  /* 0x000000ee19147212 */ /* 0x000fe200078e9614 */
[----:B------:R-:W-:Y:S01]  /*1cef0*/  IMAD.WIDE.U32 R50, R5, -0x2daee0ad, RZ ;  /* 0xd2511f5305327825 */ /* 0x000fe200078e00ff */
[----:B------:R-:W-:Y:S03]  /*1cf00*/  ST.E.U16 [R28.64+-0x90], R43 ;  /* 0xffff702b1c007985 */ /* 0x000fe6000c101504 */
[----:B------:R-:W-:Y:S01]  /*1cf10*/  IMAD.WIDE.U32 R18, R20, -0x326172a9, RZ ;  /* 0xcd9e8d5714127825 */ /* 0x000fe200078e00ff */
[----:B------:R-:W-:Y:S01]  /*1cf20*/  LOP3.LUT R5, R51, R237, R24, 0x96, !PT ;  /* 0x000000ed33057212 */ /* 0x000fe200078e9618 */
[----:B------:R3:W-:Y:S04]  /*1cf30*/  ST.E.U16 [R28.64+-0x8e], R6 ;  /* 0xffff72061c007985 */ /* 0x0007e8000c101504 */
[----:B------:R-:W4:Y:S01]  /*1cf40*/  LDSM.16.MT88.4 R20, [R190+0xa000] ;  /* 0x00a00000be14783b */ /* 0x000f220000004200 */
[----:B------:R-:W-:-:S02]  /*1cf50*/  IMAD.MOV.U32 R236, RZ, RZ, R226 ;  /* 0x000000ffffec7224 */ /* 0x000fc400078e00e2 */
[----:B------:R-:W-:Y:S01]  /*1cf60*/  IMAD.WIDE.U32 R2, R5, -0x326172a9, RZ ;  /* 0xcd9e8d5705027825 */ /* 0x000fe200078e00ff */
[----:B------:R-:W-:Y:S01]  /*1cf70*/  PRMT R233, R194, 0x7054, R194 ;  /* 0x00007054c2e97816 */ /* 0x000fe200000000c2 */
[----:B------:R-:W1:Y:S03]  /*1cf80*/  LDSM.16.MT88.4 R24, [R188+0xa000] ;  /* 0x00a00000bc18783b */ /* 0x000e660000004200 */
[----:B------:R-:W-:Y:S01]  /*1cf90*/  LOP3.LUT R0, R3, R236, R18, 0x96, !PT ;  /* 0x000000ec03007212 */ /* 0x000fe200078e9612 */
[----:B------:R-:W1:Y:S01]  /*1cfa0*/  LDSM.16.MT88.4 R12, [R188+0xb000] ;  /* 0x00b00000bc0c783b */ /* 0x000e620000004200 */
[C---:B------:R-:W-:Y:S02]  /*1cfb0*/  LOP3.LUT R3, R2.reuse, 0xffff, RZ, 0xc0, !PT ;  /* 0x0000ffff02037812 */ /* 0x040fe400078ec0ff */
[----:B------:R-:W-:Y:S01]  /*1cfc0*/  SHF.R.U32.HI R4, RZ, 0x10, R2 ;  /* 0x00000010ff047819 */ /* 0x000fe20000011602 */
[----:B------:R-:W1:Y:S01]  /*1cfd0*/  LDSM.16.MT88.4 R44, [R188+0x9000] ;  /* 0x00900000bc2c783b */ /* 0x000e620000004200 */
[----:B------:R-:W-:-:S02]  /*1cfe0*/  LOP3.LUT R10, R2, 0xff, RZ, 0xc0, !PT ;  /* 0x000000ff020a7812 */ /* 0x000fc400078ec0ff */
[----:B------:R-:W-:Y:S01]  /*1cff0*/  SHF.R.U32.HI R9, RZ, 0x18, R2 ;  /* 0x00000018ff097819 */ /* 0x000fe20000011602 */
[----:B------:R-:W-:Y:S01]  /*1d000*/  IMAD.MOV.U32 R74, RZ, RZ, R241 ;  /* 0x000000ffff4a7224 */ /* 0x000fe200078e00f1 */
[----:B------:R-:W-:Y:S01]  /*1d010*/  LOP3.LUT R2, R0, 0xffff, RZ, 0xc0, !PT ;  /* 0x0000ffff00027812 */ /* 0x000fe200078ec0ff */
[----:B------:R-:W-:Y:S01]  /*1d020*/  IMAD.MOV.U32 R75, RZ, RZ, R240 ;  /* 0x000000ffff4b7224 */ /* 0x000fe200078e00f0 */
[----:B------:R-:W-:Y:S01]  /*1d030*/  LOP3.LUT R5, R4, 0xff, RZ, 0xc0, !PT ;  /* 0x000000ff04057812 */ /* 0x000fe200078ec0ff */
[----:B------:R-:W1:Y:S01]  /*1d040*/  LDSM.16.MT88.4 R36, [R190+0x9000] ;  /* 0x00900000be24783b */ /* 0x000e620000004200 */
[----:B---3--:R-:W-:Y:S02]  /*1d050*/  SHF.R.U32.HI R6, RZ, 0x8, R3 ;  /* 0x00000008ff067819 */ /* 0x008fe40000011603 */
[----:B------:R-:W-:Y:S01]  /*1d060*/  SHF.R.U32.HI R3, RZ, 0x10, R0 ;  /* 0x00000010ff037819 */ /* 0x000fe20000011600 */
[----:B------:R-:W3:Y:S01]  /*1d070*/  LDSM.16.MT88.4 R40, [R190+0xb000] ;  /* 0x00b00000be28783b */ /* 0x000ee20000004200 */
[----:B------:R-:W-:-:S02]  /*1d080*/  SHF.R.U32.HI R4, RZ, 0x8, R2 ;  /* 0x00000008ff047819 */ /* 0x000fc40000011602 */
[----:B------:R-:W-:Y:S02]  /*1d090*/  LOP3.LUT R8, R0, 0xff, RZ, 0xc0, !PT ;  /* 0x000000ff00087812 */ /* 0x000fe400078ec0ff */
[----:B------:R-:W-:Y:S02]  /*1d0a0*/  SHF.R.U32.HI R7, RZ, 0x18, R0 ;  /* 0x00000018ff077819 */ /* 0x000fe40000011600 */
[----:B------:R-:W-:Y:S02]  /*1d0b0*/  LOP3.LUT R2, R3, 0xff, RZ, 0xc0, !PT ;  /* 0x000000ff03027812 */ /* 0x000fe400078ec0ff */
[----:B------:R-:W-:Y:S02]  /*1d0c0*/  PRMT R3, R5, 0x5410, R9 ;  /* 0x0000541005037816 */ /* 0x000fe40000000009 */
[----:B------:R-:W-:Y:S02]  /*1d0d0*/  PRMT R0, R10, 0x5410, R6 ;  /* 0x000054100a007816 */ /* 0x000fe40000000006 */
[----:B------:R-:W-:-:S02]  /*1d0e0*/  PRMT R4, R8, 0x5410, R4 ;  /* 0x0000541008047816 */ /* 0x000fc40000000004 */
[----:B------:R-:W-:Y:S01]  /*1d0f0*/  PRMT R5, R2, 0x5410, R7 ;  /* 0x0000541002057816 */ /* 0x000fe20000000007 */
[--C-:B------:R-:W-:Y:S02]  /*1d100*/  HSET2.LE.AND R2, R3, R233.reuse, PT ;  /* 0x000000e903027233 */ /* 0x100fe40003803000 */
[--C-:B------:R-:W-:Y:S02]  /*1d110*/  HSET2.LE.AND R0, R0, R233.reuse, PT ;  /* 0x000000e900007233 */ /* 0x100fe40003803000 */
[--C-:B------:R-:W-:Y:S02]  /*1d120*/  HSET2.LE.AND R3, R4, R233.reuse, PT ;  /* 0x000000e904037233 */ /* 0x100fe40003803000 */
[----:B------:R-:W-:Y:S01]  /*1d130*/  HSET2.LE.AND R5, R5, R233, PT ;  /* 0x000000e905057233 */ /* 0x000fe20003803000 */
[----:B------:R-:W-:Y:S02]  /*1d140*/  LOP3.LUT R6, R71, R0, RZ, 0xc0, !PT ;  /* 0x0000000047067212 */ /* 0x000fe400078ec0ff */
[----:B------:R-:W-:-:S02]  /*1d150*/  LOP3.LUT R7, R70, R2, RZ, 0xc0, !PT ;  /* 0x0000000246077212 */ /* 0x000fc400078ec0ff */
[----:B------:R-:W-:Y:S02]  /*1d160*/  LOP3.LUT R4, R73, R3, RZ, 0xc0, !PT ;  /* 0x0000000349047212 */ /* 0x000fe400078ec0ff */
[----:B------:R-:W-:-:S07]  /*1d170*/  LOP3.LUT R5, R72, R5, RZ, 0xc0, !PT ;  /* 0x0000000548057212 */ /* 0x000fce00078ec0ff */
[C---:B----4-:R-:W-:Y:S07]  /*1d180*/  HMMA.16816.F32.BF16 R88, R4.reuse, R20, R148 ;  /* 0x000000140458723c */ /* 0x050fee0000041894 */
[----:B------:R-:W-:Y:S02]  /*1d190*/  IMAD.MOV.U32 R150, RZ, RZ, R245 ;  /* 0x000000ffff967224 */ /* 0x000fe400078e00f5 */
[----:B--2---:R-:W-:Y:S02]  /*1d1a0*/  IMAD.MOV.U32 R149, RZ, RZ, R244 ;  /* 0x000000ffff957224 */ /* 0x004fe400078e00f4 */
[----:B------:R-:W2:Y:S04]  /*1d1b0*/  LDL.LU R244, [R1+0x2a4] ;  /* 0x0002a40001f47983 */ /* 0x000ea80000300800 */
[----:B------:R-:W4:Y:S01]  /*1d1c0*/  LDL.LU R245, [R1+0x2a0] ;  /* 0x0002a00001f57983 */ /* 0x000f220000300800 */
[----:B-1----:R-:W-:Y:S01]  /*1d1d0*/  HMMA.16816.F32.BF16 R116, R4, R24, R124 ;  /* 0x000000180474723c */ /* 0x002fe2000004187c */
[----:B------:R-:W-:-:S02]  /*1d1e0*/  IMAD.MOV.U32 R151, RZ, RZ, R102 ;  /* 0x000000ffff977224 */ /* 0x000fc400078e0066 */
[----:B------:R-:W3:Y:S05]  /*1d1f0*/  LDL.LU R102, [R1+0x29c] ;  /* 0x00029c0001667983 */ /* 0x000eea0000300800 */
[----:B------:R-:W-:Y:S07]  /*1d200*/  HMMA.16816.F32.BF16 R124, R4, R12, R152 ;  /* 0x0000000c047c723c */ /* 0x000fee0000041898 */
[----:B--2---:R-:W-:-:S02]  /*1d210*/  IMAD.MOV.U32 R152, RZ, RZ, R244 ;  /* 0x000000ffff987224 */ /* 0x004fc400078e00f4 */
[----:B------:R-:W2:Y:S01]  /*1d220*/  LDL.LU R244, [R1+0x298] ;  /* 0x0002980001f47983 */ /* 0x000ea20000300800 */
[----:B----4-:R-:W-:-:S03]  /*1d230*/  IMAD.MOV.U32 R153, RZ, RZ, R245 ;  /* 0x000000ffff997224 */ /* 0x010fc600078e00f5 */
[----:B------:R-:W4:Y:S01]  /*1d240*/  LDL.LU R245, [R1+0x294] ;  /* 0x0002940001f57983 */ /* 0x000f220000300800 */
[----:B------:R-:W-:Y:S01]  /*1d250*/  IMAD.MOV.U32 R154, RZ, RZ, R216 ;  /* 0x000000ffff9a7224 */ /* 0x000fe200078e00d8 */
[----:B------:R-:W-:Y:S01]  /*1d260*/  HMMA.16816.F32.BF16 R104, R4, R44, R140 ;  /* 0x0000002c0468723c */ /* 0x000fe2000004188c */
[----:B------:R-:W-:Y:S01]  /*1d270*/  IMAD.MOV.U32 R155, RZ, RZ, R212 ;  /* 0x000000ffff9b7224 */ /* 0x000fe200078e00d4 */
[----:B------:R-:W4:Y:S04]  /*1d280*/  LDL.LU R216, [R1+0x290] ;  /* 0x0002900001d87983 */ /* 0x000f280000300800 */
[----:B------:R-:W4:Y:S01]  /*1d290*/  LDL.LU R212, [R1+0x28c] ;  /* 0x00028c0001d47983 */ /* 0x000f220000300800 */
[----:B---3--:R-:W-:Y:S02]  /*1d2a0*/  IMAD.MOV.U32 R141, RZ, RZ, R102 ;  /* 0x000000ffff8d7224 */ /* 0x008fe400078e0066 */
[----:B------:R-:W-:Y:S01]  /*1d2b0*/  IMAD.MOV.U32 R142, RZ, RZ, R249 ;  /* 0x000000ffff8e7224 */ /* 0x000fe200078e00f9 */
[----:B------:R-:W3:Y:S01]  /*1d2c0*/  LDL.LU R140, [R1+0x70] ;  /* 0x00007000018c7983 */ /* 0x000ee20000300800 */
[----:B------:R-:W-:-:S03]  /*1d2d0*/  IMAD.MOV.U32 R143, RZ, RZ, R248 ;  /* 0x000000ffff8f7224 */ /* 0x000fc600078e00f8 */
[----:B------:R-:W3:Y:S04]  /*1d2e0*/  LDL.LU R102, [R1+0x288] ;  /* 0x0002880001667983 */ /* 0x000ee80000300800 */
[----:B------:R-:W3:Y:S04]  /*1d2f0*/  LDL.LU R249, [R1+0x284] ;  /* 0x0002840001f97983 */ /* 0x000ee80000300800 */
[----:B------:R-:W3:Y:S01]  /*1d300*/  LDL.LU R248, [R1+0x280] ;  /* 0x0002800001f87983 */ /* 0x000ee20000300800 */
[----:B------:R-:W-:Y:S02]  /*1d310*/  LOP3.LUT R2, R63, R198, R202, 0x96, !PT ;  /* 0x000000c63f027212 */ /* 0x000fe400078e96ca */
[----:B------:R-:W-:-:S03]  /*1d320*/  LOP3.LUT R0, R87, R239, R62, 0x96, !PT ;  /* 0x000000ef57007212 */ /* 0x000fc600078e963e */
[----:B------:R-:W-:Y:S02]  /*1d330*/  IMAD R2, R2, -0x2daee0ad, RZ ;  /* 0xd2511f5302027824 */ /* 0x000fe400078e02ff */
[----:B------:R-:W-:-:S05]  /*1d340*/  IMAD.WIDE.U32 R32, R0, -0x2daee0ad, RZ ;  /* 0xd2511f5300207825 */ /* 0x000fca00078e00ff */
[----:B------:R-:W-:-:S05]  /*1d350*/  LOP3.LUT R2, R33, R237, R2, 0x96, !PT ;  /* 0x000000ed21027212 */ /* 0x000fca00078e9602 */
[----:B------:R-:W-:-:S05]  /*1d360*/  IMAD.WIDE.U32 R2, R2, -0x326172a9, RZ ;  /* 0xcd9e8d5702027825 */ /* 0x000fca00078e00ff */
[----:B------:R-:W-:Y:S02]  /*1d370*/  LOP3.LUT R0, R3, R236, R82, 0x96, !PT ;  /* 0x000000ec03007212 */ /* 0x000fe400078e9652 */
[----:B------:R-:W-:Y:S02]  /*1d380*/  LOP3.LUT R3, R2, 0xffff, RZ, 0xc0, !PT ;  /* 0x0000ffff02037812 */ /* 0x000fe400078ec0ff */
[----:B------:R-:W-:Y:S01]  /*1d390*/  LOP3.LUT R8, R0, 0xffff, RZ, 0xc0, !PT ;  /* 0x0000ffff00087812 */ /* 0x000fe200078ec0ff */
[----:B--2---:R-:W-:Y:S02]  /*1d3a0*/  IMAD.MOV.U32 R73, RZ, RZ, R244 ;  /* 0x000000ffff497224 */ /* 0x004fe400078e00f4 */
[----:B----4-:R-:W-:Y:S02]  /*1d3b0*/  IMAD.MOV.U32 R72, RZ, RZ, R245 ;  /* 0x000000ffff487224 */ /* 0x010fe400078e00f5 */
[----:B------:R-:W2:Y:S04]  /*1d3c0*/  LDL.LU R245, [R1+0x27c] ;  /* 0x00027c0001f57983 */ /* 0x000ea80000300800 */
[----:B------:R-:W2:Y:S04]  /*1d3d0*/  LDL.LU R244, [R1+0x278] ;  /* 0x0002780001f47983 */ /* 0x000ea80000300800 */
[----:B------:R-:W4:Y:S04]  /*1d3e0*/  LDL.LU R241, [R1+0x274] ;  /* 0x0002740001f17983 */ /* 0x000f280000300800 */
[----:B------:R-:W4:Y:S04]  /*1d3f0*/  LDL.LU R240, [R1+0x270] ;  /* 0x0002700001f07983 */ /* 0x000f280000300800 */
[----:B------:R-:W4:Y:S01]  /*1d400*/  LDL.LU R56, [R1] ;  /* 0x0000000001387983 */ /* 0x000f220000300800 */
[----:B------:R-:W-:-:S02]  /*1d410*/  SHF.R.U32.HI R9, RZ, 0x10, R0 ;  /* 0x00000010ff097819 */ /* 0x000fc40000011600 */
[----:B------:R-:W-:Y:S02]  /*1d420*/  LOP3.LUT R18, R0, 0xff, RZ, 0xc0, !PT ;  /* 0x000000ff00127812 */ /* 0x000fe400078ec0ff */
[----:B------:R-:W-:Y:S02]  /*1d430*/  SHF.R.U32.HI R17, RZ, 0x18, R0 ;  /* 0x00000018ff117819 */ /* 0x000fe40000011600 */
[----:B------:R-:W-:Y:S02]  /*1d440*/  SHF.R.U32.HI R0, RZ, 0x8, R3 ;  /* 0x00000008ff007819 */ /* 0x000fe40000011603 */
[----:B------:R-:W-:Y:S02]  /*1d450*/  SHF.R.U32.HI R3, RZ, 0x8, R8 ;  /* 0x00000008ff037819 */ /* 0x000fe40000011608 */
[----:B------:R-:W-:Y:S02]  /*1d460*/  LOP3.LUT R8, R9, 0xff, RZ, 0xc0, !PT ;  /* 0x000000ff09087812 */ /* 0x000fe400078ec0ff */
[----:B------:R-:W-:-:S02]  /*1d470*/  LOP3.LUT R10, R2, 0xff, RZ, 0xc0, !PT ;  /* 0x000000ff020a7812 */ /* 0x000fc400078ec0ff */
[--C-:B------:R-:W-:Y:S02]  /*1d480*/  SHF.R.U32.HI R11, RZ, 0x10, R2.reuse ;  /* 0x00000010ff0b7819 */ /* 0x100fe40000011602 */
[----:B------:R-:W-:Y:S02]  /*1d490*/  SHF.R.U32.HI R16, RZ, 0x18, R2 ;  /* 0x00000018ff107819 */ /* 0x000fe40000011602 */
[----:B------:R-:W-:Y:S02]  /*1d4a0*/  PRMT R2, R8, 0x5410, R17 ;  /* 0x0000541008027816 */ /* 0x000fe40000000011 */
[----:B------:R-:W-:Y:S01]  /*1d4b0*/  PRMT R9, R10, 0x5410, R0 ;  /* 0x000054100a097816 */ /* 0x000fe20000000000 */
[----:B------:R-:W-:Y:S02]  /*1d4c0*/  IMAD.MOV.U32 R231, RZ, RZ, R227 ;  /* 0x000000ffffe77224 */ /* 0x000fe400078e00e3 */
[--C-:B------:R-:W-:Y:S01]  /*1d4d0*/  HSET2.LE.AND R2, R2, R233.reuse, PT ;  /* 0x000000e902027233 */ /* 0x100fe20003803000 */
[----:B------:R-:W-:Y:S01]  /*1d4e0*/  PRMT R0, R18, 0x5410, R3 ;  /* 0x0000541012007816 */ /* 0x000fe20000000003 */
[----:B------:R-:W-:Y:S01]  /*1d4f0*/  HSET2.LE.AND R3, R9, R233, PT ;  /* 0x000000e909037233 */ /* 0x000fe20003803000 */
[----:B------:R-:W-:-:S02]  /*1d500*/  LOP3.LUT R11, R11, 0xff, RZ, 0xc0, !PT ;  /* 0x000000ff0b0b7812 */ /* 0x000fc400078ec0ff */
        /* <DEDUP_REMOVED lines=8> */
[----:B------:R-:W-:Y:S01]  /*1d590*/  HMMA.16816.F32.BF16 R96, R4, R46, R136 ;  /* 0x0000002e0460723c */ /* 0x000fe20000041888 */
[----:B------:R-:W-:Y:S01]  /*1d5a0*/  IMAD.MOV.U32 R148, RZ, RZ, R176 ;  /* 0x000000ffff947224 */ /* 0x000fe200078e00b0 */
[----:B------:R-:W-:-:S06]  /*1d5b0*/  LOP3.LUT R0, R3, R230, R50, 0x96, !PT ;  /* 0x000000e603007212 */ /* 0x000fcc00078e9632 */
[----:B------:R-:W-:Y:S01]  /*1d5c0*/  HMMA.16816.F32.BF16 R92, R4, R26, R120 ;  /* 0x0000001a045c723c */ /* 0x000fe20000041878 */
[----:B------:R-:W-:-:S07]  /*1d5d0*/  LOP3.LUT R11, R147, R11, RZ, 0xc0, !PT ;  /* 0x0000000b930b7212 */ /* 0x000fce00078ec0ff */
[C---:B------:R-:W-:Y:S08]  /*1d5e0*/  HMMA.16816.F32.BF16 R132, R4.reuse, R36, R132 ;  /* 0x000000240484723c */ /* 0x040ff00000041884 */
[C---:B------:R-:W-:Y:S08]  /*1d5f0*/  HMMA.16816.F32.BF16 R128, R4.reuse, R38, R128 ;  /* 0x000000260480723c */ /* 0x040ff00000041880 */
        /* <DEDUP_REMOVED lines=25> */
[----:B------:R-:W-:-:S02]  /*1d790*/  IMAD.MOV.U32 R156, RZ, RZ, R212 ;  /* 0x000000ffff9c7224 */ /* 0x000fc400078e00d4 */
[----:B------:R-:W-:Y:S01]  /*1d7a0*/  IMAD.MOV.U32 R157, RZ, RZ, R216 ;  /* 0x000000ffff9d7224 */ /* 0x000fe200078e00d8 */
[----:B------:R-:W-:Y:S01]  /*1d7b0*/  PRMT R7, R7, 0x5410, R5 ;  /* 0x0000541007077816 */ /* 0x000fe20000000005 */
[----:B------:R-:W-:Y:S01]  /*1d7c0*/  IMAD.MOV.U32 R158, RZ, RZ, R208 ;  /* 0x000000ffff9e7224 */ /* 0x000fe200078e00d0 */
[----:B------:R-:W-:Y:S01]  /*1d7d0*/  HSET2.LE.AND R3, R3, R233, PT ;  /* 0x000000e903037233 */ /* 0x000fe20003803000 */
[----:B------:R-:W-:Y:S01]  /*1d7e0*/  IMAD.MOV.U32 R159, RZ, RZ, R217 ;  /* 0x000000ffff9f7224 */ /* 0x000fe200078e00d9 */
[----:B------:R-:W-:Y:S01]  /*1d7f0*/  LOP3.LUT R5, R166, R2, RZ, 0xc0, !PT ;  /* 0x00000002a6057212 */ /* 0x000fe200078ec0ff */
[----:B------:R-:W-:Y:S01]  /*1d800*/  IMAD.MOV.U32 R30, RZ, RZ, R185 ;  /* 0x000000ffff1e7224 */ /* 0x000fe200078e00b9 */
[----:B------:R-:W-:Y:S01]  /*1d810*/  LOP3.LUT R2, R83, R231, R86, 0x96, !PT ;  /* 0x000000e753027212 */ /* 0x000fe200078e9656 */
[----:B---3--:R-:W-:Y:S02]  /*1d820*/  IMAD.MOV.U32 R57, RZ, RZ, R102 ;  /* 0x000000ffff397224 */ /* 0x008fe400078e0066 */
[----:B------:R-:W-:-:S02]  /*1d830*/  IMAD.MOV.U32 R58, RZ, RZ, R103 ;  /* 0x000000ffff3a7224 */ /* 0x000fc400078e0067 */
[----:B------:R-:W-:Y:S01]  /*1d840*/  IMAD.MOV.U32 R59, RZ, RZ, R195 ;  /* 0x000000ffff3b7224 */ /* 0x000fe200078e00c3 */
[----:B------:R-:W-:Y:S01]  /*1d850*/  HSET2.LE.AND R0, R0, R233, PT ;  /* 0x000000e900007233 */ /* 0x000fe20003803000 */
[----:B------:R-:W-:Y:S01]  /*1d860*/  LOP3.LUT R6, R165, R3, RZ, 0xc0, !PT ;  /* 0x00000003a5067212 */ /* 0x000fe200078ec0ff */
[----:B------:R-:W-:Y:S01]  /*1d870*/  HMMA.16816.F32.BF16 R144, R8, R22, R152 ;  /* 0x000000160890723c */ /* 0x000fe20000041898 */
[----:B------:R-:W-:-:S04]  /*1d880*/  IMAD.WIDE.U32 R2, R2, -0x2daee0ad, RZ ;  /* 0xd2511f5302027825 */ /* 0x000fc800078e00ff */
[----:B------:R-:W-:Y:S02]  /*1d890*/  IMAD.MOV.U32 R168, RZ, RZ, R209 ;  /* 0x000000ffffa87224 */ /* 0x000fe400078e00d1 */
[----:B------:R-:W-:Y:S01]  /*1d8a0*/  IMAD.MOV.U32 R169, RZ, RZ, R214 ;  /* 0x000000ffffa97224 */ /* 0x000fe200078e00d6 */
[----:B------:R-:W-:Y:S01]  /*1d8b0*/  HMMA.16816.F32.BF16 R60, R8, R36, R248 ;  /* 0x00000024083c723c */ /* 0x000fe200000418f8 */
[----:B------:R-:W-:Y:S02]  /*1d8c0*/  IMAD.MOV.U32 R170, RZ, RZ, R108 ;  /* 0x000000ffffaa7224 */ /* 0x000fe400078e006c */
[----:B------:R-:W-:Y:S01]  /*1d8d0*/  IMAD.MOV.U32 R171, RZ, RZ, R109 ;  /* 0x000000ffffab7224 */ /* 0x000fe200078e006d */
[----:B------:R-:W-:-:S04]  /*1d8e0*/  LOP3.LUT R4, R167, R0, RZ, 0xc0, !PT ;  /* 0x00000000a7047212 */ /* 0x000fc800078ec0ff */
[----:B------:R-:W-:Y:S01]  /*1d8f0*/  HMMA.16816.F32.BF16 R72, R8, R26, R72 ;  /* 0x0000001a0848723c */ /* 0x000fe20000041848 */
[----:B------:R-:W-:-:S07]  /*1d900*/  LOP3.LUT R0, R3, R230, R32, 0x96, !PT ;  /* 0x000000e603007212 */ /* 0x000fce00078e9620 */
[C---:B------:R-:W-:Y:S01]  /*1d910*/  HMMA.16816.F32.BF16 R140, R8.reuse, R20, R140 ;  /* 0x00000014088c723c */ /* 0x040fe2000004188c */
[----:B------:R-:W3:Y:S01]  /*1d920*/  LDSM.16.MT88.4 R20, [R188+0x9400] ;  /* 0x00940000bc14783b */ /* 0x000ee20000004200 */
[----:B------:R-:W-:Y:S01]  /*1d930*/  IMAD.MOV.U32 R85, RZ, RZ, R183 ;  /* 0x000000ffff557224 */ /* 0x000fe200078e00b7 */
[----:B------:R-:W-:Y:S01]  /*1d940*/  HSET2.LE.AND R7, R7, R233, PT ;  /* 0x000000e907077233 */ /* 0x000fe20003803000 */
[----:B------:R-:W-:Y:S01]  /*1d950*/  IMAD.MOV.U32 R232, RZ, RZ, R186 ;  /* 0x000000ffffe87224 */ /* 0x000fe200078e00ba */
[----:B------:R1:W5:Y:S03]  /*1d960*/  LDL.LU R102, [R1+0x26c] ;  /* 0x00026c0001667983 */ /* 0x0003660000300800 */
[----:B------:R-:W-:Y:S01]  /*1d970*/  HMMA.16816.F32.BF16 R152, R8, R14, R28 ;  /* 0x0000000e0898723c */ /* 0x000fe2000004181c */
[----:B------:R-:W3:Y:S01]  /*1d980*/  LDSM.16.MT88.4 R28, [R190+0xa400] ;  /* 0x00a40000be1c783b */ /* 0x000ee20000004200 */
[----:B------:R-:W-:-:S02]  /*1d990*/  LOP3.LUT R3, R2, 0xffff, RZ, 0xc0, !PT ;  /* 0x0000ffff02037812 */ /* 0x000fc400078ec0ff */
[----:B------:R-:W-:Y:S01]  /*1d9a0*/  SHF.R.U32.HI R13, RZ, 0x18, R0 ;  /* 0x00000018ff0d7819 */ /* 0x000fe20000011600 */
[----:B------:R-:W-:-:S03]  /*1d9b0*/  IMAD.MOV.U32 R223, RZ, RZ, R178 ;  /* 0x000000ffffdf7224 */ /* 0x000fc600078e00b2 */
[----:B------:R-:W-:Y:S01]  /*1d9c0*/  HMMA.16816.F32.BF16 R160, R8, R40, R168 ;  /* 0x0000002808a0723c */ /* 0x000fe200000418a8 */
[----:B------:R-:W-:Y:S01]  /*1d9d0*/  LOP3.LUT R14, R0, 0xff, RZ, 0xc0, !PT ;  /* 0x000000ff000e7812 */ /* 0x000fe200078ec0ff */
[----:B------:R-:W-:Y:S01]  /*1d9e0*/  IMAD.MOV.U32 R226, RZ, RZ, R177 ;  /* 0x000000ffffe27224 */ /* 0x000fe200078e00b1 */
[----:B------:R-:W-:Y:S01]  /*1d9f0*/  SHF.R.U32.HI R12, RZ, 0x18, R2 ;  /* 0x00000018ff0c7819 */ /* 0x000fe20000011602 */
[----:B------:R-:W-:Y:S01]  /*1da00*/  IMAD.MOV.U32 R227, RZ, RZ, R181 ;  /* 0x000000ffffe37224 */ /* 0x000fe200078e00b5 */
[----:B------:R-:W-:Y:S01]  /*1da10*/  LOP3.LUT R7, R164, R7, RZ, 0xc0, !PT ;  /* 0x00000007a4077212 */ /* 0x000fe200078ec0ff */
[----:B------:R-:W-:Y:S01]  /*1da20*/  IMAD.MOV.U32 R84, RZ, RZ, R182 ;  /* 0x000000ffff547224 */ /* 0x000fe200078e00b6 */
[----:B------:R2:W5:Y:S04]  /*1da30*/  LDL.LU R103, [R1+0x268] ;  /* 0x0002680001677983 */ /* 0x0005680000300800 */
[----:B------:R2:W5:Y:S01]  /*1da40*/  LDL.LU R195, [R1+0x264] ;  /* 0x0002640001c37983 */ /* 0x0005620000300800 */
[C---:B-1----:R-:W-:Y:S03]  /*1da50*/  HMMA.16816.F32.BF16 R132, R4.reuse, R16, R132 ;  /* 0x000000100484723c */ /* 0x042fe60000041884 */
[----:B------:R1:W5:Y:S04]  /*1da60*/  LDL.LU R212, [R1+0x260] ;  /* 0x0002600001d47983 */ /* 0x0003680000300800 */
[----:B------:R1:W5:Y:S01]  /*1da70*/  LDL.LU R216, [R1+0x25c] ;  /* 0x00025c0001d87983 */ /* 0x0003620000300800 */
[C---:B------:R-:W-:Y:S03]  /*1da80*/  HMMA.16816.F32.BF16 R128, R4.reuse, R18, R128 ;  /* 0x000000120480723c */ /* 0x040fe60000041880 */
[----:B------:R1:W5:Y:S04]  /*1da90*/  LDL.LU R208, [R1+0x258] ;  /* 0x0002580001d07983 */ /* 0x0003680000300800 */
[----:B------:R1:W5:Y:S01]  /*1daa0*/  LDL.LU R217, [R1+0x254] ;  /* 0x0002540001d97983 */ /* 0x0003620000300800 */
[C---:B---3--:R-:W-:Y:S03]  /*1dab0*/  HMMA.16816.F32.BF16 R104, R4.reuse, R20, R104 ;  /* 0x000000140468723c */ /* 0x048fe60000041868 */
[----:B------:R1:W5:Y:S04]  /*1dac0*/  LDL.LU R209, [R1+0x250] ;  /* 0x0002500001d17983 */ /* 0x0003680000300800 */
[----:B------:R1:W5:Y:S01]  /*1dad0*/  LDL.LU R214, [R1+0x24c] ;  /* 0x00024c0001d67983 */ /* 0x0003620000300800 */
[C---:B------:R-:W-:Y:S03]  /*1dae0*/  HMMA.16816.F32.BF16 R96, R4.reuse, R22, R96 ;  /* 0x000000160460723c */ /* 0x040fe60000041860 */
[----:B------:R1:W5:Y:S04]  /*1daf0*/  LDL.LU R108, [R1+0x248] ;  /* 0x00024800016c7983 */ /* 0x0003680000300800 */
[----:B------:R1:W5:Y:S01]  /*1db00*/  LDL.LU R109, [R1+0x244] ;  /* 0x00024400016d7983 */ /* 0x0003620000300800 */
[C---:B------:R-:W-:Y:S08]  /*1db10*/  HMMA.16816.F32.BF16 R88, R4.reuse, R28, R88 ;  /* 0x0000001c0458723c */ /* 0x040ff00000041858 */
[----:B------:R-:W-:Y:S08]  /*1db20*/  HMMA.16816.F32.BF16 R112, R4, R30, R112 ;  /* 0x0000001e0470723c */ /* 0x000ff00000041870 */
[C---:B--2---:R-:W-:Y:S08]  /*1db30*/  HMMA.16816.F32.BF16 R64, R8.reuse, R46, R244 ;  /* 0x0000002e0840723c */ /* 0x044ff000000418f4 */
[C---:B----4-:R-:W-:Y:S08]  /*1db40*/  HMMA.16816.F32.BF16 R68, R8.reuse, R44, R240 ;  /* 0x0000002c0844723c */ /* 0x050ff000000418f0 */
[C---:B------:R-:W-:Y:S01]  /*1db50*/  HMMA.16816.F32.BF16 R44, R8.reuse, R24, R156 ;  /* 0x00000018082c723c */ /* 0x040fe2000004189c */
[----:B------:R-:W2:Y:S06]  /*1db60*/  LDSM.16.MT88.4 R24, [R188+0xa400] ;  /* 0x00a40000bc18783b */ /* 0x000eac0000004200 */
[----:B------:R-:W-:Y:S01]  /*1db70*/  IMAD.MOV.U32 R156, RZ, RZ, R215 ;  /* 0x000000ffff9c7224 */ /* 0x000fe200078e00d7 */
[----:B------:R-:W-:Y:S01]  /*1db80*/  HMMA.16816.F32.BF16 R56, R8, R38, R56 ;  /* 0x000000260838723c */ /* 0x000fe20000041838 */
[----:B------:R-:W-:Y:S01]  /*1db90*/  IMAD.MOV.U32 R157, RZ, RZ, R207 ;  /* 0x000000ffff9d7224 */ /* 0x000fe200078e00cf */
[----:B------:R-:W3:Y:S01]  /*1dba0*/  LDSM.16.MT88.4 R36, [R188+0xb400] ;  /* 0x00b40000bc24783b */ /* 0x000ee20000004200 */
[----:B------:R-:W-:-:S02]  /*1dbb0*/  IMAD.MOV.U32 R158, RZ, RZ, R218 ;  /* 0x000000ffff9e7224 */ /* 0x000fc400078e00da */
[----:B------:R-:W-:Y:S01]  /*1dbc0*/  IMAD.MOV.U32 R159, RZ, RZ, R184 ;  /* 0x000000ffff9f7224 */ /* 0x000fe200078e00b8 */
[----:B------:R1:W5:Y:S02]  /*1dbd0*/  LDL.LU R215, [R1+0x240] ;  /* 0x0002400001d77983 */ /* 0x0003640000300800 */
[----:B------:R-:W-:Y:S02]  /*1dbe0*/  HMMA.16816.F32.BF16 R176, R4, R48, R120 ;  /* 0x0000003004b0723c */ /* 0x000fe40000041878 */
[----:B------:R1:W5:Y:S04]  /*1dbf0*/  LDL.LU R207, [R1+0x23c] ;  /* 0x00023c0001cf7983 */ /* 0x0003680000300800 */
[----:B------:R1:W5:Y:S02]  /*1dc00*/  LDL.LU R218, [R1+0x238] ;  /* 0x0002380001da7983 */ /* 0x0003640000300800 */
[----:B------:R-:W-:Y:S07]  /*1dc10*/  HMMA.16816.F32.BF16 R156, R8, R42, R156 ;  /* 0x0000002a089c723c */ /* 0x000fee000004189c */
[----:B------:R-:W-:-:S02]  /*1dc20*/  LOP3.LUT R8, R0, 0xffff, RZ, 0xc0, !PT ;  /* 0x0000ffff00087812 */ /* 0x000fc400078ec0ff */
[----:B------:R-:W-:Y:S02]  /*1dc30*/  SHF.R.U32.HI R9, RZ, 0x10, R0 ;  /* 0x00000010ff097819 */ /* 0x000fe40000011600 */
[----:B------:R-:W-:Y:S02]  /*1dc40*/  LOP3.LUT R10, R2, 0xff, RZ, 0xc0, !PT ;  /* 0x000000ff020a7812 */ /* 0x000fe400078ec0ff */
[----:B------:R-:W-:Y:S02]  /*1dc50*/  SHF.R.U32.HI R0, RZ, 0x8, R3 ;  /* 0x00000008ff007819 */ /* 0x000fe40000011603 */
[----:B------:R-:W-:Y:S02]  /*1dc60*/  SHF.R.U32.HI R3, RZ, 0x8, R8 ;  /* 0x00000008ff037819 */ /* 0x000fe40000011608 */
[----:B------:R-:W-:Y:S02]  /*1dc70*/  LOP3.LUT R8, R9, 0xff, RZ, 0xc0, !PT ;  /* 0x000000ff09087812 */ /* 0x000fe400078ec0ff */
[----:B------:R-:W-:-:S02]  /*1dc80*/  PRMT R9, R10, 0x5410, R0 ;  /* 0x000054100a097816 */ /* 0x000fc40000000000 */
[----:B------:R-:W-:Y:S02]  /*1dc90*/  PRMT R0, R14, 0x5410, R3 ;  /* 0x000054100e007816 */ /* 0x000fe40000000003 */
[----:B------:R-:W-:-:S03]  /*1dca0*/  SHF.R.U32.HI R11, RZ, 0x10, R2 ;  /* 0x00000010ff0b7819 */ /* 0x000fc60000011602 */
[--C-:B------:R-:W-:Y:S01]  /*1dcb0*/  HSET2.LE.AND R0, R0, R233.reuse, PT ;  /* 0x000000e900007233 */ /* 0x100fe20003803000 */
[----:B------:R-:W-:Y:S02]  /*1dcc0*/  PRMT R2, R8, 0x5410, R13 ;  /* 0x0000541008027816 */ /* 0x000fe4000000000d */
[----:B------:R-:W-:Y:S02]  /*1dcd0*/  LOP3.LUT R11, R11, 0xff, RZ, 0xc0, !PT ;  /* 0x000000ff0b0b7812 */ /* 0x000fe400078ec0ff */
[----:B------:R-:W-:Y:S02]  /*1dce0*/  LOP3.LUT R8, R206, R0, RZ, 0xc0, !PT ;  /* 0x00000000ce087212 */ /* 0x000fe400078ec0ff */
[----:B------:R-:W-:Y:S01]  /*1dcf0*/  LOP3.LUT R0, R204, R85, RZ, 0x3c, !PT ;  /* 0x00000055cc007212 */ /* 0x000fe200078e3cff */
[----:B------:R-:W-:Y:S01]  /*1dd00*/  HSET2.LE.AND R2, R2, R233, PT ;  /* 0x000000e902027233 */ /* 0x000fe20003803000 */
[----:B------:R-:W-:-:S03]  /*1dd10*/  PRMT R11, R11, 0x5410, R12 ;  /* 0x000054100b0b7816 */ /* 0x000fc6000000000c */
[----:B------:R-:W-:Y:S01]  /*1dd20*/  IMAD.WIDE.U32 R12, R0, -0x326172a9, RZ ;  /* 0xcd9e8d57000c7825 */ /* 0x000fe200078e00ff */
[----:B------:R-:W-:Y:S01]  /*1dd30*/  HSET2.LE.AND R3, R9, R233, PT ;  /* 0x000000e909037233 */ /* 0x000fe20003803000 */
[----:B------:R-:W-:-:S03]  /*1dd40*/  LOP3.LUT R9, R201, R2, RZ, 0xc0, !PT ;  /* 0x00000002c9097212 */ /* 0x000fc600078ec0ff */
[----:B------:R-:W-:Y:S02]  /*1dd50*/  LOP3.LUT R2, R13, R213, R224, 0x96, !PT ;  /* 0x000000d50d027212 */ /* 0x000fe400078e96e0 */
[----:B------:R-:W-:Y:S01]  /*1dd60*/  LOP3.LUT R0, R53, R229, R12, 0x96, !PT ;  /* 0x000000e535007212 */ /* 0x000fe200078e960c */
[----:B--2---:R-:W-:Y:S01]  /*1dd70*/  HMMA.16816.F32.BF16 R116, R4, R24, R116 ;  /* 0x000000180474723c */ /* 0x004fe20000041874 */
[----:B------:R-:W-:Y:S01]  /*1dd80*/  LOP3.LUT R10, R174, R3, RZ, 0xc0, !PT ;  /* 0x00000003ae0a7212 */ /* 0x000fe200078ec0ff */
[----:B------:R-:W-:-:S06]  /*1dd90*/  IMAD.WIDE.U32 R2, R2, -0x2daee0ad, RZ ;  /* 0xd2511f5302027825 */ /* 0x000fcc00078e00ff */
[----:B------:R-:W-:Y:S01]  /*1dda0*/  HMMA.16816.F32.BF16 R168, R4, R26, R92 ;  /* 0x0000001a04a8723c */ /* 0x000fe2000004185c */
[----:B------:R-:W-:-:S07]  /*1ddb0*/  LOP3.LUT R3, R3, R228, R54, 0x96, !PT ;  /* 0x000000e403037212 */ /* 0x000fce00078e9636 */
[C---:B---3--:R-:W-:Y:S08]  /*1ddc0*/  HMMA.16816.F32.BF16 R180, R4.reuse, R36, R124 ;  /* 0x0000002404b4723c */ /* 0x048ff0000004187c */
        /* <DEDUP_REMOVED lines=16> */
[----:B------:R-:W-:Y:S07]  /*1ded0*/  HMMA.16816.F32.BF16 R64, R8, R28, R140 ;  /* 0x0000001c0840723c */ /* 0x000fee000004188c */
[----:B------:R-:W-:Y:S01]  /*1dee0*/  IMAD.WIDE.U32 R28, R0, -0x326172a9, RZ ;  /* 0xcd9e8d57001c7825 */ /* 0x000fe200078e00ff */
[----:B------:R-:W-:-:S04]  /*1def0*/  SHF.R.U32.HI R5, RZ, 0x10, R2 ;  /* 0x00000010ff057819 */ /* 0x000fc80000011602 */
[----:B------:R-:W-:Y:S02]  /*1df00*/  LOP3.LUT R0, R3, R236, R28, 0x96, !PT ;  /* 0x000000ec03007212 */ /* 0x000fe400078e961c */
[----:B------:R-:W-:Y:S02]  /*1df10*/  LOP3.LUT R3, R2, 0xffff, RZ, 0xc0, !PT ;  /* 0x0000ffff02037812 */ /* 0x000fe400078ec0ff */
[----:B------:R-:W-:Y:S01]  /*1df20*/  LOP3.LUT R4, R0, 0xffff, RZ, 0xc0, !PT ;  /* 0x0000ffff00047812 */ /* 0x000fe200078ec0ff */
[----:B------:R-:W-:Y:S01]  /*1df30*/  HMMA.16816.F32.BF16 R84, R8, R16, R60 ;  /* 0x000000100854723c */ /* 0x000fe2000004183c */
        /* <DEDUP_REMOVED lines=15> */
[----:B------:R-:W-:Y:S01]  /*1e030*/  HSET2.LE.AND R3, R5, R233, PT ;  /* 0x000000e905037233 */ /* 0x000fe20003803000 */
        /* <DEDUP_REMOVED lines=8> */
[----:B------:R-:W2:Y:S01]  /*1e0c0*/  LDSM.16.MT88.4 R20, [R188+0xa800] ;  /* 0x00a80000bc14783b */ /* 0x000ea20000004200 */
[----:B------:R-:W-:Y:S01]  /*1e0d0*/  HMMA.16816.F32.BF16 R80, R8, R18, R56 ;  /* 0x000000120850723c */ /* 0x000fe20000041838 */
[----:B------:R-:W-:-:S02]  /*1e0e0*/  LOP3.LUT R3, R3, R228, R234, 0x96, !PT ;  /* 0x000000e403037212 */ /* 0x000fc400078e96ea */
[----:B------:R1:W5:Y:S04]  /*1e0f0*/  LDL.LU R213, [R1+0x22c] ;  /* 0x00022c0001d57983 */ /* 0x0003680000300800 */
[----:B------:R1:W5:Y:S01]  /*1e100*/  LDL.LU R229, [R1+0x228] ;  /* 0x0002280001e57983 */ /* 0x0003620000300800 */
[C---:B------:R-:W-:Y:S03]  /*1e110*/  HMMA.16816.F32.BF16 R68, R8.reuse, R48, R160 ;  /* 0x000000300844723c */ /* 0x040fe600000418a0 */
[----:B------:R1:W5:Y:S04]  /*1e120*/  LDL.LU.64 R234, [R1+0x220] ;  /* 0x0002200001ea7983 */ /* 0x0003680000300a00 */
[----:B------:R1:W5:Y:S01]  /*1e130*/  LDL.LU R228, [R1+0x218] ;  /* 0x0002180001e47983 */ /* 0x0003620000300800 */
[C---:B------:R-:W-:Y:S03]  /*1e140*/  HMMA.16816.F32.BF16 R76, R8.reuse, R24, R44 ;  /* 0x00000018084c723c */ /* 0x040fe6000004182c */
[----:B------:R-:W3:Y:S04]  /*1e150*/  LDSM.16.MT88.4 R44, [R188+0x9800] ;  /* 0x00980000bc2c783b */ /* 0x000ee80000004200 */
[----:B------:R-:W4:Y:S01]  /*1e160*/  LDSM.16.MT88.4 R16, [R190+0xa800] ;  /* 0x00a80000be10783b */ /* 0x000f220000004200 */
[C---:B------:R-:W-:Y:S03]  /*1e170*/  HMMA.16816.F32.BF16 R72, R8.reuse, R26, R72 ;  /* 0x0000001a0848723c */ /* 0x040fe60000041848 */
[----:B------:R-:W-:Y:S04]  /*1e180*/  LDSM.16.MT88.4 R12, [R188+0xb800] ;  /* 0x00b80000bc0c783b */ /* 0x000fe80000004200 */
[----:B------:R-:W-:Y:S01]  /*1e190*/  LDSM.16.MT88.4 R24, [R190+0xb800] ;  /* 0x00b80000be18783b */ /* 0x000fe20000004200 */
[C---:B------:R-:W-:Y:S08]  /*1e1a0*/  HMMA.16816.F32.BF16 R60, R8.reuse, R30, R144 ;  /* 0x0000001e083c723c */ /* 0x040ff00000041890 */
[C---:B------:R-:W-:Y:S01]  /*1e1b0*/  HMMA.16816.F32.BF16 R52, R8.reuse, R36, R148 ;  /* 0x000000240834723c */ /* 0x040fe20000041894 */
[----:B------:R-:W-:Y:S01]  /*1e1c0*/  HSET2.LE.AND R7, R7, R233, PT ;  /* 0x000000e907077233 */ /* 0x000fe20003803000 */
[----:B------:R-:W-:Y:S06]  /*1e1d0*/  LDSM.16.MT88.4 R160, [R190+0x9c00] ;  /* 0x009c0000bea0783b */ /* 0x000fec0000004200 */
[C---:B------:R-:W-:Y:S01]  /*1e1e0*/  HMMA.16816.F32.BF16 R56, R8.reuse, R38, R152 ;  /* 0x000000260838723c */ /* 0x040fe20000041898 */
[----:B------:R-:W1:Y:S07]  /*1e1f0*/  LDSM.16.MT88.4 R36, [R190+0x9800] ;  /* 0x00980000be24783b */ /* 0x000e6e0000004200 */
[----:B------:R-:W-:Y:S01]  /*1e200*/  HMMA.16816.F32.BF16 R48, R8, R50, R156 ;  /* 0x000000320830723c */ /* 0x000fe2000004189c */
[----:B------:R-:W-:Y:S01]  /*1e210*/  LOP3.LUT R7, R196, R7, RZ, 0xc0, !PT ;  /* 0x00000007c4077212 */ /* 0x000fe200078ec0ff */
[----:B------:R-:W-:Y:S04]  /*1e220*/  LDSM.16.MT88.4 R152, [R188+0xac00] ;  /* 0x00ac0000bc98783b */ /* 0x000fe80000004200 */
[----:B------:R-:W-:Y:S01]  /*1e230*/  LDSM.16.MT88.4 R144, [R190+0xac00] ;  /* 0x00ac0000be90783b */ /* 0x000fe20000004200 */
[----:B------:R-:W-:-:S05]  /*1e240*/  IMAD.WIDE.U32 R8, R0, -0x2daee0ad, RZ ;  /* 0xd2511f5300087825 */ /* 0x000fca00078e00ff */
[----:B------:R-:W-:Y:S01]  /*1e250*/  LOP3.LUT R0, R9, R200, R2, 0x96, !PT ;  /* 0x000000c809007212 */ /* 0x000fe200078e9602 */
[----:B------:R-:W-:Y:S01]  /*1e260*/  IMAD.WIDE.U32 R2, R3, -0x326172a9, RZ ;  /* 0xcd9e8d5703027825 */ /* 0x000fe200078e00ff */
[----:B------:R1:W5:Y:S03]  /*1e270*/  LDL.LU R200, [R1+0x214] ;  /* 0x0002140001c87983 */ /* 0x0003660000300800 */
[----:B------:R-:W-:Y:S01]  /*1e280*/  IMAD.WIDE.U32 R110, R0, -0x326172a9, RZ ;  /* 0xcd9e8d57006e7825 */ /* 0x000fe200078e00ff */
[----:B------:R-:W-:Y:S02]  /*1e290*/  LOP3.LUT R3, R3, R198, R202, 0x96, !PT ;  /* 0x000000c603037212 */ /* 0x000fe400078e96ca */
[----:B------:R1:W5:Y:S02]  /*1e2a0*/  LDL.LU R198, [R1+0x210] ;  /* 0x0002100001c67983 */ /* 0x0003640000300800 */
        /* <DEDUP_REMOVED lines=16> */
[----:B------:R-:W-:Y:S02]  /*1e3b0*/  SHF.R.U32.HI R0, RZ, 0x8, R3 ;  /* 0x00000008ff007819 */ /* 0x000fe40000011603 */
[----:B------:R-:W-:Y:S02]  /*1e3c0*/  LOP3.LUT R3, R8, 0xff, RZ, 0xc0, !PT ;  /* 0x000000ff08037812 */ /* 0x000fe400078ec0ff */
[----:B------:R-:W-:-:S02]  /*1e3d0*/  PRMT R8, R30, 0x5410, R11 ;  /* 0x000054101e087816 */ /* 0x000fc4000000000b */
[----:B------:R-:W-:Y:S02]  /*1e3e0*/  SHF.R.U32.HI R33, RZ, 0x18, R2 ;  /* 0x00000018ff217819 */ /* 0x000fe40000011602 */
[----:B------:R-:W-:Y:S02]  /*1e3f0*/  LOP3.LUT R11, R28, 0xff, RZ, 0xc0, !PT ;  /* 0x000000ff1c0b7812 */ /* 0x000fe400078ec0ff */
[----:B------:R-:W-:Y:S02]  /*1e400*/  PRMT R0, R10, 0x5410, R0 ;  /* 0x000054100a007816 */ /* 0x000fe40000000000 */
[----:B------:R-:W-:Y:S02]  /*1e410*/  PRMT R2, R3, 0x5410, R9 ;  /* 0x0000541003027816 */ /* 0x000fe40000000009 */
[----:B------:R-:W-:Y:S01]  /*1e420*/  PRMT R11, R11, 0x5410, R33 ;  /* 0x000054100b0b7816 */ /* 0x000fe20000000021 */
[--C-:B------:R-:W-:Y:S02]  /*1e430*/  HSET2.LE.AND R0, R0, R233.reuse, PT ;  /* 0x000000e900007233 */ /* 0x100fe40003803000 */
[----:B------:R-:W-:-:S02]  /*1e440*/  HSET2.LE.AND R2, R2, R233, PT ;  /* 0x000000e902027233 */ /* 0x000fc40003803000 */
[--C-:B------:R-:W-:Y:S02]  /*1e450*/  HSET2.LE.AND R3, R8, R233.reuse, PT ;  /* 0x000000e908037233 */ /* 0x100fe40003803000 */
[----:B------:R-:W-:Y:S01]  /*1e460*/  HSET2.LE.AND R11, R11, R233, PT ;  /* 0x000000e90b0b7233 */ /* 0x000fe20003803000 */
[----:B------:R-:W-:Y:S02]  /*1e470*/  LOP3.LUT R8, R193, R0, RZ, 0xc0, !PT ;  /* 0x00000000c1087212 */ /* 0x000fe400078ec0ff */
[----:B------:R1:W5:Y:S01]  /*1e480*/  LDL.LU R193, [R1+0x20c] ;  /* 0x00020c0001c17983 */ /* 0x0003620000300800 */
[----:B------:R-:W-:Y:S02]  /*1e490*/  LOP3.LUT R9, R192, R2, RZ, 0xc0, !PT ;  /* 0x00000002c0097212 */ /* 0x000fe400078ec0ff */
[----:B------:R-:W-:Y:S01]  /*1e4a0*/  LOP3.LUT R10, R191, R3, RZ, 0xc0, !PT ;  /* 0x00000003bf0a7212 */ /* 0x000fe200078ec0ff */
[----:B------:R1:W5:Y:S01]  /*1e4b0*/  LDL.LU R192, [R1+0x208] ;  /* 0x0002080001c07983 */ /* 0x0003620000300800 */
[----:B------:R-:W-:-:S03]  /*1e4c0*/  LOP3.LUT R11, R189, R11, RZ, 0xc0, !PT ;  /* 0x0000000bbd0b7212 */ /* 0x000fc600078ec0ff */
[----:B------:R1:W5:Y:S04]  /*1e4d0*/  LDL.LU R191, [R1+0x204] ;  /* 0x0002040001bf7983 */ /* 0x0003680000300800 */
[----:B------:R1:W5:Y:S01]  /*1e4e0*/  LDL.LU R189, [R1+0x200] ;  /* 0x0002000001bd7983 */ /* 0x0003620000300800 */
[----:B------:R-:W-:-:S05]  /*1e4f0*/  LOP3.LUT R2, R29, R231, R40, 0x96, !PT ;  /* 0x000000e71d027212 */ /* 0x000fca00078e9628 */
[----:B------:R-:W-:Y:S01]  /*1e500*/  IMAD.WIDE.U32 R2, R2, -0x2daee0ad, RZ ;  /* 0xd2511f5302027825 */ /* 0x000fe200078e00ff */
[----:B--2---:R-:W-:Y:S04]  /*1e510*/  HMMA.16816.F32.BF16 R124, R4, R20, R116 ;  /* 0x00000014047c723c */ /* 0x004fe80000041874 */
[----:B------:R-:W-:-:S04]  /*1e520*/  LOP3.LUT R0, R3, R230, R32, 0x96, !PT ;  /* 0x000000e603007212 */ /* 0x000fc800078e9620 */
[C---:B---3--:R-:W-:Y:S08]  /*1e530*/  HMMA.16816.F32.BF16 R140, R4.reuse, R44, R104 ;  /* 0x0000002c048c723c */ /* 0x048ff00000041868 */
[C---:B------:R-:W-:Y:S08]  /*1e540*/  HMMA.16816.F32.BF16 R136, R4.reuse, R46, R96 ;  /* 0x0000002e0488723c */ /* 0x040ff00000041860 */
[----:B----4-:R-:W-:Y:S01]  /*1e550*/  HMMA.16816.F32.BF16 R116, R4, R16, R88 ;  /* 0x000000100474723c */ /* 0x010fe20000041858 */
[----:B------:R-:W-:-:S07]  /*1e560*/  LOP3.LUT R3, R2, 0xffff, RZ, 0xc0, !PT ;  /* 0x0000ffff02037812 */ /* 0x000fce00078ec0ff */
        /* <DEDUP_REMOVED lines=96> */
[----:B------:R-:W-:-:S04]  /*1eb70*/  IADD3 R196, P0, R34, -0x180, RZ ;  /* 0xfffffe8022c47810 */ /* 0x000fc80007f1e0ff */
[----:B------:R-:W-:-:S03]  /*1eb80*/  IADD3.X R197, R35, -0x1, RZ, P0, !PT ;  /* 0xffffffff23c57810 */ /* 0x000fc600007fe4ff */
[----:B------:R-:W-:Y:S07]  /*1eb90*/  HMMA.16816.F32.BF16 R92, R92, R14, R104 ;  /* 0x0000000e5c5c723c */ /* 0x000fee0000041868 */
[----:B------:R-:W-:-:S03]  /*1eba0*/  IMAD.MOV.U32 R107, RZ, RZ, R205 ;  /* 0x000000ffff6b7224 */ /* 0x000fc600078e00cd */
.L_x_938:
[----:B-1----:R-:W2:Y:S02]  /*1ebb0*/  LDL R0, [R1+0x1b4] ;  /* 0x0001b40001007983 */ /* 0x002ea40000100800 */
[----:B--2---:R-:W-:-:S13]  /*1ebc0*/  ISETP.GT.AND P0, PT, R107, R0, PT ;  /* 0x000000006b00720c */ /* 0x004fda0003f04270 */
[----:B------:R-:W-:Y:S05]  /*1ebd0*/  @!P0 BRA `(.L_x_947) ;  /* 0x0000945000008947 */ /* 0x000fea0003800000 */
[----:B------:R-:W2:Y:S01]  /*1ebe0*/  LDL.LU R6, [R1+0xd8] ;  /* 0x0000d80001067983 */ /* 0x000ea20000300800 */
[----:B------:R-:W-:Y:S01]  /*1ebf0*/  IMAD.MOV.U32 R106, RZ, RZ, R101 ;  /* 0x000000ffff6a7224 */ /* 0x000fe200078e0065 */
[----:B-----5:R-:W-:Y:S01]  /*1ec00*/  MOV R105, R102 ;  /* 0x0000006600697202 */ /* 0x020fe20000000f00 */
        /* <DEDUP_REMOVED lines=27> */
.L_x_950:
[----:B--2---:R-:W2:Y:S01]  /*1edc0*/  LDL R2, [R1+0x34] ;  /* 0x0000340001027983 */ /* 0x004ea20000100800 */
        /* <DEDUP_REMOVED lines=14> */
[-C--:B----4-:R-:W-:Y:S02]  /*1eeb0*/  ISETP.GE.AND P3, PT, R0, R200.reuse, PT ;  /* 0x000000c80000720c */ /* 0x090fe40003f66270 */
        /* <DEDUP_REMOVED lines=252> */
.L_x_949:
[----:B------:R-:W-:Y:S05]  /*1fe80*/  BSYNC B0 ;  /* 0x0000000000007941 */ /* 0x000fea0003800000 */
.L_x_948:
[----:B------:R-:W2:Y:S08]  /*1fe90*/  S2R R0, SR_TID.X ;  /* 0x0000000000007919 */ /* 0x000eb00000002100 */
[----:B------:R-:W-:Y:S04]  /*1fea0*/  STL [R1+0x20c], R193 ;  /* 0x00020cc101007387 */ /* 0x000fe80000100800 */
[----:B------:R-:W-:Y:S04]  /*1feb0*/  STL [R1+0x208], R192 ;  /* 0x000208c001007387 */ /* 0x000fe80000100800 */
[----:B------:R-:W-:Y:S04]  /*1fec0*/  STL [R1+0x204], R191 ;  /* 0x000204bf01007387 */ /* 0x000fe80000100800 */
[----:B------:R-:W-:Y:S01]  /*1fed0*/  STL [R1+0x200], R189 ;  /* 0x000200bd01007387 */ /* 0x000fe20000100800 */
[----:B--2---:R-:W-:Y:S05]  /*1fee0*/  IMAD.SHL.U32 R0, R0, 0x2, RZ ;  /* 0x0000000200007824 */ /* 0x004fea00078e00ff */
[----:B------:R-:W-:Y:S05]  /*1fef0*/  LOP3.LUT R0, R0, 0x6, RZ, 0xc0, !PT ;  /* 0x0000000600007812 */ /* 0x000fea00078ec0ff */
[----:B------:R-:W-:Y:S04]  /*1ff00*/  IMAD R2, R245, 0x40, R0 ;  /* 0x00000040f5027824 */ /* 0x000fe800078e0200 */
[--C-:B------:R-:W-:Y:S01]  /*1ff10*/  IMAD.IADD R0, R211, 0x1, -R2.reuse ;  /* 0x00000001d3007824 */ /* 0x100fe200078e0a02 */
[----:B-1----:R-:W-:Y:S01]  /*1ff20*/  IADD3 R110, R2, 0x8, RZ ;  /* 0x00000008026e7810 */ /* 0x002fe20007ffe0ff */
[--C-:B------:R-:W-:Y:S01]  /*1ff30*/  IMAD.IADD R100, R212, 0x1, -R2.reuse ;  /* 0x00000001d4647824 */ /* 0x100fe200078e0a02 */
[C---:B------:R-:W-:Y:S02]  /*1ff40*/  IADD3 R107, R2.reuse, 0x9, RZ ;  /* 0x00000009026b7810 */ /* 0x040fe40007ffe0ff */
[----:B------:R-:W-:Y:S02]  /*1ff50*/  IABS R0, R0 ;  /* 0x0000000000007213 */ /* 0x000fe40000000000 */
[C---:B------:R-:W-:Y:S02]  /*1ff60*/  ISETP.GE.AND P3, PT, R2.reuse, R207, PT ;  /* 0x000000cf0200720c */ /* 0x040fe40003f66270 */
[C---:B------:R-:W-:Y:S01]  /*1ff70*/  ISETP.GE.AND P6, PT, R2.reuse, R208, PT ;  /* 0x000000d00200720c */ /* 0x040fe20003fc6270 */
[----:B------:R1:W2:Y:S01]  /*1ff80*/  I2F R103, R0 ;  /* 0x0000000000677306 */ /* 0x0002a20000201400 */
[C---:B------:R-:W-:Y:S02]  /*1ff90*/  ISETP.GE.OR P3, PT, R2.reuse, R215, !P3 ;  /* 0x000000d70200720c */ /* 0x040fe40005f66670 */
[C---:B------:R-:W-:Y:S02]  /*1ffa0*/  ISETP.GE.OR P6, PT, R2.reuse, R216, !P6 ;  /* 0x000000d80200720c */ /* 0x040fe400077c6670 */
[C---:B------:R-:W-:Y:S04]  /*1ffb0*/  ISETP.GE.AND P2, PT, R2.reuse, R210, PT ;  /* 0x000000d20200720c */ /* 0x040fe80003f46270 */
[C---:B------:R-:W-:Y:S02]  /*1ffc0*/  ISETP.GE.OR P2, PT, R2.reuse, R218, !P2 ;  /* 0x000000da0200720c */ /* 0x040fe40005746670 */
[----:B-1----:R-:W-:Y:S01]  /*1ffd0*/  IABS R0, R100 ;  /* 0x0000006400007213 */ /* 0x002fe20000000000 */
[----:B------:R-:W-:Y:S02]  /*1ffe0*/  IMAD.IADD R100, R213, 0x1, -R2 ;  /* 0x00000001d5647824 */ /* 0x000fe400078e0a02 */
[-C--:B--2---:R-:W-:Y:S01]  /*1fff0*/  FFMA.FTZ R10, R103, -R195.reuse, R10 ;  /* 0x800000c3670a7223 */ /* 0x084fe2000001000a */
[----:B------:R-:W-:Y:S01]  /*20000*/  IADD3 R103, R2, 0x10, RZ ;  /* 0x0000001002677810 */ /* 0x000fe20007ffe0ff */
[----:B------:R1:W2:Y:S02]  /*20010*/  I2F R102, R0 ;  /* 0x0000000000667306 */ /* 0x0002a40000201400 */
[----:B-1----:R-:W-:Y:S01]  /*20020*/  IABS R0, R100 ;  /* 0x0000006400007213 */ /* 0x002fe20000000000 */
[----:B------:R-:W-:Y:S02]  /*20030*/  IMAD.IADD R100, R214, 0x1, -R2 ;  /* 0x00000001d6647824 */ /* 0x000fe400078e0a02 */
[-C--:B--2---:R-:W-:Y:S05]  /*20040*/  FFMA.FTZ R8, R102, -R195.reuse, R8 ;  /* 0x800000c366087223 */ /* 0x084fea0000010008 */
[----:B------:R1:W2:Y:S01]  /*20050*/  I2F R179, R0 ;  /* 0x0000000000b37306 */ /* 0x0002a20000201400 */
[----:B------:R-:W-:Y:S09]  /*20060*/  IABS R100, R100 ;  /* 0x0000006400647213 */ /* 0x000ff20000000000 */
[----:B------:R3:W4:Y:S01]  /*20070*/  I2F R176, R100 ;  /* 0x0000006400b07306 */ /* 0x0007220000201400 */
[----:B-1----:R-:W-:Y:S01]  /*20080*/  IADD3 R0, R2, 0x1, RZ ;  /* 0x0000000102007810 */ /* 0x002fe20007ffe0ff */
[----:B--2---:R-:W-:Y:S03]  /*20090*/  FFMA.FTZ R4, R179, -R195, R4 ;  /* 0x800000c3b3047223 */ /* 0x004fe60000010004 */
[C---:B------:R-:W-:Y:S01]  /*200a0*/  ISETP.GE.AND P5, PT, R0.reuse, R207, PT ;  /* 0x000000cf0000720c */ /* 0x040fe20003fa6270 */
[C---:B------:R-:W-:Y:S01]  /*200b0*/  IMAD.IADD R101, R211.reuse, 0x1, -R0 ;  /* 0x00000001d3657824 */ /* 0x040fe200078e0a00 */
[C---:B------:R-:W-:Y:S02]  /*200c0*/  ISETP.GE.AND P4, PT, R0.reuse, R208, PT ;  /* 0x000000d00000720c */ /* 0x040fe40003f86270 */
[C---:B------:R-:W-:Y:S02]  /*200d0*/  ISETP.GE.AND P0, PT, R0.reuse, R210, PT ;  /* 0x000000d20000720c */ /* 0x040fe40003f06270 */
[----:B---3--:R-:W-:Y:S01]  /*200e0*/  IABS R100, R101 ;  /* 0x0000006500647213 */ /* 0x008fe20000000000 */
[----:B------:R-:W-:Y:S01]  /*200f0*/  IMAD.IADD R101, R211, 0x1, -R110 ;  /* 0x00000001d3657824 */ /* 0x000fe200078e0a6e */
[----:B------:R-:W-:Y:S01]  /*20100*/  ISETP.GE.AND P1, PT, R0, R209, PT ;  /* 0x000000d10000720c */ /* 0x000fe20003f26270 */
[----:B----4-:R-:W-:Y:S01]  /*20110*/  FFMA.FTZ R6, R176, -R195, R6 ;  /* 0x800000c3b0067223 */ /* 0x010fe20000010006 */
[C---:B------:R-:W-:Y:S01]  /*20120*/  ISETP.GE.OR P5, PT, R0.reuse, R215, !P5 ;  /* 0x000000d70000720c */ /* 0x040fe20006fa6670 */
[----:B------:R1:W2:Y:S01]  /*20130*/  I2F R111, R100 ;  /* 0x00000064006f7306 */ /* 0x0002a20000201400 */
[C---:B------:R-:W-:Y:S02]  /*20140*/  ISETP.GE.OR P4, PT, R0.reuse, R216, !P4 ;  /* 0x000000d80000720c */ /* 0x040fe40006786670 */
[C---:B------:R-:W-:Y:S02]  /*20150*/  ISETP.GE.OR P0, PT, R0.reuse, R218, !P0 ;  /* 0x000000da0000720c */ /* 0x040fe40004706670 */
[----:B------:R-:W-:Y:S02]  /*20160*/  ISETP.GE.OR P1, PT, R0, R217, !P1 ;  /* 0x000000d90000720c */ /* 0x000fe40004f26670 */
[----:B-1----:R-:W-:Y:S01]  /*20170*/  IABS R100, R101 ;  /* 0x0000006500647213 */ /* 0x002fe20000000000 */
[----:B------:R-:W-:Y:S02]  /*20180*/  IMAD.IADD R101, R212, 0x1, -R0 ;  /* 0x00000001d4657824 */ /* 0x000fe400078e0a00 */
[----:B--2---:R-:W-:Y:S01]  /*20190*/  FFMA.FTZ R11, R111, -R195, R11 ;  /* 0x800000c36f0b7223 */ /* 0x004fe2000001000b */
[----:B------:R1:W2:Y:S04]  /*201a0*/  I2F R178, R100 ;  /* 0x0000006400b27306 */ /* 0x0002a80000201400 */
[----:B------:R-:W-:Y:S02]  /*201b0*/  FSEL R183, R11, -INF , !P5 ;  /* 0xff8000000bb77808 */ /* 0x000fe40006800000 */
[C---:B------:R-:W-:Y:S04]  /*201c0*/  ISETP.GE.AND P5, PT, R110.reuse, R209, PT ;  /* 0x000000d16e00720c */ /* 0x040fe80003fa6270 */
[----:B------:R-:W-:Y:S02]  /*201d0*/  ISETP.GE.OR P5, PT, R110, R217, !P5 ;  /* 0x000000d96e00720c */ /* 0x000fe40006fa6670 */
[----:B-1----:R-:W-:Y:S01]  /*201e0*/  IABS R100, R101 ;  /* 0x0000006500647213 */ /* 0x002fe20000000000 */
[----:B------:R-:W-:Y:S02]  /*201f0*/  IMAD.IADD R101, R211, 0x1, -R107 ;  /* 0x00000001d3657824 */ /* 0x000fe400078e0a6b */
[----:B--2---:R-:W-:Y:S01]  /*20200*/  FFMA.FTZ R14, R178, -R195, R14 ;  /* 0x800000c3b20e7223 */ /* 0x004fe2000001000e */
[----:B------:R1:W2:Y:S02]  /*20210*/  I2F R177, R100 ;  /* 0x0000006400b17306 */ /* 0x0002a40000201400 */
[----:B-1----:R-:W-:Y:S01]  /*20220*/  IABS R100, R101 ;  /* 0x0000006500647213 */ /* 0x002fe20000000000 */
[----:B--2---:R-:W-:Y:S04]  /*20230*/  FFMA.FTZ R9, R177, -R195, R9 ;  /* 0x800000c3b1097223 */ /* 0x004fe80000010009 */
[----:B------:R-:W-:Y:S01]  /*20240*/  IMAD.MOV.U32 R101, RZ, RZ, R100 ;  /* 0x000000ffff657224 */ /* 0x000fe200078e0064 */
[----:B------:R-:W-:Y:S01]  /*20250*/  FSEL R180, R9, -INF , !P4 ;  /* 0xff80000009b47808 */ /* 0x000fe20006000000 */
[----:B------:R-:W-:Y:S01]  /*20260*/  IMAD.IADD R100, R212, 0x1, -R110 ;  /* 0x00000001d4647824 */ /* 0x000fe200078e0a6e */
[C---:B------:R-:W-:Y:S01]  /*20270*/  ISETP.GE.AND P4, PT, R103.reuse, R207, PT ;  /* 0x000000cf6700720c */ /* 0x040fe20003f86270 */
[----:B------:R1:W2:Y:S03]  /*20280*/  I2F R102, R101 ;  /* 0x0000006500667306 */ /* 0x0002a60000201400 */
[----:B------:R-:W-:Y:S02]  /*20290*/  IABS R100, R100 ;  /* 0x0000006400647213 */ /* 0x000fe40000000000 */
[----:B------:R-:W-:Y:S05]  /*202a0*/  ISETP.GE.OR P4, PT, R103, R215, !P4 ;  /* 0x000000d76700720c */ /* 0x000fea0006786670 */
[----:B------:R3:W4:Y:S01]  /*202b0*/  I2F R176, R100 ;  /* 0x0000006400b07306 */ /* 0x0007220000201400 */
[----:B-1----:R-:W-:Y:S02]  /*202c0*/  IMAD.IADD R101, R211, 0x1, -R103 ;  /* 0x00000001d3657824 */ /* 0x002fe400078e0a67 */
[----:B--2---:R-:W-:Y:S01]  /*202d0*/  FFMA.FTZ R15, R102, -R195, R15 ;  /* 0x800000c3660f7223 */ /* 0x004fe2000001000f */
[----:B------:R-:W-:Y:S02]  /*202e0*/  IADD3 R102, R2, 0x11, RZ ;  /* 0x0000001102667810 */ /* 0x000fe40007ffe0ff */
[----:B---3--:R-:W-:Y:S01]  /*202f0*/  IABS R100, R101 ;  /* 0x0000006500647213 */ /* 0x008fe20000000000 */
[----:B------:R-:W-:Y:S02]  /*20300*/  IMAD.IADD R101, R213, 0x1, -R0 ;  /* 0x00000001d5657824 */ /* 0x000fe400078e0a00 */
[----:B----4-:R-:W-:Y:S01]  /*20310*/  FFMA.FTZ R12, R176, -R195, R12 ;  /* 0x800000c3b00c7223 */ /* 0x010fe2000001000c */
        /* <DEDUP_REMOVED lines=12> */
[----:B--2---:R-:W-:Y:S03]  /*203e0*/  FFMA.FTZ R5, R179, -R195, R5 ;  /* 0x800000c3b3057223 */ /* 0x004fe60000010005 */
[----:B---3--:R-:W-:Y:S01]  /*203f0*/  IABS R100, R101 ;  /* 0x0000006500647213 */ /* 0x008fe20000000000 */
[----:B------:R-:W-:Y:S02]  /*20400*/  IMAD.IADD R101, R213, 0x1, -R110 ;  /* 0x00000001d5657824 */ /* 0x000fe400078e0a6e */
[----:B----4-:R-:W-:Y:S01]  /*20410*/  FFMA.FTZ R13, R178, -R195, R13 ;  /* 0x800000c3b20d7223 */ /* 0x010fe2000001000d */
[----:B------:R-:W-:Y:S01]  /*20420*/  FSEL R178, R4, -INF , !P2 ;  /* 0xff80000004b27808 */ /* 0x000fe20005000000 */
[----:B------:R1:W2:Y:S01]  /*20430*/  I2F R177, R100 ;  /* 0x0000006400b17306 */ /* 0x0002a20000201400 */
[C---:B------:R-:W-:Y:S04]  /*20440*/  ISETP.GE.AND P2, PT, R110.reuse, R208, PT ;  /* 0x000000d06e00720c */ /* 0x040fe80003f46270 */
[----:B------:R-:W-:Y:S04]  /*20450*/  ISETP.GE.OR P2, PT, R110, R216, !P2 ;  /* 0x000000d86e00720c */ /* 0x000fe80005746670 */
        /* <DEDUP_REMOVED lines=8> */
[-C--:B--2---:R-:W-:Y:S01]  /*204e0*/  FFMA.FTZ R16, R111, -R195.reuse, R16 ;  /* 0x800000c36f107223 */ /* 0x084fe20000010010 */
[----:B------:R-:W-:Y:S01]  /*204f0*/  IADD3 R101, R2, 0x18, RZ ;  /* 0x0000001802657810 */ /* 0x000fe20007ffe0ff */
[----:B------:R-:W-:Y:S05]  /*20500*/  IMAD.IADD R111, R213, 0x1, -R107 ;  /* 0x00000001d56f7824 */ /* 0x000fea00078e0a6b */
[----:B------:R1:W2:Y:S01]  /*20510*/  I2F R176, R100 ;  /* 0x0000006400b07306 */ /* 0x0002a20000201400 */
[--C-:B------:R-:W-:Y:S02]  /*20520*/  IMAD.IADD R4, R212, 0x1, -R101.reuse ;  /* 0x00000001d4047824 */ /* 0x100fe400078e0a65 */
[----:B-1----:R-:W-:Y:S02]  /*20530*/  IMAD.IADD R100, R211, 0x1, -R101 ;  /* 0x00000001d3647824 */ /* 0x002fe400078e0a65 */
[----:B--2---:R-:W-:Y:S03]  /*20540*/  FFMA.FTZ R24, R176, -R195, R24 ;  /* 0x800000c3b0187223 */ /* 0x004fe60000010018 */
[----:B------:R-:W-:Y:S04]  /*20550*/  IABS R100, R100 ;  /* 0x0000006400647213 */ /* 0x000fe80000000000 */
[----:B------:R1:W2:Y:S02]  /*20560*/  I2F R177, R100 ;  /* 0x0000006400b17306 */ /* 0x0002a40000201400 */
[----:B-1----:R-:W-:Y:S01]  /*20570*/  IABS R100, R111 ;  /* 0x0000006f00647213 */ /* 0x002fe20000000000 */
[----:B------:R-:W-:Y:S02]  /*20580*/  IMAD.IADD R111, R212, 0x1, -R102 ;  /* 0x00000001d46f7824 */ /* 0x000fe400078e0a66 */
[----:B--2---:R-:W-:Y:S01]  /*20590*/  FFMA.FTZ R30, R177, -R195, R30 ;  /* 0x800000c3b11e7223 */ /* 0x004fe2000001001e */
[----:B------:R-:W-:Y:S04]  /*205a0*/  FSEL R177, R8, -INF , !P6 ;  /* 0xff80000008b17808 */ /* 0x000fe80007000000 */
        /* <DEDUP_REMOVED lines=9> */
[----:B------:R-:W-:Y:S01]  /*20640*/  FSEL R176, R10, -INF , !P3 ;  /* 0xff8000000ab07808 */ /* 0x000fe20005800000 */
[----:B------:R-:W1:Y:S01]  /*20650*/  I2F R0, R100 ;  /* 0x0000006400007306 */ /* 0x000e620000201400 */
[----:B------:R-:W-:Y:S01]  /*20660*/  IABS R111, R111 ;  /* 0x0000006f006f7213 */ /* 0x000fe20000000000 */
[----:B------:R-:W-:Y:S01]  /*20670*/  IMAD.IADD R10, R213, 0x1, -R103 ;  /* 0x00000001d50a7824 */ /* 0x000fe200078e0a67 */
[C---:B------:R-:W-:Y:S02]  /*20680*/  ISETP.GE.AND P3, PT, R2.reuse, R209, PT ;  /* 0x000000d10200720c */ /* 0x040fe40003f66270 */
[----:B------:R-:W-:Y:S02]  /*20690*/  FSEL R17, R17, -INF , !P2 ;  /* 0xff80000011117808 */ /* 0x000fe40005000000 */
[----:B------:R-:W-:Y:S03]  /*206a0*/  ISETP.GE.OR P3, PT, R2, R217, !P3 ;  /* 0x000000d90200720c */ /* 0x000fe60005f66670 */
[----:B------:R-:W2:Y:S01]  /*206b0*/  I2F R111, R111 ;  /* 0x0000006f006f7306 */ /* 0x000ea20000201400 */
[----:B------:R-:W-:Y:S02]  /*206c0*/  FSEL R179, R6, -INF , !P3 ;  /* 0xff80000006b37808 */ /* 0x000fe40005800000 */
[C---:B------:R-:W-:Y:S04]  /*206d0*/  ISETP.GE.AND P3, PT, R110.reuse, R210, PT ;  /* 0x000000d26e00720c */ /* 0x040fe80003f66270 */
[----:B------:R-:W-:Y:S01]  /*206e0*/  ISETP.GE.OR P3, PT, R110, R218, !P3 ;  /* 0x000000da6e00720c */ /* 0x000fe20005f66670 */
[----:B------:R-:W-:Y:S03]  /*206f0*/  IMAD.IADD R110, R214, 0x1, -R110 ;  /* 0x00000001d66e7824 */ /* 0x000fe600078e0a6e */
[----:B------:R-:W-:Y:S02]  /*20700*/  FSEL R16, R16, -INF , !P3 ;  /* 0xff80000010107808 */ /* 0x000fe40005800000 */
[C---:B------:R-:W-:Y:S01]  /*20710*/  ISETP.GE.AND P3, PT, R103.reuse, R209, PT ;  /* 0x000000d16700720c */ /* 0x040fe20003f66270 */
[----:B-1----:R-:W-:Y:S01]  /*20720*/  FFMA.FTZ R25, R0, -R195, R25 ;  /* 0x800000c300197223 */ /* 0x002fe20000010019 */
[----:B------:R-:W-:Y:S02]  /*20730*/  IADD3 R100, R2, 0x19, RZ ;  /* 0x0000001902647810 */ /* 0x000fe40007ffe0ff */
[----:B------:R-:W-:Y:S02]  /*20740*/  ISETP.GE.OR P3, PT, R103, R217, !P3 ;  /* 0x000000d96700720c */ /* 0x000fe40005f66670 */
[C---:B------:R-:W-:Y:S01]  /*20750*/  ISETP.GE.AND P2, PT, R100.reuse, R207, PT ;  /* 0x000000cf6400720c */ /* 0x040fe20003f46270 */
[----:B------:R-:W-:Y:S03]  /*20760*/  IMAD.IADD R0, R211, 0x1, -R100 ;  /* 0x00000001d3007824 */ /* 0x000fe600078e0a64 */
[----:B------:R-:W-:Y:S01]  /*20770*/  ISETP.GE.OR P2, PT, R100, R215, !P2 ;  /* 0x000000d76400720c */ /* 0x000fe20005746670 */
[-C--:B--2---:R-:W-:Y:S01]  /*20780*/  FFMA.FTZ R7, R111, -R195.reuse, R7 ;  /* 0x800000c36f077223 */ /* 0x084fe20000010007 */
[----:B------:R-:W-:Y:S04]  /*20790*/  IABS R0, R0 ;  /* 0x0000000000007213 */ /* 0x000fe80000000000 */
[----:B------:R-:W-:Y:S01]  /*207a0*/  FSEL R14, R7, -INF , !P1 ;  /* 0xff800000070e7808 */ /* 0x000fe20004800000 */
[----:B------:R1:W2:Y:S01]  /*207b0*/  I2F R111, R0 ;  /* 0x00000000006f7306 */ /* 0x0002a20000201400 */
[C---:B------:R-:W-:Y:S04]  /*207c0*/  ISETP.GE.AND P1, PT, R101.reuse, R208, PT ;  /* 0x000000d06500720c */ /* 0x040fe80003f26270 */
[----:B------:R-:W-:Y:S02]  /*207d0*/  ISETP.GE.OR P1, PT, R101, R216, !P1 ;  /* 0x000000d86500720c */ /* 0x000fe40004f26670 */
[----:B-1----:R-:W-:Y:S01]  /*207e0*/  IABS R0, R10 ;  /* 0x0000000a00007213 */ /* 0x002fe20000000000 */
[----:B--2---:R-:W-:Y:S01]  /*207f0*/  FFMA.FTZ R31, R111, -R195, R31 ;  /* 0x800000c36f1f7223 */ /* 0x004fe2000001001f */
[----:B------:R-:W-:Y:S02]  /*20800*/  IABS R10, R110 ;  /* 0x0000006e000a7213 */ /* 0x000fe40000000000 */
[----:B------:R-:W-:Y:S01]  /*20810*/  FSEL R110, R15, -INF , !P6 ;  /* 0xff8000000f6e7808 */ /* 0x000fe20007000000 */
[----:B------:R-:W1:Y:S01]  /*20820*/  I2F R8, R0 ;  /* 0x0000000000087306 */ /* 0x000e620000201400 */
[----:B------:R-:W-:Y:S02]  /*20830*/  ISETP.GE.AND P6, PT, R107, R208, PT ;  /* 0x000000d06b00720c */ /* 0x000fe40003fc6270 */
[----:B------:R-:W-:Y:S02]  /*20840*/  FSEL R15, R5, -INF , !P0 ;  /* 0xff800000050f7808 */ /* 0x000fe40004000000 */
[----:B------:R-:W-:Y:S01]  /*20850*/  ISETP.GE.OR P6, PT, R107, R216, !P6 ;  /* 0x000000d86b00720c */ /* 0x000fe200077c6670 */
[----:B------:R-:W-:Y:S01]  /*20860*/  IMAD.IADD R107, R214, 0x1, -R107 ;  /* 0x00000001d66b7824 */ /* 0x000fe200078e0a6b */
[C---:B------:R-:W-:Y:S02]  /*20870*/  ISETP.GE.AND P0, PT, R102.reuse, R207, PT ;  /* 0x000000cf6600720c */ /* 0x040fe40003f06270 */
[----:B------:R-:W-:Y:S01]  /*20880*/  FSEL R26, R13, -INF , !P6 ;  /* 0xff8000000d1a7808 */ /* 0x000fe20007000000 */
[----:B------:R-:W2:Y:S01]  /*20890*/  I2F R10, R10 ;  /* 0x0000000a000a7306 */ /* 0x000ea20000201400 */
[----:B------:R-:W-:Y:S02]  /*208a0*/  IABS R9, R107 ;  /* 0x0000006b00097213 */ /* 0x000fe40000000000 */
[----:B------:R-:W-:Y:S02]  /*208b0*/  ISETP.GE.OR P0, PT, R102, R215, !P0 ;  /* 0x000000d76600720c */ /* 0x000fe40004706670 */
[----:B------:R-:W-:Y:S02]  /*208c0*/  ISETP.GE.AND P6, PT, R103, R208, PT ;  /* 0x000000d06700720c */ /* 0x000fe40003fc6270 */
[----:B------:R-:W-:Y:S02]  /*208d0*/  FSEL R27, R27, -INF , !P0 ;  /* 0xff8000001b1b7808 */ /* 0x000fe40004000000 */
[C---:B------:R-:W-:Y:S01]  /*208e0*/  ISETP.GE.AND P0, PT, R103.reuse, R210, PT ;  /* 0x000000d26700720c */ /* 0x040fe20003f06270 */
[----:B------:R-:W3:Y:S01]  /*208f0*/  I2F R9, R9 ;  /* 0x0000000900097306 */ /* 0x000ee20000201400 */
[C---:B------:R-:W-:Y:S02]  /*20900*/  ISETP.GE.OR P6, PT, R103.reuse, R216, !P6 ;  /* 0x000000d86700720c */ /* 0x040fe400077c6670 */
[----:B------:R-:W-:Y:S01]  /*20910*/  ISETP.GE.OR P0, PT, R103, R218, !P0 ;  /* 0x000000da6700720c */ /* 0x000fe20004706670 */
[----:B-1----:R-:W-:Y:S01]  /*20920*/  FFMA.FTZ R20, R8, -R195, R20 ;  /* 0x800000c308147223 */ /* 0x002fe20000010014 */
[----:B------:R-:W-:Y:S01]  /*20930*/  IABS R0, R4 ;  /* 0x0000000400007213 */ /* 0x000fe20000000000 */
[----:B------:R-:W-:Y:S01]  /*20940*/  IMAD.IADD R103, R214, 0x1, -R103 ;  /* 0x00000001d6677824 */ /* 0x000fe200078e0a67 */
[----:B------:R-:W-:Y:S02]  /*20950*/  FSEL R24, R24, -INF , !P6 ;  /* 0xff80000018187808 */ /* 0x000fe40007000000 */
[C---:B------:R-:W-:Y:S01]  /*20960*/  ISETP.GE.AND P6, PT, R101.reuse, R207, PT ;  /* 0x000000cf6500720c */ /* 0x040fe20003fc6270 */
[----:B------:R-:W1:Y:S01]  /*20970*/  I2F R6, R0 ;  /* 0x0000000000067306 */ /* 0x000e620000201400 */
[----:B------:R-:W-:Y:S02]  /*20980*/  IABS R11, R103 ;  /* 0x00000067000b7213 */ /* 0x000fe40000000000 */
[----:B------:R-:W-:Y:S01]  /*20990*/  ISETP.GE.OR P6, PT, R101, R215, !P6 ;  /* 0x000000d76500720c */ /* 0x000fe200077c6670 */
[----:B--2---:R-:W-:Y:S01]  /*209a0*/  FFMA.FTZ R18, R10, -R195, R18 ;  /* 0x800000c30a127223 */ /* 0x004fe20000010012 */
[----:B------:R-:W-:Y:S02]  /*209b0*/  FSEL R31, R31, -INF , !P2 ;  /* 0xff8000001f1f7808 */ /* 0x000fe40005000000 */
[----:B------:R-:W-:Y:S02]  /*209c0*/  FSEL R30, R30, -INF , !P6 ;  /* 0xff8000001e1e7808 */ /* 0x000fe40007000000 */
[C---:B------:R-:W-:Y:S01]  /*209d0*/  ISETP.GE.AND P6, PT, R102.reuse, R208, PT ;  /* 0x000000d06600720c */ /* 0x040fe20003fc6270 */
[----:B------:R-:W2:Y:S01]  /*209e0*/  I2F R11, R11 ;  /* 0x0000000b000b7306 */ /* 0x000ea20000201400 */
[C---:B------:R-:W-:Y:S02]  /*209f0*/  ISETP.GE.AND P2, PT, R102.reuse, R209, PT ;  /* 0x000000d16600720c */ /* 0x040fe40003f46270 */
[----:B------:R-:W-:Y:S01]  /*20a00*/  ISETP.GE.OR P6, PT, R102, R216, !P6 ;  /* 0x000000d86600720c */ /* 0x000fe200077c6670 */
[----:B---3--:R-:W-:Y:S01]  /*20a10*/  FFMA.FTZ R19, R9, -R195, R19 ;  /* 0x800000c309137223 */ /* 0x008fe20000010013 */
[----:B------:R-:W-:Y:S02]  /*20a20*/  IADD3 R9, R2, 0x28, RZ ;  /* 0x0000002802097810 */ /* 0x000fe40007ffe0ff */
[----:B------:R-:W-:Y:S02]  /*20a30*/  FSEL R25, R25, -INF , !P6 ;  /* 0xff80000019197808 */ /* 0x000fe40007000000 */
[C---:B------:R-:W-:Y:S02]  /*20a40*/  ISETP.GE.AND P6, PT, R102.reuse, R210, PT ;  /* 0x000000d26600720c */ /* 0x040fe40003fc6270 */
[C---:B------:R-:W-:Y:S02]  /*20a50*/  ISETP.GE.OR P2, PT, R102.reuse, R217, !P2 ;  /* 0x000000d96600720c */ /* 0x040fe40005746670 */
[----:B------:R-:W-:Y:S01]  /*20a60*/  ISETP.GE.OR P6, PT, R102, R218, !P6 ;  /* 0x000000da6600720c */ /* 0x000fe200077c6670 */
[----:B-1----:R-:W-:Y:S01]  /*20a70*/  FFMA.FTZ R28, R6, -R195, R28 ;  /* 0x800000c3061c7223 */ /* 0x002fe2000001001c */
[----:B------:R-:W-:Y:S02]  /*20a80*/  IADD3 R0, R2, 0x20, RZ ;  /* 0x0000002002007810 */ /* 0x000fe40007ffe0ff */
[----:B------:R-:W-:Y:S02]  /*20a90*/  FSEL R20, R20, -INF , !P0 ;  /* 0xff80000014147808 */ /* 0x000fe40004000000 */
[----:B------:R-:W-:Y:S01]  /*20aa0*/  ISETP.GE.AND P0, PT, R0, R207, PT ;  /* 0x000000cf0000720c */ /* 0x000fe20003f06270 */
[--C-:B------:R-:W-:Y:S01]  /*20ab0*/  IMAD.IADD R4, R211, 0x1, -R0.reuse ;  /* 0x00000001d3047824 */ /* 0x100fe200078e0a00 */
[----:B------:R-:W-:Y:S01]  /*20ac0*/  FSEL R28, R28, -INF , !P1 ;  /* 0xff8000001c1c7808 */ /* 0x000fe20004800000 */
[----:B------:R-:W-:Y:S01]  /*20ad0*/  IMAD.IADD R5, R212, 0x1, -R0 ;  /* 0x00000001d4057824 */ /* 0x000fe200078e0a00 */
[----:B------:R-:W-:Y:S01]  /*20ae0*/  ISETP.GE.OR P0, PT, R0, R215, !P0 ;  /* 0x000000d70000720c */ /* 0x000fe20004706670 */
[-C--:B--2---:R-:W-:Y:S01]  /*20af0*/  FFMA.FTZ R22, R11, -R195.reuse, R22 ;  /* 0x800000c30b167223 */ /* 0x084fe20000010016 */
[----:B------:R-:W-:Y:S02]  /*20b00*/  IABS R4, R4 ;  /* 0x0000000400047213 */ /* 0x000fe40000000000 */
[C---:B------:R-:W-:Y:S02]  /*20b10*/  ISETP.GE.AND P1, PT, R101.reuse, R210, PT ;  /* 0x000000d26500720c */ /* 0x040fe40003f26270 */
[----:B------:R-:W-:Y:S01]  /*20b20*/  FSEL R18, R18, -INF , !P5 ;  /* 0xff80000012127808 */ /* 0x000fe20006800000 */
[----:B------:R-:W-:Y:S01]  /*20b30*/  IMAD.MOV.U32 R6, RZ, RZ, R4 ;  /* 0x000000ffff067224 */ /* 0x000fe200078e0004 */
[----:B------:R-:W-:Y:S01]  /*20b40*/  ISETP.GE.OR P1, PT, R101, R218, !P1 ;  /* 0x000000da6500720c */ /* 0x000fe20004f26670 */
[--C-:B------:R-:W-:Y:S01]  /*20b50*/  IMAD.IADD R4, R213, 0x1, -R102.reuse ;  /* 0x00000001d5047824 */ /* 0x100fe200078e0a66 */
[----:B------:R-:W-:Y:S01]  /*20b60*/  ISETP.GE.AND P5, PT, R100, R208, PT ;  /* 0x000000d06400720c */ /* 0x000fe20003fa6270 */
[----:B------:R1:W2:Y:S01]  /*20b70*/  I2F R10, R6 ;  /* 0x00000006000a7306 */ /* 0x0002a20000201400 */
[----:B------:R-:W-:Y:S01]  /*20b80*/  FSEL R19, R19, -INF , !P4 ;  /* 0xff80000013137808 */ /* 0x000fe20006000000 */
[----:B------:R-:W-:Y:S01]  /*20b90*/  IMAD.IADD R102, R214, 0x1, -R102 ;  /* 0x00000001d6667824 */ /* 0x000fe200078e0a66 */
[----:B------:R-:W-:Y:S02]  /*20ba0*/  IABS R4, R4 ;  /* 0x0000000400047213 */ /* 0x000fe40000000000 */
[----:B------:R-:W-:Y:S02]  /*20bb0*/  ISETP.GE.OR P5, PT, R100, R216, !P5 ;  /* 0x000000d86400720c */ /* 0x000fe40006fa6670 */
[----:B------:R-:W-:Y:S02]  /*20bc0*/  IABS R11, R102 ;  /* 0x00000066000b7213 */ /* 0x000fe40000000000 */
[----:B------:R-:W-:Y:S01]  /*20bd0*/  ISETP.GE.AND P4, PT, R0, R208, PT ;  /* 0x000000d00000720c */ /* 0x000fe20003f86270 */
[----:B------:R-:W3:Y:S01]  /*20be0*/  I2F R8, R4 ;  /* 0x0000000400087306 */ /* 0x000ee20000201400 */
[----:B------:R-:W-:Y:S02]  /*20bf0*/  FSEL R22, R22, -INF , !P3 ;  /* 0xff80000016167808 */ /* 0x000fe40005800000 */
[----:B------:R-:W-:Y:S07]  /*20c00*/  ISETP.GE.OR P4, PT, R0, R216, !P4 ;  /* 0x000000d80000720c */ /* 0x000fee0006786670 */
[----:B------:R-:W4:Y:S01]  /*20c10*/  I2F R11, R11 ;  /* 0x0000000b000b7306 */ /* 0x000f220000201400 */
[----:B-1----:R-:W-:Y:S02]  /*20c20*/  IMAD.IADD R6, R212, 0x1, -R100 ;  /* 0x00000001d4067824 */ /* 0x002fe400078e0a64 */
[----:B--2---:R-:W-:Y:S01]  /*20c30*/  FFMA.FTZ R42, R10, -R195, R42 ;  /* 0x800000c30a2a7223 */ /* 0x004fe2000001002a */
[----:B------:R-:W-:Y:S04]  /*20c40*/  IADD3 R10, R2, 0x21, RZ ;  /* 0x00000021020a7810 */ /* 0x000fe80007ffe0ff */
[----:B------:R-:W-:Y:S02]  /*20c50*/  FSEL R42, R42, -INF , !P0 ;  /* 0xff8000002a2a7808 */ /* 0x000fe40004000000 */
[C---:B------:R-:W-:Y:S01]  /*20c60*/  ISETP.GE.AND P0, PT, R101.reuse, R209, PT ;  /* 0x000000d16500720c */ /* 0x040fe20003f06270 */
[----:B---3--:R-:W-:Y:S01]  /*20c70*/  FFMA.FTZ R21, R8, -R195, R21 ;  /* 0x800000c308157223 */ /* 0x008fe20000010015 */
[----:B------:R-:W-:Y:S02]  /*20c80*/  IABS R4, R6 ;  /* 0x0000000600047213 */ /* 0x000fe40000000000 */
[----:B------:R-:W-:Y:S02]  /*20c90*/  ISETP.GE.OR P0, PT, R101, R217, !P0 ;  /* 0x000000d96500720c */ /* 0x000fe40004706670 */
[----:B------:R-:W-:Y:S01]  /*20ca0*/  FSEL R21, R21, -INF , !P6 ;  /* 0xff80000015157808 */ /* 0x000fe20007000000 */
[----:B------:R1:W2:Y:S01]  /*20cb0*/  I2F R6, R4 ;  /* 0x0000000400067306 */ /* 0x0002a20000201400 */
[C---:B------:R-:W-:Y:S02]  /*20cc0*/  ISETP.GE.AND P6, PT, R10.reuse, R207, PT ;  /* 0x000000cf0a00720c */ /* 0x040fe40003fc6270 */
[C---:B------:R-:W-:Y:S01]  /*20cd0*/  ISETP.GE.AND P3, PT, R10.reuse, R208, PT ;  /* 0x000000d00a00720c */ /* 0x040fe20003f66270 */
[----:B----4-:R-:W-:Y:S01]  /*20ce0*/  FFMA.FTZ R23, R11, -R195, R23 ;  /* 0x800000c30b177223 */ /* 0x010fe20000010017 */
[C---:B------:R-:W-:Y:S02]  /*20cf0*/  ISETP.GE.OR P6, PT, R10.reuse, R215, !P6 ;  /* 0x000000d70a00720c */ /* 0x040fe400077c6670 */
[----:B------:R-:W-:Y:S02]  /*20d00*/  ISETP.GE.OR P3, PT, R10, R216, !P3 ;  /* 0x000000d80a00720c */ /* 0x000fe40005f66670 */
[----:B------:R-:W-:Y:S02]  /*20d10*/  FSEL R23, R23, -INF , !P2 ;  /* 0xff80000017177808 */ /* 0x000fe40005000000 */
[C---:B------:R-:W-:Y:S04]  /*20d20*/  ISETP.GE.AND P2, PT, R9.reuse, R208, PT ;  /* 0x000000d00900720c */ /* 0x040fe80003f46270 */
[----:B------:R-:W-:Y:S01]  /*20d30*/  ISETP.GE.OR P2, PT, R9, R216, !P2 ;  /* 0x000000d80900720c */ /* 0x000fe20005746670 */
[----:B-1----:R-:W-:Y:S02]  /*20d40*/  IMAD.IADD R4, R211, 0x1, -R10 ;  /* 0x00000001d3047824 */ /* 0x002fe400078e0a0a */
[-C--:B--2---:R-:W-:Y:S02]  /*20d50*/  FFMA.FTZ R29, R6, -R195.reuse, R29 ;  /* 0x800000c3061d7223 */ /* 0x084fe4000001001d */
[--C-:B------:R-:W-:Y:S01]  /*20d60*/  IMAD.IADD R6, R213, 0x1, -R101.reuse ;  /* 0x00000001d5067824 */ /* 0x100fe200078e0a65 */
[----:B------:R-:W-:Y:S01]  /*20d70*/  IABS R4, R4 ;  /* 0x0000000400047213 */ /* 0x000fe20000000000 */
[----:B------:R-:W-:Y:S01]  /*20d80*/  IMAD.IADD R101, R214, 0x1, -R101 ;  /* 0x00000001d6657824 */ /* 0x000fe200078e0a65 */
[----:B------:R-:W-:Y:S02]  /*20d90*/  FSEL R29, R29, -INF , !P5 ;  /* 0xff8000001d1d7808 */ /* 0x000fe40006800000 */
[C---:B------:R-:W-:Y:S01]  /*20da0*/  ISETP.GE.AND P5, PT, R100.reuse, R210, PT ;  /* 0x000000d26400720c */ /* 0x040fe20003fa6270 */
[----:B------:R1:W2:Y:S03]  /*20db0*/  I2F R8, R4 ;  /* 0x0000000400087306 */ /* 0x0002a60000201400 */
[----:B------:R-:W-:Y:S02]  /*20dc0*/  ISETP.GE.OR P5, PT, R100, R218, !P5 ;  /* 0x000000da6400720c */ /* 0x000fe40006fa6670 */
[----:B-1----:R-:W-:Y:S01]  /*20dd0*/  IABS R4, R6 ;  /* 0x0000000600047213 */ /* 0x002fe20000000000 */
[----:B--2---:R-:W-:Y:S04]  /*20de0*/  FFMA.FTZ R43, R8, -R195, R43 ;  /* 0x800000c3082b7223 */ /* 0x004fe8000001002b */
[----:B------:R1:W2:Y:S01]  /*20df0*/  I2F R6, R4 ;  /* 0x0000000400067306 */ /* 0x0002a20000201400 */
[----:B------:R-:W-:Y:S02]  /*20e00*/  FSEL R43, R43, -INF , !P6 ;  /* 0xff8000002b2b7808 */ /* 0x000fe40007000000 */
[C---:B------:R-:W-:Y:S04]  /*20e10*/  ISETP.GE.AND P6, PT, R100.reuse, R209, PT ;  /* 0x000000d16400720c */ /* 0x040fe80003fc6270 */
[----:B------:R-:W-:Y:S02]  /*20e20*/  ISETP.GE.OR P6, PT, R100, R217, !P6 ;  /* 0x000000d96400720c */ /* 0x000fe400077c6670 */
[----:B-1----:R-:W-:Y:S01]  /*20e30*/  IABS R4, R5 ;  /* 0x0000000500047213 */ /* 0x002fe20000000000 */
[----:B--2---:R-:W-:Y:S03]  /*20e40*/  FFMA.FTZ R32, R6, -R195, R32 ;  /* 0x800000c306207223 */ /* 0x004fe60000010020 */
[----:B------:R1:W2:Y:S02]  /*20e50*/  I2F R5, R4 ;  /* 0x0000000400057306 */ /* 0x0002a40000201400 */
[----:B------:R-:W-:Y:S02]  /*20e60*/  FSEL R32, R32, -INF , !P1 ;  /* 0xff80000020207808 */ /* 0x000fe40004800000 */
[C---:B------:R-:W-:Y:S04]  /*20e70*/  ISETP.GE.AND P1, PT, R9.reuse, R207, PT ;  /* 0x000000cf0900720c */ /* 0x040fe80003f26270 */
[----:B------:R-:W-:Y:S01]  /*20e80*/  ISETP.GE.OR P1, PT, R9, R215, !P1 ;  /* 0x000000d70900720c */ /* 0x000fe20004f26670 */
[----:B-1----:R-:W-:Y:S02]  /*20e90*/  IMAD.IADD R4, R211, 0x1, -R9 ;  /* 0x00000001d3047824 */ /* 0x002fe400078e0a09 */
[----:B--2---:R-:W-:Y:S02]  /*20ea0*/  FFMA.FTZ R40, R5, -R195, R40 ;  /* 0x800000c305287223 */ /* 0x004fe40000010028 */
        /* <DEDUP_REMOVED lines=8> */
[----:B------:R-:W-:Y:S02]  /*20f30*/  IMAD.IADD R5, R212, 0x1, -R10 ;  /* 0x00000001d4057824 */ /* 0x000fe400078e0a0a */
[----:B--2---:R-:W-:Y:S01]  /*20f40*/  FFMA.FTZ R46, R8, -R195, R46 ;  /* 0x800000c3082e7223 */ /* 0x004fe2000001002e */
[----:B------:R-:W-:Y:S01]  /*20f50*/  IADD3 R8, R2, 0x29, RZ ;  /* 0x0000002902087810 */ /* 0x000fe20007ffe0ff */
[----:B------:R1:W2:Y:S03]  /*20f60*/  I2F R6, R4 ;  /* 0x0000000400067306 */ /* 0x0002a60000201400 */
        /* <DEDUP_REMOVED lines=31> */
[----:B------:R-:W-:Y:S02]  /*21160*/  ISETP.GE.OR P4, PT, R6, R215, !P4 ;  /* 0x000000d70600720c */ /* 0x000fe40006786670 */
[----:B-1----:R-:W-:Y:S01]  /*21170*/  IABS R4, R101 ;  /* 0x0000006500047213 */ /* 0x002fe20000000000 */
[-C--:B--2---:R-:W-:Y:S02]  /*21180*/  FFMA.FTZ R44, R5, -R195.reuse, R44 ;  /* 0x800000c3052c7223 */ /* 0x084fe4000001002c */
[--C-:B------:R-:W-:Y:S01]  /*21190*/  IMAD.IADD R5, R213, 0x1, -R10.reuse ;  /* 0x00000001d5057824 */ /* 0x100fe200078e0a0a */
[----:B------:R1:W2:Y:S01]  /*211a0*/  I2F R11, R4 ;  /* 0x00000004000b7306 */ /* 0x0002a20000201400 */
[----:B------:R-:W-:Y:S01]  /*211b0*/  IMAD.IADD R10, R214, 0x1, -R10 ;  /* 0x00000001d60a7824 */ /* 0x000fe200078e0a0a */
[----:B------:R-:W-:Y:S02]  /*211c0*/  FSEL R44, R44, -INF , !P2 ;  /* 0xff8000002c2c7808 */ /* 0x000fe40005000000 */
[C---:B------:R-:W-:Y:S02]  /*211d0*/  ISETP.GE.AND P2, PT, R9.reuse, R210, PT ;  /* 0x000000d20900720c */ /* 0x040fe40003f46270 */
[----:B------:R-:W-:Y:S02]  /*211e0*/  IABS R10, R10 ;  /* 0x0000000a000a7213 */ /* 0x000fe40000000000 */
[----:B------:R-:W-:Y:S01]  /*211f0*/  ISETP.GE.OR P2, PT, R9, R218, !P2 ;  /* 0x000000da0900720c */ /* 0x000fe20005746670 */
[----:B-1----:R-:W-:Y:S02]  /*21200*/  IMAD.IADD R4, R211, 0x1, -R6 ;  /* 0x00000001d3047824 */ /* 0x002fe400078e0a06 */
[----:B--2---:R-:W-:Y:S03]  /*21210*/  FFMA.FTZ R34, R11, -R195, R34 ;  /* 0x800000c30b227223 */ /* 0x004fe60000010022 */
[----:B------:R-:W-:Y:S02]  /*21220*/  IABS R4, R4 ;  /* 0x0000000400047213 */ /* 0x000fe40000000000 */
[----:B------:R-:W-:Y:S02]  /*21230*/  FSEL R34, R34, -INF , !P0 ;  /* 0xff80000022227808 */ /* 0x000fe40004000000 */
[C---:B------:R-:W-:Y:S01]  /*21240*/  ISETP.GE.AND P0, PT, R8.reuse, R208, PT ;  /* 0x000000d00800720c */ /* 0x040fe20003f06270 */
[----:B------:R1:W2:Y:S03]  /*21250*/  I2F R12, R4 ;  /* 0x00000004000c7306 */ /* 0x0002a60000201400 */
[----:B------:R-:W-:Y:S02]  /*21260*/  ISETP.GE.OR P0, PT, R8, R216, !P0 ;  /* 0x000000d80800720c */ /* 0x000fe40004706670 */
[----:B-1----:R-:W-:Y:S01]  /*21270*/  IABS R4, R5 ;  /* 0x0000000500047213 */ /* 0x002fe20000000000 */
[----:B------:R-:W-:Y:S02]  /*21280*/  IMAD.IADD R5, R212, 0x1, -R8 ;  /* 0x00000001d4057824 */ /* 0x000fe400078e0a08 */
[----:B--2---:R-:W-:Y:S01]  /*21290*/  FFMA.FTZ R58, R12, -R195, R58 ;  /* 0x800000c30c3a7223 */ /* 0x004fe2000001003a */
[----:B------:R-:W-:Y:S01]  /*212a0*/  IABS R12, R100 ;  /* 0x00000064000c7213 */ /* 0x000fe20000000000 */
[----:B------:R1:W2:Y:S03]  /*212b0*/  I2F R11, R4 ;  /* 0x00000004000b7306 */ /* 0x0002a60000201400 */
[----:B------:R-:W-:Y:S02]  /*212c0*/  FSEL R58, R58, -INF , !P4 ;  /* 0xff8000003a3a7808 */ /* 0x000fe40006000000 */
[C---:B------:R-:W-:Y:S04]  /*212d0*/  ISETP.GE.AND P4, PT, R9.reuse, R209, PT ;  /* 0x000000d10900720c */ /* 0x040fe80003f86270 */
[----:B------:R-:W-:Y:S01]  /*212e0*/  ISETP.GE.OR P4, PT, R9, R217, !P4 ;  /* 0x000000d90900720c */ /* 0x000fe20006786670 */
[----:B------:R-:W3:Y:S01]  /*212f0*/  I2F R12, R12 ;  /* 0x0000000c000c7306 */ /* 0x000ee20000201400 */
[----:B-1----:R-:W-:Y:S01]  /*21300*/  IABS R4, R5 ;  /* 0x0000000500047213 */ /* 0x002fe20000000000 */
[----:B--2---:R-:W-:Y:S01]  /*21310*/  FFMA.FTZ R37, R11, -R195, R37 ;  /* 0x800000c30b257223 */ /* 0x004fe20000010025 */
[----:B------:R-:W-:Y:S07]  /*21320*/  IADD3 R5, R2, 0x31, RZ ;  /* 0x0000003102057810 */ /* 0x000fee0007ffe0ff */
[----:B------:R1:W2:Y:S01]  /*21330*/  I2F R7, R4 ;  /* 0x0000000400077306 */ /* 0x0002a20000201400 */
[----:B------:R-:W-:Y:S02]  /*21340*/  FSEL R37, R37, -INF , !P3 ;  /* 0xff80000025257808 */ /* 0x000fe40005800000 */
[----:B------:R-:W-:Y:S01]  /*21350*/  ISETP.GE.AND P3, PT, R5, R207, PT ;  /* 0x000000cf0500720c */ /* 0x000fe20003f66270 */
[----:B---3--:R-:W-:Y:S01]  /*21360*/  FFMA.FTZ R35, R12, -R195, R35 ;  /* 0x800000c30c237223 */ /* 0x008fe20000010023 */
[----:B------:R-:W-:Y:S01]  /*21370*/  IABS R12, R0 ;  /* 0x00000000000c7213 */ /* 0x000fe20000000000 */
[----:B------:R-:W-:Y:S01]  /*21380*/  IMAD.IADD R0, R213, 0x1, -R8 ;  /* 0x00000001d5007824 */ /* 0x000fe200078e0a08 */
[----:B------:R-:W-:Y:S02]  /*21390*/  ISETP.GE.OR P3, PT, R5, R215, !P3 ;  /* 0x000000d70500720c */ /* 0x000fe40005f66670 */
[----:B------:R-:W-:Y:S02]  /*213a0*/  FSEL R35, R35, -INF , !P6 ;  /* 0xff80000023237808 */ /* 0x000fe40007000000 */
[----:B------:R-:W-:Y:S01]  /*213b0*/  IABS R0, R0 ;  /* 0x0000000000007213 */ /* 0x000fe20000000000 */
[----:B------:R-:W3:Y:S01]  /*213c0*/  I2F R12, R12 ;  /* 0x0000000c000c7306 */ /* 0x000ee20000201400 */
        /* <DEDUP_REMOVED lines=9> */
[----:B------:R1:W2:Y:S01]  /*21460*/  I2F R11, R4 ;  /* 0x00000004000b7306 */ /* 0x0002a20000201400 */
[----:B------:R-:W-:Y:S02]  /*21470*/  IABS R9, R9 ;  /* 0x0000000900097213 */ /* 0x000fe40000000000 */
[----:B------:R-:W-:Y:S01]  /*21480*/  ISETP.GE.OR P0, PT, R8, R218, !P0 ;  /* 0x000000da0800720c */ /* 0x000fe20004706670 */
[----:B---3--:R-:W-:Y:S05]  /*21490*/  FFMA.FTZ R38, R12, -R195, R38 ;  /* 0x800000c30c267223 */ /* 0x008fea0000010026 */
[----:B------:R-:W-:Y:S01]  /*214a0*/  FSEL R38, R38, -INF , !P1 ;  /* 0xff80000026267808 */ /* 0x000fe20004800000 */
[----:B------:R-:W3:Y:S01]  /*214b0*/  I2F R13, R9 ;  /* 0x00000009000d7306 */ /* 0x000ee20000201400 */
[C---:B------:R-:W-:Y:S04]  /*214c0*/  ISETP.GE.AND P1, PT, R5.reuse, R208, PT ;  /* 0x000000d00500720c */ /* 0x040fe80003f26270 */
[----:B------:R-:W-:Y:S02]  /*214d0*/  ISETP.GE.OR P1, PT, R5, R216, !P1 ;  /* 0x000000d80500720c */ /* 0x000fe40004f26670 */
[----:B-1----:R-:W-:Y:S01]  /*214e0*/  IABS R4, R7 ;  /* 0x0000000700047213 */ /* 0x002fe20000000000 */
[----:B--2---:R-:W-:Y:S03]  /*214f0*/  FFMA.FTZ R59, R11, -R195, R59 ;  /* 0x800000c30b3b7223 */ /* 0x004fe6000001003b */
[----:B------:R1:W2:Y:S02]  /*21500*/  I2F R7, R4 ;  /* 0x0000000400077306 */ /* 0x0002a40000201400 */
[----:B------:R-:W-:Y:S02]  /*21510*/  FSEL R59, R59, -INF , !P3 ;  /* 0xff8000003b3b7808 */ /* 0x000fe40005800000 */
[C---:B------:R-:W-:Y:S01]  /*21520*/  ISETP.GE.AND P3, PT, R8.reuse, R209, PT ;  /* 0x000000d10800720c */ /* 0x040fe20003f66270 */
[----:B---3--:R-:W-:Y:S03]  /*21530*/  FFMA.FTZ R50, R13, -R195, R50 ;  /* 0x800000c30d327223 */ /* 0x008fe60000010032 */
[----:B------:R-:W-:Y:S01]  /*21540*/  ISETP.GE.OR P3, PT, R8, R217, !P3 ;  /* 0x000000d90800720c */ /* 0x000fe20005f66670 */
[----:B------:R-:W-:Y:S01]  /*21550*/  IMAD.IADD R8, R214, 0x1, -R8 ;  /* 0x00000001d6087824 */ /* 0x000fe200078e0a08 */
[----:B------:R-:W3:Y:S01]  /*21560*/  LDL.LU R13, [R1+0x40] ;  /* 0x00004000010d7983 */ /* 0x000ee20000300800 */
[----:B------:R-:W-:Y:S03]  /*21570*/  FSEL R50, R50, -INF , !P4 ;  /* 0xff80000032327808 */ /* 0x000fe60006000000 */
[----:B------:R-:W-:Y:S01]  /*21580*/  IABS R8, R8 ;  /* 0x0000000800087213 */ /* 0x000fe20000000000 */
[----:B-1----:R-:W-:Y:S02]  /*21590*/  IMAD.IADD R4, R212, 0x1, -R6 ;  /* 0x00000001d4047824 */ /* 0x002fe400078e0a06 */
[-C--:B--2---:R-:W-:Y:S03]  /*215a0*/  FFMA.FTZ R48, R7, -R195.reuse, R48 ;  /* 0x800000c307307223 */ /* 0x084fe60000010030 */
[----:B------:R-:W-:Y:S02]  /*215b0*/  IABS R4, R4 ;  /* 0x0000000400047213 */ /* 0x000fe40000000000 */
[----:B------:R-:W-:Y:S02]  /*215c0*/  FSEL R48, R48, -INF , !P2 ;  /* 0xff80000030307808 */ /* 0x000fe40005000000 */
[----:B------:R1:W2:Y:S02]  /*215d0*/  I2F R11, R4 ;  /* 0x00000004000b7306 */ /* 0x0002a40000201400 */
[C---:B-1----:R-:W-:Y:S01]  /*215e0*/  IADD3 R4, R2.reuse, 0x38, RZ ;  /* 0x0000003802047810 */ /* 0x042fe20007ffe0ff */
[----:B--2---:R-:W-:Y:S01]  /*215f0*/  FFMA.FTZ R56, R11, -R195, R56 ;  /* 0x800000c30b387223 */ /* 0x004fe20000010038 */
[----:B------:R-:W-:Y:S06]  /*21600*/  IADD3 R2, R2, 0x39, RZ ;  /* 0x0000003902027810 */ /* 0x000fec0007ffe0ff */
[----:B------:R-:W1:Y:S01]  /*21610*/  I2F R11, R0 ;  /* 0x00000000000b7306 */ /* 0x000e620000201400 */
[----:B------:R-:W-:Y:S01]  /*21620*/  ISETP.GE.AND P2, PT, R4, R207, PT ;  /* 0x000000cf0400720c */ /* 0x000fe20003f46270 */
[----:B------:R-:W-:Y:S01]  /*21630*/  IMAD.IADD R7, R211, 0x1, -R4 ;  /* 0x00000001d3077824 */ /* 0x000fe200078e0a04 */
[----:B------:R-:W-:Y:S01]  /*21640*/  FSEL R56, R56, -INF , !P6 ;  /* 0xff80000038387808 */ /* 0x000fe20007000000 */
[--C-:B------:R-:W-:Y:S01]  /*21650*/  IMAD.IADD R9, R212, 0x1, -R2.reuse ;  /* 0x00000001d4097824 */ /* 0x100fe200078e0a02 */
[----:B------:R-:W-:Y:S02]  /*21660*/  ISETP.GE.OR P2, PT, R4, R215, !P2 ;  /* 0x000000d70400720c */ /* 0x000fe40005746670 */
[----:B------:R-:W-:Y:S02]  /*21670*/  IABS R7, R7 ;  /* 0x0000000700077213 */ /* 0x000fe40000000000 */
[----:B------:R-:W-:Y:S02]  /*21680*/  ISETP.GE.AND P6, PT, R6, R210, PT ;  /* 0x000000d20600720c */ /* 0x000fe40003fc6270 */
[----:B------:R-:W-:Y:S02]  /*21690*/  ISETP.GE.AND P4, PT, R2, R208, PT ;  /* 0x000000d00200720c */ /* 0x000fe40003f86270 */
[----:B------:R-:W-:Y:S01]  /*216a0*/  ISETP.GE.OR P6, PT, R6, R218, !P6 ;  /* 0x000000da0600720c */ /* 0x000fe200077c6670 */
[----:B------:R-:W2:Y:S01]  /*216b0*/  I2F R7, R7 ;  /* 0x0000000700077306 */ /* 0x000ea20000201400 */
[C---:B------:R-:W-:Y:S01]  /*216c0*/  ISETP.GE.OR P4, PT, R2.reuse, R216, !P4 ;  /* 0x000000d80200720c */ /* 0x040fe20006786670 */
[----:B-1----:R-:W-:Y:S01]  /*216d0*/  FFMA.FTZ R49, R11, -R195, R49 ;  /* 0x800000c30b317223 */ /* 0x002fe20000010031 */
[----:B------:R-:W4:Y:S01]  /*216e0*/  LD.E R0, [R108.64+0xdc] ;  /* 0x0000dc046c007980 */ /* 0x000f22000c101900 */
[----:B------:R-:W-:Y:S03]  /*216f0*/  IMAD.IADD R11, R211, 0x1, -R2 ;  /* 0x00000001d30b7824 */ /* 0x000fe600078e0a02 */
[----:B------:R-:W-:Y:S02]  /*21700*/  FSEL R49, R49, -INF , !P0 ;  /* 0xff80000031317808 */ /* 0x000fe40004000000 */
[C---:B------:R-:W-:Y:S04]  /*21710*/  ISETP.GE.AND P0, PT, R2.reuse, R207, PT ;  /* 0x000000cf0200720c */ /* 0x040fe80003f06270 */
[----:B------:R-:W-:Y:S01]  /*21720*/  ISETP.GE.OR P0, PT, R2, R215, !P0 ;  /* 0x000000d70200720c */ /* 0x000fe20004706670 */
[----:B--2---:R-:W-:Y:S02]  /*21730*/  FFMA.FTZ R62, R7, -R195, R62 ;  /* 0x800000c3073e7223 */ /* 0x004fe4000001003e */
[----:B------:R-:W-:Y:S03]  /*21740*/  IMAD.IADD R7, R212, 0x1, -R5 ;  /* 0x00000001d4077824 */ /* 0x000fe600078e0a05 */
[----:B------:R-:W-:Y:S02]  /*21750*/  FSEL R62, R62, -INF , !P2 ;  /* 0xff8000003e3e7808 */ /* 0x000fe40005000000 */
[----:B------:R-:W-:Y:S02]  /*21760*/  IABS R7, R7 ;  /* 0x0000000700077213 */ /* 0x000fe40000000000 */
[C---:B------:R-:W-:Y:S02]  /*21770*/  ISETP.GE.AND P2, PT, R6.reuse, R209, PT ;  /* 0x000000d10600720c */ /* 0x040fe40003f46270 */
[----:B------:R1:W2:Y:S02]  /*21780*/  I2F R12, R7 ;  /* 0x00000007000c7306 */ /* 0x0002a40000201400 */
[----:B------:R-:W-:Y:S02]  /*21790*/  ISETP.GE.OR P2, PT, R6, R217, !P2 ;  /* 0x000000d90600720c */ /* 0x000fe40005746670 */
[----:B-1----:R-:W-:Y:S01]  /*217a0*/  IABS R7, R11 ;  /* 0x0000000b00077213 */ /* 0x002fe20000000000 */
[-C--:B--2---:R-:W-:Y:S05]  /*217b0*/  FFMA.FTZ R57, R12, -R195.reuse, R57 ;  /* 0x800000c30c397223 */ /* 0x084fea0000010039 */
[----:B------:R1:W2:Y:S01]  /*217c0*/  I2F R12, R10 ;  /* 0x0000000a000c7306 */ /* 0x0002a20000201400 */
[----:B------:R-:W-:Y:S02]  /*217d0*/  FSEL R57, R57, -INF , !P1 ;  /* 0xff80000039397808 */ /* 0x000fe40004800000 */
[C---:B------:R-:W-:Y:S04]  /*217e0*/  ISETP.GE.AND P1, PT, R5.reuse, R210, PT ;  /* 0x000000d20500720c */ /* 0x040fe80003f26270 */
[----:B------:R-:W-:Y:S03]  /*217f0*/  ISETP.GE.OR P1, PT, R5, R218, !P1 ;  /* 0x000000da0500720c */ /* 0x000fe60004f26670 */
[----:B------:R2:W2:Y:S01]  /*21800*/  I2F R11, R7 ;  /* 0x00000007000b7306 */ /* 0x0004a20000201400 */
[----:B-1----:R-:W-:Y:S02]  /*21810*/  IMAD.IADD R10, R212, 0x1, -R4 ;  /* 0x00000001d40a7824 */ /* 0x002fe400078e0a04 */
[-C--:B--2---:R-:W-:Y:S05]  /*21820*/  FFMA.FTZ R39, R12, -R195.reuse, R39 ;  /* 0x800000c30c277223 */ /* 0x084fea0000010027 */
[----:B------:R-:W-:Y:S02]  /*21830*/  FSEL R39, R39, -INF , !P5 ;  /* 0xff80000027277808 */ /* 0x000fe40006800000 */
[C---:B------:R-:W-:Y:S01]  /*21840*/  ISETP.GE.AND P5, PT, R4.reuse, R208, PT ;  /* 0x000000d00400720c */ /* 0x040fe20003fa6270 */
[----:B------:R-:W-:Y:S02]  /*21850*/  IMAD.IADD R7, R213, 0x1, -R6 ;  /* 0x00000001d5077824 */ /* 0x000fe400078e0a06 */
[----:B------:R-:W-:Y:S01]  /*21860*/  FFMA.FTZ R63, R11, -R195, R63 ;  /* 0x800000c30b3f7223 */ /* 0x000fe2000001003f */
[----:B------:R-:W-:Y:S02]  /*21870*/  ISETP.GE.OR P5, PT, R4, R216, !P5 ;  /* 0x000000d80400720c */ /* 0x000fe40006fa6670 */
[----:B------:R-:W-:Y:S02]  /*21880*/  IABS R7, R7 ;  /* 0x0000000700077213 */ /* 0x000fe40000000000 */
[----:B------:R-:W-:Y:S02]  /*21890*/  FSEL R63, R63, -INF , !P0 ;  /* 0xff8000003f3f7808 */ /* 0x000fe40004000000 */
[C---:B------:R-:W-:Y:S01]  /*218a0*/  ISETP.GE.AND P0, PT, R5.reuse, R209, PT ;  /* 0x000000d10500720c */ /* 0x040fe20003f06270 */
[----:B------:R1:W2:Y:S03]  /*218b0*/  I2F R11, R7 ;  /* 0x00000007000b7306 */ /* 0x0002a60000201400 */
[----:B------:R-:W-:Y:S02]  /*218c0*/  ISETP.GE.OR P0, PT, R5, R217, !P0 ;  /* 0x000000d90500720c */ /* 0x000fe40004706670 */
[----:B-1----:R-:W-:Y:S01]  /*218d0*/  IABS R7, R10 ;  /* 0x0000000a00077213 */ /* 0x002fe20000000000 */
[-C--:B--2---:R-:W-:Y:S04]  /*218e0*/  FFMA.FTZ R52, R11, -R195.reuse, R52 ;  /* 0x800000c30b347223 */ /* 0x084fe80000010034 */
[----:B------:R1:W2:Y:S01]  /*218f0*/  I2F R10, R7 ;  /* 0x00000007000a7306 */ /* 0x0002a20000201400 */
[----:B------:R-:W-:Y:S02]  /*21900*/  FSEL R52, R52, -INF , !P6 ;  /* 0xff80000034347808 */ /* 0x000fe40007000000 */
[C---:B------:R-:W-:Y:S04]  /*21910*/  ISETP.GE.AND P6, PT, R4.reuse, R210, PT ;  /* 0x000000d20400720c */ /* 0x040fe80003fc6270 */
[----:B------:R-:W-:Y:S01]  /*21920*/  ISETP.GE.OR P6, PT, R4, R218, !P6 ;  /* 0x000000da0400720c */ /* 0x000fe200077c6670 */
[----:B-1----:R-:W-:Y:S02]  /*21930*/  IMAD.IADD R7, R213, 0x1, -R5 ;  /* 0x00000001d5077824 */ /* 0x002fe400078e0a05 */
[----:B--2---:R-:W-:Y:S02]  /*21940*/  FFMA.FTZ R60, R10, -R195, R60 ;  /* 0x800000c30a3c7223 */ /* 0x004fe4000001003c */
[----:B------:R-:W1:Y:S01]  /*21950*/  I2F R10, R8 ;  /* 0x00000008000a7306 */ /* 0x000e620000201400 */
[----:B------:R-:W-:Y:S02]  /*21960*/  IABS R7, R7 ;  /* 0x0000000700077213 */ /* 0x000fe40000000000 */
[----:B------:R-:W-:Y:S02]  /*21970*/  FSEL R60, R60, -INF , !P5 ;  /* 0xff8000003c3c7808 */ /* 0x000fe40006800000 */
[C---:B------:R-:W-:Y:S04]  /*21980*/  ISETP.GE.AND P5, PT, R4.reuse, R209, PT ;  /* 0x000000d10400720c */ /* 0x040fe80003fa6270 */
[----:B------:R-:W-:Y:S01]  /*21990*/  ISETP.GE.OR P5, PT, R4, R217, !P5 ;  /* 0x000000d90400720c */ /* 0x000fe20006fa6670 */
[----:B------:R2:W2:Y:S01]  /*219a0*/  I2F R12, R7 ;  /* 0x00000007000c7306 */ /* 0x0004a20000201400 */
[----:B-1----:R-:W-:Y:S02]  /*219b0*/  FFMA.FTZ R51, R10, -R195, R51 ;  /* 0x800000c30a337223 */ /* 0x002fe40000010033 */
[----:B------:R-:W-:Y:S03]  /*219c0*/  IMAD.IADD R8, R214, 0x1, -R6 ;  /* 0x00000001d6087824 */ /* 0x000fe600078e0a06 */
[----:B------:R-:W-:Y:S02]  /*219d0*/  FSEL R51, R51, -INF , !P3 ;  /* 0xff80000033337808 */ /* 0x000fe40005800000 */
[----:B--2---:R-:W-:Y:S01]  /*219e0*/  IABS R7, R9 ;  /* 0x0000000900077213 */ /* 0x004fe20000000000 */
[-C--:B------:R-:W-:Y:S02]  /*219f0*/  FFMA.FTZ R53, R12, -R195.reuse, R53 ;  /* 0x800000c30c357223 */ /* 0x080fe40000010035 */
[----:B------:R-:W2:Y:S01]  /*21a00*/  LDL.LU R12, [R1+0x44] ;  /* 0x00004400010c7983 */ /* 0x000ea20000300800 */
[----:B------:R1:W1:Y:S02]  /*21a10*/  I2F R11, R7 ;  /* 0x00000007000b7306 */ /* 0x0002640000201400 */
[----:B------:R-:W-:Y:S02]  /*21a20*/  FSEL R53, R53, -INF , !P1 ;  /* 0xff80000035357808 */ /* 0x000fe40004800000 */
[C---:B------:R-:W-:Y:S04]  /*21a30*/  ISETP.GE.AND P1, PT, R2.reuse, R210, PT ;  /* 0x000000d20200720c */ /* 0x040fe80003f26270 */
[----:B------:R-:W-:Y:S01]  /*21a40*/  ISETP.GE.OR P1, PT, R2, R218, !P1 ;  /* 0x000000da0200720c */ /* 0x000fe20004f26670 */
[--C-:B-1----:R-:W-:Y:S02]  /*21a50*/  IMAD.IADD R7, R213, 0x1, -R4.reuse ;  /* 0x00000001d5077824 */ /* 0x102fe400078e0a04 */
[----:B------:R-:W-:Y:S02]  /*21a60*/  FFMA.FTZ R61, R11, -R195, R61 ;  /* 0x800000c30b3d7223 */ /* 0x000fe4000001003d */
[----:B------:R-:W-:Y:S01]  /*21a70*/  IMAD.IADD R4, R214, 0x1, -R4 ;  /* 0x00000001d6047824 */ /* 0x000fe200078e0a04 */
[----:B------:R-:W-:Y:S02]  /*21a80*/  IABS R7, R7 ;  /* 0x0000000700077213 */ /* 0x000fe40000000000 */
[----:B------:R-:W-:Y:S02]  /*21a90*/  FSEL R61, R61, -INF , !P4 ;  /* 0xff8000003d3d7808 */ /* 0x000fe40006000000 */
[----:B------:R-:W-:Y:S01]  /*21aa0*/  IABS R4, R4 ;  /* 0x0000000400047213 */ /* 0x000fe20000000000 */
[----:B------:R-:W-:Y:S01]  /*21ab0*/  IMAD.MOV.U32 R6, RZ, RZ, R7 ;  /* 0x000000ffff067224 */ /* 0x000fe200078e0007 */
[----:B------:R-:W-:Y:S02]  /*21ac0*/  IABS R7, R8 ;  /* 0x0000000800077213 */ /* 0x000fe40000000000 */
[C---:B------:R-:W-:Y:S01]  /*21ad0*/  ISETP.GE.AND P4, PT, R2.reuse, R209, PT ;  /* 0x000000d10200720c */ /* 0x040fe20003f86270 */
[----:B------:R1:W1:Y:S03]  /*21ae0*/  I2F R9, R6 ;  /* 0x0000000600097306 */ /* 0x0002660000201400 */
[----:B------:R-:W-:Y:S07]  /*21af0*/  ISETP.GE.OR P4, PT, R2, R217, !P4 ;  /* 0x000000d90200720c */ /* 0x000fee0006786670 */
[----:B------:R3:W3:Y:S01]  /*21b00*/  I2F R8, R7 ;  /* 0x0000000700087306 */ /* 0x0006e20000201400 */
[----:B-1----:R-:W-:Y:S02]  /*21b10*/  IMAD.IADD R6, R213, 0x1, -R2 ;  /* 0x00000001d5067824 */ /* 0x002fe400078e0a02 */
[-C--:B------:R-:W-:Y:S03]  /*21b20*/  FFMA.FTZ R64, R9, -R195.reuse, R64 ;  /* 0x800000c309407223 */ /* 0x080fe60000010040 */
[----:B------:R-:W-:Y:S02]  /*21b30*/  IABS R6, R6 ;  /* 0x0000000600067213 */ /* 0x000fe40000000000 */
[----:B------:R-:W-:Y:S01]  /*21b40*/  FSEL R64, R64, -INF , !P6 ;  /* 0xff80000040407808 */ /* 0x000fe20007000000 */
[----:B---3--:R-:W-:Y:S02]  /*21b50*/  IMAD.IADD R7, R214, 0x1, -R5 ;  /* 0x00000001d6077824 */ /* 0x008fe400078e0a05 */
[----:B------:R-:W-:Y:S02]  /*21b60*/  IMAD.MOV.U32 R5, RZ, RZ, R6 ;  /* 0x000000ffff057224 */ /* 0x000fe400078e0006 */
[----:B------:R-:W-:Y:S01]  /*21b70*/  FFMA.FTZ R54, R8, -R195, R54 ;  /* 0x800000c308367223 */ /* 0x000fe20000010036 */
[----:B------:R-:W-:Y:S02]  /*21b80*/  IABS R6, R7 ;  /* 0x0000000700067213 */ /* 0x000fe40000000000 */
[----:B------:R1:W3:Y:S02]  /*21b90*/  I2F R7, R4 ;  /* 0x0000000400077306 */ /* 0x0002e40000201400 */
[----:B------:R-:W-:Y:S08]  /*21ba0*/  FSEL R54, R54, -INF , !P2 ;  /* 0xff80000036367808 */ /* 0x000ff00005000000 */
[----:B------:R-:W4:Y:S10]  /*21bb0*/  I2F R5, R5 ;  /* 0x0000000500057306 */ /* 0x000f340000201400 */
[----:B------:R-:W4:Y:S01]  /*21bc0*/  I2F R6, R6 ;  /* 0x0000000600067306 */ /* 0x000f220000201400 */
[----:B-1----:R-:W-:Y:S01]  /*21bd0*/  FMNMX.FTZ R4, R176, R3, !PT ;  /* 0x00000003b0047209 */ /* 0x002fe20007810000 */
[-C--:B---3--:R-:W-:Y:S03]  /*21be0*/  FFMA.FTZ R66, R7, -R195.reuse, R66 ;  /* 0x800000c307427223 */ /* 0x088fe60000010042 */
[----:B------:R-:W-:Y:S02]  /*21bf0*/  FMNMX.FTZ R4, R183, R4, !PT ;  /* 0x00000004b7047209 */ /* 0x000fe40007810000 */
[----:B------:R-:W-:Y:S02]  /*21c00*/  FSEL R66, R66, -INF , !P5 ;  /* 0xff80000042427808 */ /* 0x000fe40006800000 */
[----:B------:R-:W-:Y:S01]  /*21c10*/  FMNMX.FTZ R4, R182, R4, !PT ;  /* 0x00000004b6047209 */ /* 0x000fe20007810000 */
[----:B----4-:R-:W-:Y:S01]  /*21c20*/  FFMA.FTZ R65, R5, -R195, R65 ;  /* 0x800000c305417223 */ /* 0x010fe20000010041 */
[----:B------:R-:W-:Y:S02]  /*21c30*/  FMNMX.FTZ R5, R177, R104, !PT ;  /* 0x00000068b1057209 */ /* 0x000fe40007810000 */
[----:B------:R-:W-:Y:S02]  /*21c40*/  FMNMX.FTZ R103, R110, R4, !PT ;  /* 0x000000046e677209 */ /* 0x000fe40007810000 */
[----:B------:R-:W-:Y:S02]  /*21c50*/  FMNMX.FTZ R4, R178, R105, !PT ;  /* 0x00000069b2047209 */ /* 0x000fe40007810000 */
[----:B------:R-:W-:Y:S02]  /*21c60*/  FSEL R65, R65, -INF , !P1 ;  /* 0xff80000041417808 */ /* 0x000fe40004800000 */
[----:B------:R-:W-:Y:S01]  /*21c70*/  FMNMX.FTZ R4, R15, R4, !PT ;  /* 0x000000040f047209 */ /* 0x000fe20007810000 */
[----:B------:R-:W-:Y:S01]  /*21c80*/  FFMA.FTZ R55, R6, -R195, R55 ;  /* 0x800000c306377223 */ /* 0x000fe20000010037 */
[----:B------:R-:W-:Y:S01]  /*21c90*/  FMNMX.FTZ R103, R201, R103, !PT ;  /* 0x00000067c9677209 */ /* 0x000fe20007810000 */
[----:B------:R-:W-:Y:S01]  /*21ca0*/  IMAD.IADD R6, R214, 0x1, -R2 ;  /* 0x00000001d6067824 */ /* 0x000fe200078e0a02 */
        /* <DEDUP_REMOVED lines=38> */
[----:B------:R-:W3:Y:S01]  /*21f10*/  SHFL.BFLY PT, R8, R100, 0x2, 0x1f ;  /* 0x0c401f0064087f89 */ /* 0x000ee200000e0000 */
[----:B------:R-:W-:Y:S01]  /*21f20*/  FMNMX.FTZ R2, R50, R2, !PT ;  /* 0x0000000232027209 */ /* 0x000fe20007810000 */
[----:B-1----:R-:W-:Y:S01]  /*21f30*/  FFMA.FTZ R67, R7, -R195, R67 ;  /* 0x800000c307437223 */ /* 0x002fe20000010043 */
[----:B------:R-:W-:Y:S02]  /*21f40*/  FMNMX.FTZ R4, R53, R4, !PT ;  /* 0x0000000435047209 */ /* 0x000fe40007810000 */
[----:B------:R-:W-:Y:S02]  /*21f50*/  FMNMX.FTZ R2, R51, R2, !PT ;  /* 0x0000000233027209 */ /* 0x000fe40007810000 */
[----:B------:R-:W-:Y:S02]  /*21f60*/  FMNMX.FTZ R4, R64, R4, !PT ;  /* 0x0000000440047209 */ /* 0x000fe40007810000 */
[----:B------:R-:W-:Y:S02]  /*21f70*/  FMNMX.FTZ R5, R54, R2, !PT ;  /* 0x0000000236057209 */ /* 0x000fe40007810000 */
[----:B------:R-:W-:Y:S02]  /*21f80*/  FMNMX.FTZ R2, R65, R4, !PT ;  /* 0x0000000441027209 */ /* 0x000fe40007810000 */
[----:B------:R-:W-:Y:S02]  /*21f90*/  FMNMX.FTZ R103, R27, R103, !PT ;  /* 0x000000671b677209 */ /* 0x000fe40007810000 */
[----:B------:R-:W-:Y:S01]  /*21fa0*/  FSEL R55, R55, -INF , !P0 ;  /* 0xff80000037377808 */ /* 0x000fe20004000000 */
[----:B------:R-:W1:Y:S01]  /*21fb0*/  SHFL.BFLY PT, R7, R2, 0x2, 0x1f ;  /* 0x0c401f0002077f89 */ /* 0x000e6200000e0000 */
[----:B------:R-:W-:Y:S02]  /*21fc0*/  FMNMX.FTZ R103, R30, R103, !PT ;  /* 0x000000671e677209 */ /* 0x000fe40007810000 */
[----:B------:R-:W-:Y:S02]  /*21fd0*/  FMNMX.FTZ R4, R55, R5, !PT ;  /* 0x0000000537047209 */ /* 0x000fe40007810000 */
[----:B------:R-:W-:Y:S02]  /*21fe0*/  FMNMX.FTZ R103, R31, R103, !PT ;  /* 0x000000671f677209 */ /* 0x000fe40007810000 */
[----:B------:R-:W-:Y:S02]  /*21ff0*/  FSEL R67, R67, -INF , !P4 ;  /* 0xff80000043437808 */ /* 0x000fe40006000000 */
[----:B---3--:R-:W-:Y:S02]  /*22000*/  FMNMX.FTZ R100, R100, R8, !PT ;  /* 0x0000000864647209 */ /* 0x008fe40007810000 */
[----:B------:R-:W-:Y:S02]  /*22010*/  FMNMX.FTZ R4, R66, R4, !PT ;  /* 0x0000000442047209 */ /* 0x000fe40007810000 */
[----:B------:R-:W-:Y:S01]  /*22020*/  FMNMX.FTZ R103, R42, R103, !PT ;  /* 0x000000672a677209 */ /* 0x000fe20007810000 */
[----:B------:R-:W3:Y:S01]  /*22030*/  SHFL.BFLY PT, R8, R100, 0x1, 0x1f ;  /* 0x0c201f0064087f89 */ /* 0x000ee200000e0000 */
[----:B------:R-:W-:Y:S02]  /*22040*/  FMNMX.FTZ R4, R67, R4, !PT ;  /* 0x0000000443047209 */ /* 0x000fe40007810000 */
[----:B------:R-:W-:Y:S04]  /*22050*/  FMNMX.FTZ R103, R43, R103, !PT ;  /* 0x000000672b677209 */ /* 0x000fe80007810000 */
[----:B------:R-:W-:Y:S01]  /*22060*/  FMNMX.FTZ R103, R46, R103, !PT ;  /* 0x000000672e677209 */ /* 0x000fe20007810000 */
[----:B------:R-:W4:Y:S01]  /*22070*/  SHFL.BFLY PT, R5, R4, 0x2, 0x1f ;  /* 0x0c401f0004057f89 */ /* 0x000f2200000e0000 */
[----:B-1----:R-:W-:Y:S02]  /*22080*/  FMNMX.FTZ R2, R2, R7, !PT ;  /* 0x0000000702027209 */ /* 0x002fe40007810000 */
[----:B------:R-:W-:Y:S04]  /*22090*/  FMNMX.FTZ R103, R47, R103, !PT ;  /* 0x000000672f677209 */ /* 0x000fe80007810000 */
[----:B------:R-:W-:Y:S01]  /*220a0*/  FMNMX.FTZ R103, R58, R103, !PT ;  /* 0x000000673a677209 */ /* 0x000fe20007810000 */
[----:B------:R-:W1:Y:S03]  /*220b0*/  SHFL.BFLY PT, R102, R2, 0x1, 0x1f ;  /* 0x0c201f0002667f89 */ /* 0x000e6600000e0000 */
[----:B------:R-:W-:Y:S02]  /*220c0*/  FMNMX.FTZ R103, R59, R103, !PT ;  /* 0x000000673b677209 */ /* 0x000fe40007810000 */
[----:B---3--:R-:W-:Y:S02]  /*220d0*/  FMNMX.FTZ R100, R100, R8, !PT ;  /* 0x0000000864647209 */ /* 0x008fe40007810000 */
[----:B------:R-:W-:Y:S02]  /*220e0*/  FMNMX.FTZ R103, R62, R103, !PT ;  /* 0x000000673e677209 */ /* 0x000fe40007810000 */
[----:B------:R-:W-:Y:S01]  /*220f0*/  FSETP.NEU.FTZ.AND P1, PT, R100, -INF , PT ;  /* 0xff8000006400780b */ /* 0x000fe20003f3d000 */
[----:B------:R-:W-:Y:S01]  /*22100*/  FMUL.FTZ R10, R0, R100 ;  /* 0x00000064000a7220 */ /* 0x000fe20000410000 */
[----:B------:R-:W-:Y:S02]  /*22110*/  FMNMX.FTZ R103, R63, R103, !PT ;  /* 0x000000673f677209 */ /* 0x000fe40007810000 */
[----:B----4-:R-:W-:Y:S02]  /*22120*/  FMNMX.FTZ R4, R4, R5, !PT ;  /* 0x0000000504047209 */ /* 0x010fe40007810000 */
[----:B------:R-:W-:Y:S01]  /*22130*/  FSEL R10, R10, RZ, P1 ;  /* 0x000000ff0a0a7208 */ /* 0x000fe20000800000 */
[----:B------:R-:W3:Y:S04]  /*22140*/  SHFL.BFLY PT, R6, R103, 0x2, 0x1f ;  /* 0x0c401f0067067f89 */ /* 0x000ee800000e0000 */
[--C-:B------:R-:W-:Y:S01]  /*22150*/  FFMA.FTZ R219, R25, R0, -R10.reuse ;  /* 0x0000000019db7223 */ /* 0x100fe2000001080a */
[----:B-1----:R-:W-:Y:S01]  /*22160*/  FMNMX.FTZ R102, R2, R102, !PT ;  /* 0x0000006602667209 */ /* 0x002fe20007810000 */
[-CC-:B------:R-:W-:Y:S02]  /*22170*/  FFMA.FTZ R2, R177, R0.reuse, -R10.reuse ;  /* 0x00000000b1027223 */ /* 0x180fe4000001080a */
[----:B------:R-:W1:Y:S01]  /*22180*/  SHFL.BFLY PT, R101, R4, 0x1, 0x1f ;  /* 0x0c201f0004657f89 */ /* 0x000e6200000e0000 */
[--C-:B------:R-:W-:Y:S01]  /*22190*/  FFMA.FTZ R223, R29, R0, -R10.reuse ;  /* 0x000000001ddf7223 */ /* 0x100fe2000001080a */
[----:B------:R-:W-:Y:S01]  /*221a0*/  FSETP.NEU.FTZ.AND P3, PT, R102, -INF , PT ;  /* 0xff8000006600780b */ /* 0x000fe20003f7d000 */
[----:B------:R4:W-:Y:S01]  /*221b0*/  MUFU.EX2 R206, R2 ;  /* 0x0000000200ce7308 */ /* 0x0009e20000000800 */
[----:B------:R-:W-:Y:S02]  /*221c0*/  FMUL.FTZ R8, R0, R102 ;  /* 0x0000006600087220 */ /* 0x000fe40000410000 */
[-CC-:B------:R-:W-:Y:S02]  /*221d0*/  FFMA.FTZ R231, R40, R0.reuse, -R10.reuse ;  /* 0x0000000028e77223 */ /* 0x180fe4000001080a */
[-CC-:B------:R-:W-:Y:S01]  /*221e0*/  FFMA.FTZ R221, R28, R0.reuse, -R10.reuse ;  /* 0x000000001cdd7223 */ /* 0x180fe2000001080a */
[----:B------:R-:W-:Y:S01]  /*221f0*/  FSEL R8, R8, RZ, P3 ;  /* 0x000000ff08087208 */ /* 0x000fe20001800000 */
[-CC-:B------:R-:W-:Y:S02]  /*22200*/  FFMA.FTZ R233, R41, R0.reuse, -R10.reuse ;  /* 0x0000000029e97223 */ /* 0x180fe4000001080a */
[-C--:B------:R-:W-:Y:S02]  /*22210*/  FFMA.FTZ R241, R44, R0.reuse, -R10 ;  /* 0x000000002cf17223 */ /* 0x080fe4000001080a */
[--C-:B------:R-:W-:Y:S01]  /*22220*/  FFMA.FTZ R193, R64, R0, -R8.reuse ;  /* 0x0000000040c17223 */ /* 0x100fe20000010808 */
[----:B---3--:R-:W-:Y:S01]  /*22230*/  FMNMX.FTZ R103, R103, R6, !PT ;  /* 0x0000000667677209 */ /* 0x008fe20007810000 */
[-CC-:B------:R-:W-:Y:S02]  /*22240*/  FFMA.FTZ R192, R65, R0.reuse, -R8.reuse ;  /* 0x0000000041c07223 */ /* 0x180fe40000010808 */
[-CC-:B------:R-:W-:Y:S02]  /*22250*/  FFMA.FTZ R222, R32, R0.reuse, -R8.reuse ;  /* 0x0000000020de7223 */ /* 0x180fe40000010808 */
[-CC-:B------:R-:W-:Y:S01]  /*22260*/  FFMA.FTZ R226, R33, R0.reuse, -R8.reuse ;  /* 0x0000000021e27223 */ /* 0x180fe20000010808 */
[----:B------:R-:W3:Y:S01]  /*22270*/  SHFL.BFLY PT, R6, R103, 0x1, 0x1f ;  /* 0x0c201f0067067f89 */ /* 0x000ee200000e0000 */
[-CC-:B------:R-:W-:Y:S01]  /*22280*/  FFMA.FTZ R236, R36, R0.reuse, -R8.reuse ;  /* 0x0000000024ec7223 */ /* 0x180fe20000010808 */
[----:B-1----:R-:W-:Y:S01]  /*22290*/  FMNMX.FTZ R101, R4, R101, !PT ;  /* 0x0000006504657209 */ /* 0x002fe20007810000 */
[-CC-:B------:R-:W-:Y:S02]  /*222a0*/  FFMA.FTZ R4, R16, R0.reuse, -R8.reuse ;  /* 0x0000000010047223 */ /* 0x180fe40000010808 */
[-CC-:B----4-:R-:W-:Y:S01]  /*222b0*/  FFMA.FTZ R2, R178, R0.reuse, -R8.reuse ;  /* 0x00000000b2027223 */ /* 0x190fe20000010808 */
[----:B------:R-:W-:Y:S01]  /*222c0*/  FSETP.NEU.FTZ.AND P2, PT, R101, -INF , PT ;  /* 0xff8000006500780b */ /* 0x000fe20003f5d000 */
[----:B------:R-:W-:Y:S01]  /*222d0*/  FMUL.FTZ R9, R0, R101 ;  /* 0x0000006500097220 */ /* 0x000fe20000410000 */
[----:B------:R1:W-:Y:S01]  /*222e0*/  MUFU.EX2 R204, R4 ;  /* 0x0000000400cc7308 */ /* 0x0003e20000000800 */
[-CC-:B------:R-:W-:Y:S02]  /*222f0*/  FFMA.FTZ R238, R37, R0.reuse, -R8.reuse ;  /* 0x0000000025ee7223 */ /* 0x180fe40000010808 */
[-CC-:B------:R-:W-:Y:S01]  /*22300*/  FFMA.FTZ R244, R48, R0.reuse, -R8.reuse ;  /* 0x0000000030f47223 */ /* 0x180fe20000010808 */
[----:B------:R-:W-:Y:S01]  /*22310*/  FSEL R9, R9, RZ, P2 ;  /* 0x000000ff09097208 */ /* 0x000fe20001000000 */
[-CC-:B------:R-:W-:Y:S02]  /*22320*/  FFMA.FTZ R248, R49, R0.reuse, -R8.reuse ;  /* 0x0000000031f87223 */ /* 0x180fe40000010808 */
[-CC-:B------:R-:W-:Y:S02]  /*22330*/  FFMA.FTZ R252, R52, R0.reuse, -R8.reuse ;  /* 0x0000000034fc7223 */ /* 0x180fe40000010808 */
[-CC-:B------:R-:W-:Y:S01]  /*22340*/  FFMA.FTZ R230, R38, R0.reuse, -R9.reuse ;  /* 0x0000000026e67223 */ /* 0x180fe20000010809 */
[----:B------:R4:W-:Y:S01]  /*22350*/  MUFU.EX2 R178, R2 ;  /* 0x0000000200b27308 */ /* 0x0009e20000000800 */
[-CC-:B------:R-:W-:Y:S02]  /*22360*/  FFMA.FTZ R107, R53, R0.reuse, -R8.reuse ;  /* 0x00000000356b7223 */ /* 0x180fe40000010808 */
[-CC-:B------:R-:W-:Y:S02]  /*22370*/  FFMA.FTZ R220, R34, R0.reuse, -R9.reuse ;  /* 0x0000000022dc7223 */ /* 0x180fe40000010809 */
[--C-:B------:R-:W-:Y:S01]  /*22380*/  FFMA.FTZ R224, R35, R0, -R9.reuse ;  /* 0x0000000023e07223 */ /* 0x100fe20000010809 */
[----:B---3--:R-:W-:Y:S01]  /*22390*/  FMNMX.FTZ R103, R103, R6, !PT ;  /* 0x0000000667677209 */ /* 0x008fe20007810000 */
[-CC-:B------:R-:W-:Y:S02]  /*223a0*/  FFMA.FTZ R232, R39, R0.reuse, -R9.reuse ;  /* 0x0000000027e87223 */ /* 0x180fe40000010809 */
[-CC-:B------:R-:W-:Y:S01]  /*223b0*/  FFMA.FTZ R243, R50, R0.reuse, -R9.reuse ;  /* 0x0000000032f37223 */ /* 0x180fe20000010809 */
[----:B------:R-:W-:Y:S01]  /*223c0*/  FSETP.NEU.FTZ.AND P0, PT, R103, -INF , PT ;  /* 0xff8000006700780b */ /* 0x000fe20003f1d000 */
[----:B------:R-:W-:Y:S02]  /*223d0*/  FMUL.FTZ R7, R0, R103 ;  /* 0x0000006700077220 */ /* 0x000fe40000410000 */
[-CC-:B------:R-:W-:Y:S02]  /*223e0*/  FFMA.FTZ R246, R51, R0.reuse, -R9.reuse ;  /* 0x0000000033f67223 */ /* 0x180fe40000010809 */
[-C--:B-1----:R-:W-:Y:S01]  /*223f0*/  FFMA.FTZ R4, R17, R0.reuse, -R8 ;  /* 0x0000000011047223 */ /* 0x082fe20000010808 */
[----:B------:R-:W-:Y:S01]  /*22400*/  FSEL R7, R7, RZ, P0 ;  /* 0x000000ff07077208 */ /* 0x000fe20000000000 */
[-CC-:B------:R-:W-:Y:S02]  /*22410*/  FFMA.FTZ R250, R54, R0.reuse, -R9.reuse ;  /* 0x0000000036fa7223 */ /* 0x180fe40000010809 */
[----:B------:R1:W-:Y:S01]  /*22420*/  MUFU.EX2 R187, R4 ;  /* 0x0000000400bb7308 */ /* 0x0003e20000000800 */
[-C--:B------:R-:W-:Y:S02]  /*22430*/  FFMA.FTZ R55, R55, R0.reuse, -R9 ;  /* 0x0000000037377223 */ /* 0x080fe40000010809 */
[-C--:B------:R-:W-:Y:S02]  /*22440*/  FFMA.FTZ R5, R176, R0.reuse, -R7 ;  /* 0x00000000b0057223 */ /* 0x080fe40000010807 */
[-C--:B----4-:R-:W-:Y:S02]  /*22450*/  FFMA.FTZ R2, R179, R0.reuse, -R9 ;  /* 0x00000000b3027223 */ /* 0x090fe40000010809 */
[-CC-:B------:R-:W-:Y:S02]  /*22460*/  FFMA.FTZ R11, R201, R0.reuse, -R7.reuse ;  /* 0x00000000c90b7223 */ /* 0x180fe40000010807 */
        /* <DEDUP_REMOVED lines=8> */
[-CC-:B------:R-:W-:Y:S02]  /*224f0*/  FFMA.FTZ R240, R46, R0.reuse, -R7.reuse ;  /* 0x000000002ef07223 */ /* 0x180fe40000010807 */
[-C--:B------:R-:W-:Y:S02]  /*22500*/  FFMA.FTZ R242, R47, R0.reuse, -R7 ;  /* 0x000000002ff27223 */ /* 0x080fe40000010807 */
[-C--:B-1----:R-:W-:Y:S02]  /*22510*/  FFMA.FTZ R4, R19, R0.reuse, -R9 ;  /* 0x0000000013047223 */ /* 0x082fe40000010809 */
[-CC-:B------:R-:W-:Y:S02]  /*22520*/  FFMA.FTZ R17, R58, R0.reuse, -R7.reuse ;  /* 0x000000003a117223 */ /* 0x180fe40000010807 */
[-C--:B------:R-:W-:Y:S01]  /*22530*/  FFMA.FTZ R16, R59, R0.reuse, -R7 ;  /* 0x000000003b107223 */ /* 0x080fe20000010807 */
[----:B------:R1:W-:Y:S01]  /*22540*/  MUFU.EX2 R186, R4 ;  /* 0x0000000400ba7308 */ /* 0x0003e20000000800 */
[-CC-:B------:R-:W-:Y:S02]  /*22550*/  FFMA.FTZ R66, R66, R0.reuse, -R9.reuse ;  /* 0x0000000042427223 */ /* 0x180fe40000010809 */
[-C--:B------:R-:W-:Y:S02]  /*22560*/  FFMA.FTZ R67, R67, R0.reuse, -R9 ;  /* 0x0000000043437223 */ /* 0x080fe40000010809 */
[-C--:B---3--:R-:W-:Y:S02]  /*22570*/  FFMA.FTZ R2, R183, R0.reuse, -R7 ;  /* 0x00000000b7027223 */ /* 0x088fe40000010807 */
[-CC-:B------:R-:W-:Y:S02]  /*22580*/  FFMA.FTZ R247, R45, R0.reuse, -R10.reuse ;  /* 0x000000002df77223 */ /* 0x180fe4000001080a */
[-CC-:B------:R-:W-:Y:S01]  /*22590*/  FFMA.FTZ R249, R56, R0.reuse, -R10.reuse ;  /* 0x0000000038f97223 */ /* 0x180fe2000001080a */
[----:B------:R3:W-:Y:S01]  /*225a0*/  MUFU.EX2 R111, R2 ;  /* 0x00000002006f7308 */ /* 0x0007e20000000800 */
[-CC-:B------:R-:W-:Y:S02]  /*225b0*/  FFMA.FTZ R251, R57, R0.reuse, -R10.reuse ;  /* 0x0000000039fb7223 */ /* 0x180fe4000001080a */
[-C--:B------:R-:W-:Y:S02]  /*225c0*/  FFMA.FTZ R35, R60, R0.reuse, -R10 ;  /* 0x000000003c237223 */ /* 0x080fe4000001080a */
[-C--:B----4-:R-:W-:Y:S02]  /*225d0*/  FFMA.FTZ R5, R15, R0.reuse, -R8 ;  /* 0x000000000f057223 */ /* 0x090fe40000010808 */
[-CC-:B------:R-:W-:Y:S02]  /*225e0*/  FFMA.FTZ R50, R61, R0.reuse, -R10.reuse ;  /* 0x000000003d327223 */ /* 0x180fe4000001080a */
[----:B------:R-:W-:Y:S01]  /*225f0*/  IMAD.MOV.U32 R38, RZ, RZ, R191 ;  /* 0x000000ffff267224 */ /* 0x000fe200078e00bf */
[----:B------:R-:W-:Y:S01]  /*22600*/  MUFU.EX2 R176, R5 ;  /* 0x0000000500b07308 */ /* 0x000fe20000000800 */
[----:B------:R-:W-:Y:S02]  /*22610*/  IMAD.MOV.U32 R39, RZ, RZ, R189 ;  /* 0x000000ffff277224 */ /* 0x000fe400078e00bd */
[----:B------:R-:W-:Y:S02]  /*22620*/  IMAD.MOV.U32 R34, RZ, RZ, R107 ;  /* 0x000000ffff227224 */ /* 0x000fe400078e006b */
[-CC-:B-1----:R-:W-:Y:S05]  /*22630*/  FFMA.FTZ R4, R184, R0.reuse, -R10.reuse ;  /* 0x00000000b8047223 */ /* 0x182fea000001080a */
[----:B------:R1:W-:Y:S01]  /*22640*/  MUFU.EX2 R205, R4 ;  /* 0x0000000400cd7308 */ /* 0x0003e20000000800 */
[-C--:B---3--:R-:W-:Y:S09]  /*22650*/  FFMA.FTZ R2, R14, R0.reuse, -R9 ;  /* 0x000000000e027223 */ /* 0x088ff20000010809 */
[----:B------:R3:W-:Y:S10]  /*22660*/  MUFU.EX2 R177, R2 ;  /* 0x0000000200b17308 */ /* 0x0007f40000000800 */
[----:B------:R4:W-:Y:S01]  /*22670*/  MUFU.EX2 R202, R11 ;  /* 0x0000000b00ca7308 */ /* 0x0009e20000000800 */
[-C--:B-1----:R-:W-:Y:S09]  /*22680*/  FFMA.FTZ R4, R26, R0.reuse, -R10 ;  /* 0x000000001a047223 */ /* 0x082ff2000001080a */
[----:B------:R-:W-:Y:S01]  /*22690*/  MUFU.EX2 R199, R4 ;  /* 0x0000000400c77308 */ /* 0x000fe20000000800 */
[-CC-:B---3--:R-:W-:Y:S09]  /*226a0*/  FFMA.FTZ R2, R182, R0.reuse, -R7.reuse ;  /* 0x00000000b6027223 */ /* 0x188ff20000010807 */
[----:B------:R1:W-:Y:S01]  /*226b0*/  MUFU.EX2 R185, R2 ;  /* 0x0000000200b97308 */ /* 0x0003e20000000800 */
[-C--:B----4-:R-:W-:Y:S09]  /*226c0*/  FFMA.FTZ R11, R20, R0.reuse, -R8 ;  /* 0x00000000140b7223 */ /* 0x090ff20000010808 */
[----:B------:R-:W-:Y:S01]  /*226d0*/  MUFU.EX2 R201, R11 ;  /* 0x0000000b00c97308 */ /* 0x000fe20000000800 */
[-C--:B-1----:R-:W-:Y:S09]  /*226e0*/  FFMA.FTZ R2, R180, R0.reuse, -R10 ;  /* 0x00000000b4027223 */ /* 0x082ff2000001080a */
[----:B------:R1:W-:Y:S02]  /*226f0*/  MUFU.EX2 R182, R2 ;  /* 0x0000000200b67308 */ /* 0x0003e40000000800 */
[-C--:B-1----:R-:W-:Y:S08]  /*22700*/  FFMA.FTZ R2, R110, R0.reuse, -R7 ;  /* 0x000000006e027223 */ /* 0x082ff00000010807 */
[----:B------:R1:W-:Y:S02]  /*22710*/  MUFU.EX2 R180, R2 ;  /* 0x0000000200b47308 */ /* 0x0003e40000000800 */
[-CC-:B-1----:R-:W-:Y:S02]  /*22720*/  FFMA.FTZ R2, R18, R0.reuse, -R9.reuse ;  /* 0x0000000012027223 */ /* 0x182fe40000010809 */
[-C--:B------:R-:W-:Y:S06]  /*22730*/  FFMA.FTZ R18, R22, R0.reuse, -R9 ;  /* 0x0000000016127223 */ /* 0x080fec0000010809 */
[----:B------:R1:W-:Y:S01]  /*22740*/  MUFU.EX2 R203, R2 ;  /* 0x0000000200cb7308 */ /* 0x0003e20000000800 */
[----:B------:R-:W-:Y:S01]  /*22750*/  IMAD.MOV.U32 R22, RZ, RZ, R17 ;  /* 0x000000ffff167224 */ /* 0x000fe200078e0011 */
[----:B-1----:R-:W-:Y:S05]  /*22760*/  FSEL R2, R103, RZ, P0 ;  /* 0x000000ff67027208 */ /* 0x002fea0000000000 */
[----:B------:R-:W-:Y:S01]  /*22770*/  FADD.FTZ R3, -R2, R3 ;  /* 0x0000000302037221 */ /* 0x000fe20000010100 */
[----:B------:R-:W-:Y:S05]  /*22780*/  FSEL R2, R100, RZ, P1 ;  /* 0x000000ff64027208 */ /* 0x000fea0000800000 */
[----:B------:R-:W-:Y:S01]  /*22790*/  FADD.FTZ R5, -R2, R104 ;  /* 0x0000006802057221 */ /* 0x000fe20000010100 */
[----:B------:R-:W-:Y:S01]  /*227a0*/  FSEL R2, R102, RZ, P3 ;  /* 0x000000ff66027208 */ /* 0x000fe20001800000 */
[----:B------:R-:W-:Y:S02]  /*227b0*/  FFMA.FTZ R104, R23, R0, -R9 ;  /* 0x0000000017687223 */ /* 0x000fe40000010809 */
[----:B------:R-:W-:Y:S02]  /*227c0*/  IMAD.MOV.U32 R23, RZ, RZ, R16 ;  /* 0x000000ffff177224 */ /* 0x000fe400078e0010 */
[----:B------:R-:W-:Y:S01]  /*227d0*/  FADD.FTZ R6, -R2, R105 ;  /* 0x0000006902067221 */ /* 0x000fe20000010100 */
[----:B------:R-:W-:Y:S03]  /*227e0*/  FSEL R2, R101, RZ, P2 ;  /* 0x000000ff65027208 */ /* 0x000fe60001000000 */
[----:B------:R-:W-:Y:S02]  /*227f0*/  FMUL.FTZ R6, R0, R6 ;  /* 0x0000000600067220 */ /* 0x000fe40000410000 */
[----:B------:R-:W-:Y:S02]  /*22800*/  FADD.FTZ R4, -R2, R106 ;  /* 0x0000006a02047221 */ /* 0x000fe40000010100 */
[-C--:B------:R-:W-:Y:S02]  /*22810*/  FFMA.FTZ R2, R27, R0.reuse, -R7 ;  /* 0x000000001b027223 */ /* 0x080fe40000010807 */
[-C--:B------:R-:W-:Y:S02]  /*22820*/  FFMA.FTZ R7, R21, R0.reuse, -R8 ;  /* 0x0000000015077223 */ /* 0x080fe40000010808 */
[----:B------:R1:W-:Y:S01]  /*22830*/  MUFU.EX2 R184, R2 ;  /* 0x0000000200b87308 */ /* 0x0003e20000000800 */
[----:B------:R-:W-:Y:S02]  /*22840*/  FFMA.FTZ R106, R24, R0, -R10 ;  /* 0x00000000186a7223 */ /* 0x000fe4000001080a */
[C---:B------:R-:W-:Y:S07]  /*22850*/  FMUL.FTZ R4, R0.reuse, R4 ;  /* 0x0000000400047220 */ /* 0x040fee0000410000 */
[----:B------:R3:W-:Y:S01]  /*22860*/  MUFU.EX2 R183, R7 ;  /* 0x0000000700b77308 */ /* 0x0007e20000000800 */
[C---:B-1----:R-:W-:Y:S02]  /*22870*/  FMUL.FTZ R2, R0.reuse, R3 ;  /* 0x0000000300027220 */ /* 0x042fe40000410000 */
[----:B------:R-:W-:Y:S07]  /*22880*/  FMUL.FTZ R3, R0, R5 ;  /* 0x0000000500037220 */ /* 0x000fee0000410000 */
[----:B------:R-:W1:Y:S01]  /*22890*/  MUFU.EX2 R0, R6 ;  /* 0x0000000600007308 */ /* 0x000e620000000800 */
[----:B------:R-:W4:Y:S04]  /*228a0*/  LDL.LU R5, [R1+0x180] ;  /* 0x0001800001057983 */ /* 0x000f280000300800 */
[----:B---3--:R-:W3:Y:S05]  /*228b0*/  LDL R7, [R1+0x1e8] ;  /* 0x0001e80001077983 */ /* 0x008eea0000100800 */
[----:B------:R-:W2:Y:S10]  /*228c0*/  MUFU.EX2 R3, R3 ;  /* 0x0000000300037308 */ /* 0x000eb40000000800 */
[----:B------:R-:W2:Y:S01]  /*228d0*/  MUFU.EX2 R2, R2 ;  /* 0x0000000200027308 */ /* 0x000ea20000000800 */
[C---:B-1----:R-:W-:Y:S02]  /*228e0*/  FMUL.FTZ R36, R0.reuse, R156 ;  /* 0x0000009c00247220 */ /* 0x042fe40000410000 */
[C---:B------:R-:W-:Y:S02]  /*228f0*/  FMUL.FTZ R37, R0.reuse, R157 ;  /* 0x0000009d00257220 */ /* 0x040fe40000410000 */
[C---:B------:R-:W-:Y:S02]  /*22900*/  FMUL.FTZ R33, R0.reuse, R161 ;  /* 0x000000a100217220 */ /* 0x040fe40000410000 */
[C---:B------:R-:W-:Y:S02]  /*22910*/  FMUL.FTZ R53, R0.reuse, R149 ;  /* 0x0000009500357220 */ /* 0x040fe40000410000 */
[C---:B------:R-:W-:Y:S02]  /*22920*/  FMUL.FTZ R16, R0.reuse, R168 ;  /* 0x000000a800107220 */ /* 0x040fe40000410000 */
[C---:B--2---:R-:W-:Y:S02]  /*22930*/  FMUL.FTZ R8, R3.reuse, R140 ;  /* 0x0000008c03087220 */ /* 0x044fe40000410000 */
[----:B------:R-:W2:Y:S01]  /*22940*/  LDL R140, [R1+0x1a0] ;  /* 0x0001a000018c7983 */ /* 0x000ea20000100800 */
[C---:B------:R-:W-:Y:S02]  /*22950*/  FMUL.FTZ R60, R3.reuse, R112 ;  /* 0x00000070033c7220 */ /* 0x040fe40000410000 */
[----:B------:R-:W-:Y:S01]  /*22960*/  FMUL.FTZ R44, R3, R120 ;  /* 0x00000078032c7220 */ /* 0x000fe20000410000 */
[----:B------:R-:W2:Y:S01]  /*22970*/  LDL.LU R6, [R1+0x184] ;  /* 0x0001840001067983 */ /* 0x000ea20000300800 */
[----:B------:R-:W-:Y:S01]  /*22980*/  MUFU.EX2 R120, R18 ;  /* 0x0000001200787308 */ /* 0x000fe20000000800 */
[----:B------:R-:W-:Y:S02]  /*22990*/  FMUL.FTZ R17, R0, R169 ;  /* 0x000000a900117220 */ /* 0x000fe40000410000 */
[----:B------:R-:W2:Y:S01]  /*229a0*/  LDL R112, [R1+0x1b0] ;  /* 0x0001b00001707983 */ /* 0x000ea20000100800 */
[C---:B------:R-:W-:Y:S02]  /*229b0*/  FMUL.FTZ R10, R2.reuse, R142 ;  /* 0x0000008e020a7220 */ /* 0x040fe40000410000 */
[C---:B------:R-:W-:Y:S01]  /*229c0*/  FMUL.FTZ R11, R2.reuse, R143 ;  /* 0x0000008f020b7220 */ /* 0x040fe20000410000 */
[----:B------:R-:W2:Y:S01]  /*229d0*/  LDL.64 R156, [R1+0x178] ;  /* 0x00017800019c7983 */ /* 0x000ea20000100a00 */
[C---:B------:R-:W-:Y:S02]  /*229e0*/  FMUL.FTZ R14, R2.reuse, R138 ;  /* 0x0000008a020e7220 */ /* 0x040fe40000410000 */
[C---:B------:R-:W-:Y:S02]  /*229f0*/  FMUL.FTZ R15, R2.reuse, R139 ;  /* 0x0000008b020f7220 */ /* 0x040fe40000410000 */
[C---:B------:R-:W-:Y:S01]  /*22a00*/  FMUL.FTZ R26, R2.reuse, R134 ;  /* 0x00000086021a7220 */ /* 0x040fe20000410000 */
[----:B------:R-:W2:Y:S01]  /*22a10*/  LDL R191, [R1+0xc4] ;  /* 0x0000c40001bf7983 */ /* 0x000ea20000100800 */
[C---:B------:R-:W-:Y:S02]  /*22a20*/  FMUL.FTZ R27, R2.reuse, R135 ;  /* 0x00000087021b7220 */ /* 0x040fe40000410000 */
[C---:B------:R-:W-:Y:S01]  /*22a30*/  FMUL.FTZ R30, R2.reuse, R130 ;  /* 0x00000082021e7220 */ /* 0x040fe20000410000 */
[----:B------:R-:W2:Y:S01]  /*22a40*/  LDL R149, [R1+0x16c] ;  /* 0x00016c0001957983 */ /* 0x000ea20000100800 */
[C---:B------:R-:W-:Y:S02]  /*22a50*/  FMUL.FTZ R31, R2.reuse, R131 ;  /* 0x00000083021f7220 */ /* 0x040fe40000410000 */
[C---:B------:R-:W-:Y:S01]  /*22a60*/  FMUL.FTZ R42, R2.reuse, R126 ;  /* 0x0000007e022a7220 */ /* 0x040fe20000410000 */
[----:B------:R-:W2:Y:S01]  /*22a70*/  LDL R189, [R1+0xdc] ;  /* 0x0000dc0001bd7983 */ /* 0x000ea20000100800 */
        /* <DEDUP_REMOVED lines=17> */
[----:B------:R1:W1:Y:S01]  /*22b90*/  MUFU.EX2 R2, R4 ;  /* 0x0000000400027308 */ /* 0x0002620000000800 */
[----:B------:R-:W-:Y:S02]  /*22ba0*/  IMAD.MOV.U32 R130, RZ, RZ, R66 ;  /* 0x000000ffff827224 */ /* 0x000fe400078e0042 */
[C---:B------:R-:W-:Y:S02]  /*22bb0*/  FFMA.FTZ R118, R3.reuse, R13, R206 ;  /* 0x0000000d03767223 */ /* 0x040fe400000100ce */
[----:B------:R-:W-:Y:S02]  /*22bc0*/  IMAD.MOV.U32 R161, RZ, RZ, R130 ;  /* 0x000000ffffa17224 */ /* 0x000fe400078e0082 */
[C---:B------:R-:W-:Y:S02]  /*22bd0*/  FMUL.FTZ R12, R3.reuse, R136 ;  /* 0x00000088030c7220 */ /* 0x040fe40000410000 */
[----:B------:R-:W-:Y:S01]  /*22be0*/  FMUL.FTZ R13, R3, R137 ;  /* 0x00000089030d7220 */ /* 0x000fe20000410000 */
[----:B------:R1:W-:Y:S01]  /*22bf0*/  MUFU.EX2 R130, R225 ;  /* 0x000000e100827308 */ /* 0x0003e20000000800 */
[C---:B------:R-:W-:Y:S02]  /*22c00*/  FMUL.FTZ R20, R0.reuse, R164 ;  /* 0x000000a400147220 */ /* 0x040fe40000410000 */
[C---:B------:R-:W-:Y:S02]  /*22c10*/  FMUL.FTZ R21, R0.reuse, R165 ;  /* 0x000000a500157220 */ /* 0x040fe40000410000 */
[C---:B------:R-:W-:Y:S02]  /*22c20*/  FMUL.FTZ R32, R0.reuse, R160 ;  /* 0x000000a000207220 */ /* 0x040fe40000410000 */
        /* <DEDUP_REMOVED lines=8> */
[C---:B------:R-:W-:Y:S01]  /*22cb0*/  FMUL.FTZ R96, R0.reuse, R96 ;  /* 0x0000006000607220 */ /* 0x040fe20000410000 */
[----:B------:R-:W2:Y:S01]  /*22cc0*/  LDL R225, [R1+0x4c] ;  /* 0x00004c0001e17983 */ /* 0x000ea20000100800 */
[----:B------:R-:W-:Y:S02]  /*22cd0*/  FMUL.FTZ R97, R0, R97 ;  /* 0x0000006100617220 */ /* 0x000fe40000410000 */
[C---:B------:R-:W-:Y:S02]  /*22ce0*/  FMUL.FTZ R18, R2.reuse, R170 ;  /* 0x000000aa02127220 */ /* 0x040fe40000410000 */
[C---:B------:R-:W-:Y:S02]  /*22cf0*/  FMUL.FTZ R19, R2.reuse, R171 ;  /* 0x000000ab02137220 */ /* 0x040fe40000410000 */
[----:B------:R-:W-:Y:S02]  /*22d00*/  IMAD.MOV.U32 R126, RZ, RZ, R67 ;  /* 0x000000ffff7e7224 */ /* 0x000fe400078e0043 */
[----:B------:R-:W-:Y:S02]  /*22d10*/  IMAD.MOV.U32 R127, RZ, RZ, R34 ;  /* 0x000000ffff7f7224 */ /* 0x000fe400078e0022 */
        /* <DEDUP_REMOVED lines=14> */
[C---:B------:R-:W-:Y:S02]  /*22e00*/  FMUL.FTZ R68, R0.reuse, R68 ;  /* 0x0000004400447220 */ /* 0x040fe40000410000 */
[C---:B------:R-:W-:Y:S02]  /*22e10*/  FMUL.FTZ R69, R0.reuse, R69 ;  /* 0x0000004500457220 */ /* 0x040fe40000410000 */
[C---:B------:R-:W-:Y:S02]  /*22e20*/  FMUL.FTZ R80, R0.reuse, R80 ;  /* 0x0000005000507220 */ /* 0x040fe40000410000 */
[----:B------:R-:W-:Y:S02]  /*22e30*/  FMUL.FTZ R81, R0, R81 ;  /* 0x0000005100517220 */ /* 0x000fe40000410000 */
        /* <DEDUP_REMOVED lines=8> */
[----:B------:R-:W-:Y:S02]  /*22ec0*/  IMAD.MOV.U32 R119, RZ, RZ, R22 ;  /* 0x000000ffff777224 */ /* 0x000fe400078e0016 */
[----:B------:R-:W-:Y:S02]  /*22ed0*/  FMUL.FTZ R22, R2, R166 ;  /* 0x000000a602167220 */ /* 0x000fe40000410000 */
[----:B------:R-:W-:Y:S02]  /*22ee0*/  FADD.FTZ R105, R111, R105 ;  /* 0x000000696f697221 */ /* 0x000fe40000010000 */
[----:B------:R-:W-:Y:S01]  /*22ef0*/  FMUL.FTZ R57, R3, R117 ;  /* 0x0000007503397220 */ /* 0x000fe20000410000 */
[----:B------:R1:W-:Y:S01]  /*22f00*/  MUFU.EX2 R111, R219 ;  /* 0x000000db006f7308 */ /* 0x0003e20000000800 */
[----:B------:R-:W-:Y:S01]  /*22f10*/  FADD.FTZ R105, R185, R105 ;  /* 0x00000069b9697221 */ /* 0x000fe20000010000 */
[C---:B------:R-:W-:Y:S01]  /*22f20*/  F2FP.BF16.PACK_AB R185, R180.reuse, R185 ;  /* 0x000000b9b4b9723e */ /* 0x040fe200000010ff */
[----:B------:R-:W-:Y:S02]  /*22f30*/  FMUL.FTZ R40, R3, R124 ;  /* 0x0000007c03287220 */ /* 0x000fe40000410000 */
[----:B------:R-:W-:Y:S02]  /*22f40*/  FADD.FTZ R117, R180, R105 ;  /* 0x00000069b4757221 */ /* 0x000fe40000010000 */
[----:B------:R-:W2:Y:S01]  /*22f50*/  LDL R180, [R1+0xbc] ;  /* 0x0000bc0001b47983 */ /* 0x000ea20000100800 */
[----:B------:R-:W-:Y:S02]  /*22f60*/  IMAD.SHL.U32 R135, R245, 0x2, RZ ;  /* 0x00000002f5877824 */ /* 0x000fe400078e00ff */
[----:B------:R1:W-:Y:S01]  /*22f70*/  MUFU.EX2 R124, R106 ;  /* 0x0000006a007c7308 */ /* 0x0003e20000000800 */
[C---:B------:R-:W-:Y:S02]  /*22f80*/  FMUL.FTZ R25, R3.reuse, R133 ;  /* 0x0000008503197220 */ /* 0x040fe40000410000 */
[C---:B------:R-:W-:Y:S02]  /*22f90*/  FMUL.FTZ R56, R3.reuse, R116 ;  /* 0x0000007403387220 */ /* 0x040fe40000410000 */
[C---:B------:R-:W-:Y:S02]  /*22fa0*/  FADD.FTZ R116, R182.reuse, R118 ;  /* 0x00000076b6747221 */ /* 0x040fe40000010000 */
[C---:B------:R-:W-:Y:S02]  /*22fb0*/  FMUL.FTZ R24, R3.reuse, R132 ;  /* 0x0000008403187220 */ /* 0x040fe40000410000 */
[C---:B------:R-:W-:Y:S02]  /*22fc0*/  FMUL.FTZ R61, R3.reuse, R113 ;  /* 0x00000071033d7220 */ /* 0x040fe40000410000 */
[C---:B------:R-:W-:Y:S02]  /*22fd0*/  FMUL.FTZ R41, R3.reuse, R125 ;  /* 0x0000007d03297220 */ /* 0x040fe40000410000 */
[----:B------:R-:W-:Y:S01]  /*22fe0*/  IMAD.MOV.U32 R168, RZ, RZ, R143 ;  /* 0x000000ffffa87224 */ /* 0x000fe200078e008f */
[----:B-1----:R-:W2:Y:S01]  /*22ff0*/  LDL R219, [R1+0x38] ;  /* 0x0000380001db7983 */ /* 0x002ea20000100800 */
[C---:B------:R-:W-:Y:S02]  /*23000*/  FMUL.FTZ R9, R3.reuse, R141 ;  /* 0x0000008d03097220 */ /* 0x040fe40000410000 */
[C---:B------:R-:W-:Y:S02]  /*23010*/  FMUL.FTZ R28, R3.reuse, R128 ;  /* 0x00000080031c7220 */ /* 0x040fe40000410000 */
[C---:B------:R-:W-:Y:S01]  /*23020*/  FMUL.FTZ R29, R3.reuse, R129 ;  /* 0x00000081031d7220 */ /* 0x040fe20000410000 */
[----:B------:R-:W-:Y:S01]  /*23030*/  MUFU.EX2 R128, R222 ;  /* 0x000000de00807308 */ /* 0x000fe20000000800 */
[C---:B------:R-:W-:Y:S02]  /*23040*/  FMUL.FTZ R45, R3.reuse, R121 ;  /* 0x00000079032d7220 */ /* 0x040fe40000410000 */
[C---:B------:R-:W-:Y:S01]  /*23050*/  FMUL.FTZ R72, R3.reuse, R72 ;  /* 0x0000004803487220 */ /* 0x040fe20000410000 */
[----:B------:R-:W-:Y:S01]  /*23060*/  F2FP.BF16.PACK_AB R106, R182, R206 ;  /* 0x000000ceb66a723e */ /* 0x000fe200000010ff */
[C---:B------:R-:W-:Y:S02]  /*23070*/  FMUL.FTZ R73, R3.reuse, R73 ;  /* 0x0000004903497220 */ /* 0x040fe40000410000 */
[C---:B------:R-:W-:Y:S02]  /*23080*/  FMUL.FTZ R76, R3.reuse, R76 ;  /* 0x0000004c034c7220 */ /* 0x040fe40000410000 */
[C---:B------:R-:W-:Y:S02]  /*23090*/  FMUL.FTZ R77, R3.reuse, R77 ;  /* 0x0000004d034d7220 */ /* 0x040fe40000410000 */
[C---:B------:R-:W-:Y:S02]  /*230a0*/  FMUL.FTZ R88, R3.reuse, R88 ;  /* 0x0000005803587220 */ /* 0x040fe40000410000 */
[C---:B------:R-:W-:Y:S02]  /*230b0*/  FMUL.FTZ R89, R3.reuse, R89 ;  /* 0x0000005903597220 */ /* 0x040fe40000410000 */
[C---:B------:R-:W-:Y:S02]  /*230c0*/  FMUL.FTZ R92, R3.reuse, R92 ;  /* 0x0000005c035c7220 */ /* 0x040fe40000410000 */
[----:B------:R-:W-:Y:S01]  /*230d0*/  FMUL.FTZ R93, R3, R93 ;  /* 0x0000005d035d7220 */ /* 0x000fe20000410000 */
[----:B------:R-:W-:Y:S01]  /*230e0*/  F2FP.BF16.PACK_AB R3, R177, R179 ;  /* 0x000000b3b103723e */ /* 0x000fe200000010ff */
[----:B------:R-:W-:Y:S02]  /*230f0*/  IMAD.MOV.U32 R153, RZ, RZ, R134 ;  /* 0x000000ffff997224 */ /* 0x000fe400078e0086 */
[----:B------:R-:W-:Y:S02]  /*23100*/  IMAD.MOV.U32 R160, RZ, RZ, R126 ;  /* 0x000000ffffa07224 */ /* 0x000fe400078e007e */
[----:B------:R-:W1:Y:S01]  /*23110*/  MUFU.EX2 R126, R226 ;  /* 0x000000e2007e7308 */ /* 0x000e620000000800 */
[----:B------:R-:W-:Y:S02]  /*23120*/  IMAD.MOV.U32 R154, RZ, RZ, R127 ;  /* 0x000000ffff9a7224 */ /* 0x000fe400078e007f */
[----:B------:R-:W-:Y:S02]  /*23130*/  IMAD.MOV.U32 R155, RZ, RZ, R131 ;  /* 0x000000ffff9b7224 */ /* 0x000fe400078e0083 */
[----:B------:R-:W-:Y:S02]  /*23140*/  IMAD.MOV.U32 R132, RZ, RZ, R119 ;  /* 0x000000ffff847224 */ /* 0x000fe400078e0077 */
[----:B------:R-:W-:Y:S03]  /*23150*/  IMAD.MOV.U32 R143, RZ, RZ, R142 ;  /* 0x000000ffff8f7224 */ /* 0x000fe600078e008e */
[----:B------:R-:W-:Y:S10]  /*23160*/  MUFU.EX2 R131, R220 ;  /* 0x000000dc00837308 */ /* 0x000ff40000000800 */
[----:B------:R2:W-:Y:S01]  /*23170*/  MUFU.EX2 R127, R227 ;  /* 0x000000e3007f7308 */ /* 0x0005e20000000800 */
[----:B-1----:R-:W-:Y:S01]  /*23180*/  F2FP.BF16.PACK_AB R147, R126, R128 ;  /* 0x000000807e93723e */ /* 0x002fe200000010ff */
[C---:B----4-:R-:W-:Y:S02]  /*23190*/  FFMA.FTZ R110, R0.reuse, R5, R178 ;  /* 0x00000005006e7223 */ /* 0x050fe400000100b2 */
[----:B------:R-:W-:Y:S02]  /*231a0*/  FMUL.FTZ R5, R0, R173 ;  /* 0x000000ad00057220 */ /* 0x000fe40000410000 */
[----:B------:R-:W-:Y:S02]  /*231b0*/  FADD.FTZ R110, R176, R110 ;  /* 0x0000006eb06e7221 */ /* 0x000fe40000010000 */
[----:B---3--:R-:W-:Y:S04]  /*231c0*/  IMAD.WIDE.U32 R136, R7, -0x2daee0ad, RZ ;  /* 0xd2511f5307887825 */ /* 0x008fe800078e00ff */
[----:B------:R-:W-:Y:S02]  /*231d0*/  FMUL.FTZ R7, R2, R175 ;  /* 0x000000af02077220 */ /* 0x000fe40000410000 */
[----:B------:R-:W3:Y:S01]  /*231e0*/  LDL R175, [R1+0x58] ;  /* 0x0000580001af7983 */ /* 0x000ee20000100800 */
[----:B------:R-:W-:Y:S01]  /*231f0*/  FADD.FTZ R110, R204, R110 ;  /* 0x0000006ecc6e7221 */ /* 0x000fe20000010000 */
[C---:B------:R-:W-:Y:S03]  /*23200*/  F2FP.BF16.PACK_AB R204, R187.reuse, R204 ;  /* 0x000000ccbbcc723e */ /* 0x040fe600000010ff */
[----:B------:R-:W-:Y:S01]  /*23210*/  FADD.FTZ R121, R187, R110 ;  /* 0x0000006ebb797221 */ /* 0x000fe20000010000 */
[----:B------:R-:W-:Y:S01]  /*23220*/  F2FP.BF16.PACK_AB R110, R186, R203 ;  /* 0x000000cbba6e723e */ /* 0x000fe200000010ff */
[----:B--2---:R-:W-:Y:S04]  /*23230*/  IMAD.WIDE.U32 R122, R140, -0x326172a9, RZ ;  /* 0xcd9e8d578c7a7825 */ /* 0x004fe800078e00ff */
[----:B------:R-:W-:Y:S02]  /*23240*/  IMAD.MOV.U32 R206, RZ, RZ, R140 ;  /* 0x000000ffffce7224 */ /* 0x000fe400078e008c */
[----:B------:R1:W2:Y:S01]  /*23250*/  LDL.S16 R140, [R1+0xf8] ;  /* 0x0000f800018c7983 */ /* 0x0002a20000100600 */
[----:B------:R-:W-:Y:S01]  /*23260*/  FFMA.FTZ R107, R2, R6, R179 ;  /* 0x00000006026b7223 */ /* 0x000fe200000100b3 */
[----:B------:R-:W-:Y:S01]  /*23270*/  LOP3.LUT R0, R112, R123, RZ, 0x3c, !PT ;  /* 0x0000007b70007212 */ /* 0x000fe200078e3cff */
[----:B------:R-:W-:Y:S02]  /*23280*/  FMUL.FTZ R6, R2, R174 ;  /* 0x000000ae02067220 */ /* 0x000fe40000410000 */
[----:B------:R-:W-:Y:S01]  /*23290*/  IMAD.MOV.U32 R170, RZ, RZ, R122 ;  /* 0x000000ffffaa7224 */ /* 0x000fe200078e007a */
[C---:B------:R-:W-:Y:S01]  /*232a0*/  LOP3.LUT R114, R157.reuse, R135, RZ, 0x3c, !PT ;  /* 0x000000879d727212 */ /* 0x040fe200078e3cff */
[----:B------:R-:W-:Y:S01]  /*232b0*/  IMAD.MOV.U32 R171, RZ, RZ, R123 ;  /* 0x000000ffffab7224 */ /* 0x000fe200078e007b */
[----:B------:R-:W-:Y:S01]  /*232c0*/  IADD3 R133, R157, -0x4498517b, RZ ;  /* 0xbb67ae859d857810 */ /* 0x000fe20007ffe0ff */
[----:B------:R-:W-:Y:S01]  /*232d0*/  IMAD.MOV.U32 R122, RZ, RZ, R55 ;  /* 0x000000ffff7a7224 */ /* 0x000fe200078e0037 */
[----:B------:R-:W-:Y:S01]  /*232e0*/  LOP3.LUT R114, R114, R137, RZ, 0x3c, !PT ;  /* 0x0000008972727212 */ /* 0x000fe200078e3cff */
[C---:B------:R-:W-:Y:S01]  /*232f0*/  FMUL.FTZ R55, R2.reuse, R151 ;  /* 0x0000009702377220 */ /* 0x040fe20000410000 */
[----:B------:R-:W4:Y:S01]  /*23300*/  LDL R174, [R1+0x54] ;  /* 0x0000540001ae7983 */ /* 0x000f220000100800 */
[----:B------:R-:W-:Y:S02]  /*23310*/  IMAD.MOV.U32 R123, RZ, RZ, R23 ;  /* 0x000000ffff7b7224 */ /* 0x000fe400078e0017 */
[----:B------:R-:W-:Y:S01]  /*23320*/  FMUL.FTZ R23, R2, R167 ;  /* 0x000000a702177220 */ /* 0x000fe20000410000 */
[----:B------:R-:W-:Y:S01]  /*23330*/  F2FP.BF16.PACK_AB R2, R176, R178 ;  /* 0x000000b2b002723e */ /* 0x000fe200000010ff */
[----:B------:R-:W-:Y:S01]  /*23340*/  IMAD.WIDE.U32 R150, R0, -0x2daee0ad, RZ ;  /* 0xd2511f5300967825 */ /* 0x000fe200078e00ff */
[----:B------:R-:W2:Y:S01]  /*23350*/  LDL R176, [R1+0xcc] ;  /* 0x0000cc0001b07983 */ /* 0x000ea20000100800 */
[----:B------:R-:W1:Y:S02]  /*23360*/  MUFU.EX2 R0, R104 ;  /* 0x0000006800007308 */ /* 0x000e640000000800 */
[----:B------:R-:W-:Y:S01]  /*23370*/  IMAD.WIDE.U32 R114, R114, -0x326172a9, RZ ;  /* 0xcd9e8d5772727825 */ /* 0x000fe200078e00ff */
[----:B------:R-:W-:Y:S03]  /*23380*/  LOP3.LUT R138, R151, R133, R136, 0x96, !PT ;  /* 0x00000085978a7212 */ /* 0x000fe600078e9688 */
[----:B------:R-:W-:Y:S02]  /*23390*/  IMAD.MOV.U32 R146, RZ, RZ, R112 ;  /* 0x000000ffff927224 */ /* 0x000fe400078e0070 */
[----:B------:R-:W-:Y:S04]  /*233a0*/  IMAD.WIDE.U32 R138, R138, -0x326172a9, RZ ;  /* 0xcd9e8d578a8a7825 */ /* 0x000fe800078e00ff */
[----:B------:R-:W-:Y:S01]  /*233b0*/  IMAD.MOV.U32 R144, RZ, RZ, R122 ;  /* 0x000000ffff907224 */ /* 0x000fe200078e007a */
[----:B------:R-:W-:Y:S01]  /*233c0*/  LOP3.LUT R112, R139, R149, R114, 0x96, !PT ;  /* 0x000000958b707212 */ /* 0x000fe200078e9672 */
[----:B------:R-:W-:Y:S02]  /*233d0*/  IMAD.MOV.U32 R129, RZ, RZ, R123 ;  /* 0x000000ffff817224 */ /* 0x000fe400078e007b */
[----:B------:R-:W-:Y:S02]  /*233e0*/  FADD.FTZ R107, R177, R107 ;  /* 0x0000006bb16b7221 */ /* 0x000fe40000010000 */
[----:B------:R-:W-:Y:S04]  /*233f0*/  IMAD.WIDE.U32 R112, R112, -0x2daee0ad, RZ ;  /* 0xd2511f5370707825 */ /* 0x000fe800078e00ff */
[----:B------:R-:W-:Y:S01]  /*23400*/  IMAD.MOV.U32 R227, RZ, RZ, R157 ;  /* 0x000000ffffe37224 */ /* 0x000fe200078e009d */
[----:B-1----:R-:W-:Y:S01]  /*23410*/  F2FP.BF16.PACK_AB R148, R0, R120 ;  /* 0x000000780094723e */ /* 0x002fe200000010ff */
[----:B------:R-:W-:Y:S02]  /*23420*/  IMAD.MOV.U32 R157, RZ, RZ, R129 ;  /* 0x000000ffff9d7224 */ /* 0x000fe400078e0081 */
[----:B------:R-:W-:Y:S01]  /*23430*/  MUFU.EX2 R129, R230 ;  /* 0x000000e600817308 */ /* 0x000fe20000000800 */
[----:B------:R-:W-:Y:S02]  /*23440*/  IMAD.MOV.U32 R226, RZ, RZ, R156 ;  /* 0x000000ffffe27224 */ /* 0x000fe400078e009c */
[----:B------:R-:W-:Y:S02]  /*23450*/  IMAD.MOV.U32 R156, RZ, RZ, R132 ;  /* 0x000000ffff9c7224 */ /* 0x000fe400078e0084 */
[----:B------:R-:W-:Y:S02]  /*23460*/  IMAD.MOV.U32 R226, RZ, RZ, R157 ;  /* 0x000000ffffe27224 */ /* 0x000fe400078e009d */
[----:B------:R-:W-:Y:S03]  /*23470*/  FADD.FTZ R107, R203, R107 ;  /* 0x0000006bcb6b7221 */ /* 0x000fe60000010000 */
[----:B------:R1:W-:Y:S01]  /*23480*/  MUFU.EX2 R132, R236 ;  /* 0x000000ec00847308 */ /* 0x0003e20000000800 */
[----:B------:R-:W-:Y:S02]  /*23490*/  FADD.FTZ R107, R186, R107 ;  /* 0x0000006bba6b7221 */ /* 0x000fe40000010000 */
[--C-:B-1----:R-:W-:Y:S01]  /*234a0*/  IMAD.MOV.U32 R236, RZ, RZ, R170.reuse ;  /* 0x000000ffffec7224 */ /* 0x102fe200078e00aa */
[----:B--2---:R-:W-:Y:S05]  /*234b0*/  LOP3.LUT R104, R115, R176, R170, 0x96, !PT ;  /* 0x000000b073687212 */ /* 0x004fea00078e96aa */
[----:B------:R-:W-:Y:S05]  /*234c0*/  IMAD.WIDE.U32 R104, R104, -0x2daee0ad, RZ ;  /* 0xd2511f5368687825 */ /* 0x000fea00078e00ff */
[----:B------:R-:W-:Y:S02]  /*234d0*/  LOP3.LUT R118, R105, R191, R150, 0x96, !PT ;  /* 0x000000bf69767212 */ /* 0x000fe400078e9696 */
[----:B------:R-:W-:Y:S01]  /*234e0*/  LOP3.LUT R113, R113, R189, R104, 0x96, !PT ;  /* 0x000000bd71717212 */ /* 0x000fe200078e9668 */
[----:B------:R-:W-:Y:S01]  /*234f0*/  FADD.FTZ R104, R205, R116 ;  /* 0x00000074cd687221 */ /* 0x000fe20000010000 */
[C---:B------:R-:W-:Y:S01]  /*23500*/  F2FP.BF16.PACK_AB R105, R199.reuse, R205 ;  /* 0x000000cdc769723e */ /* 0x040fe200000010ff */
[----:B------:R-:W-:Y:S04]  /*23510*/  IMAD.WIDE.U32 R118, R118, -0x326172a9, RZ ;  /* 0xcd9e8d5776767825 */ /* 0x000fe800078e00ff */
[----:B------:R-:W-:Y:S01]  /*23520*/  FADD.FTZ R125, R199, R104 ;  /* 0x00000068c77d7221 */ /* 0x000fe20000010000 */
[----:B------:R-:W-:Y:S01]  /*23530*/  LOP3.LUT R116, R119, R225, R138, 0x96, !PT ;  /* 0x000000e177747212 */ /* 0x000fe200078e968a */
[----:B------:R-:W-:Y:S01]  /*23540*/  FADD.FTZ R104, R202, R117 ;  /* 0x00000075ca687221 */ /* 0x000fe20000010000 */
[----:B------:R-:W-:Y:S02]  /*23550*/  F2FP.BF16.PACK_AB R199, R127, R130 ;  /* 0x000000827fc7723e */ /* 0x000fe400000010ff */
[----:B------:R-:W-:Y:S01]  /*23560*/  F2FP.BF16.PACK_AB R202, R184, R202 ;  /* 0x000000cab8ca723e */ /* 0x000fe200000010ff */
[----:B------:R-:W-:Y:S04]  /*23570*/  IMAD.WIDE.U32 R116, R116, -0x2daee0ad, RZ ;  /* 0xd2511f5374747825 */ /* 0x000fe800078e00ff */
[----:B------:R-:W-:Y:S01]  /*23580*/  FADD.FTZ R142, R184, R104 ;  /* 0x00000068b88e7221 */ /* 0x000fe20000010000 */
[----:B------:R-:W-:Y:S01]  /*23590*/  LOP3.LUT R104, R117, R180, R112, 0x96, !PT ;  /* 0x000000b475687212 */ /* 0x000fe200078e9670 */
[----:B------:R-:W-:Y:S04]  /*235a0*/  IMAD.WIDE.U32 R112, R113, -0x326172a9, RZ ;  /* 0xcd9e8d5771707825 */ /* 0x000fe800078e00ff */
[----:B------:R-:W-:Y:S01]  /*235b0*/  IMAD.WIDE.U32 R158, R104, -0x326172a9, RZ ;  /* 0xcd9e8d57689e7825 */ /* 0x000fe200078e00ff */
[----:B---3--:R-:W-:Y:S02]  /*235c0*/  LOP3.LUT R118, R113, R175, R118, 0x96, !PT ;  /* 0x000000af71767212 */ /* 0x008fe400078e9676 */
[----:B------:R-:W1:Y:S01]  /*235d0*/  MUFU.EX2 R113, R224 ;  /* 0x000000e000717308 */ /* 0x000e620000000800 */
[----:B------:R-:W-:Y:S01]  /*235e0*/  FADD.FTZ R104, R201, R121 ;  /* 0x00000079c9687221 */ /* 0x000fe20000010000 */
[----:B------:R-:W-:Y:S01]  /*235f0*/  LOP3.LUT R145, R159, R162, R112, 0x96, !PT ;  /* 0x000000a29f917212 */ /* 0x000fe200078e9670 */
[----:B------:R-:W-:Y:S01]  /*23600*/  IMAD.WIDE.U32 R178, R118, -0x2daee0ad, RZ ;  /* 0xd2511f5376b27825 */ /* 0x000fe200078e00ff */
[----:B------:R-:W-:Y:S03]  /*23610*/  F2FP.BF16.PACK_AB R201, R183, R201 ;  /* 0x000000c9b7c9723e */ /* 0x000fe600000010ff */
[----:B------:R-:W-:Y:S01]  /*23620*/  FADD.FTZ R112, R124, R125 ;  /* 0x0000007d7c707221 */ /* 0x000fe20000010000 */
[----:B----4-:R-:W-:Y:S01]  /*23630*/  LOP3.LUT R122, R179, R174, R116, 0x96, !PT ;  /* 0x000000aeb37a7212 */ /* 0x010fe200078e9674 */
[----:B------:R-:W-:Y:S01]  /*23640*/  FADD.FTZ R134, R183, R104 ;  /* 0x00000068b7867221 */ /* 0x000fe20000010000 */
[----:B------:R-:W-:Y:S01]  /*23650*/  MUFU.EX2 R121, R221 ;  /* 0x000000dd00797308 */ /* 0x000fe20000000800 */
[----:B------:R-:W-:Y:S02]  /*23660*/  FADD.FTZ R104, R120, R107 ;  /* 0x0000006b78687221 */ /* 0x000fe40000010000 */
[----:B------:R-:W-:Y:S04]  /*23670*/  IMAD.WIDE.U32 R122, R122, -0x326172a9, RZ ;  /* 0xcd9e8d577a7a7825 */ /* 0x000fe800078e00ff */
[----:B------:R-:W-:Y:S01]  /*23680*/  FADD.FTZ R141, R0, R104 ;  /* 0x00000068008d7221 */ /* 0x000fe20000010000 */
[----:B------:R-:W-:Y:S02]  /*23690*/  LOP3.LUT R107, R123, R219, R158, 0x96, !PT ;  /* 0x000000db7b6b7212 */ /* 0x000fe400078e969e */
[----:B------:R-:W-:Y:S01]  /*236a0*/  F2FP.BF16.PACK_AB R104, R111, R124 ;  /* 0x0000007c6f68723e */ /* 0x000fe200000010ff */
[----:B------:R-:W-:Y:S01]  /*236b0*/  MUFU.EX2 R120, R223 ;  /* 0x000000df00787308 */ /* 0x000fe20000000800 */
[----:B------:R-:W-:Y:S02]  /*236c0*/  LOP3.LUT R0, R107, 0xff, RZ, 0xc0, !PT ;  /* 0x000000ff6b007812 */ /* 0x000fe400078ec0ff */
[----:B-1----:R-:W-:Y:S01]  /*236d0*/  F2FP.BF16.PACK_AB R159, R113, R131 ;  /* 0x00000083719f723e */ /* 0x002fe200000010ff */
[----:B------:R-:W-:Y:S01]  /*236e0*/  IMAD.MOV.U32 R224, RZ, RZ, R156 ;  /* 0x000000ffffe07224 */ /* 0x000fe200078e009c */
[----:B------:R-:W-:Y:S02]  /*236f0*/  ISETP.GE.U32.AND P0, PT, R194, R0, PT ;  /* 0x00000000c200720c */ /* 0x000fe40003f06070 */
[C---:B------:R-:W-:Y:S03]  /*23700*/  PRMT R0, R2.reuse, 0x7632, R0 ;  /* 0x0000763202007816 */ /* 0x040fe60000000000 */
[----:B------:R-:W1:Y:S01]  /*23710*/  MUFU.EX2 R124, R232 ;  /* 0x000000e8007c7308 */ /* 0x000e620000000800 */
[----:B------:R-:W-:Y:S07]  /*23720*/  PRMT R119, R2, 0x5410, R0 ;  /* 0x0000541002777816 */ /* 0x000fee0000000000 */
[----:B------:R-:W-:Y:S02]  /*23730*/  @!P0 HFMA2.BF16_V2 R140, -RZ.H0_H0, RZ.H0_H0, -R2.H0_H0 ;  /* 0x200000ffff8c8231 */ /* 0x000fe40000340902 */
[----:B------:R2:W-:Y:S03]  /*23740*/  MUFU.EX2 R118, R237 ;  /* 0x000000ed00767308 */ /* 0x0005e60000000800 */
[----:B------:R-:W-:Y:S01]  /*23750*/  PRMT R116, R140, 0x7610, R116 ;  /* 0x000076108c747816 */ /* 0x000fe20000000074 */
[----:B------:R3:W-:Y:S03]  /*23760*/  @!P0 STL.S16 [R1+0xf8], R140 ;  /* 0x0000f88c01008387 */ /* 0x0007e60000100600 */
[----:B------:R-:W-:Y:S02]  /*23770*/  @!P0 PRMT R2, R116, 0x5410, RZ ;  /* 0x0000541074028816 */ /* 0x000fe400000000ff */
[----:B------:R-:W-:Y:S01]  /*23780*/  IADD3 R116, R206, 0x4, RZ ;  /* 0x00000004ce747810 */ /* 0x000fe20007ffe0ff */
[----:B------:R-:W-:Y:S01]  /*23790*/  IMAD.MOV.U32 R206, RZ, RZ, R153 ;  /* 0x000000ffffce7224 */ /* 0x000fe200078e0099 */
[----:B------:R-:W4:Y:S01]  /*237a0*/  MUFU.EX2 R125, R238 ;  /* 0x000000ee007d7308 */ /* 0x000f220000000800 */
[----:B------:R4:W-:Y:S01]  /*237b0*/  ST.E.U16 [R196.64], R2 ;  /* 0x00000002c4007985 */ /* 0x0009e2000c101504 */
[----:B------:R-:W-:Y:S01]  /*237c0*/  IMAD.MOV.U32 R153, RZ, RZ, R168 ;  /* 0x000000ffff997224 */ /* 0x000fe200078e00a8 */
[----:B-1----:R-:W-:Y:S01]  /*237d0*/  F2FP.BF16.PACK_AB R186, R124, R129 ;  /* 0x000000817cba723e */ /* 0x002fe200000010ff */
[----:B------:R-:W-:Y:S04]  /*237e0*/  IMAD.WIDE.U32 R116, R116, -0x326172a9, RZ ;  /* 0xcd9e8d5774747825 */ /* 0x000fe800078e00ff */
[----:B------:R-:W-:Y:S01]  /*237f0*/  IMAD.MOV.U32 R168, RZ, RZ, R143 ;  /* 0x000000ffffa87224 */ /* 0x000fe200078e008f */
[----:B------:R-:W-:Y:S01]  /*23800*/  LOP3.LUT R115, R115, R176, R116, 0x96, !PT ;  /* 0x000000b073737212 */ /* 0x000fe200078e9674 */
[----:B--2---:R-:W-:Y:S02]  /*23810*/  IMAD.MOV.U32 R237, RZ, RZ, R171 ;  /* 0x000000ffffed7224 */ /* 0x004fe400078e00ab */
[----:B---3--:R-:W-:Y:S02]  /*23820*/  FADD.FTZ R140, R111, R112 ;  /* 0x000000706f8c7221 */ /* 0x008fe40000010000 */
[----:B------:R1:W2:Y:S01]  /*23830*/  LDL.S16 R112, [R1+0xf4] ;  /* 0x0000f40001707983 */ /* 0x0002a20000100600 */
[----:B------:R-:W3:Y:S01]  /*23840*/  MUFU.EX2 R111, R239 ;  /* 0x000000ef006f7308 */ /* 0x000ee20000000800 */
[----:B----4-:R-:W-:Y:S02]  /*23850*/  F2FP.BF16.PACK_AB R169, R125, R132 ;  /* 0x000000847da9723e */ /* 0x010fe400000010ff */
[----:B------:R-:W-:Y:S04]  /*23860*/  LOP3.LUT R2, R107, 0xffff, RZ, 0xc0, !PT ;  /* 0x0000ffff6b027812 */ /* 0x000fe800078ec0ff */
[----:B------:R-:W-:Y:S04]  /*23870*/  SHF.R.U32.HI R2, RZ, 0x8, R2 ;  /* 0x00000008ff027819 */ /* 0x000fe80000011602 */
[----:B------:R-:W-:Y:S04]  /*23880*/  LOP3.LUT R2, R2, 0xffff, RZ, 0xc0, !PT ;  /* 0x0000ffff02027812 */ /* 0x000fe800078ec0ff */
[C---:B------:R-:W-:Y:S02]  /*23890*/  ISETP.GE.U32.AND P0, PT, R194.reuse, R2, PT ;  /* 0x00000002c200720c */ /* 0x040fe40003f06070 */
[--C-:B------:R-:W-:Y:S02]  /*238a0*/  SHF.R.U32.HI R2, RZ, 0x18, R107.reuse ;  /* 0x00000018ff027819 */ /* 0x100fe4000001166b */
[----:B---3--:R-:W-:Y:S02]  /*238b0*/  F2FP.BF16.PACK_AB R203, R111, R118 ;  /* 0x000000766fcb723e */ /* 0x008fe400000010ff */
[----:B------:R-:W-:Y:S02]  /*238c0*/  ISETP.GE.U32.AND P1, PT, R194, R2, PT ;  /* 0x00000002c200720c */ /* 0x000fe40003f26070 */
[--C-:B------:R-:W-:Y:S04]  /*238d0*/  SHF.R.U32.HI R2, RZ, 0x10, R107.reuse ;  /* 0x00000010ff027819 */ /* 0x100fe8000001166b */
[----:B------:R-:W-:Y:S04]  /*238e0*/  LOP3.LUT R2, R2, 0xff, RZ, 0xc0, !PT ;  /* 0x000000ff02027812 */ /* 0x000fe800078ec0ff */
[----:B------:R-:W-:Y:S01]  /*238f0*/  ISETP.GE.U32.AND P2, PT, R194, R2, PT ;  /* 0x00000002c200720c */ /* 0x000fe20003f46070 */
[----:B------:R-:W-:Y:S01]  /*23900*/  FADD.FTZ R2, R130, R142 ;  /* 0x0000008e82027221 */ /* 0x000fe20000010000 */
[----:B------:R-:W-:Y:S03]  /*23910*/  LOP3.LUT R142, R146, R117, RZ, 0x3c, !PT ;  /* 0x00000075928e7212 */ /* 0x000fe600078e3cff */
[----:B------:R-:W-:Y:S02]  /*23920*/  FADD.FTZ R127, R127, R2 ;  /* 0x000000027f7f7221 */ /* 0x000fe40000010000 */
[----:B------:R-:W-:Y:S05]  /*23930*/  IMAD.WIDE.U32 R142, R142, -0x2daee0ad, RZ ;  /* 0xd2511f538e8e7825 */ /* 0x000fea00078e00ff */
[----:B------:R-:W-:Y:S01]  /*23940*/  LOP3.LUT R130, R143, R133, R136, 0x96, !PT ;  /* 0x000000858f827212 */ /* 0x000fe200078e9688 */
[----:B--2---:R-:W-:Y:S05]  /*23950*/  @!P0 HFMA2.BF16_V2 R112, -RZ.H0_H0, RZ.H0_H0, -R0.H0_H0 ;  /* 0x200000ffff708231 */ /* 0x004fea0000340900 */
[----:B------:R-:W-:Y:S01]  /*23960*/  PRMT R107, R112, 0x7610, R107 ;  /* 0x00007610706b7816 */ /* 0x000fe2000000006b */
[----:B------:R2:W-:Y:S03]  /*23970*/  @!P0 STL.S16 [R1+0xf4], R112 ;  /* 0x0000f47001008387 */ /* 0x0005e60000100600 */
[----:B------:R-:W-:Y:S01]  /*23980*/  @!P0 PRMT R0, R107, 0x5410, RZ ;  /* 0x000054106b008816 */ /* 0x000fe200000000ff */
[----:B------:R-:W-:Y:S01]  /*23990*/  FADD.FTZ R107, R128, R134 ;  /* 0x00000086806b7221 */ /* 0x000fe20000010000 */
[----:B------:R1:W3:Y:S01]  /*239a0*/  LDL.S16 R117, [R1+0xec] ;  /* 0x0000ec0001757983 */ /* 0x0002e20000100600 */
[----:B------:R4:W-:Y:S02]  /*239b0*/  MUFU.EX2 R128, R231 ;  /* 0x000000e700807308 */ /* 0x0009e40000000800 */
[----:B------:R-:W-:Y:S01]  /*239c0*/  FADD.FTZ R134, R126, R107 ;  /* 0x0000006b7e867221 */ /* 0x000fe20000010000 */
[----:B------:R1:W-:Y:S04]  /*239d0*/  ST.E.U16 [R196.64+0x2], R0 ;  /* 0x00000200c4007985 */ /* 0x0003e8000c101504 */
[----:B------:R1:W4:Y:S04]  /*239e0*/  LDL.S16 R126, [R1+0xf0] ;  /* 0x0000f000017e7983 */ /* 0x0003280000100600 */
[----:B------:R-:W4:Y:S04]  /*239f0*/  LDL R107, [R1+0x1ac] ;  /* 0x0001ac00016b7983 */ /* 0x000f280000100800 */
[----:B--2---:R-:W2:Y:S01]  /*23a00*/  LDL R112, [R1+0x1a8] ;  /* 0x0001a80001707983 */ /* 0x004ea20000100800 */
[----:B-1----:R-:W-:Y:S04]  /*23a10*/  IADD3 R0, R135, 0x1, RZ ;  /* 0x0000000187007810 */ /* 0x002fe80007ffe0ff */
[----:B------:R-:W-:Y:S01]  /*23a20*/  LOP3.LUT R2, R227, R0, RZ, 0x3c, !PT ;  /* 0x00000000e3027212 */ /* 0x000fe200078e3cff */
[----:B------:R-:W-:Y:S01]  /*23a30*/  IMAD.MOV.U32 R227, RZ, RZ, R154 ;  /* 0x000000ffffe37224 */ /* 0x000fe200078e009a */
[----:B------:R-:W-:Y:S01]  /*23a40*/  PRMT R0, R3, 0x7632, R0 ;  /* 0x0000763203007816 */ /* 0x000fe20000000000 */
[----:B------:R-:W-:Y:S01]  /*23a50*/  IMAD.MOV.U32 R154, RZ, RZ, R144 ;  /* 0x000000ffff9a7224 */ /* 0x000fe200078e0090 */
[----:B------:R-:W-:Y:S01]  /*23a60*/  LOP3.LUT R146, R2, R137, RZ, 0x3c, !PT ;  /* 0x0000008902927212 */ /* 0x000fe200078e3cff */
[----:B------:R-:W-:Y:S02]  /*23a70*/  FADD.FTZ R2, R131, R141 ;  /* 0x0000008d83027221 */ /* 0x000fe40000010000 */
[----:B------:R-:W-:Y:S04]  /*23a80*/  IMAD.WIDE.U32 R130, R130, -0x326172a9, RZ ;  /* 0xcd9e8d5782827825 */ /* 0x000fe800078e00ff */
[----:B------:R-:W-:Y:S01]  /*23a90*/  FADD.FTZ R133, R113, R2 ;  /* 0x0000000271857221 */ /* 0x000fe20000010000 */
[----:B------:R-:W-:Y:S01]  /*23aa0*/  F2FP.BF16.PACK_AB R2, R120, R121 ;  /* 0x000000797802723e */ /* 0x000fe200000010ff */
[----:B---3--:R-:W-:Y:S05]  /*23ab0*/  @!P1 HFMA2.BF16_V2 R117, -RZ.H0_H0, RZ.H0_H0, -R0.H0_H0 ;  /* 0x200000ffff759231 */ /* 0x008fea0000340900 */
[----:B------:R-:W-:Y:S01]  /*23ac0*/  PRMT R135, R117, 0x7610, R135 ;  /* 0x0000761075877816 */ /* 0x000fe20000000087 */
[----:B----4-:R-:W-:Y:S05]  /*23ad0*/  @!P2 HFMA2.BF16_V2 R126, -RZ.H0_H0, RZ.H0_H0, -R3.H0_H0 ;  /* 0x200000ffff7ea231 */ /* 0x010fea0000340903 */
[----:B------:R-:W-:Y:S01]  /*23ae0*/  PRMT R137, R126, 0x7610, R137 ;  /* 0x000076107e897816 */ /* 0x000fe20000000089 */
[----:B------:R1:W-:Y:S04]  /*23af0*/  @!P2 STL.S16 [R1+0xf0], R126 ;  /* 0x0000f07e0100a387 */ /* 0x0003e80000100600 */
[----:B------:R3:W-:Y:S01]  /*23b00*/  @!P1 STL.S16 [R1+0xec], R117 ;  /* 0x0000ec7501009387 */ /* 0x0007e20000100600 */
[----:B--2---:R-:W-:Y:S03]  /*23b10*/  IADD3 R112, P0, R196, R112, RZ ;  /* 0x00000070c4707210 */ /* 0x004fe60007f1e0ff */
[----:B------:R-:W2:Y:S02]  /*23b20*/  LDL.64 R230, [R1+0x188] ;  /* 0x0001880001e67983 */ /* 0x000ea40000100a00 */
[----:B------:R-:W-:Y:S02]  /*23b30*/  IMAD.X R113, R197, 0x1, R107, P0 ;  /* 0x00000001c5717824 */ /* 0x000fe400000e066b */
[----:B------:R-:W-:Y:S01]  /*23b40*/  FADD.FTZ R107, R118, R127 ;  /* 0x0000007f766b7221 */ /* 0x000fe20000010000 */
[----:B------:R-:W-:Y:S02]  /*23b50*/  PRMT R118, R3, 0x5410, R0 ;  /* 0x0000541003767816 */ /* 0x000fe40000000000 */
[----:B------:R-:W-:Y:S02]  /*23b60*/  @!P1 PRMT R0, R135, 0x5410, RZ ;  /* 0x0000541087009816 */ /* 0x000fe400000000ff */
[----:B------:R-:W-:Y:S02]  /*23b70*/  @!P2 PRMT R3, R137, 0x5410, RZ ;  /* 0x000054108903a816 */ /* 0x000fe400000000ff */
[----:B------:R-:W4:Y:S04]  /*23b80*/  LDL R137, [R1+0x194] ;  /* 0x0001940001897983 */ /* 0x000f280000100800 */
[----:B------:R3:W-:Y:S01]  /*23b90*/  ST.E.U16 [R112.64+0x2], R0 ;  /* 0x0000020070007985 */ /* 0x0007e2000c101504 */
[----:B-1----:R-:W-:Y:S02]  /*23ba0*/  FADD.FTZ R126, R121, R140 ;  /* 0x0000008c797e7221 */ /* 0x002fe40000010000 */
[----:B------:R-:W-:Y:S01]  /*23bb0*/  FADD.FTZ R121, R111, R107 ;  /* 0x0000006b6f797221 */ /* 0x000fe20000010000 */
[----:B------:R1:W4:Y:S01]  /*23bc0*/  LDL.S16 R140, [R1+0x154] ;  /* 0x00015400018c7983 */ /* 0x0003220000100600 */
[----:B------:R-:W-:Y:S01]  /*23bd0*/  MUFU.EX2 R107, R240 ;  /* 0x000000f0006b7308 */ /* 0x000fe20000000800 */
[----:B------:R-:W-:Y:S01]  /*23be0*/  FADD.FTZ R120, R120, R126 ;  /* 0x0000007e78787221 */ /* 0x000fe20000010000 */
[----:B------:R-:W-:Y:S01]  /*23bf0*/  LOP3.LUT R126, R131, R149, R114, 0x96, !PT ;  /* 0x00000095837e7212 */ /* 0x000fe200078e9672 */
[----:B------:R1:W-:Y:S01]  /*23c00*/  ST.E.U16 [R112.64], R3 ;  /* 0x0000000370007985 */ /* 0x0003e2000c101504 */
[----:B------:R-:W-:Y:S04]  /*23c10*/  IMAD.WIDE.U32 R114, R115, -0x2daee0ad, RZ ;  /* 0xd2511f5373727825 */ /* 0x000fe800078e00ff */
[----:B------:R-:W-:Y:S02]  /*23c20*/  FADD.FTZ R111, R132, R134 ;  /* 0x00000086846f7221 */ /* 0x000fe40000010000 */
[----:B---3--:R-:W3:Y:S01]  /*23c30*/  MUFU.EX2 R117, R233 ;  /* 0x000000e900757308 */ /* 0x008ee20000000800 */
[----:B------:R-:W-:Y:S04]  /*23c40*/  IMAD.WIDE.U32 R126, R126, -0x2daee0ad, RZ ;  /* 0xd2511f537e7e7825 */ /* 0x000fe800078e00ff */
[----:B------:R-:W-:Y:S01]  /*23c50*/  FADD.FTZ R134, R125, R111 ;  /* 0x0000006f7d867221 */ /* 0x000fe20000010000 */
[----:B------:R-:W-:Y:S04]  /*23c60*/  LOP3.LUT R114, R127, R189, R114, 0x96, !PT ;  /* 0x000000bd7f727212 */ /* 0x000fe800078e9672 */
[----:B------:R-:W-:Y:S10]  /*23c70*/  MUFU.EX2 R132, R244 ;  /* 0x000000f400847308 */ /* 0x000ff40000000800 */
[----:B------:R-:W3:Y:S01]  /*23c80*/  MUFU.EX2 R0, R242 ;  /* 0x000000f200007308 */ /* 0x000ee20000000800 */
[----:B-1----:R-:W-:Y:S01]  /*23c90*/  FADD.FTZ R3, R129, R133 ;  /* 0x0000008581037221 */ /* 0x002fe20000010000 */
[----:B---3--:R-:W-:Y:S03]  /*23ca0*/  F2FP.BF16.PACK_AB R184, R117, R128 ;  /* 0x0000008075b8723e */ /* 0x008fe600000010ff */
[----:B------:R-:W-:Y:S01]  /*23cb0*/  FADD.FTZ R133, R124, R3 ;  /* 0x000000037c857221 */ /* 0x000fe20000010000 */
[----:B------:R-:W-:Y:S01]  /*23cc0*/  LOP3.LUT R124, R115, R191, R142, 0x96, !PT ;  /* 0x000000bf737c7212 */ /* 0x000fe200078e968e */
[----:B------:R-:W-:Y:S02]  /*23cd0*/  FADD.FTZ R3, R128, R120 ;  /* 0x0000007880037221 */ /* 0x000fe40000010000 */
[----:B------:R-:W-:Y:S01]  /*23ce0*/  IMAD.WIDE.U32 R114, R114, -0x326172a9, RZ ;  /* 0xcd9e8d5772727825 */ /* 0x000fe200078e00ff */
[----:B------:R-:W1:Y:S03]  /*23cf0*/  MUFU.EX2 R111, R248 ;  /* 0x000000f8006f7308 */ /* 0x000e660000000800 */
[----:B------:R-:W-:Y:S04]  /*23d00*/  IMAD.WIDE.U32 R124, R124, -0x326172a9, RZ ;  /* 0xcd9e8d577c7c7825 */ /* 0x000fe800078e00ff */
[----:B------:R-:W-:Y:S01]  /*23d10*/  FADD.FTZ R127, R117, R3 ;  /* 0x00000003757f7221 */ /* 0x000fe20000010000 */
[----:B------:R-:W-:Y:S01]  /*23d20*/  LOP3.LUT R120, R125, R225, R130, 0x96, !PT ;  /* 0x000000e17d787212 */ /* 0x000fe200078e9682 */
[----:B------:R-:W-:Y:S01]  /*23d30*/  FADD.FTZ R3, R107, R121 ;  /* 0x000000796b037221 */ /* 0x000fe20000010000 */
[----:B------:R-:W-:Y:S01]  /*23d40*/  LOP3.LUT R124, R115, R175, R124, 0x96, !PT ;  /* 0x000000af737c7212 */ /* 0x000fe200078e967c */
[----:B------:R-:W3:Y:S02]  /*23d50*/  MUFU.EX2 R117, R241 ;  /* 0x000000f100757308 */ /* 0x000ee40000000800 */
[----:B------:R-:W-:Y:S01]  /*23d60*/  IMAD.WIDE.U32 R120, R120, -0x2daee0ad, RZ ;  /* 0xd2511f5378787825 */ /* 0x000fe200078e00ff */
[C---:B------:R-:W-:Y:S03]  /*23d70*/  F2FP.BF16.PACK_AB R205, R0.reuse, R107 ;  /* 0x0000006b00cd723e */ /* 0x040fe600000010ff */
[----:B------:R-:W-:Y:S01]  /*23d80*/  FADD.FTZ R125, R0, R3 ;  /* 0x00000003007d7221 */ /* 0x000fe20000010000 */
[----:B------:R-:W-:Y:S01]  /*23d90*/  LOP3.LUT R126, R121, R180, R126, 0x96, !PT ;  /* 0x000000b4797e7212 */ /* 0x000fe200078e967e */
[----:B------:R-:W-:Y:S02]  /*23da0*/  IMAD.WIDE.U32 R170, R124, -0x2daee0ad, RZ ;  /* 0xd2511f537caa7825 */ /* 0x000fe400078e00ff */
[----:B------:R-:W3:Y:S02]  /*23db0*/  MUFU.EX2 R3, R243 ;  /* 0x000000f300037308 */ /* 0x000ee40000000800 */
[----:B------:R-:W-:Y:S01]  /*23dc0*/  FADD.FTZ R107, R132, R134 ;  /* 0x00000086846b7221 */ /* 0x000fe20000010000 */
[----:B------:R-:W-:Y:S01]  /*23dd0*/  LOP3.LUT R128, R171, R174, R120, 0x96, !PT ;  /* 0x000000aeab807212 */ /* 0x000fe200078e9678 */
[----:B------:R-:W-:Y:S01]  /*23de0*/  IMAD.WIDE.U32 R156, R126, -0x326172a9, RZ ;  /* 0xcd9e8d577e9c7825 */ /* 0x000fe200078e00ff */
[----:B-1----:R-:W-:Y:S03]  /*23df0*/  F2FP.BF16.PACK_AB R163, R111, R132 ;  /* 0x000000846fa3723e */ /* 0x002fe600000010ff */
[----:B------:R-:W-:Y:S01]  /*23e00*/  IMAD.WIDE.U32 R128, R128, -0x326172a9, RZ ;  /* 0xcd9e8d5780807825 */ /* 0x000fe200078e00ff */
[----:B------:R-:W-:Y:S01]  /*23e10*/  LOP3.LUT R144, R157, R162, R114, 0x96, !PT ;  /* 0x000000a29d907212 */ /* 0x000fe200078e9672 */
[----:B------:R-:W1:Y:S02]  /*23e20*/  MUFU.EX2 R0, R246 ;  /* 0x000000f600007308 */ /* 0x000e640000000800 */
[----:B------:R-:W-:Y:S01]  /*23e30*/  FADD.FTZ R134, R111, R107 ;  /* 0x0000006b6f867221 */ /* 0x000fe20000010000 */
[----:B------:R-:W-:Y:S01]  /*23e40*/  LOP3.LUT R107, R129, R219, R156, 0x96, !PT ;  /* 0x000000db816b7212 */ /* 0x000fe200078e969c */
[----:B---3--:R-:W-:Y:S06]  /*23e50*/  FADD.FTZ R120, R117, R127 ;  /* 0x0000007f75787221 */ /* 0x008fec0000010000 */
[----:B------:R-:W3:Y:S01]  /*23e60*/  MUFU.EX2 R111, R247 ;  /* 0x000000f7006f7308 */ /* 0x000ee20000000800 */
[----:B------:R-:W-:Y:S09]  /*23e70*/  FADD.FTZ R114, R3, R133 ;  /* 0x0000008503727221 */ /* 0x000ff20000010000 */
[----:B------:R3:W-:Y:S01]  /*23e80*/  MUFU.EX2 R124, R227 ;  /* 0x000000e3007c7308 */ /* 0x0007e20000000800 */
[C---:B-1----:R-:W-:Y:S01]  /*23e90*/  F2FP.BF16.PACK_AB R179, R0.reuse, R3 ;  /* 0x0000000300b3723e */ /* 0x042fe200000010ff */
[----:B------:R-:W-:Y:S01]  /*23ea0*/  FADD.FTZ R135, R0, R114 ;  /* 0x0000007200877221 */ /* 0x000fe20000010000 */
[----:B------:R-:W-:Y:S02]  /*23eb0*/  LOP3.LUT R0, R107, 0xff, RZ, 0xc0, !PT ;  /* 0x000000ff6b007812 */ /* 0x000fe400078ec0ff */
[----:B------:R-:W-:Y:S02]  /*23ec0*/  PRMT R3, R106, 0x7632, R3 ;  /* 0x000076326a037816 */ /* 0x000fe40000000003 */
[----:B------:R-:W-:Y:S03]  /*23ed0*/  ISETP.GE.U32.AND P1, PT, R194, R0, PT ;  /* 0x00000000c200720c */ /* 0x000fe60003f26070 */
[----:B------:R-:W1:Y:S01]  /*23ee0*/  MUFU.EX2 R127, R252 ;  /* 0x000000fc007f7308 */ /* 0x000e620000000800 */
[----:B------:R-:W-:Y:S02]  /*23ef0*/  PRMT R126, R106, 0x5410, R3 ;  /* 0x000054106a7e7816 */ /* 0x000fe40000000003 */
[C---:B---3--:R-:W-:Y:S01]  /*23f00*/  F2FP.BF16.PACK_AB R0, R111.reuse, R117 ;  /* 0x000000756f00723e */ /* 0x048fe200000010ff */
[----:B------:R-:W-:Y:S06]  /*23f10*/  FADD.FTZ R143, R111, R120 ;  /* 0x000000786f8f7221 */ /* 0x000fec0000010000 */
[----:B------:R-:W-:Y:S01]  /*23f20*/  MUFU.EX2 R117, R224 ;  /* 0x000000e000757308 */ /* 0x000fe20000000800 */
[----:B------:R-:W-:Y:S09]  /*23f30*/  IMAD.MOV.U32 R227, RZ, RZ, R153 ;  /* 0x000000ffffe37224 */ /* 0x000ff200078e0099 */
[----:B------:R-:W3:Y:S01]  /*23f40*/  MUFU.EX2 R111, R226 ;  /* 0x000000e2006f7308 */ /* 0x000ee20000000800 */
[----:B-1----:R-:W-:Y:S02]  /*23f50*/  F2FP.BF16.PACK_AB R167, R124, R127 ;  /* 0x0000007f7ca7723e */ /* 0x002fe400000010ff */
[----:B---3--:R-:W-:Y:S01]  /*23f60*/  F2FP.BF16.PACK_AB R187, R111, R117 ;  /* 0x000000756fbb723e */ /* 0x008fe200000010ff */
[----:B------:R-:W-:Y:S01]  /*23f70*/  IMAD.MOV.U32 R226, RZ, RZ, R206 ;  /* 0x000000ffffe27224 */ /* 0x000fe200078e00ce */
[----:B--2---:R-:W-:Y:S05]  /*23f80*/  IADD3 R114, P0, R230, R112, RZ ;  /* 0x00000070e6727210 */ /* 0x004fea0007f1e0ff */
[----:B----4-:R-:W-:Y:S01]  /*23f90*/  IMAD.X R115, R137, 0x1, R113, P0 ;  /* 0x0000000189737824 */ /* 0x010fe200000e0671 */
[----:B------:R-:W-:Y:S05]  /*23fa0*/  @!P1 HFMA2.BF16_V2 R140, -RZ.H0_H0, RZ.H0_H0, -R106.H0_H0 ;  /* 0x200000ffff8c9231 */ /* 0x000fea000034096a */
[----:B------:R-:W-:Y:S01]  /*23fb0*/  PRMT R121, R140, 0x7610, R121 ;  /* 0x000076108c797816 */ /* 0x000fe20000000079 */
[----:B------:R1:W-:Y:S03]  /*23fc0*/  @!P1 STL.S16 [R1+0x154], R140 ;  /* 0x0001548c01009387 */ /* 0x0003e60000100600 */
[----:B------:R-:W-:Y:S01]  /*23fd0*/  @!P1 PRMT R106, R121, 0x5410, RZ ;  /* 0x00005410796a9816 */ /* 0x000fe200000000ff */
[----:B------:R-:W2:Y:S04]  /*23fe0*/  LDL R120, [R1+0x190] ;  /* 0x0001900001787983 */ /* 0x000ea80000100800 */
[----:B------:R3:W4:Y:S04]  /*23ff0*/  LDL.S16 R121, [R1+0x130] ;  /* 0x0001300001797983 */ /* 0x0007280000100600 */
[----:B------:R-:W3:Y:S04]  /*24000*/  LDL R132, [R1+0x198] ;  /* 0x0001980001847983 */ /* 0x000ee80000100800 */
[----:B------:R2:W3:Y:S04]  /*24010*/  LDL.S16 R137, [R1+0x15c] ;  /* 0x00015c0001897983 */ /* 0x0004e80000100600 */
[----:B------:R1:W-:Y:S04]  /*24020*/  ST.E.U16 [R114.64], R106 ;  /* 0x0000006a72007985 */ /* 0x0003e8000c101504 */
[----:B------:R-:W3:Y:S04]  /*24030*/  LDL R133, [R1+0x1a4] ;  /* 0x0001a40001857983 */ /* 0x000ee80000100800 */
[----:B-1----:R-:W3:Y:S01]  /*24040*/  LDL R140, [R1+0x19c] ;  /* 0x00019c00018c7983 */ /* 0x002ee20000100800 */
[----:B------:R-:W-:Y:S02]  /*24050*/  LOP3.LUT R106, R107, 0xffff, RZ, 0xc0, !PT ;  /* 0x0000ffff6b6a7812 */ /* 0x000fe400078ec0ff */
        /* <DEDUP_REMOVED lines=18> */
[----:B------:R-:W-:Y:S02]  /*24180*/  ISETP.GE.U32.AND P4, PT, R194, R115, PT ;  /* 0x00000073c200720c */ /* 0x000fe40003f86070 */
[----:B--2---:R-:W-:Y:S01]  /*24190*/  IADD3 R120, P5, R196, R120, RZ ;  /* 0x00000078c4787210 */ /* 0x004fe20007fbe0ff */
[----:B----4-:R-:W-:Y:S05]  /*241a0*/  @!P0 HFMA2.BF16_V2 R121, -RZ.H0_H0, RZ.H0_H0, -R3.H0_H0 ;  /* 0x200000ffff798231 */ /* 0x010fea0000340903 */
[----:B------:R-:W-:Y:S01]  /*241b0*/  PRMT R114, R121, 0x7610, R114 ;  /* 0x0000761079727816 */ /* 0x000fe20000000072 */
[----:B------:R1:W-:Y:S01]  /*241c0*/  @!P0 STL.S16 [R1+0x130], R121 ;  /* 0x0001307901008387 */ /* 0x0003e20000100600 */
[----:B---3--:R-:W-:Y:S02]  /*241d0*/  @!P2 HFMA2.BF16_V2 R137, -RZ.H0_H0, RZ.H0_H0, -R106.H0_H0 ;  /* 0x200000ffff89a231 */ /* 0x008fe4000034096a */
[----:B------:R-:W-:Y:S03]  /*241e0*/  @!P0 PRMT R3, R114, 0x5410, RZ ;  /* 0x0000541072038816 */ /* 0x000fe600000000ff */
[----:B------:R-:W-:Y:S02]  /*241f0*/  PRMT R136, R137, 0x7610, R136 ;  /* 0x0000761089887816 */ /* 0x000fe40000000088 */
[----:B------:R-:W-:Y:S01]  /*24200*/  IADD3 R114, P0, R196, R140, RZ ;  /* 0x0000008cc4727210 */ /* 0x000fe20007f1e0ff */
[----:B------:R-:W-:Y:S04]  /*24210*/  IMAD.WIDE.U32 R140, R146, -0x326172a9, RZ ;  /* 0xcd9e8d57928c7825 */ /* 0x000fe800078e00ff */
[----:B------:R-:W-:Y:S01]  /*24220*/  IMAD.X R115, R197, 0x1, R133, P0 ;  /* 0x00000001c5737824 */ /* 0x000fe200000e0685 */
[CC--:B------:R-:W-:Y:S01]  /*24230*/  LOP3.LUT R157, R141.reuse, R176.reuse, R116, 0x96, !PT ;  /* 0x000000b08d9d7212 */ /* 0x0c0fe200078e9674 */
[----:B------:R-:W-:Y:S01]  /*24240*/  MUFU.EX2 R133, R250 ;  /* 0x000000fa00857308 */ /* 0x000fe20000000800 */
[----:B------:R-:W-:Y:S01]  /*24250*/  LOP3.LUT R146, R141, R176, R236, 0x96, !PT ;  /* 0x000000b08d927212 */ /* 0x000fe200078e96ec */
[----:B------:R-:W-:Y:S02]  /*24260*/  IMAD.MOV.U32 R176, RZ, RZ, R155 ;  /* 0x000000ffffb07224 */ /* 0x000fe400078e009b */
[----:B-1----:R-:W-:Y:S01]  /*24270*/  IMAD.X R121, R197, 0x1, R132, P5 ;  /* 0x00000001c5797824 */ /* 0x002fe200028e0684 */
[C---:B------:R-:W-:Y:S01]  /*24280*/  ISETP.GE.U32.AND P5, PT, R194.reuse, R107, PT ;  /* 0x0000006bc200720c */ /* 0x040fe20003fa6070 */
[----:B------:R1:W2:Y:S01]  /*24290*/  LDL.S16 R132, [R1+0x150] ;  /* 0x0001500001847983 */ /* 0x0002a20000100600 */
[----:B------:R-:W-:Y:S03]  /*242a0*/  FADD.FTZ R107, R117, R125 ;  /* 0x0000007d756b7221 */ /* 0x000fe60000010000 */
[----:B------:R3:W-:Y:S04]  /*242b0*/  @!P2 STL.S16 [R1+0x15c], R137 ;  /* 0x00015c890100a387 */ /* 0x0007e80000100600 */
[----:B------:R4:W-:Y:S04]  /*242c0*/  ST.E.U16 [R120.64], R3 ;  /* 0x0000000378007985 */ /* 0x0009e8000c101504 */
[----:B------:R1:W2:Y:S01]  /*242d0*/  LDL.S16 R153, [R1+0x168] ;  /* 0x0001680001997983 */ /* 0x0002a20000100600 */
[----:B---3--:R-:W-:Y:S01]  /*242e0*/  FADD.FTZ R137, R111, R107 ;  /* 0x0000006b6f897221 */ /* 0x008fe20000010000 */
[--C-:B------:R-:W-:Y:S01]  /*242f0*/  SHF.R.U32.HI R111, RZ, 0x18, R128.reuse ;  /* 0x00000018ff6f7819 */ /* 0x100fe20000011680 */
[----:B------:R-:W3:Y:S03]  /*24300*/  MUFU.EX2 R107, R154 ;  /* 0x0000009a006b7308 */ /* 0x000ee60000000800 */
[----:B------:R-:W-:Y:S02]  /*24310*/  ISETP.GE.U32.AND P0, PT, R194, R111, PT ;  /* 0x0000006fc200720c */ /* 0x000fe40003f06070 */
[----:B----4-:R-:W-:Y:S02]  /*24320*/  PRMT R3, R181, 0x7632, R3 ;  /* 0x00007632b5037816 */ /* 0x010fe40000000003 */
[----:B------:R-:W-:Y:S02]  /*24330*/  PRMT R111, R204, 0x7632, R111 ;  /* 0x00007632cc6f7816 */ /* 0x000fe4000000006f */
[----:B------:R-:W-:Y:S02]  /*24340*/  PRMT R125, R106, 0x5410, R3 ;  /* 0x000054106a7d7816 */ /* 0x000fe40000000003 */
[----:B------:R-:W-:Y:S02]  /*24350*/  @!P2 PRMT R106, R136, 0x5410, RZ ;  /* 0x00005410886aa816 */ /* 0x000fe400000000ff */
[----:B------:R-:W-:Y:S03]  /*24360*/  MUFU.EX2 R136, R249 ;  /* 0x000000f900887308 */ /* 0x000fe60000000800 */
[----:B------:R4:W-:Y:S01]  /*24370*/  ST.E.U16 [R114.64], R106 ;  /* 0x0000006a72007985 */ /* 0x0009e2000c101504 */
[----:B---3--:R-:W-:Y:S03]  /*24380*/  F2FP.BF16.PACK_AB R165, R107, R133 ;  /* 0x000000856ba5723e */ /* 0x008fe600000010ff */
[----:B------:R1:W3:Y:S01]  /*24390*/  LDL.S16 R154, [R1+0x158] ;  /* 0x00015800019a7983 */ /* 0x0002e20000100600 */
        /* <DEDUP_REMOVED lines=8> */
[----:B--2---:R-:W-:Y:S05]  /*24420*/  @!P1 HFMA2.BF16_V2 R132, -RZ.H0_H0, RZ.H0_H0, -R3.H0_H0 ;  /* 0x200000ffff849231 */ /* 0x004fea0000340903 */
[----:B------:R-:W-:Y:S01]  /*24430*/  PRMT R117, R132, 0x7610, R117 ;  /* 0x0000761084757816 */ /* 0x000fe20000000075 */
[----:B------:R2:W-:Y:S03]  /*24440*/  @!P1 STL.S16 [R1+0x150], R132 ;  /* 0x0001508401009387 */ /* 0x0005e60000100600 */
[----:B------:R-:W-:Y:S01]  /*24450*/  @!P1 PRMT R3, R117, 0x5410, RZ ;  /* 0x0000541075039816 */ /* 0x000fe200000000ff */
[----:B------:R1:W4:Y:S01]  /*24460*/  LDL.S16 R224, [R1+0x164] ;  /* 0x0001640001e07983 */ /* 0x0003220000100600 */
[----:B------:R-:W-:Y:S01]  /*24470*/  ISETP.GE.U32.AND P1, PT, R194, R116, PT ;  /* 0x00000074c200720c */ /* 0x000fe20003f26070 */
[----:B------:R-:W-:Y:S01]  /*24480*/  FADD.FTZ R117, R133, R135 ;  /* 0x0000008785757221 */ /* 0x000fe20000010000 */
[----:B------:R-:W-:Y:S01]  /*24490*/  LOP3.LUT R116, R128, 0xffff, RZ, 0xc0, !PT ;  /* 0x0000ffff80747812 */ /* 0x000fe200078ec0ff */
[----:B------:R1:W4:Y:S01]  /*244a0*/  LDL.S16 R223, [R1+0x160] ;  /* 0x0001600001df7983 */ /* 0x0003220000100600 */
[----:B------:R-:W-:Y:S01]  /*244b0*/  @!P5 HFMA2.BF16_V2 R153, -RZ.H0_H0, RZ.H0_H0, -R111.H0_H0 ;  /* 0x200000ffff99d231 */ /* 0x000fe2000034096f */
[----:B------:R-:W-:Y:S01]  /*244c0*/  IMAD.WIDE.U32 R134, R145, -0x2daee0ad, RZ ;  /* 0xd2511f5391867825 */ /* 0x000fe200078e00ff */
[----:B------:R-:W-:Y:S01]  /*244d0*/  SHF.R.U32.HI R116, RZ, 0x8, R116 ;  /* 0x00000008ff747819 */ /* 0x000fe20000011674 */
[----:B------:R-:W4:Y:S02]  /*244e0*/  LDL R206, [R1+0x18] ;  /* 0x0000180001ce7983 */ /* 0x000f240000100800 */
[----:B------:R-:W-:Y:S02]  /*244f0*/  PRMT R221, R153, 0x7610, R221 ;  /* 0x0000761099dd7816 */ /* 0x000fe400000000dd */
[----:B------:R-:W-:Y:S01]  /*24500*/  LOP3.LUT R116, R116, 0xffff, RZ, 0xc0, !PT ;  /* 0x0000ffff74747812 */ /* 0x000fe200078ec0ff */
[----:B------:R-:W-:Y:S01]  /*24510*/  ST.E.U16 [R114.64+0x2], R3 ;  /* 0x0000020372007985 */ /* 0x000fe2000c101504 */
[----:B--2---:R-:W2:Y:S02]  /*24520*/  MUFU.EX2 R132, R251 ;  /* 0x000000fb00847308 */ /* 0x004ea40000000800 */
[----:B--2---:R-:W-:Y:S01]  /*24530*/  F2FP.BF16.PACK_AB R166, R132, R136 ;  /* 0x0000008884a6723e */ /* 0x004fe200000010ff */
[----:B---3--:R-:W-:Y:S05]  /*24540*/  @!P6 HFMA2.BF16_V2 R154, -RZ.H0_H0, RZ.H0_H0, -R106.H0_H0 ;  /* 0x200000ffff9ae231 */ /* 0x008fea000034096a */
[----:B------:R-:W-:Y:S01]  /*24550*/  PRMT R124, R154, 0x7610, R124 ;  /* 0x000076109a7c7816 */ /* 0x000fe2000000007c */
[----:B------:R2:W-:Y:S04]  /*24560*/  @!P6 STL.S16 [R1+0x158], R154 ;  /* 0x0001589a0100e387 */ /* 0x0005e80000100600 */
[----:B------:R1:W3:Y:S04]  /*24570*/  LDL.S16 R133, [R1+0x14c] ;  /* 0x00014c0001857983 */ /* 0x0002e80000100600 */
[----:B------:R1:W-:Y:S01]  /*24580*/  @!P5 STL.S16 [R1+0x168], R153 ;  /* 0x000168990100d387 */ /* 0x0003e20000100600 */
[----:B--2---:R-:W-:Y:S01]  /*24590*/  FADD.FTZ R154, R107, R117 ;  /* 0x000000756b9a7221 */ /* 0x004fe20000010000 */
[----:B------:R-:W-:Y:S01]  /*245a0*/  PRMT R117, R106, 0x5410, R111 ;  /* 0x000054106a757816 */ /* 0x000fe2000000006f */
[----:B------:R-:W-:Y:S01]  /*245b0*/  FADD.FTZ R107, R136, R143 ;  /* 0x0000008f886b7221 */ /* 0x000fe20000010000 */
[----:B------:R-:W-:Y:S02]  /*245c0*/  @!P6 PRMT R106, R124, 0x5410, RZ ;  /* 0x000054107c6ae816 */ /* 0x000fe400000000ff */
[----:B------:R-:W-:Y:S02]  /*245d0*/  ISETP.GE.U32.AND P6, PT, R194, R116, PT ;  /* 0x00000074c200720c */ /* 0x000fe40003fc6070 */
[----:B------:R-:W-:Y:S01]  /*245e0*/  @!P5 PRMT R111, R221, 0x5410, RZ ;  /* 0x00005410dd6fd816 */ /* 0x000fe200000000ff */
[----:B------:R2:W-:Y:S01]  /*245f0*/  ST.E.U16 [R196.64+0x10], R106 ;  /* 0x0000106ac4007985 */ /* 0x0005e2000c101504 */
[--C-:B-1----:R-:W-:Y:S01]  /*24600*/  FADD.FTZ R153, R132, R107.reuse ;  /* 0x0000006b84997221 */ /* 0x102fe20000010000 */
[----:B------:R-:W-:Y:S01]  /*24610*/  PRMT R107, R110, 0x7632, R107 ;  /* 0x000076326e6b7816 */ /* 0x000fe2000000006b */
[----:B------:R-:W1:Y:S01]  /*24620*/  MUFU.EX2 R116, R227 ;  /* 0x000000e300747308 */ /* 0x000e620000000800 */
[----:B------:R1:W3:Y:S04]  /*24630*/  LDL.S16 R221, [R1+0x148] ;  /* 0x0001480001dd7983 */ /* 0x0002e80000100600 */
[----:B------:R-:W-:Y:S01]  /*24640*/  ST.E.U16 [R196.64+0x12], R111 ;  /* 0x0000126fc4007985 */ /* 0x000fe2000c101504 */
[C---:B-1----:R-:W-:Y:S01]  /*24650*/  F2FP.BF16.PACK_AB R173, R116.reuse, R127 ;  /* 0x0000007f74ad723e */ /* 0x042fe200000010ff */
[----:B--2---:R-:W-:Y:S04]  /*24660*/  FADD.FTZ R106, R127, R137 ;  /* 0x000000897f6a7221 */ /* 0x004fe80000010000 */
[----:B------:R-:W-:Y:S01]  /*24670*/  FADD.FTZ R106, R116, R106 ;  /* 0x0000006a746a7221 */ /* 0x000fe20000010000 */
[----:B------:R-:W-:Y:S01]  /*24680*/  PRMT R116, R110, 0x5410, R107 ;  /* 0x000054106e747816 */ /* 0x000fe2000000006b */
[----:B----4-:R-:W-:Y:S02]  /*24690*/  @!P4 HFMA2.BF16_V2 R224, -RZ.H0_H0, RZ.H0_H0, -R110.H0_H0 ;  /* 0x200000ffffe0c231 */ /* 0x010fe4000034096e */
[----:B------:R-:W-:Y:S03]  /*246a0*/  @!P3 HFMA2.BF16_V2 R223, -RZ.H0_H0, RZ.H0_H0, -R107.H0_H0 ;  /* 0x200000ffffdfb231 */ /* 0x000fe6000034096b */
[----:B------:R-:W-:Y:S01]  /*246b0*/  PRMT R183, R224, 0x7610, R183 ;  /* 0x00007610e0b77816 */ /* 0x000fe200000000b7 */
[----:B------:R-:W-:Y:S01]  /*246c0*/  @!P4 STL.S16 [R1+0x164], R224 ;  /* 0x000164e00100c387 */ /* 0x000fe20000100600 */
[----:B------:R-:W-:Y:S02]  /*246d0*/  LOP3.LUT R124, R135, R206, R178, 0x96, !PT ;  /* 0x000000ce877c7212 */ /* 0x000fe400078e96b2 */
[----:B------:R-:W-:Y:S01]  /*246e0*/  PRMT R132, R223, 0x7610, R132 ;  /* 0x00007610df847816 */ /* 0x000fe20000000084 */
[----:B------:R1:W-:Y:S01]  /*246f0*/  @!P3 STL.S16 [R1+0x160], R223 ;  /* 0x000160df0100b387 */ /* 0x0003e20000100600 */
[----:B------:R-:W-:Y:S02]  /*24700*/  @!P4 PRMT R110, R183, 0x5410, RZ ;  /* 0x00005410b76ec816 */ /* 0x000fe400000000ff */
[----:B------:R-:W-:Y:S01]  /*24710*/  LOP3.LUT R3, R124, 0xff, RZ, 0xc0, !PT ;  /* 0x000000ff7c037812 */ /* 0x000fe200078ec0ff */
[----:B------:R2:W-:Y:S01]  /*24720*/  STL [R1+0x44], R106 ;  /* 0x0000446a01007387 */ /* 0x0005e20000100800 */
[----:B------:R-:W-:Y:S02]  /*24730*/  @!P3 PRMT R107, R132, 0x5410, RZ ;  /* 0x00005410846bb816 */ /* 0x000fe400000000ff */
[----:B------:R-:W-:Y:S01]  /*24740*/  ISETP.GE.U32.AND P5, PT, R194, R3, PT ;  /* 0x00000003c200720c */ /* 0x000fe20003fa6070 */
[----:B------:R4:W4:Y:S01]  /*24750*/  LDL.S16 R183, [R1+0x140] ;  /* 0x0001400001b77983 */ /* 0x0009220000100600 */
[----:B------:R-:W-:Y:S03]  /*24760*/  LOP3.LUT R3, R124, 0xffff, RZ, 0xc0, !PT ;  /* 0x0000ffff7c037812 */ /* 0x000fe600078ec0ff */
[----:B------:R3:W-:Y:S01]  /*24770*/  ST.E.U16 [R112.64+0x12], R107 ;  /* 0x0000126b70007985 */ /* 0x0007e2000c101504 */
[----:B------:R-:W-:Y:S03]  /*24780*/  SHF.R.U32.HI R3, RZ, 0x8, R3 ;  /* 0x00000008ff037819 */ /* 0x000fe60000011603 */
[----:B------:R-:W-:Y:S01]  /*24790*/  ST.E.U16 [R112.64+0x10], R110 ;  /* 0x0000106e70007985 */ /* 0x000fe2000c101504 */
[----:B------:R-:W-:Y:S04]  /*247a0*/  LOP3.LUT R3, R3, 0xffff, RZ, 0xc0, !PT ;  /* 0x0000ffff03037812 */ /* 0x000fe800078ec0ff */
[C---:B------:R-:W-:Y:S02]  /*247b0*/  ISETP.GE.U32.AND P4, PT, R194.reuse, R3, PT ;  /* 0x00000003c200720c */ /* 0x040fe40003f86070 */
[C---:B------:R-:W-:Y:S01]  /*247c0*/  PRMT R3, R105.reuse, 0x7632, R3 ;  /* 0x0000763269037816 */ /* 0x040fe20000000003 */
[----:B-1----:R1:W4:Y:S03]  /*247d0*/  LDL.S16 R223, [R1+0x144] ;  /* 0x0001440001df7983 */ /* 0x0023260000100600 */
[----:B------:R-:W-:Y:S02]  /*247e0*/  PRMT R111, R105, 0x5410, R3 ;  /* 0x00005410696f7816 */ /* 0x000fe40000000003 */
[--C-:B--2---:R-:W-:Y:S02]  /*247f0*/  SHF.R.U32.HI R106, RZ, 0x18, R124.reuse ;  /* 0x00000018ff6a7819 */ /* 0x104fe4000001167c */
[----:B------:R-:W-:Y:S02]  /*24800*/  SHF.R.U32.HI R124, RZ, 0x10, R124 ;  /* 0x00000010ff7c7819 */ /* 0x000fe4000001167c */
[----:B------:R-:W-:Y:S02]  /*24810*/  ISETP.GE.U32.AND P3, PT, R194, R106, PT ;  /* 0x0000006ac200720c */ /* 0x000fe40003f66070 */
[----:B------:R-:W-:Y:S02]  /*24820*/  LOP3.LUT R124, R124, 0xff, RZ, 0xc0, !PT ;  /* 0x000000ff7c7c7812 */ /* 0x000fe400078ec0ff */
[C---:B------:R-:W-:Y:S02]  /*24830*/  PRMT R106, R185.reuse, 0x7632, R106 ;  /* 0x00007632b96a7816 */ /* 0x040fe4000000006a */
[----:B---3--:R-:W-:Y:S01]  /*24840*/  PRMT R107, R185, 0x7610, R107 ;  /* 0x00007610b96b7816 */ /* 0x008fe2000000006b */
[----:B------:R-:W-:Y:S05]  /*24850*/  @!P2 HFMA2.BF16_V2 R133, -RZ.H0_H0, RZ.H0_H0, -R105.H0_H0 ;  /* 0x200000ffff85a231 */ /* 0x000fea0000340969 */
[----:B------:R-:W-:Y:S01]  /*24860*/  PRMT R127, R133, 0x7610, R127 ;  /* 0x00007610857f7816 */ /* 0x000fe2000000007f */
[----:B------:R2:W-:Y:S03]  /*24870*/  @!P2 STL.S16 [R1+0x14c], R133 ;  /* 0x00014c850100a387 */ /* 0x0005e60000100600 */
[----:B------:R-:W-:Y:S01]  /*24880*/  @!P2 PRMT R105, R127, 0x5410, RZ ;  /* 0x000054107f69a816 */ /* 0x000fe200000000ff */
[----:B------:R1:W3:Y:S01]  /*24890*/  LDL.S16 R137, [R1+0x13c] ;  /* 0x00013c0001897983 */ /* 0x0002e20000100600 */
[----:B------:R-:W-:Y:S03]  /*248a0*/  ISETP.GE.U32.AND P2, PT, R194, R124, PT ;  /* 0x0000007cc200720c */ /* 0x000fe60003f46070 */
[----:B------:R1:W-:Y:S01]  /*248b0*/  ST.E.U16 [R120.64+0xe], R105 ;  /* 0x00000e6978007985 */ /* 0x0003e2000c101504 */
[----:B--2---:R-:W-:Y:S01]  /*248c0*/  IMAD.WIDE.U32 R132, R144, -0x2daee0ad, RZ ;  /* 0xd2511f5390847825 */ /* 0x004fe200078e00ff */
[----:B------:R-:W-:Y:S04]  /*248d0*/  @!P6 HFMA2.BF16_V2 R221, -RZ.H0_H0, RZ.H0_H0, -R3.H0_H0 ;  /* 0x200000ffffdde231 */ /* 0x000fe80000340903 */
[----:B------:R-:W-:Y:S02]  /*248e0*/  LOP3.LUT R127, R133, R206, R170, 0x96, !PT ;  /* 0x000000ce857f7212 */ /* 0x000fe400078e96aa */
[----:B------:R-:W-:Y:S01]  /*248f0*/  PRMT R124, R221, 0x7610, R124 ;  /* 0x00007610dd7c7816 */ /* 0x000fe2000000007c */
[----:B------:R2:W-:Y:S01]  /*24900*/  @!P6 STL.S16 [R1+0x148], R221 ;  /* 0x000148dd0100e387 */ /* 0x0005e20000100600 */
[----:B------:R-:W-:Y:S02]  /*24910*/  LOP3.LUT R110, R127, 0xff, RZ, 0xc0, !PT ;  /* 0x000000ff7f6e7812 */ /* 0x000fe400078ec0ff */
[----:B------:R-:W-:Y:S01]  /*24920*/  @!P6 PRMT R3, R124, 0x5410, RZ ;  /* 0x000054107c03e816 */ /* 0x000fe200000000ff */
[----:B------:R3:W3:Y:S01]  /*24930*/  LDL.S16 R144, [R1+0x134] ;  /* 0x0001340001907983 */ /* 0x0006e20000100600 */
[----:B------:R-:W-:Y:S02]  /*24940*/  PRMT R124, R107, 0x5410, R106 ;  /* 0x000054106b7c7816 */ /* 0x000fe4000000006a */
[----:B-1----:R-:W-:Y:S01]  /*24950*/  PRMT R105, R201, 0x7610, R105 ;  /* 0x00007610c9697816 */ /* 0x002fe20000000069 */
[----:B------:R1:W-:Y:S01]  /*24960*/  ST.E.U16 [R120.64+0x10], R3 ;  /* 0x0000100378007985 */ /* 0x0003e2000c101504 */
[----:B------:R-:W-:Y:S02]  /*24970*/  ISETP.GE.U32.AND P6, PT, R194, R110, PT ;  /* 0x0000006ec200720c */ /* 0x000fe40003fc6070 */
[----:B------:R-:W-:Y:S04]  /*24980*/  LOP3.LUT R110, R127, 0xffff, RZ, 0xc0, !PT ;  /* 0x0000ffff7f6e7812 */ /* 0x000fe800078ec0ff */
[----:B------:R-:W-:Y:S04]  /*24990*/  SHF.R.U32.HI R110, RZ, 0x8, R110 ;  /* 0x00000008ff6e7819 */ /* 0x000fe8000001166e */
[----:B------:R-:W-:Y:S01]  /*249a0*/  LOP3.LUT R110, R110, 0xffff, RZ, 0xc0, !PT ;  /* 0x0000ffff6e6e7812 */ /* 0x000fe200078ec0ff */
[----:B--2---:R2:W2:Y:S01]  /*249b0*/  LDL.S16 R221, [R1+0x138] ;  /* 0x0001380001dd7983 */ /* 0x0044a20000100600 */
[--C-:B-1----:R-:W-:Y:S02]  /*249c0*/  SHF.R.U32.HI R3, RZ, 0x18, R127.reuse ;  /* 0x00000018ff037819 */ /* 0x102fe4000001167f */
        /* <DEDUP_REMOVED lines=8> */
[----:B------:R-:W-:Y:S03]  /*24a50*/  @!P1 STL.S16 [R1+0x144], R223 ;  /* 0x000144df01009387 */ /* 0x000fe60000100600 */
[----:B------:R-:W-:Y:S01]  /*24a60*/  @!P1 PRMT R107, R182, 0x5410, RZ ;  /* 0x00005410b66b9816 */ /* 0x000fe200000000ff */
[----:B------:R4:W-:Y:S01]  /*24a70*/  @!P0 STL.S16 [R1+0x140], R183 ;  /* 0x000140b701008387 */ /* 0x0009e20000100600 */
[C---:B------:R-:W-:Y:S02]  /*24a80*/  ISETP.GE.U32.AND P0, PT, R194.reuse, R3, PT ;  /* 0x00000003c200720c */ /* 0x040fe40003f06070 */
[----:B------:R-:W-:Y:S01]  /*24a90*/  PRMT R3, R201, 0x7632, R3 ;  /* 0x00007632c9037816 */ /* 0x000fe20000000003 */
[----:B------:R3:W-:Y:S01]  /*24aa0*/  ST.E.U16 [R114.64+0x10], R107 ;  /* 0x0000106b72007985 */ /* 0x0007e2000c101504 */
[----:B------:R-:W-:Y:S02]  /*24ab0*/  ISETP.GE.U32.AND P1, PT, R194, R110, PT ;  /* 0x0000006ec200720c */ /* 0x000fe40003f26070 */
[----:B-1----:R-:W-:Y:S01]  /*24ac0*/  PRMT R106, R148, 0x7610, R106 ;  /* 0x00007610946a7816 */ /* 0x002fe2000000006a */
[----:B---3--:R-:W-:Y:S05]  /*24ad0*/  @!P5 HFMA2.BF16_V2 R137, -RZ.H0_H0, RZ.H0_H0, -R105.H0_H0 ;  /* 0x200000ffff89d231 */ /* 0x008fea0000340969 */
[----:B------:R-:W-:Y:S01]  /*24ae0*/  PRMT R110, R137, 0x7610, R110 ;  /* 0x00007610896e7816 */ /* 0x000fe2000000006e */
[----:B----4-:R1:W3:Y:S04]  /*24af0*/  LDL.S16 R183, [R1+0x12c] ;  /* 0x00012c0001b77983 */ /* 0x0102e80000100600 */
[----:B------:R4:W-:Y:S01]  /*24b00*/  @!P5 STL.S16 [R1+0x13c], R137 ;  /* 0x00013c890100d387 */ /* 0x0009e20000100600 */
[----:B------:R-:W-:Y:S03]  /*24b10*/  LOP3.LUT R107, R134, 0xff, RZ, 0xc0, !PT ;  /* 0x000000ff866b7812 */ /* 0x000fe600078ec0ff */
[----:B------:R1:W3:Y:S04]  /*24b20*/  LDL.S16 R182, [R1+0x128] ;  /* 0x0001280001b67983 */ /* 0x0002e80000100600 */
[----:B------:R1:W3:Y:S01]  /*24b30*/  LDL.S16 R143, [R1+0x124] ;  /* 0x00012400018f7983 */ /* 0x0002e20000100600 */
[----:B------:R-:W-:Y:S01]  /*24b40*/  @!P2 HFMA2.BF16_V2 R144, -RZ.H0_H0, RZ.H0_H0, -R106.H0_H0 ;  /* 0x200000ffff90a231 */ /* 0x000fe2000034096a */
[----:B----4-:R-:W-:Y:S02]  /*24b50*/  PRMT R137, R105, 0x5410, R3 ;  /* 0x0000541069897816 */ /* 0x010fe40000000003 */
[----:B------:R-:W-:Y:S02]  /*24b60*/  @!P5 PRMT R105, R110, 0x5410, RZ ;  /* 0x000054106e69d816 */ /* 0x000fe400000000ff */
[----:B------:R-:W-:Y:S02]  /*24b70*/  ISETP.GE.U32.AND P5, PT, R194, R107, PT ;  /* 0x0000006bc200720c */ /* 0x000fe40003fa6070 */
[----:B------:R-:W-:Y:S01]  /*24b80*/  SHF.R.U32.HI R107, RZ, 0x10, R134 ;  /* 0x00000010ff6b7819 */ /* 0x000fe20000011686 */
[----:B------:R4:W-:Y:S01]  /*24b90*/  ST.E.U16 [R196.64+0x20], R105 ;  /* 0x00002069c4007985 */ /* 0x0009e2000c101504 */
[----:B------:R-:W-:Y:S02]  /*24ba0*/  PRMT R204, R144, 0x7610, R204 ;  /* 0x0000761090cc7816 */ /* 0x000fe400000000cc */
[----:B------:R-:W-:Y:S02]  /*24bb0*/  LOP3.LUT R110, R107, 0xff, RZ, 0xc0, !PT ;  /* 0x000000ff6b6e7812 */ /* 0x000fe400078ec0ff */
[----:B------:R-:W-:Y:S01]  /*24bc0*/  PRMT R107, R148, 0x7632, R107 ;  /* 0x00007632946b7816 */ /* 0x000fe2000000006b */
[----:B--2---:R-:W-:Y:S05]  /*24bd0*/  @!P4 HFMA2.BF16_V2 R221, -RZ.H0_H0, RZ.H0_H0, -R3.H0_H0 ;  /* 0x200000ffffddc231 */ /* 0x004fea0000340903 */
[----:B------:R-:W-:Y:S01]  /*24be0*/  PRMT R136, R221, 0x7610, R136 ;  /* 0x00007610dd887816 */ /* 0x000fe20000000088 */
[----:B------:R-:W-:Y:S03]  /*24bf0*/  @!P4 STL.S16 [R1+0x138], R221 ;  /* 0x000138dd0100c387 */ /* 0x000fe60000100600 */
[----:B------:R-:W-:Y:S01]  /*24c00*/  @!P4 PRMT R3, R136, 0x5410, RZ ;  /* 0x000054108803c816 */ /* 0x000fe200000000ff */
[----:B------:R2:W-:Y:S01]  /*24c10*/  @!P2 STL.S16 [R1+0x134], R144 ;  /* 0x000134900100a387 */ /* 0x0005e20000100600 */
[----:B------:R-:W-:Y:S02]  /*24c20*/  PRMT R136, R106, 0x5410, R107 ;  /* 0x000054106a887816 */ /* 0x000fe4000000006b */
[----:B------:R-:W-:Y:S01]  /*24c30*/  @!P2 PRMT R106, R204, 0x5410, RZ ;  /* 0x00005410cc6aa816 */ /* 0x000fe200000000ff */
[----:B------:R1:W-:Y:S01]  /*24c40*/  ST.E.U16 [R196.64+0x22], R3 ;  /* 0x00002203c4007985 */ /* 0x0003e2000c101504 */
[----:B----4-:R-:W-:Y:S02]  /*24c50*/  LOP3.LUT R105, R134, 0xffff, RZ, 0xc0, !PT ;  /* 0x0000ffff86697812 */ /* 0x010fe400078ec0ff */
[C---:B------:R-:W-:Y:S01]  /*24c60*/  ISETP.GE.U32.AND P2, PT, R194.reuse, R127, PT ;  /* 0x0000007fc200720c */ /* 0x040fe20003f46070 */
[----:B------:R4:W-:Y:S01]  /*24c70*/  ST.E.U16 [R112.64+0x20], R106 ;  /* 0x0000206a70007985 */ /* 0x0009e2000c101504 */
[----:B------:R-:W-:Y:S02]  /*24c80*/  SHF.R.U32.HI R105, RZ, 0x8, R105 ;  /* 0x00000008ff697819 */ /* 0x000fe40000011669 */
[----:B------:R-:W-:Y:S02]  /*24c90*/  ISETP.GE.U32.AND P4, PT, R194, R110, PT ;  /* 0x0000006ec200720c */ /* 0x000fe40003f86070 */
[----:B------:R-:W-:Y:S02]  /*24ca0*/  SHF.R.U32.HI R110, RZ, 0x18, R134 ;  /* 0x00000018ff6e7819 */ /* 0x000fe40000011686 */
[----:B------:R-:W-:Y:S01]  /*24cb0*/  LOP3.LUT R105, R105, 0xffff, RZ, 0xc0, !PT ;  /* 0x0000ffff69697812 */ /* 0x000fe200078ec0ff */
[----:B--2---:R2:W2:Y:S01]  /*24cc0*/  LDL.S16 R144, [R1+0x120] ;  /* 0x0001200001907983 */ /* 0x0044a20000100600 */
[----:B-1----:R-:W-:Y:S02]  /*24cd0*/  PRMT R3, R104, 0x7632, R3 ;  /* 0x0000763268037816 */ /* 0x002fe40000000003 */
[----:B----4-:R-:W-:Y:S01]  /*24ce0*/  PRMT R106, R202, 0x7610, R106 ;  /* 0x00007610ca6a7816 */ /* 0x010fe2000000006a */
[----:B---3--:R-:W-:Y:S05]  /*24cf0*/  @!P3 HFMA2.BF16_V2 R183, -RZ.H0_H0, RZ.H0_H0, -R107.H0_H0 ;  /* 0x200000ffffb7b231 */ /* 0x008fea000034096b */
[----:B------:R-:W-:Y:S01]  /*24d00*/  PRMT R145, R183, 0x7610, R145 ;  /* 0x00007610b7917816 */ /* 0x000fe20000000091 */
[----:B------:R-:W-:Y:S01]  /*24d10*/  @!P3 STL.S16 [R1+0x12c], R183 ;  /* 0x00012cb70100b387 */ /* 0x000fe20000100600 */
[----:B------:R-:W-:Y:S02]  /*24d20*/  @!P6 HFMA2.BF16_V2 R182, -RZ.H0_H0, RZ.H0_H0, -R104.H0_H0 ;  /* 0x200000ffffb6e231 */ /* 0x000fe40000340968 */
[----:B------:R-:W-:Y:S01]  /*24d30*/  @!P3 PRMT R107, R145, 0x5410, RZ ;  /* 0x00005410916bb816 */ /* 0x000fe200000000ff */
[----:B------:R1:W3:Y:S01]  /*24d40*/  LDL.S16 R148, [R1+0x118] ;  /* 0x0001180001947983 */ /* 0x0002e20000100600 */
[----:B------:R-:W-:Y:S01]  /*24d50*/  ISETP.GE.U32.AND P3, PT, R194, R110, PT ;  /* 0x0000006ec200720c */ /* 0x000fe20003f66070 */
[----:B------:R-:W-:Y:S01]  /*24d60*/  @!P1 HFMA2.BF16_V2 R143, -RZ.H0_H0, RZ.H0_H0, -R3.H0_H0 ;  /* 0x200000ffff8f9231 */ /* 0x000fe20000340903 */
[----:B------:R-:W-:Y:S01]  /*24d70*/  PRMT R181, R182, 0x7610, R181 ;  /* 0x00007610b6b57816 */ /* 0x000fe200000000b5 */
[----:B------:R1:W4:Y:S01]  /*24d80*/  LDL.S16 R145, [R1+0x11c] ;  /* 0x00011c0001917983 */ /* 0x0003220000100600 */
[----:B------:R-:W-:Y:S02]  /*24d90*/  LOP3.LUT R110, R132, 0xff, RZ, 0xc0, !PT ;  /* 0x000000ff846e7812 */ /* 0x000fe400078ec0ff */
[----:B------:R-:W-:Y:S01]  /*24da0*/  PRMT R177, R143, 0x7610, R177 ;  /* 0x000076108fb17816 */ /* 0x000fe200000000b1 */
[----:B------:R-:W-:Y:S04]  /*24db0*/  @!P6 STL.S16 [R1+0x128], R182 ;  /* 0x000128b60100e387 */ /* 0x000fe80000100600 */
[----:B------:R1:W-:Y:S04]  /*24dc0*/  @!P1 STL.S16 [R1+0x124], R143 ;  /* 0x0001248f01009387 */ /* 0x0003e80000100600 */
[----:B------:R1:W-:Y:S02]  /*24dd0*/  ST.E.U16 [R112.64+0x22], R107 ;  /* 0x0000226b70007985 */ /* 0x0003e4000c101504 */
[----:B-1----:R-:W-:Y:S02]  /*24de0*/  PRMT R143, R104, 0x5410, R3 ;  /* 0x00005410688f7816 */ /* 0x002fe40000000003 */
[----:B------:R-:W-:Y:S02]  /*24df0*/  @!P6 PRMT R104, R181, 0x5410, RZ ;  /* 0x00005410b568e816 */ /* 0x000fe400000000ff */
[----:B------:R-:W-:Y:S02]  /*24e00*/  ISETP.GE.U32.AND P6, PT, R194, R105, PT ;  /* 0x00000069c200720c */ /* 0x000fe40003fc6070 */
[----:B------:R-:W-:Y:S01]  /*24e10*/  LOP3.LUT R105, R132, 0xffff, RZ, 0xc0, !PT ;  /* 0x0000ffff84697812 */ /* 0x000fe200078ec0ff */
[----:B------:R1:W-:Y:S01]  /*24e20*/  ST.E.U16 [R120.64+0x1e], R104 ;  /* 0x00001e6878007985 */ /* 0x0003e2000c101504 */
[----:B------:R-:W-:Y:S01]  /*24e30*/  @!P1 PRMT R3, R177, 0x5410, RZ ;  /* 0x00005410b1039816 */ /* 0x000fe200000000ff */
[----:B------:R-:W-:Y:S01]  /*24e40*/  IMAD.MOV.U32 R177, RZ, RZ, R161 ;  /* 0x000000ffffb17224 */ /* 0x000fe200078e00a1 */
[----:B------:R-:W-:Y:S02]  /*24e50*/  ISETP.GE.U32.AND P1, PT, R194, R110, PT ;  /* 0x0000006ec200720c */ /* 0x000fe40003f26070 */
[--C-:B------:R-:W-:Y:S01]  /*24e60*/  SHF.R.U32.HI R110, RZ, 0x8, R105.reuse ;  /* 0x00000008ff6e7819 */ /* 0x100fe20000011669 */
[----:B------:R2:W-:Y:S01]  /*24e70*/  ST.E.U16 [R120.64+0x20], R3 ;  /* 0x0000200378007985 */ /* 0x0005e2000c101504 */
[----:B------:R-:W-:Y:S02]  /*24e80*/  PRMT R105, R202, 0x7632, R105 ;  /* 0x00007632ca697816 */ /* 0x000fe40000000069 */
[C---:B------:R-:W-:Y:S02]  /*24e90*/  PRMT R107, R147.reuse, 0x7610, R107 ;  /* 0x00007610936b7816 */ /* 0x040fe4000000006b */
[----:B------:R-:W-:Y:S02]  /*24ea0*/  LOP3.LUT R110, R110, 0xffff, RZ, 0xc0, !PT ;  /* 0x0000ffff6e6e7812 */ /* 0x000fe400078ec0ff */
[----:B-1----:R-:W-:Y:S01]  /*24eb0*/  SHF.R.U32.HI R104, RZ, 0x10, R132 ;  /* 0x00000010ff687819 */ /* 0x002fe20000011684 */
[----:B--2---:R-:W-:Y:S01]  /*24ec0*/  @!P2 HFMA2.BF16_V2 R144, -RZ.H0_H0, RZ.H0_H0, -R106.H0_H0 ;  /* 0x200000ffff90a231 */ /* 0x004fe2000034096a */
[----:B------:R-:W-:Y:S04]  /*24ed0*/  MUFU.EX2 R3, R168 ;  /* 0x000000a800037308 */ /* 0x000fe80000000800 */
[----:B------:R-:W-:Y:S01]  /*24ee0*/  PRMT R152, R144, 0x7610, R152 ;  /* 0x0000761090987816 */ /* 0x000fe20000000098 */
[----:B------:R1:W-:Y:S02]  /*24ef0*/  @!P2 STL.S16 [R1+0x120], R144 ;  /* 0x000120900100a387 */ /* 0x0003e40000100600 */
[----:B-1----:R-:W-:Y:S02]  /*24f00*/  PRMT R144, R106, 0x5410, R105 ;  /* 0x000054106a907816 */ /* 0x002fe40000000069 */
[----:B------:R-:W-:Y:S02]  /*24f10*/  @!P2 PRMT R106, R152, 0x5410, RZ ;  /* 0x00005410986aa816 */ /* 0x000fe400000000ff */
[----:B------:R-:W-:Y:S02]  /*24f20*/  ISETP.GE.U32.AND P2, PT, R194, R110, PT ;  /* 0x0000006ec200720c */ /* 0x000fe40003f46070 */
[----:B------:R-:W-:Y:S01]  /*24f30*/  LOP3.LUT R110, R104, 0xff, RZ, 0xc0, !PT ;  /* 0x000000ff686e7812 */ /* 0x000fe200078ec0ff */
[----:B------:R-:W-:Y:S01]  /*24f40*/  ST.E.U16 [R114.64+0x20], R106 ;  /* 0x0000206a72007985 */ /* 0x000fe2000c101504 */
[----:B------:R-:W-:Y:S01]  /*24f50*/  PRMT R104, R147, 0x7632, R104 ;  /* 0x0000763293687816 */ /* 0x000fe20000000068 */
[----:B------:R-:W-:Y:S01]  /*24f60*/  IMAD.WIDE.U32 R146, R146, -0x2daee0ad, RZ ;  /* 0xd2511f5392927825 */ /* 0x000fe200078e00ff */
[----:B------:R-:W-:Y:S02]  /*24f70*/  LOP3.LUT R152, R131, R149, R140, 0x96, !PT ;  /* 0x0000009583987212 */ /* 0x000fe400078e968c */
[----:B------:R-:W1:Y:S02]  /*24f80*/  MUFU.EX2 R131, R176 ;  /* 0x000000b000837308 */ /* 0x000e640000000800 */
[----:B------:R-:W-:Y:S05]  /*24f90*/  LOP3.LUT R150, R147, R191, R150, 0x96, !PT ;  /* 0x000000bf93967212 */ /* 0x000fea00078e9696 */
[----:B------:R-:W-:Y:S01]  /*24fa0*/  IMAD.WIDE.U32 R150, R150, -0x326172a9, RZ ;  /* 0xcd9e8d5796967825 */ /* 0x000fe200078e00ff */
[----:B-1----:R-:W-:Y:S01]  /*24fb0*/  F2FP.BF16.PACK_AB R171, R3, R131 ;  /* 0x0000008303ab723e */ /* 0x002fe200000010ff */
[----:B---3--:R-:W-:Y:S02]  /*24fc0*/  @!P0 HFMA2.BF16_V2 R148, -RZ.H0_H0, RZ.H0_H0, -R105.H0_H0 ;  /* 0x200000ffff948231 */ /* 0x008fe40000340969 */
[----:B----4-:R-:W-:Y:S03]  /*24fd0*/  @!P5 HFMA2.BF16_V2 R145, -RZ.H0_H0, RZ.H0_H0, -R107.H0_H0 ;  /* 0x200000ffff91d231 */ /* 0x010fe6000034096b */
        /* <DEDUP_REMOVED lines=9> */
[----:B------:R-:W-:Y:S01]  /*25070*/  MUFU.EX2 R127, R192 ;  /* 0x000000c0007f7308 */ /* 0x000fe20000000800 */
[----:B------:R-:W-:Y:S01]  /*25080*/  SHF.R.U32.HI R110, RZ, 0x18, R132 ;  /* 0x00000018ff6e7819 */ /* 0x000fe20000011684 */
[----:B------:R-:W-:Y:S03]  /*25090*/  ST.E.U16 [R114.64+0x22], R105 ;  /* 0x0000226972007985 */ /* 0x000fe6000c101504 */
[----:B------:R-:W-:Y:S01]  /*250a0*/  ISETP.GE.U32.AND P5, PT, R194, R110, PT ;  /* 0x0000006ec200720c */ /* 0x000fe20003fa6070 */
[----:B------:R3:W-:Y:S04]  /*250b0*/  ST.E.U16 [R196.64+0x30], R107 ;  /* 0x0000306bc4007985 */ /* 0x0007e8000c101504 */
[----:B------:R3:W-:Y:S01]  /*250c0*/  MUFU.EX2 R110, R160 ;  /* 0x000000a0006e7308 */ /* 0x0007e20000000800 */
[----:B-1----:R-:W-:Y:S05]  /*250d0*/  LOP3.LUT R148, R139, R149, R140, 0x96, !PT ;  /* 0x000000958b947212 */ /* 0x002fea00078e968c */
[----:B------:R-:W-:Y:S04]  /*250e0*/  IMAD.WIDE.U32 R148, R148, -0x2daee0ad, RZ ;  /* 0xd2511f5394947825 */ /* 0x000fe800078e00ff */
[----:B--2---:R1:W2:Y:S01]  /*250f0*/  MUFU.EX2 R145, R193 ;  /* 0x000000c100917308 */ /* 0x0042a20000000800 */
[----:B------:R-:W-:Y:S02]  /*25100*/  LOP3.LUT R139, R149, R189, R146, 0x96, !PT ;  /* 0x000000bd958b7212 */ /* 0x000fe400078e9692 */
[----:B------:R-:W-:Y:S03]  /*25110*/  LOP3.LUT R146, R151, R225, R138, 0x96, !PT ;  /* 0x000000e197927212 */ /* 0x000fe600078e968a */
[----:B------:R-:W-:Y:S04]  /*25120*/  IMAD.WIDE.U32 R138, R139, -0x326172a9, RZ ;  /* 0xcd9e8d578b8a7825 */ /* 0x000fe800078e00ff */
[----:B------:R-:W2:Y:S01]  /*25130*/  MUFU.EX2 R140, R177 ;  /* 0x000000b1008c7308 */ /* 0x000ea20000000800 */
[----:B------:R-:W-:Y:S01]  /*25140*/  IMAD.WIDE.U32 R146, R146, -0x2daee0ad, RZ ;  /* 0xd2511f5392927825 */ /* 0x000fe200078e00ff */
[----:B------:R-:W-:Y:S02]  /*25150*/  LOP3.LUT R150, R139, R175, R150, 0x96, !PT ;  /* 0x000000af8b967212 */ /* 0x000fe400078e9696 */
[----:B---3--:R-:W-:Y:S02]  /*25160*/  PRMT R107, R186, 0x7610, R107 ;  /* 0x00007610ba6b7816 */ /* 0x008fe4000000006b */
[----:B------:R-:W-:Y:S01]  /*25170*/  LOP3.LUT R148, R147, R180, R148, 0x96, !PT ;  /* 0x000000b493947212 */ /* 0x000fe200078e9694 */
[----:B------:R-:W-:Y:S05]  /*25180*/  IMAD.WIDE.U32 R182, R150, -0x2daee0ad, RZ ;  /* 0xd2511f5396b67825 */ /* 0x000fea00078e00ff */
[----:B------:R-:W-:Y:S01]  /*25190*/  LOP3.LUT R160, R183, R174, R146, 0x96, !PT ;  /* 0x000000aeb7a07212 */ /* 0x000fe200078e9692 */
[----:B-1----:R1:W5:Y:S01]  /*251a0*/  LDL.LU R193, [R1+0x20c] ;  /* 0x00020c0001c17983 */ /* 0x0023620000300800 */
[----:B--2---:R-:W-:Y:S03]  /*251b0*/  F2FP.BF16.PACK_AB R172, R127, R145 ;  /* 0x000000917fac723e */ /* 0x004fe600000010ff */
[----:B------:R1:W5:Y:S04]  /*251c0*/  LDL.LU R192, [R1+0x208] ;  /* 0x0002080001c07983 */ /* 0x0003680000300800 */
[----:B------:R1:W2:Y:S01]  /*251d0*/  LDL.S16 R204, [R1+0x110] ;  /* 0x0001100001cc7983 */ /* 0x0002a20000100600 */
[----:B------:R-:W-:Y:S01]  /*251e0*/  F2FP.BF16.PACK_AB R164, R110, R140 ;  /* 0x0000008c6ea4723e */ /* 0x000fe200000010ff */
[----:B------:R-:W-:Y:S02]  /*251f0*/  IMAD.WIDE.U32 R176, R148, -0x326172a9, RZ ;  /* 0xcd9e8d5794b07825 */ /* 0x000fe400078e00ff */
[----:B------:R1:W3:Y:S02]  /*25200*/  LDL.S16 R181, [R1+0x10c] ;  /* 0x00010c0001b57983 */ /* 0x0002e40000100600 */
[----:B------:R-:W-:Y:S01]  /*25210*/  FADD.FTZ R139, R140, R154 ;  /* 0x0000009a8c8b7221 */ /* 0x000fe20000010000 */
[----:B------:R-:W-:Y:S01]  /*25220*/  LOP3.LUT R168, R177, R162, R138, 0x96, !PT ;  /* 0x000000a2b1a87212 */ /* 0x000fe200078e968a */
[----:B------:R-:W-:Y:S02]  /*25230*/  FADD.FTZ R138, R145, R155 ;  /* 0x0000009b918a7221 */ /* 0x000fe40000010000 */
[----:B------:R-:W-:Y:S01]  /*25240*/  FADD.FTZ R147, R110, R139 ;  /* 0x0000008b6e937221 */ /* 0x000fe20000010000 */
[----:B------:R-:W-:Y:S01]  /*25250*/  PRMT R110, R159, 0x7632, R110 ;  /* 0x000076329f6e7816 */ /* 0x000fe2000000006e */
[----:B------:R-:W-:Y:S01]  /*25260*/  FADD.FTZ R138, R127, R138 ;  /* 0x0000008a7f8a7221 */ /* 0x000fe20000010000 */
[----:B----4-:R-:W-:Y:S05]  /*25270*/  @!P6 HFMA2.BF16_V2 R161, -RZ.H0_H0, RZ.H0_H0, -R104.H0_H0 ;  /* 0x200000ffffa1e231 */ /* 0x010fea0000340968 */
[----:B------:R-:W-:Y:S01]  /*25280*/  PRMT R146, R161, 0x7610, R146 ;  /* 0x00007610a1927816 */ /* 0x000fe20000000092 */
[----:B------:R4:W-:Y:S03]  /*25290*/  @!P6 STL.S16 [R1+0x114], R161 ;  /* 0x000114a10100e387 */ /* 0x0009e60000100600 */
[----:B------:R-:W-:Y:S01]  /*252a0*/  @!P6 PRMT R104, R146, 0x5410, RZ ;  /* 0x000054109268e816 */ /* 0x000fe200000000ff */
[----:B------:R1:W-:Y:S04]  /*252b0*/  STL [R1+0x180], R138 ;  /* 0x0001808a01007387 */ /* 0x0003e80000100800 */
[----:B------:R1:W-:Y:S04]  /*252c0*/  STL [R1+0x184], R147 ;  /* 0x0001849301007387 */ /* 0x0003e80000100800 */
[----:B------:R2:W-:Y:S01]  /*252d0*/  ST.E.U16 [R196.64+0x32], R104 ;  /* 0x00003268c4007985 */ /* 0x0005e2000c101504 */
[----:B----4-:R-:W-:Y:S04]  /*252e0*/  IMAD.WIDE.U32 R160, R160, -0x326172a9, RZ ;  /* 0xcd9e8d57a0a07825 */ /* 0x010fe800078e00ff */
[----:B-1----:R-:W-:Y:S01]  /*252f0*/  FADD.FTZ R138, R131, R153 ;  /* 0x00000099838a7221 */ /* 0x002fe20000010000 */
[----:B------:R-:W-:Y:S03]  /*25300*/  LOP3.LUT R127, R161, R219, R176, 0x96, !PT ;  /* 0x000000dba17f7212 */ /* 0x000fe600078e96b0 */
[----:B------:R-:W-:Y:S01]  /*25310*/  FADD.FTZ R140, R3, R138 ;  /* 0x0000008a038c7221 */ /* 0x000fe20000010000 */
[----:B------:R-:W-:Y:S01]  /*25320*/  PRMT R3, R159, 0x7610, R3 ;  /* 0x000076109f037816 */ /* 0x000fe20000000003 */
[----:B------:R-:W-:Y:S01]  /*25330*/  IMAD.WIDE.U32 R146, R157, -0x2daee0ad, RZ ;  /* 0xd2511f539d927825 */ /* 0x000fe200078e00ff */
[C---:B------:R-:W-:Y:S02]  /*25340*/  LOP3.LUT R131, R127.reuse, 0xff, RZ, 0xc0, !PT ;  /* 0x000000ff7f837812 */ /* 0x040fe400078ec0ff */
[----:B------:R-:W-:Y:S01]  /*25350*/  SHF.R.U32.HI R106, RZ, 0x18, R127 ;  /* 0x00000018ff6a7819 */ /* 0x000fe2000001167f */
[----:B------:R1:W-:Y:S01]  /*25360*/  STL [R1+0x40], R140 ;  /* 0x0000408c01007387 */ /* 0x0003e20000100800 */
[----:B------:R-:W-:Y:S02]  /*25370*/  ISETP.GE.U32.AND P6, PT, R194, R131, PT ;  /* 0x00000083c200720c */ /* 0x000fe40003fc6070 */
[----:B------:R-:W-:Y:S01]  /*25380*/  LOP3.LUT R131, R127, 0xffff, RZ, 0xc0, !PT ;  /* 0x0000ffff7f837812 */ /* 0x000fe200078ec0ff */
[----:B------:R4:W4:Y:S01]  /*25390*/  LDL.S16 R155, [R1+0x108] ;  /* 0x00010800019b7983 */ /* 0x0009220000100600 */
[----:B------:R-:W-:Y:S02]  /*253a0*/  LOP3.LUT R148, R147, R191, R142, 0x96, !PT ;  /* 0x000000bf93947212 */ /* 0x000fe400078e968e */
[----:B------:R-:W-:Y:S02]  /*253b0*/  SHF.R.U32.HI R131, RZ, 0x8, R131 ;  /* 0x00000008ff837819 */ /* 0x000fe40000011683 */
[----:B--2---:R-:W-:Y:S01]  /*253c0*/  PRMT R104, R199, 0x7610, R104 ;  /* 0x00007610c7687816 */ /* 0x004fe20000000068 */
[----:B------:R-:W-:Y:S01]  /*253d0*/  IMAD.WIDE.U32 R148, R148, -0x326172a9, RZ ;  /* 0xcd9e8d5794947825 */ /* 0x000fe200078e00ff */
[----:B------:R-:W-:Y:S01]  /*253e0*/  LOP3.LUT R131, R131, 0xffff, RZ, 0xc0, !PT ;  /* 0x0000ffff83837812 */ /* 0x000fe200078ec0ff */
[----:B------:R-:W-:Y:S01]  /*253f0*/  @!P4 HFMA2.BF16_V2 R204, -RZ.H0_H0, RZ.H0_H0, -R3.H0_H0 ;  /* 0x200000ffffccc231 */ /* 0x000fe20000340903 */
[----:B------:R-:W-:Y:S01]  /*25400*/  SHF.R.U32.HI R105, RZ, 0x10, R127 ;  /* 0x00000010ff697819 */ /* 0x000fe2000001167f */
[----:B---3--:R-:W-:Y:S03]  /*25410*/  @!P3 HFMA2.BF16_V2 R181, -RZ.H0_H0, RZ.H0_H0, -R110.H0_H0 ;  /* 0x200000ffffb5b231 */ /* 0x008fe6000034096e */
[----:B------:R-:W-:Y:S01]  /*25420*/  PRMT R139, R204, 0x7610, R139 ;  /* 0x00007610cc8b7816 */ /* 0x000fe2000000008b */
[----:B------:R2:W-:Y:S01]  /*25430*/  @!P4 STL.S16 [R1+0x110], R204 ;  /* 0x000110cc0100c387 */ /* 0x0005e20000100600 */
[----:B------:R-:W-:Y:S02]  /*25440*/  LOP3.LUT R105, R105, 0xff, RZ, 0xc0, !PT ;  /* 0x000000ff69697812 */ /* 0x000fe400078ec0ff */
[----:B------:R-:W-:Y:S01]  /*25450*/  PRMT R138, R181, 0x7610, R138 ;  /* 0x00007610b58a7816 */ /* 0x000fe2000000008a */
[----:B------:R3:W-:Y:S01]  /*25460*/  @!P3 STL.S16 [R1+0x10c], R181 ;  /* 0x00010cb50100b387 */ /* 0x0007e20000100600 */
[----:B-1----:R-:W-:Y:S03]  /*25470*/  PRMT R140, R3, 0x5410, R110 ;  /* 0x00005410038c7816 */ /* 0x002fe6000000006e */
[----:B------:R1:W4:Y:S01]  /*25480*/  LDL.S16 R221, [R1+0x104] ;  /* 0x0001040001dd7983 */ /* 0x0003220000100600 */
[----:B------:R-:W-:Y:S02]  /*25490*/  @!P4 PRMT R3, R139, 0x5410, RZ ;  /* 0x000054108b03c816 */ /* 0x000fe400000000ff */
[----:B------:R-:W-:Y:S01]  /*254a0*/  @!P3 PRMT R110, R138, 0x5410, RZ ;  /* 0x000054108a6eb816 */ /* 0x000fe200000000ff */
[----:B------:R-:W-:Y:S01]  /*254b0*/  IMAD.WIDE.U32 R138, R152, -0x2daee0ad, RZ ;  /* 0xd2511f53988a7825 */ /* 0x000fe200078e00ff */
[----:B------:R1:W5:Y:S01]  /*254c0*/  LDL.LU R191, [R1+0x204] ;  /* 0x0002040001bf7983 */ /* 0x0003620000300800 */
[C---:B------:R-:W-:Y:S02]  /*254d0*/  ISETP.GE.U32.AND P4, PT, R194.reuse, R131, PT ;  /* 0x00000083c200720c */ /* 0x040fe40003f86070 */
[----:B------:R-:W-:Y:S01]  /*254e0*/  ISETP.GE.U32.AND P3, PT, R194, R106, PT ;  /* 0x0000006ac200720c */ /* 0x000fe20003f66070 */
[----:B------:R1:W-:Y:S01]  /*254f0*/  ST.E.U16 [R112.64+0x30], R3 ;  /* 0x0000300370007985 */ /* 0x0003e2000c101504 */
[----:B------:R-:W-:Y:S02]  /*25500*/  LOP3.LUT R131, R139, R189, R146, 0x96, !PT ;  /* 0x000000bd8b837212 */ /* 0x000fe400078e9692 */
[----:B------:R-:W-:Y:S01]  /*25510*/  LOP3.LUT R146, R149, R225, R130, 0x96, !PT ;  /* 0x000000e195927212 */ /* 0x000fe200078e9682 */
[----:B------:R1:W5:Y:S01]  /*25520*/  LDL.LU R189, [R1+0x200] ;  /* 0x0002000001bd7983 */ /* 0x0003620000300800 */
[C---:B------:R-:W-:Y:S01]  /*25530*/  PRMT R106, R2.reuse, 0x7632, R106 ;  /* 0x00007632026a7816 */ /* 0x040fe2000000006a */
[----:B------:R-:W-:Y:S02]  /*25540*/  IMAD.WIDE.U32 R130, R131, -0x326172a9, RZ ;  /* 0xcd9e8d5783827825 */ /* 0x000fe400078e00ff */
[----:B------:R4:W4:Y:S01]  /*25550*/  LDL.S16 R223, [R1+0x100] ;  /* 0x0001000001df7983 */ /* 0x0009220000100600 */
[----:B------:R-:W-:Y:S01]  /*25560*/  PRMT R142, R2, 0x5410, R106 ;  /* 0x00005410028e7816 */ /* 0x000fe2000000006a */
[----:B------:R-:W-:Y:S01]  /*25570*/  IMAD.WIDE.U32 R146, R146, -0x2daee0ad, RZ ;  /* 0xd2511f5392927825 */ /* 0x000fe200078e00ff */
[----:B------:R-:W-:Y:S01]  /*25580*/  LOP3.LUT R148, R131, R175, R148, 0x96, !PT ;  /* 0x000000af83947212 */ /* 0x000fe200078e9694 */
[----:B--2---:R2:W2:Y:S03]  /*25590*/  LDL.S16 R204, [R1+0xfc] ;  /* 0x0000fc0001cc7983 */ /* 0x0044a60000100600 */
[----:B------:R-:W-:Y:S01]  /*255a0*/  LOP3.LUT R138, R147, R180, R138, 0x96, !PT ;  /* 0x000000b4938a7212 */ /* 0x000fe200078e968a */
[----:B---3--:R-:W-:Y:S01]  /*255b0*/  IMAD.WIDE.U32 R180, R148, -0x2daee0ad, RZ ;  /* 0xd2511f5394b47825 */ /* 0x008fe200078e00ff */
[----:B------:R3:W-:Y:S04]  /*255c0*/  ST.E.U16 [R112.64+0x32], R110 ;  /* 0x0000326e70007985 */ /* 0x0007e8000c101504 */
[----:B------:R-:W-:Y:S01]  /*255d0*/  LOP3.LUT R154, R181, R174, R146, 0x96, !PT ;  /* 0x000000aeb59a7212 */ /* 0x000fe200078e9692 */
[----:B------:R-:W-:Y:S01]  /*255e0*/  IMAD.WIDE.U32 R174, R138, -0x326172a9, RZ ;  /* 0xcd9e8d578aae7825 */ /* 0x000fe200078e00ff */
[----:B-1----:R-:W-:Y:S04]  /*255f0*/  PRMT R3, R199, 0x7632, R3 ;  /* 0x00007632c7037816 */ /* 0x002fe80000000003 */
[----:B------:R-:W-:Y:S02]  /*25600*/  LOP3.LUT R162, R175, R162, R130, 0x96, !PT ;  /* 0x000000a2afa27212 */ /* 0x000fe400078e9682 */
[----:B---3--:R-:W-:Y:S01]  /*25610*/  PRMT R110, R104, 0x5410, R3 ;  /* 0x00005410686e7816 */ /* 0x008fe20000000003 */
[----:B----4-:R-:W-:Y:S05]  /*25620*/  @!P1 HFMA2.BF16_V2 R155, -RZ.H0_H0, RZ.H0_H0, -R2.H0_H0 ;  /* 0x200000ffff9b9231 */ /* 0x010fea0000340902 */
[----:B------:R-:W-:Y:S01]  /*25630*/  PRMT R148, R155, 0x7610, R148 ;  /* 0x000076109b947816 */ /* 0x000fe20000000094 */
[----:B------:R1:W-:Y:S03]  /*25640*/  @!P1 STL.S16 [R1+0x108], R155 ;  /* 0x0001089b01009387 */ /* 0x0003e60000100600 */
[----:B------:R-:W-:Y:S02]  /*25650*/  @!P1 PRMT R2, R148, 0x5410, RZ ;  /* 0x0000541094029816 */ /* 0x000fe400000000ff */
[----:B------:R3:W4:Y:S01]  /*25660*/  LDL.S16 R148, [R1+0xe8] ;  /* 0x0000e80001947983 */ /* 0x0007220000100600 */
[----:B------:R-:W-:Y:S03]  /*25670*/  ISETP.GE.U32.AND P1, PT, R194, R105, PT ;  /* 0x00000069c200720c */ /* 0x000fe60003f26070 */
[----:B------:R3:W-:Y:S01]  /*25680*/  ST.E.U16 [R120.64+0x2e], R2 ;  /* 0x00002e0278007985 */ /* 0x0007e2000c101504 */
[----:B------:R-:W-:Y:S05]  /*25690*/  @!P2 HFMA2.BF16_V2 R221, -RZ.H0_H0, RZ.H0_H0, -R106.H0_H0 ;  /* 0x200000ffffdda231 */ /* 0x000fea000034096a */
[----:B------:R2:W-:Y:S01]  /*256a0*/  @!P2 STL.S16 [R1+0x104], R221 ;  /* 0x000104dd0100a387 */ /* 0x0005e20000100600 */
[----:B------:R-:W-:Y:S01]  /*256b0*/  PRMT R151, R221, 0x7610, R151 ;  /* 0x00007610dd977816 */ /* 0x000fe20000000097 */
[----:B-1----:R-:W-:Y:S03]  /*256c0*/  IMAD.WIDE.U32 R154, R154, -0x326172a9, RZ ;  /* 0xcd9e8d579a9a7825 */ /* 0x002fe600078e00ff */
[----:B------:R-:W-:Y:S02]  /*256d0*/  @!P2 PRMT R106, R151, 0x5410, RZ ;  /* 0x00005410976aa816 */ /* 0x000fe400000000ff */
[----:B------:R1:W4:Y:S01]  /*256e0*/  LDL.S16 R151, [R1+0xe0] ;  /* 0x0000e00001977983 */ /* 0x0003220000100600 */
[----:B------:R-:W-:Y:S03]  /*256f0*/  LOP3.LUT R127, R155, R219, R174, 0x96, !PT ;  /* 0x000000db9b7f7212 */ /* 0x000fe600078e96ae */
[----:B------:R1:W-:Y:S01]  /*25700*/  ST.E.U16 [R120.64+0x30], R106 ;  /* 0x0000306a78007985 */ /* 0x0003e2000c101504 */
[----:B------:R-:W-:Y:S01]  /*25710*/  @!P0 HFMA2.BF16_V2 R223, -RZ.H0_H0, RZ.H0_H0, -R104.H0_H0 ;  /* 0x200000ffffdf8231 */ /* 0x000fe20000340968 */
[----:B------:R-:W-:Y:S02]  /*25720*/  LOP3.LUT R105, R127, 0xff, RZ, 0xc0, !PT ;  /* 0x000000ff7f697812 */ /* 0x000fe400078ec0ff */
[----:B---3--:R-:W-:Y:S01]  /*25730*/  PRMT R2, R169, 0x7610, R2 ;  /* 0x00007610a9027816 */ /* 0x008fe20000000002 */
[----:B--2---:R-:W-:Y:S01]  /*25740*/  @!P5 HFMA2.BF16_V2 R204, -RZ.H0_H0, RZ.H0_H0, -R3.H0_H0 ;  /* 0x200000ffffccd231 */ /* 0x004fe20000340903 */
[----:B------:R-:W-:Y:S02]  /*25750*/  PRMT R202, R223, 0x7610, R202 ;  /* 0x00007610dfca7816 */ /* 0x000fe400000000ca */
[----:B------:R-:W-:Y:S02]  /*25760*/  ISETP.GE.U32.AND P2, PT, R194, R105, PT ;  /* 0x00000069c200720c */ /* 0x000fe40003f46070 */
[----:B------:R-:W-:Y:S02]  /*25770*/  @!P0 PRMT R104, R202, 0x5410, RZ ;  /* 0x00005410ca688816 */ /* 0x000fe400000000ff */
[----:B------:R-:W-:Y:S01]  /*25780*/  PRMT R152, R204, 0x7610, R152 ;  /* 0x00007610cc987816 */ /* 0x000fe20000000098 */
[----:B------:R2:W3:Y:S01]  /*25790*/  LDL.S16 R221, [R1+0xe4] ;  /* 0x0000e40001dd7983 */ /* 0x0004e20000100600 */
[----:B------:R-:W-:Y:S02]  /*257a0*/  LOP3.LUT R105, R127, 0xffff, RZ, 0xc0, !PT ;  /* 0x0000ffff7f697812 */ /* 0x000fe400078ec0ff */
[----:B------:R-:W-:Y:S01]  /*257b0*/  @!P5 PRMT R3, R152, 0x5410, RZ ;  /* 0x000054109803d816 */ /* 0x000fe200000000ff */
[----:B------:R-:W-:Y:S01]  /*257c0*/  @!P0 STL.S16 [R1+0x100], R223 ;  /* 0x000100df01008387 */ /* 0x000fe20000100600 */
[----:B------:R-:W-:Y:S03]  /*257d0*/  SHF.R.U32.HI R105, RZ, 0x8, R105 ;  /* 0x00000008ff697819 */ /* 0x000fe60000011669 */
[----:B------:R2:W-:Y:S01]  /*257e0*/  @!P5 STL.S16 [R1+0xfc], R204 ;  /* 0x0000fccc0100d387 */ /* 0x0005e20000100600 */
[----:B------:R-:W-:Y:S03]  /*257f0*/  LOP3.LUT R105, R105, 0xffff, RZ, 0xc0, !PT ;  /* 0x0000ffff69697812 */ /* 0x000fe600078ec0ff */
[----:B------:R3:W3:Y:S01]  /*25800*/  LDL.S16 R202, [R1+0xd8] ;  /* 0x0000d80001ca7983 */ /* 0x0006e20000100600 */
[----:B------:R-:W-:Y:S02]  /*25810*/  ISETP.GE.U32.AND P0, PT, R194, R105, PT ;  /* 0x00000069c200720c */ /* 0x000fe40003f06070 */
[----:B------:R-:W-:Y:S01]  /*25820*/  SHF.R.U32.HI R105, RZ, 0x18, R127 ;  /* 0x00000018ff697819 */ /* 0x000fe2000001167f */
[----:B------:R3:W3:Y:S01]  /*25830*/  LDL.S16 R152, [R1+0xd0] ;  /* 0x0000d00001987983 */ /* 0x0006e20000100600 */
[----:B-1----:R-:W-:Y:S02]  /*25840*/  PRMT R106, R186, 0x7632, R106 ;  /* 0x00007632ba6a7816 */ /* 0x002fe4000000006a */
[----:B------:R-:W-:Y:S01]  /*25850*/  ISETP.GE.U32.AND P5, PT, R194, R105, PT ;  /* 0x00000069c200720c */ /* 0x000fe20003fa6070 */
[----:B------:R1:W-:Y:S01]  /*25860*/  ST.E.U16 [R114.64+0x30], R104 ;  /* 0x0000306872007985 */ /* 0x0003e2000c101504 */
[----:B------:R-:W-:Y:S02]  /*25870*/  PRMT R105, R169, 0x7632, R105 ;  /* 0x00007632a9697816 */ /* 0x000fe40000000069 */
[----:B------:R-:W-:Y:S01]  /*25880*/  SHF.R.U32.HI R127, RZ, 0x10, R127 ;  /* 0x00000010ff7f7819 */ /* 0x000fe2000001167f */
[----:B------:R1:W-:Y:S03]  /*25890*/  ST.E.U16 [R114.64+0x32], R3 ;  /* 0x0000320372007985 */ /* 0x0003e6000c101504 */
[----:B------:R-:W-:Y:S01]  /*258a0*/  LOP3.LUT R127, R127, 0xff, RZ, 0xc0, !PT ;  /* 0x000000ff7f7f7812 */ /* 0x000fe200078ec0ff */
[----:B--2---:R2:W2:Y:S01]  /*258b0*/  LDL.S16 R204, [R1+0xd4] ;  /* 0x0000d40001cc7983 */ /* 0x0044a20000100600 */
[----:B-1----:R-:W-:Y:S02]  /*258c0*/  LOP3.LUT R104, R160, 0xff, RZ, 0xc0, !PT ;  /* 0x000000ffa0687812 */ /* 0x002fe400078ec0ff */
[----:B------:R-:W-:Y:S01]  /*258d0*/  PRMT R3, R184, 0x7610, R3 ;  /* 0x00007610b8037816 */ /* 0x000fe20000000003 */
[----:B----4-:R-:W-:Y:S05]  /*258e0*/  @!P6 HFMA2.BF16_V2 R148, -RZ.H0_H0, RZ.H0_H0, -R2.H0_H0 ;  /* 0x200000ffff94e231 */ /* 0x010fea0000340902 */
[----:B------:R1:W-:Y:S01]  /*258f0*/  @!P6 STL.S16 [R1+0xe8], R148 ;  /* 0x0000e8940100e387 */ /* 0x0003e20000100600 */
[----:B------:R-:W-:Y:S01]  /*25900*/  PRMT R222, R148, 0x7610, R222 ;  /* 0x0000761094de7816 */ /* 0x000fe200000000de */
[----:B------:R-:W-:Y:S05]  /*25910*/  @!P1 HFMA2.BF16_V2 R151, -RZ.H0_H0, RZ.H0_H0, -R107.H0_H0 ;  /* 0x200000ffff979231 */ /* 0x000fea000034096b */
[----:B------:R-:W-:Y:S02]  /*25920*/  PRMT R220, R151, 0x7610, R220 ;  /* 0x0000761097dc7816 */ /* 0x000fe400000000dc */
[----:B-1----:R-:W-:Y:S02]  /*25930*/  PRMT R148, R2, 0x5410, R105 ;  /* 0x0000541002947816 */ /* 0x002fe40000000069 */
[----:B------:R-:W-:Y:S02]  /*25940*/  @!P6 PRMT R2, R222, 0x5410, RZ ;  /* 0x00005410de02e816 */ /* 0x000fe400000000ff */
[----:B------:R-:W-:Y:S02]  /*25950*/  ISETP.GE.U32.AND P6, PT, R194, R104, PT ;  /* 0x00000068c200720c */ /* 0x000fe40003fc6070 */
[----:B------:R-:W-:Y:S01]  /*25960*/  SHF.R.U32.HI R104, RZ, 0x10, R160 ;  /* 0x00000010ff687819 */ /* 0x000fe200000116a0 */
[----:B------:R1:W-:Y:S03]  /*25970*/  ST.E.U16 [R196.64+0x40], R2 ;  /* 0x00004002c4007985 */ /* 0x0003e6000c101504 */
[----:B------:R-:W-:Y:S01]  /*25980*/  LOP3.LUT R104, R104, 0xff, RZ, 0xc0, !PT ;  /* 0x000000ff68687812 */ /* 0x000fe200078ec0ff */
[----:B---3--:R-:W-:Y:S05]  /*25990*/  @!P4 HFMA2.BF16_V2 R221, -RZ.H0_H0, RZ.H0_H0, -R105.H0_H0 ;  /* 0x200000ffffddc231 */ /* 0x008fea0000340969 */
[----:B------:R-:W-:Y:S01]  /*259a0*/  @!P4 STL.S16 [R1+0xe4], R221 ;  /* 0x0000e4dd0100c387 */ /* 0x000fe20000100600 */
[----:B------:R-:W-:Y:S03]  /*259b0*/  PRMT R147, R221, 0x7610, R147 ;  /* 0x00007610dd937816 */ /* 0x000fe60000000093 */
[----:B------:R3:W-:Y:S01]  /*259c0*/  @!P1 STL.S16 [R1+0xe0], R151 ;  /* 0x0000e09701009387 */ /* 0x0007e20000100600 */
[----:B------:R-:W-:Y:S01]  /*259d0*/  @!P4 PRMT R105, R147, 0x5410, RZ ;  /* 0x000054109369c816 */ /* 0x000fe200000000ff */
[----:B------:R-:W-:Y:S01]  /*259e0*/  @!P3 HFMA2.BF16_V2 R202, -RZ.H0_H0, RZ.H0_H0, -R106.H0_H0 ;  /* 0x200000ffffcab231 */ /* 0x000fe2000034096a */
[----:B------:R-:W-:Y:S03]  /*259f0*/  PRMT R147, R107, 0x5410, R106 ;  /* 0x000054106b937816 */ /* 0x000fe6000000006a */
[----:B------:R4:W-:Y:S01]  /*25a00*/  ST.E.U16 [R196.64+0x42], R105 ;  /* 0x00004269c4007985 */ /* 0x0009e2000c101504 */
[----:B------:R-:W-:Y:S02]  /*25a10*/  @!P1 PRMT R107, R220, 0x5410, RZ ;  /* 0x00005410dc6b9816 */ /* 0x000fe400000000ff */
[----:B------:R-:W-:Y:S02]  /*25a20*/  PRMT R159, R202, 0x7610, R159 ;  /* 0x00007610ca9f7816 */ /* 0x000fe4000000009f */
[----:B------:R-:W-:Y:S01]  /*25a30*/  ISETP.GE.U32.AND P1, PT, R194, R127, PT ;  /* 0x0000007fc200720c */ /* 0x000fe20003f26070 */
[----:B------:R4:W-:Y:S01]  /*25a40*/  ST.E.U16 [R112.64+0x40], R107 ;  /* 0x0000406b70007985 */ /* 0x0009e2000c101504 */
[----:B------:R-:W-:Y:S02]  /*25a50*/  @!P3 PRMT R106, R159, 0x5410, RZ ;  /* 0x000054109f6ab816 */ /* 0x000fe400000000ff */
[----:B-1----:R-:W-:Y:S02]  /*25a60*/  PRMT R2, R184, 0x7632, R2 ;  /* 0x00007632b8027816 */ /* 0x002fe40000000002 */
[----:B------:R-:W-:Y:S01]  /*25a70*/  ISETP.GE.U32.AND P4, PT, R194, R104, PT ;  /* 0x00000068c200720c */ /* 0x000fe20003f86070 */
[----:B------:R1:W-:Y:S01]  /*25a80*/  ST.E.U16 [R112.64+0x42], R106 ;  /* 0x0000426a70007985 */ /* 0x0003e2000c101504 */
[----:B------:R-:W-:Y:S01]  /*25a90*/  LOP3.LUT R104, R160, 0xffff, RZ, 0xc0, !PT ;  /* 0x0000ffffa0687812 */ /* 0x000fe200078ec0ff */
[----:B------:R-:W-:Y:S01]  /*25aa0*/  @!P0 HFMA2.BF16_V2 R152, -RZ.H0_H0, RZ.H0_H0, -R2.H0_H0 ;  /* 0x200000ffff988231 */ /* 0x000fe20000340902 */
[----:B------:R-:W-:Y:S02]  /*25ab0*/  SHF.R.U32.HI R127, RZ, 0x18, R160 ;  /* 0x00000018ff7f7819 */ /* 0x000fe400000116a0 */
[----:B------:R-:W-:Y:S01]  /*25ac0*/  SHF.R.U32.HI R104, RZ, 0x8, R104 ;  /* 0x00000008ff687819 */ /* 0x000fe20000011668 */
[----:B--2---:R-:W-:Y:S01]  /*25ad0*/  @!P2 HFMA2.BF16_V2 R204, -RZ.H0_H0, RZ.H0_H0, -R3.H0_H0 ;  /* 0x200000ffffcca231 */ /* 0x004fe20000340903 */
[----:B---3--:R2:W3:Y:S01]  /*25ae0*/  LDL.S16 R151, [R1+0xc8] ;  /* 0x0000c80001977983 */ /* 0x0084e20000100600 */
[----:B------:R-:W-:Y:S02]  /*25af0*/  PRMT R201, R152, 0x7610, R201 ;  /* 0x0000761098c97816 */ /* 0x000fe400000000c9 */
[----:B------:R-:W-:Y:S01]  /*25b00*/  LOP3.LUT R104, R104, 0xffff, RZ, 0xc0, !PT ;  /* 0x0000ffff68687812 */ /* 0x000fe200078ec0ff */
[----:B------:R2:W-:Y:S01]  /*25b10*/  @!P3 STL.S16 [R1+0xd8], R202 ;  /* 0x0000d8ca0100b387 */ /* 0x0005e20000100600 */
[----:B------:R-:W-:Y:S02]  /*25b20*/  PRMT R169, R204, 0x7610, R169 ;  /* 0x00007610cca97816 */ /* 0x000fe400000000a9 */
[----:B------:R-:W-:Y:S01]  /*25b30*/  ISETP.GE.U32.AND P3, PT, R194, R127, PT ;  /* 0x0000007fc200720c */ /* 0x000fe20003f66070 */
[----:B------:R3:W3:Y:S01]  /*25b40*/  LDL.S16 R159, [R1+0xc0] ;  /* 0x0000c000019f7983 */ /* 0x0006e20000100600 */
[----:B----4-:R-:W-:Y:S02]  /*25b50*/  PRMT R105, R203, 0x7610, R105 ;  /* 0x00007610cb697816 */ /* 0x010fe40000000069 */
[----:B------:R-:W-:Y:S02]  /*25b60*/  LOP3.LUT R127, R154, 0xff, RZ, 0xc0, !PT ;  /* 0x000000ff9a7f7812 */ /* 0x000fe400078ec0ff */
[----:B------:R-:W-:Y:S02]  /*25b70*/  SHF.R.U32.HI R107, RZ, 0x10, R154 ;  /* 0x00000010ff6b7819 */ /* 0x000fe4000001169a */
[----:B-1----:R-:W-:Y:S01]  /*25b80*/  PRMT R106, R163, 0x7610, R106 ;  /* 0x00007610a36a7816 */ /* 0x002fe2000000006a */
[----:B--2---:R1:W2:Y:S04]  /*25b90*/  LDL.S16 R202, [R1+0xb8] ;  /* 0x0000b80001ca7983 */ /* 0x0042a80000100600 */
[----:B------:R-:W-:Y:S04]  /*25ba0*/  @!P2 STL.S16 [R1+0xd4], R204 ;  /* 0x0000d4cc0100a387 */ /* 0x000fe80000100600 */
[----:B------:R4:W-:Y:S02]  /*25bb0*/  @!P0 STL.S16 [R1+0xd0], R152 ;  /* 0x0000d09801008387 */ /* 0x0009e40000100600 */
[----:B----4-:R-:W-:Y:S02]  /*25bc0*/  PRMT R152, R3, 0x5410, R2 ;  /* 0x0000541003987816 */ /* 0x010fe40000000002 */
        /* <DEDUP_REMOVED lines=13> */
[----:B---3--:R-:W-:Y:S05]  /*25ca0*/  @!P1 HFMA2.BF16_V2 R151, -RZ.H0_H0, RZ.H0_H0, -R105.H0_H0 ;  /* 0x200000ffff979231 */ /* 0x008fea0000340969 */
[----:B------:R1:W-:Y:S01]  /*25cb0*/  @!P1 STL.S16 [R1+0xc8], R151 ;  /* 0x0000c89701009387 */ /* 0x0003e20000100600 */
[----:B------:R-:W-:Y:S01]  /*25cc0*/  PRMT R145, R151, 0x7610, R145 ;  /* 0x0000761097917816 */ /* 0x000fe20000000091 */
[----:B------:R-:W-:Y:S02]  /*25cd0*/  @!P6 HFMA2.BF16_V2 R159, -RZ.H0_H0, RZ.H0_H0, -R106.H0_H0 ;  /* 0x200000ffff9fe231 */ /* 0x000fe4000034096a */
[----:B------:R3:W3:Y:S03]  /*25ce0*/  LDL.S16 R201, [R1+0xb0] ;  /* 0x0000b00001c97983 */ /* 0x0006e60000100600 */
[----:B------:R-:W-:Y:S01]  /*25cf0*/  PRMT R186, R159, 0x7610, R186 ;  /* 0x000076109fba7816 */ /* 0x000fe200000000ba */
[----:B--2---:R-:W-:Y:S01]  /*25d00*/  @!P5 HFMA2.BF16_V2 R202, -RZ.H0_H0, RZ.H0_H0, -R104.H0_H0 ;  /* 0x200000ffffcad231 */ /* 0x004fe20000340968 */
[----:B-1----:R-:W-:Y:S02]  /*25d10*/  PRMT R151, R105, 0x5410, R104 ;  /* 0x0000541069977816 */ /* 0x002fe40000000068 */
[----:B------:R-:W-:Y:S02]  /*25d20*/  @!P1 PRMT R105, R145, 0x5410, RZ ;  /* 0x0000541091699816 */ /* 0x000fe400000000ff */
[----:B------:R1:W2:Y:S01]  /*25d30*/  LDL.S16 R145, [R1+0xac] ;  /* 0x0000ac0001917983 */ /* 0x0002a20000100600 */
        /* <DEDUP_REMOVED lines=17> */
[----:B----4-:R-:W-:Y:S03]  /*25e50*/  @!P2 HFMA2.BF16_V2 R169, -RZ.H0_H0, RZ.H0_H0, -R107.H0_H0 ;  /* 0x200000ffffa9a231 */ /* 0x010fe6000034096b */
[----:B-1----:R1:W4:Y:S02]  /*25e60*/  LDL.S16 R159, [R1+0xa8] ;  /* 0x0000a800019f7983 */ /* 0x0023240000100600 */
[----:B------:R-:W-:Y:S02]  /*25e70*/  PRMT R150, R169, 0x7610, R150 ;  /* 0x00007610a9967816 */ /* 0x000fe40000000096 */
[----:B------:R1:W-:Y:S02]  /*25e80*/  @!P2 STL.S16 [R1+0xb4], R169 ;  /* 0x0000b4a90100a387 */ /* 0x0003e40000100600 */
[----:B------:R-:W-:Y:S02]  /*25e90*/  @!P2 PRMT R107, R150, 0x5410, RZ ;  /* 0x00005410966ba816 */ /* 0x000fe400000000ff */
[----:B------:R2:W4:Y:S04]  /*25ea0*/  LDL.S16 R150, [R1+0x9c] ;  /* 0x00009c0001967983 */ /* 0x0005280000100600 */
        /* <DEDUP_REMOVED lines=12> */
[----:B--2---:R-:W-:Y:S05]  /*25f70*/  @!P3 HFMA2.BF16_V2 R145, -RZ.H0_H0, RZ.H0_H0, -R2.H0_H0 ;  /* 0x200000ffff91b231 */ /* 0x004fea0000340902 */
[----:B------:R1:W-:Y:S01]  /*25f80*/  @!P3 STL.S16 [R1+0xac], R145 ;  /* 0x0000ac910100b387 */ /* 0x0003e20000100600 */
[----:B------:R-:W-:Y:S02]  /*25f90*/  PRMT R149, R145, 0x7610, R149 ;  /* 0x0000761091957816 */ /* 0x000fe40000000095 */
[----:B-1----:R-:W-:Y:S02]  /*25fa0*/  PRMT R145, R3, 0x5410, R2 ;  /* 0x0000541003917816 */ /* 0x002fe40000000002 */
[----:B------:R-:W-:Y:S01]  /*25fb0*/  @!P4 PRMT R3, R105, 0x5410, RZ ;  /* 0x000054106903c816 */ /* 0x000fe200000000ff */
[----:B----4-:R-:W-:Y:S01]  /*25fc0*/  @!P0 HFMA2.BF16_V2 R159, -RZ.H0_H0, RZ.H0_H0, -R0.H0_H0 ;  /* 0x200000ffff9f8231 */ /* 0x010fe20000340900 */
        /* <DEDUP_REMOVED lines=28> */
[C---:B------:R-:W-:Y:S02]  /*26190*/  PRMT R0, R205.reuse, 0x7610, R0 ;  /* 0x00007610cd007816 */ /* 0x040fe40000000000 */
        /* <DEDUP_REMOVED lines=12> */
[C---:B------:R-:W-:Y:S02]  /*26260*/  ISETP.GE.U32.AND P5, PT, R194.reuse, R3, PT ;  /* 0x00000003c200720c */ /* 0x040fe40003fa6070 */
        /* <DEDUP_REMOVED lines=288> */
[----:B------:R-:W-:Y:S02]  /*27470*/  SHF.R.U32.HI R111, RZ, 0x10, R160 ;  /* 0x00000010ff6f7819 */ /* 0x000fe400000116a0 */
[C---:B------:R-:W-:Y:S01]  /*27480*/  LOP3.LUT R110, R0.reuse, 0xffff, RZ, 0xc0, !PT ;  /* 0x0000ffff006e7812 */ /* 0x040fe200078ec0ff */
[C---:B------:R-:W-:Y:S02]  /*27490*/  HMMA.16816.F32.BF16 R8, R104.reuse, R124, R8 ;  /* 0x0000007c6808723c */ /* 0x040fe40000041808 */
[----:B------:R-:W-:Y:S02]  /*274a0*/  LOP3.LUT R111, R111, 0xff, RZ, 0xc0, !PT ;  /* 0x000000ff6f6f7812 */ /* 0x000fe400078ec0ff */
[----:B------:R-:W-:Y:S03]  /*274b0*/  SHF.R.U32.HI R110, RZ, 0x8, R110 ;  /* 0x00000008ff6e7819 */ /* 0x000fe6000001166e */
[----:B------:R-:W-:Y:S01]  /*274c0*/  LOP3.LUT R124, R0, 0xff, RZ, 0xc0, !PT ;  /* 0x000000ff007c7812 */ /* 0x000fe200078ec0ff */
[-C--:B------:R-:W-:Y:S01]  /*274d0*/  HMMA.16816.F32.BF16 R12, R104, R126.reuse, R12 ;  /* 0x0000007e680c723c */ /* 0x080fe2000004180c */
[----:B------:R-:W-:Y:S07]  /*274e0*/  SHF.R.U32.HI R125, RZ, 0x10, R0 ;  /* 0x00000010ff7d7819 */ /* 0x000fee0000011600 */
        /* <DEDUP_REMOVED lines=47> */
[----:B------:R-:W3:Y:S02]  /*277e0*/  LDSM.16.MT88.4 R124, [R190+0x9800] ;  /* 0x00980000be7c783b */ /* 0x000ee40000004200 */
[--C-:B------:R-:W-:Y:S01]  /*277f0*/  HSET2.LE.AND R107, R160, R173.reuse, PT ;  /* 0x000000ada06b7233 */ /* 0x100fe20003803000 */
[----:B------:R-:W-:Y:S01]  /*27800*/  PRMT R121, R129, 0x5410, R121 ;  /* 0x0000541081797816 */ /* 0x000fe20000000079 */
[--C-:B------:R-:W-:Y:S01]  /*27810*/  HSET2.LE.AND R105, R110, R173.reuse, PT ;  /* 0x000000ad6e697233 */ /* 0x100fe20003803000 */
[----:B------:R-:W-:Y:S01]  /*27820*/  PRMT R120, R120, 0x5410, R154 ;  /* 0x0000541078787816 */ /* 0x000fe2000000009a */
[--C-:B------:R-:W-:Y:S01]  /*27830*/  HSET2.LE.AND R106, R140, R173.reuse, PT ;  /* 0x000000ad8c6a7233 */ /* 0x100fe20003803000 */
[----:B------:R-:W-:Y:S01]  /*27840*/  PRMT R0, R0, 0x5410, R2 ;  /* 0x0000541000007816 */ /* 0x000fe20000000002 */
[----:B------:R-:W4:Y:S02]  /*27850*/  LDSM.16.MT88.4 R128, [R188+0xa800] ;  /* 0x00a80000bc80783b */ /* 0x000f240000004200 */
        /* <DEDUP_REMOVED lines=9> */
[----:B------:R-:W-:Y:S02]  /*278f0*/  LOP3.LUT R2, R169, R206, R182, 0x96, !PT ;  /* 0x000000cea9027212 */ /* 0x000fe400078e96b6 */
[----:B------:R-:W-:Y:S02]  /*27900*/  LOP3.LUT R112, R152, R112, RZ, 0xc0, !PT ;  /* 0x0000007098707212 */ /* 0x000fe400078ec0ff */
[-C--:B--2---:R-:W-:Y:S01]  /*27910*/  HMMA.16816.F32.BF16 R4, R104, R116.reuse, R4 ;  /* 0x000000746804723c */ /* 0x084fe20000041804 */
[----:B------:R-:W-:Y:S02]  /*27920*/  LOP3.LUT R113, R151, R113, RZ, 0xc0, !PT ;  /* 0x0000007197717212 */ /* 0x000fe400078ec0ff */
[----:B------:R-:W-:Y:S01]  /*27930*/  LOP3.LUT R114, R149, R114, RZ, 0xc0, !PT ;  /* 0x0000007295727212 */ /* 0x000fe200078ec0ff */
[----:B------:R-:W4:Y:S01]  /*27940*/  LDSM.16.MT88.4 R120, [R190+0xb800] ;  /* 0x00b80000be78783b */ /* 0x000f220000004200 */
[----:B------:R-:W-:Y:S02]  /*27950*/  LOP3.LUT R115, R150, R115, RZ, 0xc0, !PT ;  /* 0x0000007396737212 */ /* 0x000fe400078ec0ff */
[----:B------:R-:W-:Y:S02]  /*27960*/  LOP3.LUT R0, R163, R206, R180, 0x96, !PT ;  /* 0x000000cea3007212 */ /* 0x000fe400078e96b4 */
[----:B------:R-:W-:Y:S03]  /*27970*/  LOP3.LUT R110, R168, 0xffff, RZ, 0xc0, !PT ;  /* 0x0000ffffa86e7812 */ /* 0x000fe600078ec0ff */
[C---:B------:R-:W-:Y:S01]  /*27980*/  HMMA.16816.F32.BF16 R8, R112.reuse, R116, R8 ;  /* 0x000000747008723c */ /* 0x040fe20000041808 */
[----:B------:R-:W2:Y:S01]  /*27990*/  LDL R206, [R1+0x1b4] ;  /* 0x0001b40001ce7983 */ /* 0x000ea20000100800 */
[----:B------:R-:W-:Y:S03]  /*279a0*/  SHF.R.U32.HI R111, RZ, 0x10, R168 ;  /* 0x00000010ff6f7819 */ /* 0x000fe600000116a8 */
[----:B------:R-:W-:Y:S01]  /*279b0*/  LDSM.16.MT88.4 R152, [R188+0xac00] ;  /* 0x00ac0000bc98783b */ /* 0x000fe20000004200 */
[----:B------:R-:W-:Y:S02]  /*279c0*/  LOP3.LUT R111, R111, 0xff, RZ, 0xc0, !PT ;  /* 0x000000ff6f6f7812 */ /* 0x000fe400078ec0ff */
[-C--:B------:R-:W-:Y:S01]  /*279d0*/  HMMA.16816.F32.BF16 R12, R112, R118.reuse, R12 ;  /* 0x00000076700c723c */ /* 0x080fe2000004180c */
[C---:B------:R-:W-:Y:S03]  /*279e0*/  LOP3.LUT R116, R162.reuse, 0xffff, RZ, 0xc0, !PT ;  /* 0x0000ffffa2747812 */ /* 0x040fe600078ec0ff */
[----:B------:R-:W-:Y:S01]  /*279f0*/  SHF.R.U32.HI R117, RZ, 0x8, R110 ;  /* 0x00000008ff757819 */ /* 0x000fe2000001166e */
[----:B------:R-:W-:Y:S01]  /*27a00*/  LDSM.16.MT88.4 R144, [R190+0xac00] ;  /* 0x00ac0000be90783b */ /* 0x000fe20000004200 */
[----:B------:R-:W-:Y:S02]  /*27a10*/  SHF.R.U32.HI R110, RZ, 0x8, R116 ;  /* 0x00000008ff6e7819 */ /* 0x000fe40000011674 */
[C---:B------:R-:W-:Y:S01]  /*27a20*/  HMMA.16816.F32.BF16 R16, R104.reuse, R118, R16 ;  /* 0x000000766810723c */ /* 0x040fe20000041810 */
[----:B------:R-:W-:Y:S04]  /*27a30*/  SHF.R.U32.HI R116, RZ, 0x10, R0 ;  /* 0x00000010ff747819 */ /* 0x000fe80000011600 */
[----:B------:R-:W-:Y:S02]  /*27a40*/  LDSM.16.MT88.4 R180, [R188+0xbc00] ;  /* 0x00bc0000bcb4783b */ /* 0x000fe40000004200 */
[----:B------:R-:W-:Y:S01]  /*27a50*/  LOP3.LUT R118, R162, 0xff, RZ, 0xc0, !PT ;  /* 0x000000ffa2767812 */ /* 0x000fe200078ec0ff */
[-C--:B---3--:R-:W-:Y:S01]  /*27a60*/  HMMA.16816.F32.BF16 R20, R104, R124.reuse, R20 ;  /* 0x0000007c6814723c */ /* 0x088fe20000041814 */
[----:B------:R-:W-:Y:S03]  /*27a70*/  LOP3.LUT R119, R168, 0xff, RZ, 0xc0, !PT ;  /* 0x000000ffa8777812 */ /* 0x000fe600078ec0ff */
[----:B------:R-:W-:Y:S02]  /*27a80*/  SHF.R.U32.HI R168, RZ, 0x18, R168 ;  /* 0x00000018ffa87819 */ /* 0x000fe400000116a8 */
[----:B------:R-:W-:Y:S02]  /*27a90*/  PRMT R178, R119, 0x5410, R117 ;  /* 0x0000541077b27816 */ /* 0x000fe40000000075 */
[C---:B------:R-:W-:Y:S01]  /*27aa0*/  HMMA.16816.F32.BF16 R24, R112.reuse, R124, R24 ;  /* 0x0000007c7018723c */ /* 0x040fe20000041818 */
[----:B------:R-:W-:Y:S02]  /*27ab0*/  PRMT R179, R111, 0x5410, R168 ;  /* 0x000054106fb37816 */ /* 0x000fe400000000a8 */
[----:B------:R-:W3:Y:S01]  /*27ac0*/  LDSM.16.MT88.4 R168, [R188+0x9c00] ;  /* 0x009c0000bca8783b */ /* 0x000ee20000004200 */
[--C-:B------:R-:W-:Y:S01]  /*27ad0*/  SHF.R.U32.HI R111, RZ, 0x10, R2.reuse ;  /* 0x00000010ff6f7819 */ /* 0x100fe20000011602 */
[--C-:B------:R-:W-:Y:S01]  /*27ae0*/  HSET2.LE.AND R178, R178, R173.reuse, PT ;  /* 0x000000adb2b27233 */ /* 0x100fe20003803000 */
[----:B------:R-:W-:Y:S01]  /*27af0*/  SHF.R.U32.HI R117, RZ, 0x18, R2 ;  /* 0x00000018ff757819 */ /* 0x000fe20000011602 */
[--C-:B------:R-:W-:Y:S01]  /*27b00*/  HSET2.LE.AND R179, R179, R173.reuse, PT ;  /* 0x000000adb3b37233 */ /* 0x100fe20003803000 */
[-C--:B------:R-:W-:Y:S01]  /*27b10*/  HMMA.16816.F32.BF16 R28, R112, R126.reuse, R28 ;  /* 0x0000007e701c723c */ /* 0x080fe2000004181c */
[----:B------:R-:W-:Y:S03]  /*27b20*/  SHF.R.U32.HI R125, RZ, 0x10, R162 ;  /* 0x00000010ff7d7819 */ /* 0x000fe600000116a2 */
[----:B------:R-:W-:Y:S02]  /*27b30*/  PRMT R124, R118, 0x5410, R110 ;  /* 0x00005410767c7816 */ /* 0x000fe4000000006e */
[C---:B------:R-:W-:Y:S02]  /*27b40*/  LOP3.LUT R110, R2.reuse, 0xffff, RZ, 0xc0, !PT ;  /* 0x0000ffff026e7812 */ /* 0x040fe400078ec0ff */
[C---:B------:R-:W-:Y:S01]  /*27b50*/  HMMA.16816.F32.BF16 R32, R104.reuse, R126, R32 ;  /* 0x0000007e6820723c */ /* 0x040fe20000041820 */
[----:B------:R-:W-:Y:S03]  /*27b60*/  LOP3.LUT R118, R2, 0xff, RZ, 0xc0, !PT ;  /* 0x000000ff02767812 */ /* 0x000fe600078ec0ff */
[----:B------:R-:W-:Y:S02]  /*27b70*/  SHF.R.U32.HI R110, RZ, 0x8, R110 ;  /* 0x00000008ff6e7819 */ /* 0x000fe4000001166e */
[----:B------:R-:W-:Y:S02]  /*27b80*/  LOP3.LUT R111, R111, 0xff, RZ, 0xc0, !PT ;  /* 0x000000ff6f6f7812 */ /* 0x000fe400078ec0ff */
[-C--:B----4-:R-:W-:Y:S01]  /*27b90*/  HMMA.16816.F32.BF16 R36, R104, R128.reuse, R36 ;  /* 0x000000806824723c */ /* 0x090fe20000041824 */
[----:B------:R-:W-:Y:S02]  /*27ba0*/  SHF.R.U32.HI R126, RZ, 0x18, R162 ;  /* 0x00000018ff7e7819 */ /* 0x000fe400000116a2 */
[----:B------:R-:W4:Y:S01]  /*27bb0*/  LDSM.16.MT88.4 R160, [R190+0x9c00] ;  /* 0x009c0000bea0783b */ /* 0x000f220000004200 */
[----:B------:R-:W-:Y:S02]  /*27bc0*/  LOP3.LUT R2, R0, 0xffff, RZ, 0xc0, !PT ;  /* 0x0000ffff00027812 */ /* 0x000fe400078ec0ff */
[----:B------:R-:W-:Y:S02]  /*27bd0*/  SHF.R.U32.HI R119, RZ, 0x18, R0 ;  /* 0x00000018ff777819 */ /* 0x000fe40000011600 */
[C---:B------:R-:W-:Y:S01]  /*27be0*/  HMMA.16816.F32.BF16 R40, R112.reuse, R128, R40 ;  /* 0x000000807028723c */ /* 0x040fe20000041828 */
[----:B------:R-:W-:Y:S03]  /*27bf0*/  PRMT R110, R118, 0x5410, R110 ;  /* 0x00005410766e7816 */ /* 0x000fe6000000006e */
[----:B------:R-:W-:Y:S02]  /*27c00*/  PRMT R111, R111, 0x5410, R117 ;  /* 0x000054106f6f7816 */ /* 0x000fe40000000075 */
[----:B------:R-:W-:Y:S01]  /*27c10*/  SHF.R.U32.HI R2, RZ, 0x8, R2 ;  /* 0x00000008ff027819 */ /* 0x000fe20000011602 */
[--C-:B------:R-:W-:Y:S01]  /*27c20*/  HSET2.LE.AND R176, R110, R173.reuse, PT ;  /* 0x000000ad6eb07233 */ /* 0x100fe20003803000 */
[-C--:B------:R-:W-:Y:S01]  /*27c30*/  HMMA.16816.F32.BF16 R44, R112, R130.reuse, R44 ;  /* 0x00000082702c723c */ /* 0x080fe2000004182c */
[--C-:B------:R-:W-:Y:S03]  /*27c40*/  HSET2.LE.AND R177, R111, R173.reuse, PT ;  /* 0x000000ad6fb17233 */ /* 0x100fe60003803000 */
[----:B------:R-:W-:Y:S02]  /*27c50*/  LOP3.LUT R176, R159, R176, RZ, 0xc0, !PT ;  /* 0x000000b09fb07212 */ /* 0x000fe400078ec0ff */
[----:B------:R-:W-:Y:S02]  /*27c60*/  LOP3.LUT R177, R158, R177, RZ, 0xc0, !PT ;  /* 0x000000b19eb17212 */ /* 0x000fe400078ec0ff */
[C---:B------:R-:W-:Y:S01]  /*27c70*/  HMMA.16816.F32.BF16 R48, R104.reuse, R130, R48 ;  /* 0x000000826830723c */ /* 0x040fe20000041830 */
[----:B------:R-:W-:Y:S03]  /*27c80*/  LOP3.LUT R178, R157, R178, RZ, 0xc0, !PT ;  /* 0x000000b29db27212 */ /* 0x000fe600078ec0ff */
[----:B------:R-:W-:Y:S04]  /*27c90*/  LOP3.LUT R179, R156, R179, RZ, 0xc0, !PT ;  /* 0x000000b39cb37212 */ /* 0x000fe800078ec0ff */
        /* <DEDUP_REMOVED lines=24> */
[-C--:B---3--:R-:W-:Y:S01]  /*27e20*/  HMMA.16816.F32.BF16 R172, R176, R168.reuse, R4 ;  /* 0x000000a8b0ac723c */ /* 0x088fe20000041804 */
[----:B------:R-:W-:Y:S02]  /*27e30*/  LOP3.LUT R106, R164, R106, RZ, 0xc0, !PT ;  /* 0x0000006aa46a7212 */ /* 0x000fe400078ec0ff */
[----:B------:R-:W-:Y:S01]  /*27e40*/  LOP3.LUT R107, R3, R107, RZ, 0xc0, !PT ;  /* 0x0000006b036b7212 */ /* 0x000fe200078ec0ff */
[----:B------:R-:W-:Y:S06]  /*27e50*/  IMAD.MOV.U32 R3, RZ, RZ, R103 ;  /* 0x000000ffff037224 */ /* 0x000fec00078e0067 */
[C---:B------:R-:W-:Y:S08]  /*27e60*/  HMMA.16816.F32.BF16 R140, R104.reuse, R168, R8 ;  /* 0x000000a8688c723c */ /* 0x040ff00000041808 */
[-C--:B------:R-:W-:Y:S08]  /*27e70*/  HMMA.16816.F32.BF16 R136, R104, R170.reuse, R12 ;  /* 0x000000aa6888723c */ /* 0x080ff0000004180c */
[C---:B------:R-:W-:Y:S08]  /*27e80*/  HMMA.16816.F32.BF16 R168, R176.reuse, R170, R16 ;  /* 0x000000aab0a8723c */ /* 0x040ff00000041810 */
[-C--:B----4-:R-:W-:Y:S08]  /*27e90*/  HMMA.16816.F32.BF16 R164, R176, R160.reuse, R20 ;  /* 0x000000a0b0a4723c */ /* 0x090ff00000041814 */
        /* <DEDUP_REMOVED lines=8> */
[C---:B------:R-:W-:Y:S01]  /*27f20*/  HMMA.16816.F32.BF16 R116, R104.reuse, R144, R56 ;  /* 0x000000906874723c */ /* 0x040fe20000041838 */
[----:B--2---:R-:W-:Y:S07]  /*27f30*/  ISETP.GT.AND P1, PT, R245, R206, PT ;  /* 0x000000cef500720c */ /* 0x004fee0003f24270 */
        /* <DEDUP_REMOVED lines=15> */
.L_x_947:
[----:B-----5:R1:W5:Y:S04]  /*28030*/  LD.E R53, [R108.64+0xd8] ;  /* 0x0000d8046c357980 */ /* 0x020368000c101900 */
[----:B------:R1:W5:Y:S01]  /*28040*/  LD.E R4, [R108.64+0x17c] ;  /* 0x00017c046c047980 */ /* 0x000362000c101900 */
[----:B------:R-:W-:-:S02]  /*28050*/  MOV R8, 0x1f ;  /* 0x0000001f00087802 */ /* 0x000fc40000000f00 */
[----:B------:R-:W-:Y:S01]  /*28060*/  MOV R7, 0xffffffff ;  /* 0xffffffff00077802 */ /* 0x000fe20000000f00 */
[----:B------:R-:W-:Y:S05]  /*28070*/  BRA.DIV ~URZ, `(.L_x_951) ;  /* 0x00001fb27f007947 */ /* 0x000fea000b800000 */
[----:B------:R-:W2:Y:S04]  /*28080*/  LDL R0, [R1+0x180] ;  /* 0x0001800001007983 */ /* 0x000ea80000100800 */
[----:B--2---:R2:W3:Y:S02]  /*28090*/  SHFL.BFLY PT, R5, R0, 0x2, 0x1f ;  /* 0x0c401f0000057f89 */ /* 0x0044e400000e0000 */
.L_x_966:
        /* <DEDUP_REMOVED lines=19> */
.L_x_967:
        /* <DEDUP_REMOVED lines=290> */
.L_x_956:
[----:B------:R-:W-:Y:S05]  /*293f0*/  BSYNC B0 ;  /* 0x0000000000007941 */ /* 0x000fea0003800000 */
.L_x_955:
[----:B------:R-:W-:Y:S01]  /*29400*/  PLOP3.LUT P4, PT, PT, PT, PT, 0x80, 0x0 ;  /* 0x000000000000781c */ /* 0x000fe20003f8f070 */
[--C-:B------:R-:W-:Y:S01]  /*29410*/  IMAD.MOV.U32 R4, RZ, RZ, R58.reuse ;  /* 0x000000ffff047224 */ /* 0x100fe200078e003a */
[----:B------:R-:W-:Y:S02]  /*29420*/  SHF.R.S32.HI R5, RZ, 0x1f, R58 ;  /* 0x0000001fff057819 */ /* 0x000fe4000001143a */
[----:B------:R-:W-:-:S04]  /*29430*/  PRMT R0, RZ, 0x7610, R0 ;  /* 0x00007610ff007816 */ /* 0x000fc80000000000 */
.L_x_954:
[----:B-1----:R-:W-:Y:S05]  /*29440*/  BSYNC B1 ;  /* 0x0000000000017941 */ /* 0x002fea0003800000 */
.L_x_953:
        /* <DEDUP_REMOVED lines=11> */
.L_x_957:
        /* <DEDUP_REMOVED lines=76> */
.L_x_959:
[----:B---34-:R-:W-:Y:S05]  /*299c0*/  BSYNC B0 ;  /* 0x0000000000007941 */ /* 0x018fea0003800000 */
.L_x_958:
[----:B------:R-:W3:Y:S04]  /*299d0*/  LDL.LU R4, [R1+0x1f8] ;  /* 0x0001f80001047983 */ /* 0x000ee80000300800 */
[----:B------:R-:W4:Y:S04]  /*299e0*/  LDL R21, [R1+0x34] ;  /* 0x0000340001157983 */ /* 0x000f280000100800 */
        /* <DEDUP_REMOVED lines=29> */
.L_x_961:
[----:B--2---:R-:W-:Y:S05]  /*29bc0*/  BSYNC B0 ;  /* 0x0000000000007941 */ /* 0x004fea0003800000 */
.L_x_960:
        /* <DEDUP_REMOVED lines=20> */
.L_x_963:
[----:B------:R-:W-:Y:S05]  /*29d10*/  BSYNC B0 ;  /* 0x0000000000007941 */ /* 0x000fea0003800000 */
.L_x_962:
        /* <DEDUP_REMOVED lines=20> */
.L_x_965:
[----:B------:R-:W-:Y:S05]  /*29e60*/  BSYNC B0 ;  /* 0x0000000000007941 */ /* 0x000fea0003800000 */
.L_x_964:
[----:B-1----:R-:W-:Y:S01]  /*29e70*/  LEA.HI.SX32 R2, R52, 0x60, 0x1e ;  /* 0x0000006034027811 */ /* 0x002fe200078ff2ff */
[----:B------:R-:W-:Y:S01]  /*29e80*/  IMAD.MOV.U32 R3, RZ, RZ, 0x0 ;  /* 0x00000000ff037424 */ /* 0x000fe200078e00ff */
[----:B------:R-:W-:-:S02]  /*29e90*/  MOV R12, 0x70 ;  /* 0x00000070000c7802 */ /* 0x000fc40000000f00 */
[----:B------:R-:W-:-:S03]  /*29ea0*/  ISETP.GE.AND P0, PT, R2, R14, PT ;  /* 0x0000000e0200720c */ /* 0x000fc60003f06270 */
[----:B------:R-:W-:-:S10]  /*29eb0*/  IMAD.MOV.U32 R2, RZ, RZ, R12 ;  /* 0x000000ffff027224 */ /* 0x000fd400078e000c */
[----:B------:R-:W-:Y:S05]  /*29ec0*/  @P0 RET.REL.NODEC R2 `(_ZN5flash16flash_fwd_kernelI23Flash_fwd_kernel_traitsILi96ELi128ELi64ELi4ELb0ELb0EN7cutlass10bfloat16_tE19Flash_kernel_traitsILi96ELi128ELi64ELi4ES3_EELb1ELb0ELb1ELb1ELb0ELb0ELb0ELb1EEEvNS_16Flash_fwd_paramsE) ;  /* 0xfffd613002000950 */ /* 0x000fea0003c3ffff */
        /* <DEDUP_REMOVED lines=17> */
[----:B------:R-:W-:Y:S05]  /*29fe0*/  @P0 RET.REL.NODEC R4 `(_ZN5flash16flash_fwd_kernelI23Flash_fwd_kernel_traitsILi96ELi128ELi64ELi4ELb0ELb0EN7cutlass10bfloat16_tE19Flash_kernel_traitsILi96ELi128ELi64ELi4ES3_EELb1ELb0ELb1ELb1ELb0ELb0ELb0ELb1EEEvNS_16Flash_fwd_paramsE) ;  /* 0xfffd601004000950 */ /* 0x000fea0003c3ffff */
[----:B------:R2:W-:Y:S02]  /*29ff0*/  ST.E.128 [R2.64+0x80], R68 ;  /* 0x0000804402007985 */ /* 0x0005e4000c101d04 */
[----:B-12---:R-:W-:-:S02]  /*2a000*/  MOV R2, R12 ;  /* 0x0000000c00027202 */ /* 0x006fc40000000f00 */
[----:B------:R-:W-:-:S04]  /*2a010*/  MOV R3, 0x0 ;  /* 0x0000000000037802 */ /* 0x000fc80000000f00 */
[----:B------:R-:W-:Y:S05]  /*2a020*/  RET.REL.NODEC R2 `(_ZN5flash16flash_fwd_kernelI23Flash_fwd_kernel_traitsILi96ELi128ELi64ELi4ELb0ELb0EN7cutlass10bfloat16_tE19Flash_kernel_traitsILi96ELi128ELi64ELi4ES3_EELb1ELb0ELb1ELb1ELb0ELb0ELb0ELb1EEEvNS_16Flash_fwd_paramsE) ;  /* 0xfffd5fd002007950 */ /* 0x000fea0003c3ffff */
.L_x_951:
[----:B------:R2:W5:Y:S01]  /*2a030*/  LDL R0, [R1+0x180] ;  /* 0x0001800001007983 */ /* 0x0005620000100800 */
[----:B------:R-:W-:Y:S02]  /*2a040*/  MOV R3, 0x2 ;  /* 0x0000000200037802 */ /* 0x000fe40000000f00 */
[----:B------:R-:W-:Y:S02]  /*2a050*/  MOV R2, 0x2a070 ;  /* 0x0002a07000027802 */ /* 0x000fe40000000f00 */
[----:B-12--5:R-:W-:Y:S05]  /*2a060*/  CALL.REL.NOINC `($__internal_1_$__cuda_sm70_shflsync_bfly_p) ;  /* 0x0000027000007944 */ /* 0x026fea0003c00000 */
[----:B------:R-:W-:Y:S01]  /*2a070*/  MOV R5, R9 ;  /* 0x0000000900057202 */ /* 0x000fe20000000f00 */
[----:B------:R-:W-:Y:S05]  /*2a080*/  BRA `(.L_x_966) ;  /* 0xffffe01000007947 */ /* 0x000fea000383ffff */
.L_x_952:
[----:B------:R-:W-:Y:S01]  /*2a090*/  IMAD.MOV.U32 R0, RZ, RZ, R5 ;  /* 0x000000ffff007224 */ /* 0x000fe200078e0005 */
[----:B------:R-:W-:Y:S02]  /*2a0a0*/  MOV R3, 0x1 ;  /* 0x0000000100037802 */ /* 0x000fe40000000f00 */
[----:B------:R-:W-:Y:S02]  /*2a0b0*/  MOV R2, 0x2a0d0 ;  /* 0x0002a0d000027802 */ /* 0x000fe40000000f00 */
[----:B-1---5:R-:W-:Y:S05]  /*2a0c0*/  CALL.REL.NOINC `($__internal_1_$__cuda_sm70_shflsync_bfly_p) ;  /* 0x0000021000007944 */ /* 0x022fea0003c00000 */
[----:B------:R1:W5:Y:S01]  /*2a0d0*/  LDL R0, [R1+0x184] ;  /* 0x0001840001007983 */ /* 0x0003620000100800 */
[----:B------:R-:W-:Y:S01]  /*2a0e0*/  FADD.FTZ R57, R5, R9 ;  /* 0x0000000905397221 */ /* 0x000fe20000010000 */
[----:B------:R-:W-:Y:S02]  /*2a0f0*/  MOV R3, 0x2 ;  /* 0x0000000200037802 */ /* 0x000fe40000000f00 */
[----:B------:R-:W-:-:S02]  /*2a100*/  MOV R2, 0x2a120 ;  /* 0x0002a12000027802 */ /* 0x000fc40000000f00 */
[----:B-1---5:R-:W-:Y:S05]  /*2a110*/  CALL.REL.NOINC `($__internal_1_$__cuda_sm70_shflsync_bfly_p) ;  /* 0x000001c000007944 */ /* 0x022fea0003c00000 */
[----:B------:R-:W2:Y:S01]  /*2a120*/  LDL.LU R0, [R1+0x184] ;  /* 0x0001840001007983 */ /* 0x000ea20000300800 */
[----:B------:R-:W-:-:S02]  /*2a130*/  MOV R3, 0x1 ;  /* 0x0000000100037802 */ /* 0x000fc40000000f00 */
[----:B------:R-:W-:Y:S01]  /*2a140*/  MOV R2, 0x2a170 ;  /* 0x0002a17000027802 */ /* 0x000fe20000000f00 */
[----:B--2---:R-:W-:Y:S02]  /*2a150*/  FADD.FTZ R0, R0, R9 ;  /* 0x0000000900007221 */ /* 0x004fe40000010000 */
[----:B------:R-:W-:Y:S05]  /*2a160*/  CALL.REL.NOINC `($__internal_1_$__cuda_sm70_shflsync_bfly_p) ;  /* 0x0000017000007944 */ /* 0x000fea0003c00000 */
[----:B------:R-:W-:Y:S02]  /*2a170*/  FADD.FTZ R56, R0, R9 ;  /* 0x0000000900387221 */ /* 0x000fe40000010000 */
[----:B------:R1:W5:Y:S01]  /*2a180*/  LDL R0, [R1+0x40] ;  /* 0x0000400001007983 */ /* 0x0003620000100800 */
[----:B------:R-:W-:Y:S02]  /*2a190*/  MOV R3, 0x2 ;  /* 0x0000000200037802 */ /* 0x000fe40000000f00 */
[----:B------:R-:W-:Y:S02]  /*2a1a0*/  MOV R2, 0x2a1c0 ;  /* 0x0002a1c000027802 */ /* 0x000fe40000000f00 */
[----:B-1---5:R-:W-:Y:S05]  /*2a1b0*/  CALL.REL.NOINC `($__internal_1_$__cuda_sm70_shflsync_bfly_p) ;  /* 0x0000012000007944 */ /* 0x022fea0003c00000 */
[----:B------:R-:W2:Y:S01]  /*2a1c0*/  LDL.LU R0, [R1+0x40] ;  /* 0x0000400001007983 */ /* 0x000ea20000300800 */
[----:B------:R-:W-:Y:S02]  /*2a1d0*/  MOV R3, 0x1 ;  /* 0x0000000100037802 */ /* 0x000fe40000000f00 */
[----:B------:R-:W-:Y:S01]  /*2a1e0*/  MOV R2, 0x2a220 ;  /* 0x0002a22000027802 */ /* 0x000fe20000000f00 */
[----:B--2---:R-:W-:-:S05]  /*2a1f0*/  FADD.FTZ R55, R0, R9 ;  /* 0x0000000900377221 */ /* 0x004fca0000010000 */
[----:B------:R-:W-:Y:S02]  /*2a200*/  MOV R0, R55 ;  /* 0x0000003700007202 */ /* 0x000fe40000000f00 */
[----:B------:R-:W-:Y:S05]  /*2a210*/  CALL.REL.NOINC `($__internal_1_$__cuda_sm70_shflsync_bfly_p) ;  /* 0x000000c000007944 */ /* 0x000fea0003c00000 */
[----:B------:R1:W5:Y:S01]  /*2a220*/  LDL R0, [R1+0x44] ;  /* 0x0000440001007983 */ /* 0x0003620000100800 */
[----:B------:R-:W-:Y:S01]  /*2a230*/  FADD.FTZ R55, R55, R9 ;  /* 0x0000000937377221 */ /* 0x000fe20000010000 */
        /* <DEDUP_REMOVED lines=9> */
[----:B------:R-:W-:Y:S05]  /*2a2d0*/  BRA `(.L_x_967) ;  /* 0xffffdef000007947 */ /* 0x000fea000383ffff */
        .weak           $__internal_1_$__cuda_sm70_shflsync_bfly_p
        .type           $__internal_1_$__cuda_sm70_shflsync_bfly_p,@function
        .size           $__internal_1_$__cuda_sm70_shflsync_bfly_p,(.L_x_1024 - $__internal_1_$__cuda_sm70_shflsync_bfly_p)
$__internal_1_$__cuda_sm70_shflsync_bfly_p:
[----:B------:R-:W-:Y:S04]  /*2a2e0*/  WARPSYNC R7 ;  /* 0x0000000700007348 */ /* 0x000fe80003800000 */
[----:B------:R1:W2:Y:S02]  /*2a2f0*/  SHFL.BFLY PT, R9, R0, R3, R8 ;  /* 0x0c00000300097389 */ /* 0x0002a400000e0008 */
[----:B-1----:R-:W-:-:S04]  /*2a300*/  MOV R3, 0x0 ;  /* 0x0000000000037802 */ /* 0x002fc80000000f00 */
[----:B--2---:R-:W-:Y:S05]  /*2a310*/  RET.REL.NODEC R2 `(_ZN5flash16flash_fwd_kernelI23Flash_fwd_kernel_traitsILi96ELi128ELi64ELi4ELb0ELb0EN7cutlass10bfloat16_tE19Flash_kernel_traitsILi96ELi128ELi64ELi4ES3_EELb1ELb0ELb1ELb1ELb0ELb0ELb0ELb1EEEvNS_16Flash_fwd_paramsE) ;  /* 0xfffd5ce002007950 */ /* 0x004fea0003c3ffff */
.L_x_968:
        /* <DEDUP_REMOVED lines=14> */
.L_x_1024:


//--------------------- .text._ZN5flash16flash_fwd_kernelI23Flash_fwd_kernel_traitsILi96ELi128ELi64ELi4ELb0ELb0EN7cutlass10bfloat16_tE19Flash_kernel_traitsILi96ELi128ELi64ELi4ES3_EELb0ELb0ELb1ELb1ELb0ELb0ELb1ELb0EEEvNS_16Flash_fwd_paramsE --------------------------
	.section	.text._ZN5flash16flash_fwd_kernelI23Flash_fwd_kernel_traitsILi96ELi128ELi64ELi4ELb0ELb0EN7cutlass10bfloat16_tE19Flash_kernel_traitsILi96ELi128ELi64ELi4ES3_EELb0ELb0ELb1ELb1ELb0ELb0ELb1ELb0EEEvNS_16Flash_fwd_paramsE,"ax",@progbits
	.sectioninfo	@"SHI_REGISTERS=255"
	.align	128
        .global         _ZN5flash16flash_fwd_kernelI23Flash_fwd_kernel_traitsILi96ELi128ELi64ELi4ELb0ELb0EN7cutlass10bfloat16_tE19Flash_kernel_traitsILi96ELi128ELi64ELi4ES3_EELb0ELb0ELb1ELb1ELb0ELb0ELb1ELb0EEEvNS_16Flash_fwd_paramsE
        .type           _ZN5flash16flash_fwd_kernelI23Flash_fwd_kernel_traitsILi96ELi128ELi64ELi4ELb0ELb0EN7cutlass10bfloat16_tE19Flash_kernel_traitsILi96ELi128ELi64ELi4ES3_EELb0ELb0ELb1ELb1ELb0ELb0ELb1ELb0EEEvNS_16Flash_fwd_paramsE,@function
        .size           _ZN5flash16flash_fwd_kernelI23Flash_fwd_kernel_traitsILi96ELi128ELi64ELi4ELb0ELb0EN7cutlass10bfloat16_tE19Flash_kernel_traitsILi96ELi128ELi64ELi4ES3_EELb0ELb0ELb1ELb1ELb0ELb0ELb1ELb0EEEvNS_16Flash_fwd_paramsE,(.L_x_1049 - _ZN5flash16flash_fwd_kernelI23Flash_fwd_kernel_traitsILi96ELi128ELi64ELi4ELb0ELb0EN7cutlass10bfloat16_tE19Flash_kernel_traitsILi96ELi128ELi64ELi4ES3_EELb0ELb0ELb1ELb1ELb0ELb0ELb1ELb0EEEvNS_16Flash_fwd_paramsE)
        .other          _ZN5flash16flash_fwd_kernelI23Flash_fwd_kernel_traitsILi96ELi128ELi64ELi4ELb0ELb0EN7cutlass10bfloat16_tE19Flash_kernel_traitsILi96ELi128ELi64ELi4ES3_EELb0ELb0ELb1ELb1ELb0ELb0ELb1ELb0EEEvNS_16Flash_fwd_paramsE,@"STO_CUDA_ENTRY STV_DEFAULT"
_ZN5flash16flash_fwd_kernelI23Flash_fwd_kernel_traitsILi96ELi128ELi64ELi4ELb0ELb0EN7cutlass10bfloat16_tE19Flash_kernel_traitsILi96ELi128ELi64ELi4ES3_EELb0ELb0ELb1ELb1ELb0ELb0ELb1ELb0EEEvNS_16Flash_fwd_paramsE:
.text._ZN5flash16flash_fwd_kernelI23Flash_fwd_kernel_traitsILi96ELi128ELi64ELi4ELb0ELb0EN7cutlass10bfloat16_tE19Flash_kernel_traitsILi96ELi128ELi64ELi4ES3_EELb0ELb0ELb1ELb1ELb0ELb0ELb1ELb0EEEvNS_16Flash_fwd_paramsE:
        /* <DEDUP_REMOVED lines=37> */
.L_x_969:
[----:B-1--4-:R-:W-:Y:S02]  /*0250*/  MOV R0, c[0x0][0x218] ;  /* 0x0000860000007a02 */ /* 0x012fe40000000f00 */
.L_x_970:
        /* <DEDUP_REMOVED lines=12> */
[C---:B------:R-:W-:Y:S02]  /*0320*/  IADD3 R3, R65.reuse, R32, -R226 ;  /* 0x0000002041037210 */ /* 0x040fe40007ffe8e2 */
[----:B------:R-:W-:Y:S02]  /*0330*/  IADD3 R0, -R226, 0xbf, R32 ;  /* 0x000000bfe2007810 */ /* 0x000fe40007ffe120 */
[----:B------:R-:W-:Y:S02]  /*0340*/  IADD3 R2, R65, 0x3f, RZ ;  /* 0x0000003f41027810 */ /* 0x000fe40007ffe0ff */
[----:B------:R-:W-:Y:S02]  /*0350*/  IADD3 R3, R3, -c[0x0][0x2e4], RZ ;  /* 0x8000b90003037a10 */ /* 0x000fe40007ffe0ff */
[----:B------:R-:W-:Y:S02]  /*0360*/  IADD3 R0, R0, c[0x0][0x2e8], R65 ;  /* 0x0000ba0000007a10 */ /* 0x000fe40007ffe041 */
        /* <DEDUP_REMOVED lines=9> */
[----:B------:R-:W-:Y:S02]  /*0400*/  IMNMX R224, RZ, R2, !PT ;  /* 0x00000002ffe07217 */ /* 0x000fe40007800200 */
[----:B------:R-:W-:-:S03]  /*0410*/  IMNMX R33, R3, R0, PT ;  /* 0x0000000003217217 */ /* 0x000fc60003800200 */
        /* <DEDUP_REMOVED lines=73> */
.L_x_973:
[----:B------:R-:W-:Y:S05]  /*08b0*/  BSYNC B0 ;  /* 0x0000000000007941 */ /* 0x000fea0003800000 */
.L_x_972:
        /* <DEDUP_REMOVED lines=20> */
.L_x_975:
[----:B------:R-:W-:Y:S05]  /*0a00*/  BSYNC B0 ;  /* 0x0000000000007941 */ /* 0x000fea0003800000 */
.L_x_974:
        /* <DEDUP_REMOVED lines=20> */
.L_x_977:
[----:B------:R-:W-:Y:S05]  /*0b50*/  BSYNC B0 ;  /* 0x0000000000007941 */ /* 0x000fea0003800000 */
.L_x_976:
        /* <DEDUP_REMOVED lines=20> */
.L_x_979:
[----:B------:R-:W-:Y:S05]  /*0ca0*/  BSYNC B0 ;  /* 0x0000000000007941 */ /* 0x000fea0003800000 */
.L_x_978:
        /* <DEDUP_REMOVED lines=35> */
.L_x_971:
        /* <DEDUP_REMOVED lines=28> */
.L_x_980:
        /* <DEDUP_REMOVED lines=41> */
.L_x_981:
        /* <DEDUP_REMOVED lines=8> */
[CC--:B------:R-:W-:Y:S01]  /*13b0*/  LEA.HI R27, R5.reuse, R30.reuse, RZ, 0x4 ;  /* 0x0000001e051b7211 */ /* 0x0c0fe200078f20ff */
        /* <DEDUP_REMOVED lines=45> */
[C---:B------:R-:W-:Y:S01]  /*1690*/  IMAD R0, R8.reuse, c[0x0][0x1bc], R0 ;  /* 0x00006f0008007a24 */ /* 0x040fe200078e0200 */
        /* <DEDUP_REMOVED lines=52> */
.L_x_983:
[----:B------:R-:W-:Y:S05]  /*19e0*/  BSYNC B0 ;  /* 0x0000000000007941 */ /* 0x000fea0003800000 */
.L_x_982:
        /* <DEDUP_REMOVED lines=37> */
.L_x_985:
[----:B------:R-:W-:Y:S05]  /*1c40*/  BSYNC B0 ;  /* 0x0000000000007941 */ /* 0x000fea0003800000 */
.L_x_984:
        /* <DEDUP_REMOVED lines=37> */
.L_x_987:
[----:B------:R-:W-:Y:S05]  /*1ea0*/  BSYNC B0 ;  /* 0x0000000000007941 */ /* 0x000fea0003800000 */
.L_x_986:
        /* <DEDUP_REMOVED lines=40> */
.L_x_989:
[----:B------:R-:W-:Y:S05]  /*2130*/  BSYNC B0 ;  /* 0x0000000000007941 */ /* 0x000fea0003800000 */
.L_x_988:
[----:B------:R-:W-:Y:S01]  /*2140*/  IADD3 R12, R33, -0x1, RZ ;  /* 0xffffffff210c7810 */ /* 0x000fe20007ffe0ff */
[----:B------:R-:W-:Y:S01]  /*2150*/  BSSY B0, `(.L_x_990) ;  /* 0x000002a000007945 */ /* 0x000fe20003800000 */
[----:B------:R-:W-:Y:S01]  /*2160*/  MOV R250, R42 ;  /* 0x0000002a00fa7202 */ /* 0x000fe20000000f00 */
[----:B------:R-:W-:Y:S01]  /*2170*/  IMAD.MOV.U32 R250, RZ, RZ, R40 ;  /* 0x000000fffffa7224 */ /* 0x000fe200078e0028 */
[----:B------:R-:W-:Y:S01]  /*2180*/  MOV R251, R43 ;  /* 0x0000002b00fb7202 */ /* 0x000fe20000000f00 */
[C---:B------:R-:W-:Y:S01]  /*2190*/  IMAD R13, R12.reuse, -0x40, R65 ;  /* 0xffffffc00c0d7824 */ /* 0x040fe200078e0241 */
[----:B------:R-:W-:Y:S01]  /*21a0*/  MOV R225, R12 ;  /* 0x0000000c00e17202 */ /* 0x000fe20000000f00 */
[----:B------:R-:W-:Y:S01]  /*21b0*/  IMAD R0, R12, UR8, RZ ;  /* 0x000000080c007c24 */ /* 0x000fe2000f8e02ff */
[----:B---3--:R-:W-:Y:S01]  /*21c0*/  SHF.R.S32.HI R14, RZ, 0x1f, R12 ;  /* 0x0000001fff0e7819 */ /* 0x008fe2000001140c */
[----:B------:R3:W-:Y:S01]  /*21d0*/  STL.64 [R1+0x40], R250 ;  /* 0x000040fa01007387 */ /* 0x0007e20000100a00 */
[----:B------:R-:W-:Y:S01]  /*21e0*/  ISETP.GE.AND P0, PT, R4, R13, PT ;  /* 0x0000000d0400720c */ /* 0x000fe20003f06270 */
[----:B------:R-:W-:-:S02]  /*21f0*/  IMAD.WIDE.U32 R6, R12, UR9, R250 ;  /* 0x000000090c067c25 */ /* 0x000fc4000f8e00fa */
[----:B------:R3:W-:Y:S02]  /*2200*/  STL [R1], R225 ;  /* 0x000000e101007387 */ /* 0x0007e40000100800 */
[----:B------:R-:W-:-:S04]  /*2210*/  IMAD R0, R14, UR9, R0 ;  /* 0x000000090e007c24 */ /* 0x000fc8000f8e0200 */
[----:B------:R-:W-:-:S04]  /*2220*/  IMAD.IADD R0, R7, 0x1, R0 ;  /* 0x0000000107007824 */ /* 0x000fc800078e0200 */
        /* <DEDUP_REMOVED lines=28> */
.L_x_991:
[----:B------:R-:W-:Y:S05]  /*23f0*/  BSYNC B0 ;  /* 0x0000000000007941 */ /* 0x000fea0003800000 */
.L_x_990:
        /* <DEDUP_REMOVED lines=34> */
.L_x_993:
[----:B------:R-:W-:Y:S05]  /*2620*/  BSYNC B0 ;  /* 0x0000000000007941 */ /* 0x000fea0003800000 */
.L_x_992:
[----:B------:R-:W-:Y:S01]  /*2630*/  ISETP.NE.U32.AND P1, PT, RZ, c[0x0][0x318], PT ;  /* 0x0000c600ff007a0c */ /* 0x000fe20003f25070 */
[----:B------:R-:W0:Y:S01]  /*2640*/  LDGDEPBAR ;  /* 0x00000000000079af */ /* 0x000e220000000000 */
[----:B------:R-:W-:Y:S01]  /*2650*/  ULDC.64 UR4, c[0x0][0x1a0] ;  /* 0x0000680000047ab9 */ /* 0x000fe20000000a00 */
[----:B----4-:R-:W-:Y:S01]  /*2660*/  IMAD.MOV.U32 R10, RZ, RZ, R38 ;  /* 0x000000ffff0a7224 */ /* 0x010fe200078e0026 */
        /* <DEDUP_REMOVED lines=10> */
[----:B------:R-:W4:Y:S01]  /*2710*/  @P1 LDG.E R8, [R8.64] ;  /* 0x0000000c08081981 */ /* 0x000f22000c1e1900 */
[----:B------:R-:W-:Y:S01]  /*2720*/  ISETP.GE.AND P0, PT, R4, R13, PT ;  /* 0x0000000d0400720c */ /* 0x000fe20003f06270 */
[----:B------:R-:W4:Y:S01]  /*2730*/  @P1 MUFU.RCP R7, c[0x0][0x238] ;  /* 0x00008e0000071b08 */ /* 0x000f220000001000 */
[----:B------:R-:W-:Y:S01]  /*2740*/  LOP3.LUT R0, R28, 0xffffffe0, RZ, 0xc0, !PT ;  /* 0xffffffe01c007812 */ /* 0x000fe200078ec0ff */
[----:B------:R-:W-:Y:S01]  /*2750*/  BAR.SYNC.DEFER_BLOCKING 0x0 ;  /* 0x0000000000007b1d */ /* 0x000fe20000010000 */
[----:B------:R-:W-:Y:S01]  /*2760*/  USHF.L.U64.HI UR6, UR4, UR6, UR5 ;  /* 0x0000000604067299 */ /* 0x000fe20008010205 */
[----:B------:R-:W-:Y:S01]  /*2770*/  IMAD.MOV.U32 R10, RZ, RZ, R36 ;  /* 0x000000ffff0a7224 */ /* 0x000fe200078e0024 */
[----:B------:R-:W-:Y:S01]  /*2780*/  USHF.L.U32 UR14, UR4, 0x6, URZ ;  /* 0x00000006040e7899 */ /* 0x000fe2000800063f */
[----:B------:R-:W-:Y:S02]  /*2790*/  IMAD.IADD R0, R30, 0x1, -R0 ;  /* 0x000000011e007824 */ /* 0x000fe400078e0a00 */
[----:B------:R-:W-:Y:S01]  /*27a0*/  BSSY B0, `(.L_x_994) ;  /* 0x000002e000007945 */ /* 0x000fe20003800000 */
[C---:B------:R-:W-:Y:S01]  /*27b0*/  IMAD R2, R12.reuse, UR6, RZ ;  /* 0x000000060c027c24 */ /* 0x040fe2000f8e02ff */
[----:B------:R5:W-:Y:S01]  /*27c0*/  STL.64 [R1+0x60], R10 ;  /* 0x0000600a01007387 */ /* 0x000be20000100a00 */
[----:B------:R-:W-:Y:S01]  /*27d0*/  SHF.R.S32.HI R6, RZ, 0x1f, R0 ;  /* 0x0000001fff067819 */ /* 0x000fe20000011400 */
[----:B------:R-:W-:-:S03]  /*27e0*/  IMAD.WIDE.U32 R4, R12, UR14, R10 ;  /* 0x0000000e0c047c25 */ /* 0x000fc6000f8e000a */
[----:B------:R-:W-:Y:S01]  /*27f0*/  LEA.HI R6, R6, R0, RZ, 0x2 ;  /* 0x0000000006067211 */ /* 0x000fe200078f10ff */
[----:B------:R-:W-:Y:S01]  /*2800*/  IMAD R0, R14, UR14, R2 ;  /* 0x0000000e0e007c24 */ /* 0x000fe2000f8e0202 */
[----:B------:R-:W-:Y:S01]  /*2810*/  SHF.L.U32 R2, R30, 0x1, RZ ;  /* 0x000000011e027819 */ /* 0x000fe200000006ff */
[----:B------:R-:W-:-:S03]  /*2820*/  IMAD.MOV.U32 R222, RZ, RZ, RZ ;  /* 0x000000ffffde7224 */ /* 0x000fc600078e00ff */
[----:B------:R-:W-:Y:S01]  /*2830*/  IADD3 R0, R5, R0, RZ ;  /* 0x0000000005007210 */ /* 0x000fe20007ffe0ff */
[----:B------:R1:W-:Y:S04]  /*2840*/  @P0 STS [R223+0x9000], RZ ;  /* 0x009000ffdf000388 */ /* 0x0003e80000000800 */
[----:B------:R1:W-:Y:S04]  /*2850*/  @P0 STS [R223+0x9004], RZ ;  /* 0x009004ffdf000388 */ /* 0x0003e80000000800 */
[----:B------:R1:W-:Y:S01]  /*2860*/  @P0 STS.64 [R223+0x9008], RZ ;  /* 0x009008ffdf000388 */ /* 0x0003e20000000a00 */
[----:B-----5:R-:W-:-:S03]  /*2870*/  LOP3.LUT R11, R2, 0x6, RZ, 0xc0, !PT ;  /* 0x00000006020b7812 */ /* 0x020fc600078ec0ff */
[----:B------:R1:W-:Y:S01]  /*2880*/  @P0 STS.128 [R223+0xa000], RZ ;  /* 0x00a000ffdf000388 */ /* 0x0003e20000000c00 */
[----:B------:R-:W-:-:S03]  /*2890*/  SHF.R.S32.HI R10, RZ, 0x2, R6 ;  /* 0x00000002ff0a7819 */ /* 0x000fc60000011406 */
[----:B------:R1:W-:Y:S01]  /*28a0*/  @P0 STS.128 [R223+0xb000], RZ ;  /* 0x00b000ffdf000388 */ /* 0x0003e20000000c00 */
[----:B----4-:R-:W-:Y:S01]  /*28b0*/  @P1 FMUL.FTZ R222, R8, R7 ;  /* 0x0000000708de1220 */ /* 0x010fe20000410000 */
[----:B------:R-:W-:Y:S05]  /*28c0*/  @P0 BRA `(.L_x_995) ;  /* 0x000001b000000947 */ /* 0x000fea0003800000 */
[----:B-1----:R-:W-:Y:S02]  /*28d0*/  ISETP.GE.AND P3, PT, R34, c[0x0][0x220], PT ;  /* 0x0000880022007a0c */ /* 0x002fe40003f66270 */
        /* <DEDUP_REMOVED lines=26> */
.L_x_995:
[----:B-1----:R-:W-:Y:S05]  /*2a80*/  BSYNC B0 ;  /* 0x0000000000007941 */ /* 0x002fea0003800000 */
.L_x_994:
        /* <DEDUP_REMOVED lines=36> */
.L_x_997:
[----:B------:R-:W-:Y:S05]  /*2cd0*/  BSYNC B0 ;  /* 0x0000000000007941 */ /* 0x000fea0003800000 */
.L_x_996:
[----:B------:R-:W-:Y:S01]  /*2ce0*/  LOP3.LUT R2, R29, 0xfffffff8, RZ, 0xc0, !PT ;  /* 0xfffffff81d027812 */ /* 0x000fe200078ec0ff */
[----:B------:R-:W-:Y:S01]  /*2cf0*/  IMAD R0, R24, 0x10, R32 ;  /* 0x0000001018007824 */ /* 0x000fe200078e0220 */
[----:B----4-:R-:W-:Y:S01]  /*2d00*/  SHF.R.S32.HI R8, RZ, 0x4, R27 ;  /* 0x00000004ff087819 */ /* 0x010fe2000001141b */
[----:B------:R-:W-:Y:S01]  /*2d10*/  IMAD.SHL.U32 R6, R25, 0x40, RZ ;  /* 0x0000004019067824 */ /* 0x000fe200078e00ff */
[----:B------:R-:W-:Y:S01]  /*2d20*/  LOP3.LUT R4, R23, 0x7fffffe, RZ, 0xc0, !PT ;  /* 0x07fffffe17047812 */ /* 0x000fe200078ec0ff */
[----:B------:R-:W-:Y:S01]  /*2d30*/  IMAD.IADD R2, R30, 0x1, -R2 ;  /* 0x000000011e027824 */ /* 0x000fe200078e0a02 */
[----:B------:R-:W-:Y:S01]  /*2d40*/  LEA.HI R5, R27, R8, RZ, 0x1 ;  /* 0x000000081b057211 */ /* 0x000fe200078f08ff */
[----:B------:R-:W-:Y:S01]  /*2d50*/  IMAD.IADD R66, R10, 0x1, R0 ;  /* 0x000000010a427824 */ /* 0x000fe200078e0200 */
[----:B------:R-:W-:Y:S01]  /*2d60*/  SHF.R.S32.HI R7, RZ, 0x1f, R22 ;  /* 0x0000001fff077819 */ /* 0x000fe20000011416 */
[----:B------:R-:W-:Y:S01]  /*2d70*/  IMAD.IADD R162, R22, 0x1, -R4 ;  /* 0x0000000116a27824 */ /* 0x000fe200078e0a04 */
[----:B------:R-:W-:Y:S01]  /*2d80*/  LEA.HI R0, R2, R2, RZ, 0x1 ;  /* 0x0000000202007211 */ /* 0x000fe200078f08ff */
[----:B------:R-:W-:Y:S01]  /*2d90*/  IMAD.IADD R13, R65, 0x1, -R226 ;  /* 0x00000001410d7824 */ /* 0x000fe200078e0ae2 */
[----:B------:R-:W-:Y:S01]  /*2da0*/  LOP3.LUT R4, R5, 0xfffffffe, RZ, 0xc0, !PT ;  /* 0xfffffffe05047812 */ /* 0x000fe200078ec0ff */
[----:B------:R-:W-:Y:S01]  /*2db0*/  IMAD R64, R12, 0x40, R11 ;  /* 0x000000400c407824 */ /* 0x000fe200078e020b */
[----:B------:R-:W-:Y:S01]  /*2dc0*/  LOP3.LUT R5, R0, 0x3fffffe, RZ, 0xc0, !PT ;  /* 0x03fffffe00057812 */ /* 0x000fe200078ec0ff */
[----:B------:R-:W-:Y:S01]  /*2dd0*/  IMAD.IADD R230, R66, 0x1, R13 ;  /* 0x0000000142e67824 */ /* 0x000fe200078e020d */
[----:B------:R-:W-:Y:S01]  /*2de0*/  SHF.R.S32.HI R14, RZ, 0x1, R0 ;  /* 0x00000001ff0e7819 */ /* 0x000fe20000011400 */
[----:B------:R-:W-:Y:S01]  /*2df0*/  IMAD.IADD R4, R8, 0x1, -R4 ;  /* 0x0000000108047824 */ /* 0x000fe200078e0a04 */
[----:B------:R-:W-:Y:S01]  /*2e00*/  LEA.HI R7, R7, R22, RZ, 0x3 ;  /* 0x0000001607077211 */ /* 0x000fe200078f18ff */
[----:B------:R-:W-:Y:S01]  /*2e10*/  IMAD.IADD R0, R2, 0x1, -R5 ;  /* 0x0000000102007824 */ /* 0x000fe200078e0a05 */
[----:B------:R-:W-:Y:S01]  /*2e20*/  LOP3.LUT R2, R6, 0xc0, RZ, 0xc0, !PT ;  /* 0x000000c006027812 */ /* 0x000fe200078ec0ff */
[----:B------:R-:W-:Y:S01]  /*2e30*/  IMAD.SHL.U32 R5, R14, 0x40, RZ ;  /* 0x000000400e057824 */ /* 0x000fe200078e00ff */
[C---:B------:R-:W-:Y:S01]  /*2e40*/  IADD3 R67, R64.reuse, 0x1, RZ ;  /* 0x0000000140437810 */ /* 0x040fe20007ffe0ff */
[----:B------:R-:W-:Y:S01]  /*2e50*/  IMAD.SHL.U32 R6, R7, 0x20, RZ ;  /* 0x0000002007067824 */ /* 0x000fe200078e00ff */
[----:B------:R-:W-:Y:S01]  /*2e60*/  IADD3 R125, R64, 0x8, RZ ;  /* 0x00000008407d7810 */ /* 0x000fe20007ffe0ff */
[----:B------:R-:W-:Y:S01]  /*2e70*/  IMAD R7, R4, 0x8, R0 ;  /* 0x0000000804077824 */ /* 0x000fe200078e0200 */
[----:B------:R-:W-:Y:S01]  /*2e80*/  LOP3.LUT R0, R5, 0xc0, RZ, 0xc0, !PT ;  /* 0x000000c005007812 */ /* 0x000fe200078ec0ff */
[----:B------:R-:W-:Y:S01]  /*2e90*/  IMAD.SHL.U32 R8, R26, 0x8, RZ ;  /* 0x000000081a087824 */ /* 0x000fe200078e00ff */
[----:B------:R-:W-:Y:S01]  /*2ea0*/  LOP3.LUT R161, R6, 0xffffff00, RZ, 0xc0, !PT ;  /* 0xffffff0006a17812 */ /* 0x000fe200078ec0ff */
[----:B------:R-:W-:Y:S01]  /*2eb0*/  IMAD.SHL.U32 R4, R4, 0x8, RZ ;  /* 0x0000000804047824 */ /* 0x000fe200078e00ff */
[----:B------:R-:W-:Y:S01]  /*2ec0*/  IADD3 R124, R64, 0x9, RZ ;  /* 0x00000009407c7810 */ /* 0x000fe20007ffe0ff */
[----:B------:R-:W0:Y:S01]  /*2ed0*/  LDGDEPBAR ;  /* 0x00000000000079af */ /* 0x000e220000000000 */
[----:B------:R-:W-:-:S02]  /*2ee0*/  LOP3.LUT R5, R0, 0x8, R8, 0xf8, !PT ;  /* 0x0000000800057812 */ /* 0x000fc400078ef808 */
[----:B------:R-:W-:Y:S01]  /*2ef0*/  SHF.R.U32.HI R0, RZ, 0x3, R0 ;  /* 0x00000003ff007819 */ /* 0x000fe20000011600 */
[----:B------:R-:W-:Y:S01]  /*2f00*/  IMAD.IADD R12, R230, 0x1, -R124 ;  /* 0x00000001e60c7824 */ /* 0x000fe200078e0a7c */
[----:B------:R-:W-:Y:S02]  /*2f10*/  LOP3.LUT R6, R2, 0x8, R4, 0xf8, !PT ;  /* 0x0000000802067812 */ /* 0x000fe400078ef804 */
[----:B------:R-:W-:Y:S01]  /*2f20*/  SHF.R.U32.HI R4, RZ, 0x3, R2 ;  /* 0x00000003ff047819 */ /* 0x000fe20000011602 */
[----:B------:R-:W-:Y:S01]  /*2f30*/  IMAD R2, R24, 0x200, R161 ;  /* 0x0000020018027824 */ /* 0x000fe200078e02a1 */
[----:B------:R-:W-:Y:S02]  /*2f40*/  LOP3.LUT R0, R5, R0, RZ, 0x3c, !PT ;  /* 0x0000000005007212 */ /* 0x000fe400078e3cff */
[----:B------:R-:W-:Y:S01]  /*2f50*/  LOP3.LUT R204, R6, R4, RZ, 0x3c, !PT ;  /* 0x0000000406cc7212 */ /* 0x000fe200078e3cff */
[----:B------:R-:W-:Y:S01]  /*2f60*/  IMAD.IADD R4, R230, 0x1, -R64 ;  /* 0x00000001e6047824 */ /* 0x000fe200078e0a40 */
[C---:B------:R-:W-:Y:S01]  /*2f70*/  IADD3 R128, R64.reuse, 0x10, RZ ;  /* 0x0000001040807810 */ /* 0x040fe20007ffe0ff */
[----:B------:R-:W-:Y:S01]  /*2f80*/  IMAD.U32 R0, R7, 0x20, R0 ;  /* 0x0000002007007824 */ /* 0x000fe200078e0000 */
[----:B------:R-:W-:Y:S01]  /*2f90*/  IADD3 R127, R64, 0x11, RZ ;  /* 0x00000011407f7810 */ /* 0x000fe20007ffe0ff */
[----:B------:R-:W-:Y:S01]  /*2fa0*/  IMAD R2, R162, 0x20, R2 ;  /* 0x00000020a2027824 */ /* 0x000fe200078e0202 */
[----:B------:R-:W-:Y:S01]  /*2fb0*/  IADD3 R126, R64, 0x18, RZ ;  /* 0x00000018407e7810 */ /* 0x000fe20007ffe0ff */
[----:B------:R-:W-:Y:S01]  /*2fc0*/  IMAD.SHL.U32 R217, R0, 0x2, RZ ;  /* 0x0000000200d97824 */ /* 0x000fe200078e00ff */
[----:B------:R-:W-:Y:S01]  /*2fd0*/  IABS R0, R4 ;  /* 0x0000000400007213 */ /* 0x000fe20000000000 */
[----:B------:R-:W-:Y:S01]  /*2fe0*/  IMAD.IADD R2, R204, 0x1, R2 ;  /* 0x00000001cc027824 */ /* 0x000fe200078e0202 */
[----:B------:R-:W-:-:S02]  /*2ff0*/  IADD3 R129, R64, 0x19, RZ ;  /* 0x0000001940817810 */ /* 0x000fc40007ffe0ff */
[----:B------:R4:W-:Y:S01]  /*3000*/  I2F R216, R0 ;  /* 0x0000000000d87306 */ /* 0x0009e20000201400 */
[----:B------:R-:W-:Y:S01]  /*3010*/  IMAD.SHL.U32 R220, R2, 0x2, RZ ;  /* 0x0000000202dc7824 */ /* 0x000fe200078e00ff */
[----:B------:R-:W-:Y:S01]  /*3020*/  IADD3 R130, R64, 0x20, RZ ;  /* 0x0000002040827810 */ /* 0x000fe20007ffe0ff */
[----:B------:R-:W-:Y:S01]  /*3030*/  IMAD.IADD R2, R230, 0x1, -R67 ;  /* 0x00000001e6027824 */ /* 0x000fe200078e0a43 */
[C---:B------:R-:W-:Y:S01]  /*3040*/  IADD3 R131, R64.reuse, 0x21, RZ ;  /* 0x0000002140837810 */ /* 0x040fe20007ffe0ff */
[----:B------:R-:W-:Y:S01]  /*3050*/  LDSM.16.M88.4 R16, [R217+0x6000] ;  /* 0x00600000d910783b */ /* 0x000fe20000000200 */
[C---:B------:R-:W-:Y:S01]  /*3060*/  IADD3 R132, R64.reuse, 0x28, RZ ;  /* 0x0000002840847810 */ /* 0x040fe20007ffe0ff */
[----:B------:R-:W-:Y:S01]  /*3070*/  IMAD R221, R3, 0x2, R220 ;  /* 0x0000000203dd7824 */ /* 0x000fe200078e02dc */
[----:B------:R-:W-:Y:S01]  /*3080*/  IABS R2, R2 ;  /* 0x0000000200027213 */ /* 0x000fe20000000000 */
[----:B------:R-:W5:Y:S01]  /*3090*/  LDSM.16.M88.4 R4, [R220+0x1000] ;  /* 0x00100000dc04783b */ /* 0x000f620000000200 */
[----:B------:R-:W-:-:S02]  /*30a0*/  IADD3 R133, R64, 0x29, RZ ;  /* 0x0000002940857810 */ /* 0x000fc40007ffe0ff */
[----:B------:R1:W-:Y:S01]  /*30b0*/  I2F R215, R2 ;  /* 0x0000000200d77306 */ /* 0x0003e20000201400 */
[----:B------:R-:W2:Y:S01]  /*30c0*/  LDSM.16.M88.4 R24, [R217+0x6400] ;  /* 0x00640000d918783b */ /* 0x000ea20000000200 */
[----:B------:R-:W-:Y:S01]  /*30d0*/  IADD3 R134, R64, 0x30, RZ ;  /* 0x0000003040867810 */ /* 0x000fe20007ffe0ff */
[----:B----4-:R-:W-:Y:S02]  /*30e0*/  IMAD.IADD R0, R230, 0x1, -R125 ;  /* 0x00000001e6007824 */ /* 0x010fe400078e0a7d */
[----:B------:R-:W4:Y:S01]  /*30f0*/  LDSM.16.M88.4 R28, [R217+0x6c00] ;  /* 0x006c0000d91c783b */ /* 0x000f220000000200 */
[C---:B------:R-:W-:Y:S02]  /*3100*/  IADD3 R135, R64.reuse, 0x31, RZ ;  /* 0x0000003140877810 */ /* 0x040fe40007ffe0ff */
[----:B------:R-:W-:Y:S01]  /*3110*/  IADD3 R136, R64, 0x38, RZ ;  /* 0x0000003840887810 */ /* 0x000fe20007ffe0ff */
[----:B------:R-:W3:Y:S01]  /*3120*/  LDSM.16.M88.4 R20, [R217+0x6800] ;  /* 0x00680000d914783b */ /* 0x000ee20000000200 */
[----:B------:R-:W-:-:S02]  /*3130*/  IABS R0, R0 ;  /* 0x0000000000007213 */ /* 0x000fc40000000000 */
[----:B------:R-:W-:Y:S01]  /*3140*/  IADD3 R160, R66, 0x8, RZ ;  /* 0x0000000842a07810 */ /* 0x000fe20007ffe0ff */
[----:B------:R-:W2:Y:S01]  /*3150*/  LDSM.16.M88.4 R8, [R220] ;  /* 0x00000000dc08783b */ /* 0x000ea20000000200 */
[----:B------:R-:W-:Y:S01]  /*3160*/  LOP3.LUT P0, RZ, R14, 0x2, RZ, 0xc0, !PT ;  /* 0x000000020eff7812 */ /* 0x000fe2000780c0ff */
[----:B------:R-:W-:Y:S01]  /*3170*/  IMAD.MOV.U32 R14, RZ, RZ, 0x20 ;  /* 0x00000020ff0e7424 */ /* 0x000fe200078e00ff */
[----:B------:R-:W-:Y:S01]  /*3180*/  IADD3 R137, R64, 0x39, RZ ;  /* 0x0000003940897810 */ /* 0x000fe20007ffe0ff */
[----:B-1----:R-:W-:Y:S01]  /*3190*/  IMAD.MOV.U32 R2, RZ, RZ, R0 ;  /* 0x000000ffff027224 */ /* 0x002fe200078e0000 */
[----:B------:R-:W-:Y:S01]  /*31a0*/  IABS R0, R12 ;  /* 0x0000000c00007213 */ /* 0x000fe20000000000 */
[----:B------:R-:W-:Y:S01]  /*31b0*/  IMAD.IADD R12, R230, 0x1, -R128 ;  /* 0x00000001e60c7824 */ /* 0x000fe200078e0a80 */
[C---:B------:R-:W-:Y:S01]  /*31c0*/  IADD3 R139, R66.reuse, 0x40, RZ ;  /* 0x00000040428b7810 */ /* 0x040fe20007ffe0ff */
[----:B------:R1:W-:Y:S01]  /*31d0*/  I2F R214, R2 ;  /* 0x0000000200d67306 */ /* 0x0003e20000201400 */
[----:B------:R-:W-:Y:S01]  /*31e0*/  IMAD.IADD R229, R13, 0x1, R160 ;  /* 0x000000010de57824 */ /* 0x000fe200078e02a0 */
[----:B------:R-:W-:-:S02]  /*31f0*/  IADD3 R138, R66, 0x48, RZ ;  /* 0x00000048428a7810 */ /* 0x000fc40007ffe0ff */
[----:B------:R-:W-:-:S03]  /*3200*/  IMAD.IADD R228, R13, 0x1, R139 ;  /* 0x000000010de47824 */ /* 0x000fc600078e028b */
[----:B------:R-:W-:Y:S02]  /*3210*/  IMAD.IADD R231, R13, 0x1, R138 ;  /* 0x000000010de77824 */ /* 0x000fe400078e028a */
[----:B-1----:R-:W-:Y:S01]  /*3220*/  IMAD.MOV.U32 R2, RZ, RZ, R0 ;  /* 0x000000ffff027224 */ /* 0x002fe200078e0000 */
[----:B------:R-:W-:Y:S01]  /*3230*/  IABS R0, R12 ;  /* 0x0000000c00007213 */ /* 0x000fe20000000000 */
[C---:B------:R-:W-:Y:S01]  /*3240*/  IMAD.IADD R12, R230.reuse, 0x1, -R127 ;  /* 0x00000001e60c7824 */ /* 0x040fe200078e0a7f */
[C---:B-----5:R-:W-:Y:S01]  /*3250*/  HMMA.16816.F32.BF16 R68, R4.reuse, R16, RZ ;  /* 0x000000100444723c */ /* 0x060fe200000418ff */
[----:B------:R1:W-:Y:S07]  /*3260*/  I2F R185, R2 ;  /* 0x0000000200b97306 */ /* 0x0003ee0000201400 */
[C---:B------:R-:W-:Y:S08]  /*3270*/  HMMA.16816.F32.BF16 R60, R4.reuse, R18, RZ ;  /* 0x00000012043c723c */ /* 0x040ff000000418ff */
[----:B--2---:R-:W-:Y:S01]  /*3280*/  HMMA.16816.F32.BF16 R40, R4, R24, RZ ;  /* 0x000000180428723c */ /* 0x004fe200000418ff */
[----:B-1----:R-:W-:Y:S01]  /*3290*/  IMAD.MOV.U32 R2, RZ, RZ, R0 ;  /* 0x000000ffff027224 */ /* 0x002fe200078e0000 */
[----:B------:R-:W-:Y:S01]  /*32a0*/  IABS R0, R12 ;  /* 0x0000000c00007213 */ /* 0x000fe20000000000 */
[----:B------:R-:W-:-:S02]  /*32b0*/  IMAD.IADD R12, R230, 0x1, -R126 ;  /* 0x00000001e60c7824 */ /* 0x000fc400078e0a7e */
[----:B------:R1:W-:Y:S03]  /*32c0*/  I2F R218, R2 ;  /* 0x0000000200da7306 */ /* 0x0003e60000201400 */
[C---:B------:R-:W-:Y:S08]  /*32d0*/  HMMA.16816.F32.BF16 R56, R4.reuse, R26, RZ ;  /* 0x0000001a0438723c */ /* 0x040ff000000418ff */
[----:B----4-:R-:W-:Y:S01]  /*32e0*/  HMMA.16816.F32.BF16 R52, R4, R28, RZ ;  /* 0x0000001c0434723c */ /* 0x010fe200000418ff */
[----:B-1----:R-:W-:Y:S01]  /*32f0*/  IMAD.MOV.U32 R2, RZ, RZ, R0 ;  /* 0x000000ffff027224 */ /* 0x002fe200078e0000 */
[----:B------:R-:W-:Y:S01]  /*3300*/  IABS R0, R12 ;  /* 0x0000000c00007213 */ /* 0x000fe20000000000 */
[----:B------:R-:W-:-:S05]  /*3310*/  IMAD.IADD R12, R230, 0x1, -R129 ;  /* 0x00000001e60c7824 */ /* 0x000fca00078e0a81 */
[C---:B---3--:R-:W-:Y:S01]  /*3320*/  HMMA.16816.F32.BF16 R48, R4.reuse, R20, RZ ;  /* 0x000000140430723c */ /* 0x048fe200000418ff */
[----:B------:R1:W-:Y:S07]  /*3330*/  I2F R237, R2 ;  /* 0x0000000200ed7306 */ /* 0x0003ee0000201400 */
[C---:B------:R-:W-:Y:S08]  /*3340*/  HMMA.16816.F32.BF16 R44, R4.reuse, R22, RZ ;  /* 0x00000016042c723c */ /* 0x040ff000000418ff */
[----:B------:R-:W-:Y:S01]  /*3350*/  HMMA.16816.F32.BF16 R36, R4, R30, RZ ;  /* 0x0000001e0424723c */ /* 0x000fe200000418ff */
[----:B-1----:R-:W-:Y:S01]  /*3360*/  IMAD.MOV.U32 R2, RZ, RZ, R0 ;  /* 0x000000ffff027224 */ /* 0x002fe200078e0000 */
[----:B------:R-:W-:Y:S01]  /*3370*/  IABS R0, R12 ;  /* 0x0000000c00007213 */ /* 0x000fe20000000000 */
[----:B------:R-:W-:-:S02]  /*3380*/  IMAD.IADD R12, R230, 0x1, -R130 ;  /* 0x00000001e60c7824 */ /* 0x000fc400078e0a82 */
[----:B------:R1:W-:Y:S03]  /*3390*/  I2F R236, R2 ;  /* 0x0000000200ec7306 */ /* 0x0003e60000201400 */
[C---:B------:R-:W-:Y:S08]  /*33a0*/  HMMA.16816.F32.BF16 R120, R8.reuse, R16, RZ ;  /* 0x000000100878723c */ /* 0x040ff000000418ff */
[----:B------:R-:W-:Y:S01]  /*33b0*/  HMMA.16816.F32.BF16 R116, R8, R18, RZ ;  /* 0x000000120874723c */ /* 0x000fe200000418ff */
[----:B-1----:R-:W-:Y:S01]  /*33c0*/  IMAD.MOV.U32 R2, RZ, RZ, R0 ;  /* 0x000000ffff027224 */ /* 0x002fe200078e0000 */
[----:B------:R-:W-:Y:S01]  /*33d0*/  IABS R0, R12 ;  /* 0x0000000c00007213 */ /* 0x000fe20000000000 */
[----:B------:R-:W-:-:S05]  /*33e0*/  IMAD.IADD R12, R230, 0x1, -R131 ;  /* 0x00000001e60c7824 */ /* 0x000fca00078e0a83 */
[C---:B------:R-:W-:Y:S01]  /*33f0*/  HMMA.16816.F32.BF16 R72, R8.reuse, R24, RZ ;  /* 0x000000180848723c */ /* 0x040fe200000418ff */
        /* <DEDUP_REMOVED lines=12> */
[----:B------:R-:W-:Y:S01]  /*34c0*/  HMMA.16816.F32.BF16 R112, R8, R30, RZ ;  /* 0x0000001e0870723c */ /* 0x000fe200000418ff */
[----:B------:R1:W-:Y:S06]  /*34d0*/  I2F R242, R2 ;  /* 0x0000000200f27306 */ /* 0x0003ec0000201400 */
[----:B------:R-:W-:Y:S02]  /*34e0*/  IMAD.IADD R8, R228, 0x1, -R125 ;  /* 0x00000001e4087824 */ /* 0x000fe400078e0a7d */
[----:B-1----:R-:W-:Y:S01]  /*34f0*/  IMAD.MOV.U32 R2, RZ, RZ, R0 ;  /* 0x000000ffff027224 */ /* 0x002fe200078e0000 */
[----:B------:R-:W-:Y:S01]  /*3500*/  IABS R0, R12 ;  /* 0x0000000c00007213 */ /* 0x000fe20000000000 */
[----:B------:R-:W-:-:S02]  /*3510*/  IMAD.IADD R12, R230, 0x1, -R134 ;  /* 0x00000001e60c7824 */ /* 0x000fc400078e0a86 */
        /* <DEDUP_REMOVED lines=12> */
[----:B------:R1:W-:Y:S01]  /*35e0*/  I2F R246, R2 ;  /* 0x0000000200f67306 */ /* 0x0003e20000201400 */
[----:B------:R-:W-:Y:S01]  /*35f0*/  IABS R4, R12 ;  /* 0x0000000c00047213 */ /* 0x000fe20000000000 */
[----:B------:R-:W-:-:S06]  /*3600*/  IMAD.IADD R12, R231, 0x1, -R64 ;  /* 0x00000001e70c7824 */ /* 0x000fcc00078e0a40 */
[----:B------:R2:W-:Y:S01]  /*3610*/  I2F R247, R0 ;  /* 0x0000000000f77306 */ /* 0x0005e20000201400 */
[----:B-1----:R-:W-:-:S05]  /*3620*/  IMAD.IADD R2, R230, 0x1, -R137 ;  /* 0x00000001e6027824 */ /* 0x002fca00078e0a89 */
[----:B------:R-:W-:Y:S02]  /*3630*/  IABS R2, R2 ;  /* 0x0000000200027213 */ /* 0x000fe40000000000 */
[----:B--2---:R-:W-:Y:S02]  /*3640*/  SEL R0, R14, 0xffffffe0, !P0 ;  /* 0xffffffe00e007807 */ /* 0x004fe40004000000 */
[----:B------:R1:W-:Y:S03]  /*3650*/  I2F R248, R2 ;  /* 0x0000000200f87306 */ /* 0x0003e60000201400 */
[----:B------:R-:W-:Y:S02]  /*3660*/  IMAD.IADD R219, R217, 0x1, R0 ;  /* 0x00000001d9db7824 */ /* 0x000fe400078e0200 */
[----:B------:R-:W-:-:S03]  /*3670*/  IMAD.IADD R0, R228, 0x1, -R64 ;  /* 0x00000001e4007824 */ /* 0x000fc600078e0a40 */
[----:B------:R-:W-:Y:S02]  /*3680*/  LDSM.16.M88.4 R32, [R219+0x6000] ;  /* 0x00600000db20783b */ /* 0x000fe40000000200 */
[----:B------:R-:W-:Y:S02]  /*3690*/  IABS R0, R0 ;  /* 0x0000000000007213 */ /* 0x000fe40000000000 */
[----:B------:R-:W-:Y:S01]  /*36a0*/  LDSM.16.M88.4 R24, [R219+0x6400] ;  /* 0x00640000db18783b */ /* 0x000fe20000000200 */
[----:B-1----:R-:W-:-:S03]  /*36b0*/  IMAD.MOV.U32 R2, RZ, RZ, R4 ;  /* 0x000000ffff027224 */ /* 0x002fc600078e0004 */
[----:B------:R-:W-:Y:S01]  /*36c0*/  LDSM.16.M88.4 R16, [R219+0x6800] ;  /* 0x00680000db10783b */ /* 0x000fe20000000200 */
[----:B------:R1:W-:Y:S03]  /*36d0*/  I2F R192, R2 ;  /* 0x0000000200c07306 */ /* 0x0003e60000201400 */
[----:B------:R-:W2:Y:S04]  /*36e0*/  LDSM.16.M88.4 R4, [R221+0x1000] ;  /* 0x00100000dd04783b */ /* 0x000ea80000000200 */
[----:B------:R-:W3:Y:S01]  /*36f0*/  LDSM.16.M88.4 R20, [R219+0x6c00] ;  /* 0x006c0000db14783b */ /* 0x000ee20000000200 */
[----:B-1----:R-:W-:Y:S01]  /*3700*/  IMAD.MOV.U32 R2, RZ, RZ, R0 ;  /* 0x000000ffff027224 */ /* 0x002fe200078e0000 */
[----:B------:R-:W-:Y:S01]  /*3710*/  IABS R0, R12 ;  /* 0x0000000c00007213 */ /* 0x000fe20000000000 */
[----:B------:R-:W-:-:S02]  /*3720*/  IMAD.IADD R12, R229, 0x1, -R67 ;  /* 0x00000001e50c7824 */ /* 0x000fc400078e0a43 */
[----:B------:R1:W-:Y:S02]  /*3730*/  I2F R194, R2 ;  /* 0x0000000200c27306 */ /* 0x0003e40000201400 */
[----:B-1----:R-:W-:Y:S01]  /*3740*/  IMAD.MOV.U32 R2, RZ, RZ, R0 ;  /* 0x000000ffff027224 */ /* 0x002fe200078e0000 */
[----:B------:R-:W-:Y:S01]  /*3750*/  IABS R0, R12 ;  /* 0x0000000c00007213 */ /* 0x000fe20000000000 */
[----:B------:R-:W-:-:S04]  /*3760*/  IMAD.IADD R12, R228, 0x1, -R67 ;  /* 0x00000001e40c7824 */ /* 0x000fc800078e0a43 */
[----:B------:R1:W-:Y:S01]  /*3770*/  I2F R239, R2 ;  /* 0x0000000200ef7306 */ /* 0x0003e20000201400 */
[C---:B--2---:R-:W-:Y:S08]  /*3780*/  HMMA.16816.F32.BF16 R96, R4.reuse, R34, R60 ;  /* 0x000000220460723c */ /* 0x044ff0000004183c */
[----:B------:R-:W-:Y:S01]  /*3790*/  HMMA.16816.F32.BF16 R88, R4, R24, R40 ;  /* 0x000000180458723c */ /* 0x000fe20000041828 */
[----:B-1----:R-:W-:Y:S01]  /*37a0*/  IMAD.MOV.U32 R2, RZ, RZ, R0 ;  /* 0x000000ffff027224 */ /* 0x002fe200078e0000 */
[----:B------:R-:W-:Y:S01]  /*37b0*/  IABS R0, R12 ;  /* 0x0000000c00007213 */ /* 0x000fe20000000000 */
[----:B------:R-:W-:-:S05]  /*37c0*/  IMAD.IADD R12, R229, 0x1, -R124 ;  /* 0x00000001e50c7824 */ /* 0x000fca00078e0a7c */
[C---:B------:R-:W-:Y:S01]  /*37d0*/  HMMA.16816.F32.BF16 R60, R4.reuse, R16, R48 ;  /* 0x00000010043c723c */ /* 0x040fe20000041830 */
[----:B------:R1:W-:Y:S07]  /*37e0*/  I2F R189, R2 ;  /* 0x0000000200bd7306 */ /* 0x0003ee0000201400 */
[C---:B------:R-:W-:Y:S01]  /*37f0*/  HMMA.16816.F32.BF16 R108, R4.reuse, R32, R68 ;  /* 0x00000020046c723c */ /* 0x040fe20000041844 */
[----:B------:R2:W-:Y:S07]  /*3800*/  I2F R212, R0 ;  /* 0x0000000000d47306 */ /* 0x0005ee0000201400 */
[----:B------:R-:W-:Y:S01]  /*3810*/  HMMA.16816.F32.BF16 R84, R4, R26, R56 ;  /* 0x0000001a0454723c */ /* 0x000fe20000041838 */
[----:B-1----:R-:W-:-:S05]  /*3820*/  IMAD.IADD R2, R231, 0x1, -R67 ;  /* 0x00000001e7027824 */ /* 0x002fca00078e0a43 */
[----:B------:R-:W-:Y:S02]  /*3830*/  IABS R2, R2 ;  /* 0x0000000200027213 */ /* 0x000fe40000000000 */
[C---:B---3--:R-:W-:Y:S01]  /*3840*/  HMMA.16816.F32.BF16 R80, R4.reuse, R20, R52 ;  /* 0x000000140450723c */ /* 0x048fe20000041834 */
[--C-:B--2---:R-:W-:Y:S01]  /*3850*/  IMAD.IADD R0, R229, 0x1, -R125.reuse ;  /* 0x00000001e5007824 */ /* 0x104fe200078e0a7d */
[----:B------:R1:W-:Y:S04]  /*3860*/  I2F R238, R2 ;  /* 0x0000000200ee7306 */ /* 0x0003e80000201400 */
[----:B------:R-:W-:Y:S02]  /*3870*/  IABS R0, R0 ;  /* 0x0000000000007213 */ /* 0x000fe40000000000 */
[C---:B------:R-:W-:Y:S01]  /*3880*/  HMMA.16816.F32.BF16 R48, R4.reuse, R18, R44 ;  /* 0x000000120430723c */ /* 0x040fe2000004182c */
[----:B------:R-:W-:Y:S07]  /*3890*/  LDSM.16.M88.4 R44, [R217+0x7c00] ;  /* 0x007c0000d92c783b */ /* 0x000fee0000000200 */
[----:B------:R-:W-:Y:S01]  /*38a0*/  HMMA.16816.F32.BF16 R40, R4, R22, R36 ;  /* 0x000000160428723c */ /* 0x000fe20000041824 */
[----:B------:R-:W-:Y:S01]  /*38b0*/  LDSM.16.M88.4 R36, [R217+0x7400] ;  /* 0x00740000d924783b */ /* 0x000fe20000000200 */
[----:B-1----:R-:W-:Y:S01]  /*38c0*/  IMAD.MOV.U32 R2, RZ, RZ, R0 ;  /* 0x000000ffff027224 */ /* 0x002fe200078e0000 */
[----:B------:R-:W-:Y:S01]  /*38d0*/  IABS R0, R8 ;  /* 0x0000000800007213 */ /* 0x000fe20000000000 */
[----:B------:R-:W-:-:S02]  /*38e0*/  IMAD.IADD R8, R231, 0x1, -R125 ;  /* 0x00000001e7087824 */ /* 0x000fc400078e0a7d */
[----:B------:R1:W-:Y:S01]  /*38f0*/  I2F R191, R2 ;  /* 0x0000000200bf7306 */ /* 0x0003e20000201400 */
[----:B------:R-:W-:Y:S02]  /*3900*/  IMAD.IADD R4, R229, 0x1, -R127 ;  /* 0x00000001e5047824 */ /* 0x000fe400078e0a7f */
[----:B-1----:R-:W-:Y:S01]  /*3910*/  IMAD.MOV.U32 R2, RZ, RZ, R0 ;  /* 0x000000ffff027224 */ /* 0x002fe200078e0000 */
[----:B------:R-:W-:Y:S02]  /*3920*/  IABS R0, R8 ;  /* 0x0000000800007213 */ /* 0x000fe40000000000 */
[----:B------:R-:W1:Y:S02]  /*3930*/  LDSM.16.M88.4 R8, [R221] ;  /* 0x00000000dd08783b */ /* 0x000e640000000200 */
[----:B------:R2:W-:Y:S02]  /*3940*/  I2F R210, R2 ;  /* 0x0000000200d27306 */ /* 0x0005e40000201400 */
[----:B--2---:R-:W-:Y:S01]  /*3950*/  IMAD.MOV.U32 R2, RZ, RZ, R0 ;  /* 0x000000ffff027224 */ /* 0x004fe200078e0000 */
[----:B------:R-:W-:Y:S01]  /*3960*/  IABS R0, R12 ;  /* 0x0000000c00007213 */ /* 0x000fe20000000000 */
[----:B------:R-:W-:-:S04]  /*3970*/  IMAD.IADD R12, R228, 0x1, -R124 ;  /* 0x00000001e40c7824 */ /* 0x000fc800078e0a7c */
[----:B------:R2:W-:Y:S02]  /*3980*/  I2F R213, R2 ;  /* 0x0000000200d57306 */ /* 0x0005e40000201400 */
[----:B--2---:R-:W-:Y:S01]  /*3990*/  IMAD.MOV.U32 R2, RZ, RZ, R0 ;  /* 0x000000ffff027224 */ /* 0x004fe200078e0000 */
[----:B------:R-:W-:Y:S01]  /*39a0*/  IABS R0, R12 ;  /* 0x0000000c00007213 */ /* 0x000fe20000000000 */
[----:B------:R-:W-:Y:S01]  /*39b0*/  IMAD.IADD R12, R231, 0x1, -R124 ;  /* 0x00000001e70c7824 */ /* 0x000fe200078e0a7c */
[C---:B-1----:R-:W-:Y:S03]  /*39c0*/  HMMA.16816.F32.BF16 R92, R8.reuse, R20, R92 ;  /* 0x00000014085c723c */ /* 0x042fe6000004185c */
[----:B------:R1:W-:Y:S05]  /*39d0*/  I2F R190, R2 ;  /* 0x0000000200be7306 */ /* 0x0003ea0000201400 */
[C---:B------:R-:W-:Y:S01]  /*39e0*/  HMMA.16816.F32.BF16 R112, R8.reuse, R22, R112 ;  /* 0x000000160870723c */ /* 0x040fe20000041870 */
[----:B------:R-:W-:Y:S07]  /*39f0*/  LDSM.16.M88.4 R20, [R217+0x7800] ;  /* 0x00780000d914783b */ /* 0x000fee0000000200 */
[----:B------:R-:W-:Y:S01]  /*3a00*/  HMMA.16816.F32.BF16 R56, R8, R24, R72 ;  /* 0x000000180838723c */ /* 0x000fe20000041848 */
[----:B-1----:R-:W-:Y:S01]  /*3a10*/  IMAD.MOV.U32 R2, RZ, RZ, R0 ;  /* 0x000000ffff027224 */ /* 0x002fe200078e0000 */
[----:B------:R-:W-:Y:S01]  /*3a20*/  IABS R0, R12 ;  /* 0x0000000c00007213 */ /* 0x000fe20000000000 */
[----:B------:R-:W-:-:S02]  /*3a30*/  IMAD.IADD R12, R229, 0x1, -R128 ;  /* 0x00000001e50c7824 */ /* 0x000fc400078e0a80 */
[----:B------:R1:W-:Y:S03]  /*3a40*/  I2F R208, R2 ;  /* 0x0000000200d07306 */ /* 0x0003e60000201400 */
[C---:B------:R-:W-:Y:S01]  /*3a50*/  HMMA.16816.F32.BF16 R68, R8.reuse, R26, R76 ;  /* 0x0000001a0844723c */ /* 0x040fe2000004184c */
[----:B------:R-:W-:Y:S07]  /*3a60*/  LDSM.16.M88.4 R24, [R221+0x2000] ;  /* 0x00200000dd18783b */ /* 0x000fee0000000200 */
[----:B------:R-:W-:Y:S01]  /*3a70*/  HMMA.16816.F32.BF16 R28, R8, R32, R120 ;  /* 0x00000020081c723c */ /* 0x000fe20000041878 */
[----:B-1----:R-:W-:Y:S01]  /*3a80*/  IMAD.MOV.U32 R2, RZ, RZ, R0 ;  /* 0x000000ffff027224 */ /* 0x002fe200078e0000 */
[----:B------:R-:W-:Y:S01]  /*3a90*/  IABS R0, R12 ;  /* 0x0000000c00007213 */ /* 0x000fe20000000000 */
[----:B------:R-:W-:-:S05]  /*3aa0*/  IMAD.IADD R12, R231, 0x1, -R127 ;  /* 0x00000001e70c7824 */ /* 0x000fca00078e0a7f */
[C---:B------:R-:W-:Y:S01]  /*3ab0*/  HMMA.16816.F32.BF16 R52, R8.reuse, R34, R116 ;  /* 0x000000220834723c */ /* 0x040fe20000041874 */
[----:B------:R1:W-:Y:S01]  /*3ac0*/  I2F R211, R2 ;  /* 0x0000000200d37306 */ /* 0x0003e20000201400 */
[----:B------:R-:W-:Y:S06]  /*3ad0*/  LDSM.16.M88.4 R32, [R217+0x7000] ;  /* 0x00700000d920783b */ /* 0x000fec0000000200 */
[C---:B------:R-:W-:Y:S01]  /*3ae0*/  HMMA.16816.F32.BF16 R72, R8.reuse, R16, R100 ;  /* 0x000000100848723c */ /* 0x040fe20000041864 */
[----:B------:R2:W-:Y:S07]  /*3af0*/  I2F R179, R0 ;  /* 0x0000000000b37306 */ /* 0x0005ee0000201400 */
[----:B------:R-:W-:Y:S01]  /*3b00*/  HMMA.16816.F32.BF16 R76, R8, R18, R104 ;  /* 0x00000012084c723c */ /* 0x000fe20000041868 */
[----:B-1----:R-:W-:Y:S01]  /*3b10*/  IMAD.IADD R2, R228, 0x1, -R128 ;  /* 0x00000001e4027824 */ /* 0x002fe200078e0a80 */
[----:B------:R-:W-:Y:S04]  /*3b20*/  LDSM.16.M88.4 R16, [R220+0x4000] ;  /* 0x00400000dc10783b */ /* 0x000fe80000000200 */
[----:B------:R-:W-:Y:S01]  /*3b30*/  IABS R2, R2 ;  /* 0x0000000200027213 */ /* 0x000fe20000000000 */
[----:B------:R-:W-:-:S02]  /*3b40*/  IMAD.IADD R8, R231, 0x1, -R129 ;  /* 0x00000001e7087824 */ /* 0x000fc400078e0a81 */
[----:B--2---:R-:W-:Y:S01]  /*3b50*/  IMAD.IADD R0, R231, 0x1, -R128 ;  /* 0x00000001e7007824 */ /* 0x004fe200078e0a80 */
[----:B------:R1:W-:Y:S04]  /*3b60*/  I2F R206, R2 ;  /* 0x0000000200ce7306 */ /* 0x0003e80000201400 */
[----:B------:R-:W-:-:S05]  /*3b70*/  IABS R0, R0 ;  /* 0x0000000000007213 */ /* 0x000fca0000000000 */
[----:B-1----:R-:W-:Y:S01]  /*3b80*/  IMAD.MOV.U32 R2, RZ, RZ, R0 ;  /* 0x000000ffff027224 */ /* 0x002fe200078e0000 */
[----:B------:R-:W-:Y:S01]  /*3b90*/  IABS R0, R4 ;  /* 0x0000000400007213 */ /* 0x000fe20000000000 */
[----:B------:R-:W-:Y:S02]  /*3ba0*/  IMAD.IADD R4, R228, 0x1, -R127 ;  /* 0x00000001e4047824 */ /* 0x000fe400078e0a7f */
[----:B------:R1:W-:Y:S02]  /*3bb0*/  I2F R209, R2 ;  /* 0x0000000200d17306 */ /* 0x0003e40000201400 */
[----:B-1----:R-:W-:Y:S01]  /*3bc0*/  IMAD.MOV.U32 R2, RZ, RZ, R0 ;  /* 0x000000ffff027224 */ /* 0x002fe200078e0000 */
[----:B------:R-:W-:Y:S02]  /*3bd0*/  IABS R0, R4 ;  /* 0x0000000400007213 */ /* 0x000fe40000000000 */
[----:B------:R-:W1:Y:S03]  /*3be0*/  LDSM.16.M88.4 R4, [R220+0x3000] ;  /* 0x00300000dc04783b */ /* 0x000e660000000200 */
        /* <DEDUP_REMOVED lines=9> */
[----:B------:R1:W-:Y:S01]  /*3c80*/  I2F R207, R2 ;  /* 0x0000000200cf7306 */ /* 0x0003e20000201400 */
[----:B------:R-:W-:Y:S04]  /*3c90*/  LDSM.16.M88.4 R48, [R219+0x7000] ;  /* 0x00700000db30783b */ /* 0x000fe80000000200 */
[C---:B------:R-:W-:Y:S08]  /*3ca0*/  HMMA.16816.F32.BF16 R108, R4.reuse, R32, R108 ;  /* 0x00000020046c723c */ /* 0x040ff0000004186c */
[----:B------:R-:W-:Y:S01]  /*3cb0*/  HMMA.16816.F32.BF16 R120, R4, R34, R96 ;  /* 0x000000220478723c */ /* 0x000fe20000041860 */
[----:B-1----:R-:W-:Y:S01]  /*3cc0*/  IMAD.MOV.U32 R2, RZ, RZ, R0 ;  /* 0x000000ffff027224 */ /* 0x002fe200078e0000 */
[----:B------:R-:W-:Y:S01]  /*3cd0*/  IABS R0, R12 ;  /* 0x0000000c00007213 */ /* 0x000fe20000000000 */
[----:B------:R-:W-:-:S02]  /*3ce0*/  IMAD.IADD R12, R231, 0x1, -R126 ;  /* 0x00000001e70c7824 */ /* 0x000fc400078e0a7e */
[----:B------:R1:W-:Y:S03]  /*3cf0*/  I2F R168, R2 ;  /* 0x0000000200a87306 */ /* 0x0003e60000201400 */
[C---:B------:R-:W-:Y:S08]  /*3d00*/  HMMA.16816.F32.BF16 R140, R4.reuse, R36, R88 ;  /* 0x00000024048c723c */ /* 0x040ff00000041858 */
[----:B------:R-:W-:Y:S01]  /*3d10*/  HMMA.16816.F32.BF16 R116, R4, R38, R84 ;  /* 0x000000260474723c */ /* 0x000fe20000041854 */
[----:B------:R-:W-:Y:S01]  /*3d20*/  LDSM.16.M88.4 R84, [R217+0x8000] ;  /* 0x00800000d954783b */ /* 0x000fe20000000200 */
[----:B-1----:R-:W-:Y:S01]  /*3d30*/  IMAD.MOV.U32 R2, RZ, RZ, R0 ;  /* 0x000000ffff027224 */ /* 0x002fe200078e0000 */
[----:B------:R-:W-:Y:S01]  /*3d40*/  IABS R0, R12 ;  /* 0x0000000c00007213 */ /* 0x000fe20000000000 */
[----:B------:R-:W-:-:S04]  /*3d50*/  IMAD.IADD R12, R228, 0x1, -R130 ;  /* 0x00000001e40c7824 */ /* 0x000fc800078e0a82 */
[C---:B------:R-:W-:Y:S01]  /*3d60*/  HMMA.16816.F32.BF16 R156, R4.reuse, R44, R80 ;  /* 0x0000002c049c723c */ /* 0x040fe20000041850 */
[----:B------:R1:W-:Y:S01]  /*3d70*/  I2F R172, R2 ;  /* 0x0000000200ac7306 */ /* 0x0003e20000201400 */
[----:B------:R-:W-:Y:S06]  /*3d80*/  LDSM.16.M88.4 R80, [R219+0x8000] ;  /* 0x00800000db50783b */ /* 0x000fec0000000200 */
[C---:B------:R-:W-:Y:S01]  /*3d90*/  HMMA.16816.F32.BF16 R152, R4.reuse, R20, R60 ;  /* 0x000000140498723c */ /* 0x040fe2000004183c */
[----:B------:R2:W-:Y:S07]  /*3da0*/  I2F R202, R0 ;  /* 0x0000000000ca7306 */ /* 0x0005ee0000201400 */
[----:B------:R-:W-:Y:S01]  /*3db0*/  HMMA.16816.F32.BF16 R144, R4, R46, R40 ;  /* 0x0000002e0490723c */ /* 0x000fe20000041828 */
[----:B-1----:R-:W-:-:S05]  /*3dc0*/  IMAD.IADD R2, R229, 0x1, -R129 ;  /* 0x00000001e5027824 */ /* 0x002fca00078e0a81 */
[----:B------:R-:W-:Y:S01]  /*3dd0*/  IABS R2, R2 ;  /* 0x0000000200027213 */ /* 0x000fe20000000000 */
[C---:B------:R-:W-:Y:S02]  /*3de0*/  IMAD.IADD R4, R228.reuse, 0x1, -R132 ;  /* 0x00000001e4047824 */ /* 0x040fe400078e0a84 */
        /* <DEDUP_REMOVED lines=17> */
[--C-:B------:R-:W-:Y:S01]  /*3f00*/  IMAD.IADD R12, R229, 0x1, -R131.reuse ;  /* 0x00000001e50c7824 */ /* 0x100fe200078e0a83 */
[C---:B-1----:R-:W-:Y:S03]  /*3f10*/  HMMA.16816.F32.BF16 R28, R8.reuse, R32, R28 ;  /* 0x00000020081c723c */ /* 0x042fe6000004181c */
[----:B------:R1:W-:Y:S05]  /*3f20*/  I2F R195, R2 ;  /* 0x0000000200c37306 */ /* 0x0003ea0000201400 */
[C---:B------:R-:W-:Y:S01]  /*3f30*/  HMMA.16816.F32.BF16 R32, R8.reuse, R34, R52 ;  /* 0x000000220820723c */ /* 0x040fe20000041834 */
[----:B------:R-:W2:Y:S07]  /*3f40*/  LDSM.16.M88.4 R52, [R219+0x7400] ;  /* 0x00740000db34783b */ /* 0x000eae0000000200 */
[----:B------:R-:W-:Y:S01]  /*3f50*/  HMMA.16816.F32.BF16 R40, R8, R36, R56 ;  /* 0x000000240828723c */ /* 0x000fe20000041838 */
[----:B-1----:R-:W-:Y:S01]  /*3f60*/  IMAD.MOV.U32 R2, RZ, RZ, R0 ;  /* 0x000000ffff027224 */ /* 0x002fe200078e0000 */
[----:B------:R-:W-:Y:S01]  /*3f70*/  IABS R0, R12 ;  /* 0x0000000c00007213 */ /* 0x000fe20000000000 */
[----:B------:R-:W-:-:S02]  /*3f80*/  IMAD.IADD R12, R228, 0x1, -R131 ;  /* 0x00000001e40c7824 */ /* 0x000fc400078e0a83 */
[----:B------:R1:W-:Y:S03]  /*3f90*/  I2F R186, R2 ;  /* 0x0000000200ba7306 */ /* 0x0003e60000201400 */
[----:B------:R-:W-:Y:S08]  /*3fa0*/  HMMA.16816.F32.BF16 R28, R24, R48, R28 ;  /* 0x00000030181c723c */ /* 0x000ff0000004181c */
[----:B------:R-:W-:Y:S01]  /*3fb0*/  HMMA.16816.F32.BF16 R104, R8, R22, R76 ;  /* 0x000000160868723c */ /* 0x000fe2000004184c */
[----:B------:R-:W3:Y:S01]  /*3fc0*/  LDSM.16.M88.4 R76, [R217+0x8400] ;  /* 0x00840000d94c783b */ /* 0x000ee20000000200 */
[----:B-1----:R-:W-:Y:S01]  /*3fd0*/  IMAD.MOV.U32 R2, RZ, RZ, R0 ;  /* 0x000000ffff027224 */ /* 0x002fe200078e0000 */
[----:B------:R-:W-:-:S05]  /*3fe0*/  IABS R0, R12 ;  /* 0x0000000c00007213 */ /* 0x000fca0000000000 */
[----:B------:R-:W-:Y:S01]  /*3ff0*/  HMMA.16816.F32.BF16 R100, R8, R20, R72 ;  /* 0x000000140864723c */ /* 0x000fe20000041848 */
[----:B------:R1:W-:Y:S01]  /*4000*/  I2F R183, R2 ;  /* 0x0000000200b77306 */ /* 0x0003e20000201400 */
[----:B------:R-:W4:Y:S04]  /*4010*/  LDSM.16.M88.4 R12, [R221+0x4000] ;  /* 0x00400000dd0c783b */ /* 0x000f280000000200 */
[----:B------:R-:W5:Y:S02]  /*4020*/  LDSM.16.M88.4 R72, [R219+0x8400] ;  /* 0x00840000db48783b */ /* 0x000f640000000200 */
[----:B------:R-:W-:Y:S01]  /*4030*/  HMMA.16816.F32.BF16 R20, R24, R50, R32 ;  /* 0x000000321814723c */ /* 0x000fe20000041820 */
[----:B------:R2:W-:Y:S07]  /*4040*/  I2F R200, R0 ;  /* 0x0000000000c87306 */ /* 0x0005ee0000201400 */
[----:B------:R-:W-:Y:S01]  /*4050*/  HMMA.16816.F32.BF16 R36, R8, R38, R68 ;  /* 0x000000260824723c */ /* 0x000fe20000041844 */
[----:B-1----:R-:W-:-:S05]  /*4060*/  IMAD.IADD R2, R231, 0x1, -R131 ;  /* 0x00000001e7027824 */ /* 0x002fca00078e0a83 */
[----:B------:R-:W-:Y:S02]  /*4070*/  IABS R2, R2 ;  /* 0x0000000200027213 */ /* 0x000fe40000000000 */
[----:B--2---:R-:W-:Y:S01]  /*4080*/  HMMA.16816.F32.BF16 R40, R24, R52, R40 ;  /* 0x000000341828723c */ /* 0x004fe20000041828 */
[----:B------:R-:W-:Y:S01]  /*4090*/  IMAD.IADD R0, R229, 0x1, -R132 ;  /* 0x00000001e5007824 */ /* 0x000fe200078e0a84 */
[----:B------:R1:W-:Y:S04]  /*40a0*/  I2F R198, R2 ;  /* 0x0000000200c67306 */ /* 0x0003e80000201400 */
[----:B------:R-:W-:Y:S02]  /*40b0*/  IABS R0, R0 ;  /* 0x0000000000007213 */ /* 0x000fe40000000000 */
[C---:B------:R-:W-:Y:S08]  /*40c0*/  HMMA.16816.F32.BF16 R32, R16.reuse, R84, R28 ;  /* 0x000000541020723c */ /* 0x040ff0000004181c */
[----:B------:R-:W-:Y:S01]  /*40d0*/  HMMA.16816.F32.BF16 R28, R16, R86, R20 ;  /* 0x00000056101c723c */ /* 0x000fe20000041814 */
[----:B------:R-:W2:Y:S01]  /*40e0*/  LDSM.16.M88.4 R20, [R221+0x3000] ;  /* 0x00300000dd14783b */ /* 0x000ea20000000200 */
[----:B-1----:R-:W-:Y:S01]  /*40f0*/  IMAD.MOV.U32 R2, RZ, RZ, R0 ;  /* 0x000000ffff027224 */ /* 0x002fe200078e0000 */
[----:B------:R-:W-:Y:S01]  /*4100*/  IABS R0, R4 ;  /* 0x0000000400007213 */ /* 0x000fe20000000000 */
[----:B------:R-:W-:-:S02]  /*4110*/  IMAD.IADD R4, R231, 0x1, -R132 ;  /* 0x00000001e7047824 */ /* 0x000fc400078e0a84 */
[----:B------:R1:W-:Y:S02]  /*4120*/  I2F R199, R2 ;  /* 0x0000000200c77306 */ /* 0x0003e40000201400 */
[----:B------:R-:W-:Y:S08]  /*4130*/  HMMA.16816.F32.BF16 R36, R24, R54, R36 ;  /* 0x000000361824723c */ /* 0x000ff00000041824 */
[----:B---3--:R-:W-:Y:S01]  /*4140*/  HMMA.16816.F32.BF16 R40, R16, R76, R40 ;  /* 0x0000004c1028723c */ /* 0x008fe20000041828 */
[----:B-1----:R-:W-:Y:S01]  /*4150*/  IMAD.MOV.U32 R2, RZ, RZ, R0 ;  /* 0x000000ffff027224 */ /* 0x002fe200078e0000 */
[----:B------:R-:W-:Y:S01]  /*4160*/  IABS R0, R4 ;  /* 0x0000000400007213 */ /* 0x000fe20000000000 */
[----:B------:R-:W-:-:S05]  /*4170*/  IMAD.IADD R4, R229, 0x1, -R133 ;  /* 0x00000001e5047824 */ /* 0x000fca00078e0a85 */
[----:B----4-:R-:W-:Y:S01]  /*4180*/  HMMA.16816.F32.BF16 R68, R12, R80, R32 ;  /* 0x000000500c44723c */ /* 0x010fe20000041820 */
[----:B------:R1:W-:Y:S07]  /*4190*/  I2F R197, R2 ;  /* 0x0000000200c57306 */ /* 0x0003ee0000201400 */
[C---:B------:R-:W-:Y:S08]  /*41a0*/  HMMA.16816.F32.BF16 R96, R8.reuse, R44, R92 ;  /* 0x0000002c0860723c */ /* 0x040ff0000004185c */
[----:B------:R-:W-:Y:S01]  /*41b0*/  HMMA.16816.F32.BF16 R92, R8, R46, R112 ;  /* 0x0000002e085c723c */ /* 0x000fe20000041870 */
[----:B-1----:R-:W-:Y:S01]  /*41c0*/  IMAD.MOV.U32 R2, RZ, RZ, R0 ;  /* 0x000000ffff027224 */ /* 0x002fe200078e0000 */
[----:B------:R-:W-:Y:S01]  /*41d0*/  IABS R0, R4 ;  /* 0x0000000400007213 */ /* 0x000fe20000000000 */
[--C-:B------:R-:W-:Y:S01]  /*41e0*/  IMAD.IADD R4, R228, 0x1, -R133.reuse ;  /* 0x00000001e4047824 */ /* 0x100fe200078e0a85 */
[----:B------:R-:W1:Y:S01]  /*41f0*/  LDSM.16.M88.4 R8, [R220+0x5000] ;  /* 0x00500000dc08783b */ /* 0x000e620000000200 */
[----:B------:R3:W-:Y:S03]  /*4200*/  I2F R174, R2 ;  /* 0x0000000200ae7306 */ /* 0x0007e60000201400 */
[----:B------:R-:W-:Y:S08]  /*4210*/  HMMA.16816.F32.BF16 R32, R16, R78, R36 ;  /* 0x0000004e1020723c */ /* 0x000ff00000041824 */
[----:B------:R-:W-:Y:S01]  /*4220*/  HMMA.16816.F32.BF16 R60, R12, R82, R28 ;  /* 0x000000520c3c723c */ /* 0x000fe2000004181c */
[----:B---3--:R-:W-:Y:S01]  /*4230*/  IMAD.MOV.U32 R2, RZ, RZ, R0 ;  /* 0x000000ffff027224 */ /* 0x008fe200078e0000 */
[----:B------:R-:W-:Y:S01]  /*4240*/  IABS R0, R4 ;  /* 0x0000000400007213 */ /* 0x000fe20000000000 */
[----:B------:R-:W-:-:S05]  /*4250*/  IMAD.IADD R4, R231, 0x1, -R133 ;  /* 0x00000001e7047824 */ /* 0x000fca00078e0a85 */
[----:B-----5:R-:W-:Y:S01]  /*4260*/  HMMA.16816.F32.BF16 R56, R12, R72, R40 ;  /* 0x000000480c38723c */ /* 0x020fe20000041828 */
[----:B------:R3:W-:Y:S07]  /*4270*/  I2F R196, R2 ;  /* 0x0000000200c47306 */ /* 0x0007ee0000201400 */
[----:B--2---:R-:W-:Y:S08]  /*4280*/  HMMA.16816.F32.BF16 R28, R20, R48, R108 ;  /* 0x00000030141c723c */ /* 0x004ff0000004186c */
[----:B------:R-:W-:Y:S01]  /*4290*/  HMMA.16816.F32.BF16 R88, R12, R74, R32 ;  /* 0x0000004a0c58723c */ /* 0x000fe20000041820 */
[----:B---3--:R-:W-:Y:S01]  /*42a0*/  IMAD.MOV.U32 R2, RZ, RZ, R0 ;  /* 0x000000ffff027224 */ /* 0x008fe200078e0000 */
[----:B------:R-:W-:Y:S01]  /*42b0*/  IABS R0, R4 ;  /* 0x0000000400007213 */ /* 0x000fe20000000000 */
[----:B------:R-:W-:-:S02]  /*42c0*/  IMAD.IADD R4, R229, 0x1, -R134 ;  /* 0x00000001e5047824 */ /* 0x000fc400078e0a86 */
[----:B------:R2:W-:Y:S03]  /*42d0*/  I2F R193, R2 ;  /* 0x0000000200c17306 */ /* 0x0005e60000201400 */
[C---:B------:R-:W-:Y:S08]  /*42e0*/  HMMA.16816.F32.BF16 R36, R20.reuse, R50, R120 ;  /* 0x000000321424723c */ /* 0x040ff00000041878 */
[----:B------:R-:W-:Y:S01]  /*42f0*/  HMMA.16816.F32.BF16 R32, R20, R52, R140 ;  /* 0x000000341420723c */ /* 0x000fe2000004188c */
[----:B--2---:R-:W-:Y:S01]  /*4300*/  IMAD.MOV.U32 R2, RZ, RZ, R0 ;  /* 0x000000ffff027224 */ /* 0x004fe200078e0000 */
[----:B------:R-:W-:Y:S01]  /*4310*/  IABS R0, R4 ;  /* 0x0000000400007213 */ /* 0x000fe20000000000 */
[----:B------:R-:W-:-:S05]  /*4320*/  IMAD.IADD R4, R228, 0x1, -R134 ;  /* 0x00000001e4047824 */ /* 0x000fca00078e0a86 */
[----:B-1----:R-:W-:Y:S01]  /*4330*/  HMMA.16816.F32.BF16 R48, R8, R84, R28 ;  /* 0x000000540830723c */ /* 0x002fe2000004181c */
[----:B------:R1:W-:Y:S01]  /*4340*/  I2F R175, R2 ;  /* 0x0000000200af7306 */ /* 0x0003e20000201400 */
[----:B------:R-:W2:Y:S06]  /*4350*/  LDSM.16.M88.4 R28, [R219+0x7800] ;  /* 0x00780000db1c783b */ /* 0x000eac0000000200 */
[----:B------:R-:W-:Y:S08]  /*4360*/  HMMA.16816.F32.BF16 R52, R20, R54, R116 ;  /* 0x000000361434723c */ /* 0x000ff00000041874 */
[----:B------:R-:W-:Y:S01]  /*4370*/  HMMA.16816.F32.BF16 R44, R8, R86, R36 ;  /* 0x00000056082c723c */ /* 0x000fe20000041824 */
[----:B-1----:R-:W-:Y:S01]  /*4380*/  IMAD.MOV.U32 R2, RZ, RZ, R0 ;  /* 0x000000ffff027224 */ /* 0x002fe200078e0000 */
[----:B------:R-:W-:Y:S01]  /*4390*/  IABS R0, R4 ;  /* 0x0000000400007213 */ /* 0x000fe20000000000 */
[----:B------:R-:W-:-:S02]  /*43a0*/  IMAD.IADD R4, R231, 0x1, -R134 ;  /* 0x00000001e7047824 */ /* 0x000fc400078e0a86 */
[----:B------:R1:W-:Y:S03]  /*43b0*/  I2F R188, R2 ;  /* 0x0000000200bc7306 */ /* 0x0003e60000201400 */
[C---:B------:R-:W-:Y:S01]  /*43c0*/  HMMA.16816.F32.BF16 R40, R8.reuse, R76, R32 ;  /* 0x0000004c0828723c */ /* 0x040fe20000041820 */
[----:B------:R-:W3:Y:S07]  /*43d0*/  LDSM.16.M88.4 R32, [R219+0x7c00] ;  /* 0x007c0000db20783b */ /* 0x000eee0000000200 */
[----:B------:R-:W-:Y:S01]  /*43e0*/  HMMA.16816.F32.BF16 R36, R8, R78, R52 ;  /* 0x0000004e0824723c */ /* 0x000fe20000041834 */
[----:B-1----:R-:W-:Y:S01]  /*43f0*/  IMAD.MOV.U32 R2, RZ, RZ, R0 ;  /* 0x000000ffff027224 */ /* 0x002fe200078e0000 */
[----:B------:R-:W-:Y:S01]  /*4400*/  IABS R0, R4 ;  /* 0x0000000400007213 */ /* 0x000fe20000000000 */
[----:B------:R-:W-:-:S02]  /*4410*/  IMAD.IADD R4, R229, 0x1, -R135 ;  /* 0x00000001e5047824 */ /* 0x000fc400078e0a87 */
[----:B------:R1:W-:Y:S03]  /*4420*/  I2F R182, R2 ;  /* 0x0000000200b67306 */ /* 0x0003e60000201400 */
[C---:B--2---:R-:W-:Y:S01]  /*4430*/  HMMA.16816.F32.BF16 R76, R20.reuse, R30, R148 ;  /* 0x0000001e144c723c */ /* 0x044fe20000041894 */
[----:B-1----:R-:W-:Y:S01]  /*4440*/  IMAD.MOV.U32 R2, RZ, RZ, R0 ;  /* 0x000000ffff027224 */ /* 0x002fe200078e0000 */
[----:B------:R-:W-:Y:S01]  /*4450*/  IABS R0, R4 ;  /* 0x0000000400007213 */ /* 0x000fe20000000000 */
[--C-:B------:R-:W-:Y:S02]  /*4460*/  IMAD.IADD R4, R228, 0x1, -R135.reuse ;  /* 0x00000001e4047824 */ /* 0x100fe400078e0a87 */
[----:B------:R1:W-:Y:S03]  /*4470*/  I2F R181, R2 ;  /* 0x0000000200b57306 */ /* 0x0003e60000201400 */
[C---:B---3--:R-:W-:Y:S08]  /*4480*/  HMMA.16816.F32.BF16 R84, R20.reuse, R32, R156 ;  /* 0x000000201454723c */ /* 0x048ff0000004189c */
[----:B------:R-:W-:Y:S01]  /*4490*/  HMMA.16816.F32.BF16 R108, R20, R34, R144 ;  /* 0x00000022146c723c */ /* 0x000fe20000041890 */
        /* <DEDUP_REMOVED lines=29> */
[----:B------:R-:W-:Y:S08]  /*4670*/  I2F R167, R2 ;  /* 0x0000000200a77306 */ /* 0x000ff00000201400 */
[----:B------:R2:W-:Y:S02]  /*4680*/  I2F R166, R0 ;  /* 0x0000000000a67306 */ /* 0x0005e40000201400 */
[----:B--2---:R-:W-:-:S06]  /*4690*/  FMUL.FTZ R0, R68, c[0x0][0x2ec] ;  /* 0x0000bb0044007a20 */ /* 0x004fcc0000410000 */
[----:B------:R2:W-:Y:S01]  /*46a0*/  MUFU.TANH R165, R0 ;  /* 0x0000000000a57308 */ /* 0x0005e20000002400 */
[----:B-1----:R-:W-:Y:S01]  /*46b0*/  HMMA.16816.F32.BF16 R48, R4, R80, R48 ;  /* 0x000000500430723c */ /* 0x002fe20000041830 */
[----:B--2---:R-:W-:-:S07]  /*46c0*/  FMUL.FTZ R0, R69, c[0x0][0x2ec] ;  /* 0x0000bb0045007a20 */ /* 0x004fce0000410000 */
[C---:B------:R-:W-:Y:S01]  /*46d0*/  HMMA.16816.F32.BF16 R44, R4.reuse, R82, R44 ;  /* 0x00000052042c723c */ /* 0x040fe2000004182c */
[----:B------:R1:W2:Y:S07]  /*46e0*/  MUFU.TANH R164, R0 ;  /* 0x0000000000a47308 */ /* 0x0002ae0000002400 */
[----:B------:R-:W-:Y:S08]  /*46f0*/  HMMA.16816.F32.BF16 R52, R4, R72, R40 ;  /* 0x000000480434723c */ /* 0x000ff00000041828 */
[----:B------:R-:W-:Y:S01]  /*4700*/  HMMA.16816.F32.BF16 R40, R24, R28, R100 ;  /* 0x0000001c1828723c */ /* 0x000fe20000041864 */
[----:B-1----:R-:W-:-:S04]  /*4710*/  FMUL.FTZ R0, R60, c[0x0][0x2ec] ;  /* 0x0000bb003c007a20 */ /* 0x002fc80000410000 */
[----:B------:R1:W-:Y:S03]  /*4720*/  MUFU.TANH R163, R0 ;  /* 0x0000000000a37308 */ /* 0x0003e60000002400 */
[----:B------:R-:W-:Y:S08]  /*4730*/  HMMA.16816.F32.BF16 R80, R24, R34, R92 ;  /* 0x000000221850723c */ /* 0x000ff0000004185c */
[----:B------:R-:W-:-:S04]  /*4740*/  FMUL.FTZ R2, R52, c[0x0][0x2ec] ;  /* 0x0000bb0034027a20 */ /* 0x000fc80000410000 */
        /* <DEDUP_REMOVED lines=10> */
[----:B------:R1:W-:Y:S02]  /*47f0*/  MUFU.TANH R121, R0 ;  /* 0x0000000000797308 */ /* 0x0003e40000002400 */
[----:B-1----:R-:W-:Y:S02]  /*4800*/  FMUL.FTZ R0, R71, c[0x0][0x2ec] ;  /* 0x0000bb0047007a20 */ /* 0x002fe40000410000 */
[----:B------:R-:W-:Y:S04]  /*4810*/  HMMA.16816.F32.BF16 R68, R24, R30, R104 ;  /* 0x0000001e1844723c */ /* 0x000fe80000041868 */
[----:B------:R1:W3:Y:S02]  /*4820*/  MUFU.TANH R120, R0 ;  /* 0x0000000000787308 */ /* 0x0002e40000002400 */
[----:B-1----:R-:W-:-:S06]  /*4830*/  FMUL.FTZ R0, R62, c[0x0][0x2ec] ;  /* 0x0000bb003e007a20 */ /* 0x002fcc0000410000 */
[----:B------:R1:W-:Y:S02]  /*4840*/  MUFU.TANH R119, R0 ;  /* 0x0000000000777308 */ /* 0x0003e40000002400 */
[----:B-1----:R-:W-:Y:S02]  /*4850*/  FMUL.FTZ R0, R63, c[0x0][0x2ec] ;  /* 0x0000bb003f007a20 */ /* 0x002fe40000410000 */
[----:B------:R-:W-:Y:S04]  /*4860*/  HMMA.16816.F32.BF16 R60, R20, R28, R152 ;  /* 0x0000001c143c723c */ /* 0x000fe80000041898 */
[----:B------:R1:W-:Y:S03]  /*4870*/  MUFU.TANH R118, R0 ;  /* 0x0000000000767308 */ /* 0x0003e60000002400 */
[----:B------:R-:W-:-:S02]  /*4880*/  FMUL.FTZ R20, R53, c[0x0][0x2ec] ;  /* 0x0000bb0035147a20 */ /* 0x000fc40000410000 */
[----:B------:R-:W-:Y:S02]  /*4890*/  IMAD.MOV.U32 R155, RZ, RZ, R225 ;  /* 0x000000ffff9b7224 */ /* 0x000fe400078e00e1 */
[----:B------:R-:W-:Y:S02]  /*48a0*/  IMAD.MOV.U32 R154, RZ, RZ, R224 ;  /* 0x000000ffff9a7224 */ /* 0x000fe400078e00e0 */
[----:B-1----:R-:W-:-:S04]  /*48b0*/  FMUL.FTZ R0, R58, c[0x0][0x2ec] ;  /* 0x0000bb003a007a20 */ /* 0x002fc80000410000 */
[----:B------:R1:W-:Y:S02]  /*48c0*/  MUFU.TANH R116, R0 ;  /* 0x0000000000747308 */ /* 0x0003e40000002400 */
[----:B-1----:R-:W-:Y:S02]  /*48d0*/  FMUL.FTZ R0, R59, c[0x0][0x2ec] ;  /* 0x0000bb003b007a20 */ /* 0x002fe40000410000 */
[----:B------:R-:W-:Y:S01]  /*48e0*/  HMMA.16816.F32.BF16 R56, R4, R74, R36 ;  /* 0x0000004a0438723c */ /* 0x000fe20000041824 */
[----:B------:R-:W1:Y:S03]  /*48f0*/  LDSM.16.M88.4 R36, [R217+0x8800] ;  /* 0x00880000d924783b */ /* 0x000e660000000200 */
[----:B------:R4:W-:Y:S04]  /*4900*/  MUFU.TANH R115, R0 ;  /* 0x0000000000737308 */ /* 0x0009e80000002400 */
[----:B------:R-:W-:Y:S07]  /*4910*/  HMMA.16816.F32.BF16 R72, R24, R32, R96 ;  /* 0x000000201848723c */ /* 0x000fee0000041860 */
[----:B------:R-:W-:-:S02]  /*4920*/  FMUL.FTZ R24, R51, c[0x0][0x2ec] ;  /* 0x0000bb0033187a20 */ /* 0x000fc40000410000 */
[----:B------:R-:W-:Y:S02]  /*4930*/  FMUL.FTZ R26, R47, c[0x0][0x2ec] ;  /* 0x0000bb002f1a7a20 */ /* 0x000fe40000410000 */
[----:B----4-:R-:W-:Y:S02]  /*4940*/  FMUL.FTZ R0, R90, c[0x0][0x2ec] ;  /* 0x0000bb005a007a20 */ /* 0x010fe40000410000 */
[----:B------:R-:W-:Y:S01]  /*4950*/  FMUL.FTZ R27, R54, c[0x0][0x2ec] ;  /* 0x0000bb00361b7a20 */ /* 0x000fe20000410000 */
[----:B------:R4:W-:Y:S01]  /*4960*/  MUFU.TANH R90, R24 ;  /* 0x00000018005a7308 */ /* 0x0009e20000002400 */
[----:B------:R-:W-:Y:S02]  /*4970*/  FMUL.FTZ R25, R46, c[0x0][0x2ec] ;  /* 0x0000bb002e197a20 */ /* 0x000fe40000410000 */
[----:B------:R-:W-:Y:S02]  /*4980*/  FMUL.FTZ R22, R56, c[0x0][0x2ec] ;  /* 0x0000bb0038167a20 */ /* 0x000fe40000410000 */
[----:B------:R-:W-:-:S03]  /*4990*/  IMAD R96, R162, 0x20, R161 ;  /* 0x00000020a2607824 */ /* 0x000fc600078e02a1 */
[----:B------:R5:W-:Y:S01]  /*49a0*/  MUFU.TANH R112, R0 ;  /* 0x0000000000707308 */ /* 0x000be20000002400 */
[----:B----4-:R-:W-:-:S07]  /*49b0*/  IADD3 R24, R231, -c[0x0][0x2e4], RZ ;  /* 0x8000b900e7187a10 */ /* 0x010fce0007ffe0ff */
[----:B------:R4:W-:Y:S01]  /*49c0*/  MUFU.TANH R53, R26 ;  /* 0x0000001a00357308 */ /* 0x0009e20000002400 */
[----:B-1----:R-:W-:Y:S01]  /*49d0*/  HMMA.16816.F32.BF16 R32, R16, R36, R40 ;  /* 0x000000241020723c */ /* 0x002fe20000041828 */
[----:B------:R-:W-:Y:S01]  /*49e0*/  IMNMX R224, RZ, R24, !PT ;  /* 0x00000018ffe07217 */ /* 0x000fe20007800200 */
[----:B--2---:R-:W-:Y:S02]  /*49f0*/  FFMA.FTZ R24, R215, -R222, R164 ;  /* 0x800000ded7187223 */ /* 0x004fe400000100a4 */
[----:B-----5:R-:W-:-:S03]  /*4a00*/  FMUL.FTZ R0, R48, c[0x0][0x2ec] ;  /* 0x0000bb0030007a20 */ /* 0x020fc60000410000 */
[----:B------:R3:W-:Y:S01]  /*4a10*/  MUFU.TANH R52, R27 ;  /* 0x0000001b00347308 */ /* 0x0007e20000002400 */
[----:B------:R-:W-:Y:S07]  /*4a20*/  HMMA.16816.F32.BF16 R28, R8, R36, R60 ;  /* 0x00000024081c723c */ /* 0x000fee000004183c */
[----:B------:R1:W2:Y:S01]  /*4a30*/  MUFU.TANH R88, R0 ;  /* 0x0000000000587308 */ /* 0x0002a20000002400 */
[----:B----4-:R-:W-:-:S07]  /*4a40*/  FMUL.FTZ R26, R55, c[0x0][0x2ec] ;  /* 0x0000bb00371a7a20 */ /* 0x010fce0000410000 */
[----:B------:R-:W-:Y:S01]  /*4a50*/  MUFU.TANH R48, R22 ;  /* 0x0000001600307308 */ /* 0x000fe20000002400 */
[----:B---3--:R-:W-:Y:S02]  /*4a60*/  FFMA.FTZ R27, R189, -R222, R120 ;  /* 0x800000debd1b7223 */ /* 0x008fe40000010078 */
[----:B-1----:R-:W-:-:S05]  /*4a70*/  FMUL.FTZ R0, R49, c[0x0][0x2ec] ;  /* 0x0000bb0031007a20 */ /* 0x002fca0000410000 */
[----:B------:R1:W-:Y:S08]  /*4a80*/  MUFU.TANH R92, R26 ;  /* 0x0000001a005c7308 */ /* 0x0003f00000002400 */
[----:B------:R3:W-:Y:S08]  /*4a90*/  MUFU.TANH R117, R0 ;  /* 0x0000000000757308 */ /* 0x0007f00000002400 */
[----:B------:R-:W-:Y:S01]  /*4aa0*/  MUFU.TANH R49, R20 ;  /* 0x0000001400317308 */ /* 0x000fe20000002400 */
[----:B-1----:R-:W-:-:S02]  /*4ab0*/  FFMA.FTZ R26, R236, -R222, R123 ;  /* 0x800000deec1a7223 */ /* 0x002fc4000001007b */
[----:B---3--:R-:W-:-:S05]  /*4ac0*/  FMUL.FTZ R0, R44, c[0x0][0x2ec] ;  /* 0x0000bb002c007a20 */ /* 0x008fca0000410000 */
[----:B------:R1:W-:Y:S08]  /*4ad0*/  MUFU.TANH R56, R25 ;  /* 0x0000001900387308 */ /* 0x0003f00000002400 */
[----:B------:R3:W-:Y:S01]  /*4ae0*/  MUFU.TANH R114, R0 ;  /* 0x0000000000727308 */ /* 0x0007e20000002400 */
[----:B-1----:R-:W-:Y:S02]  /*4af0*/  FFMA.FTZ R25, R216, -R222, R165 ;  /* 0x800000ded8197223 */ /* 0x002fe400000100a5 */
[----:B---3--:R-:W-:-:S05]  /*4b00*/  FMUL.FTZ R0, R45, c[0x0][0x2ec] ;  /* 0x0000bb002d007a20 */ /* 0x008fca0000410000 */
[----:B------:R1:W3:Y:S02]  /*4b10*/  MUFU.TANH R113, R0 ;  /* 0x0000000000717308 */ /* 0x0002e40000002400 */
[----:B-1----:R-:W-:-:S04]  /*4b20*/  IADD3 R0, R65, 0x1, -R226 ;  /* 0x0000000141007810 */ /* 0x002fc80007ffe8e2 */
[----:B------:R-:W-:-:S05]  /*4b30*/  IADD3 R0, R0, c[0x0][0x2e8], RZ ;  /* 0x0000ba0000007a10 */ /* 0x000fca0007ffe0ff */
[C---:B------:R-:W-:Y:S02]  /*4b40*/  IMAD.IADD R20, R0.reuse, 0x1, R160 ;  /* 0x0000000100147824 */ /* 0x040fe400078e02a0 */
[----:B------:R-:W-:Y:S02]  /*4b50*/  IMAD.IADD R21, R0, 0x1, R139 ;  /* 0x0000000100157824 */ /* 0x000fe400078e028b */
[----:B------:R-:W-:Y:S01]  /*4b60*/  IMAD.IADD R2, R66, 0x1, R0 ;  /* 0x0000000142027824 */ /* 0x000fe200078e0200 */
[-C--:B------:R-:W-:Y:S01]  /*4b70*/  IMNMX R234, R20, R65.reuse, PT ;  /* 0x0000004114ea7217 */ /* 0x080fe20003800200 */
[----:B------:R-:W-:Y:S01]  /*4b80*/  IMAD.IADD R0, R0, 0x1, R138 ;  /* 0x0000000100007824 */ /* 0x000fe200078e028a */
[-C--:B------:R-:W-:Y:S02]  /*4b90*/  IMNMX R233, R21, R65.reuse, PT ;  /* 0x0000004115e97217 */ /* 0x080fe40003800200 */
[----:B------:R-:W1:Y:S01]  /*4ba0*/  LDSM.16.M88.4 R20, [R219+0x8800] ;  /* 0x00880000db14783b */ /* 0x000e620000000200 */
[-C--:B------:R-:W-:Y:S01]  /*4bb0*/  IMNMX R235, R2, R65.reuse, PT ;  /* 0x0000004102eb7217 */ /* 0x080fe20003800200 */
[----:B------:R-:W-:Y:S01]  /*4bc0*/  FMUL.FTZ R2, R50, c[0x0][0x2ec] ;  /* 0x0000bb0032027a20 */ /* 0x000fe20000410000 */
[----:B------:R-:W-:-:S02]  /*4bd0*/  IMNMX R232, R0, R65, PT ;  /* 0x0000004100e87217 */ /* 0x000fc40003800200 */
[----:B------:R-:W-:Y:S01]  /*4be0*/  IADD3 R0, R230, -c[0x0][0x2e4], RZ ;  /* 0x8000b900e6007a10 */ /* 0x000fe20007ffe0ff */
[----:B------:R4:W5:Y:S01]  /*4bf0*/  MUFU.TANH R93, R2 ;  /* 0x00000002005d7308 */ /* 0x0009620000002400 */
[C---:B------:R-:W-:Y:S02]  /*4c00*/  ISETP.GE.AND P3, PT, R124.reuse, R235, PT ;  /* 0x000000eb7c00720c */ /* 0x040fe40003f66270 */
[----:B------:R-:W-:Y:S02]  /*4c10*/  IMNMX R227, RZ, R0, !PT ;  /* 0x00000000ffe37217 */ /* 0x000fe40007800200 */
[----:B------:R-:W-:Y:S02]  /*4c20*/  IADD3 R0, R229, -c[0x0][0x2e4], RZ ;  /* 0x8000b900e5007a10 */ /* 0x000fe40007ffe0ff */
[----:B------:R-:W-:Y:S02]  /*4c30*/  ISETP.LT.OR P3, PT, R124, R227, P3 ;  /* 0x000000e37c00720c */ /* 0x000fe40001f61670 */
[----:B------:R-:W-:Y:S01]  /*4c40*/  IMNMX R226, RZ, R0, !PT ;  /* 0x00000000ffe27217 */ /* 0x000fe20007800200 */
[----:B------:R-:W-:Y:S01]  /*4c50*/  FFMA.FTZ R0, R185, -R222, R122 ;  /* 0x800000deb9007223 */ /* 0x000fe2000001007a */
[----:B------:R-:W-:-:S02]  /*4c60*/  ISETP.GE.AND P5, PT, R125, R235, PT ;  /* 0x000000eb7d00720c */ /* 0x000fc40003fa6270 */
[-C--:B------:R-:W-:Y:S02]  /*4c70*/  ISETP.GE.AND P6, PT, R67, R235.reuse, PT ;  /* 0x000000eb4300720c */ /* 0x080fe40003fc6270 */
[----:B------:R-:W-:Y:S01]  /*4c80*/  FSEL R143, R0, -INF , !P3 ;  /* 0xff800000008f7808 */ /* 0x000fe20005800000 */
[----:B------:R-:W-:Y:S01]  /*4c90*/  FFMA.FTZ R0, R218, -R222, R142 ;  /* 0x800000deda007223 */ /* 0x000fe2000001008e */
[----:B------:R-:W-:Y:S02]  /*4ca0*/  ISETP.GE.AND P3, PT, R128, R235, PT ;  /* 0x000000eb8000720c */ /* 0x000fe40003f66270 */
[----:B----4-:R-:W-:Y:S02]  /*4cb0*/  IADD3 R2, R228, -c[0x0][0x2e4], RZ ;  /* 0x8000b900e4027a10 */ /* 0x010fe40007ffe0ff */
[----:B------:R-:W-:Y:S02]  /*4cc0*/  ISETP.LT.OR P3, PT, R128, R227, P3 ;  /* 0x000000e38000720c */ /* 0x000fe40001f61670 */
[----:B------:R-:W-:Y:S01]  /*4cd0*/  IMNMX R225, RZ, R2, !PT ;  /* 0x00000002ffe17217 */ /* 0x000fe20007800200 */
[-C--:B------:R-:W-:Y:S01]  /*4ce0*/  FFMA.FTZ R2, R214, -R222.reuse, R163 ;  /* 0x800000ded6027223 */ /* 0x080fe200000100a3 */
[----:B------:R-:W-:Y:S01]  /*4cf0*/  FSEL R185, R0, -INF , !P3 ;  /* 0xff80000000b97808 */ /* 0x000fe20005800000 */
[----:B------:R-:W-:Y:S01]  /*4d00*/  FFMA.FTZ R0, R237, -R222, R141 ;  /* 0x800000deed007223 */ /* 0x000fe2000001008d */
[----:B------:R-:W-:-:S02]  /*4d10*/  ISETP.GE.AND P3, PT, R127, R235, PT ;  /* 0x000000eb7f00720c */ /* 0x000fc40003f66270 */
[----:B------:R-:W-:Y:S02]  /*4d20*/  ISETP.GE.AND P2, PT, R64, R234, PT ;  /* 0x000000ea4000720c */ /* 0x000fe40003f46270 */
[-C--:B------:R-:W-:Y:S02]  /*4d30*/  ISETP.LT.OR P3, PT, R127, R227.reuse, P3 ;  /* 0x000000e37f00720c */ /* 0x080fe40001f61670 */
[----:B------:R-:W-:Y:S01]  /*4d40*/  ISETP.LT.OR P5, PT, R125, R227, P5 ;  /* 0x000000e37d00720c */ /* 0x000fe20002fa1670 */
[----:B-1----:R-:W-:Y:S01]  /*4d50*/  HMMA.16816.F32.BF16 R40, R12, R20, R32 ;  /* 0x000000140c28723c */ /* 0x002fe20000041820 */
[----:B------:R-:W-:Y:S01]  /*4d60*/  FSEL R189, R0, -INF , !P3 ;  /* 0xff80000000bd7808 */ /* 0x000fe20005800000 */
[----:B--2---:R-:W-:Y:S01]  /*4d70*/  FFMA.FTZ R0, R194, -R222, R88 ;  /* 0x800000dec2007223 */ /* 0x004fe20000010058 */
[----:B------:R-:W-:Y:S02]  /*4d80*/  ISETP.GE.AND P3, PT, R126, R235, PT ;  /* 0x000000eb7e00720c */ /* 0x000fe40003f66270 */
[----:B------:R-:W-:-:S02]  /*4d90*/  ISETP.LT.OR P6, PT, R67, R227, P6 ;  /* 0x000000e34300720c */ /* 0x000fc400037c1670 */
[C---:B------:R-:W-:Y:S01]  /*4da0*/  ISETP.GE.AND P4, PT, R64.reuse, R235, PT ;  /* 0x000000eb4000720c */ /* 0x040fe20003f86270 */
[----:B------:R-:W-:Y:S01]  /*4db0*/  HMMA.16816.F32.BF16 R44, R4, R20, R28 ;  /* 0x00000014042c723c */ /* 0x000fe2000004181c */
[----:B------:R-:W-:Y:S02]  /*4dc0*/  ISETP.LT.OR P2, PT, R64, R226, P2 ;  /* 0x000000e24000720c */ /* 0x000fe40001741670 */
[-C--:B------:R-:W-:Y:S02]  /*4dd0*/  ISETP.LT.OR P3, PT, R126, R227.reuse, P3 ;  /* 0x000000e37e00720c */ /* 0x080fe40001f61670 */
[----:B------:R-:W-:Y:S01]  /*4de0*/  FSEL R144, R2, -INF , !P5 ;  /* 0xff80000002907808 */ /* 0x000fe20006800000 */
[----:B------:R-:W-:Y:S01]  /*4df0*/  FMUL.FTZ R2, R58, c[0x0][0x2ec] ;  /* 0x0000bb003a027a20 */ /* 0x000fe20000410000 */
[----:B------:R-:W-:Y:S01]  /*4e00*/  FSEL R140, R24, -INF , !P6 ;  /* 0xff800000188c7808 */ /* 0x000fe20007000000 */
[-C--:B------:R-:W-:Y:S01]  /*4e10*/  FFMA.FTZ R28, R192, -R222.reuse, R121 ;  /* 0x800000dec01c7223 */ /* 0x080fe20000010079 */
[----:B------:R-:W-:Y:S01]  /*4e20*/  ISETP.LT.OR P4, PT, R64, R227, P4 ;  /* 0x000000e34000720c */ /* 0x000fe20002781670 */
[----:B------:R-:W-:Y:S01]  /*4e30*/  FFMA.FTZ R24, R190, -R222, R118 ;  /* 0x800000debe187223 */ /* 0x000fe20000010076 */
[----:B------:R-:W-:Y:S01]  /*4e40*/  FSEL R190, R26, -INF , !P3 ;  /* 0xff8000001abe7808 */ /* 0x000fe20005800000 */
[----:B------:R1:W2:Y:S01]  /*4e50*/  MUFU.TANH R63, R2 ;  /* 0x00000002003f7308 */ /* 0x0002a20000002400 */
[----:B------:R-:W-:Y:S01]  /*4e60*/  FSEL R138, R28, -INF , !P2 ;  /* 0xff8000001c8a7808 */ /* 0x000fe20005000000 */
[----:B------:R-:W-:Y:S01]  /*4e70*/  FMUL.FTZ R30, R57, c[0x0][0x2ec] ;  /* 0x0000bb00391e7a20 */ /* 0x000fe20000410000 */
[-C--:B------:R-:W-:Y:S01]  /*4e80*/  ISETP.GE.AND P3, PT, R125, R234.reuse, PT ;  /* 0x000000ea7d00720c */ /* 0x080fe20003f66270 */
[-C--:B------:R-:W-:Y:S01]  /*4e90*/  HMMA.16816.F32.BF16 R32, R16, R38.reuse, R68 ;  /* 0x000000261020723c */ /* 0x080fe20000041844 */
[C---:B------:R-:W-:Y:S01]  /*4ea0*/  ISETP.GE.AND P2, PT, R124.reuse, R234, PT ;  /* 0x000000ea7c00720c */ /* 0x040fe20003f46270 */
[-C--:B------:R-:W-:Y:S01]  /*4eb0*/  FFMA.FTZ R21, R179, -R222.reuse, R116 ;  /* 0x800000deb3157223 */ /* 0x080fe20000010074 */
[----:B------:R-:W-:Y:S01]  /*4ec0*/  FSEL R104, R25, -INF , !P4 ;  /* 0xff80000019687808 */ /* 0x000fe20006000000 */
[----:B------:R-:W-:Y:S01]  /*4ed0*/  FFMA.FTZ R25, R191, -R222, R119 ;  /* 0x800000debf197223 */ /* 0x000fe20000010077 */
[----:B------:R-:W-:Y:S01]  /*4ee0*/  ISETP.GE.AND P4, PT, R67, R234, PT ;  /* 0x000000ea4300720c */ /* 0x000fe20003f86270 */
[----:B------:R-:W-:Y:S01]  /*4ef0*/  FMUL.FTZ R29, R59, c[0x0][0x2ec] ;  /* 0x0000bb003b1d7a20 */ /* 0x000fe20000410000 */
[-C--:B------:R-:W-:Y:S01]  /*4f00*/  ISETP.LT.OR P3, PT, R125, R226.reuse, P3 ;  /* 0x000000e27d00720c */ /* 0x080fe20001f61670 */
[----:B------:R-:W-:Y:S01]  /*4f10*/  HMMA.16816.F32.BF16 R36, R8, R38, R76 ;  /* 0x000000260824723c */ /* 0x000fe2000004184c */
[----:B------:R-:W-:Y:S01]  /*4f20*/  ISETP.LT.OR P2, PT, R124, R226, P2 ;  /* 0x000000e27c00720c */ /* 0x000fe20001741670 */
[----:B------:R-:W-:Y:S01]  /*4f30*/  FFMA.FTZ R20, R173, -R222, R115 ;  /* 0x800000dead147223 */ /* 0x000fe20000010073 */
[----:B------:R-:W-:Y:S01]  /*4f40*/  ISETP.LT.OR P4, PT, R67, R226, P4 ;  /* 0x000000e24300720c */ /* 0x000fe20002781670 */
[----:B-1----:R-:W-:Y:S01]  /*4f50*/  FMUL.FTZ R2, R89, c[0x0][0x2ec] ;  /* 0x0000bb0059027a20 */ /* 0x002fe20000410000 */
[----:B------:R-:W-:Y:S01]  /*4f60*/  FSEL R141, R25, -INF , !P3 ;  /* 0xff800000198d7808 */ /* 0x000fe20005800000 */
[----:B------:R-:W-:Y:S01]  /*4f70*/  FMUL.FTZ R25, R40, c[0x0][0x2ec] ;  /* 0x0000bb0028197a20 */ /* 0x000fe20000410000 */
[----:B------:R-:W-:Y:S01]  /*4f80*/  FSEL R142, R24, -INF , !P2 ;  /* 0xff800000188e7808 */ /* 0x000fe20005000000 */
[----:B------:R1:W-:Y:S01]  /*4f90*/  MUFU.TANH R57, R2 ;  /* 0x0000000200397308 */ /* 0x0003e20000002400 */
[----:B------:R-:W-:Y:S01]  /*4fa0*/  ISETP.GE.AND P2, PT, R126, R234, PT ;  /* 0x000000ea7e00720c */ /* 0x000fe20003f46270 */
[----:B---3--:R-:W-:Y:S01]  /*4fb0*/  FFMA.FTZ R28, R208, -R222, R113 ;  /* 0x800000ded01c7223 */ /* 0x008fe20000010071 */
[----:B------:R-:W-:-:S02]  /*4fc0*/  FSEL R139, R27, -INF , !P4 ;  /* 0xff8000001b8b7808 */ /* 0x000fc40006000000 */
[----:B------:R-:W-:Y:S02]  /*4fd0*/  ISETP.GE.AND P4, PT, R128, R234, PT ;  /* 0x000000ea8000720c */ /* 0x000fe40003f86270 */
[-C--:B------:R-:W-:Y:S01]  /*4fe0*/  ISETP.LT.OR P2, PT, R126, R226.reuse, P2 ;  /* 0x000000e27e00720c */ /* 0x080fe20001741670 */
[----:B------:R3:W4:Y:S01]  /*4ff0*/  MUFU.TANH R88, R25 ;  /* 0x0000001900587308 */ /* 0x0007220000002400 */
[----:B------:R-:W-:Y:S02]  /*5000*/  ISETP.GE.AND P1, PT, R64, R233, PT ;  /* 0x000000e94000720c */ /* 0x000fe40003f26270 */
[----:B------:R-:W-:Y:S02]  /*5010*/  ISETP.LT.OR P4, PT, R128, R226, P4 ;  /* 0x000000e28000720c */ /* 0x000fe40002781670 */
[----:B------:R-:W-:Y:S02]  /*5020*/  ISETP.GE.AND P3, PT, R127, R234, PT ;  /* 0x000000ea7f00720c */ /* 0x000fe40003f66270 */
[----:B------:R-:W-:Y:S01]  /*5030*/  ISETP.LT.OR P1, PT, R64, R225, P1 ;  /* 0x000000e14000720c */ /* 0x000fe20000f21670 */
[----:B-1----:R-:W-:Y:S01]  /*5040*/  FMUL.FTZ R2, R91, c[0x0][0x2ec] ;  /* 0x0000bb005b027a20 */ /* 0x002fe20000410000 */
[----:B------:R-:W-:Y:S01]  /*5050*/  FSEL R191, R21, -INF , !P4 ;  /* 0xff80000015bf7808 */ /* 0x000fe20006000000 */
[----:B------:R1:W-:Y:S01]  /*5060*/  MUFU.TANH R89, R29 ;  /* 0x0000001d00597308 */ /* 0x0003e20000002400 */
[----:B------:R-:W-:Y:S01]  /*5070*/  ISETP.GE.AND P6, PT, R67, R233, PT ;  /* 0x000000e94300720c */ /* 0x000fe20003fc6270 */
[----:B------:R-:W-:Y:S01]  /*5080*/  FMUL.FTZ R21, R41, c[0x0][0x2ec] ;  /* 0x0000bb0029157a20 */ /* 0x000fe20000410000 */
[----:B------:R-:W-:-:S02]  /*5090*/  ISETP.LT.OR P3, PT, R127, R226, P3 ;  /* 0x000000e27f00720c */ /* 0x000fc40001f61670 */
[----:B------:R-:W-:Y:S01]  /*50a0*/  ISETP.GE.AND P4, PT, R125, R233, PT ;  /* 0x000000e97d00720c */ /* 0x000fe20003f86270 */
[----:B---3--:R-:W3:Y:S01]  /*50b0*/  LDSM.16.M88.4 R24, [R217+0x8c00] ;  /* 0x008c0000d918783b */ /* 0x008ee20000000200 */
[----:B------:R-:W-:Y:S01]  /*50c0*/  FSEL R51, R0, -INF , !P1 ;  /* 0xff80000000337808 */ /* 0x000fe20004800000 */
[----:B------:R2:W-:Y:S01]  /*50d0*/  MUFU.TANH R60, R2 ;  /* 0x00000002003c7308 */ /* 0x0005e20000002400 */
[-C--:B------:R-:W-:Y:S01]  /*50e0*/  FFMA.FTZ R0, R212, -R222.reuse, R117 ;  /* 0x800000ded4007223 */ /* 0x080fe20000010075 */
[-C--:B------:R-:W-:Y:S02]  /*50f0*/  ISETP.LT.OR P6, PT, R67, R225.reuse, P6 ;  /* 0x000000e14300720c */ /* 0x080fe400037c1670 */
[----:B------:R-:W-:Y:S01]  /*5100*/  FSEL R192, R20, -INF , !P3 ;  /* 0xff80000014c07808 */ /* 0x000fe20005800000 */
[-C--:B------:R-:W-:Y:S01]  /*5110*/  FFMA.FTZ R20, R178, -R222.reuse, R49 ;  /* 0x800000deb2147223 */ /* 0x080fe20000010031 */
[----:B------:R-:W-:Y:S01]  /*5120*/  ISETP.LT.OR P4, PT, R125, R225, P4 ;  /* 0x000000e17d00720c */ /* 0x000fe20002781670 */
[----:B-1----:R-:W-:Y:S01]  /*5130*/  FFMA.FTZ R29, R210, -R222, R114 ;  /* 0x800000ded21d7223 */ /* 0x002fe20000010072 */
[-C--:B------:R-:W-:Y:S01]  /*5140*/  ISETP.GE.AND P5, PT, R67, R232.reuse, PT ;  /* 0x000000e84300720c */ /* 0x080fe20003fa6270 */
[----:B------:R1:W-:Y:S01]  /*5150*/  MUFU.TANH R94, R21 ;  /* 0x00000015005e7308 */ /* 0x0003e20000002400 */
[----:B------:R-:W-:-:S02]  /*5160*/  ISETP.GE.AND P0, PT, R64, R232, PT ;  /* 0x000000e84000720c */ /* 0x000fc40003f06270 */
[----:B------:R-:W-:Y:S01]  /*5170*/  FSEL R50, R29, -INF , !P4 ;  /* 0xff8000001d327808 */ /* 0x000fe20006000000 */
[-C--:B------:R-:W-:Y:S01]  /*5180*/  FFMA.FTZ R29, R238, -R222.reuse, R90 ;  /* 0x800000deee1d7223 */ /* 0x080fe2000001005a */
[----:B------:R-:W-:Y:S01]  /*5190*/  ISETP.GE.AND P4, PT, R127, R233, PT ;  /* 0x000000e97f00720c */ /* 0x000fe20003f86270 */
[----:B--2---:R-:W-:Y:S01]  /*51a0*/  FFMA.FTZ R2, R168, -R222, R112 ;  /* 0x800000dea8027223 */ /* 0x004fe20000010070 */
[----:B------:R-:W-:Y:S01]  /*51b0*/  ISETP.LT.OR P5, PT, R67, R224, P5 ;  /* 0x000000e04300720c */ /* 0x000fe20002fa1670 */
[----:B------:R2:W2:Y:S01]  /*51c0*/  MUFU.TANH R91, R30 ;  /* 0x0000001e005b7308 */ /* 0x0004a20000002400 */
[----:B------:R-:W-:Y:S02]  /*51d0*/  ISETP.LT.OR P4, PT, R127, R225, P4 ;  /* 0x000000e17f00720c */ /* 0x000fe40002781670 */
[----:B------:R-:W-:Y:S01]  /*51e0*/  FSEL R194, R2, -INF , !P2 ;  /* 0xff80000002c27808 */ /* 0x000fe20005000000 */
[----:B------:R-:W-:Y:S01]  /*51f0*/  FMUL.FTZ R2, R42, c[0x0][0x2ec] ;  /* 0x0000bb002a027a20 */ /* 0x000fe20000410000 */
[----:B------:R-:W-:-:S02]  /*5200*/  ISETP.GE.AND P2, PT, R124, R233, PT ;  /* 0x000000e97c00720c */ /* 0x000fc40003f46270 */
[----:B------:R-:W-:Y:S01]  /*5210*/  ISETP.LT.OR P0, PT, R64, R224, P0 ;  /* 0x000000e04000720c */ /* 0x000fe20000701670 */
[----:B------:R3:W-:Y:S01]  /*5220*/  MUFU.TANH R69, R2 ;  /* 0x0000000200457308 */ /* 0x0007e20000002400 */
[----:B------:R-:W-:Y:S01]  /*5230*/  ISETP.LT.OR P2, PT, R124, R225, P2 ;  /* 0x000000e17c00720c */ /* 0x000fe20001741670 */
[-C--:B-1----:R-:W-:Y:S01]  /*5240*/  FFMA.FTZ R21, R206, -R222.reuse, R100 ;  /* 0x800000dece157223 */ /* 0x082fe20000010064 */
[----:B------:R-:W-:Y:S02]  /*5250*/  FSEL R64, R20, -INF , !P4 ;  /* 0xff80000014407808 */ /* 0x000fe40006000000 */
[----:B------:R-:W-:Y:S01]  /*5260*/  FSEL R49, R28, -INF , !P2 ;  /* 0xff8000001c317808 */ /* 0x000fe20005000000 */
[----:B------:R-:W-:Y:S01]  /*5270*/  FFMA.FTZ R28, R213, -R222, R56 ;  /* 0x800000ded51c7223 */ /* 0x000fe20000010038 */
[----:B------:R-:W-:Y:S01]  /*5280*/  ISETP.GE.AND P2, PT, R126, R233, PT ;  /* 0x000000e97e00720c */ /* 0x000fe20003f46270 */
[----:B--2---:R-:W-:Y:S01]  /*5290*/  FMUL.FTZ R30, R44, c[0x0][0x2ec] ;  /* 0x0000bb002c1e7a20 */ /* 0x004fe20000410000 */
[----:B------:R-:W-:-:S02]  /*52a0*/  ISETP.GE.AND P3, PT, R125, R232, PT ;  /* 0x000000e87d00720c */ /* 0x000fc40003f66270 */
[----:B------:R-:W-:Y:S01]  /*52b0*/  ISETP.LT.OR P2, PT, R126, R225, P2 ;  /* 0x000000e17e00720c */ /* 0x000fe20001741670 */
[----:B------:R-:W1:Y:S01]  /*52c0*/  MUFU.TANH R66, R30 ;  /* 0x0000001e00427308 */ /* 0x000e620000002400 */
[----:B------:R-:W-:Y:S02]  /*52d0*/  ISETP.LT.OR P3, PT, R125, R224, P3 ;  /* 0x000000e07d00720c */ /* 0x000fe40001f61670 */
[CC--:B------:R-:W-:Y:S01]  /*52e0*/  ISETP.GE.AND P1, PT, R124.reuse, R232.reuse, PT ;  /* 0x000000e87c00720c */ /* 0x0c0fe20003f26270 */
[----:B---3--:R-:W-:Y:S01]  /*52f0*/  FMUL.FTZ R2, R43, c[0x0][0x2ec] ;  /* 0x0000bb002b027a20 */ /* 0x008fe20000410000 */
[C---:B------:R-:W-:Y:S01]  /*5300*/  ISETP.GE.AND P4, PT, R127.reuse, R232, PT ;  /* 0x000000e87f00720c */ /* 0x040fe20003f86270 */
[----:B------:R-:W-:Y:S01]  /*5310*/  HMMA.16816.F32.BF16 R40, R12, R22, R32 ;  /* 0x000000160c28723c */ /* 0x000fe20000041820 */
[-C--:B------:R-:W-:Y:S01]  /*5320*/  ISETP.LT.OR P1, PT, R124, R224.reuse, P1 ;  /* 0x000000e07c00720c */ /* 0x080fe20000f21670 */
[----:B------:R2:W-:Y:S01]  /*5330*/  MUFU.TANH R70, R2 ;  /* 0x0000000200467308 */ /* 0x0005e20000002400 */
[----:B------:R-:W-:-:S05]  /*5340*/  ISETP.LT.OR P4, PT, R127, R224, P4 ;  /* 0x000000e07f00720c */ /* 0x000fca0002781670 */
[----:B------:R-:W-:Y:S01]  /*5350*/  HMMA.16816.F32.BF16 R32, R16, R24, R72 ;  /* 0x000000181020723c */ /* 0x000fe20000041848 */
[----:B--2---:R-:W-:Y:S01]  /*5360*/  FFMA.FTZ R2, R172, -R222, R48 ;  /* 0x800000deac027223 */ /* 0x004fe20000010030 */
[----:B------:R-:W-:Y:S01]  /*5370*/  FSEL R48, R0, -INF , !P6 ;  /* 0xff80000000307808 */ /* 0x000fe20007000000 */
[----:B------:R-:W-:Y:S01]  /*5380*/  FMUL.FTZ R0, R45, c[0x0][0x2ec] ;  /* 0x0000bb002d007a20 */ /* 0x000fe20000410000 */
[----:B------:R-:W-:Y:S02]  /*5390*/  ISETP.GE.AND P6, PT, R128, R233, PT ;  /* 0x000000e98000720c */ /* 0x000fe40003fc6270 */
[----:B------:R-:W-:Y:S01]  /*53a0*/  FSEL R65, R2, -INF , !P2 ;  /* 0xff80000002417808 */ /* 0x000fe20005000000 */
[----:B------:R2:W-:Y:S01]  /*53b0*/  MUFU.TANH R67, R0 ;  /* 0x0000000000437308 */ /* 0x0005e20000002400 */
[----:B------:R-:W-:Y:S01]  /*53c0*/  ISETP.LT.OR P6, PT, R128, R225, P6 ;  /* 0x000000e18000720c */ /* 0x000fe200037c1670 */
[----:B------:R-:W-:Y:S01]  /*53d0*/  FMUL.FTZ R2, R47, c[0x0][0x2ec] ;  /* 0x0000bb002f027a20 */ /* 0x000fe20000410000 */
[----:B------:R-:W-:-:S06]  /*53e0*/  ISETP.GE.AND P2, PT, R126, R232, PT ;  /* 0x000000e87e00720c */ /* 0x000fcc0003f46270 */
[----:B------:R-:W-:Y:S01]  /*53f0*/  FMUL.FTZ R30, R40, c[0x0][0x2ec] ;  /* 0x0000bb00281e7a20 */ /* 0x000fe20000410000 */
[----:B------:R-:W-:Y:S02]  /*5400*/  FSEL R61, R21, -INF , !P6 ;  /* 0xff800000153d7808 */ /* 0x000fe40007000000 */
[----:B------:R-:W-:Y:S01]  /*5410*/  ISETP.GE.AND P6, PT, R128, R232, PT ;  /* 0x000000e88000720c */ /* 0x000fe20003fc6270 */
[----:B------:R-:W-:Y:S01]  /*5420*/  MUFU.TANH R56, R30 ;  /* 0x0000001e00387308 */ /* 0x000fe20000002400 */
[-C--:B------:R-:W-:Y:S02]  /*5430*/  ISETP.LT.OR P2, PT, R126, R224.reuse, P2 ;  /* 0x000000e07e00720c */ /* 0x080fe40001741670 */
[----:B------:R-:W-:Y:S01]  /*5440*/  ISETP.LT.OR P6, PT, R128, R224, P6 ;  /* 0x000000e08000720c */ /* 0x000fe200037c1670 */
[----:B--2---:R-:W-:-:S04]  /*5450*/  FMUL.FTZ R0, R46, c[0x0][0x2ec] ;  /* 0x0000bb002e007a20 */ /* 0x004fc80000410000 */
[----:B------:R2:W-:Y:S01]  /*5460*/  MUFU.TANH R58, R2 ;  /* 0x00000002003a7308 */ /* 0x0005e20000002400 */
[----:B------:R-:W-:Y:S01]  /*5470*/  HMMA.16816.F32.BF16 R44, R4, R22, R36 ;  /* 0x00000016042c723c */ /* 0x000fe20000041824 */
[----:B------:R-:W3:Y:S01]  /*5480*/  LDSM.16.M88.4 R20, [R219+0x8c00] ;  /* 0x008c0000db14783b */ /* 0x000ee20000000200 */
[----:B------:R-:W-:-:S05]  /*5490*/  DEPBAR.LE SB0, 0x0 ;  /* 0x000080000000791a */ /* 0x000fca0000000000 */
[----:B------:R5:W1:Y:S01]  /*54a0*/  MUFU.TANH R55, R0 ;  /* 0x0000000000377308 */ /* 0x000a620000002400 */
[----:B--2---:R-:W-:-:S05]  /*54b0*/  FFMA.FTZ R2, R211, -R222, R53 ;  /* 0x800000ded3027223 */ /* 0x004fca0000010035 */
[----:B------:R-:W-:Y:S01]  /*54c0*/  FSEL R53, R2, -INF , !P1 ;  /* 0xff80000002357808 */ /* 0x000fe20004800000 */
[----:B------:R-:W-:Y:S01]  /*54d0*/  FMUL.FTZ R2, R42, c[0x0][0x2ec] ;  /* 0x0000bb002a027a20 */ /* 0x000fe20000410000 */
[----:B------:R-:W-:Y:S01]  /*54e0*/  BAR.SYNC.DEFER_BLOCKING 0x0 ;  /* 0x0000000000007b1d */ /* 0x000fe20000010000 */
[----:B-----5:R-:W-:Y:S01]  /*54f0*/  FFMA.FTZ R0, R239, -R222, R93 ;  /* 0x800000deef007223 */ /* 0x020fe2000001005d */
[----:B------:R-:W-:-:S04]  /*5500*/  ISETP.GE.AND P1, PT, R129, R232, PT ;  /* 0x000000e88100720c */ /* 0x000fc80003f26270 */
[----:B------:R-:W-:Y:S01]  /*5510*/  FSEL R40, R0, -INF , !P0 ;  /* 0xff80000000287808 */ /* 0x000fe20004000000 */
[-C--:B------:R-:W-:Y:S01]  /*5520*/  FFMA.FTZ R0, R209, -R222.reuse, R52 ;  /* 0x800000ded1007223 */ /* 0x080fe20000010034 */
[----:B------:R-:W-:Y:S01]  /*5530*/  FSEL R52, R29, -INF , !P5 ;  /* 0xff8000001d347808 */ /* 0x000fe20006800000 */
[----:B------:R-:W-:Y:S01]  /*5540*/  FMUL.FTZ R29, R41, c[0x0][0x2ec] ;  /* 0x0000bb00291d7a20 */ /* 0x000fe20000410000 */
[----:B------:R-:W-:Y:S01]  /*5550*/  FSEL R41, R28, -INF , !P3 ;  /* 0xff8000001c297808 */ /* 0x000fe20005800000 */
[----:B------:R2:W-:Y:S01]  /*5560*/  MUFU.TANH R54, R2 ;  /* 0x0000000200367308 */ /* 0x0005e20000002400 */
[----:B------:R-:W-:Y:S01]  /*5570*/  FSEL R62, R0, -INF , !P6 ;  /* 0xff800000003e7808 */ /* 0x000fe20007000000 */
[----:B------:R-:W-:Y:S01]  /*5580*/  FFMA.FTZ R0, R202, -R222, R63 ;  /* 0x800000deca007223 */ /* 0x000fe2000001003f */
[C---:B------:R-:W-:Y:S02]  /*5590*/  ISETP.GE.AND P5, PT, R129.reuse, R234, PT ;  /* 0x000000ea8100720c */ /* 0x040fe40003fa6270 */
[----:B------:R-:W-:-:S02]  /*55a0*/  ISETP.GE.AND P0, PT, R129, R235, PT ;  /* 0x000000eb8100720c */ /* 0x000fc40003f06270 */
[----:B------:R-:W-:Y:S01]  /*55b0*/  FSEL R68, R0, -INF , !P2 ;  /* 0xff80000000447808 */ /* 0x000fe20005000000 */
[----:B------:R5:W-:Y:S01]  /*55c0*/  MUFU.TANH R59, R29 ;  /* 0x0000001d003b7308 */ /* 0x000be20000002400 */
[----:B---3--:R-:W-:Y:S01]  /*55d0*/  HMMA.16816.F32.BF16 R36, R12, R20, R32 ;  /* 0x000000140c24723c */ /* 0x008fe20000041820 */
[----:B------:R-:W-:Y:S01]  /*55e0*/  FMUL.FTZ R0, R44, c[0x0][0x2ec] ;  /* 0x0000bb002c007a20 */ /* 0x000fe20000410000 */
[C---:B------:R-:W-:Y:S02]  /*55f0*/  ISETP.LT.OR P5, PT, R129.reuse, R226, P5 ;  /* 0x000000e28100720c */ /* 0x040fe40002fa1670 */
[----:B------:R-:W-:Y:S02]  /*5600*/  ISETP.GE.AND P6, PT, R130, R235, PT ;  /* 0x000000eb8200720c */ /* 0x000fe40003fc6270 */
[----:B------:R-:W-:Y:S01]  /*5610*/  ISETP.LT.OR P0, PT, R129, R227, P0 ;  /* 0x000000e38100720c */ /* 0x000fe20000701670 */
[----:B--2---:R-:W-:Y:S01]  /*5620*/  FFMA.FTZ R2, R207, -R222, R92 ;  /* 0x800000decf027223 */ /* 0x004fe2000001005c */
[----:B------:R-:W-:Y:S01]  /*5630*/  HMMA.16816.F32.BF16 R32, R16, R26, R80 ;  /* 0x0000001a1020723c */ /* 0x000fe20000041850 */
[----:B------:R-:W-:-:S02]  /*5640*/  ISETP.GE.AND P3, PT, R129, R233, PT ;  /* 0x000000e98100720c */ /* 0x000fc40003f66270 */
[----:B------:R-:W-:Y:S02]  /*5650*/  ISETP.LT.OR P6, PT, R130, R227, P6 ;  /* 0x000000e38200720c */ /* 0x000fe400037c1670 */
[----:B------:R-:W-:Y:S01]  /*5660*/  FSEL R63, R2, -INF , !P4 ;  /* 0xff800000023f7808 */ /* 0x000fe20006000000 */
[----:B------:R-:W-:Y:S01]  /*5670*/  FMUL.FTZ R2, R45, c[0x0][0x2ec] ;  /* 0x0000bb002d027a20 */ /* 0x000fe20000410000 */
[----:B------:R-:W-:Y:S01]  /*5680*/  ISETP.LT.OR P1, PT, R129, R224, P1 ;  /* 0x000000e08100720c */ /* 0x000fe20000f21670 */
[----:B-----5:R-:W-:Y:S01]  /*5690*/  HMMA.16816.F32.BF16 R28, R8, R24, R84 ;  /* 0x00000018081c723c */ /* 0x020fe20000041854 */
[----:B----4-:R-:W-:Y:S01]  /*56a0*/  FFMA.FTZ R16, R241, -R222, R88 ;  /* 0x800000def1107223 */ /* 0x010fe20000010058 */
[C---:B------:R-:W-:Y:S01]  /*56b0*/  ISETP.GE.AND P4, PT, R130.reuse, R234, PT ;  /* 0x000000ea8200720c */ /* 0x040fe20003f86270 */
[----:B------:R2:W-:Y:S01]  /*56c0*/  MUFU.TANH R44, R2 ;  /* 0x00000002002c7308 */ /* 0x0005e20000002400 */
[----:B------:R-:W-:Y:S01]  /*56d0*/  ISETP.LT.OR P3, PT, R129, R225, P3 ;  /* 0x000000e18100720c */ /* 0x000fe20001f61670 */
[----:B------:R-:W-:Y:S01]  /*56e0*/  FMUL.FTZ R17, R47, c[0x0][0x2ec] ;  /* 0x0000bb002f117a20 */ /* 0x000fe20000410000 */
[C---:B------:R-:W-:Y:S01]  /*56f0*/  ISETP.LT.OR P4, PT, R130.reuse, R226, P4 ;  /* 0x000000e28200720c */ /* 0x040fe20002781670 */
[----:B------:R-:W-:Y:S01]  /*5700*/  FMUL.FTZ R25, R43, c[0x0][0x2ec] ;  /* 0x0000bb002b197a20 */ /* 0x000fe20000410000 */
[----:B------:R-:W-:Y:S01]  /*5710*/  ISETP.GE.AND P2, PT, R130, R233, PT ;  /* 0x000000e98200720c */ /* 0x000fe20003f46270 */
[----:B------:R-:W-:-:S02]  /*5720*/  FFMA.FTZ R24, R240, -R222, R57 ;  /* 0x800000def0187223 */ /* 0x000fc40000010039 */
[----:B------:R3:W4:Y:S01]  /*5730*/  MUFU.TANH R43, R0 ;  /* 0x00000000002b7308 */ /* 0x0007220000002400 */
[----:B------:R-:W-:Y:S01]  /*5740*/  FMUL.FTZ R18, R46, c[0x0][0x2ec] ;  /* 0x0000bb002e127a20 */ /* 0x000fe20000410000 */
[----:B------:R-:W-:Y:S02]  /*5750*/  ISETP.LT.OR P2, PT, R130, R225, P2 ;  /* 0x000000e18200720c */ /* 0x000fe40001741670 */
[----:B------:R-:W-:Y:S01]  /*5760*/  FSEL R106, R24, -INF , !P0 ;  /* 0xff800000186a7808 */ /* 0x000fe20004000000 */
[----:B------:R-:W-:Y:S01]  /*5770*/  HMMA.16816.F32.BF16 R32, R12, R22, R32 ;  /* 0x000000160c20723c */ /* 0x000fe20000041820 */
[C---:B------:R-:W-:Y:S01]  /*5780*/  ISETP.GE.AND P0, PT, R130.reuse, R232, PT ;  /* 0x000000e88200720c */ /* 0x040fe20003f06270 */
[----:B--2---:R-:W-:Y:S01]  /*5790*/  FFMA.FTZ R2, R205, -R222, R91 ;  /* 0x800000decd027223 */ /* 0x004fe2000001005b */
[----:B------:R2:W-:Y:S02]  /*57a0*/  MUFU.TANH R57, R25 ;  /* 0x0000001900397308 */ /* 0x0005e40000002400 */
[----:B------:R-:W-:-:S02]  /*57b0*/  ISETP.LT.OR P0, PT, R130, R224, P0 ;  /* 0x000000e08200720c */ /* 0x000fc40000701670 */
[----:B------:R-:W-:Y:S01]  /*57c0*/  FMUL.FTZ R12, R39, c[0x0][0x2ec] ;  /* 0x0000bb00270c7a20 */ /* 0x000fe20000410000 */
[----:B------:R-:W-:Y:S01]  /*57d0*/  HMMA.16816.F32.BF16 R28, R4, R20, R28 ;  /* 0x00000014041c723c */ /* 0x000fe2000004181c */
[-C--:B---3--:R-:W-:Y:S01]  /*57e0*/  FFMA.FTZ R0, R203, -R222.reuse, R60 ;  /* 0x800000decb007223 */ /* 0x088fe2000001003c */
[----:B------:R-:W-:Y:S01]  /*57f0*/  FSEL R60, R2, -INF , !P3 ;  /* 0xff800000023c7808 */ /* 0x000fe20005800000 */
[----:B------:R3:W-:Y:S01]  /*5800*/  MUFU.TANH R42, R17 ;  /* 0x00000011002a7308 */ /* 0x0007e20000002400 */
[----:B-1----:R-:W-:Y:S01]  /*5810*/  FFMA.FTZ R2, R195, -R222, R66 ;  /* 0x800000dec3027223 */ /* 0x002fe20000010042 */
[----:B------:R-:W-:Y:S02]  /*5820*/  ISETP.GE.AND P3, PT, R131, R234, PT ;  /* 0x000000ea8300720c */ /* 0x000fe40003f66270 */
[----:B------:R-:W-:Y:S01]  /*5830*/  FSEL R120, R0, -INF , !P5 ;  /* 0xff80000000787808 */ /* 0x000fe20006800000 */
[-C--:B------:R-:W-:Y:S01]  /*5840*/  FFMA.FTZ R0, R187, -R222.reuse, R89 ;  /* 0x800000debb007223 */ /* 0x080fe20000010059 */
[----:B------:R-:W-:Y:S01]  /*5850*/  FSEL R187, R16, -INF , !P6 ;  /* 0xff80000010bb7808 */ /* 0x000fe20007000000 */
[-C--:B------:R-:W-:Y:S01]  /*5860*/  FFMA.FTZ R16, R201, -R222.reuse, R69 ;  /* 0x800000dec9107223 */ /* 0x080fe20000010045 */
[C---:B------:R-:W-:Y:S01]  /*5870*/  ISETP.GE.AND P5, PT, R131.reuse, R235, PT ;  /* 0x000000eb8300720c */ /* 0x040fe20003fa6270 */
[----:B--2---:R-:W-:Y:S01]  /*5880*/  HMMA.16816.F32.BF16 R24, R8, R26, R108 ;  /* 0x0000001a0818723c */ /* 0x004fe2000004186c */
[----:B------:R-:W-:Y:S01]  /*5890*/  FSEL R76, R0, -INF , !P1 ;  /* 0xff800000004c7808 */ /* 0x000fe20004800000 */
[-C--:B------:R-:W-:Y:S01]  /*58a0*/  FFMA.FTZ R0, R186, -R222.reuse, R55 ;  /* 0x800000deba007223 */ /* 0x080fe20000010037 */
[----:B------:R-:W-:Y:S01]  /*58b0*/  FSEL R195, R16, -INF , !P4 ;  /* 0xff80000010c37808 */ /* 0x000fe20006000000 */
[----:B------:R-:W-:Y:S01]  /*58c0*/  FFMA.FTZ R16, R242, -R222, R94 ;  /* 0x800000def2107223 */ /* 0x000fe2000001005e */
[C---:B------:R-:W-:Y:S01]  /*58d0*/  ISETP.LT.OR P5, PT, R131.reuse, R227, P5 ;  /* 0x000000e38300720c */ /* 0x040fe20002fa1670 */
[----:B------:R1:W-:Y:S01]  /*58e0*/  MUFU.TANH R19, R18 ;  /* 0x0000001200137308 */ /* 0x0003e20000002400 */
[----:B---3--:R-:W-:Y:S01]  /*58f0*/  FMUL.FTZ R17, R36, c[0x0][0x2ec] ;  /* 0x0000bb0024117a20 */ /* 0x008fe20000410000 */
[----:B------:R-:W-:Y:S01]  /*5900*/  FSEL R173, R0, -INF , !P0 ;  /* 0xff80000000ad7808 */ /* 0x000fe20004000000 */
[----:B------:R-:W-:Y:S01]  /*5910*/  FMUL.FTZ R0, R38, c[0x0][0x2ec] ;  /* 0x0000bb0026007a20 */ /* 0x000fe20000410000 */
[----:B------:R-:W-:-:S02]  /*5920*/  ISETP.GE.AND P6, PT, R131, R232, PT ;  /* 0x000000e88300720c */ /* 0x000fc40003fc6270 */
[----:B------:R-:W-:Y:S01]  /*5930*/  FMUL.FTZ R13, R28, c[0x0][0x2ec] ;  /* 0x0000bb001c0d7a20 */ /* 0x000fe20000410000 */
[----:B------:R-:W-:Y:S01]  /*5940*/  FSEL R123, R2, -INF , !P2 ;  /* 0xff800000027b7808 */ /* 0x000fe20005000000 */
[----:B------:R-:W-:Y:S01]  /*5950*/  FFMA.FTZ R2, R200, -R222, R67 ;  /* 0x800000dec8027223 */ /* 0x000fe20000010043 */
[----:B------:R2:W3:Y:S01]  /*5960*/  MUFU.TANH R36, R17 ;  /* 0x0000001100247308 */ /* 0x0004e20000002400 */
[----:B------:R-:W-:Y:S01]  /*5970*/  ISETP.LT.OR P6, PT, R131, R224, P6 ;  /* 0x000000e08300720c */ /* 0x000fe200037c1670 */
[----:B----4-:R-:W-:Y:S01]  /*5980*/  FFMA.FTZ R8, R197, -R222, R43 ;  /* 0x800000dec5087223 */ /* 0x010fe2000001002b */
[----:B------:R-:W-:Y:S01]  /*5990*/  ISETP.GE.AND P2, PT, R132, R234, PT ;  /* 0x000000ea8400720c */ /* 0x000fe20003f46270 */
[----:B------:R-:W-:Y:S01]  /*59a0*/  FMUL.FTZ R32, R32, c[0x0][0x2ec] ;  /* 0x0000bb0020207a20 */ /* 0x000fe20000410000 */
[C---:B------:R-:W-:Y:S01]  /*59b0*/  ISETP.GE.AND P1, PT, R131.reuse, R233, PT ;  /* 0x000000e98300720c */ /* 0x040fe20003f26270 */
[----:B------:R-:W-:Y:S01]  /*59c0*/  FMUL.FTZ R30, R30, c[0x0][0x2ec] ;  /* 0x0000bb001e1e7a20 */ /* 0x000fe20000410000 */
[C---:B------:R-:W-:Y:S01]  /*59d0*/  ISETP.GE.AND P4, PT, R132.reuse, R235, PT ;  /* 0x000000eb8400720c */ /* 0x040fe20003f86270 */
[----:B------:R4:W-:Y:S01]  /*59e0*/  MUFU.TANH R14, R12 ;  /* 0x0000000c000e7308 */ /* 0x0009e20000002400 */
[CC--:B------:R-:W-:Y:S01]  /*59f0*/  ISETP.LT.OR P2, PT, R132.reuse, R226.reuse, P2 ;  /* 0x000000e28400720c */ /* 0x0c0fe20001741670 */
[----:B------:R-:W-:Y:S01]  /*5a00*/  HMMA.16816.F32.BF16 R20, R4, R22, R24 ;  /* 0x000000160414723c */ /* 0x000fe20000041818 */
[----:B------:R-:W-:Y:S01]  /*5a10*/  ISETP.LT.OR P1, PT, R131, R225, P1 ;  /* 0x000000e18300720c */ /* 0x000fe20000f21670 */
[----:B-1----:R-:W-:Y:S01]  /*5a20*/  FMUL.FTZ R18, R37, c[0x0][0x2ec] ;  /* 0x0000bb0025127a20 */ /* 0x002fe20000410000 */
[----:B------:R-:W-:Y:S01]  /*5a30*/  ISETP.LT.OR P4, PT, R132, R227, P4 ;  /* 0x000000e38400720c */ /* 0x000fe20002781670 */
[----:B------:R-:W-:Y:S01]  /*5a40*/  FMUL.FTZ R31, R31, c[0x0][0x2ec] ;  /* 0x0000bb001f1f7a20 */ /* 0x000fe20000410000 */
[----:B------:R-:W-:Y:S01]  /*5a50*/  ISETP.LT.OR P3, PT, R131, R226, P3 ;  /* 0x000000e28300720c */ /* 0x000fe20001f61670 */
[----:B--2---:R-:W-:Y:S01]  /*5a60*/  FFMA.FTZ R17, R183, -R222, R70 ;  /* 0x800000deb7117223 */ /* 0x004fe20000010046 */
[----:B------:R-:W-:Y:S01]  /*5a70*/  FSEL R183, R16, -INF , !P5 ;  /* 0xff80000010b77808 */ /* 0x000fe20006800000 */
[----:B------:R-:W-:Y:S01]  /*5a80*/  MUFU.TANH R13, R13 ;  /* 0x0000000d000d7308 */ /* 0x000fe20000002400 */
[C---:B------:R-:W-:Y:S01]  /*5a90*/  ISETP.GE.AND P5, PT, R132.reuse, R232, PT ;  /* 0x000000e88400720c */ /* 0x040fe20003fa6270 */
[----:B---3--:R-:W-:Y:S01]  /*5aa0*/  FFMA.FTZ R4, R245, -R222, R36 ;  /* 0x800000def5047223 */ /* 0x008fe20000010024 */
[C---:B------:R-:W-:Y:S01]  /*5ab0*/  ISETP.GE.AND P0, PT, R132.reuse, R233, PT ;  /* 0x000000e98400720c */ /* 0x040fe20003f06270 */
[----:B------:R-:W-:Y:S01]  /*5ac0*/  FMUL.FTZ R6, R33, c[0x0][0x2ec] ;  /* 0x0000bb0021067a20 */ /* 0x000fe20000410000 */
[----:B------:R-:W-:Y:S01]  /*5ad0*/  ISETP.LT.OR P5, PT, R132, R224, P5 ;  /* 0x000000e08400720c */ /* 0x000fe20002fa1670 */
[----:B----4-:R-:W-:Y:S01]  /*5ae0*/  FFMA.FTZ R12, R243, -R222, R56 ;  /* 0x800000def30c7223 */ /* 0x010fe20000010038 */
[----:B------:R-:W-:Y:S01]  /*5af0*/  FSEL R121, R2, -INF , !P1 ;  /* 0xff80000002797808 */ /* 0x000fe20004800000 */
[----:B------:R1:W2:Y:S01]  /*5b00*/  MUFU.TANH R16, R0 ;  /* 0x0000000000107308 */ /* 0x0002a20000002400 */
[----:B------:R-:W-:Y:S01]  /*5b10*/  FMUL.FTZ R2, R29, c[0x0][0x2ec] ;  /* 0x0000bb001d027a20 */ /* 0x000fe20000410000 */
[----:B------:R-:W-:-:S02]  /*5b20*/  FSEL R186, R17, -INF , !P3 ;  /* 0xff80000011ba7808 */ /* 0x000fc40005800000 */
[----:B------:R-:W-:Y:S02]  /*5b30*/  FSEL R178, R12, -INF , !P4 ;  /* 0xff8000000cb27808 */ /* 0x000fe40006000000 */
[C---:B------:R-:W-:Y:S02]  /*5b40*/  ISETP.GE.AND P4, PT, R133.reuse, R232, PT ;  /* 0x000000e88500720c */ /* 0x040fe40003f86270 */
[----:B------:R-:W-:Y:S01]  /*5b50*/  ISETP.LT.OR P0, PT, R132, R225, P0 ;  /* 0x000000e18400720c */ /* 0x000fe20000701670 */
[----:B------:R3:W-:Y:S01]  /*5b60*/  MUFU.TANH R10, R2 ;  /* 0x00000002000a7308 */ /* 0x0007e20000002400 */
[C---:B------:R-:W-:Y:S01]  /*5b70*/  ISETP.GE.AND P3, PT, R133.reuse, R235, PT ;  /* 0x000000eb8500720c */ /* 0x040fe20003f66270 */
[----:B------:R-:W-:Y:S01]  /*5b80*/  FMUL.FTZ R22, R22, c[0x0][0x2ec] ;  /* 0x0000bb0016167a20 */ /* 0x000fe20000410000 */
[C---:B------:R-:W-:Y:S01]  /*5b90*/  ISETP.GE.AND P1, PT, R133.reuse, R234, PT ;  /* 0x000000ea8500720c */ /* 0x040fe20003f26270 */
[----:B------:R-:W-:Y:S01]  /*5ba0*/  FMUL.FTZ R20, R20, c[0x0][0x2ec] ;  /* 0x0000bb0014147a20 */ /* 0x000fe20000410000 */
[----:B------:R-:W-:Y:S01]  /*5bb0*/  ISETP.LT.OR P4, PT, R133, R224, P4 ;  /* 0x000000e08500720c */ /* 0x000fe20002781670 */
[----:B------:R-:W-:Y:S01]  /*5bc0*/  FMUL.FTZ R21, R21, c[0x0][0x2ec] ;  /* 0x0000bb0015157a20 */ /* 0x000fe20000410000 */
[C---:B------:R-:W-:Y:S01]  /*5bd0*/  ISETP.LT.OR P3, PT, R133.reuse, R227, P3 ;  /* 0x000000e38500720c */ /* 0x040fe20001f61670 */
[-C--:B-1----:R-:W-:Y:S01]  /*5be0*/  FFMA.FTZ R0, R198, -R222.reuse, R58 ;  /* 0x800000dec6007223 */ /* 0x082fe2000001003a */
[----:B------:R-:W-:Y:S01]  /*5bf0*/  FSEL R101, R8, -INF , !P0 ;  /* 0xff80000008657808 */ /* 0x000fe20004000000 */
[----:B------:R-:W-:Y:S01]  /*5c00*/  FFMA.FTZ R8, R196, -R222, R57 ;  /* 0x800000dec4087223 */ /* 0x000fe20000010039 */
[----:B------:R-:W1:Y:S01]  /*5c10*/  MUFU.TANH R32, R32 ;  /* 0x0000002000207308 */ /* 0x000e620000002400 */
[----:B------:R-:W-:Y:S01]  /*5c20*/  ISETP.LT.OR P1, PT, R133, R226, P1 ;  /* 0x000000e28500720c */ /* 0x000fe20000f21670 */
[-C--:B--2---:R-:W-:Y:S01]  /*5c30*/  FFMA.FTZ R5, R188, -R222.reuse, R16 ;  /* 0x800000debc057223 */ /* 0x084fe20000010010 */
[----:B------:R-:W-:Y:S01]  /*5c40*/  FSEL R172, R0, -INF , !P6 ;  /* 0xff80000000ac7808 */ /* 0x000fe20007000000 */
[-C--:B------:R-:W-:Y:S01]  /*5c50*/  FFMA.FTZ R0, R199, -R222.reuse, R54 ;  /* 0x800000dec7007223 */ /* 0x080fe20000010036 */
[----:B------:R-:W-:Y:S01]  /*5c60*/  ISETP.GE.AND P6, PT, R133, R233, PT ;  /* 0x000000e98500720c */ /* 0x000fe20003fc6270 */
[----:B---3--:R-:W-:Y:S01]  /*5c70*/  FFMA.FTZ R2, R244, -R222, R59 ;  /* 0x800000def4027223 */ /* 0x008fe2000001003b */
[----:B------:R-:W-:Y:S01]  /*5c80*/  ISETP.GE.AND P0, PT, R134, R234, PT ;  /* 0x000000ea8600720c */ /* 0x000fe20003f06270 */
[----:B------:R-:W2:Y:S01]  /*5c90*/  MUFU.TANH R30, R30 ;  /* 0x0000001e001e7308 */ /* 0x000ea20000002400 */
[----:B------:R-:W-:Y:S01]  /*5ca0*/  FSEL R179, R0, -INF , !P2 ;  /* 0xff80000000b37808 */ /* 0x000fe20005000000 */
[-C--:B------:R-:W-:Y:S01]  /*5cb0*/  FFMA.FTZ R0, R174, -R222.reuse, R19 ;  /* 0x800000deae007223 */ /* 0x080fe20000010013 */
[----:B------:R-:W-:Y:S01]  /*5cc0*/  FSEL R174, R2, -INF , !P3 ;  /* 0xff80000002ae7808 */ /* 0x000fe20005800000 */
[-C--:B------:R-:W-:Y:S01]  /*5cd0*/  FFMA.FTZ R2, R193, -R222.reuse, R44 ;  /* 0x800000dec1027223 */ /* 0x080fe2000001002c */
[----:B------:R-:W-:Y:S01]  /*5ce0*/  ISETP.LT.OR P6, PT, R133, R225, P6 ;  /* 0x000000e18500720c */ /* 0x000fe200037c1670 */
[----:B------:R-:W-:Y:S01]  /*5cf0*/  FMUL.FTZ R23, R23, c[0x0][0x2ec] ;  /* 0x0000bb0017177a20 */ /* 0x000fe20000410000 */
[----:B------:R-:W-:Y:S01]  /*5d00*/  FSEL R122, R0, -INF , !P5 ;  /* 0xff800000007a7808 */ /* 0x000fe20006800000 */
[----:B------:R-:W-:Y:S01]  /*5d10*/  FFMA.FTZ R0, R175, -R222, R42 ;  /* 0x800000deaf007223 */ /* 0x000fe2000001002a */
[----:B------:R-:W-:Y:S01]  /*5d20*/  FSEL R175, R8, -INF , !P1 ;  /* 0xff80000008af7808 */ /* 0x000fe20004800000 */
[----:B------:R-:W-:Y:S01]  /*5d30*/  MUFU.TANH R18, R18 ;  /* 0x0000001200127308 */ /* 0x000fe20000002400 */
[----:B------:R-:W-:-:S02]  /*5d40*/  ISETP.GE.AND P5, PT, R134, R233, PT ;  /* 0x000000e98600720c */ /* 0x000fc40003fa6270 */
[----:B------:R-:W-:Y:S01]  /*5d50*/  FSEL R107, R0, -INF , !P4 ;  /* 0xff800000006b7808 */ /* 0x000fe20006000000 */
[----:B------:R-:W-:Y:S01]  /*5d60*/  FMUL.FTZ R0, R34, c[0x0][0x2ec] ;  /* 0x0000bb0022007a20 */ /* 0x000fe20000410000 */
[C---:B------:R-:W-:Y:S02]  /*5d70*/  ISETP.LT.OR P0, PT, R134.reuse, R226, P0 ;  /* 0x000000e28600720c */ /* 0x040fe40000701670 */
[----:B------:R-:W-:Y:S01]  /*5d80*/  ISETP.GE.AND P2, PT, R134, R235, PT ;  /* 0x000000eb8600720c */ /* 0x000fe20003f46270 */
[----:B------:R2:W3:Y:S01]  /*5d90*/  MUFU.TANH R8, R0 ;  /* 0x0000000000087308 */ /* 0x0004e20000002400 */
[----:B------:R-:W-:Y:S01]  /*5da0*/  FSEL R100, R2, -INF , !P6 ;  /* 0xff80000002647808 */ /* 0x000fe20007000000 */
[----:B------:R-:W-:Y:S01]  /*5db0*/  FFMA.FTZ R2, R182, -R222, R13 ;  /* 0x800000deb6027223 */ /* 0x000fe2000001000d */
[----:B------:R-:W-:Y:S02]  /*5dc0*/  ISETP.LT.OR P5, PT, R134, R225, P5 ;  /* 0x000000e18600720c */ /* 0x000fe40002fa1670 */
[----:B------:R-:W-:-:S02]  /*5dd0*/  FSEL R203, R5, -INF , !P0 ;  /* 0xff80000005cb7808 */ /* 0x000fc40004000000 */
[----:B------:R-:W-:Y:S01]  /*5de0*/  ISETP.LT.OR P2, PT, R134, R227, P2 ;  /* 0x000000e38600720c */ /* 0x000fe20001741670 */
[----:B------:R-:W-:Y:S01]  /*5df0*/  MUFU.TANH R31, R31 ;  /* 0x0000001f001f7308 */ /* 0x000fe20000002400 */
[----:B------:R-:W-:Y:S02]  /*5e00*/  ISETP.GE.AND P0, PT, R136, R235, PT ;  /* 0x000000eb8800720c */ /* 0x000fe40003f06270 */
[----:B------:R-:W-:Y:S02]  /*5e10*/  ISETP.GE.AND P3, PT, R134, R232, PT ;  /* 0x000000e88600720c */ /* 0x000fe40003f66270 */
[----:B------:R-:W-:Y:S01]  /*5e20*/  FSEL R182, R2, -INF , !P5 ;  /* 0xff80000002b67808 */ /* 0x000fe20006800000 */
[-C--:B-1----:R-:W-:Y:S01]  /*5e30*/  FFMA.FTZ R2, R247, -R222.reuse, R32 ;  /* 0x800000def7027223 */ /* 0x082fe20000010020 */
[----:B------:R-:W-:Y:S01]  /*5e40*/  FSEL R199, R4, -INF , !P2 ;  /* 0xff80000004c77808 */ /* 0x000fe20005000000 */
[----:B--2---:R-:W-:Y:S01]  /*5e50*/  FFMA.FTZ R0, R181, -R222, R30 ;  /* 0x800000deb5007223 */ /* 0x004fe2000001001e */
[----:B------:R-:W-:Y:S01]  /*5e60*/  ISETP.LT.OR P0, PT, R136, R227, P0 ;  /* 0x000000e38800720c */ /* 0x000fe20000701670 */
[----:B------:R-:W-:Y:S01]  /*5e70*/  FMUL.FTZ R4, R35, c[0x0][0x2ec] ;  /* 0x0000bb0023047a20 */ /* 0x000fe20000410000 */
[----:B------:R-:W-:Y:S01]  /*5e80*/  ISETP.LT.OR P3, PT, R134, R224, P3 ;  /* 0x000000e08600720c */ /* 0x000fe20001f61670 */
[----:B------:R-:W1:Y:S01]  /*5e90*/  MUFU.TANH R9, R6 ;  /* 0x0000000600097308 */ /* 0x000e620000002400 */
[----:B------:R-:W-:Y:S01]  /*5ea0*/  ISETP.GE.AND P5, PT, R136, R234, PT ;  /* 0x000000ea8800720c */ /* 0x000fe20003fa6270 */
[----:B---3--:R-:W-:Y:S01]  /*5eb0*/  FFMA.FTZ R8, R177, -R222, R8 ;  /* 0x800000deb1087223 */ /* 0x008fe20000010008 */
[----:B------:R-:W-:-:S02]  /*5ec0*/  ISETP.GE.AND P1, PT, R135, R235, PT ;  /* 0x000000eb8700720c */ /* 0x000fc40003f26270 */
[C---:B------:R-:W-:Y:S02]  /*5ed0*/  ISETP.GE.AND P6, PT, R135.reuse, R234, PT ;  /* 0x000000ea8700720c */ /* 0x040fe40003fc6270 */
[----:B------:R-:W-:Y:S01]  /*5ee0*/  FSEL R198, R2, -INF , !P0 ;  /* 0xff80000002c67808 */ /* 0x000fe20004000000 */
[----:B------:R2:W3:Y:S01]  /*5ef0*/  MUFU.TANH R7, R4 ;  /* 0x0000000400077308 */ /* 0x0004e20000002400 */
[----:B------:R-:W-:Y:S01]  /*5f00*/  FSEL R193, R0, -INF , !P3 ;  /* 0xff80000000c17808 */ /* 0x000fe20005800000 */
[----:B------:R-:W-:Y:S01]  /*5f10*/  FFMA.FTZ R0, R184, -R222, R14 ;  /* 0x800000deb8007223 */ /* 0x000fe2000001000e */
[-C--:B------:R-:W-:Y:S02]  /*5f20*/  ISETP.LT.OR P5, PT, R136, R226.reuse, P5 ;  /* 0x000000e28800720c */ /* 0x080fe40002fa1670 */
[C---:B------:R-:W-:Y:S02]  /*5f30*/  ISETP.LT.OR P1, PT, R135.reuse, R227, P1 ;  /* 0x000000e38700720c */ /* 0x040fe40000f21670 */
[C---:B------:R-:W-:Y:S01]  /*5f40*/  ISETP.LT.OR P6, PT, R135.reuse, R226, P6 ;  /* 0x000000e28700720c */ /* 0x040fe200037c1670 */
[----:B------:R-:W4:Y:S01]  /*5f50*/  MUFU.TANH R6, R20 ;  /* 0x0000001400067308 */ /* 0x000f220000002400 */
[C---:B------:R-:W-:Y:S01]  /*5f60*/  ISETP.GE.AND P4, PT, R135.reuse, R233, PT ;  /* 0x000000e98700720c */ /* 0x040fe20003f86270 */
[----:B-1----:R-:W-:Y:S01]  /*5f70*/  FFMA.FTZ R9, R248, -R222, R9 ;  /* 0x800000def8097223 */ /* 0x002fe20000010009 */
[----:B------:R-:W-:-:S02]  /*5f80*/  ISETP.GE.AND P2, PT, R135, R232, PT ;  /* 0x000000e88700720c */ /* 0x000fc40003f46270 */
[----:B------:R-:W-:Y:S02]  /*5f90*/  FSEL R200, R8, -INF , !P5 ;  /* 0xff80000008c87808 */ /* 0x000fe40006800000 */
[----:B------:R-:W-:Y:S01]  /*5fa0*/  FSEL R202, R0, -INF , !P6 ;  /* 0xff80000000ca7808 */ /* 0x000fe20007000000 */
[----:B------:R-:W1:Y:S01]  /*5fb0*/  MUFU.TANH R5, R21 ;  /* 0x0000001500057308 */ /* 0x000e620000002400 */
[----:B--2---:R-:W-:Y:S01]  /*5fc0*/  FFMA.FTZ R4, R246, -R222, R18 ;  /* 0x800000def6047223 */ /* 0x004fe20000010012 */
[----:B------:R-:W-:Y:S01]  /*5fd0*/  ISETP.GT.AND P5, PT, R155, R154, PT ;  /* 0x0000009a9b00720c */ /* 0x000fe20003fa4270 */
[-C--:B------:R-:W-:Y:S01]  /*5fe0*/  FFMA.FTZ R0, R176, -R222.reuse, R31 ;  /* 0x800000deb0007223 */ /* 0x080fe2000001001f */
[----:B------:R-:W-:Y:S01]  /*5ff0*/  ISETP.LT.OR P4, PT, R135, R225, P4 ;  /* 0x000000e18700720c */ /* 0x000fe20002781670 */
[-C--:B---3--:R-:W-:Y:S01]  /*6000*/  FFMA.FTZ R7, R169, -R222.reuse, R7 ;  /* 0x800000dea9077223 */ /* 0x088fe20000010007 */
[----:B------:R-:W-:Y:S01]  /*6010*/  FSEL R197, R4, -INF , !P1 ;  /* 0xff80000004c57808 */ /* 0x000fe20004800000 */
[----:B------:R-:W-:Y:S01]  /*6020*/  FFMA.FTZ R4, R180, -R222, R10 ;  /* 0x800000deb4047223 */ /* 0x000fe2000001000a */
[----:B------:R-:W2:Y:S01]  /*6030*/  MUFU.TANH R22, R22 ;  /* 0x0000001600167308 */ /* 0x000ea20000002400 */
[----:B------:R-:W-:Y:S01]  /*6040*/  ISETP.LT.OR P2, PT, R135, R224, P2 ;  /* 0x000000e08700720c */ /* 0x000fe20001741670 */
[----:B----4-:R-:W-:Y:S01]  /*6050*/  FFMA.FTZ R6, R171, -R222, R6 ;  /* 0x800000deab067223 */ /* 0x010fe20000010006 */
[----:B------:R-:W-:-:S02]  /*6060*/  ISETP.GE.AND P3, PT, R136, R233, PT ;  /* 0x000000e98800720c */ /* 0x000fc40003f66270 */
[----:B------:R-:W-:Y:S02]  /*6070*/  FSEL R180, R4, -INF , !P4 ;  /* 0xff80000004b47808 */ /* 0x000fe40006000000 */
[----:B------:R-:W-:Y:S01]  /*6080*/  FSEL R188, R0, -INF , !P2 ;  /* 0xff80000000bc7808 */ /* 0x000fe20005000000 */
[----:B------:R-:W3:Y:S01]  /*6090*/  MUFU.TANH R2, R23 ;  /* 0x0000001700027308 */ /* 0x000ee20000002400 */
[----:B------:R-:W-:Y:S01]  /*60a0*/  ISETP.GE.AND P1, PT, R136, R232, PT ;  /* 0x000000e88800720c */ /* 0x000fe20003f26270 */
[----:B-1----:R-:W-:Y:S01]  /*60b0*/  FFMA.FTZ R5, R167, -R222, R5 ;  /* 0x800000dea7057223 */ /* 0x002fe20000010005 */
[C---:B------:R-:W-:Y:S01]  /*60c0*/  ISETP.GE.AND P6, PT, R137.reuse, R235, PT ;  /* 0x000000eb8900720c */ /* 0x040fe20003fc6270 */
[----:B------:R-:W-:Y:S01]  /*60d0*/  IMAD.IADD R0, R204, 0x1, R96 ;  /* 0x00000001cc007824 */ /* 0x000fe200078e0260 */
[C---:B------:R-:W-:Y:S02]  /*60e0*/  ISETP.GE.AND P4, PT, R137.reuse, R234, PT ;  /* 0x000000ea8900720c */ /* 0x040fe40003f86270 */
[C---:B------:R-:W-:Y:S01]  /*60f0*/  ISETP.GE.AND P2, PT, R137.reuse, R233, PT ;  /* 0x000000e98900720c */ /* 0x040fe20003f46270 */
[----:B--2---:R-:W-:Y:S01]  /*6100*/  FFMA.FTZ R4, R170, -R222, R22 ;  /* 0x800000deaa047223 */ /* 0x004fe20000010016 */
[----:B------:R-:W-:-:S02]  /*6110*/  ISETP.GE.AND P0, PT, R137, R232, PT ;  /* 0x000000e88900720c */ /* 0x000fc40003f06270 */
[C---:B------:R-:W-:Y:S02]  /*6120*/  ISETP.LT.OR P3, PT, R136.reuse, R225, P3 ;  /* 0x000000e18800720c */ /* 0x040fe40001f61670 */
[----:B------:R-:W-:Y:S02]  /*6130*/  ISETP.LT.OR P1, PT, R136, R224, P1 ;  /* 0x000000e08800720c */ /* 0x000fe40000f21670 */
[C---:B------:R-:W-:Y:S01]  /*6140*/  ISETP.LT.OR P6, PT, R137.reuse, R227, P6 ;  /* 0x000000e38900720c */ /* 0x040fe200037c1670 */
[----:B---3--:R-:W-:Y:S01]  /*6150*/  FFMA.FTZ R2, R166, -R222, R2 ;  /* 0x800000dea6027223 */ /* 0x008fe20000010002 */
[C---:B------:R-:W-:Y:S02]  /*6160*/  ISETP.LT.OR P4, PT, R137.reuse, R226, P4 ;  /* 0x000000e28900720c */ /* 0x040fe40002781670 */
[C---:B------:R-:W-:Y:S02]  /*6170*/  ISETP.LT.OR P2, PT, R137.reuse, R225, P2 ;  /* 0x000000e18900720c */ /* 0x040fe40001741670 */
[----:B------:R-:W-:-:S02]  /*6180*/  ISETP.LT.OR P0, PT, R137, R224, P0 ;  /* 0x000000e08900720c */ /* 0x000fc40000701670 */
[----:B------:R-:W-:Y:S02]  /*6190*/  FSEL R176, R6, -INF , !P3 ;  /* 0xff80000006b07808 */ /* 0x000fe40005800000 */
[----:B------:R-:W-:Y:S02]  /*61a0*/  FSEL R181, R4, -INF , !P1 ;  /* 0xff80000004b57808 */ /* 0x000fe40004800000 */
[----:B------:R-:W-:Y:S02]  /*61b0*/  FSEL R196, R9, -INF , !P6 ;  /* 0xff80000009c47808 */ /* 0x000fe40007000000 */
[----:B------:R-:W-:Y:S02]  /*61c0*/  FSEL R201, R7, -INF , !P4 ;  /* 0xff80000007c97808 */ /* 0x000fe40006000000 */
[----:B------:R-:W-:Y:S02]  /*61d0*/  FSEL R177, R5, -INF , !P2 ;  /* 0xff80000005b17808 */ /* 0x000fe40005000000 */
[----:B------:R-:W-:Y:S01]  /*61e0*/  FSEL R184, R2, -INF , !P0 ;  /* 0xff80000002b87808 */ /* 0x000fe20004000000 */
[----:B------:R-:W-:Y:S05]  /*61f0*/  @!P5 BRA `(.L_x_998) ;  /* 0x000003d00000d947 */ /* 0x000fea0003800000 */
[----:B------:R-:W2:Y:S04]  /*6200*/  LDL R155, [R1+0x28] ;  /* 0x00002800019b7983 */ /* 0x000ea80000100800 */
[----:B------:R-:W3:Y:S01]  /*6210*/  LDL.64 R152, [R1+0x38] ;  /* 0x0000380001987983 */ /* 0x000ee20000100a00 */
[----:B------:R-:W-:Y:S01]  /*6220*/  ISETP.GE.AND P3, PT, R252, c[0x0][0x220], PT ;  /* 0x00008800fc007a0c */ /* 0x000fe20003f66270 */
[----:B------:R-:W-:Y:S01]  /*6230*/  BSSY B0, `(.L_x_999) ;  /* 0x0000038000007945 */ /* 0x000fe20003800000 */
[----:B------:R-:W-:-:S02]  /*6240*/  ISETP.GE.AND P1, PT, R249, c[0x0][0x220], PT ;  /* 0x00008800f9007a0c */ /* 0x000fc40003f26270 */
[----:B--2---:R-:W-:Y:S02]  /*6250*/  IADD3 R4, R155, -0x2, RZ ;  /* 0xfffffffe9b047810 */ /* 0x004fe40007ffe0ff */
[----:B---3--:R-:W-:-:S03]  /*6260*/  ISETP.GE.AND P4, PT, R152, c[0x0][0x220], PT ;  /* 0x0000880098007a0c */ /* 0x008fc60003f86270 */
[C---:B------:R-:W-:Y:S01]  /*6270*/  IMAD R2, R4.reuse, UR8, RZ ;  /* 0x0000000804027c24 */ /* 0x040fe2000f8e02ff */
[----:B------:R-:W-:Y:S01]  /*6280*/  SHF.R.S32.HI R6, RZ, 0x1f, R4 ;  /* 0x0000001fff067819 */ /* 0x000fe20000011404 */
[----:B------:R-:W-:-:S04]  /*6290*/  IMAD.WIDE.U32 R4, R4, UR9, R250 ;  /* 0x0000000904047c25 */ /* 0x000fc8000f8e00fa */
[----:B------:R-:W-:Y:S01]  /*62a0*/  IMAD R2, R6, UR9, R2 ;  /* 0x0000000906027c24 */ /* 0x000fe2000f8e0202 */
[C---:B------:R-:W-:Y:S02]  /*62b0*/  @!P3 LEA R12, P2, R4.reuse, c[0x0][0x168], 0x1 ;  /* 0x00005a00040cba11 */ /* 0x040fe400078408ff */
[C---:B------:R-:W-:Y:S01]  /*62c0*/  @!P1 LEA R10, P0, R4.reuse, c[0x0][0x168], 0x1 ;  /* 0x00005a00040a9a11 */ /* 0x040fe200078008ff */
[----:B------:R-:W-:Y:S01]  /*62d0*/  IMAD.IADD R5, R5, 0x1, R2 ;  /* 0x0000000105057824 */ /* 0x000fe200078e0202 */
[C---:B------:R-:W-:Y:S01]  /*62e0*/  @!P4 LEA R14, P6, R4.reuse, c[0x0][0x168], 0x1 ;  /* 0x00005a00040eca11 */ /* 0x040fe200078c08ff */
[----:B------:R1:W-:Y:S03]  /*62f0*/  @P4 STS [R223+0x6000], RZ ;  /* 0x006000ffdf004388 */ /* 0x0003e60000000800 */
[C-C-:B------:R-:W-:Y:S02]  /*6300*/  @!P3 LEA.HI.X R13, R4.reuse, c[0x0][0x16c], R5.reuse, 0x1, P2 ;  /* 0x00005b00040dba11 */ /* 0x140fe400010f0c05 */
[C---:B------:R-:W-:Y:S01]  /*6310*/  @!P4 LEA.HI.X R15, R4.reuse, c[0x0][0x16c], R5, 0x1, P6 ;  /* 0x00005b00040fca11 */ /* 0x040fe200030f0c05 */
[----:B------:R1:W-:Y:S01]  /*6320*/  @P4 STS [R223+0x6004], RZ ;  /* 0x006004ffdf004388 */ /* 0x0003e20000000800 */
[----:B------:R-:W-:-:S02]  /*6330*/  IADD3 R2, P6, R4, UR10, RZ ;  /* 0x0000000a04027c10 */ /* 0x000fc4000ffde0ff */
[----:B------:R-:W-:Y:S01]  /*6340*/  @!P1 LEA.HI.X R11, R4, c[0x0][0x16c], R5, 0x1, P0 ;  /* 0x00005b00040b9a11 */ /* 0x000fe200000f0c05 */
[----:B------:R1:W-:Y:S01]  /*6350*/  @P4 STS.64 [R223+0x6008], RZ ;  /* 0x006008ffdf004388 */ /* 0x0003e20000000a00 */
[C---:B------:R-:W-:Y:S02]  /*6360*/  @!P4 LEA R8, P2, R2.reuse, c[0x0][0x168], 0x1 ;  /* 0x00005a000208ca11 */ /* 0x040fe400078408ff */
[----:B------:R-:W-:Y:S01]  /*6370*/  IADD3.X R5, R5, UR11, RZ, P6, !PT ;  /* 0x0000000b05057c10 */ /* 0x000fe2000b7fe4ff */
[----:B------:R-:W-:Y:S01]  /*6380*/  @!PT LDS RZ, [RZ] ;  /* 0x00000000fffff984 */ /* 0x000fe20000000800 */
[----:B------:R-:W-:Y:S01]  /*6390*/  @!PT LDS RZ, [RZ] ;  /* 0x00000000fffff984 */ /* 0x000fe20000000800 */
[----:B------:R-:W-:Y:S01]  /*63a0*/  @!PT LDS RZ, [RZ] ;  /* 0x00000000fffff984 */ /* 0x000fe20000000800 */
[----:B------:R1:W-:Y:S01]  /*63b0*/  @!P4 LDGSTS.E.BYPASS.LTC128B.128 [R223+0x6000], [R14.64] ;  /* 0x060000000edfcfae */ /* 0x0003e2000b901d4c */
        /* <DEDUP_REMOVED lines=31> */
.L_x_1000:
[----:B------:R-:W-:Y:S05]  /*65b0*/  BSYNC B0 ;  /* 0x0000000000007941 */ /* 0x000fea0003800000 */
.L_x_999:
[----:B------:R-:W0:Y:S02]  /*65c0*/  LDGDEPBAR ;  /* 0x00000000000079af */ /* 0x000e240000000000 */
.L_x_998:
        /* <DEDUP_REMOVED lines=68> */
[----:B------:R-:W-:-:S05]  /*6a10*/  FFMA.FTZ R4, R51, c[0x0][0x23c], -R12 ;  /* 0x00008f0033047a23 */ /* 0x000fca000001080c */
[----:B------:R2:W-:Y:S01]  /*6a20*/  MUFU.EX2 R14, R2 ;  /* 0x00000002000e7308 */ /* 0x0005e20000000800 */
[----:B-1----:R-:W-:-:S07]  /*6a30*/  FMNMX.FTZ R8, R198, R3, !PT ;  /* 0x00000003c6087209 */ /* 0x002fce0007810000 */
        /* <DEDUP_REMOVED lines=11> */
[----:B------:R-:W1:Y:S05]  /*6af0*/  LDSM.16.MT88.4 R48, [R216+0x9000] ;  /* 0x00900000d830783b */ /* 0x000e6a0000004200 */
[----:B------:R4:W5:Y:S01]  /*6b00*/  MUFU.EX2 R206, R4 ;  /* 0x0000000400ce7308 */ /* 0x0009620000000800 */
[----:B--2---:R-:W-:Y:S02]  /*6b10*/  FMNMX.FTZ R0, R138, R139, !PT ;  /* 0x0000008b8a007209 */ /* 0x004fe40007810000 */
[----:B---3--:R-:W-:-:S02]  /*6b20*/  F2FP.BF16.PACK_AB R7, R204, R207 ;  /* 0x000000cfcc07723e */ /* 0x008fc400000010ff */
[----:B------:R-:W-:-:S04]  /*6b30*/  FMNMX.FTZ R0, R141, R0, !PT ;  /* 0x000000008d007209 */ /* 0x000fc80007810000 */
[----:B------:R-:W-:Y:S01]  /*6b40*/  FMNMX.FTZ R0, R142, R0, !PT ;  /* 0x000000008e007209 */ /* 0x000fe20007810000 */
[----:B----4-:R-:W-:Y:S01]  /*6b50*/  FFMA.FTZ R4, R40, c[0x0][0x23c], -R2 ;  /* 0x00008f0028047a23 */ /* 0x010fe20000010802 */
[----:B-----5:R-:W-:Y:S02]  /*6b60*/  F2FP.BF16.PACK_AB R6, R206, R124 ;  /* 0x0000007cce06723e */ /* 0x020fe400000010ff */
[----:B------:R-:W-:Y:S01]  /*6b70*/  FMNMX.FTZ R0, R191, R0, !PT ;  /* 0x00000000bf007209 */ /* 0x000fe20007810000 */
[----:B------:R2:W-:Y:S03]  /*6b80*/  MUFU.EX2 R205, R4 ;  /* 0x0000000400cd7308 */ /* 0x0005e60000000800 */
[----:B------:R-:W-:-:S04]  /*6b90*/  FMNMX.FTZ R0, R192, R0, !PT ;  /* 0x00000000c0007209 */ /* 0x000fc80007810000 */
[----:B------:R-:W-:-:S04]  /*6ba0*/  FMNMX.FTZ R0, R194, R0, !PT ;  /* 0x00000000c2007209 */ /* 0x000fc80007810000 */
[----:B------:R-:W-:-:S04]  /*6bb0*/  FMNMX.FTZ R0, R120, R0, !PT ;  /* 0x0000000078007209 */ /* 0x000fc80007810000 */
[----:B------:R-:W-:Y:S01]  /*6bc0*/  FMNMX.FTZ R0, R195, R0, !PT ;  /* 0x00000000c3007209 */ /* 0x000fe20007810000 */
[----:B--2---:R-:W-:-:S03]  /*6bd0*/  FFMA.FTZ R4, R52, c[0x0][0x23c], -R2 ;  /* 0x00008f0034047a23 */ /* 0x004fc60000010802 */
[----:B------:R-:W-:Y:S01]  /*6be0*/  FMNMX.FTZ R3, R186, R0, !PT ;  /* 0x00000000ba037209 */ /* 0x000fe20007810000 */
[----:B------:R2:W3:Y:S01]  /*6bf0*/  MUFU.EX2 R252, R4 ;  /* 0x0000000400fc7308 */ /* 0x0004e20000000800 */
[----:B------:R-:W-:Y:S01]  /*6c00*/  FMNMX.FTZ R0, R196, R8, !PT ;  /* 0x00000008c4007209 */ /* 0x000fe20007810000 */
[----:B------:R-:W-:Y:S01]  /*6c10*/  FFMA.FTZ R8, R65, c[0x0][0x23c], -R12 ;  /* 0x00008f0041087a23 */ /* 0x000fe2000001080c */
[----:B------:R-:W-:Y:S01]  /*6c20*/  FMNMX.FTZ R3, R179, R3, !PT ;  /* 0x00000003b3037209 */ /* 0x000fe20007810000 */
[----:B------:R-:W-:Y:S03]  /*6c30*/  LDSM.16.MT88.4 R64, [R216+0x9400] ;  /* 0x00940000d840783b */ /* 0x000fe60000004200 */
[----:B------:R-:W-:Y:S01]  /*6c40*/  FMNMX.FTZ R3, R175, R3, !PT ;  /* 0x00000003af037209 */ /* 0x000fe20007810000 */
[----:B------:R-:W4:Y:S01]  /*6c50*/  SHFL.BFLY PT, R9, R0, 0x2, 0x1f ;  /* 0x0c401f0000097f89 */ /* 0x000f2200000e0000 */
[----:B------:R5:W-:Y:S02]  /*6c60*/  MUFU.EX2 R251, R8 ;  /* 0x0000000800fb7308 */ /* 0x000be40000000800 */
[----:B------:R-:W-:-:S04]  /*6c70*/  FMNMX.FTZ R3, R203, R3, !PT ;  /* 0x00000003cb037209 */ /* 0x000fc80007810000 */
[----:B------:R-:W-:Y:S02]  /*6c80*/  FMNMX.FTZ R3, R202, R3, !PT ;  /* 0x00000003ca037209 */ /* 0x000fe40007810000 */
[----:B--2---:R-:W-:Y:S02]  /*6c90*/  F2FP.BF16.PACK_AB R4, R14, R15 ;  /* 0x0000000f0e04723e */ /* 0x004fe400000010ff */
[----:B------:R-:W-:Y:S02]  /*6ca0*/  FMNMX.FTZ R3, R200, R3, !PT ;  /* 0x00000003c8037209 */ /* 0x000fe40007810000 */
[----:B---3--:R-:W-:Y:S02]  /*6cb0*/  F2FP.BF16.PACK_AB R5, R252, R205 ;  /* 0x000000cdfc05723e */ /* 0x008fe400000010ff */
[----:B------:R-:W-:Y:S01]  /*6cc0*/  FMNMX.FTZ R3, R201, R3, !PT ;  /* 0x00000003c9037209 */ /* 0x000fe20007810000 */
[----:B-----5:R-:W-:-:S04]  /*6cd0*/  FFMA.FTZ R8, R60, c[0x0][0x23c], -R12 ;  /* 0x00008f003c087a23 */ /* 0x020fc8000001080c */
[C---:B-1----:R-:W-:Y:S01]  /*6ce0*/  HMMA.16816.F32.BF16 R116, R4.reuse, R48, RZ ;  /* 0x000000300474723c */ /* 0x042fe200000418ff */
[----:B------:R1:W2:Y:S01]  /*6cf0*/  MUFU.EX2 R250, R8 ;  /* 0x0000000800fa7308 */ /* 0x0002a20000000800 */
[----:B----4-:R-:W-:Y:S02]  /*6d00*/  FMNMX.FTZ R0, R0, R9, !PT ;  /* 0x0000000900007209 */ /* 0x010fe40007810000 */
[----:B------:R-:W3:Y:S04]  /*6d10*/  SHFL.BFLY PT, R9, R3, 0x2, 0x1f ;  /* 0x0c401f0003097f89 */ /* 0x000ee800000e0000 */
[C---:B------:R-:W-:Y:S01]  /*6d20*/  HMMA.16816.F32.BF16 R112, R4.reuse, R56, RZ ;  /* 0x000000380470723c */ /* 0x040fe200000418ff */
[----:B------:R-:W4:Y:S07]  /*6d30*/  SHFL.BFLY PT, R10, R0, 0x1, 0x1f ;  /* 0x0c201f00000a7f89 */ /* 0x000f2e00000e0000 */
[----:B------:R-:W-:Y:S01]  /*6d40*/  HMMA.16816.F32.BF16 R84, R4, R72, RZ ;  /* 0x000000480454723c */ /* 0x000fe200000418ff */
[----:B-1----:R-:W-:-:S04]  /*6d50*/  FFMA.FTZ R8, R62, c[0x0][0x23c], -R2 ;  /* 0x00008f003e087a23 */ /* 0x002fc80000010802 */
[----:B------:R1:W-:Y:S03]  /*6d60*/  MUFU.EX2 R244, R8 ;  /* 0x0000000800f47308 */ /* 0x0003e60000000800 */
[----:B------:R-:W-:Y:S01]  /*6d70*/  HMMA.16816.F32.BF16 R52, R4, R80, RZ ;  /* 0x000000500434723c */ /* 0x000fe200000418ff */
[----:B---3--:R-:W-:-:S07]  /*6d80*/  FMNMX.FTZ R3, R3, R9, !PT ;  /* 0x0000000903037209 */ /* 0x008fce0007810000 */
[C---:B------:R-:W-:Y:S01]  /*6d90*/  HMMA.16816.F32.BF16 R44, R4.reuse, R88, RZ ;  /* 0x00000058042c723c */ /* 0x040fe200000418ff */
[----:B----4-:R-:W-:Y:S01]  /*6da0*/  FMNMX.FTZ R105, R0, R10, !PT ;  /* 0x0000000a00697209 */ /* 0x010fe20007810000 */
[----:B------:R-:W3:Y:S01]  /*6db0*/  SHFL.BFLY PT, R13, R3, 0x1, 0x1f ;  /* 0x0c201f00030d7f89 */ /* 0x000ee200000e0000 */
[----:B--2---:R-:W-:Y:S01]  /*6dc0*/  F2FP.BF16.PACK_AB R10, R250, R251 ;  /* 0x000000fbfa0a723e */ /* 0x004fe200000010ff */
[----:B-1----:R-:W-:Y:S01]  /*6dd0*/  FFMA.FTZ R8, R63, c[0x0][0x23c], -R2 ;  /* 0x00008f003f087a23 */ /* 0x002fe20000010802 */
[C---:B------:R-:W-:Y:S01]  /*6de0*/  FSETP.NEU.FTZ.AND P0, PT, R105.reuse, -INF , PT ;  /* 0xff8000006900780b */ /* 0x040fe20003f1d000 */
[----:B------:R-:W-:Y:S01]  /*6df0*/  FMUL.FTZ R0, R105, c[0x0][0x23c] ;  /* 0x00008f0069007a20 */ /* 0x000fe20000410000 */
[----:B------:R-:W1:Y:S01]  /*6e00*/  LDSM.16.MT88.4 R60, [R218+0x9400] ;  /* 0x00940000da3c783b */ /* 0x000e620000004200 */
[----:B------:R2:W4:Y:S01]  /*6e10*/  MUFU.EX2 R245, R8 ;  /* 0x0000000800f57308 */ /* 0x0005220000000800 */
[----:B------:R-:W-:Y:S02]  /*6e20*/  HMMA.16816.F32.BF16 R40, R4, R96, RZ ;  /* 0x000000600428723c */ /* 0x000fe400000418ff */
[----:B------:R-:W-:-:S06]  /*6e30*/  FSEL R0, R0, RZ, P0 ;  /* 0x000000ff00007208 */ /* 0x000fcc0000000000 */
[----:B------:R-:W-:Y:S01]  /*6e40*/  HMMA.16816.F32.BF16 R36, R4, R50, RZ ;  /* 0x000000320424723c */ /* 0x000fe200000418ff */
[----:B--2---:R-:W-:-:S07]  /*6e50*/  FFMA.FTZ R8, R68, c[0x0][0x23c], -R2 ;  /* 0x00008f0044087a23 */ /* 0x004fce0000010802 */
[C---:B------:R-:W-:Y:S01]  /*6e60*/  HMMA.16816.F32.BF16 R32, R4.reuse, R58, RZ ;  /* 0x0000003a0420723c */ /* 0x040fe200000418ff */
[----:B------:R-:W2:Y:S01]  /*6e70*/  LDSM.16.MT88.4 R68, [R216+0xa400] ;  /* 0x00a40000d844783b */ /* 0x000ea20000004200 */
[----:B----4-:R-:W-:Y:S01]  /*6e80*/  F2FP.BF16.PACK_AB R9, R245, R244 ;  /* 0x000000f4f509723e */ /* 0x010fe200000010ff */
[----:B------:R4:W-:Y:S05]  /*6e90*/  MUFU.EX2 R246, R8 ;  /* 0x0000000800f67308 */ /* 0x0009ea0000000800 */
[C---:B------:R-:W-:Y:S08]  /*6ea0*/  HMMA.16816.F32.BF16 R28, R4.reuse, R74, RZ ;  /* 0x0000004a041c723c */ /* 0x040ff000000418ff */
[----:B------:R-:W-:Y:S01]  /*6eb0*/  HMMA.16816.F32.BF16 R24, R4, R82, RZ ;  /* 0x000000520418723c */ /* 0x000fe200000418ff */
[----:B----4-:R-:W-:-:S02]  /*6ec0*/  FFMA.FTZ R8, R76, c[0x0][0x23c], -R2 ;  /* 0x00008f004c087a23 */ /* 0x010fc40000010802 */
[----:B------:R-:W4:Y:S02]  /*6ed0*/  LDSM.16.MT88.4 R76, [R218+0xa400] ;  /* 0x00a40000da4c783b */ /* 0x000f240000004200 */
[----:B------:R5:W1:Y:S03]  /*6ee0*/  MUFU.EX2 R247, R8 ;  /* 0x0000000800f77308 */ /* 0x000a660000000800 */
[C---:B------:R-:W-:Y:S08]  /*6ef0*/  HMMA.16816.F32.BF16 R20, R4.reuse, R90, RZ ;  /* 0x0000005a0414723c */ /* 0x040ff000000418ff */
[----:B------:R-:W-:Y:S07]  /*6f00*/  HMMA.16816.F32.BF16 R16, R4, R98, RZ ;  /* 0x000000620410723c */ /* 0x000fee00000418ff */
[--C-:B------:R-:W-:Y:S01]  /*6f10*/  FFMA.FTZ R4, R104, c[0x0][0x23c], -R0.reuse ;  /* 0x00008f0068047a23 */ /* 0x100fe20000010800 */
[----:B---3--:R-:W-:Y:S01]  /*6f20*/  FMNMX.FTZ R104, R3, R13, !PT ;  /* 0x0000000d03687209 */ /* 0x008fe20007810000 */
[----:B------:R-:W-:Y:S01]  /*6f30*/  FFMA.FTZ R3, R140, c[0x0][0x23c], -R0 ;  /* 0x00008f008c037a23 */ /* 0x000fe20000010800 */
[----:B-----5:R-:W-:Y:S01]  /*6f40*/  F2FP.BF16.PACK_AB R8, R249, R248 ;  /* 0x000000f8f908723e */ /* 0x020fe200000010ff */
[----:B------:R3:W-:Y:S01]  /*6f50*/  MUFU.EX2 R243, R4 ;  /* 0x0000000400f37308 */ /* 0x0007e20000000800 */
[----:B------:R-:W-:Y:S01]  /*6f60*/  FSETP.NEU.FTZ.AND P0, PT, R104, -INF , PT ;  /* 0xff8000006800780b */ /* 0x000fe20003f1d000 */
[----:B------:R-:W-:Y:S01]  /*6f70*/  FFMA.FTZ R13, R107, c[0x0][0x23c], -R2 ;  /* 0x00008f006b0d7a23 */ /* 0x000fe20000010802 */
[----:B-1----:R-:W-:-:S05]  /*6f80*/  F2FP.BF16.PACK_AB R11, R247, R246 ;  /* 0x000000f6f70b723e */ /* 0x002fca00000010ff */
[----:B------:R1:W-:Y:S02]  /*6f90*/  MUFU.EX2 R241, R3 ;  /* 0x0000000300f17308 */ /* 0x0003e40000000800 */
[----:B------:R-:W-:Y:S01]  /*6fa0*/  HMMA.16816.F32.BF16 R116, R8, R64, R116 ;  /* 0x000000400874723c */ /* 0x000fe20000041874 */
[----:B---3--:R-:W-:-:S07]  /*6fb0*/  FFMA.FTZ R4, R144, c[0x0][0x23c], -R0 ;  /* 0x00008f0090047a23 */ /* 0x008fce0000010800 */
[----:B------:R-:W-:Y:S01]  /*6fc0*/  HMMA.16816.F32.BF16 R132, R8, R60, R112 ;  /* 0x0000003c0884723c */ /* 0x000fe20000041870 */
[----:B------:R3:W-:Y:S01]  /*6fd0*/  MUFU.EX2 R242, R4 ;  /* 0x0000000400f27308 */ /* 0x0007e20000000800 */
[----:B-1----:R-:W-:-:S06]  /*6fe0*/  FMUL.FTZ R3, R104, c[0x0][0x23c] ;  /* 0x00008f0068037a20 */ /* 0x002fcc0000410000 */
[----:B--2---:R-:W-:Y:S01]  /*6ff0*/  HMMA.16816.F32.BF16 R148, R8, R68, R84 ;  /* 0x000000440894723c */ /* 0x004fe20000041854 */
[----:B------:R-:W-:-:S06]  /*7000*/  FSEL R3, R3, RZ, P0 ;  /* 0x000000ff03037208 */ /* 0x000fcc0000000000 */
[----:B------:R-:W-:Y:S01]  /*7010*/  MOV R87, R124 ;  /* 0x0000007c00577202 */ /* 0x000fe20000000f00 */
[----:B----4-:R-:W-:Y:S01]  /*7020*/  HMMA.16816.F32.BF16 R164, R8, R76, R52 ;  /* 0x0000004c08a4723c */ /* 0x010fe20000041834 */
[----:B---3--:R-:W-:-:S04]  /*7030*/  FFMA.FTZ R4, R143, c[0x0][0x23c], -R0 ;  /* 0x00008f008f047a23 */ /* 0x008fc80000010800 */
[----:B------:R1:W2:Y:S03]  /*7040*/  MUFU.EX2 R240, R4 ;  /* 0x0000000400f07308 */ /* 0x0002a60000000800 */
[C---:B------:R-:W-:Y:S08]  /*7050*/  HMMA.16816.F32.BF16 R160, R8.reuse, R92, R44 ;  /* 0x0000005c08a0723c */ /* 0x040ff0000004182c */
[----:B------:R-:W-:Y:S01]  /*7060*/  HMMA.16816.F32.BF16 R156, R8, R108, R40 ;  /* 0x0000006c089c723c */ /* 0x000fe20000041828 */
[----:B-1----:R-:W-:Y:S01]  /*7070*/  FFMA.FTZ R4, R138, c[0x0][0x23c], -R3 ;  /* 0x00008f008a047a23 */ /* 0x002fe20000010803 */
[----:B--2---:R-:W-:-:S06]  /*7080*/  F2FP.BF16.PACK_AB R6, R240, R242 ;  /* 0x000000f2f006723e */ /* 0x004fcc00000010ff */
        /* <DEDUP_REMOVED lines=8> */
[----:B-1----:R-:W-:Y:S01]  /*7110*/  FFMA.FTZ R4, R141, c[0x0][0x23c], -R3 ;  /* 0x00008f008d047a23 */ /* 0x002fe20000010803 */
[----:B--2---:R-:W-:-:S03]  /*7120*/  F2FP.BF16.PACK_AB R5, R236, R239 ;  /* 0x000000efec05723e */ /* 0x004fc600000010ff */
[----:B------:R1:W-:Y:S02]  /*7130*/  MUFU.EX2 R237, R4 ;  /* 0x0000000400ed7308 */ /* 0x0003e40000000800 */
[----:B-1----:R-:W-:Y:S02]  /*7140*/  FFMA.FTZ R4, R142, c[0x0][0x23c], -R3 ;  /* 0x00008f008e047a23 */ /* 0x002fe40000010803 */
[----:B------:R-:W-:Y:S04]  /*7150*/  HMMA.16816.F32.BF16 R140, R8, R94, R20 ;  /* 0x0000005e088c723c */ /* 0x000fe80000041814 */
[----:B------:R1:W2:Y:S03]  /*7160*/  MUFU.EX2 R238, R4 ;  /* 0x0000000400ee7308 */ /* 0x0002a60000000800 */
[----:B------:R-:W-:-:S05]  /*7170*/  FFMA.FTZ R8, R189, c[0x0][0x23c], -R0 ;  /* 0x00008f00bd087a23 */ /* 0x000fca0000010800 */
[----:B------:R3:W-:Y:S01]  /*7180*/  MUFU.EX2 R215, R8 ;  /* 0x0000000800d77308 */ /* 0x0007e20000000800 */
[----:B-1----:R-:W-:Y:S01]  /*7190*/  FFMA.FTZ R4, R185, c[0x0][0x23c], -R0 ;  /* 0x00008f00b9047a23 */ /* 0x002fe20000010800 */
[----:B--2---:R-:W-:-:S06]  /*71a0*/  F2FP.BF16.PACK_AB R7, R238, R237 ;  /* 0x000000edee07723e */ /* 0x004fcc00000010ff */
[----:B------:R1:W2:Y:S01]  /*71b0*/  MUFU.EX2 R212, R4 ;  /* 0x0000000400d47308 */ /* 0x0002a20000000800 */
[----:B---3--:R-:W-:-:S07]  /*71c0*/  FFMA.FTZ R8, R190, c[0x0][0x23c], -R0 ;  /* 0x00008f00be087a23 */ /* 0x008fce0000010800 */
[----:B------:R3:W-:Y:S08]  /*71d0*/  MUFU.EX2 R190, R13 ;  /* 0x0000000d00be7308 */ /* 0x0007f00000000800 */
[----:B------:R4:W-:Y:S01]  /*71e0*/  MUFU.EX2 R214, R8 ;  /* 0x0000000800d67308 */ /* 0x0009e20000000800 */
[----:B-1----:R-:W-:-:S07]  /*71f0*/  F2FP.BF16.PACK_AB R4, R241, R243 ;  /* 0x000000f3f104723e */ /* 0x002fce00000010ff */
[----:B------:R-:W-:Y:S01]  /*7200*/  HMMA.16816.F32.BF16 R32, R4, R56, RZ ;  /* 0x000000380420723c */ /* 0x000fe200000418ff */
[----:B---3--:R-:W-:-:S04]  /*7210*/  FFMA.FTZ R13, R187, c[0x0][0x23c], -R0 ;  /* 0x00008f00bb0d7a23 */ /* 0x008fc80000010800 */
[----:B------:R1:W-:Y:S01]  /*7220*/  MUFU.EX2 R189, R13 ;  /* 0x0000000d00bd7308 */ /* 0x0003e20000000800 */
[----:B----4-:R-:W-:Y:S02]  /*7230*/  FFMA.FTZ R8, R106, c[0x0][0x23c], -R0 ;  /* 0x00008f006a087a23 */ /* 0x010fe40000010800 */
[----:B------:R-:W-:Y:S01]  /*7240*/  HMMA.16816.F32.BF16 R40, R4, R48, RZ ;  /* 0x000000300428723c */ /* 0x000fe200000418ff */
[----:B------:R-:W-:-:S04]  /*7250*/  MOV R106, R207 ;  /* 0x000000cf006a7202 */ /* 0x000fc80000000f00 */
[----:B------:R3:W-:Y:S03]  /*7260*/  MUFU.EX2 R213, R8 ;  /* 0x0000000800d57308 */ /* 0x0007e60000000800 */
[----:B------:R-:W-:Y:S01]  /*7270*/  HMMA.16816.F32.BF16 R44, R4, R58, RZ ;  /* 0x0000003a042c723c */ /* 0x000fe200000418ff */
[----:B-1----:R-:W-:-:S07]  /*7280*/  FFMA.FTZ R13, R178, c[0x0][0x23c], -R0 ;  /* 0x00008f00b20d7a23 */ /* 0x002fce0000010800 */
[----:B------:R-:W-:Y:S01]  /*7290*/  HMMA.16816.F32.BF16 R24, R4, R96, RZ ;  /* 0x000000600418723c */ /* 0x000fe200000418ff */
[----:B------:R1:W-:Y:S01]  /*72a0*/  MUFU.EX2 R185, R13 ;  /* 0x0000000d00b97308 */ /* 0x0003e20000000800 */
[----:B---3--:R-:W-:-:S06]  /*72b0*/  FFMA.FTZ R8, R191, c[0x0][0x23c], -R3 ;  /* 0x00008f00bf087a23 */ /* 0x008fcc0000010803 */
[C---:B------:R-:W-:Y:S01]  /*72c0*/  HMMA.16816.F32.BF16 R48, R4.reuse, R50, RZ ;  /* 0x000000320430723c */ /* 0x040fe200000418ff */
[----:B------:R3:W-:Y:S07]  /*72d0*/  MUFU.EX2 R208, R8 ;  /* 0x0000000800d07308 */ /* 0x0007ee0000000800 */
[----:B------:R-:W-:Y:S01]  /*72e0*/  HMMA.16816.F32.BF16 R28, R4, R72, RZ ;  /* 0x00000048041c723c */ /* 0x000fe200000418ff */
[----:B-1----:R-:W-:-:S07]  /*72f0*/  FFMA.FTZ R13, R174, c[0x0][0x23c], -R0 ;  /* 0x00008f00ae0d7a23 */ /* 0x002fce0000010800 */
[----:B------:R-:W-:Y:S01]  /*7300*/  HMMA.16816.F32.BF16 R36, R4, R74, RZ ;  /* 0x0000004a0424723c */ /* 0x000fe200000418ff */
[----:B---3--:R-:W-:-:S04]  /*7310*/  FFMA.FTZ R8, R192, c[0x0][0x23c], -R3 ;  /* 0x00008f00c0087a23 */ /* 0x008fc80000010803 */
[----:B------:R1:W3:Y:S03]  /*7320*/  MUFU.EX2 R211, R8 ;  /* 0x0000000800d37308 */ /* 0x0002e60000000800 */
[C---:B------:R-:W-:Y:S08]  /*7330*/  HMMA.16816.F32.BF16 R20, R4.reuse, R80, RZ ;  /* 0x000000500414723c */ /* 0x040ff000000418ff */
[----:B------:R-:W-:Y:S01]  /*7340*/  HMMA.16816.F32.BF16 R52, R4, R82, RZ ;  /* 0x000000520434723c */ /* 0x000fe200000418ff */
[----:B-1----:R-:W-:-:S07]  /*7350*/  FFMA.FTZ R8, R194, c[0x0][0x23c], -R3 ;  /* 0x00008f00c2087a23 */ /* 0x002fce0000010803 */
[C---:B------:R-:W-:Y:S01]  /*7360*/  HMMA.16816.F32.BF16 R16, R4.reuse, R88, RZ ;  /* 0x000000580410723c */ /* 0x040fe200000418ff */
[----:B------:R1:W-:Y:S07]  /*7370*/  MUFU.EX2 R210, R8 ;  /* 0x0000000800d27308 */ /* 0x0003ee0000000800 */
[C---:B------:R-:W-:Y:S08]  /*7380*/  HMMA.16816.F32.BF16 R56, R4.reuse, R90, RZ ;  /* 0x0000005a0438723c */ /* 0x040ff000000418ff */
[----:B------:R-:W-:Y:S01]  /*7390*/  HMMA.16816.F32.BF16 R96, R4, R98, RZ ;  /* 0x000000620460723c */ /* 0x000fe200000418ff */
[----:B-1----:R-:W-:Y:S01]  /*73a0*/  FFMA.FTZ R8, R120, c[0x0][0x23c], -R3 ;  /* 0x00008f0078087a23 */ /* 0x002fe20000010803 */
[----:B------:R-:W-:-:S03]  /*73b0*/  MOV R120, R206 ;  /* 0x000000ce00787202 */ /* 0x000fc60000000f00 */
[----:B------:R1:W4:Y:S02]  /*73c0*/  MUFU.EX2 R209, R8 ;  /* 0x0000000800d17308 */ /* 0x0003240000000800 */
[----:B--2---:R-:W-:Y:S02]  /*73d0*/  F2FP.BF16.PACK_AB R4, R215, R212 ;  /* 0x000000d4d704723e */ /* 0x004fe400000010ff */
[----:B---3--:R-:W-:Y:S02]  /*73e0*/  F2FP.BF16.PACK_AB R5, R211, R208 ;  /* 0x000000d0d305723e */ /* 0x008fe400000010ff */
[----:B------:R-:W-:Y:S01]  /*73f0*/  F2FP.BF16.PACK_AB R6, R213, R214 ;  /* 0x000000d6d506723e */ /* 0x000fe200000010ff */
[----:B-1----:R-:W-:Y:S01]  /*7400*/  FFMA.FTZ R8, R123, c[0x0][0x23c], -R12 ;  /* 0x00008f007b087a23 */ /* 0x002fe2000001080c */
[----:B----4-:R-:W-:-:S03]  /*7410*/  F2FP.BF16.PACK_AB R7, R209, R210 ;  /* 0x000000d2d107723e */ /* 0x010fc600000010ff */
[----:B------:R1:W-:Y:S04]  /*7420*/  MUFU.EX2 R207, R8 ;  /* 0x0000000800cf7308 */ /* 0x0003e80000000800 */
[C---:B------:R-:W-:Y:S01]  /*7430*/  HMMA.16816.F32.BF16 R112, R4.reuse, R60, R32 ;  /* 0x0000003c0470723c */ /* 0x040fe20000041820 */
[----:B------:R-:W-:Y:S06]  /*7440*/  LDSM.16.MT88.4 R32, [R216+0xb800] ;  /* 0x00b80000d820783b */ /* 0x000fec0000004200 */
[----:B------:R-:W-:Y:S01]  /*7450*/  MOV R61, R205 ;  /* 0x000000cd003d7202 */ /* 0x000fe20000000f00 */
[----:B------:R-:W-:Y:S01]  /*7460*/  HMMA.16816.F32.BF16 R88, R4, R68, R28 ;  /* 0x000000440458723c */ /* 0x000fe2000004181c */
[----:B------:R-:W-:Y:S01]  /*7470*/  MOV R60, R204 ;  /* 0x000000cc003c7202 */ /* 0x000fe20000000f00 */
[----:B------:R-:W-:Y:S01]  /*7480*/  LDSM.16.MT88.4 R28, [R218+0xb800] ;  /* 0x00b80000da1c783b */ /* 0x000fe20000004200 */
[----:B-1----:R-:W-:-:S04]  /*7490*/  FFMA.FTZ R8, R121, c[0x0][0x23c], -R12 ;  /* 0x00008f0079087a23 */ /* 0x002fc8000001080c */
[----:B------:R-:W-:Y:S01]  /*74a0*/  MOV R68, R87 ;  /* 0x0000005700447202 */ /* 0x000fe20000000f00 */
[----:B------:R1:W-:Y:S01]  /*74b0*/  MUFU.EX2 R206, R8 ;  /* 0x0000000800ce7308 */ /* 0x0003e20000000800 */
[----:B------:R-:W-:Y:S01]  /*74c0*/  HMMA.16816.F32.BF16 R84, R4, R76, R20 ;  /* 0x0000004c0454723c */ /* 0x000fe20000041814 */
[----:B------:R-:W2:Y:S01]  /*74d0*/  LDSM.16.MT88.4 R20, [R216+0x9800] ;  /* 0x00980000d814783b */ /* 0x000ea20000004200 */
[----:B------:R-:W-:-:S06]  /*74e0*/  MOV R69, R61 ;  /* 0x0000003d00457202 */ /* 0x000fcc0000000f00 */
        /* <DEDUP_REMOVED lines=8> */
[----:B----4-:R-:W-:-:S04]  /*7570*/  FFMA.FTZ R8, R100, c[0x0][0x23c], -R12 ;  /* 0x00008f0064087a23 */ /* 0x010fc8000001080c */
[----:B------:R4:W5:Y:S03]  /*7580*/  MUFU.EX2 R204, R8 ;  /* 0x0000000800cc7308 */ /* 0x0009660000000800 */
[C---:B------:R-:W-:Y:S08]  /*7590*/  HMMA.16816.F32.BF16 R48, R4.reuse, R62, R44 ;  /* 0x0000003e0430723c */ /* 0x040ff0000004182c */
[----:B------:R-:W-:Y:S01]  /*75a0*/  HMMA.16816.F32.BF16 R40, R4, R78, R52 ;  /* 0x0000004e0428723c */ /* 0x000fe20000041834 */
[----:B----4-:R-:W-:-:S07]  /*75b0*/  FFMA.FTZ R8, R173, c[0x0][0x23c], -R2 ;  /* 0x00008f00ad087a23 */ /* 0x010fce0000010802 */
[C---:B------:R-:W-:Y:S01]  /*75c0*/  HMMA.16816.F32.BF16 R36, R4.reuse, R70, R36 ;  /* 0x000000460424723c */ /* 0x040fe20000041824 */
[----:B------:R4:W-:Y:S07]  /*75d0*/  MUFU.EX2 R194, R8 ;  /* 0x0000000800c27308 */ /* 0x0009ee0000000800 */
[C---:B------:R-:W-:Y:S08]  /*75e0*/  HMMA.16816.F32.BF16 R44, R4.reuse, R94, R56 ;  /* 0x0000005e042c723c */ /* 0x040ff00000041838 */
[----:B------:R-:W-:Y:S01]  /*75f0*/  HMMA.16816.F32.BF16 R52, R4, R110, R96 ;  /* 0x0000006e0434723c */ /* 0x000fe20000041860 */
[----:B----4-:R-:W-:-:S04]  /*7600*/  FFMA.FTZ R8, R172, c[0x0][0x23c], -R2 ;  /* 0x00008f00ac087a23 */ /* 0x010fc80000010802 */
[----:B------:R4:W1:Y:S02]  /*7610*/  MUFU.EX2 R192, R8 ;  /* 0x0000000800c07308 */ /* 0x0008640000000800 */
[----:B------:R-:W-:Y:S01]  /*7620*/  FFMA.FTZ R4, R183, c[0x0][0x23c], -R0 ;  /* 0x00008f00b7047a23 */ /* 0x000fe20000010800 */
[----:B-----5:R-:W-:-:S05]  /*7630*/  F2FP.BF16.PACK_AB R6, R204, R205 ;  /* 0x000000cdcc06723e */ /* 0x020fca00000010ff */
[----:B------:R5:W-:Y:S01]  /*7640*/  MUFU.EX2 R183, R13 ;  /* 0x0000000d00b77308 */ /* 0x000be20000000800 */
[----:B----4-:R-:W-:-:S07]  /*7650*/  FFMA.FTZ R8, R122, c[0x0][0x23c], -R2 ;  /* 0x00008f007a087a23 */ /* 0x010fce0000010802 */
[----:B------:R4:W-:Y:S01]  /*7660*/  MUFU.EX2 R187, R4 ;  /* 0x0000000400bb7308 */ /* 0x0009e20000000800 */
[----:B-1----:R-:W-:Y:S01]  /*7670*/  F2FP.BF16.PACK_AB R5, R192, R194 ;  /* 0x000000c2c005723e */ /* 0x002fe200000010ff */
[----:B-----5:R-:W-:-:S06]  /*7680*/  FFMA.FTZ R13, R195, c[0x0][0x23c], -R3 ;  /* 0x00008f00c30d7a23 */ /* 0x020fcc0000010803 */
[----:B------:R1:W5:Y:S01]  /*7690*/  MUFU.EX2 R191, R8 ;  /* 0x0000000800bf7308 */ /* 0x0003620000000800 */
[----:B------:R-:W-:-:S07]  /*76a0*/  MOV R195, R60 ;  /* 0x0000003c00c37202 */ /* 0x000fce0000000f00 */
[----:B------:R2:W-:Y:S01]  /*76b0*/  MUFU.EX2 R178, R13 ;  /* 0x0000000d00b27308 */ /* 0x0005e20000000800 */
[----:B----4-:R-:W-:Y:S01]  /*76c0*/  F2FP.BF16.PACK_AB R4, R206, R207 ;  /* 0x000000cfce04723e */ /* 0x010fe200000010ff */
[----:B-1----:R-:W1:Y:S01]  /*76d0*/  LDSM.16.MT88.4 R8, [R216+0xa800] ;  /* 0x00a80000d808783b */ /* 0x002e620000004200 */
[----:B-----5:R-:W-:Y:S01]  /*76e0*/  F2FP.BF16.PACK_AB R7, R190, R191 ;  /* 0x000000bfbe07723e */ /* 0x020fe200000010ff */
[----:B--2---:R-:W-:Y:S01]  /*76f0*/  FFMA.FTZ R13, R186, c[0x0][0x23c], -R3 ;  /* 0x00008f00ba0d7a23 */ /* 0x004fe20000010803 */
[----:B------:R-:W-:-:S05]  /*7700*/  MOV R186, R120 ;  /* 0x0000007800ba7202 */ /* 0x000fca0000000f00 */
[C---:B------:R-:W-:Y:S01]  /*7710*/  HMMA.16816.F32.BF16 R116, R4.reuse, R20, R116 ;  /* 0x000000140474723c */ /* 0x040fe20000041874 */
[----:B------:R2:W4:Y:S07]  /*7720*/  MUFU.EX2 R107, R13 ;  /* 0x0000000d006b7308 */ /* 0x00052e0000000800 */
[C---:B---3--:R-:W-:Y:S08]  /*7730*/  HMMA.16816.F32.BF16 R132, R4.reuse, R16, R132 ;  /* 0x000000100484723c */ /* 0x048ff00000041884 */
[----:B------:R-:W-:Y:S01]  /*7740*/  HMMA.16816.F32.BF16 R164, R4, R24, R164 ;  /* 0x0000001804a4723c */ /* 0x000fe200000418a4 */
[----:B--2---:R-:W-:Y:S01]  /*7750*/  FFMA.FTZ R13, R179, c[0x0][0x23c], -R3 ;  /* 0x00008f00b30d7a23 */ /* 0x004fe20000010803 */
[----:B------:R-:W-:-:S03]  /*7760*/  MOV R179, R106 ;  /* 0x0000006a00b37202 */ /* 0x000fc60000000f00 */
[----:B------:R2:W-:Y:S03]  /*7770*/  MUFU.EX2 R106, R13 ;  /* 0x0000000d006a7308 */ /* 0x0005e60000000800 */
[C---:B------:R-:W-:Y:S08]  /*7780*/  HMMA.16816.F32.BF16 R56, R4.reuse, R32, R160 ;  /* 0x000000200438723c */ /* 0x040ff000000418a0 */
[----:B-1----:R-:W-:Y:S01]  /*7790*/  HMMA.16816.F32.BF16 R148, R4, R8, R148 ;  /* 0x000000080494723c */ /* 0x002fe20000041894 */
[----:B--2---:R-:W-:-:S07]  /*77a0*/  FFMA.FTZ R13, R175, c[0x0][0x23c], -R3 ;  /* 0x00008f00af0d7a23 */ /* 0x004fce0000010803 */
[C---:B------:R-:W-:Y:S01]  /*77b0*/  HMMA.16816.F32.BF16 R96, R4.reuse, R28, R156 ;  /* 0x0000001c0460723c */ /* 0x040fe2000004189c */
[----:B------:R-:W-:Y:S01]  /*77c0*/  LDSM.16.MT88.4 R156, [R216+0xac00] ;  /* 0x00ac0000d89c783b */ /* 0x000fe20000004200 */
[----:B------:R1:W2:Y:S03]  /*77d0*/  MUFU.EX2 R101, R13 ;  /* 0x0000000d00657308 */ /* 0x0002a60000000800 */
[----:B------:R-:W-:Y:S03]  /*77e0*/  LDSM.16.MT88.4 R172, [R218+0xac00] ;  /* 0x00ac0000daac783b */ /* 0x000fe60000004200 */
        /* <DEDUP_REMOVED lines=16> */
[C---:B------:R-:W-:Y:S01]  /*78f0*/  HMMA.16816.F32.BF16 R64, R4.reuse, R22, R64 ;  /* 0x000000160440723c */ /* 0x040fe20000041840 */
[----:B------:R-:W-:Y:S02]  /*7900*/  MOV R180, R69 ;  /* 0x0000004500b47202 */ /* 0x000fe40000000f00 */
[----:B------:R1:W2:Y:S05]  /*7910*/  MUFU.EX2 R23, R8 ;  /* 0x0000000800177308 */ /* 0x0002aa0000000800 */
[C---:B------:R-:W-:Y:S01]  /*7920*/  HMMA.16816.F32.BF16 R108, R4.reuse, R20, R124 ;  /* 0x00000014046c723c */ /* 0x040fe2000004187c */
[----:B------:R-:W-:Y:S07]  /*7930*/  LDSM.16.MT88.4 R124, [R216+0x9c00] ;  /* 0x009c0000d87c783b */ /* 0x000fee0000004200 */
[----:B------:R-:W-:Y:S01]  /*7940*/  HMMA.16816.F32.BF16 R48, R4, R18, R48 ;  /* 0x000000120430723c */ /* 0x000fe20000041830 */
[----:B-1----:R-:W-:Y:S01]  /*7950*/  FFMA.FTZ R8, R176, c[0x0][0x23c], -R12 ;  /* 0x00008f00b0087a23 */ /* 0x002fe2000001080c */
[----:B------:R-:W-:-:S02]  /*7960*/  MOV R176, R15 ;  /* 0x0000000f00b07202 */ /* 0x000fc40000000f00 */
[----:B--2---:R-:W-:Y:S01]  /*7970*/  F2FP.BF16.PACK_AB R92, R23, R100 ;  /* 0x00000064175c723e */ /* 0x004fe200000010ff */
[----:B------:R1:W-:Y:S03]  /*7980*/  MUFU.EX2 R22, R8 ;  /* 0x0000000800167308 */ /* 0x0003e60000000800 */
[C---:B------:R-:W-:Y:S08]  /*7990*/  HMMA.16816.F32.BF16 R128, R4.reuse, R16, R112 ;  /* 0x000000100480723c */ /* 0x040ff00000041870 */
[----:B------:R-:W-:Y:S01]  /*79a0*/  HMMA.16816.F32.BF16 R160, R4, R24, R84 ;  /* 0x0000001804a0723c */ /* 0x000fe20000041854 */
[----:B-1----:R-:W-:-:S07]  /*79b0*/  FFMA.FTZ R8, R177, c[0x0][0x23c], -R12 ;  /* 0x00008f00b1087a23 */ /* 0x002fce000001080c */
[C---:B------:R-:W-:Y:S01]  /*79c0*/  HMMA.16816.F32.BF16 R36, R4.reuse, R10, R36 ;  /* 0x0000000a0424723c */ /* 0x040fe20000041824 */
[----:B------:R-:W-:Y:S01]  /*79d0*/  MOV R25, R14 ;  /* 0x0000000e00197202 */ /* 0x000fe20000000f00 */
[----:B------:R1:W2:Y:S06]  /*79e0*/  MUFU.EX2 R21, R8 ;  /* 0x0000000800157308 */ /* 0x0002ac0000000800 */
[C---:B------:R-:W-:Y:S08]  /*79f0*/  HMMA.16816.F32.BF16 R40, R4.reuse, R26, R40 ;  /* 0x0000001a0428723c */ /* 0x040ff00000041828 */
[----:B------:R-:W-:Y:S01]  /*7a00*/  HMMA.16816.F32.BF16 R68, R4, R32, R72 ;  /* 0x000000200444723c */ /* 0x000fe20000041848 */
[----:B-1----:R-:W-:Y:S01]  /*7a10*/  FFMA.FTZ R8, R193, c[0x0][0x23c], -R2 ;  /* 0x00008f00c1087a23 */ /* 0x002fe20000010802 */
[----:B--2---:R-:W-:-:S03]  /*7a20*/  F2FP.BF16.PACK_AB R94, R21, R22 ;  /* 0x00000016155e723e */ /* 0x004fc600000010ff */
[----:B------:R1:W-:Y:S03]  /*7a30*/  MUFU.EX2 R20, R8 ;  /* 0x0000000800147308 */ /* 0x0003e60000000800 */
[C---:B------:R-:W-:Y:S08]  /*7a40*/  HMMA.16816.F32.BF16 R44, R4.reuse, R34, R44 ;  /* 0x00000022042c723c */ /* 0x040ff0000004182c */
[----:B------:R-:W-:Y:S01]  /*7a50*/  HMMA.16816.F32.BF16 R84, R4, R28, R80 ;  /* 0x0000001c0454723c */ /* 0x000fe20000041850 */
[----:B------:R-:W-:Y:S01]  /*7a60*/  LDSM.16.MT88.4 R80, [R216+0xbc00] ;  /* 0x00bc0000d850783b */ /* 0x000fe20000004200 */
[----:B-1----:R-:W-:-:S06]  /*7a70*/  FFMA.FTZ R8, R188, c[0x0][0x23c], -R2 ;  /* 0x00008f00bc087a23 */ /* 0x002fcc0000010802 */
[----:B------:R-:W-:Y:S01]  /*7a80*/  HMMA.16816.F32.BF16 R52, R4, R30, R52 ;  /* 0x0000001e0434723c */ /* 0x000fe20000041834 */
[----:B------:R-:W1:Y:S01]  /*7a90*/  LDSM.16.MT88.4 R4, [R218+0xbc00] ;  /* 0x00bc0000da04783b */ /* 0x000e620000004200 */
[----:B------:R2:W3:Y:S02]  /*7aa0*/  MUFU.EX2 R19, R8 ;  /* 0x0000000800137308 */ /* 0x0004e40000000800 */
[--C-:B--2---:R-:W-:Y:S01]  /*7ab0*/  FFMA.FTZ R8, R181, c[0x0][0x23c], -R2.reuse ;  /* 0x00008f00b5087a23 */ /* 0x104fe20000010802 */
[----:B---3--:R-:W-:Y:S01]  /*7ac0*/  F2FP.BF16.PACK_AB R93, R19, R20 ;  /* 0x00000014135d723e */ /* 0x008fe200000010ff */
[----:B------:R-:W-:-:S04]  /*7ad0*/  FFMA.FTZ R2, R184, c[0x0][0x23c], -R2 ;  /* 0x00008f00b8027a23 */ /* 0x000fc80000010802 */
[----:B------:R2:W-:Y:S08]  /*7ae0*/  MUFU.EX2 R17, R8 ;  /* 0x0000000800117308 */ /* 0x0005f00000000800 */
[----:B------:R3:W4:Y:S01]  /*7af0*/  MUFU.EX2 R18, R2 ;  /* 0x0000000200127308 */ /* 0x0007220000000800 */
[----:B--2---:R-:W-:-:S04]  /*7b00*/  FADD.FTZ R8, R180, R252 ;  /* 0x000000fcb4087221 */ /* 0x004fc80000010000 */
[----:B------:R-:W-:Y:S02]  /*7b10*/  FADD.FTZ R8, R179, R8 ;  /* 0x00000008b3087221 */ /* 0x000fe40000010000 */
[----:B---3--:R-:W-:Y:S01]  /*7b20*/  FFMA.FTZ R2, R199, c[0x0][0x23c], -R0 ;  /* 0x00008f00c7027a23 */ /* 0x008fe20000010800 */
[----:B----4-:R-:W-:-:S03]  /*7b30*/  F2FP.BF16.PACK_AB R95, R18, R17 ;  /* 0x00000011125f723e */ /* 0x010fc600000010ff */
[----:B------:R2:W-:Y:S04]  /*7b40*/  MUFU.EX2 R16, R2 ;  /* 0x0000000200107308 */ /* 0x0005e80000000800 */
[C---:B-1----:R-:W-:Y:S08]  /*7b50*/  HMMA.16816.F32.BF16 R88, R92.reuse, R4, R96 ;  /* 0x000000045c58723c */ /* 0x042ff00000041860 */
[----:B------:R-:W-:Y:S01]  /*7b60*/  HMMA.16816.F32.BF16 R116, R92, R124, R116 ;  /* 0x0000007c5c74723c */ /* 0x000fe20000041874 */
[----:B--2---:R-:W-:-:S04]  /*7b70*/  FFMA.FTZ R2, R197, c[0x0][0x23c], -R0 ;  /* 0x00008f00c5027a23 */ /* 0x004fc80000010800 */
        /* <DEDUP_REMOVED lines=109> */
[----:B------:R-:W-:Y:S06]  /*8250*/  BAR.SYNC.DEFER_BLOCKING 0x0 ;  /* 0x0000000000007b1d */ /* 0x000fec0000010000 */
[----:B------:R-:W1:Y:S01]  /*8260*/  S2R R248, SR_TID.X ;  /* 0x0000000000f87919 */ /* 0x000e620000002100 */
[----:B--2---:R-:W-:-:S05]  /*8270*/  IMAD.MOV.U32 R249, RZ, RZ, R182 ;  /* 0x000000fffff97224 */ /* 0x004fca00078e00b6 */
[----:B------:R-:W-:Y:S02]  /*8280*/  IADD3 R2, R249, -0x2, RZ ;  /* 0xfffffffef9027810 */ /* 0x000fe40007ffe0ff */
[----:B---3--:R-:W-:Y:S02]  /*8290*/  ISETP.GE.AND P4, PT, R176, c[0x0][0x220], PT ;  /* 0x00008800b0007a0c */ /* 0x008fe40003f86270 */
[----:B----4-:R-:W-:Y:S01]  /*82a0*/  ISETP.GE.AND P3, PT, R179, c[0x0][0x220], PT ;  /* 0x00008800b3007a0c */ /* 0x010fe20003f66270 */
[----:B-1----:R-:W-:Y:S01]  /*82b0*/  IMAD R0, R2, UR6, RZ ;  /* 0x0000000602007c24 */ /* 0x002fe2000f8e02ff */
        /* <DEDUP_REMOVED lines=59> */
[----:B------:R-:W1:Y:S04]  /*8670*/  LDSM.16.M88.4 R36, [R219+0x6800] ;  /* 0x00680000db24783b */ /* 0x000e680000000200 */
[----:B------:R-:W1:Y:S04]  /*8680*/  LDSM.16.M88.4 R40, [R219+0x6400] ;  /* 0x00640000db28783b */ /* 0x000e680000000200 */
[----:B------:R-:W1:Y:S01]  /*8690*/  LDSM.16.M88.4 R32, [R219+0x6c00] ;  /* 0x006c0000db20783b */ /* 0x000e620000000200 */
[----:B--2---:R-:W-:Y:S01]  /*86a0*/  HMMA.16816.F32.BF16 R236, R8, R28, RZ ;  /* 0x0000001c08ec723c */ /* 0x004fe200000418ff */
[----:B------:R-:W-:-:S02]  /*86b0*/  IMAD.MOV.U32 R252, RZ, RZ, R195 ;  /* 0x000000fffffc7224 */ /* 0x000fc400078e00c3 */
        /* <DEDUP_REMOVED lines=18> */
[----:B------:R-:W2:Y:S04]  /*87e0*/  LDSM.16.M88.4 R8, [R221] ;  /* 0x00000000dd08783b */ /* 0x000ea80000000200 */
[----:B------:R-:W-:Y:S03]  /*87f0*/  LDSM.16.M88.4 R16, [R217+0x7c00] ;  /* 0x007c0000d910783b */ /* 0x000fe60000000200 */
[C---:B-1----:R-:W-:Y:S08]  /*8800*/  HMMA.16816.F32.BF16 R180, R12.reuse, R44, R64 ;  /* 0x0000002c0cb4723c */ /* 0x042ff00000041840 */
[C---:B------:R-:W-:Y:S08]  /*8810*/  HMMA.16816.F32.BF16 R188, R12.reuse, R36, R48 ;  /* 0x000000240cbc723c */ /* 0x040ff00000041830 */
[C---:B------:R-:W-:Y:S08]  /*8820*/  HMMA.16816.F32.BF16 R176, R12.reuse, R40, R56 ;  /* 0x000000280cb0723c */ /* 0x040ff00000041838 */
[C---:B------:R-:W-:Y:S01]  /*8830*/  HMMA.16816.F32.BF16 R64, R12.reuse, R32, R28 ;  /* 0x000000200c40723c */ /* 0x040fe2000004181c */
[----:B------:R-:W-:Y:S07]  /*8840*/  LDSM.16.M88.4 R28, [R217+0x7000] ;  /* 0x00700000d91c783b */ /* 0x000fee0000000200 */
[C---:B------:R-:W-:Y:S08]  /*8850*/  HMMA.16816.F32.BF16 R60, R12.reuse, R46, R60 ;  /* 0x0000002e0c3c723c */ /* 0x040ff0000004183c */
[C---:B------:R-:W-:Y:S08]  /*8860*/  HMMA.16816.F32.BF16 R52, R12.reuse, R42, R52 ;  /* 0x0000002a0c34723c */ /* 0x040ff00000041834 */
[C---:B------:R-:W-:Y:S08]  /*8870*/  HMMA.16816.F32.BF16 R48, R12.reuse, R38, R108 ;  /* 0x000000260c30723c */ /* 0x040ff0000004186c */
[----:B------:R-:W-:Y:S01]  /*8880*/  HMMA.16816.F32.BF16 R12, R12, R34, R4 ;  /* 0x000000220c0c723c */ /* 0x000fe20000041804 */
[----:B------:R-:W1:Y:S07]  /*8890*/  LDSM.16.M88.4 R4, [R220+0x3000] ;  /* 0x00300000dc04783b */ /* 0x000e6e0000000200 */
[C---:B--2---:R-:W-:Y:S08]  /*88a0*/  HMMA.16816.F32.BF16 R240, R8.reuse, R36, R200 ;  /* 0x0000002408f0723c */ /* 0x044ff000000418c8 */
[C---:B------:R-:W-:Y:S08]  /*88b0*/  HMMA.16816.F32.BF16 R236, R8.reuse, R44, R236 ;  /* 0x0000002c08ec723c */ /* 0x040ff000000418ec */
[C---:B------:R-:W-:Y:S08]  /*88c0*/  HMMA.16816.F32.BF16 R208, R8.reuse, R40, R208 ;  /* 0x0000002808d0723c */ /* 0x040ff000000418d0 */
[C---:B------:R-:W-:Y:S08]  /*88d0*/  HMMA.16816.F32.BF16 R244, R8.reuse, R32, R192 ;  /* 0x0000002008f4723c */ /* 0x040ff000000418c0 */
[C---:B------:R-:W-:Y:S01]  /*88e0*/  HMMA.16816.F32.BF16 R200, R8.reuse, R46, R212 ;  /* 0x0000002e08c8723c */ /* 0x040fe200000418d4 */
[----:B------:R-:W-:Y:S07]  /*88f0*/  LDSM.16.M88.4 R44, [R219+0x7c00] ;  /* 0x007c0000db2c783b */ /* 0x000fee0000000200 */
[C---:B------:R-:W-:Y:S08]  /*8900*/  HMMA.16816.F32.BF16 R204, R8.reuse, R42, R204 ;  /* 0x0000002a08cc723c */ /* 0x040ff000000418cc */
[C---:B------:R-:W-:Y:S01]  /*8910*/  HMMA.16816.F32.BF16 R196, R8.reuse, R38, R196 ;  /* 0x0000002608c4723c */ /* 0x040fe200000418c4 */
[----:B------:R-:W-:Y:S07]  /*8920*/  LDSM.16.M88.4 R36, [R219+0x7000] ;  /* 0x00700000db24783b */ /* 0x000fee0000000200 */
[----:B------:R-:W-:Y:S01]  /*8930*/  HMMA.16816.F32.BF16 R56, R8, R34, R184 ;  /* 0x000000220838723c */ /* 0x000fe200000418b8 */
[----:B------:R-:W2:Y:S07]  /*8940*/  LDSM.16.M88.4 R8, [R220+0x2000] ;  /* 0x00200000dc08783b */ /* 0x000eae0000000200 */
        /* <DEDUP_REMOVED lines=10> */
[----:B------:R-:W1:Y:S04]  /*89f0*/  LDSM.16.M88.4 R4, [R221+0x3000] ;  /* 0x00300000dd04783b */ /* 0x000e680000000200 */
[----:B------:R-:W3:Y:S03]  /*8a00*/  LDSM.16.M88.4 R12, [R221+0x2000] ;  /* 0x00200000dd0c783b */ /* 0x000ee60000000200 */
[C---:B--2---:R-:W-:Y:S08]  /*8a10*/  HMMA.16816.F32.BF16 R184, R8.reuse, R28, R236 ;  /* 0x0000001c08b8723c */ /* 0x044ff000000418ec */
[C---:B------:R-:W-:Y:S08]  /*8a20*/  HMMA.16816.F32.BF16 R200, R8.reuse, R30, R200 ;  /* 0x0000001e08c8723c */ /* 0x040ff000000418c8 */
[C---:B------:R-:W-:Y:S08]  /*8a30*/  HMMA.16816.F32.BF16 R236, R8.reuse, R24, R208 ;  /* 0x0000001808ec723c */ /* 0x040ff000000418d0 */
[----:B------:R-:W-:Y:S08]  /*8a40*/  HMMA.16816.F32.BF16 R212, R8, R26, R204 ;  /* 0x0000001a08d4723c */ /* 0x000ff000000418cc */
[C---:B-1----:R-:W-:Y:S08]  /*8a50*/  HMMA.16816.F32.BF16 R24, R4.reuse, R38, R60 ;  /* 0x000000260418723c */ /* 0x042ff0000004183c */
[----:B------:R-:W-:Y:S08]  /*8a60*/  HMMA.16816.F32.BF16 R60, R4, R52, R176 ;  /* 0x00000034043c723c */ /* 0x000ff000000418b0 */
[C---:B------:R-:W-:Y:S08]  /*8a70*/  HMMA.16816.F32.BF16 R208, R8.reuse, R20, R240 ;  /* 0x0000001408d0723c */ /* 0x040ff000000418f0 */
[----:B------:R-:W-:Y:S01]  /*8a80*/  HMMA.16816.F32.BF16 R204, R8, R22, R196 ;  /* 0x0000001608cc723c */ /* 0x000fe200000418c4 */
[----:B------:R-:W-:Y:S07]  /*8a90*/  LDSM.16.M88.4 R20, [R217+0x8400] ;  /* 0x00840000d914783b */ /* 0x000fee0000000200 */
[C---:B------:R-:W-:Y:S01]  /*8aa0*/  HMMA.16816.F32.BF16 R28, R4.reuse, R36, R40 ;  /* 0x00000024041c723c */ /* 0x040fe20000041828 */
[----:B------:R-:W-:Y:S07]  /*8ab0*/  LDSM.16.M88.4 R40, [R217+0x8c00] ;  /* 0x008c0000d928783b */ /* 0x000fee0000000200 */
[C---:B------:R-:W-:Y:S08]  /*8ac0*/  HMMA.16816.F32.BF16 R64, R4.reuse, R54, R64 ;  /* 0x000000360440723c */ /* 0x040ff00000041840 */
[C---:B------:R-:W-:Y:S08]  /*8ad0*/  HMMA.16816.F32.BF16 R108, R4.reuse, R48, R108 ;  /* 0x00000030046c723c */ /* 0x040ff0000004186c */
[C---:B------:R-:W-:Y:S08]  /*8ae0*/  HMMA.16816.F32.BF16 R180, R4.reuse, R50, R180 ;  /* 0x0000003204b4723c */ /* 0x040ff000000418b4 */
[C---:B------:R-:W-:Y:S08]  /*8af0*/  HMMA.16816.F32.BF16 R192, R4.reuse, R44, R192 ;  /* 0x0000002c04c0723c */ /* 0x040ff000000418c0 */
[----:B------:R-:W-:Y:S01]  /*8b00*/  HMMA.16816.F32.BF16 R176, R4, R46, R32 ;  /* 0x0000002e04b0723c */ /* 0x000fe20000041820 */
[----:B------:R-:W1:Y:S04]  /*8b10*/  LDSM.16.M88.4 R4, [R220+0x5000] ;  /* 0x00500000dc04783b */ /* 0x000e680000000200 */
[----:B------:R-:W2:Y:S03]  /*8b20*/  LDSM.16.M88.4 R32, [R217+0x8800] ;  /* 0x00880000d920783b */ /* 0x000ea60000000200 */
[C---:B------:R-:W-:Y:S08]  /*8b30*/  HMMA.16816.F32.BF16 R188, R8.reuse, R16, R244 ;  /* 0x0000001008bc723c */ /* 0x040ff000000418f4 */
[----:B------:R-:W-:Y:S01]  /*8b40*/  HMMA.16816.F32.BF16 R56, R8, R18, R56 ;  /* 0x000000120838723c */ /* 0x000fe20000041838 */
[----:B------:R-:W5:Y:S04]  /*8b50*/  LDSM.16.M88.4 R16, [R217+0x8000] ;  /* 0x00800000d910783b */ /* 0x000f680000000200 */
[----:B------:R-:W1:Y:S03]  /*8b60*/  LDSM.16.M88.4 R8, [R220+0x4000] ;  /* 0x00400000dc08783b */ /* 0x000e660000000200 */
        /* <DEDUP_REMOVED lines=10> */
[C---:B--2---:R-:W-:Y:S08]  /*8c10*/  HMMA.16816.F32.BF16 R52, R4.reuse, R32, R108 ;  /* 0x000000200434723c */ /* 0x044ff0000004186c */
[C---:B------:R-:W-:Y:S08]  /*8c20*/  HMMA.16816.F32.BF16 R60, R4.reuse, R42, R176 ;  /* 0x0000002a043c723c */ /* 0x040ff000000418b0 */
[C---:B-----5:R-:W-:Y:S01]  /*8c30*/  HMMA.16816.F32.BF16 R188, R4.reuse, R16, R28 ;  /* 0x0000001004bc723c */ /* 0x060fe2000004181c */
[----:B------:R-:W-:Y:S07]  /*8c40*/  LDSM.16.M88.4 R28, [R219+0x8000] ;  /* 0x00800000db1c783b */ /* 0x000fee0000000200 */
[----:B------:R-:W-:Y:S01]  /*8c50*/  HMMA.16816.F32.BF16 R48, R4, R18, R24 ;  /* 0x000000120430723c */ /* 0x000fe20000041818 */
[----:B------:R-:W-:Y:S07]  /*8c60*/  LDSM.16.M88.4 R24, [R219+0x8400] ;  /* 0x00840000db18783b */ /* 0x000fee0000000200 */
[C---:B------:R-:W-:Y:S08]  /*8c70*/  HMMA.16816.F32.BF16 R108, R8.reuse, R16, R184 ;  /* 0x00000010086c723c */ /* 0x040ff000000418b8 */
[----:B------:R-:W-:Y:S01]  /*8c80*/  HMMA.16816.F32.BF16 R176, R8, R18, R196 ;  /* 0x0000001208b0723c */ /* 0x000fe200000418c4 */
[----:B------:R-:W1:Y:S07]  /*8c90*/  LDSM.16.M88.4 R16, [R219+0x8800] ;  /* 0x00880000db10783b */ /* 0x000e6e0000000200 */
[C---:B------:R-:W-:Y:S08]  /*8ca0*/  HMMA.16816.F32.BF16 R56, R4.reuse, R34, R180 ;  /* 0x000000220438723c */ /* 0x040ff000000418b4 */
[----:B------:R-:W-:Y:S08]  /*8cb0*/  HMMA.16816.F32.BF16 R36, R4, R22, R64 ;  /* 0x000000160424723c */ /* 0x000ff00000041840 */
[C---:B------:R-:W-:Y:S08]  /*8cc0*/  HMMA.16816.F32.BF16 R180, R8.reuse, R20, R200 ;  /* 0x0000001408b4723c */ /* 0x040ff000000418c8 */
[----:B------:R-:W-:Y:S01]  /*8cd0*/  HMMA.16816.F32.BF16 R184, R8, R22, R240 ;  /* 0x0000001608b8723c */ /* 0x000fe200000418f0 */
[----:B------:R-:W2:Y:S07]  /*8ce0*/  LDSM.16.M88.4 R20, [R219+0x8c00] ;  /* 0x008c0000db14783b */ /* 0x000eae0000000200 */
[----:B------:R-:W-:Y:S01]  /*8cf0*/  HMMA.16816.F32.BF16 R64, R4, R40, R192 ;  /* 0x000000280440723c */ /* 0x000fe200000418c0 */
[----:B------:R-:W-:-:S07]  /*8d00*/  IMAD.SHL.U32 R248, R248, 0x2, RZ ;  /* 0x00000002f8f87824 */ /* 0x000fce00078e00ff */
[----:B-1----:R-:W-:Y:S01]  /*8d10*/  HMMA.16816.F32.BF16 R4, R12, R16, R52 ;  /* 0x000000100c04723c */ /* 0x002fe20000041834 */
[----:B------:R-:W-:-:S07]  /*8d20*/  LOP3.LUT R248, R248, 0x6, RZ, 0xc0, !PT ;  /* 0x00000006f8f87812 */ /* 0x000fce00078ec0ff */
[C---:B------:R-:W-:Y:S08]  /*8d30*/  HMMA.16816.F32.BF16 R192, R8.reuse, R32, R212 ;  /* 0x0000002008c0723c */ /* 0x040ff000000418d4 */
[C---:B------:R-:W-:Y:S08]  /*8d40*/  HMMA.16816.F32.BF16 R196, R8.reuse, R34, R236 ;  /* 0x0000002208c4723c */ /* 0x040ff000000418ec */
[C---:B------:R-:W-:Y:S08]  /*8d50*/  HMMA.16816.F32.BF16 R200, R8.reuse, R40, R208 ;  /* 0x0000002808c8723c */ /* 0x040ff000000418d0 */
[----:B------:R-:W-:Y:S08]  /*8d60*/  HMMA.16816.F32.BF16 R204, R8, R42, R204 ;  /* 0x0000002a08cc723c */ /* 0x000ff000000418cc */
[C---:B------:R-:W-:Y:S08]  /*8d70*/  HMMA.16816.F32.BF16 R8, R12.reuse, R18, R56 ;  /* 0x000000120c08723c */ /* 0x040ff00000041838 */
[C---:B------:R-:W-:Y:S08]  /*8d80*/  HMMA.16816.F32.BF16 R36, R12.reuse, R26, R36 ;  /* 0x0000001a0c24723c */ /* 0x040ff00000041824 */
[C---:B------:R-:W-:Y:S07]  /*8d90*/  HMMA.16816.F32.BF16 R208, R12.reuse, R30, R48 ;  /* 0x0000001e0cd0723c */ /* 0x040fee0000041830 */
[----:B------:R-:W-:Y:S01]  /*8da0*/  IADD3 R49, R249, -0x2, RZ ;  /* 0xfffffffef9317810 */ /* 0x000fe20007ffe0ff */
[----:B--2---:R-:W-:Y:S04]  /*8db0*/  HMMA.16816.F32.BF16 R32, R12, R20, R64 ;  /* 0x000000140c20723c */ /* 0x004fe80000041840 */
[----:B------:R-:W-:-:S04]  /*8dc0*/  IMAD R0, R49, 0x40, R248 ;  /* 0x0000004031007824 */ /* 0x000fc800078e02f8 */
[----:B----4-:R-:W-:Y:S02]  /*8dd0*/  IMAD.IADD R2, R230, 0x1, -R0 ;  /* 0x00000001e6027824 */ /* 0x010fe400078e0a00 */
[----:B------:R-:W-:Y:S02]  /*8de0*/  IMAD.MOV.U32 R237, RZ, RZ, R7 ;  /* 0x000000ffffed7224 */ /* 0x000fe400078e0007 */
[----:B------:R-:W-:Y:S01]  /*8df0*/  IMAD.MOV.U32 R236, RZ, RZ, R5 ;  /* 0x000000ffffec7224 */ /* 0x000fe200078e0005 */
[----:B------:R-:W-:Y:S01]  /*8e00*/  IABS R2, R2 ;  /* 0x0000000200027213 */ /* 0x000fe20000000000 */
[----:B------:R-:W-:Y:S02]  /*8e10*/  IMAD.MOV.U32 R55, RZ, RZ, R4 ;  /* 0x000000ffff377224 */ /* 0x000fe400078e0004 */
[----:B------:R-:W-:Y:S02]  /*8e20*/  IMAD.MOV.U32 R54, RZ, RZ, R6 ;  /* 0x000000ffff367224 */ /* 0x000fe400078e0006 */
[----:B------:R-:W1:Y:S01]  /*8e30*/  LDSM.16.M88.4 R4, [R221+0x4000] ;  /* 0x00400000dd04783b */ /* 0x000e620000000200 */
[----:B------:R-:W-:Y:S01]  /*8e40*/  MOV R3, R2 ;  /* 0x0000000200037202 */ /* 0x000fe20000000f00 */
        /* <DEDUP_REMOVED lines=9> */
[----:B------:R-:W-:Y:S01]  /*8ee0*/  HMMA.16816.F32.BF16 R188, R12, R28, R188 ;  /* 0x0000001c0cbc723c */ /* 0x000fe200000418bc */
[----:B------:R-:W-:Y:S01]  /*8ef0*/  IMAD.IADD R8, R229, 0x1, -R0 ;  /* 0x00000001e5087824 */ /* 0x000fe200078e0a00 */
[----:B------:R2:W-:Y:S01]  /*8f00*/  I2F R39, R3 ;  /* 0x0000000300277306 */ /* 0x0005e20000201400 */
[----:B------:R-:W-:-:S05]  /*8f10*/  IMAD.MOV.U32 R107, RZ, RZ, R37 ;  /* 0x000000ffff6b7224 */ /* 0x000fca00078e0025 */
[----:B------:R-:W-:Y:S01]  /*8f20*/  HMMA.16816.F32.BF16 R212, R12, R24, R44 ;  /* 0x000000180cd4723c */ /* 0x000fe2000004182c */
[----:B------:R-:W-:Y:S01]  /*8f30*/  IABS R2, R8 ;  /* 0x0000000800027213 */ /* 0x000fe20000000000 */
[----:B------:R-:W-:Y:S02]  /*8f40*/  IMAD.MOV.U32 R40, RZ, RZ, R10 ;  /* 0x000000ffff287224 */ /* 0x000fe400078e000a */
[----:B------:R-:W-:Y:S02]  /*8f50*/  IMAD.MOV.U32 R106, RZ, RZ, R11 ;  /* 0x000000ffff6a7224 */ /* 0x000fe400078e000b */
[----:B------:R-:W-:Y:S01]  /*8f60*/  IMAD.MOV.U32 R244, RZ, RZ, R252 ;  /* 0x000000fffff47224 */ /* 0x000fe200078e00fc */
[----:B------:R-:W-:Y:S01]  /*8f70*/  ISETP.GE.AND P1, PT, R0, R235, PT ;  /* 0x000000eb0000720c */ /* 0x000fe20003f26270 */
[----:B------:R-:W-:-:S04]  /*8f80*/  DEPBAR.LE SB0, 0x0 ;  /* 0x000080000000791a */ /* 0x000fc80000000000 */
[--C-:B--2---:R-:W-:Y:S01]  /*8f90*/  IMAD.IADD R3, R228, 0x1, -R0.reuse ;  /* 0x00000001e4037824 */ /* 0x104fe200078e0a00 */
[----:B------:R2:W-:Y:S01]  /*8fa0*/  I2F R38, R2 ;  /* 0x0000000200267306 */ /* 0x0005e20000201400 */
[----:B------:R-:W-:Y:S03]  /*8fb0*/  HMMA.16816.F32.BF16 R32, R12, R22, R60 ;  /* 0x000000160c20723c */ /* 0x000fe6000004183c */
[----:B------:R-:W-:Y:S01]  /*8fc0*/  IABS R8, R3 ;  /* 0x0000000300087213 */ /* 0x000fe20000000000 */
[----:B------:R-:W-:-:S05]  /*8fd0*/  IMAD.IADD R3, R231, 0x1, -R0 ;  /* 0x00000001e7037824 */ /* 0x000fca00078e0a00 */
[----:B------:R-:W-:Y:S02]  /*8fe0*/  IABS R3, R3 ;  /* 0x0000000300037213 */ /* 0x000fe40000000000 */
[----:B--2---:R-:W-:Y:S01]  /*8ff0*/  IADD3 R2, R0, 0x1, RZ ;  /* 0x0000000100027810 */ /* 0x004fe20007ffe0ff */
[----:B------:R2:W-:Y:S04]  /*9000*/  I2F R36, R8 ;  /* 0x0000000800247306 */ /* 0x0005e80000201400 */
[----:B------:R-:W-:Y:S02]  /*9010*/  IMAD.IADD R9, R230, 0x1, -R2 ;  /* 0x00000001e6097824 */ /* 0x000fe400078e0a02 */
[----:B--2---:R-:W-:-:S03]  /*9020*/  IMAD.MOV.U32 R8, RZ, RZ, R3 ;  /* 0x000000ffff087224 */ /* 0x004fc600078e0003 */
[----:B------:R-:W-:Y:S01]  /*9030*/  IABS R3, R9 ;  /* 0x0000000900037213 */ /* 0x000fe20000000000 */
[----:B------:R2:W-:Y:S01]  /*9040*/  I2F R15, R8 ;  /* 0x00000008000f7306 */ /* 0x0005e20000201400 */
[----:B------:R-:W-:-:S07]  /*9050*/  IMAD.IADD R10, R231, 0x1, -R2 ;  /* 0x00000001e70a7824 */ /* 0x000fce00078e0a02 */
[----:B------:R3:W-:Y:S01]  /*9060*/  I2F R37, R3 ;  /* 0x0000000300257306 */ /* 0x0007e20000201400 */
[----:B------:R-:W-:Y:S02]  /*9070*/  IMAD.MOV.U32 R12, RZ, RZ, R32 ;  /* 0x000000ffff0c7224 */ /* 0x000fe400078e0020 */
[--C-:B--2---:R-:W-:Y:S02]  /*9080*/  IMAD.IADD R8, R229, 0x1, -R2.reuse ;  /* 0x00000001e5087824 */ /* 0x104fe400078e0a02 */
[----:B---3--:R-:W-:-:S03]  /*9090*/  IMAD.IADD R3, R228, 0x1, -R2 ;  /* 0x00000001e4037824 */ /* 0x008fc600078e0a02 */
[----:B------:R-:W-:Y:S01]  /*90a0*/  IABS R8, R8 ;  /* 0x0000000800087213 */ /* 0x000fe20000000000 */
[----:B------:R-:W-:Y:S01]  /*90b0*/  IMAD.MOV.U32 R57, RZ, RZ, R33 ;  /* 0x000000ffff397224 */ /* 0x000fe200078e0021 */
[----:B------:R-:W-:Y:S01]  /*90c0*/  IABS R3, R3 ;  /* 0x0000000300037213 */ /* 0x000fe20000000000 */
[----:B------:R-:W-:Y:S02]  /*90d0*/  IMAD.MOV.U32 R251, RZ, RZ, R34 ;  /* 0x000000fffffb7224 */ /* 0x000fe400078e0022 */
[----:B------:R-:W-:Y:S02]  /*90e0*/  IMAD.MOV.U32 R247, RZ, RZ, R35 ;  /* 0x000000fffff77224 */ /* 0x000fe400078e0023 */
[----:B-1----:R-:W-:Y:S01]  /*90f0*/  HMMA.16816.F32.BF16 R32, R4, R28, R108 ;  /* 0x0000001c0420723c */ /* 0x002fe2000004186c */
[----:B------:R1:W-:Y:S01]  /*9100*/  I2F R28, R8 ;  /* 0x00000008001c7306 */ /* 0x0003e20000201400 */
[----:B------:R-:W-:Y:S01]  /*9110*/  IMAD.MOV.U32 R9, RZ, RZ, R3 ;  /* 0x000000ffff097224 */ /* 0x000fe200078e0003 */
[----:B------:R-:W-:-:S06]  /*9120*/  IABS R3, R10 ;  /* 0x0000000a00037213 */ /* 0x000fcc0000000000 */
[----:B------:R2:W-:Y:S01]  /*9130*/  I2F R13, R3 ;  /* 0x00000003000d7306 */ /* 0x0005e20000201400 */
[----:B-1----:R-:W-:-:S07]  /*9140*/  IADD3 R8, R0, 0x8, RZ ;  /* 0x0000000800087810 */ /* 0x002fce0007ffe0ff */
[----:B------:R1:W-:Y:S01]  /*9150*/  I2F R14, R9 ;  /* 0x00000009000e7306 */ /* 0x0003e20000201400 */
[----:B--2---:R-:W-:-:S05]  /*9160*/  IMAD.IADD R3, R229, 0x1, -R8 ;  /* 0x00000001e5037824 */ /* 0x004fca00078e0a08 */
[----:B------:R-:W-:Y:S02]  /*9170*/  IABS R3, R3 ;  /* 0x0000000300037213 */ /* 0x000fe40000000000 */
[----:B-1----:R-:W-:Y:S02]  /*9180*/  IADD3 R9, R230, -R8, RZ ;  /* 0x80000008e6097210 */ /* 0x002fe40007ffe0ff */
[----:B------:R1:W-:Y:S01]  /*9190*/  I2F R46, R3 ;  /* 0x00000003002e7306 */ /* 0x0003e20000201400 */
[----:B------:R-:W-:Y:S02]  /*91a0*/  IADD3 R10, R0, 0x9, RZ ;  /* 0x00000009000a7810 */ /* 0x000fe40007ffe0ff */
[----:B------:R-:W-:-:S05]  /*91b0*/  IABS R9, R9 ;  /* 0x0000000900097213 */ /* 0x000fca0000000000 */
[----:B------:R2:W-:Y:S01]  /*91c0*/  I2F R47, R9 ;  /* 0x00000009002f7306 */ /* 0x0005e20000201400 */
[----:B-1----:R-:W-:-:S05]  /*91d0*/  IMAD.IADD R3, R231, 0x1, -R8 ;  /* 0x00000001e7037824 */ /* 0x002fca00078e0a08 */
[----:B--2---:R-:W-:Y:S01]  /*91e0*/  IABS R9, R3 ;  /* 0x0000000300097213 */ /* 0x004fe20000000000 */
[----:B------:R-:W-:-:S05]  /*91f0*/  IMAD.IADD R3, R230, 0x1, -R10 ;  /* 0x00000001e6037824 */ /* 0x000fca00078e0a0a */
[----:B------:R-:W-:Y:S01]  /*9200*/  IABS R3, R3 ;  /* 0x0000000300037213 */ /* 0x000fe20000000000 */
[----:B------:R-:W-:-:S03]  /*9210*/  IMAD.IADD R11, R228, 0x1, -R8 ;  /* 0x00000001e40b7824 */ /* 0x000fc600078e0a08 */
[----:B------:R1:W-:Y:S01]  /*9220*/  I2F R44, R3 ;  /* 0x00000003002c7306 */ /* 0x0003e20000201400 */
[----:B------:R-:W-:Y:S01]  /*9230*/  HMMA.16816.F32.BF16 R180, R4, R24, R180 ;  /* 0x0000001804b4723c */ /* 0x000fe200000418b4 */
[----:B------:R-:W-:-:S06]  /*9240*/  IABS R11, R11 ;  /* 0x0000000b000b7213 */ /* 0x000fcc0000000000 */
[----:B------:R2:W-:Y:S01]  /*9250*/  I2F R43, R9 ;  /* 0x00000009002b7306 */ /* 0x0005e20000201400 */
[----:B------:R-:W-:Y:S01]  /*9260*/  HMMA.16816.F32.BF16 R184, R4, R26, R184 ;  /* 0x0000001a04b8723c */ /* 0x000fe200000418b8 */
[----:B-1----:R-:W-:-:S07]  /*9270*/  IMAD.IADD R3, R228, 0x1, -R10 ;  /* 0x00000001e4037824 */ /* 0x002fce00078e0a0a */
[----:B------:R-:W-:Y:S01]  /*9280*/  HMMA.16816.F32.BF16 R108, R4, R16, R192 ;  /* 0x00000010046c723c */ /* 0x000fe200000418c0 */
[----:B------:R-:W-:Y:S01]  /*9290*/  IABS R3, R3 ;  /* 0x0000000300037213 */ /* 0x000fe20000000000 */
[----:B--2---:R-:W-:-:S06]  /*92a0*/  IMAD.IADD R9, R229, 0x1, -R10 ;  /* 0x00000001e5097824 */ /* 0x004fcc00078e0a0a */
[C---:B------:R-:W-:Y:S01]  /*92b0*/  HMMA.16816.F32.BF16 R176, R4.reuse, R30, R176 ;  /* 0x0000001e04b0723c */ /* 0x040fe200000418b0 */
[----:B------:R-:W-:Y:S02]  /*92c0*/  IMAD.MOV.U32 R194, RZ, RZ, R12 ;  /* 0x000000ffffc27224 */ /* 0x000fe400078e000c */
[----:B------:R-:W-:Y:S01]  /*92d0*/  IMAD.IADD R12, R231, 0x1, -R10 ;  /* 0x00000001e70c7824 */ /* 0x000fe200078e0a0a */
[----:B------:R1:W-:Y:S04]  /*92e0*/  I2F R45, R11 ;  /* 0x0000000b002d7306 */ /* 0x0003e80000201400 */
[----:B------:R-:W-:Y:S01]  /*92f0*/  HMMA.16816.F32.BF16 R240, R4, R18, R196 ;  /* 0x0000001204f0723c */ /* 0x000fe200000418c4 */
[----:B------:R-:W-:-:S07]  /*9300*/  IABS R9, R9 ;  /* 0x0000000900097213 */ /* 0x000fce0000000000 */
[----:B------:R-:W-:Y:S01]  /*9310*/  HMMA.16816.F32.BF16 R24, R4, R20, R200 ;  /* 0x000000140418723c */ /* 0x000fe200000418c8 */
[----:B------:R2:W-:Y:S01]  /*9320*/  I2F R42, R9 ;  /* 0x00000009002a7306 */ /* 0x0005e20000201400 */
[----:B-1----:R-:W-:-:S06]  /*9330*/  IMAD.MOV.U32 R11, RZ, RZ, R3 ;  /* 0x000000ffff0b7224 */ /* 0x002fcc00078e0003 */
[----:B------:R-:W-:Y:S01]  /*9340*/  HMMA.16816.F32.BF16 R4, R4, R22, R204 ;  /* 0x000000160404723c */ /* 0x000fe200000418cc */
[----:B------:R-:W-:Y:S01]  /*9350*/  IABS R3, R12 ;  /* 0x0000000c00037213 */ /* 0x000fe20000000000 */
[----:B------:R-:W-:Y:S02]  /*9360*/  IMAD.MOV.U32 R196, RZ, RZ, R40 ;  /* 0x000000ffffc47224 */ /* 0x000fe400078e0028 */
[----:B------:R1:W-:Y:S01]  /*9370*/  I2F R40, R11 ;  /* 0x0000000b00287306 */ /* 0x0003e20000201400 */
[----:B--2---:R-:W-:-:S05]  /*9380*/  IADD3 R9, R0, 0x10, RZ ;  /* 0x0000001000097810 */ /* 0x004fca0007ffe0ff */
[----:B------:R-:W-:Y:S02]  /*9390*/  IMAD.IADD R12, R230, 0x1, -R9 ;  /* 0x00000001e60c7824 */ /* 0x000fe400078e0a09 */
[----:B-1----:R-:W-:-:S04]  /*93a0*/  IMAD.MOV.U32 R11, RZ, RZ, R3 ;  /* 0x000000ffff0b7224 */ /* 0x002fc800078e0003 */
[----:B------:R1:W-:Y:S01]  /*93b0*/  I2F R31, R11 ;  /* 0x0000000b001f7306 */ /* 0x0003e20000201400 */
[----:B------:R-:W-:-:S07]  /*93c0*/  IABS R3, R12 ;  /* 0x0000000c00037213 */ /* 0x000fce0000000000 */
[----:B------:R-:W-:Y:S01]  /*93d0*/  IMAD.MOV.U32 R200, RZ, RZ, R4 ;  /* 0x000000ffffc87224 */ /* 0x000fe200078e0004 */
[----:B------:R2:W-:Y:S01]  /*93e0*/  I2F R41, R3 ;  /* 0x0000000300297306 */ /* 0x0005e20000201400 */
[----:B-1----:R-:W-:-:S05]  /*93f0*/  IMAD.IADD R11, R229, 0x1, -R9 ;  /* 0x00000001e50b7824 */ /* 0x002fca00078e0a09 */
[----:B------:R-:W-:Y:S01]  /*9400*/  IABS R11, R11 ;  /* 0x0000000b000b7213 */ /* 0x000fe20000000000 */
[----:B--2---:R-:W-:-:S04]  /*9410*/  IMAD.IADD R3, R228, 0x1, -R9 ;  /* 0x00000001e4037824 */ /* 0x004fc800078e0a09 */
[----:B------:R-:W-:Y:S02]  /*9420*/  IMAD.MOV.U32 R4, RZ, RZ, R11 ;  /* 0x000000ffff047224 */ /* 0x000fe400078e000b */
[----:B------:R-:W-:Y:S01]  /*9430*/  IMAD.MOV.U32 R18, RZ, RZ, R27 ;  /* 0x000000ffff127224 */ /* 0x000fe200078e001b */
[----:B------:R-:W-:Y:S01]  /*9440*/  IABS R3, R3 ;  /* 0x0000000300037213 */ /* 0x000fe20000000000 */
[----:B------:R-:W-:Y:S01]  /*9450*/  IMAD.MOV.U32 R248, RZ, RZ, R6 ;  /* 0x000000fffff87224 */ /* 0x000fe200078e0006 */
[----:B------:R1:W-:Y:S01]  /*9460*/  I2F R27, R4 ;  /* 0x00000004001b7306 */ /* 0x0003e20000201400 */
[----:B------:R-:W-:Y:S02]  /*9470*/  IMAD.IADD R6, R231, 0x1, -R9 ;  /* 0x00000001e7067824 */ /* 0x000fe400078e0a09 */
[----:B------:R-:W-:Y:S02]  /*9480*/  IMAD.MOV.U32 R252, RZ, RZ, R5 ;  /* 0x000000fffffc7224 */ /* 0x000fe400078e0005 */
[----:B------:R-:W-:Y:S01]  /*9490*/  IMAD.MOV.U32 R5, RZ, RZ, R3 ;  /* 0x000000ffff057224 */ /* 0x000fe200078e0003 */
[----:B------:R-:W-:Y:S01]  /*94a0*/  IABS R3, R6 ;  /* 0x0000000600037213 */ /* 0x000fe20000000000 */
[----:B------:R-:W-:Y:S01]  /*94b0*/  IMAD.MOV.U32 R16, RZ, RZ, R26 ;  /* 0x000000ffff107224 */ /* 0x000fe200078e001a */
[----:B-1----:R-:W-:Y:S01]  /*94c0*/  IADD3 R4, R0, 0x11, RZ ;  /* 0x0000001100047810 */ /* 0x002fe20007ffe0ff */
[----:B------:R1:W-:Y:S04]  /*94d0*/  I2F R26, R5 ;  /* 0x00000005001a7306 */ /* 0x0003e80000201400 */
[----:B------:R-:W-:-:S02]  /*94e0*/  IMAD.IADD R6, R230, 0x1, -R4 ;  /* 0x00000001e6067824 */ /* 0x000fc400078e0a04 */
[----:B------:R-:W-:Y:S02]  /*94f0*/  IMAD.MOV.U32 R199, RZ, RZ, R25 ;  /* 0x000000ffffc77224 */ /* 0x000fe400078e0019 */
[----:B-1----:R-:W-:Y:S01]  /*9500*/  IMAD.MOV.U32 R5, RZ, RZ, R3 ;  /* 0x000000ffff057224 */ /* 0x002fe200078e0003 */
[----:B------:R-:W-:Y:S01]  /*9510*/  IABS R3, R6 ;  /* 0x0000000600037213 */ /* 0x000fe20000000000 */
[----:B------:R-:W-:Y:S02]  /*9520*/  IMAD.IADD R6, R229, 0x1, -R4 ;  /* 0x00000001e5067824 */ /* 0x000fe400078e0a04 */
[----:B------:R1:W-:Y:S01]  /*9530*/  I2F R25, R5 ;  /* 0x0000000500197306 */ /* 0x0003e20000201400 */
[----:B------:R-:W-:Y:S01]  /*9540*/  MOV R20, R7 ;  /* 0x0000000700147202 */ /* 0x000fe20000000f00 */
[----:B-1----:R-:W-:Y:S01]  /*9550*/  IMAD.MOV.U32 R5, RZ, RZ, R3 ;  /* 0x000000ffff057224 */ /* 0x002fe200078e0003 */
[----:B------:R-:W-:-:S05]  /*9560*/  IABS R3, R6 ;  /* 0x0000000600037213 */ /* 0x000fca0000000000 */
[----:B------:R1:W-:Y:S08]  /*9570*/  I2F R29, R3 ;  /* 0x00000003001d7306 */ /* 0x0003f00000201400 */
[----:B------:R-:W-:Y:S01]  /*9580*/  I2F R30, R5 ;  /* 0x00000005001e7306 */ /* 0x000fe20000201400 */
[----:B-1----:R-:W-:-:S07]  /*9590*/  FMUL.FTZ R3, R32, c[0x0][0x2ec] ;  /* 0x0000bb0020037a20 */ /* 0x002fce0000410000 */
[----:B------:R1:W2:Y:S01]  /*95a0*/  MUFU.TANH R5, R3 ;  /* 0x0000000300057308 */ /* 0x0002a20000002400 */
[----:B------:R-:W-:Y:S02]  /*95b0*/  FMUL.FTZ R11, R190, c[0x0][0x2ec] ;  /* 0x0000bb00be0b7a20 */ /* 0x000fe40000410000 */
[----:B-1----:R-:W-:-:S05]  /*95c0*/  FMUL.FTZ R3, R34, c[0x0][0x2ec] ;  /* 0x0000bb0022037a20 */ /* 0x002fca0000410000 */
[----:B------:R1:W-:Y:S01]  /*95d0*/  MUFU.TANH R7, R3 ;  /* 0x0000000300077308 */ /* 0x0003e20000002400 */
[----:B------:R-:W-:Y:S02]  /*95e0*/  IMAD.MOV.U32 R245, RZ, RZ, R24 ;  /* 0x000000fffff57224 */ /* 0x000fe400078e0018 */
[----:B-1----:R-:W-:-:S05]  /*95f0*/  FMUL.FTZ R3, R188, c[0x0][0x2ec] ;  /* 0x0000bb00bc037a20 */ /* 0x002fca0000410000 */
[----:B------:R1:W3:Y:S01]  /*9600*/  MUFU.TANH R6, R3 ;  /* 0x0000000300067308 */ /* 0x0002e20000002400 */
[----:B------:R-:W-:Y:S02]  /*9610*/  FMUL.FTZ R17, R189, c[0x0][0x2ec] ;  /* 0x0000bb00bd117a20 */ /* 0x000fe40000410000 */
[----:B------:R-:W-:-:S05]  /*9620*/  IMAD.MOV.U32 R189, RZ, RZ, R18 ;  /* 0x000000ffffbd7224 */ /* 0x000fca00078e0012 */
[----:B------:R-:W4:Y:S01]  /*9630*/  MUFU.TANH R11, R11 ;  /* 0x0000000b000b7308 */ /* 0x000f220000002400 */
[----:B-1----:R-:W-:-:S05]  /*9640*/  IMAD.IADD R3, R228, 0x1, -R4 ;  /* 0x00000001e4037824 */ /* 0x002fca00078e0a04 */
[----:B------:R-:W-:-:S04]  /*9650*/  IABS R3, R3 ;  /* 0x0000000300037213 */ /* 0x000fc80000000000 */
[----:B------:R1:W-:Y:S01]  /*9660*/  I2F R24, R3 ;  /* 0x0000000300187306 */ /* 0x0003e20000201400 */
[C---:B------:R-:W-:Y:S01]  /*9670*/  ISETP.GE.AND P5, PT, R0.reuse, R233, PT ;  /* 0x000000e90000720c */ /* 0x040fe20003fa6270 */
[-C--:B--2---:R-:W-:Y:S01]  /*9680*/  FFMA.FTZ R5, R39, -R222.reuse, R5 ;  /* 0x800000de27057223 */ /* 0x084fe20000010005 */
[----:B------:R-:W-:Y:S01]  /*9690*/  ISETP.LT.OR P1, PT, R0, R227, P1 ;  /* 0x000000e30000720c */ /* 0x000fe20000f21670 */
[----:B---3--:R-:W-:Y:S01]  /*96a0*/  FFMA.FTZ R6, R36, -R222, R6 ;  /* 0x800000de24067223 */ /* 0x008fe20000010006 */
[----:B------:R-:W-:Y:S01]  /*96b0*/  ISETP.LT.OR P5, PT, R0, R225, P5 ;  /* 0x000000e10000720c */ /* 0x000fe20002fa1670 */
[----:B-1----:R-:W-:-:S04]  /*96c0*/  FMUL.FTZ R3, R33, c[0x0][0x2ec] ;  /* 0x0000bb0021037a20 */ /* 0x002fc80000410000 */
[----:B------:R1:W2:Y:S01]  /*96d0*/  MUFU.TANH R18, R3 ;  /* 0x0000000300127308 */ /* 0x0002a20000002400 */
[C---:B------:R-:W-:Y:S02]  /*96e0*/  ISETP.GE.AND P6, PT, R0.reuse, R234, PT ;  /* 0x000000ea0000720c */ /* 0x040fe40003fc6270 */
[----:B------:R-:W-:Y:S01]  /*96f0*/  ISETP.GE.AND P0, PT, R0, R232, PT ;  /* 0x000000e80000720c */ /* 0x000fe20003f06270 */
[----:B------:R-:W-:Y:S01]  /*9700*/  IMAD.MOV.U32 R195, RZ, RZ, R55 ;  /* 0x000000ffffc37224 */ /* 0x000fe200078e0037 */
[----:B------:R-:W-:Y:S01]  /*9710*/  FSEL R238, R5, -INF , !P1 ;  /* 0xff80000005ee7808 */ /* 0x000fe20004800000 */
[----:B------:R-:W-:Y:S01]  /*9720*/  FFMA.FTZ R7, R38, -R222, R7 ;  /* 0x800000de26077223 */ /* 0x000fe20000010007 */
[----:B------:R-:W-:Y:S01]  /*9730*/  FSEL R55, R6, -INF , !P5 ;  /* 0xff80000006377808 */ /* 0x000fe20006800000 */
[----:B-1----:R-:W-:-:S04]  /*9740*/  FMUL.FTZ R3, R35, c[0x0][0x2ec] ;  /* 0x0000bb0023037a20 */ /* 0x002fc80000410000 */
[----:B------:R1:W-:Y:S01]  /*9750*/  MUFU.TANH R12, R3 ;  /* 0x00000003000c7308 */ /* 0x0003e20000002400 */
[----:B----4-:R-:W-:Y:S01]  /*9760*/  FFMA.FTZ R11, R15, -R222, R11 ;  /* 0x800000de0f0b7223 */ /* 0x010fe2000001000b */
[C---:B------:R-:W-:Y:S01]  /*9770*/  ISETP.LT.OR P6, PT, R0.reuse, R226, P6 ;  /* 0x000000e20000720c */ /* 0x040fe200037c1670 */
[----:B------:R-:W-:Y:S01]  /*9780*/  IMAD.IADD R5, R231, 0x1, -R4 ;  /* 0x00000001e7057824 */ /* 0x000fe200078e0a04 */
[C---:B------:R-:W-:Y:S01]  /*9790*/  ISETP.LT.OR P0, PT, R0.reuse, R224, P0 ;  /* 0x000000e00000720c */ /* 0x040fe20000701670 */
[----:B------:R-:W-:Y:S01]  /*97a0*/  IMAD.MOV.U32 R204, RZ, RZ, R56 ;  /* 0x000000ffffcc7224 */ /* 0x000fe200078e0038 */
[----:B------:R-:W-:Y:S02]  /*97b0*/  FSEL R239, R7, -INF , !P6 ;  /* 0xff80000007ef7808 */ /* 0x000fe40007000000 */
[----:B-1----:R-:W-:-:S05]  /*97c0*/  IADD3 R3, R0, 0x18, RZ ;  /* 0x0000001800037810 */ /* 0x002fca0007ffe0ff */
[----:B------:R-:W-:Y:S01]  /*97d0*/  IMAD.IADD R6, R230, 0x1, -R3 ;  /* 0x00000001e6067824 */ /* 0x000fe200078e0a03 */
[----:B------:R-:W-:Y:S01]  /*97e0*/  FSEL R56, R11, -INF , !P0 ;  /* 0xff8000000b387808 */ /* 0x000fe20004000000 */
[----:B------:R-:W-:Y:S01]  /*97f0*/  IMAD.MOV.U32 R205, RZ, RZ, R16 ;  /* 0x000000ffffcd7224 */ /* 0x000fe200078e0010 */
[C---:B------:R-:W-:Y:S02]  /*9800*/  ISETP.GE.AND P1, PT, R2.reuse, R235, PT ;  /* 0x000000eb0200720c */ /* 0x040fe40003f26270 */
[C---:B------:R-:W-:Y:S02]  /*9810*/  ISETP.GE.AND P6, PT, R2.reuse, R234, PT ;  /* 0x000000ea0200720c */ /* 0x040fe40003fc6270 */
[C---:B------:R-:W-:Y:S02]  /*9820*/  ISETP.GE.AND P5, PT, R2.reuse, R233, PT ;  /* 0x000000e90200720c */ /* 0x040fe40003fa6270 */
[----:B------:R-:W-:Y:S02]  /*9830*/  IABS R5, R5 ;  /* 0x0000000500057213 */ /* 0x000fe40000000000 */
[----:B------:R-:W-:-:S02]  /*9840*/  ISETP.GE.AND P0, PT, R2, R232, PT ;  /* 0x000000e80200720c */ /* 0x000fc40003f06270 */
[----:B------:R-:W-:Y:S01]  /*9850*/  IABS R6, R6 ;  /* 0x0000000600067213 */ /* 0x000fe20000000000 */
[----:B------:R-:W-:Y:S01]  /*9860*/  FMUL.FTZ R16, R191, c[0x0][0x2ec] ;  /* 0x0000bb00bf107a20 */ /* 0x000fe20000410000 */
[C---:B------:R-:W-:Y:S01]  /*9870*/  ISETP.LT.OR P1, PT, R2.reuse, R227, P1 ;  /* 0x000000e30200720c */ /* 0x040fe20000f21670 */
[----:B------:R1:W-:Y:S01]  /*9880*/  I2F R15, R5 ;  /* 0x00000005000f7306 */ /* 0x0003e20000201400 */
[C---:B------:R-:W-:Y:S02]  /*9890*/  ISETP.LT.OR P6, PT, R2.reuse, R226, P6 ;  /* 0x000000e20200720c */ /* 0x040fe400037c1670 */
[C---:B------:R-:W-:Y:S02]  /*98a0*/  ISETP.LT.OR P5, PT, R2.reuse, R225, P5 ;  /* 0x000000e10200720c */ /* 0x040fe40002fa1670 */
[----:B------:R-:W-:Y:S01]  /*98b0*/  ISETP.LT.OR P0, PT, R2, R224, P0 ;  /* 0x000000e00200720c */ /* 0x000fe20000701670 */
[----:B------:R-:W-:Y:S02]  /*98c0*/  IMAD.IADD R2, R229, 0x1, -R3 ;  /* 0x00000001e5027824 */ /* 0x000fe400078e0a03 */
[----:B------:R-:W3:Y:S01]  /*98d0*/  MUFU.TANH R16, R16 ;  /* 0x0000001000107308 */ /* 0x000ee20000002400 */
[----:B--2---:R-:W-:-:S02]  /*98e0*/  FFMA.FTZ R7, R37, -R222, R18 ;  /* 0x800000de25077223 */ /* 0x004fc40000010012 */
[----:B------:R-:W-:Y:S01]  /*98f0*/  IABS R2, R2 ;  /* 0x0000000200027213 */ /* 0x000fe20000000000 */
[----:B-1----:R-:W-:-:S04]  /*9900*/  IMAD.MOV.U32 R5, RZ, RZ, R6 ;  /* 0x000000ffff057224 */ /* 0x002fc800078e0006 */
[----:B------:R1:W-:Y:S01]  /*9910*/  I2F R23, R5 ;  /* 0x0000000500177306 */ /* 0x0003e20000201400 */
[----:B------:R-:W-:Y:S01]  /*9920*/  MOV R193, R236 ;  /* 0x000000ec00c17202 */ /* 0x000fe20000000f00 */
[----:B------:R-:W-:Y:S01]  /*9930*/  IMAD.MOV.U32 R6, RZ, RZ, R2 ;  /* 0x000000ffff067224 */ /* 0x000fe200078e0002 */
[----:B------:R-:W-:Y:S01]  /*9940*/  FSEL R236, R7, -INF , !P1 ;  /* 0xff80000007ec7808 */ /* 0x000fe20004800000 */
[----:B------:R-:W-:Y:S01]  /*9950*/  IMAD.IADD R7, R231, 0x1, -R3 ;  /* 0x00000001e7077824 */ /* 0x000fe200078e0a03 */
[----:B------:R-:W-:-:S03]  /*9960*/  IADD3 R2, R0, 0x19, RZ ;  /* 0x0000001900027810 */ /* 0x000fc60007ffe0ff */
[----:B------:R-:W2:Y:S01]  /*9970*/  MUFU.TANH R17, R17 ;  /* 0x0000001100117308 */ /* 0x000ea20000002400 */
[----:B-1----:R-:W-:-:S07]  /*9980*/  IMAD.IADD R5, R228, 0x1, -R3 ;  /* 0x00000001e4057824 */ /* 0x002fce00078e0a03 */
[----:B------:R1:W-:Y:S01]  /*9990*/  I2F R21, R6 ;  /* 0x0000000600157306 */ /* 0x0003e20000201400 */
[----:B------:R-:W-:Y:S01]  /*99a0*/  IABS R5, R5 ;  /* 0x0000000500057213 */ /* 0x000fe20000000000 */
[-C--:B---3--:R-:W-:Y:S02]  /*99b0*/  FFMA.FTZ R13, R13, -R222.reuse, R16 ;  /* 0x800000de0d0d7223 */ /* 0x088fe40000010010 */
[-C--:B------:R-:W-:Y:S02]  /*99c0*/  FFMA.FTZ R11, R28, -R222.reuse, R12 ;  /* 0x800000de1c0b7223 */ /* 0x080fe4000001000c */
[----:B-1----:R-:W-:Y:S01]  /*99d0*/  IMAD.MOV.U32 R6, RZ, RZ, R5 ;  /* 0x000000ffff067224 */ /* 0x002fe200078e0005 */
[----:B------:R-:W-:Y:S01]  /*99e0*/  IABS R5, R7 ;  /* 0x0000000700057213 */ /* 0x000fe20000000000 */
[----:B------:R-:W-:Y:S02]  /*99f0*/  IMAD.IADD R7, R230, 0x1, -R2 ;  /* 0x00000001e6077824 */ /* 0x000fe400078e0a02 */
[----:B------:R1:W-:Y:S01]  /*9a00*/  I2F R16, R6 ;  /* 0x0000000600107306 */ /* 0x0003e20000201400 */
[----:B--2---:R-:W-:-:S02]  /*9a10*/  FFMA.FTZ R12, R14, -R222, R17 ;  /* 0x800000de0e0c7223 */ /* 0x004fc40000010011 */
[----:B------:R-:W-:Y:S02]  /*9a20*/  IMAD.MOV.U32 R197, RZ, RZ, R54 ;  /* 0x000000ffffc57224 */ /* 0x000fe400078e0036 */
[----:B-1----:R-:W-:Y:S01]  /*9a30*/  IMAD.MOV.U32 R6, RZ, RZ, R5 ;  /* 0x000000ffff067224 */ /* 0x002fe200078e0005 */
[----:B------:R-:W-:Y:S02]  /*9a40*/  IABS R5, R7 ;  /* 0x0000000700057213 */ /* 0x000fe40000000000 */
[----:B------:R-:W-:Y:S01]  /*9a50*/  IADD3 R7, R229, -R2, RZ ;  /* 0x80000002e5077210 */ /* 0x000fe20007ffe0ff */
[----:B------:R1:W-:Y:S01]  /*9a60*/  I2F R14, R6 ;  /* 0x00000006000e7306 */ /* 0x0003e20000201400 */
[----:B------:R-:W-:Y:S01]  /*9a70*/  IMAD.MOV.U32 R192, RZ, RZ, R237 ;  /* 0x000000ffffc07224 */ /* 0x000fe200078e00ed */
[----:B------:R-:W-:Y:S01]  /*9a80*/  FSEL R237, R11, -INF , !P6 ;  /* 0xff8000000bed7808 */ /* 0x000fe20007000000 */
[----:B------:R-:W-:Y:S01]  /*9a90*/  IMAD.MOV.U32 R203, RZ, RZ, R53 ;  /* 0x000000ffffcb7224 */ /* 0x000fe200078e0035 */
[----:B------:R-:W-:Y:S01]  /*9aa0*/  FSEL R53, R13, -INF , !P0 ;  /* 0xff8000000d357808 */ /* 0x000fe20004000000 */
[----:B------:R-:W-:Y:S01]  /*9ab0*/  IMAD.MOV.U32 R19, RZ, RZ, R52 ;  /* 0x000000ffff137224 */ /* 0x000fe200078e0034 */
[----:B------:R-:W-:Y:S01]  /*9ac0*/  FSEL R52, R12, -INF , !P5 ;  /* 0xff8000000c347808 */ /* 0x000fe20006800000 */
[----:B-1----:R-:W-:Y:S01]  /*9ad0*/  IMAD.MOV.U32 R6, RZ, RZ, R5 ;  /* 0x000000ffff067224 */ /* 0x002fe200078e0005 */
[----:B------:R-:W-:Y:S01]  /*9ae0*/  IABS R5, R7 ;  /* 0x0000000700057213 */ /* 0x000fe20000000000 */
[----:B------:R-:W-:-:S02]  /*9af0*/  IMAD.IADD R7, R228, 0x1, -R2 ;  /* 0x00000001e4077824 */ /* 0x000fc400078e0a02 */
[----:B------:R1:W-:Y:S01]  /*9b00*/  I2F R54, R6 ;  /* 0x0000000600367306 */ /* 0x0003e20000201400 */
[C---:B------:R-:W-:Y:S01]  /*9b10*/  ISETP.GE.AND P1, PT, R8.reuse, R235, PT ;  /* 0x000000eb0800720c */ /* 0x040fe20003f26270 */
[----:B------:R-:W-:Y:S01]  /*9b20*/  IMAD.MOV.U32 R198, RZ, RZ, R51 ;  /* 0x000000ffffc67224 */ /* 0x000fe200078e0033 */
[C---:B------:R-:W-:Y:S02]  /*9b30*/  ISETP.GE.AND P6, PT, R8.reuse, R234, PT ;  /* 0x000000ea0800720c */ /* 0x040fe40003fc6270 */
[C---:B------:R-:W-:Y:S02]  /*9b40*/  ISETP.GE.AND P5, PT, R8.reuse, R233, PT ;  /* 0x000000e90800720c */ /* 0x040fe40003fa6270 */
[C---:B------:R-:W-:Y:S02]  /*9b50*/  ISETP.GE.AND P0, PT, R8.reuse, R232, PT ;  /* 0x000000e80800720c */ /* 0x040fe40003f06270 */
[----:B------:R-:W-:Y:S01]  /*9b60*/  ISETP.LT.OR P1, PT, R8, R227, P1 ;  /* 0x000000e30800720c */ /* 0x000fe20000f21670 */
[----:B-1----:R-:W-:Y:S01]  /*9b70*/  IMAD.MOV.U32 R6, RZ, RZ, R5 ;  /* 0x000000ffff067224 */ /* 0x002fe200078e0005 */
[----:B------:R-:W-:-:S03]  /*9b80*/  IABS R5, R7 ;  /* 0x0000000700057213 */ /* 0x000fc60000000000 */
[----:B------:R1:W-:Y:S01]  /*9b90*/  I2F R51, R6 ;  /* 0x0000000600337306 */ /* 0x0003e20000201400 */
[C---:B------:R-:W-:Y:S02]  /*9ba0*/  ISETP.LT.OR P6, PT, R8.reuse, R226, P6 ;  /* 0x000000e20800720c */ /* 0x040fe400037c1670 */
[C---:B------:R-:W-:Y:S01]  /*9bb0*/  ISETP.LT.OR P5, PT, R8.reuse, R225, P5 ;  /* 0x000000e10800720c */ /* 0x040fe20002fa1670 */
[----:B------:R-:W-:Y:S01]  /*9bc0*/  BAR.SYNC.DEFER_BLOCKING 0x0 ;  /* 0x0000000000007b1d */ /* 0x000fe20000010000 */
[----:B------:R-:W-:Y:S02]  /*9bd0*/  ISETP.LT.OR P0, PT, R8, R224, P0 ;  /* 0x000000e00800720c */ /* 0x000fe40000701670 */
[----:B------:R-:W-:Y:S01]  /*9be0*/  IADD3 R8, R0, 0x20, RZ ;  /* 0x0000002000087810 */ /* 0x000fe20007ffe0ff */
[----:B-1----:R-:W-:Y:S02]  /*9bf0*/  IMAD.MOV.U32 R6, RZ, RZ, R5 ;  /* 0x000000ffff067224 */ /* 0x002fe400078e0005 */
[----:B------:R-:W-:-:S02]  /*9c00*/  IMAD.IADD R5, R231, 0x1, -R2 ;  /* 0x00000001e7057824 */ /* 0x000fc400078e0a02 */
[----:B------:R-:W-:-:S03]  /*9c10*/  IMAD.IADD R7, R230, 0x1, -R8 ;  /* 0x00000001e6077824 */ /* 0x000fc600078e0a08 */
[----:B------:R-:W-:Y:S01]  /*9c20*/  IABS R5, R5 ;  /* 0x0000000500057213 */ /* 0x000fe20000000000 */
[----:B------:R-:W-:Y:S02]  /*9c30*/  IMAD.MOV.U32 R201, RZ, RZ, R49 ;  /* 0x000000ffffc97224 */ /* 0x000fe400078e0031 */
[----:B------:R1:W-:Y:S01]  /*9c40*/  I2F R49, R6 ;  /* 0x0000000600317306 */ /* 0x0003e20000201400 */
[----:B------:R-:W-:Y:S02]  /*9c50*/  IMAD.MOV.U32 R202, RZ, RZ, R50 ;  /* 0x000000ffffca7224 */ /* 0x000fe400078e0032 */
[----:B-1----:R-:W-:Y:S01]  /*9c60*/  IMAD.MOV.U32 R6, RZ, RZ, R5 ;  /* 0x000000ffff067224 */ /* 0x002fe200078e0005 */
[----:B------:R-:W-:-:S04]  /*9c70*/  IABS R5, R7 ;  /* 0x0000000700057213 */ /* 0x000fc80000000000 */
[----:B------:R1:W-:Y:S01]  /*9c80*/  I2F R50, R6 ;  /* 0x0000000600327306 */ /* 0x0003e20000201400 */
[--C-:B------:R-:W-:Y:S02]  /*9c90*/  IMAD.IADD R7, R228, 0x1, -R8.reuse ;  /* 0x00000001e4077824 */ /* 0x100fe400078e0a08 */
[----:B-1----:R-:W-:Y:S02]  /*9ca0*/  IMAD.MOV.U32 R6, RZ, RZ, R5 ;  /* 0x000000ffff067224 */ /* 0x002fe400078e0005 */
[----:B------:R-:W-:-:S05]  /*9cb0*/  IMAD.IADD R5, R229, 0x1, -R8 ;  /* 0x00000001e5057824 */ /* 0x000fca00078e0a08 */
[----:B------:R-:W-:Y:S01]  /*9cc0*/  IABS R5, R5 ;  /* 0x0000000500057213 */ /* 0x000fe20000000000 */
[----:B------:R1:W-:Y:S04]  /*9cd0*/  I2F R67, R6 ;  /* 0x0000000600437306 */ /* 0x0003e80000201400 */
[----:B-1----:R-:W-:Y:S01]  /*9ce0*/  IMAD.MOV.U32 R6, RZ, RZ, R5 ;  /* 0x000000ffff067224 */ /* 0x002fe200078e0005 */
[----:B------:R-:W-:-:S03]  /*9cf0*/  IABS R5, R7 ;  /* 0x0000000700057213 */ /* 0x000fc60000000000 */
[----:B------:R1:W-:Y:S01]  /*9d00*/  I2F R64, R6 ;  /* 0x0000000600407306 */ /* 0x0003e20000201400 */
[----:B------:R-:W-:-:S05]  /*9d10*/  IADD3 R7, R0, 0x21, RZ ;  /* 0x0000002100077810 */ /* 0x000fca0007ffe0ff */
[----:B------:R-:W-:Y:S02]  /*9d20*/  IMAD.IADD R11, R230, 0x1, -R7 ;  /* 0x00000001e60b7824 */ /* 0x000fe400078e0a07 */
[----:B-1----:R-:W-:Y:S02]  /*9d30*/  IMAD.MOV.U32 R6, RZ, RZ, R5 ;  /* 0x000000ffff067224 */ /* 0x002fe400078e0005 */
[----:B------:R-:W-:-:S05]  /*9d40*/  IMAD.IADD R5, R231, 0x1, -R8 ;  /* 0x00000001e7057824 */ /* 0x000fca00078e0a08 */
[----:B------:R-:W-:Y:S01]  /*9d50*/  IABS R5, R5 ;  /* 0x0000000500057213 */ /* 0x000fe20000000000 */
[----:B------:R1:W-:Y:S04]  /*9d60*/  I2F R61, R6 ;  /* 0x00000006003d7306 */ /* 0x0003e80000201400 */
[----:B-1----:R-:W-:Y:S01]  /*9d70*/  IMAD.MOV.U32 R6, RZ, RZ, R5 ;  /* 0x000000ffff067224 */ /* 0x002fe200078e0005 */
[----:B------:R-:W-:-:S03]  /*9d80*/  IABS R5, R11 ;  /* 0x0000000b00057213 */ /* 0x000fc60000000000 */
[----:B------:R1:W-:Y:S01]  /*9d90*/  I2F R58, R6 ;  /* 0x00000006003a7306 */ /* 0x0003e20000201400 */
[----:B------:R-:W-:Y:S01]  /*9da0*/  IADD3 R11, R228, -R7, RZ ;  /* 0x80000007e40b7210 */ /* 0x000fe20007ffe0ff */
[----:B-1----:R-:W-:Y:S02]  /*9db0*/  IMAD.MOV.U32 R6, RZ, RZ, R5 ;  /* 0x000000ffff067224 */ /* 0x002fe400078e0005 */
[----:B------:R-:W-:-:S05]  /*9dc0*/  IMAD.IADD R5, R229, 0x1, -R7 ;  /* 0x00000001e5057824 */ /* 0x000fca00078e0a07 */
[----:B------:R-:W-:Y:S01]  /*9dd0*/  IABS R5, R5 ;  /* 0x0000000500057213 */ /* 0x000fe20000000000 */
[----:B------:R1:W-:Y:S04]  /*9de0*/  I2F R66, R6 ;  /* 0x0000000600427306 */ /* 0x0003e80000201400 */
[----:B-1----:R-:W-:Y:S01]  /*9df0*/  IMAD.MOV.U32 R6, RZ, RZ, R5 ;  /* 0x000000ffff067224 */ /* 0x002fe200078e0005 */
[----:B------:R-:W-:-:S03]  /*9e00*/  IABS R5, R11 ;  /* 0x0000000b00057213 */ /* 0x000fc60000000000 */
[----:B------:R1:W-:Y:S02]  /*9e10*/  I2F R63, R6 ;  /* 0x00000006003f7306 */ /* 0x0003e40000201400 */
[----:B------:R-:W-:Y:S02]  /*9e20*/  IMAD.MOV.U32 R11, RZ, RZ, R5 ;  /* 0x000000ffff0b7224 */ /* 0x000fe400078e0005 */
[----:B------:R-:W-:-:S05]  /*9e30*/  IMAD.IADD R5, R231, 0x1, -R7 ;  /* 0x00000001e7057824 */ /* 0x000fca00078e0a07 */
[----:B------:R-:W-:Y:S02]  /*9e40*/  IABS R5, R5 ;  /* 0x0000000500057213 */ /* 0x000fe40000000000 */
[----:B-1----:R-:W-:Y:S01]  /*9e50*/  IADD3 R6, R0, 0x28, RZ ;  /* 0x0000002800067810 */ /* 0x002fe20007ffe0ff */
[----:B------:R1:W-:Y:S04]  /*9e60*/  I2F R60, R11 ;  /* 0x0000000b003c7306 */ /* 0x0003e80000201400 */
[----:B------:R-:W-:Y:S02]  /*9e70*/  IMAD.IADD R12, R230, 0x1, -R6 ;  /* 0x00000001e60c7824 */ /* 0x000fe400078e0a06 */
[----:B------:R-:W-:Y:S02]  /*9e80*/  IMAD.MOV.U32 R206, RZ, RZ, R57 ;  /* 0x000000ffffce7224 */ /* 0x000fe400078e0039 */
[----:B-1----:R-:W-:Y:S01]  /*9e90*/  IMAD.MOV.U32 R11, RZ, RZ, R5 ;  /* 0x000000ffff0b7224 */ /* 0x002fe200078e0005 */
[----:B------:R-:W-:-:S03]  /*9ea0*/  IABS R5, R12 ;  /* 0x0000000c00057213 */ /* 0x000fc60000000000 */
[----:B------:R1:W-:Y:S01]  /*9eb0*/  I2F R57, R11 ;  /* 0x0000000b00397306 */ /* 0x0003e20000201400 */
[--C-:B------:R-:W-:Y:S02]  /*9ec0*/  IMAD.IADD R12, R228, 0x1, -R6.reuse ;  /* 0x00000001e40c7824 */ /* 0x100fe400078e0a06 */
[----:B-1----:R-:W-:Y:S02]  /*9ed0*/  IMAD.MOV.U32 R11, RZ, RZ, R5 ;  /* 0x000000ffff0b7224 */ /* 0x002fe400078e0005 */
[----:B------:R-:W-:-:S05]  /*9ee0*/  IMAD.IADD R5, R229, 0x1, -R6 ;  /* 0x00000001e5057824 */ /* 0x000fca00078e0a06 */
[----:B------:R-:W-:Y:S01]  /*9ef0*/  IABS R5, R5 ;  /* 0x0000000500057213 */ /* 0x000fe20000000000 */
[----:B------:R1:W-:Y:S04]  /*9f00*/  I2F R65, R11 ;  /* 0x0000000b00417306 */ /* 0x0003e80000201400 */
[----:B-1----:R-:W-:Y:S01]  /*9f10*/  IMAD.MOV.U32 R11, RZ, RZ, R5 ;  /* 0x000000ffff0b7224 */ /* 0x002fe200078e0005 */
[----:B------:R-:W-:-:S04]  /*9f20*/  IABS R5, R12 ;  /* 0x0000000c00057213 */ /* 0x000fc80000000000 */
[----:B------:R1:W-:Y:S01]  /*9f30*/  I2F R59, R5 ;  /* 0x00000005003b7306 */ /* 0x0003e20000201400 */
[----:B------:R-:W-:-:S07]  /*9f40*/  FMUL.FTZ R12, R208, c[0x0][0x2ec] ;  /* 0x0000bb00d00c7a20 */ /* 0x000fce0000410000 */
[----:B------:R2:W-:Y:S01]  /*9f50*/  I2F R62, R11 ;  /* 0x0000000b003e7306 */ /* 0x0005e20000201400 */
[----:B-1----:R-:W-:-:S07]  /*9f60*/  FMUL.FTZ R5, R176, c[0x0][0x2ec] ;  /* 0x0000bb00b0057a20 */ /* 0x002fce0000410000 */
[----:B------:R1:W-:Y:S01]  /*9f70*/  MUFU.TANH R17, R12 ;  /* 0x0000000c00117308 */ /* 0x0003e20000002400 */
[----:B--2---:R-:W-:-:S07]  /*9f80*/  FMUL.FTZ R11, R178, c[0x0][0x2ec] ;  /* 0x0000bb00b20b7a20 */ /* 0x004fce0000410000 */
[----:B------:R-:W2:Y:S01]  /*9f90*/  MUFU.TANH R5, R5 ;  /* 0x0000000500057308 */ /* 0x000ea20000002400 */
[----:B-1----:R-:W-:-:S07]  /*9fa0*/  FMUL.FTZ R12, R210, c[0x0][0x2ec] ;  /* 0x0000bb00d20c7a20 */ /* 0x002fce0000410000 */
[----:B------:R-:W1:Y:S01]  /*9fb0*/  MUFU.TANH R11, R11 ;  /* 0x0000000b000b7308 */ /* 0x000e620000002400 */
[----:B------:R-:W-:-:S07]  /*9fc0*/  IMAD.MOV.U32 R176, RZ, RZ, R20 ;  /* 0x000000ffffb07224 */ /* 0x000fce00078e0014 */
[----:B------:R3:W4:Y:S01]  /*9fd0*/  MUFU.TANH R18, R12 ;  /* 0x0000000c00127308 */ /* 0x0007220000002400 */
[----:B--2---:R-:W-:Y:S02]  /*9fe0*/  FFMA.FTZ R13, R47, -R222, R5 ;  /* 0x800000de2f0d7223 */ /* 0x004fe40000010005 */
[----:B------:R-:W-:Y:S02]  /*9ff0*/  FMUL.FTZ R5, R209, c[0x0][0x2ec] ;  /* 0x0000bb00d1057a20 */ /* 0x000fe40000410000 */
[----:B---3--:R-:W-:-:S04]  /*a000*/  FMUL.FTZ R12, R177, c[0x0][0x2ec] ;  /* 0x0000bb00b10c7a20 */ /* 0x008fc80000410000 */
[----:B------:R2:W3:Y:S01]  /*a010*/  MUFU.TANH R20, R12 ;  /* 0x0000000c00147308 */ /* 0x0004e20000002400 */
[----:B------:R-:W-:Y:S02]  /*a020*/  IMAD.MOV.U32 R177, RZ, RZ, R19 ;  /* 0x000000ffffb17224 */ /* 0x000fe400078e0013 */
[----:B--2---:R-:W-:-:S05]  /*a030*/  FMUL.FTZ R12, R179, c[0x0][0x2ec] ;  /* 0x0000bb00b30c7a20 */ /* 0x004fca0000410000 */
[----:B------:R1:W-:Y:S01]  /*a040*/  MUFU.TANH R19, R12 ;  /* 0x0000000c00137308 */ /* 0x0003e20000002400 */
[----:B------:R-:W-:Y:S01]  /*a050*/  IMAD.MOV.U32 R179, RZ, RZ, R192 ;  /* 0x000000ffffb37224 */ /* 0x000fe200078e00c0 */
[----:B------:R-:W-:Y:S01]  /*a060*/  FSEL R192, R13, -INF , !P1 ;  /* 0xff8000000dc07808 */ /* 0x000fe20004800000 */
[-C--:B-1----:R-:W-:Y:S02]  /*a070*/  FFMA.FTZ R12, R46, -R222.reuse, R11 ;  /* 0x800000de2e0c7223 */ /* 0x082fe4000001000b */
[----:B------:R-:W-:-:S03]  /*a080*/  FFMA.FTZ R11, R45, -R222, R17 ;  /* 0x800000de2d0b7223 */ /* 0x000fc60000010011 */
[----:B------:R4:W1:Y:S01]  /*a090*/  MUFU.TANH R17, R5 ;  /* 0x0000000500117308 */ /* 0x0008620000002400 */
[----:B------:R-:W-:Y:S01]  /*a0a0*/  IMAD.MOV.U32 R46, RZ, RZ, R193 ;  /* 0x000000ffff2e7224 */ /* 0x000fe200078e00c1 */
[----:B------:R-:W-:Y:S01]  /*a0b0*/  FSEL R193, R12, -INF , !P6 ;  /* 0xff8000000cc17808 */ /* 0x000fe20007000000 */
[----:B----4-:R-:W-:Y:S02]  /*a0c0*/  FFMA.FTZ R5, R43, -R222, R18 ;  /* 0x800000de2b057223 */ /* 0x010fe40000010012 */
[----:B------:R-:W-:-:S04]  /*a0d0*/  FMUL.FTZ R18, R211, c[0x0][0x2ec] ;  /* 0x0000bb00d3127a20 */ /* 0x000fc80000410000 */
[----:B------:R-:W2:Y:S01]  /*a0e0*/  MUFU.TANH R13, R18 ;  /* 0x00000012000d7308 */ /* 0x000ea20000002400 */
[----:B------:R-:W-:Y:S01]  /*a0f0*/  FSEL R43, R5, -INF , !P0 ;  /* 0xff800000052b7808 */ /* 0x000fe20004000000 */
[----:B------:R-:W-:Y:S01]  /*a100*/  FMUL.FTZ R5, R182, c[0x0][0x2ec] ;  /* 0x0000bb00b6057a20 */ /* 0x000fe20000410000 */
[----:B------:R-:W-:Y:S01]  /*a110*/  FSEL R37, R11, -INF , !P5 ;  /* 0xff8000000b257808 */ /* 0x000fe20006800000 */
[----:B---3--:R-:W-:Y:S01]  /*a120*/  FFMA.FTZ R12, R44, -R222, R20 ;  /* 0x800000de2c0c7223 */ /* 0x008fe20000010014 */
[C---:B------:R-:W-:Y:S02]  /*a130*/  ISETP.GE.AND P1, PT, R10.reuse, R235, PT ;  /* 0x000000eb0a00720c */ /* 0x040fe40003f26270 */
[C---:B------:R-:W-:Y:S01]  /*a140*/  ISETP.GE.AND P6, PT, R10.reuse, R234, PT ;  /* 0x000000ea0a00720c */ /* 0x040fe20003fc6270 */
[----:B------:R3:W-:Y:S01]  /*a150*/  MUFU.TANH R20, R5 ;  /* 0x0000000500147308 */ /* 0x0007e20000002400 */
[C---:B------:R-:W-:Y:S02]  /*a160*/  ISETP.GE.AND P5, PT, R10.reuse, R233, PT ;  /* 0x000000e90a00720c */ /* 0x040fe40003fa6270 */
[----:B------:R-:W-:-:S02]  /*a170*/  ISETP.GE.AND P0, PT, R10, R232, PT ;  /* 0x000000e80a00720c */ /* 0x000fc40003f06270 */
[C---:B------:R-:W-:Y:S02]  /*a180*/  ISETP.LT.OR P1, PT, R10.reuse, R227, P1 ;  /* 0x000000e30a00720c */ /* 0x040fe40000f21670 */
[C---:B------:R-:W-:Y:S02]  /*a190*/  ISETP.LT.OR P6, PT, R10.reuse, R226, P6 ;  /* 0x000000e20a00720c */ /* 0x040fe400037c1670 */
[C---:B------:R-:W-:Y:S02]  /*a1a0*/  ISETP.LT.OR P5, PT, R10.reuse, R225, P5 ;  /* 0x000000e10a00720c */ /* 0x040fe40002fa1670 */
[----:B------:R-:W-:Y:S01]  /*a1b0*/  ISETP.LT.OR P0, PT, R10, R224, P0 ;  /* 0x000000e00a00720c */ /* 0x000fe20000701670 */
[----:B-1----:R-:W-:Y:S02]  /*a1c0*/  FFMA.FTZ R10, R40, -R222, R17 ;  /* 0x800000de280a7223 */ /* 0x002fe40000010011 */
[----:B---3--:R-:W-:Y:S02]  /*a1d0*/  FMUL.FTZ R5, R212, c[0x0][0x2ec] ;  /* 0x0000bb00d4057a20 */ /* 0x008fe40000410000 */
[----:B------:R-:W-:-:S02]  /*a1e0*/  FMUL.FTZ R11, R180, c[0x0][0x2ec] ;  /* 0x0000bb00b40b7a20 */ /* 0x000fc40000410000 */
[----:B------:R2:W1:Y:S08]  /*a1f0*/  MUFU.TANH R17, R5 ;  /* 0x0000000500117308 */ /* 0x0004700000002400 */
[----:B------:R3:W4:Y:S01]  /*a200*/  MUFU.TANH R22, R11 ;  /* 0x0000000b00167308 */ /* 0x0007220000002400 */
[----:B--2---:R-:W-:Y:S02]  /*a210*/  FFMA.FTZ R5, R31, -R222, R13 ;  /* 0x800000de1f057223 */ /* 0x004fe4000001000d */
[----:B------:R-:W-:-:S05]  /*a220*/  FMUL.FTZ R13, R214, c[0x0][0x2ec] ;  /* 0x0000bb00d60d7a20 */ /* 0x000fca0000410000 */
[----:B------:R-:W2:Y:S01]  /*a230*/  MUFU.TANH R18, R13 ;  /* 0x0000000d00127308 */ /* 0x000ea20000002400 */
[----:B---3--:R-:W-:Y:S01]  /*a240*/  FFMA.FTZ R11, R42, -R222, R19 ;  /* 0x800000de2a0b7223 */ /* 0x008fe20000010013 */
[----:B------:R-:W-:Y:S01]  /*a250*/  FSEL R38, R5, -INF , !P0 ;  /* 0xff80000005267808 */ /* 0x000fe20004000000 */
[----:B------:R-:W-:Y:S01]  /*a260*/  FMUL.FTZ R5, R183, c[0x0][0x2ec] ;  /* 0x0000bb00b7057a20 */ /* 0x000fe20000410000 */
[----:B------:R-:W-:Y:S02]  /*a270*/  FSEL R188, R12, -INF , !P1 ;  /* 0xff8000000cbc7808 */ /* 0x000fe40004800000 */
[----:B------:R-:W-:Y:S02]  /*a280*/  FSEL R190, R11, -INF , !P6 ;  /* 0xff8000000bbe7808 */ /* 0x000fe40007000000 */
[----:B------:R-:W-:Y:S01]  /*a290*/  FSEL R31, R10, -INF , !P5 ;  /* 0xff8000000a1f7808 */ /* 0x000fe20006800000 */
[----:B------:R3:W-:Y:S01]  /*a2a0*/  MUFU.TANH R12, R5 ;  /* 0x00000005000c7308 */ /* 0x0007e20000002400 */
[----:B------:R-:W-:-:S02]  /*a2b0*/  ISETP.GE.AND P1, PT, R9, R235, PT ;  /* 0x000000eb0900720c */ /* 0x000fc40003f26270 */
[C---:B------:R-:W-:Y:S02]  /*a2c0*/  ISETP.GE.AND P6, PT, R9.reuse, R234, PT ;  /* 0x000000ea0900720c */ /* 0x040fe40003fc6270 */
[C---:B------:R-:W-:Y:S02]  /*a2d0*/  ISETP.GE.AND P5, PT, R9.reuse, R233, PT ;  /* 0x000000e90900720c */ /* 0x040fe40003fa6270 */
[C---:B------:R-:W-:Y:S02]  /*a2e0*/  ISETP.GE.AND P0, PT, R9.reuse, R232, PT ;  /* 0x000000e80900720c */ /* 0x040fe40003f06270 */
[C---:B------:R-:W-:Y:S02]  /*a2f0*/  ISETP.LT.OR P1, PT, R9.reuse, R227, P1 ;  /* 0x000000e30900720c */ /* 0x040fe40000f21670 */
[C---:B------:R-:W-:Y:S02]  /*a300*/  ISETP.LT.OR P6, PT, R9.reuse, R226, P6 ;  /* 0x000000e20900720c */ /* 0x040fe400037c1670 */
[----:B------:R-:W-:Y:S01]  /*a310*/  ISETP.LT.OR P5, PT, R9, R225, P5 ;  /* 0x000000e10900720c */ /* 0x000fe20002fa1670 */
[----:B---3--:R-:W-:Y:S01]  /*a320*/  FMUL.FTZ R5, R213, c[0x0][0x2ec] ;  /* 0x0000bb00d5057a20 */ /* 0x008fe20000410000 */
[----:B------:R-:W-:Y:S01]  /*a330*/  ISETP.LT.OR P0, PT, R9, R224, P0 ;  /* 0x000000e00900720c */ /* 0x000fe20000701670 */
[----:B-1----:R-:W-:-:S02]  /*a340*/  FFMA.FTZ R9, R26, -R222, R17 ;  /* 0x800000de1a097223 */ /* 0x002fc40000010011 */
[----:B----4-:R-:W-:Y:S01]  /*a350*/  FFMA.FTZ R11, R41, -R222, R22 ;  /* 0x800000de290b7223 */ /* 0x010fe20000010016 */
[----:B------:R2:W1:Y:S01]  /*a360*/  MUFU.TANH R17, R5 ;  /* 0x0000000500117308 */ /* 0x0004620000002400 */
[----:B------:R-:W-:-:S03]  /*a370*/  FMUL.FTZ R10, R181, c[0x0][0x2ec] ;  /* 0x0000bb00b50a7a20 */ /* 0x000fc60000410000 */
[----:B------:R-:W-:-:S04]  /*a380*/  FSEL R212, R11, -INF , !P1 ;  /* 0xff8000000bd47808 */ /* 0x000fc80004800000 */
[----:B------:R3:W-:Y:S01]  /*a390*/  MUFU.TANH R13, R10 ;  /* 0x0000000a000d7308 */ /* 0x0007e20000002400 */
[----:B--2---:R-:W-:Y:S02]  /*a3a0*/  FFMA.FTZ R5, R25, -R222, R18 ;  /* 0x800000de19057223 */ /* 0x004fe40000010012 */
[----:B------:R-:W-:-:S05]  /*a3b0*/  FMUL.FTZ R18, R215, c[0x0][0x2ec] ;  /* 0x0000bb00d7127a20 */ /* 0x000fca0000410000 */
[----:B------:R-:W2:Y:S01]  /*a3c0*/  MUFU.TANH R11, R18 ;  /* 0x00000012000b7308 */ /* 0x000ea20000002400 */
[----:B---3--:R-:W-:Y:S02]  /*a3d0*/  FFMA.FTZ R10, R27, -R222, R20 ;  /* 0x800000de1b0a7223 */ /* 0x008fe40000010014 */
[----:B------:R-:W-:Y:S01]  /*a3e0*/  IMAD.MOV.U32 R39, RZ, RZ, R197 ;  /* 0x000000ffff277224 */ /* 0x000fe200078e00c5 */
[----:B------:R-:W-:Y:S01]  /*a3f0*/  MOV R197, R250 ;  /* 0x000000fa00c57202 */ /* 0x000fe20000000f00 */
[----:B------:R-:W-:Y:S01]  /*a400*/  IMAD.MOV.U32 R208, RZ, RZ, R203 ;  /* 0x000000ffffd07224 */ /* 0x000fe200078e00cb */
[----:B------:R-:W-:Y:S01]  /*a410*/  FSEL R250, R10, -INF , !P6 ;  /* 0xff8000000afa7808 */ /* 0x000fe20007000000 */
[----:B------:R-:W-:Y:S01]  /*a420*/  IMAD.MOV.U32 R209, RZ, RZ, R195 ;  /* 0x000000ffffd17224 */ /* 0x000fe200078e00c3 */
[----:B------:R-:W-:Y:S02]  /*a430*/  FSEL R195, R9, -INF , !P5 ;  /* 0xff80000009c37808 */ /* 0x000fe40006800000 */
[----:B------:R-:W-:-:S02]  /*a440*/  FSEL R203, R5, -INF , !P0 ;  /* 0xff80000005cb7808 */ /* 0x000fc40004000000 */
[C---:B------:R-:W-:Y:S02]  /*a450*/  ISETP.GE.AND P1, PT, R4.reuse, R235, PT ;  /* 0x000000eb0400720c */ /* 0x040fe40003f26270 */
[C---:B------:R-:W-:Y:S02]  /*a460*/  ISETP.GE.AND P6, PT, R4.reuse, R234, PT ;  /* 0x000000ea0400720c */ /* 0x040fe40003fc6270 */
[C---:B------:R-:W-:Y:S02]  /*a470*/  ISETP.GE.AND P5, PT, R4.reuse, R233, PT ;  /* 0x000000e90400720c */ /* 0x040fe40003fa6270 */
[----:B------:R-:W-:Y:S01]  /*a480*/  ISETP.GE.AND P0, PT, R4, R232, PT ;  /* 0x000000e80400720c */ /* 0x000fe20003f06270 */
[----:B------:R-:W-:Y:S01]  /*a490*/  FMUL.FTZ R9, R184, c[0x0][0x2ec] ;  /* 0x0000bb00b8097a20 */ /* 0x000fe20000410000 */
[C---:B------:R-:W-:Y:S02]  /*a4a0*/  ISETP.LT.OR P1, PT, R4.reuse, R227, P1 ;  /* 0x000000e30400720c */ /* 0x040fe40000f21670 */
[----:B------:R-:W-:-:S02]  /*a4b0*/  ISETP.LT.OR P6, PT, R4, R226, P6 ;  /* 0x000000e20400720c */ /* 0x000fc400037c1670 */
[C---:B------:R-:W-:Y:S02]  /*a4c0*/  ISETP.LT.OR P5, PT, R4.reuse, R225, P5 ;  /* 0x000000e10400720c */ /* 0x040fe40002fa1670 */
[----:B------:R-:W-:Y:S01]  /*a4d0*/  ISETP.LT.OR P0, PT, R4, R224, P0 ;  /* 0x000000e00400720c */ /* 0x000fe20000701670 */
[----:B------:R-:W-:Y:S01]  /*a4e0*/  FMUL.FTZ R4, R186, c[0x0][0x2ec] ;  /* 0x0000bb00ba047a20 */ /* 0x000fe20000410000 */
[----:B------:R3:W-:Y:S01]  /*a4f0*/  MUFU.TANH R19, R9 ;  /* 0x0000000900137308 */ /* 0x0007e20000002400 */
[-C--:B-1----:R-:W-:Y:S02]  /*a500*/  FFMA.FTZ R10, R24, -R222.reuse, R17 ;  /* 0x800000de180a7223 */ /* 0x082fe40000010011 */
[----:B--2---:R-:W-:-:S05]  /*a510*/  FFMA.FTZ R11, R15, -R222, R11 ;  /* 0x800000de0f0b7223 */ /* 0x004fca000001000b */
[----:B------:R1:W2:Y:S01]  /*a520*/  MUFU.TANH R18, R4 ;  /* 0x0000000400127308 */ /* 0x0002a20000002400 */
[----:B------:R-:W-:Y:S01]  /*a530*/  IMAD.MOV.U32 R178, RZ, RZ, R201 ;  /* 0x000000ffffb27224 */ /* 0x000fe200078e00c9 */
[----:B------:R-:W-:Y:S01]  /*a540*/  IADD3 R5, R0, 0x29, RZ ;  /* 0x0000002900057810 */ /* 0x000fe20007ffe0ff */
[-C--:B---3--:R-:W-:Y:S01]  /*a550*/  FFMA.FTZ R9, R30, -R222.reuse, R13 ;  /* 0x800000de1e097223 */ /* 0x088fe2000001000d */
[----:B------:R-:W-:Y:S02]  /*a560*/  FSEL R191, R10, -INF , !P5 ;  /* 0xff8000000abf7808 */ /* 0x000fe40006800000 */
[----:B------:R-:W-:Y:S01]  /*a570*/  FSEL R201, R11, -INF , !P0 ;  /* 0xff8000000bc97808 */ /* 0x000fe20004000000 */
[----:B-1----:R-:W-:Y:S01]  /*a580*/  FFMA.FTZ R4, R29, -R222, R12 ;  /* 0x800000de1d047223 */ /* 0x002fe2000001000c */
[----:B------:R-:W-:Y:S01]  /*a590*/  FSEL R210, R9, -INF , !P1 ;  /* 0xff80000009d27808 */ /* 0x000fe20004800000 */
[----:B------:R-:W-:Y:S01]  /*a5a0*/  FMUL.FTZ R12, R246, c[0x0][0x2ec] ;  /* 0x0000bb00f60c7a20 */ /* 0x000fe20000410000 */
[----:B------:R-:W-:Y:S01]  /*a5b0*/  ISETP.GE.AND P1, PT, R3, R235, PT ;  /* 0x000000eb0300720c */ /* 0x000fe20003f26270 */
[----:B------:R-:W-:Y:S01]  /*a5c0*/  FMUL.FTZ R9, R197, c[0x0][0x2ec] ;  /* 0x0000bb00c5097a20 */ /* 0x000fe20000410000 */
[----:B------:R-:W-:-:S02]  /*a5d0*/  FSEL R246, R4, -INF , !P6 ;  /* 0xff80000004f67808 */ /* 0x000fc40007000000 */
[C---:B------:R-:W-:Y:S02]  /*a5e0*/  ISETP.GE.AND P6, PT, R3.reuse, R234, PT ;  /* 0x000000ea0300720c */ /* 0x040fe40003fc6270 */
[C---:B------:R-:W-:Y:S02]  /*a5f0*/  ISETP.GE.AND P5, PT, R3.reuse, R233, PT ;  /* 0x000000e90300720c */ /* 0x040fe40003fa6270 */
[----:B------:R-:W-:Y:S01]  /*a600*/  ISETP.GE.AND P0, PT, R3, R232, PT ;  /* 0x000000e80300720c */ /* 0x000fe20003f06270 */
[----:B------:R1:W3:Y:S01]  /*a610*/  MUFU.TANH R15, R9 ;  /* 0x00000009000f7308 */ /* 0x0002e20000002400 */
[----:B------:R-:W-:Y:S01]  /*a620*/  IMAD.IADD R4, R231, 0x1, -R6 ;  /* 0x00000001e7047824 */ /* 0x000fe200078e0a06 */
[C---:B------:R-:W-:Y:S02]  /*a630*/  ISETP.LT.OR P1, PT, R3.reuse, R227, P1 ;  /* 0x000000e30300720c */ /* 0x040fe40000f21670 */
[C---:B------:R-:W-:Y:S02]  /*a640*/  ISETP.LT.OR P6, PT, R3.reuse, R226, P6 ;  /* 0x000000e20300720c */ /* 0x040fe400037c1670 */
[----:B------:R-:W-:-:S02]  /*a650*/  ISETP.LT.OR P5, PT, R3, R225, P5 ;  /* 0x000000e10300720c */ /* 0x000fc40002fa1670 */
[----:B------:R-:W-:Y:S01]  /*a660*/  ISETP.LT.OR P0, PT, R3, R224, P0 ;  /* 0x000000e00300720c */ /* 0x000fe20000701670 */
[--C-:B------:R-:W-:Y:S01]  /*a670*/  IMAD.IADD R3, R229, 0x1, -R5.reuse ;  /* 0x00000001e5037824 */ /* 0x100fe200078e0a05 */
[----:B------:R-:W-:Y:S01]  /*a680*/  IABS R4, R4 ;  /* 0x0000000400047213 */ /* 0x000fe20000000000 */
[--C-:B-1----:R-:W-:Y:S01]  /*a690*/  IMAD.IADD R9, R230, 0x1, -R5.reuse ;  /* 0x00000001e6097824 */ /* 0x102fe200078e0a05 */
[----:B------:R-:W1:Y:S02]  /*a6a0*/  MUFU.TANH R13, R12 ;  /* 0x0000000c000d7308 */ /* 0x000e640000002400 */
[----:B------:R-:W-:Y:S01]  /*a6b0*/  IABS R3, R3 ;  /* 0x0000000300037213 */ /* 0x000fe20000000000 */
[----:B------:R-:W-:Y:S01]  /*a6c0*/  IMAD.IADD R10, R228, 0x1, -R5 ;  /* 0x00000001e40a7824 */ /* 0x000fe200078e0a05 */
[----:B------:R-:W-:-:S04]  /*a6d0*/  IABS R9, R9 ;  /* 0x0000000900097213 */ /* 0x000fc80000000000 */
[----:B------:R4:W-:Y:S01]  /*a6e0*/  I2F R34, R4 ;  /* 0x0000000400227306 */ /* 0x0009e20000201400 */
[-C--:B--2---:R-:W-:Y:S02]  /*a6f0*/  FFMA.FTZ R11, R21, -R222.reuse, R18 ;  /* 0x800000de150b7223 */ /* 0x084fe40000010012 */
[----:B---3--:R-:W-:Y:S02]  /*a700*/  FFMA.FTZ R14, R14, -R222, R15 ;  /* 0x800000de0e0e7223 */ /* 0x008fe4000001000f */
[----:B----4-:R-:W-:Y:S02]  /*a710*/  IMAD.MOV.U32 R4, RZ, RZ, R9 ;  /* 0x000000ffff047224 */ /* 0x010fe400078e0009 */
[----:B------:R-:W-:Y:S01]  /*a720*/  IMAD.MOV.U32 R9, RZ, RZ, R3 ;  /* 0x000000ffff097224 */ /* 0x000fe200078e0003 */
[----:B------:R-:W-:Y:S01]  /*a730*/  IABS R3, R10 ;  /* 0x0000000a00037213 */ /* 0x000fe20000000000 */
[----:B------:R-:W-:Y:S02]  /*a740*/  IMAD.IADD R10, R231, 0x1, -R5 ;  /* 0x00000001e70a7824 */ /* 0x000fe400078e0a05 */
[----:B------:R2:W-:Y:S01]  /*a750*/  I2F R32, R9 ;  /* 0x0000000900207306 */ /* 0x0005e20000201400 */
[----:B------:R-:W-:-:S02]  /*a760*/  FFMA.FTZ R12, R23, -R222, R19 ;  /* 0x800000de170c7223 */ /* 0x000fc40000010013 */
[----:B-1----:R-:W-:-:S05]  /*a770*/  FFMA.FTZ R13, R16, -R222, R13 ;  /* 0x800000de100d7223 */ /* 0x002fca000001000d */
[----:B------:R1:W-:Y:S01]  /*a780*/  I2F R33, R4 ;  /* 0x0000000400217306 */ /* 0x0003e20000201400 */
[----:B--2---:R-:W-:Y:S01]  /*a790*/  IMAD.MOV.U32 R9, RZ, RZ, R3 ;  /* 0x000000ffff097224 */ /* 0x004fe200078e0003 */
[----:B------:R-:W-:-:S06]  /*a7a0*/  IABS R3, R10 ;  /* 0x0000000a00037213 */ /* 0x000fcc0000000000 */
[----:B------:R2:W-:Y:S01]  /*a7b0*/  I2F R30, R9 ;  /* 0x00000009001e7306 */ /* 0x0005e20000201400 */
[----:B------:R-:W-:Y:S01]  /*a7c0*/  IMAD.MOV.U32 R35, RZ, RZ, R107 ;  /* 0x000000ffff237224 */ /* 0x000fe200078e006b */
[----:B-1----:R-:W-:Y:S02]  /*a7d0*/  IADD3 R4, R0, 0x30, RZ ;  /* 0x0000003000047810 */ /* 0x002fe40007ffe0ff */
[----:B------:R-:W-:Y:S02]  /*a7e0*/  FSEL R207, R12, -INF , !P1 ;  /* 0xff8000000ccf7808 */ /* 0x000fe40004800000 */
[----:B------:R-:W-:Y:S01]  /*a7f0*/  FSEL R215, R11, -INF , !P6 ;  /* 0xff8000000bd77808 */ /* 0x000fe20007000000 */
[----:B------:R-:W-:Y:S01]  /*a800*/  IMAD.IADD R10, R230, 0x1, -R4 ;  /* 0x00000001e60a7824 */ /* 0x000fe200078e0a04 */
[----:B------:R-:W-:Y:S02]  /*a810*/  FSEL R107, R13, -INF , !P5 ;  /* 0xff8000000d6b7808 */ /* 0x000fe40006800000 */
[----:B------:R-:W-:Y:S01]  /*a820*/  FSEL R197, R14, -INF , !P0 ;  /* 0xff8000000ec57808 */ /* 0x000fe20004000000 */
[----:B--2---:R-:W-:Y:S01]  /*a830*/  IMAD.MOV.U32 R9, RZ, RZ, R3 ;  /* 0x000000ffff097224 */ /* 0x004fe200078e0003 */
[----:B------:R-:W-:-:S02]  /*a840*/  ISETP.GE.AND P1, PT, R2, R235, PT ;  /* 0x000000eb0200720c */ /* 0x000fc40003f26270 */
[C---:B------:R-:W-:Y:S01]  /*a850*/  ISETP.GE.AND P6, PT, R2.reuse, R234, PT ;  /* 0x000000ea0200720c */ /* 0x040fe20003fc6270 */
[----:B------:R1:W-:Y:S01]  /*a860*/  I2F R29, R9 ;  /* 0x00000009001d7306 */ /* 0x0003e20000201400 */
[C---:B------:R-:W-:Y:S02]  /*a870*/  ISETP.GE.AND P5, PT, R2.reuse, R233, PT ;  /* 0x000000e90200720c */ /* 0x040fe40003fa6270 */
[C---:B------:R-:W-:Y:S02]  /*a880*/  ISETP.GE.AND P0, PT, R2.reuse, R232, PT ;  /* 0x000000e80200720c */ /* 0x040fe40003f06270 */
[C---:B------:R-:W-:Y:S02]  /*a890*/  ISETP.LT.OR P1, PT, R2.reuse, R227, P1 ;  /* 0x000000e30200720c */ /* 0x040fe40000f21670 */
[C---:B------:R-:W-:Y:S02]  /*a8a0*/  ISETP.LT.OR P6, PT, R2.reuse, R226, P6 ;  /* 0x000000e20200720c */ /* 0x040fe400037c1670 */
[----:B------:R-:W-:-:S02]  /*a8b0*/  ISETP.LT.OR P5, PT, R2, R225, P5 ;  /* 0x000000e10200720c */ /* 0x000fc40002fa1670 */
[----:B------:R-:W-:Y:S01]  /*a8c0*/  ISETP.LT.OR P0, PT, R2, R224, P0 ;  /* 0x000000e00200720c */ /* 0x000fe20000701670 */
[----:B-1----:R-:W-:Y:S01]  /*a8d0*/  IMAD.IADD R9, R229, 0x1, -R4 ;  /* 0x00000001e5097824 */ /* 0x002fe200078e0a04 */
[----:B------:R-:W-:-:S04]  /*a8e0*/  IABS R3, R10 ;  /* 0x0000000a00037213 */ /* 0x000fc80000000000 */
[----:B------:R-:W-:Y:S01]  /*a8f0*/  IABS R2, R9 ;  /* 0x0000000900027213 */ /* 0x000fe20000000000 */
[----:B------:R-:W-:Y:S01]  /*a900*/  IMAD.IADD R9, R228, 0x1, -R4 ;  /* 0x00000001e4097824 */ /* 0x000fe200078e0a04 */
[----:B------:R1:W-:Y:S03]  /*a910*/  I2F R28, R3 ;  /* 0x00000003001c7306 */ /* 0x0003e60000201400 */
[----:B-1----:R-:W-:Y:S01]  /*a920*/  IMAD.MOV.U32 R3, RZ, RZ, R2 ;  /* 0x000000ffff037224 */ /* 0x002fe200078e0002 */
[----:B------:R-:W-:-:S04]  /*a930*/  IABS R2, R9 ;  /* 0x0000000900027213 */ /* 0x000fc80000000000 */
[----:B------:R1:W-:Y:S01]  /*a940*/  I2F R27, R3 ;  /* 0x00000003001b7306 */ /* 0x0003e20000201400 */
[----:B------:R-:W-:Y:S02]  /*a950*/  IMAD.MOV.U32 R9, RZ, RZ, R2 ;  /* 0x000000ffff097224 */ /* 0x000fe400078e0002 */
[----:B------:R-:W-:-:S05]  /*a960*/  IMAD.IADD R2, R231, 0x1, -R4 ;  /* 0x00000001e7027824 */ /* 0x000fca00078e0a04 */
[----:B------:R-:W-:Y:S02]  /*a970*/  IABS R2, R2 ;  /* 0x0000000200027213 */ /* 0x000fe40000000000 */
[----:B-1----:R-:W-:Y:S01]  /*a980*/  IADD3 R3, R0, 0x31, RZ ;  /* 0x0000003100037810 */ /* 0x002fe20007ffe0ff */
[----:B------:R1:W-:Y:S04]  /*a990*/  I2F R26, R9 ;  /* 0x00000009001a7306 */ /* 0x0003e80000201400 */
[----:B------:R-:W-:Y:S01]  /*a9a0*/  IMAD.IADD R10, R230, 0x1, -R3 ;  /* 0x00000001e60a7824 */ /* 0x000fe200078e0a03 */
[----:B-1----:R-:W-:-:S04]  /*a9b0*/  MOV R9, R2 ;  /* 0x0000000200097202 */ /* 0x002fc80000000f00 */
[----:B------:R-:W-:Y:S01]  /*a9c0*/  IABS R2, R10 ;  /* 0x0000000a00027213 */ /* 0x000fe20000000000 */
[----:B------:R1:W-:Y:S01]  /*a9d0*/  I2F R25, R9 ;  /* 0x0000000900197306 */ /* 0x0003e20000201400 */
[----:B------:R-:W-:-:S03]  /*a9e0*/  IMAD.IADD R10, R228, 0x1, -R3 ;  /* 0x00000001e40a7824 */ /* 0x000fc600078e0a03 */
[----:B-1----:R-:W-:Y:S02]  /*a9f0*/  IMAD.MOV.U32 R9, RZ, RZ, R2 ;  /* 0x000000ffff097224 */ /* 0x002fe400078e0002 */
[----:B------:R-:W-:-:S05]  /*aa00*/  IMAD.IADD R2, R229, 0x1, -R3 ;  /* 0x00000001e5027824 */ /* 0x000fca00078e0a03 */
[----:B------:R-:W-:Y:S01]  /*aa10*/  IABS R2, R2 ;  /* 0x0000000200027213 */ /* 0x000fe20000000000 */
[----:B------:R1:W-:Y:S04]  /*aa20*/  I2F R24, R9 ;  /* 0x0000000900187306 */ /* 0x0003e80000201400 */
[----:B-1----:R-:W-:Y:S01]  /*aa30*/  IMAD.MOV.U32 R9, RZ, RZ, R2 ;  /* 0x000000ffff097224 */ /* 0x002fe200078e0002 */
[----:B------:R-:W-:-:S05]  /*aa40*/  IABS R2, R10 ;  /* 0x0000000a00027213 */ /* 0x000fca0000000000 */
[----:B------:R-:W-:Y:S02]  /*aa50*/  IMAD.MOV.U32 R10, RZ, RZ, R2 ;  /* 0x000000ffff0a7224 */ /* 0x000fe400078e0002 */
[----:B------:R-:W-:Y:S01]  /*aa60*/  IMAD.IADD R2, R231, 0x1, -R3 ;  /* 0x00000001e7027824 */ /* 0x000fe200078e0a03 */
[----:B------:R1:W-:Y:S08]  /*aa70*/  I2F R23, R9 ;  /* 0x0000000900177306 */ /* 0x0003f00000201400 */
[----:B------:R2:W-:Y:S01]  /*aa80*/  I2F R22, R10 ;  /* 0x0000000a00167306 */ /* 0x0005e20000201400 */
[----:B-1----:R-:W-:-:S02]  /*aa90*/  IABS R9, R2 ;  /* 0x0000000200097213 */ /* 0x002fc40000000000 */
[----:B------:R-:W-:-:S03]  /*aaa0*/  IADD3 R2, R0, 0x38, RZ ;  /* 0x0000003800027810 */ /* 0x000fc60007ffe0ff */
[----:B--2---:R-:W-:Y:S02]  /*aab0*/  IMAD.MOV.U32 R10, RZ, RZ, R9 ;  /* 0x000000ffff0a7224 */ /* 0x004fe400078e0009 */
[--C-:B------:R-:W-:Y:S02]  /*aac0*/  IMAD.IADD R9, R230, 0x1, -R2.reuse ;  /* 0x00000001e6097824 */ /* 0x100fe400078e0a02 */
[----:B------:R-:W-:-:S03]  /*aad0*/  IMAD.IADD R11, R229, 0x1, -R2 ;  /* 0x00000001e50b7824 */ /* 0x000fc600078e0a02 */
[----:B------:R-:W-:Y:S01]  /*aae0*/  IABS R9, R9 ;  /* 0x0000000900097213 */ /* 0x000fe20000000000 */
[----:B------:R1:W-:Y:S04]  /*aaf0*/  I2F R21, R10 ;  /* 0x0000000a00157306 */ /* 0x0003e80000201400 */
[----:B-1----:R-:W-:Y:S01]  /*ab00*/  IMAD.MOV.U32 R10, RZ, RZ, R9 ;  /* 0x000000ffff0a7224 */ /* 0x002fe200078e0009 */
        /* <DEDUP_REMOVED lines=11> */
[----:B------:R-:W-:Y:S01]  /*abc0*/  IMAD.IADD R9, R230, 0x1, -R0 ;  /* 0x00000001e6097824 */ /* 0x000fe200078e0a00 */
[----:B------:R1:W-:Y:S04]  /*abd0*/  I2F R18, R11 ;  /* 0x0000000b00127306 */ /* 0x0003e80000201400 */
[----:B------:R-:W-:-:S04]  /*abe0*/  IABS R9, R9 ;  /* 0x0000000900097213 */ /* 0x000fc80000000000 */
[----:B------:R2:W-:Y:S01]  /*abf0*/  I2F R17, R10 ;  /* 0x0000000a00117306 */ /* 0x0005e20000201400 */
[----:B-1----:R-:W-:Y:S01]  /*ac00*/  IADD3 R11, R229, -R0, RZ ;  /* 0x80000000e50b7210 */ /* 0x002fe20007ffe0ff */
[----:B--2---:R-:W-:-:S03]  /*ac10*/  IMAD.MOV.U32 R10, RZ, RZ, R9 ;  /* 0x000000ffff0a7224 */ /* 0x004fc600078e0009 */
[----:B------:R-:W-:-:S03]  /*ac20*/  IABS R9, R11 ;  /* 0x0000000b00097213 */ /* 0x000fc60000000000 */
[----:B------:R1:W-:Y:S02]  /*ac30*/  I2F R16, R10 ;  /* 0x0000000a00107306 */ /* 0x0003e40000201400 */
[----:B-1----:R-:W-:Y:S02]  /*ac40*/  IMAD.MOV.U32 R10, RZ, RZ, R9 ;  /* 0x000000ffff0a7224 */ /* 0x002fe400078e0009 */
[----:B------:R-:W-:-:S05]  /*ac50*/  IMAD.IADD R9, R228, 0x1, -R0 ;  /* 0x00000001e4097824 */ /* 0x000fca00078e0a00 */
[----:B------:R-:W-:Y:S01]  /*ac60*/  IABS R9, R9 ;  /* 0x0000000900097213 */ /* 0x000fe20000000000 */
[----:B------:R1:W-:Y:S04]  /*ac70*/  I2F R15, R10 ;  /* 0x0000000a000f7306 */ /* 0x0003e80000201400 */
[----:B-1----:R-:W-:-:S04]  /*ac80*/  IMAD.MOV.U32 R10, RZ, RZ, R9 ;  /* 0x000000ffff0a7224 */ /* 0x002fc800078e0009 */
[----:B------:R1:W-:Y:S01]  /*ac90*/  I2F R14, R10 ;  /* 0x0000000a000e7306 */ /* 0x0003e20000201400 */
[----:B------:R-:W-:Y:S02]  /*aca0*/  IMAD.IADD R11, R231, 0x1, -R0 ;  /* 0x00000001e70b7824 */ /* 0x000fe400078e0a00 */
[----:B-1----:R-:W-:-:S05]  /*acb0*/  FMUL.FTZ R10, R35, c[0x0][0x2ec] ;  /* 0x0000bb00230a7a20 */ /* 0x002fca0000410000 */
[----:B------:R1:W-:Y:S01]  /*acc0*/  MUFU.TANH R36, R10 ;  /* 0x0000000a00247308 */ /* 0x0003e20000002400 */
[----:B------:R-:W-:Y:S01]  /*acd0*/  IABS R9, R11 ;  /* 0x0000000b00097213 */ /* 0x000fe20000000000 */
[----:B-1----:R-:W-:-:S06]  /*ace0*/  FMUL.FTZ R10, R48, c[0x0][0x2ec] ;  /* 0x0000bb00300a7a20 */ /* 0x002fcc0000410000 */
[----:B------:R1:W-:Y:S02]  /*acf0*/  MUFU.TANH R35, R10 ;  /* 0x0000000a00237308 */ /* 0x0003e40000002400 */
[----:B-1----:R-:W-:-:S06]  /*ad00*/  FMUL.FTZ R10, R108, c[0x0][0x2ec] ;  /* 0x0000bb006c0a7a20 */ /* 0x002fcc0000410000 */
[----:B------:R1:W-:Y:S01]  /*ad10*/  MUFU.TANH R42, R10 ;  /* 0x0000000a002a7308 */ /* 0x0003e20000002400 */
[----:B------:R-:W-:-:S07]  /*ad20*/  FMUL.FTZ R11, R187, c[0x0][0x2ec] ;  /* 0x0000bb00bb0b7a20 */ /* 0x000fce0000410000 */
[----:B------:R2:W-:Y:S01]  /*ad30*/  I2F R13, R9 ;  /* 0x00000009000d7306 */ /* 0x0005e20000201400 */
[----:B-1----:R-:W-:-:S07]  /*ad40*/  FMUL.FTZ R10, R109, c[0x0][0x2ec] ;  /* 0x0000bb006d0a7a20 */ /* 0x002fce0000410000 */
[----:B------:R1:W-:Y:S01]  /*ad50*/  MUFU.TANH R48, R10 ;  /* 0x0000000a00307308 */ /* 0x0003e20000002400 */
[----:B--2---:R-:W-:Y:S02]  /*ad60*/  FMUL.FTZ R9, R185, c[0x0][0x2ec] ;  /* 0x0000bb00b9097a20 */ /* 0x004fe40000410000 */
[----:B-1----:R-:W-:-:S05]  /*ad70*/  FMUL.FTZ R10, R110, c[0x0][0x2ec] ;  /* 0x0000bb006e0a7a20 */ /* 0x002fca0000410000 */
[----:B------:R1:W-:Y:S08]  /*ad80*/  MUFU.TANH R41, R10 ;  /* 0x0000000a00297308 */ /* 0x0003f00000002400 */
[----:B------:R-:W2:Y:S01]  /*ad90*/  MUFU.TANH R9, R9 ;  /* 0x0000000900097308 */ /* 0x000ea20000002400 */
[----:B-1----:R-:W-:-:S07]  /*ada0*/  FMUL.FTZ R10, R111, c[0x0][0x2ec] ;  /* 0x0000bb006f0a7a20 */ /* 0x002fce0000410000 */
[----:B------:R1:W-:Y:S08]  /*adb0*/  MUFU.TANH R47, R10 ;  /* 0x0000000a002f7308 */ /* 0x0003f00000002400 */
[----:B------:R-:W3:Y:S01]  /*adc0*/  MUFU.TANH R11, R11 ;  /* 0x0000000b000b7308 */ /* 0x000ee20000002400 */
[----:B-1----:R-:W-:-:S07]  /*add0*/  FMUL.FTZ R10, R209, c[0x0][0x2ec] ;  /* 0x0000bb00d10a7a20 */ /* 0x002fce0000410000 */
[----:B------:R1:W4:Y:S01]  /*ade0*/  MUFU.TANH R40, R10 ;  /* 0x0000000a00287308 */ /* 0x0003220000002400 */
[----:B--2---:R-:W-:Y:S02]  /*adf0*/  FFMA.FTZ R12, R54, -R222, R9 ;  /* 0x800000de360c7223 */ /* 0x004fe40000010009 */
[----:B------:R-:W-:Y:S02]  /*ae00*/  FMUL.FTZ R9, R240, c[0x0][0x2ec] ;  /* 0x0000bb00f0097a20 */ /* 0x000fe40000410000 */
[----:B-1----:R-:W-:-:S04]  /*ae10*/  FMUL.FTZ R10, R46, c[0x0][0x2ec] ;  /* 0x0000bb002e0a7a20 */ /* 0x002fc80000410000 */
[----:B------:R1:W-:Y:S01]  /*ae20*/  MUFU.TANH R46, R10 ;  /* 0x0000000a002e7308 */ /* 0x0003e20000002400 */
[----:B---3--:R-:W-:Y:S02]  /*ae30*/  FFMA.FTZ R11, R51, -R222, R11 ;  /* 0x800000de330b7223 */ /* 0x008fe4000001000b */
[----:B-1----:R-:W-:-:S05]  /*ae40*/  FMUL.FTZ R10, R39, c[0x0][0x2ec] ;  /* 0x0000bb00270a7a20 */ /* 0x002fca0000410000 */
[----:B------:R1:W2:Y:S01]  /*ae50*/  MUFU.TANH R39, R10 ;  /* 0x0000000a00277308 */ /* 0x0002a20000002400 */
[----:B------:R-:W-:Y:S01]  /*ae60*/  IMAD.MOV.U32 R209, RZ, RZ, R189 ;  /* 0x000000ffffd17224 */ /* 0x000fe200078e00bd */
[----:B------:R-:W-:Y:S01]  /*ae70*/  FSEL R189, R12, -INF , !P1 ;  /* 0xff8000000cbd7808 */ /* 0x000fe20004800000 */
[----:B------:R-:W-:Y:S02]  /*ae80*/  IMAD.MOV.U32 R211, RZ, RZ, R106 ;  /* 0x000000ffffd37224 */ /* 0x000fe400078e006a */
[----:B-1----:R-:W-:-:S04]  /*ae90*/  FMUL.FTZ R10, R179, c[0x0][0x2ec] ;  /* 0x0000bb00b30a7a20 */ /* 0x002fc80000410000 */
[----:B------:R1:W3:Y:S01]  /*aea0*/  MUFU.TANH R45, R10 ;  /* 0x0000000a002d7308 */ /* 0x0002e20000002400 */
[----:B------:R-:W-:Y:S02]  /*aeb0*/  IMAD.MOV.U32 R179, RZ, RZ, R177 ;  /* 0x000000ffffb37224 */ /* 0x000fe400078e00b1 */
[----:B------:R-:W-:Y:S02]  /*aec0*/  IMAD.MOV.U32 R177, RZ, RZ, R208 ;  /* 0x000000ffffb17224 */ /* 0x000fe400078e00d0 */
[----:B------:R-:W-:Y:S02]  /*aed0*/  IMAD.MOV.U32 R208, RZ, RZ, R176 ;  /* 0x000000ffffd07224 */ /* 0x000fe400078e00b0 */
[----:B------:R-:W-:Y:S02]  /*aee0*/  IMAD.MOV.U32 R176, RZ, RZ, R206 ;  /* 0x000000ffffb07224 */ /* 0x000fe400078e00ce */
[----:B------:R-:W-:Y:S02]  /*aef0*/  IMAD.MOV.U32 R206, RZ, RZ, R196 ;  /* 0x000000ffffce7224 */ /* 0x000fe400078e00c4 */
[----:B-1----:R-:W-:-:S02]  /*af00*/  FFMA.FTZ R10, R49, -R222, R36 ;  /* 0x800000de310a7223 */ /* 0x002fc40000010024 */
[----:B------:R1:W5:Y:S01]  /*af10*/  MUFU.TANH R49, R9 ;  /* 0x0000000900317308 */ /* 0x0003620000002400 */
[----:B------:R-:W-:Y:S02]  /*af20*/  FSEL R196, R11, -INF , !P6 ;  /* 0xff8000000bc47808 */ /* 0x000fe40007000000 */
[----:B------:R-:W-:Y:S02]  /*af30*/  FSEL R54, R10, -INF , !P5 ;  /* 0xff8000000a367808 */ /* 0x000fe40006800000 */
[C---:B------:R-:W-:Y:S02]  /*af40*/  ISETP.GE.AND P1, PT, R8.reuse, R235, PT ;  /* 0x000000eb0800720c */ /* 0x040fe40003f26270 */
[C---:B------:R-:W-:Y:S02]  /*af50*/  ISETP.GE.AND P6, PT, R8.reuse, R234, PT ;  /* 0x000000ea0800720c */ /* 0x040fe40003fc6270 */
[----:B------:R-:W-:Y:S01]  /*af60*/  ISETP.GE.AND P5, PT, R8, R233, PT ;  /* 0x000000e90800720c */ /* 0x000fe20003fa6270 */
[----:B-1----:R-:W-:-:S05]  /*af70*/  FFMA.FTZ R9, R50, -R222, R35 ;  /* 0x800000de32097223 */ /* 0x002fca0000010023 */
[----:B------:R-:W-:Y:S02]  /*af80*/  FSEL R106, R9, -INF , !P0 ;  /* 0xff800000096a7808 */ /* 0x000fe40004000000 */
[C---:B------:R-:W-:Y:S02]  /*af90*/  ISETP.GE.AND P0, PT, R8.reuse, R232, PT ;  /* 0x000000e80800720c */ /* 0x040fe40003f06270 */
[C---:B------:R-:W-:Y:S02]  /*afa0*/  ISETP.LT.OR P1, PT, R8.reuse, R227, P1 ;  /* 0x000000e30800720c */ /* 0x040fe40000f21670 */
[C---:B------:R-:W-:Y:S02]  /*afb0*/  ISETP.LT.OR P6, PT, R8.reuse, R226, P6 ;  /* 0x000000e20800720c */ /* 0x040fe400037c1670 */
[C---:B------:R-:W-:Y:S02]  /*afc0*/  ISETP.LT.OR P5, PT, R8.reuse, R225, P5 ;  /* 0x000000e10800720c */ /* 0x040fe40002fa1670 */
[----:B------:R-:W-:Y:S01]  /*afd0*/  ISETP.LT.OR P0, PT, R8, R224, P0 ;  /* 0x000000e00800720c */ /* 0x000fe20000701670 */
[----:B------:R-:W-:-:S02]  /*afe0*/  FMUL.FTZ R8, R243, c[0x0][0x2ec] ;  /* 0x0000bb00f3087a20 */ /* 0x000fc40000410000 */
[----:B------:R-:W-:Y:S02]  /*aff0*/  FMUL.FTZ R35, R241, c[0x0][0x2ec] ;  /* 0x0000bb00f1237a20 */ /* 0x000fe40000410000 */
[----:B------:R1:W-:Y:S01]  /*b000*/  MUFU.TANH R50, R8 ;  /* 0x0000000800327308 */ /* 0x0003e20000002400 */
[----:B------:R-:W-:Y:S02]  /*b010*/  FMUL.FTZ R10, R242, c[0x0][0x2ec] ;  /* 0x0000bb00f20a7a20 */ /* 0x000fe40000410000 */
[-C--:B------:R-:W-:Y:S02]  /*b020*/  FFMA.FTZ R11, R67, -R222.reuse, R42 ;  /* 0x800000de430b7223 */ /* 0x080fe4000001002a */
[----:B----4-:R-:W-:-:S03]  /*b030*/  FFMA.FTZ R9, R61, -R222, R40 ;  /* 0x800000de3d097223 */ /* 0x010fc60000010028 */
[----:B------:R-:W-:Y:S01]  /*b040*/  MUFU.TANH R51, R35 ;  /* 0x0000002300337308 */ /* 0x000fe20000002400 */
[----:B-1----:R-:W-:-:S07]  /*b050*/  FMUL.FTZ R8, R204, c[0x0][0x2ec] ;  /* 0x0000bb00cc087a20 */ /* 0x002fce0000410000 */
[----:B------:R1:W-:Y:S01]  /*b060*/  MUFU.TANH R44, R10 ;  /* 0x0000000a002c7308 */ /* 0x0003e20000002400 */
[----:B------:R-:W-:Y:S01]  /*b070*/  FSEL R213, R11, -INF , !P1 ;  /* 0xff8000000bd57808 */ /* 0x000fe20004800000 */
[----:B------:R-:W-:-:S06]  /*b080*/  FMUL.FTZ R12, R249, c[0x0][0x2ec] ;  /* 0x0000bb00f90c7a20 */ /* 0x000fcc0000410000 */
[----:B------:R2:W4:Y:S01]  /*b090*/  MUFU.TANH R35, R8 ;  /* 0x0000000800237308 */ /* 0x0005220000002400 */
[----:B------:R-:W-:Y:S01]  /*b0a0*/  FMUL.FTZ R11, R206, c[0x0][0x2ec] ;  /* 0x0000bb00ce0b7a20 */ /* 0x000fe20000410000 */
[----:B------:R-:W-:Y:S01]  /*b0b0*/  FSEL R204, R9, -INF , !P5 ;  /* 0xff80000009cc7808 */ /* 0x000fe20006800000 */
[-C--:B-1----:R-:W-:Y:S01]  /*b0c0*/  FFMA.FTZ R10, R64, -R222.reuse, R41 ;  /* 0x800000de400a7223 */ /* 0x082fe20000010029 */
[----:B------:R-:W-:Y:S01]  /*b0d0*/  ISETP.GE.AND P1, PT, R7, R235, PT ;  /* 0x000000eb0700720c */ /* 0x000fe20003f26270 */
[----:B--2---:R-:W-:-:S03]  /*b0e0*/  FFMA.FTZ R8, R58, -R222, R39 ;  /* 0x800000de3a087223 */ /* 0x004fc60000010027 */
[----:B------:R-:W-:Y:S02]  /*b0f0*/  FSEL R249, R10, -INF , !P6 ;  /* 0xff8000000af97808 */ /* 0x000fe40007000000 */
[C---:B------:R-:W-:Y:S02]  /*b100*/  ISETP.GE.AND P6, PT, R7.reuse, R234, PT ;  /* 0x000000ea0700720c */ /* 0x040fe40003fc6270 */
[----:B------:R-:W-:Y:S02]  /*b110*/  FSEL R206, R8, -INF , !P0 ;  /* 0xff80000008ce7808 */ /* 0x000fe40004000000 */
[C---:B------:R-:W-:Y:S02]  /*b120*/  ISETP.GE.AND P5, PT, R7.reuse, R233, PT ;  /* 0x000000e90700720c */ /* 0x040fe40003fa6270 */
[C---:B------:R-:W-:Y:S02]  /*b130*/  ISETP.GE.AND P0, PT, R7.reuse, R232, PT ;  /* 0x000000e80700720c */ /* 0x040fe40003f06270 */
[----:B------:R-:W-:-:S02]  /*b140*/  ISETP.LT.OR P1, PT, R7, R227, P1 ;  /* 0x000000e30700720c */ /* 0x000fc40000f21670 */
[C---:B------:R-:W-:Y:S02]  /*b150*/  ISETP.LT.OR P6, PT, R7.reuse, R226, P6 ;  /* 0x000000e20700720c */ /* 0x040fe400037c1670 */
[C---:B------:R-:W-:Y:S02]  /*b160*/  ISETP.LT.OR P5, PT, R7.reuse, R225, P5 ;  /* 0x000000e10700720c */ /* 0x040fe40002fa1670 */
[----:B------:R-:W-:Y:S01]  /*b170*/  ISETP.LT.OR P0, PT, R7, R224, P0 ;  /* 0x000000e00700720c */ /* 0x000fe20000701670 */
[----:B------:R-:W-:-:S04]  /*b180*/  FMUL.FTZ R7, R211, c[0x0][0x2ec] ;  /* 0x0000bb00d3077a20 */ /* 0x000fc80000410000 */
[----:B------:R1:W-:Y:S01]  /*b190*/  MUFU.TANH R36, R7 ;  /* 0x0000000700247308 */ /* 0x0003e20000002400 */
[-C--:B------:R-:W-:Y:S02]  /*b1a0*/  FFMA.FTZ R8, R60, -R222.reuse, R46 ;  /* 0x800000de3c087223 */ /* 0x080fe4000001002e */
[-C--:B------:R-:W-:Y:S02]  /*b1b0*/  FFMA.FTZ R10, R66, -R222.reuse, R48 ;  /* 0x800000de420a7223 */ /* 0x080fe40000010030 */
[----:B------:R-:W-:-:S03]  /*b1c0*/  FFMA.FTZ R9, R63, -R222, R47 ;  /* 0x800000de3f097223 */ /* 0x000fc6000001002f */
[----:B------:R-:W2:Y:S01]  /*b1d0*/  MUFU.TANH R11, R11 ;  /* 0x0000000b000b7308 */ /* 0x000ea20000002400 */
[----:B-1----:R-:W-:-:S07]  /*b1e0*/  FMUL.FTZ R7, R245, c[0x0][0x2ec] ;  /* 0x0000bb00f5077a20 */ /* 0x002fce0000410000 */
[----:B------:R1:W1:Y:S01]  /*b1f0*/  MUFU.TANH R40, R12 ;  /* 0x0000000c00287308 */ /* 0x0002620000002400 */
[----:B------:R-:W-:-:S07]  /*b200*/  FSEL R211, R10, -INF , !P1 ;  /* 0xff8000000ad37808 */ /* 0x000fce0004800000 */
[----:B------:R3:W2:Y:S01]  /*b210*/  MUFU.TANH R39, R7 ;  /* 0x0000000700277308 */ /* 0x0006a20000002400 */
[----:B------:R-:W-:Y:S02]  /*b220*/  FSEL R245, R9, -INF , !P6 ;  /* 0xff80000009f57808 */ /* 0x000fe40007000000 */
[----:B------:R-:W-:Y:S01]  /*b230*/  ISETP.GE.AND P1, PT, R6, R235, PT ;  /* 0x000000eb0600720c */ /* 0x000fe20003f26270 */
[----:B-1----:R-:W-:Y:S01]  /*b240*/  FMUL.FTZ R12, R199, c[0x0][0x2ec] ;  /* 0x0000bb00c70c7a20 */ /* 0x002fe20000410000 */
[----:B------:R-:W-:Y:S01]  /*b250*/  FSEL R199, R8, -INF , !P5 ;  /* 0xff80000008c77808 */ /* 0x000fe20006800000 */
[----:B------:R-:W-:Y:S02]  /*b260*/  FMUL.FTZ R8, R205, c[0x0][0x2ec] ;  /* 0x0000bb00cd087a20 */ /* 0x000fe40000410000 */
[----:B---3--:R-:W-:Y:S01]  /*b270*/  FFMA.FTZ R7, R57, -R222, R45 ;  /* 0x800000de39077223 */ /* 0x008fe2000001002d */
[C---:B------:R-:W-:Y:S02]  /*b280*/  ISETP.GE.AND P6, PT, R6.reuse, R234, PT ;  /* 0x000000ea0600720c */ /* 0x040fe40003fc6270 */
[----:B------:R-:W-:-:S02]  /*b290*/  ISETP.GE.AND P5, PT, R6, R233, PT ;  /* 0x000000e90600720c */ /* 0x000fc40003fa6270 */
[----:B------:R-:W-:Y:S02]  /*b2a0*/  FSEL R205, R7, -INF , !P0 ;  /* 0xff80000007cd7808 */ /* 0x000fe40004000000 */
[C---:B------:R-:W-:Y:S02]  /*b2b0*/  ISETP.GE.AND P0, PT, R6.reuse, R232, PT ;  /* 0x000000e80600720c */ /* 0x040fe40003f06270 */
[C---:B------:R-:W-:Y:S02]  /*b2c0*/  ISETP.LT.OR P1, PT, R6.reuse, R227, P1 ;  /* 0x000000e30600720c */ /* 0x040fe40000f21670 */
[C---:B------:R-:W-:Y:S02]  /*b2d0*/  ISETP.LT.OR P6, PT, R6.reuse, R226, P6 ;  /* 0x000000e20600720c */ /* 0x040fe400037c1670 */
[C---:B------:R-:W-:Y:S02]  /*b2e0*/  ISETP.LT.OR P5, PT, R6.reuse, R225, P5 ;  /* 0x000000e10600720c */ /* 0x040fe40002fa1670 */
[----:B------:R-:W-:Y:S01]  /*b2f0*/  ISETP.LT.OR P0, PT, R6, R224, P0 ;  /* 0x000000e00600720c */ /* 0x000fe20000701670 */
[----:B------:R-:W-:Y:S01]  /*b300*/  FMUL.FTZ R6, R209, c[0x0][0x2ec] ;  /* 0x0000bb00d1067a20 */ /* 0x000fe20000410000 */
[----:B------:R-:W-:Y:S01]  /*b310*/  MUFU.TANH R42, R12 ;  /* 0x0000000c002a7308 */ /* 0x000fe20000002400 */
[----:B-----5:R-:W-:-:S02]  /*b320*/  FFMA.FTZ R9, R65, -R222, R49 ;  /* 0x800000de41097223 */ /* 0x020fc40000010031 */
[----:B----4-:R-:W-:-:S05]  /*b330*/  FFMA.FTZ R7, R59, -R222, R35 ;  /* 0x800000de3b077223 */ /* 0x010fca0000010023 */
[----:B------:R1:W3:Y:S01]  /*b340*/  MUFU.TANH R12, R8 ;  /* 0x00000008000c7308 */ /* 0x0002e20000002400 */
[----:B------:R-:W-:-:S07]  /*b350*/  FMUL.FTZ R10, R202, c[0x0][0x2ec] ;  /* 0x0000bb00ca0a7a20 */ /* 0x000fce0000410000 */
[----:B------:R2:W-:Y:S01]  /*b360*/  MUFU.TANH R41, R6 ;  /* 0x0000000600297308 */ /* 0x0005e20000002400 */
[----:B------:R-:W-:Y:S01]  /*b370*/  FSEL R209, R9, -INF , !P1 ;  /* 0xff80000009d17808 */ /* 0x000fe20004800000 */
[-C--:B-1----:R-:W-:Y:S01]  /*b380*/  FFMA.FTZ R8, R62, -R222.reuse, R44 ;  /* 0x800000de3e087223 */ /* 0x082fe2000001002c */
[----:B------:R-:W-:Y:S01]  /*b390*/  ISETP.GE.AND P1, PT, R5, R235, PT ;  /* 0x000000eb0500720c */ /* 0x000fe20003f26270 */
[----:B--2---:R-:W-:-:S03]  /*b3a0*/  FFMA.FTZ R6, R34, -R222, R11 ;  /* 0x800000de22067223 */ /* 0x004fc6000001000b */
[----:B------:R-:W-:Y:S01]  /*b3b0*/  FSEL R242, R8, -INF , !P6 ;  /* 0xff80000008f27808 */ /* 0x000fe20007000000 */
[----:B------:R-:W-:Y:S01]  /*b3c0*/  FMUL.FTZ R8, R198, c[0x0][0x2ec] ;  /* 0x0000bb00c6087a20 */ /* 0x000fe20000410000 */
[----:B------:R-:W-:Y:S02]  /*b3d0*/  FSEL R198, R7, -INF , !P5 ;  /* 0xff80000007c67808 */ /* 0x000fe40006800000 */
[----:B------:R-:W-:Y:S01]  /*b3e0*/  FSEL R202, R6, -INF , !P0 ;  /* 0xff80000006ca7808 */ /* 0x000fe20004000000 */
[----:B------:R-:W-:Y:S01]  /*b3f0*/  FMUL.FTZ R6, R179, c[0x0][0x2ec] ;  /* 0x0000bb00b3067a20 */ /* 0x000fe20000410000 */
[C---:B------:R-:W-:Y:S01]  /*b400*/  ISETP.GE.AND P5, PT, R5.reuse, R233, PT ;  /* 0x000000e90500720c */ /* 0x040fe20003fa6270 */
[----:B------:R1:W-:Y:S01]  /*b410*/  MUFU.TANH R34, R8 ;  /* 0x0000000800227308 */ /* 0x0003e20000002400 */
[C---:B------:R-:W-:Y:S02]  /*b420*/  ISETP.GE.AND P6, PT, R5.reuse, R234, PT ;  /* 0x000000ea0500720c */ /* 0x040fe40003fc6270 */
[----:B------:R-:W-:Y:S01]  /*b430*/  ISETP.LT.OR P1, PT, R5, R227, P1 ;  /* 0x000000e30500720c */ /* 0x000fe20000f21670 */
[----:B------:R-:W-:Y:S01]  /*b440*/  FMUL.FTZ R11, R177, c[0x0][0x2ec] ;  /* 0x0000bb00b10b7a20 */ /* 0x000fe20000410000 */
[----:B------:R-:W-:-:S03]  /*b450*/  ISETP.GE.AND P0, PT, R5, R232, PT ;  /* 0x000000e80500720c */ /* 0x000fc60003f06270 */
[----:B------:R2:W-:Y:S01]  /*b460*/  MUFU.TANH R9, R6 ;  /* 0x0000000600097308 */ /* 0x0005e20000002400 */
[C---:B------:R-:W-:Y:S01]  /*b470*/  ISETP.LT.OR P5, PT, R5.reuse, R225, P5 ;  /* 0x000000e10500720c */ /* 0x040fe20002fa1670 */
[----:B------:R-:W-:Y:S01]  /*b480*/  FFMA.FTZ R7, R32, -R222, R50 ;  /* 0x800000de20077223 */ /* 0x000fe20000010032 */
[----:B------:R-:W-:Y:S01]  /*b490*/  ISETP.LT.OR P6, PT, R5, R226, P6 ;  /* 0x000000e20500720c */ /* 0x000fe200037c1670 */
[----:B------:R-:W-:Y:S02]  /*b4a0*/  IMAD.MOV.U32 R177, RZ, RZ, R208 ;  /* 0x000000ffffb17224 */ /* 0x000fe400078e00d0 */
[----:B-1----:R-:W-:Y:S02]  /*b4b0*/  FFMA.FTZ R8, R33, -R222, R51 ;  /* 0x800000de21087223 */ /* 0x002fe40000010033 */
[----:B------:R-:W1:Y:S01]  /*b4c0*/  MUFU.TANH R10, R10 ;  /* 0x0000000a000a7308 */ /* 0x000e620000002400 */
[----:B------:R-:W-:Y:S01]  /*b4d0*/  IMAD.MOV.U32 R179, RZ, RZ, R194 ;  /* 0x000000ffffb37224 */ /* 0x000fe200078e00c2 */
[----:B------:R-:W-:Y:S01]  /*b4e0*/  ISETP.LT.OR P0, PT, R5, R224, P0 ;  /* 0x000000e00500720c */ /* 0x000fe20000701670 */
[-C--:B--2---:R-:W-:Y:S01]  /*b4f0*/  FFMA.FTZ R6, R30, -R222.reuse, R40 ;  /* 0x800000de1e067223 */ /* 0x084fe20000010028 */
[----:B------:R-:W-:Y:S01]  /*b500*/  FSEL R208, R8, -INF , !P1 ;  /* 0xff80000008d07808 */ /* 0x000fe20004800000 */
[----:B------:R-:W-:Y:S01]  /*b510*/  FFMA.FTZ R5, R29, -R222, R36 ;  /* 0x800000de1d057223 */ /* 0x000fe20000010024 */
[----:B------:R-:W-:-:S02]  /*b520*/  ISETP.GE.AND P1, PT, R4, R235, PT ;  /* 0x000000eb0400720c */ /* 0x000fc40003f26270 */
[----:B------:R-:W-:Y:S01]  /*b530*/  FSEL R194, R6, -INF , !P5 ;  /* 0xff80000006c27808 */ /* 0x000fe20006800000 */
[----:B------:R-:W-:Y:S01]  /*b540*/  FMUL.FTZ R6, R200, c[0x0][0x2ec] ;  /* 0x0000bb00c8067a20 */ /* 0x000fe20000410000 */
[----:B------:R-:W-:Y:S01]  /*b550*/  FSEL R240, R7, -INF , !P6 ;  /* 0xff80000007f07808 */ /* 0x000fe20007000000 */
[----:B------:R-:W-:Y:S01]  /*b560*/  FFMA.FTZ R7, R28, -R222, R39 ;  /* 0x800000de1c077223 */ /* 0x000fe20000010027 */
[C---:B------:R-:W-:Y:S01]  /*b570*/  ISETP.GE.AND P6, PT, R4.reuse, R234, PT ;  /* 0x000000ea0400720c */ /* 0x040fe20003fc6270 */
[----:B------:R3:W-:Y:S01]  /*b580*/  MUFU.TANH R29, R6 ;  /* 0x00000006001d7308 */ /* 0x0007e20000002400 */
[C---:B------:R-:W-:Y:S02]  /*b590*/  ISETP.LT.OR P1, PT, R4.reuse, R227, P1 ;  /* 0x000000e30400720c */ /* 0x040fe40000f21670 */
[----:B------:R-:W-:Y:S02]  /*b5a0*/  FSEL R200, R5, -INF , !P0 ;  /* 0xff80000005c87808 */ /* 0x000fe40004000000 */
[----:B------:R-:W-:-:S02]  /*b5b0*/  ISETP.GE.AND P5, PT, R4, R233, PT ;  /* 0x000000e90400720c */ /* 0x000fc40003fa6270 */
[C---:B------:R-:W-:Y:S01]  /*b5c0*/  ISETP.GE.AND P0, PT, R4.reuse, R232, PT ;  /* 0x000000e80400720c */ /* 0x040fe20003f06270 */
[----:B------:R-:W2:Y:S01]  /*b5d0*/  MUFU.TANH R11, R11 ;  /* 0x0000000b000b7308 */ /* 0x000ea20000002400 */
[----:B------:R-:W-:Y:S02]  /*b5e0*/  ISETP.LT.OR P6, PT, R4, R226, P6 ;  /* 0x000000e20400720c */ /* 0x000fe400037c1670 */
[----:B------:R-:W-:Y:S01]  /*b5f0*/  FSEL R45, R7, -INF , !P1 ;  /* 0xff800000072d7808 */ /* 0x000fe20004800000 */
[----:B------:R-:W-:Y:S01]  /*b600*/  FMUL.FTZ R7, R248, c[0x0][0x2ec] ;  /* 0x0000bb00f8077a20 */ /* 0x000fe20000410000 */
[----:B------:R-:W-:Y:S01]  /*b610*/  ISETP.GE.AND P1, PT, R3, R235, PT ;  /* 0x000000eb0300720c */ /* 0x000fe20003f26270 */
[-C--:B---3--:R-:W-:Y:S01]  /*b620*/  FFMA.FTZ R6, R27, -R222.reuse, R12 ;  /* 0x800000de1b067223 */ /* 0x088fe2000001000c */
[----:B------:R-:W-:Y:S01]  /*b630*/  ISETP.LT.OR P5, PT, R4, R225, P5 ;  /* 0x000000e10400720c */ /* 0x000fe20002fa1670 */
[----:B-1----:R-:W-:Y:S01]  /*b640*/  FFMA.FTZ R5, R26, -R222, R10 ;  /* 0x800000de1a057223 */ /* 0x002fe2000001000a */
[----:B------:R-:W-:Y:S01]  /*b650*/  ISETP.LT.OR P0, PT, R4, R224, P0 ;  /* 0x000000e00400720c */ /* 0x000fe20000701670 */
[-C--:B------:R-:W-:Y:S01]  /*b660*/  FFMA.FTZ R4, R25, -R222.reuse, R9 ;  /* 0x800000de19047223 */ /* 0x080fe20000010009 */
[----:B------:R-:W-:Y:S01]  /*b670*/  FSEL R44, R6, -INF , !P6 ;  /* 0xff800000062c7808 */ /* 0x000fe20007000000 */
[----:B------:R-:W-:Y:S01]  /*b680*/  FFMA.FTZ R6, R24, -R222, R42 ;  /* 0x800000de18067223 */ /* 0x000fe2000001002a */
[----:B------:R1:W3:Y:S01]  /*b690*/  MUFU.TANH R10, R7 ;  /* 0x00000007000a7308 */ /* 0x0002e20000002400 */
[C---:B------:R-:W-:Y:S01]  /*b6a0*/  ISETP.LT.OR P1, PT, R3.reuse, R227, P1 ;  /* 0x000000e30300720c */ /* 0x040fe20000f21670 */
[----:B------:R-:W-:Y:S01]  /*b6b0*/  FMUL.FTZ R8, R252, c[0x0][0x2ec] ;  /* 0x0000bb00fc087a20 */ /* 0x000fe20000410000 */
[----:B------:R-:W-:-:S02]  /*b6c0*/  ISETP.GE.AND P6, PT, R3, R234, PT ;  /* 0x000000ea0300720c */ /* 0x000fc40003fc6270 */
[----:B------:R-:W-:Y:S02]  /*b6d0*/  FSEL R248, R5, -INF , !P5 ;  /* 0xff80000005f87808 */ /* 0x000fe40006800000 */
[----:B------:R-:W-:Y:S01]  /*b6e0*/  FSEL R252, R4, -INF , !P0 ;  /* 0xff80000004fc7808 */ /* 0x000fe20004000000 */
[----:B------:R-:W-:Y:S01]  /*b6f0*/  FMUL.FTZ R4, R179, c[0x0][0x2ec] ;  /* 0x0000bb00b3047a20 */ /* 0x000fe20000410000 */
[----:B------:R-:W-:Y:S01]  /*b700*/  FSEL R42, R6, -INF , !P1 ;  /* 0xff800000062a7808 */ /* 0x000fe20004800000 */
[----:B------:R4:W-:Y:S01]  /*b710*/  MUFU.TANH R12, R8 ;  /* 0x00000008000c7308 */ /* 0x0009e20000002400 */
[----:B------:R-:W-:Y:S01]  /*b720*/  ISETP.GE.AND P5, PT, R3, R233, PT ;  /* 0x000000e90300720c */ /* 0x000fe20003fa6270 */
[----:B-1----:R-:W-:Y:S01]  /*b730*/  FMUL.FTZ R7, R251, c[0x0][0x2ec] ;  /* 0x0000bb00fb077a20 */ /* 0x002fe20000410000 */
[----:B------:R-:W-:Y:S01]  /*b740*/  ISETP.GE.AND P0, PT, R3, R232, PT ;  /* 0x000000e80300720c */ /* 0x000fe20003f06270 */
[----:B------:R-:W-:-:S04]  /*b750*/  FFMA.FTZ R5, R23, -R222, R41 ;  /* 0x800000de17057223 */ /* 0x000fc80000010029 */
[----:B------:R1:W5:Y:S01]  /*b760*/  MUFU.TANH R6, R7 ;  /* 0x0000000700067308 */ /* 0x0003620000002400 */
[C---:B------:R-:W-:Y:S02]  /*b770*/  ISETP.LT.OR P6, PT, R3.reuse, R226, P6 ;  /* 0x000000e20300720c */ /* 0x040fe400037c1670 */
[C---:B------:R-:W-:Y:S02]  /*b780*/  ISETP.LT.OR P5, PT, R3.reuse, R225, P5 ;  /* 0x000000e10300720c */ /* 0x040fe40002fa1670 */
[----:B------:R-:W-:Y:S01]  /*b790*/  ISETP.LT.OR P0, PT, R3, R224, P0 ;  /* 0x000000e00300720c */ /* 0x000fe20000701670 */
[-C--:B--2---:R-:W-:Y:S01]  /*b7a0*/  FFMA.FTZ R3, R21, -R222.reuse, R11 ;  /* 0x800000de15037223 */ /* 0x084fe2000001000b */
[----:B------:R-:W-:Y:S01]  /*b7b0*/  ISETP.GE.AND P1, PT, R2, R235, PT ;  /* 0x000000eb0200720c */ /* 0x000fe20003f26270 */
[----:B------:R2:W2:Y:S01]  /*b7c0*/  MUFU.TANH R9, R4 ;  /* 0x0000000400097308 */ /* 0x0004a20000002400 */
[----:B------:R-:W-:Y:S01]  /*b7d0*/  FSEL R35, R5, -INF , !P6 ;  /* 0xff80000005237808 */ /* 0x000fe20007000000 */
[----:B------:R-:W-:Y:S01]  /*b7e0*/  FFMA.FTZ R5, R20, -R222, R29 ;  /* 0x800000de14057223 */ /* 0x000fe2000001001d */
[----:B------:R-:W-:-:S02]  /*b7f0*/  ISETP.GE.AND P6, PT, R2, R234, PT ;  /* 0x000000ea0200720c */ /* 0x000fc40003fc6270 */
[----:B------:R-:W-:Y:S01]  /*b800*/  ISETP.LT.OR P1, PT, R2, R227, P1 ;  /* 0x000000e30200720c */ /* 0x000fe20000f21670 */
[----:B----4-:R-:W-:Y:S01]  /*b810*/  FMUL.FTZ R8, R177, c[0x0][0x2ec] ;  /* 0x0000bb00b1087a20 */ /* 0x010fe20000410000 */
[----:B------:R-:W-:Y:S01]  /*b820*/  FSEL R251, R3, -INF , !P0 ;  /* 0xff80000003fb7808 */ /* 0x000fe20004000000 */
[----:B-1----:R-:W-:Y:S01]  /*b830*/  FMUL.FTZ R7, R176, c[0x0][0x2ec] ;  /* 0x0000bb00b0077a20 */ /* 0x002fe20000410000 */
[----:B------:R-:W-:Y:S01]  /*b840*/  ISETP.GE.AND P0, PT, R2, R232, PT ;  /* 0x000000e80200720c */ /* 0x000fe20003f06270 */
[----:B--2---:R-:W-:Y:S01]  /*b850*/  FFMA.FTZ R4, R22, -R222, R34 ;  /* 0x800000de16047223 */ /* 0x004fe20000010022 */
[----:B------:R-:W-:Y:S01]  /*b860*/  ISETP.LT.OR P6, PT, R2, R226, P6 ;  /* 0x000000e20200720c */ /* 0x000fe200037c1670 */
[----:B------:R-:W-:-:S03]  /*b870*/  FMUL.FTZ R11, R247, c[0x0][0x2ec] ;  /* 0x0000bb00f70b7a20 */ /* 0x000fc60000410000 */
[----:B------:R-:W-:Y:S01]  /*b880*/  FSEL R243, R4, -INF , !P5 ;  /* 0xff80000004f37808 */ /* 0x000fe20006800000 */
[----:B---3--:R-:W-:Y:S01]  /*b890*/  FFMA.FTZ R4, R19, -R222, R10 ;  /* 0x800000de13047223 */ /* 0x008fe2000001000a */
[----:B------:R-:W-:Y:S02]  /*b8a0*/  ISETP.GE.AND P5, PT, R2, R233, PT ;  /* 0x000000e90200720c */ /* 0x000fe40003fa6270 */
[----:B------:R-:W-:Y:S02]  /*b8b0*/  FSEL R57, R5, -INF , !P1 ;  /* 0xff80000005397808 */ /* 0x000fe40004800000 */
[----:B------:R-:W-:Y:S02]  /*b8c0*/  ISETP.GE.AND P1, PT, R0, R235, PT ;  /* 0x000000eb0000720c */ /* 0x000fe40003f26270 */
[C---:B------:R-:W-:Y:S02]  /*b8d0*/  ISETP.LT.OR P5, PT, R2.reuse, R225, P5 ;  /* 0x000000e10200720c */ /* 0x040fe40002fa1670 */
[----:B------:R-:W-:Y:S01]  /*b8e0*/  ISETP.LT.OR P0, PT, R2, R224, P0 ;  /* 0x000000e00200720c */ /* 0x000fe20000701670 */
[-C--:B-----5:R-:W-:Y:S01]  /*b8f0*/  FFMA.FTZ R2, R17, -R222.reuse, R6 ;  /* 0x800000de11027223 */ /* 0x0a0fe20000010006 */
[----:B------:R-:W-:Y:S01]  /*b900*/  FSEL R21, R4, -INF , !P6 ;  /* 0xff80000004157808 */ /* 0x000fe20007000000 */
[----:B------:R-:W1:Y:S01]  /*b910*/  MUFU.TANH R8, R8 ;  /* 0x0000000800087308 */ /* 0x000e620000002400 */
[----:B------:R-:W-:Y:S01]  /*b920*/  FFMA.FTZ R6, R16, -R222, R12 ;  /* 0x800000de10067223 */ /* 0x000fe2000001000c */
[----:B------:R-:W-:Y:S01]  /*b930*/  ISETP.LT.OR P1, PT, R0, R227, P1 ;  /* 0x000000e30000720c */ /* 0x000fe20000f21670 */
[----:B------:R-:W-:-:S05]  /*b940*/  IMAD.MOV.U32 R67, RZ, RZ, R178 ;  /* 0x000000ffff437224 */ /* 0x000fca00078e00b2 */
[----:B------:R-:W2:Y:S01]  /*b950*/  MUFU.TANH R7, R7 ;  /* 0x0000000700077308 */ /* 0x000ea20000002400 */
[----:B------:R-:W-:Y:S01]  /*b960*/  FFMA.FTZ R3, R18, -R222, R9 ;  /* 0x800000de12037223 */ /* 0x000fe20000010009 */
[----:B------:R-:W-:-:S06]  /*b970*/  FSEL R30, R6, -INF , !P1 ;  /* 0xff800000061e7808 */ /* 0x000fcc0004800000 */
[----:B------:R-:W3:Y:S01]  /*b980*/  MUFU.TANH R4, R11 ;  /* 0x0000000b00047308 */ /* 0x000ee20000002400 */
[----:B------:R-:W-:Y:S02]  /*b990*/  ISETP.GT.AND P1, PT, R67, R244, PT ;  /* 0x000000f44300720c */ /* 0x000fe40003f24270 */
[----:B------:R-:W-:Y:S02]  /*b9a0*/  FSEL R241, R3, -INF , !P5 ;  /* 0xff80000003f17808 */ /* 0x000fe40006800000 */
[----:B------:R-:W-:Y:S02]  /*b9b0*/  FSEL R247, R2, -INF , !P0 ;  /* 0xff80000002f77808 */ /* 0x000fe40004000000 */
[C---:B------:R-:W-:Y:S02]  /*b9c0*/  ISETP.GE.AND P6, PT, R0.reuse, R234, PT ;  /* 0x000000ea0000720c */ /* 0x040fe40003fc6270 */
[C---:B------:R-:W-:Y:S02]  /*b9d0*/  ISETP.GE.AND P5, PT, R0.reuse, R233, PT ;  /* 0x000000e90000720c */ /* 0x040fe40003fa6270 */
[C---:B------:R-:W-:Y:S01]  /*b9e0*/  ISETP.GE.AND P0, PT, R0.reuse, R232, PT ;  /* 0x000000e80000720c */ /* 0x040fe20003f06270 */
[----:B-1----:R-:W-:Y:S01]  /*b9f0*/  FFMA.FTZ R3, R15, -R222, R8 ;  /* 0x800000de0f037223 */ /* 0x002fe20000010008 */
[----:B------:R-:W-:Y:S01]  /*ba00*/  ISETP.LT.OR P6, PT, R0, R226, P6 ;  /* 0x000000e20000720c */ /* 0x000fe200037c1670 */
[----:B--2---:R-:W-:Y:S01]  /*ba10*/  FFMA.FTZ R2, R14, -R222, R7 ;  /* 0x800000de0e027223 */ /* 0x004fe20000010007 */
[----:B------:R-:W-:-:S02]  /*ba20*/  ISETP.LT.OR P5, PT, R0, R225, P5 ;  /* 0x000000e10000720c */ /* 0x000fc40002fa1670 */
[----:B------:R-:W-:Y:S01]  /*ba30*/  ISETP.LT.OR P0, PT, R0, R224, P0 ;  /* 0x000000e00000720c */ /* 0x000fe20000701670 */
[----:B---3--:R-:W-:Y:S01]  /*ba40*/  FFMA.FTZ R0, R13, -R222, R4 ;  /* 0x800000de0d007223 */ /* 0x008fe20000010004 */
[----:B------:R-:W-:Y:S02]  /*ba50*/  FSEL R33, R3, -INF , !P6 ;  /* 0xff80000003217808 */ /* 0x000fe40007000000 */
[----:B------:R-:W-:Y:S02]  /*ba60*/  FSEL R214, R2, -INF , !P5 ;  /* 0xff80000002d67808 */ /* 0x000fe40006800000 */
[----:B------:R-:W-:Y:S01]  /*ba70*/  FSEL R244, R0, -INF , !P0 ;  /* 0xff80000000f47808 */ /* 0x000fe20004000000 */
[----:B------:R-:W-:Y:S05]  /*ba80*/  @!P1 BRA `(.L_x_1002) ;  /* 0x000003d000009947 */ /* 0x000fea0003800000 */
[----:B------:R-:W2:Y:S04]  /*ba90*/  LDL R180, [R1+0x28] ;  /* 0x0000280001b47983 */ /* 0x000ea80000100800 */
        /* <DEDUP_REMOVED lines=58> */
.L_x_1004:
[----:B------:R-:W-:Y:S05]  /*be40*/  BSYNC B0 ;  /* 0x0000000000007941 */ /* 0x000fea0003800000 */
.L_x_1003:
[----:B------:R-:W0:Y:S02]  /*be50*/  LDGDEPBAR ;  /* 0x00000000000079af */ /* 0x000e240000000000 */
.L_x_1002:
[----:B-1----:R-:W2:Y:S01]  /*be60*/  LDL.LU R6, [R1+0x24] ;  /* 0x0000240001067983 */ /* 0x002ea20000300800 */
[----:B------:R-:W-:Y:S02]  /*be70*/  FMNMX.FTZ R0, R103, R55, !PT ;  /* 0x0000003767007209 */ /* 0x000fe40007810000 */
[----:B------:R-:W-:Y:S01]  /*be80*/  MOV R10, R101 ;  /* 0x00000065000a7202 */ /* 0x000fe20000000f00 */
[----:B------:R-:W-:Y:S01]  /*be90*/  STL [R1+0x78], R220 ;  /* 0x000078dc01007387 */ /* 0x000fe20000100800 */
[----:B------:R-:W-:Y:S02]  /*bea0*/  FMNMX.FTZ R0, R52, R0, !PT ;  /* 0x0000000034007209 */ /* 0x000fe40007810000 */
[----:B------:R-:W-:Y:S01]  /*beb0*/  MOV R11, R100 ;  /* 0x00000064000b7202 */ /* 0x000fe20000000f00 */
[----:B------:R-:W-:Y:S01]  /*bec0*/  STL [R1+0x74], R219 ;  /* 0x000074db01007387 */ /* 0x000fe20000100800 */
[----:B------:R-:W-:-:S03]  /*bed0*/  FMNMX.FTZ R0, R37, R0, !PT ;  /* 0x0000000025007209 */ /* 0x000fc60007810000 */
[----:B------:R-:W-:Y:S01]  /*bee0*/  STL [R1+0x70], R217 ;  /* 0x000070d901007387 */ /* 0x000fe20000100800 */
        /* <DEDUP_REMOVED lines=33> */
[----:B------:R-:W3:Y:S01]  /*c100*/  SHFL.BFLY PT, R3, R2, 0x2, 0x1f ;  /* 0x0c401f0002037f89 */ /* 0x000ee200000e0000 */
[----:B-1----:R-:W-:-:S05]  /*c110*/  FMNMX.FTZ R0, R0, R4, !PT ;  /* 0x0000000400007209 */ /* 0x002fca0007810000 */
[----:B------:R-:W1:Y:S01]  /*c120*/  SHFL.BFLY PT, R4, R0, 0x1, 0x1f ;  /* 0x0c201f0000047f89 */ /* 0x000e6200000e0000 */
[----:B---3--:R-:W-:-:S05]  /*c130*/  FMNMX.FTZ R2, R2, R3, !PT ;  /* 0x0000000302027209 */ /* 0x008fca0007810000 */
[----:B------:R-:W3:Y:S01]  /*c140*/  SHFL.BFLY PT, R3, R2, 0x1, 0x1f ;  /* 0x0c201f0002037f89 */ /* 0x000ee200000e0000 */
[----:B-1----:R-:W-:-:S04]  /*c150*/  FMNMX.FTZ R58, R0, R4, !PT ;  /* 0x00000004003a7209 */ /* 0x002fc80007810000 */
[C---:B------:R-:W-:Y:S01]  /*c160*/  FSETP.NEU.FTZ.AND P5, PT, R58.reuse, -INF , PT ;  /* 0xff8000003a00780b */ /* 0x040fe20003fbd000 */
[C---:B------:R-:W-:Y:S01]  /*c170*/  FMUL.FTZ R8, R58.reuse, c[0x0][0x23c] ;  /* 0x00008f003a087a20 */ /* 0x040fe20000410000 */
[----:B------:R-:W-:Y:S02]  /*c180*/  STL [R1+0x4], R58 ;  /* 0x0000043a01007387 */ /* 0x000fe40000100800 */
[----:B------:R-:W-:Y:S02]  /*c190*/  FSEL R5, R58, RZ, P5 ;  /* 0x000000ff3a057208 */ /* 0x000fe40002800000 */
[----:B------:R-:W-:-:S03]  /*c1a0*/  FSEL R8, R8, RZ, P5 ;  /* 0x000000ff08087208 */ /* 0x000fc60002800000 */
[----:B------:R-:W-:Y:S01]  /*c1b0*/  FADD.FTZ R5, R103, -R5 ;  /* 0x8000000567057221 */ /* 0x000fe20000010000 */
[----:B------:R-:W-:Y:S01]  /*c1c0*/  MOV R103, R45 ;  /* 0x0000002d00677202 */ /* 0x000fe20000000f00 */
[----:B------:R-:W-:Y:S01]  /*c1d0*/  FFMA.FTZ R0, R55, c[0x0][0x23c], -R8 ;  /* 0x00008f0037007a23 */ /* 0x000fe20000010808 */
[----:B------:R-:W-:Y:S01]  /*c1e0*/  MOV R55, R21 ;  /* 0x0000001500377202 */ /* 0x000fe20000000f00 */
[----:B------:R-:W-:Y:S01]  /*c1f0*/  FMUL.FTZ R101, R5, c[0x0][0x23c] ;  /* 0x00008f0005657a20 */ /* 0x000fe20000410000 */
[----:B---3--:R-:W-:Y:S01]  /*c200*/  FMNMX.FTZ R40, R2, R3, !PT ;  /* 0x0000000302287209 */ /* 0x008fe20007810000 */
[----:B------:R1:W-:Y:S01]  /*c210*/  MUFU.EX2 R32, R0 ;  /* 0x0000000000207308 */ /* 0x0003e20000000800 */
[----:B------:R-:W-:Y:S01]  /*c220*/  FMNMX.FTZ R2, R105, R238, !PT ;  /* 0x000000ee69027209 */ /* 0x000fe20007810000 */
[----:B------:R-:W-:Y:S01]  /*c230*/  LDSM.16.MT88.4 R20, [R216+0xa000] ;  /* 0x00a00000d814783b */ /* 0x000fe20000004200 */
[C---:B------:R-:W-:Y:S01]  /*c240*/  FSETP.NEU.FTZ.AND P0, PT, R40.reuse, -INF , PT ;  /* 0xff8000002800780b */ /* 0x040fe20003f1d000 */
[----:B------:R-:W-:Y:S01]  /*c250*/  FMUL.FTZ R3, R40, c[0x0][0x23c] ;  /* 0x00008f0028037a20 */ /* 0x000fe20000410000 */
[----:B------:R-:W-:Y:S01]  /*c260*/  FMNMX.FTZ R4, R236, R2, !PT ;  /* 0x00000002ec047209 */ /* 0x000fe20007810000 */
[----:B------:R-:W-:Y:S01]  /*c270*/  STL [R1+0x8], R40 ;  /* 0x0000082801007387 */ /* 0x000fe20000100800 */
[----:B------:R-:W-:Y:S01]  /*c280*/  FMNMX.FTZ R2, R104, R239, !PT ;  /* 0x000000ef68027209 */ /* 0x000fe20007810000 */
[----:B------:R-:W3:Y:S01]  /*c290*/  MUFU.EX2 R101, R101 ;  /* 0x0000006500657308 */ /* 0x000ee20000000800 */
[----:B------:R-:W-:-:S02]  /*c2a0*/  FSEL R3, R3, RZ, P0 ;  /* 0x000000ff03037208 */ /* 0x000fc40000000000 */
[----:B------:R-:W-:Y:S02]  /*c2b0*/  FMNMX.FTZ R4, R192, R4, !PT ;  /* 0x00000004c0047209 */ /* 0x000fe40007810000 */
[----:B------:R-:W-:Y:S02]  /*c2c0*/  FMNMX.FTZ R2, R237, R2, !PT ;  /* 0x00000002ed027209 */ /* 0x000fe40007810000 */
[----:B------:R-:W-:Y:S01]  /*c2d0*/  FMNMX.FTZ R4, R188, R4, !PT ;  /* 0x00000004bc047209 */ /* 0x000fe20007810000 */
[----:B-1----:R-:W-:Y:S01]  /*c2e0*/  FFMA.FTZ R0, R52, c[0x0][0x23c], -R8 ;  /* 0x00008f0034007a23 */ /* 0x002fe20000010808 */
[----:B------:R-:W-:Y:S02]  /*c2f0*/  FMNMX.FTZ R2, R193, R2, !PT ;  /* 0x00000002c1027209 */ /* 0x000fe40007810000 */
[----:B------:R-:W-:Y:S01]  /*c300*/  FMNMX.FTZ R4, R212, R4, !PT ;  /* 0x00000004d4047209 */ /* 0x000fe20007810000 */
[----:B------:R1:W-:Y:S01]  /*c310*/  MUFU.EX2 R34, R0 ;  /* 0x0000000000227308 */ /* 0x0003e20000000800 */
[----:B------:R-:W-:-:S02]  /*c320*/  FMNMX.FTZ R2, R190, R2, !PT ;  /* 0x00000002be027209 */ /* 0x000fc40007810000 */
[----:B------:R-:W-:Y:S01]  /*c330*/  FMNMX.FTZ R4, R210, R4, !PT ;  /* 0x00000004d2047209 */ /* 0x000fe20007810000 */
[-C--:B---3--:R-:W-:Y:S01]  /*c340*/  FMUL.FTZ R168, R168, R101.reuse ;  /* 0x00000065a8a87220 */ /* 0x088fe20000410000 */
[----:B------:R-:W-:Y:S01]  /*c350*/  FMNMX.FTZ R2, R250, R2, !PT ;  /* 0x00000002fa027209 */ /* 0x000fe20007810000 */
[-C--:B------:R-:W-:Y:S01]  /*c360*/  FMUL.FTZ R169, R169, R101.reuse ;  /* 0x00000065a9a97220 */ /* 0x080fe20000410000 */
[----:B------:R-:W-:Y:S01]  /*c370*/  FMNMX.FTZ R4, R207, R4, !PT ;  /* 0x00000004cf047209 */ /* 0x000fe20007810000 */
[-C--:B------:R-:W-:Y:S01]  /*c380*/  FMUL.FTZ R72, R72, R101.reuse ;  /* 0x0000006548487220 */ /* 0x080fe20000410000 */
[----:B------:R-:W-:Y:S01]  /*c390*/  FMNMX.FTZ R2, R246, R2, !PT ;  /* 0x00000002f6027209 */ /* 0x000fe20007810000 */
[-C--:B------:R-:W-:Y:S01]  /*c3a0*/  FMUL.FTZ R73, R73, R101.reuse ;  /* 0x0000006549497220 */ /* 0x080fe20000410000 */
[----:B------:R-:W-:Y:S01]  /*c3b0*/  FMNMX.FTZ R5, R189, R4, !PT ;  /* 0x00000004bd057209 */ /* 0x000fe20007810000 */
[-C--:B------:R-:W-:Y:S01]  /*c3c0*/  FMUL.FTZ R120, R120, R101.reuse ;  /* 0x0000006578787220 */ /* 0x080fe20000410000 */
[----:B------:R-:W-:Y:S01]  /*c3d0*/  MOV R52, R44 ;  /* 0x0000002c00347202 */ /* 0x000fe20000000f00 */
[----:B------:R-:W-:Y:S01]  /*c3e0*/  FMUL.FTZ R121, R121, R101 ;  /* 0x0000006579797220 */ /* 0x000fe20000410000 */
[----:B------:R-:W3:Y:S01]  /*c3f0*/  LDSM.16.MT88.4 R44, [R216+0xb000] ;  /* 0x00b00000d82c783b */ /* 0x000ee20000004200 */
[----:B-1----:R-:W-:-:S02]  /*c400*/  FFMA.FTZ R0, R37, c[0x0][0x23c], -R8 ;  /* 0x00008f0025007a23 */ /* 0x002fc40000010808 */
[-C--:B------:R-:W-:Y:S02]  /*c410*/  FMUL.FTZ R148, R148, R101.reuse ;  /* 0x0000006594947220 */ /* 0x080fe40000410000 */
[----:B------:R1:W-:Y:S01]  /*c420*/  MUFU.EX2 R41, R0 ;  /* 0x0000000000297308 */ /* 0x0003e20000000800 */
        /* <DEDUP_REMOVED lines=8> */
[----:B-1----:R-:W-:Y:S02]  /*c4b0*/  FFMA.FTZ R0, R31, c[0x0][0x23c], -R8 ;  /* 0x00008f001f007a23 */ /* 0x002fe40000010808 */
[-C--:B------:R-:W-:Y:S02]  /*c4c0*/  FMUL.FTZ R133, R133, R101.reuse ;  /* 0x0000006585857220 */ /* 0x080fe40000410000 */
[----:B------:R1:W-:Y:S01]  /*c4d0*/  MUFU.EX2 R28, R0 ;  /* 0x00000000001c7308 */ /* 0x0003e20000000800 */
        /* <DEDUP_REMOVED lines=8> */
[----:B-1----:R-:W-:-:S04]  /*c560*/  FFMA.FTZ R0, R56, c[0x0][0x23c], -R3 ;  /* 0x00008f0038007a23 */ /* 0x002fc80000010803 */
[----:B------:R1:W-:Y:S02]  /*c570*/  MUFU.EX2 R217, R0 ;  /* 0x0000000000d97308 */ /* 0x0003e40000000800 */
[----:B-1----:R-:W-:-:S06]  /*c580*/  FFMA.FTZ R0, R53, c[0x0][0x23c], -R3 ;  /* 0x00008f0035007a23 */ /* 0x002fcc0000010803 */
[----:B------:R1:W-:Y:S02]  /*c590*/  MUFU.EX2 R29, R0 ;  /* 0x00000000001d7308 */ /* 0x0003e40000000800 */
[----:B-1----:R-:W-:-:S06]  /*c5a0*/  FFMA.FTZ R0, R43, c[0x0][0x23c], -R3 ;  /* 0x00008f002b007a23 */ /* 0x002fcc0000010803 */
[----:B------:R1:W-:Y:S02]  /*c5b0*/  MUFU.EX2 R220, R0 ;  /* 0x0000000000dc7308 */ /* 0x0003e40000000800 */
[----:B-1----:R-:W-:Y:S02]  /*c5c0*/  FFMA.FTZ R0, R38, c[0x0][0x23c], -R3 ;  /* 0x00008f0026007a23 */ /* 0x002fe40000010803 */
[----:B------:R-:W-:Y:S04]  /*c5d0*/  LDSM.16.MT88.4 R36, [R218+0xb000] ;  /* 0x00b00000da24783b */ /* 0x000fe80000004200 */
[----:B------:R1:W4:Y:S02]  /*c5e0*/  MUFU.EX2 R31, R0 ;  /* 0x00000000001f7308 */ /* 0x0003240000000800 */
[----:B-1----:R-:W-:-:S02]  /*c5f0*/  FSEL R0, R40, RZ, P0 ;  /* 0x000000ff28007208 */ /* 0x002fc40000000000 */
[----:B----4-:R-:W-:Y:S02]  /*c600*/  F2FP.BF16.PACK_AB R7, R31, R220 ;  /* 0x000000dc1f07723e */ /* 0x010fe400000010ff */
[----:B--2---:R-:W-:Y:S01]  /*c610*/  MOV R53, R6 ;  /* 0x0000000600357202 */ /* 0x004fe20000000f00 */
[----:B------:R-:W-:Y:S01]  /*c620*/  FADD.FTZ R4, R102, -R0 ;  /* 0x8000000066047221 */ /* 0x000fe20000010000 */
[----:B------:R-:W-:Y:S02]  /*c630*/  FMNMX.FTZ R0, R215, R2, !PT ;  /* 0x00000002d7007209 */ /* 0x000fe40007810000 */
[----:B------:R-:W-:Y:S01]  /*c640*/  FMNMX.FTZ R2, R213, R5, !PT ;  /* 0x00000005d5027209 */ /* 0x000fe20007810000 */
[----:B------:R-:W-:Y:S01]  /*c650*/  FMUL.FTZ R4, R4, c[0x0][0x23c] ;  /* 0x00008f0004047a20 */ /* 0x000fe20000410000 */
[----:B------:R-:W-:Y:S02]  /*c660*/  FMNMX.FTZ R0, R196, R0, !PT ;  /* 0x00000000c4007209 */ /* 0x000fe40007810000 */
[----:B------:R-:W-:Y:S01]  /*c670*/  FMNMX.FTZ R2, R211, R2, !PT ;  /* 0x00000002d3027209 */ /* 0x000fe20007810000 */
[----:B------:R-:W1:Y:S01]  /*c680*/  MUFU.EX2 R100, R4 ;  /* 0x0000000400647308 */ /* 0x000e620000000800 */
[----:B------:R-:W-:-:S02]  /*c690*/  FMNMX.FTZ R0, R249, R0, !PT ;  /* 0x00000000f9007209 */ /* 0x000fc40007810000 */
[----:B------:R-:W-:Y:S02]  /*c6a0*/  FMNMX.FTZ R2, R209, R2, !PT ;  /* 0x00000002d1027209 */ /* 0x000fe40007810000 */
[----:B------:R-:W-:Y:S02]  /*c6b0*/  FMNMX.FTZ R0, R245, R0, !PT ;  /* 0x00000000f5007209 */ /* 0x000fe40007810000 */
[----:B------:R-:W-:Y:S02]  /*c6c0*/  FMNMX.FTZ R2, R208, R2, !PT ;  /* 0x00000002d0027209 */ /* 0x000fe40007810000 */
[----:B------:R-:W-:Y:S02]  /*c6d0*/  FMNMX.FTZ R0, R242, R0, !PT ;  /* 0x00000000f2007209 */ /* 0x000fe40007810000 */
[----:B------:R-:W-:Y:S02]  /*c6e0*/  FMNMX.FTZ R2, R103, R2, !PT ;  /* 0x0000000267027209 */ /* 0x000fe40007810000 */
[----:B------:R-:W-:-:S02]  /*c6f0*/  FMNMX.FTZ R0, R240, R0, !PT ;  /* 0x00000000f0007209 */ /* 0x000fc40007810000 */
[----:B------:R-:W-:Y:S01]  /*c700*/  FMNMX.FTZ R2, R42, R2, !PT ;  /* 0x000000022a027209 */ /* 0x000fe20007810000 */
[----:B-1----:R-:W-:Y:S01]  /*c710*/  FMUL.FTZ R170, R170, R100 ;  /* 0x00000064aaaa7220 */ /* 0x002fe20000410000 */
[----:B------:R-:W-:Y:S01]  /*c720*/  FMNMX.FTZ R0, R52, R0, !PT ;  /* 0x0000000034007209 */ /* 0x000fe20007810000 */
[----:B------:R-:W-:Y:S01]  /*c730*/  FMUL.FTZ R171, R171, R100 ;  /* 0x00000064abab7220 */ /* 0x000fe20000410000 */
[----:B------:R-:W-:Y:S01]  /*c740*/  FMNMX.FTZ R2, R57, R2, !PT ;  /* 0x0000000239027209 */ /* 0x000fe20007810000 */
[----:B------:R-:W-:Y:S01]  /*c750*/  FMUL.FTZ R74, R74, R100 ;  /* 0x000000644a4a7220 */ /* 0x000fe20000410000 */
[----:B------:R-:W-:Y:S01]  /*c760*/  FMNMX.FTZ R9, R35, R0, !PT ;  /* 0x0000000023097209 */ /* 0x000fe20007810000 */
[----:B------:R-:W-:Y:S01]  /*c770*/  FMUL.FTZ R75, R75, R100 ;  /* 0x000000644b4b7220 */ /* 0x000fe20000410000 */
[----:B------:R-:W-:Y:S01]  /*c780*/  FMNMX.FTZ R0, R30, R2, !PT ;  /* 0x000000021e007209 */ /* 0x000fe20007810000 */
[----:B------:R-:W-:Y:S01]  /*c790*/  FMUL.FTZ R122, R122, R100 ;  /* 0x000000647a7a7220 */ /* 0x000fe20000410000 */
[----:B------:R-:W-:Y:S01]  /*c7a0*/  F2FP.BF16.PACK_AB R4, R34, R32 ;  /* 0x000000202204723e */ /* 0x000fe200000010ff */
[-C--:B------:R-:W-:Y:S01]  /*c7b0*/  FMUL.FTZ R123, R123, R100.reuse ;  /* 0x000000647b7b7220 */ /* 0x080fe20000410000 */
[----:B------:R-:W-:Y:S01]  /*c7c0*/  F2FP.BF16.PACK_AB R5, R29, R217 ;  /* 0x000000d91d05723e */ /* 0x000fe200000010ff */
[----:B------:R-:W1:Y:S01]  /*c7d0*/  SHFL.BFLY PT, R2, R0, 0x2, 0x1f ;  /* 0x0c401f0000027f89 */ /* 0x000e6200000e0000 */
[----:B------:R-:W-:Y:S01]  /*c7e0*/  F2FP.BF16.PACK_AB R6, R28, R41 ;  /* 0x000000291c06723e */ /* 0x000fe200000010ff */
[----:B------:R-:W-:-:S02]  /*c7f0*/  FMUL.FTZ R150, R150, R100 ;  /* 0x0000006496967220 */ /* 0x000fc40000410000 */
[-C--:B------:R-:W-:Y:S02]  /*c800*/  FMUL.FTZ R151, R151, R100.reuse ;  /* 0x0000006497977220 */ /* 0x080fe40000410000 */
[-C--:B------:R-:W-:Y:S02]  /*c810*/  FMUL.FTZ R154, R154, R100.reuse ;  /* 0x000000649a9a7220 */ /* 0x080fe40000410000 */
[C---:B------:R-:W-:Y:S01]  /*c820*/  HMMA.16816.F32.BF16 R108, R4.reuse, R50, R168 ;  /* 0x00000032046c723c */ /* 0x040fe200000418a8 */
[-C--:B------:R-:W-:Y:S02]  /*c830*/  FMUL.FTZ R155, R155, R100.reuse ;  /* 0x000000649b9b7220 */ /* 0x080fe40000410000 */
[-C--:B------:R-:W-:Y:S02]  /*c840*/  FMUL.FTZ R166, R166, R100.reuse ;  /* 0x00000064a6a67220 */ /* 0x080fe40000410000 */
[-C--:B------:R-:W-:Y:S02]  /*c850*/  FMUL.FTZ R167, R167, R100.reuse ;  /* 0x00000064a7a77220 */ /* 0x080fe40000410000 */
[-C--:B------:R-:W-:Y:S01]  /*c860*/  FMUL.FTZ R118, R118, R100.reuse ;  /* 0x0000006476767220 */ /* 0x080fe20000410000 */
[----:B---3--:R-:W-:Y:S01]  /*c870*/  HMMA.16816.F32.BF16 R168, R4, R44, R72 ;  /* 0x0000002c04a8723c */ /* 0x008fe20000041848 */
[----:B------:R-:W-:-:S02]  /*c880*/  FMUL.FTZ R119, R119, R100 ;  /* 0x0000006477777220 */ /* 0x000fc40000410000 */
[-C--:B------:R-:W-:Y:S02]  /*c890*/  FMUL.FTZ R134, R134, R100.reuse ;  /* 0x0000006486867220 */ /* 0x080fe40000410000 */
[-C--:B------:R-:W-:Y:S02]  /*c8a0*/  FMUL.FTZ R135, R135, R100.reuse ;  /* 0x0000006487877220 */ /* 0x080fe40000410000 */
[----:B------:R-:W-:Y:S01]  /*c8b0*/  MOV R73, R29 ;  /* 0x0000001d00497202 */ /* 0x000fe20000000f00 */
[----:B------:R-:W-:Y:S01]  /*c8c0*/  FMUL.FTZ R138, R138, R100 ;  /* 0x000000648a8a7220 */ /* 0x000fe20000410000 */
[----:B-1----:R-:W-:Y:S01]  /*c8d0*/  FMNMX.FTZ R0, R0, R2, !PT ;  /* 0x0000000200007209 */ /* 0x002fe20007810000 */
[-C--:B------:R-:W-:Y:S01]  /*c8e0*/  FMUL.FTZ R139, R139, R100.reuse ;  /* 0x000000648b8b7220 */ /* 0x080fe20000410000 */
[----:B------:R-:W-:Y:S01]  /*c8f0*/  FMNMX.FTZ R2, R55, R9, !PT ;  /* 0x0000000937027209 */ /* 0x000fe20007810000 */
[----:B------:R-:W-:Y:S01]  /*c900*/  FMUL.FTZ R78, R78, R100 ;  /* 0x000000644e4e7220 */ /* 0x000fe20000410000 */
[----:B------:R-:W-:Y:S01]  /*c910*/  MOV R29, R10 ;  /* 0x0000000a001d7202 */ /* 0x000fe20000000f00 */
[----:B------:R-:W1:Y:S01]  /*c920*/  SHFL.BFLY PT, R9, R0, 0x1, 0x1f ;  /* 0x0c201f0000097f89 */ /* 0x000e6200000e0000 */
[----:B------:R-:W-:Y:S01]  /*c930*/  FMNMX.FTZ R2, R33, R2, !PT ;  /* 0x0000000221027209 */ /* 0x000fe20007810000 */
[-C--:B------:R-:W-:Y:S01]  /*c940*/  FMUL.FTZ R79, R79, R100.reuse ;  /* 0x000000644f4f7220 */ /* 0x080fe20000410000 */
[----:B------:R-:W-:Y:S01]  /*c950*/  HMMA.16816.F32.BF16 R24, R4, R18, R120 ;  /* 0x000000120418723c */ /* 0x000fe20000041878 */
[-C--:B------:R-:W-:Y:S01]  /*c960*/  FMUL.FTZ R90, R90, R100.reuse ;  /* 0x000000645a5a7220 */ /* 0x080fe20000410000 */
[----:B------:R-:W-:Y:S01]  /*c970*/  MOV R72, R67 ;  /* 0x0000004300487202 */ /* 0x000fe20000000f00 */
[----:B------:R-:W2:Y:S01]  /*c980*/  SHFL.BFLY PT, R10, R2, 0x2, 0x1f ;  /* 0x0c401f00020a7f89 */ /* 0x000ea200000e0000 */
[-C--:B------:R-:W-:Y:S01]  /*c990*/  FMUL.FTZ R91, R91, R100.reuse ;  /* 0x000000645b5b7220 */ /* 0x080fe20000410000 */
[----:B------:R-:W-:Y:S01]  /*c9a0*/  MOV R74, R57 ;  /* 0x00000039004a7202 */ /* 0x000fe20000000f00 */
[----:B------:R-:W-:-:S02]  /*c9b0*/  FMUL.FTZ R94, R94, R100 ;  /* 0x000000645e5e7220 */ /* 0x000fc40000410000 */
[----:B------:R-:W-:Y:S01]  /*c9c0*/  FMUL.FTZ R95, R95, R100 ;  /* 0x000000645f5f7220 */ /* 0x000fe20000410000 */
[----:B------:R-:W-:Y:S01]  /*c9d0*/  HMMA.16816.F32.BF16 R180, R4, R20, R148 ;  /* 0x0000001404b4723c */ /* 0x000fe20000041894 */
[----:B------:R-:W-:-:S07]  /*c9e0*/  IMAD.MOV.U32 R75, RZ, RZ, R58 ;  /* 0x000000ffff4b7224 */ /* 0x000fce00078e003a */
[----:B------:R-:W-:Y:S01]  /*c9f0*/  HMMA.16816.F32.BF16 R120, R4, R22, R152 ;  /* 0x000000160478723c */ /* 0x000fe20000041898 */
[----:B-1----:R-:W-:Y:S01]  /*ca00*/  FMNMX.FTZ R56, R0, R9, !PT ;  /* 0x0000000900387209 */ /* 0x002fe20007810000 */
[----:B------:R-:W-:-:S06]  /*ca10*/  FFMA.FTZ R9, R195, c[0x0][0x23c], -R8 ;  /* 0x00008f00c3097a23 */ /* 0x000fcc0000010808 */
[----:B------:R-:W-:Y:S01]  /*ca20*/  HMMA.16816.F32.BF16 R176, R4, R48, R164 ;  /* 0x0000003004b0723c */ /* 0x000fe200000418a4 */
[----:B------:R-:W-:Y:S01]  /*ca30*/  FMUL.FTZ R0, R56, c[0x0][0x23c] ;  /* 0x00008f0038007a20 */ /* 0x000fe20000410000 */
[----:B--2---:R-:W-:Y:S01]  /*ca40*/  FMNMX.FTZ R2, R2, R10, !PT ;  /* 0x0000000a02027209 */ /* 0x004fe20007810000 */
[----:B------:R-:W-:Y:S01]  /*ca50*/  STL [R1+0x14], R56 ;  /* 0x0000143801007387 */ /* 0x000fe20000100800 */
[----:B------:R-:W-:-:S04]  /*ca60*/  FSETP.NEU.FTZ.AND P5, PT, R56, -INF , PT ;  /* 0xff8000003800780b */ /* 0x000fc80003fbd000 */
[----:B------:R-:W-:Y:S01]  /*ca70*/  HMMA.16816.F32.BF16 R116, R4, R16, R116 ;  /* 0x000000100474723c */ /* 0x000fe20000041874 */
[----:B------:R-:W-:-:S07]  /*ca80*/  FSEL R0, R0, RZ, P5 ;  /* 0x000000ff00007208 */ /* 0x000fce0002800000 */
[C---:B------:R-:W-:Y:S08]  /*ca90*/  HMMA.16816.F32.BF16 R132, R4.reuse, R12, R132 ;  /* 0x0000000c0484723c */ /* 0x040ff00000041884 */
[C---:B------:R-:W-:Y:S08]  /*caa0*/  HMMA.16816.F32.BF16 R184, R4.reuse, R14, R136 ;  /* 0x0000000e04b8723c */ /* 0x040ff00000041888 */
[C---:B------:R-:W-:Y:S08]  /*cab0*/  HMMA.16816.F32.BF16 R164, R4.reuse, R46, R76 ;  /* 0x0000002e04a4723c */ /* 0x040ff0000004184c */
[C---:B------:R-:W-:Y:S08]  /*cac0*/  HMMA.16816.F32.BF16 R152, R4.reuse, R36, R88 ;  /* 0x000000240498723c */ /* 0x040ff00000041858 */
[----:B------:R-:W-:Y:S01]  /*cad0*/  HMMA.16816.F32.BF16 R148, R4, R38, R92 ;  /* 0x000000260494723c */ /* 0x000fe2000004185c */
[----:B------:R-:W1:Y:S01]  /*cae0*/  SHFL.BFLY PT, R5, R2, 0x1, 0x1f ;  /* 0x0c201f0002057f89 */ /* 0x000e6200000e0000 */
[----:B------:R2:W-:Y:S05]  /*caf0*/  MUFU.EX2 R94, R9 ;  /* 0x00000009005e7308 */ /* 0x0005ea0000000800 */
[----:B------:R-:W-:Y:S01]  /*cb00*/  FFMA.FTZ R4, R238, c[0x0][0x23c], -R0 ;  /* 0x00008f00ee047a23 */ /* 0x000fe20000010800 */
[----:B------:R-:W-:Y:S01]  /*cb10*/  MOV R93, R31 ;  /* 0x0000001f005d7202 */ /* 0x000fe20000000f00 */
[----:B------:R-:W-:Y:S01]  /*cb20*/  IMAD.MOV.U32 R92, RZ, RZ, R40 ;  /* 0x000000ffff5c7224 */ /* 0x000fe200078e0028 */
[----:B------:R-:W-:Y:S01]  /*cb30*/  MOV R95, R33 ;  /* 0x00000021005f7202 */ /* 0x000fe20000000f00 */
[----:B------:R3:W-:Y:S01]  /*cb40*/  MUFU.EX2 R43, R4 ;  /* 0x00000004002b7308 */ /* 0x0007e20000000800 */
[----:B------:R-:W-:Y:S01]  /*cb50*/  MOV R33, R11 ;  /* 0x0000000b00217202 */ /* 0x000fe20000000f00 */
[----:B--2---:R-:W-:Y:S01]  /*cb60*/  FFMA.FTZ R9, R191, c[0x0][0x23c], -R8 ;  /* 0x00008f00bf097a23 */ /* 0x004fe20000010808 */
[----:B------:R-:W-:-:S02]  /*cb70*/  MOV R191, R41 ;  /* 0x0000002900bf7202 */ /* 0x000fc40000000f00 */
[----:B-1----:R-:W-:Y:S01]  /*cb80*/  FMNMX.FTZ R238, R2, R5, !PT ;  /* 0x0000000502ee7209 */ /* 0x002fe20007810000 */
[--C-:B------:R-:W-:Y:S01]  /*cb90*/  FFMA.FTZ R2, R236, c[0x0][0x23c], -R0.reuse ;  /* 0x00008f00ec027a23 */ /* 0x100fe20000010800 */
[----:B------:R-:W-:Y:S01]  /*cba0*/  MOV R236, R56 ;  /* 0x0000003800ec7202 */ /* 0x000fe20000000f00 */
[----:B---3--:R-:W-:Y:S01]  /*cbb0*/  FFMA.FTZ R4, R192, c[0x0][0x23c], -R0 ;  /* 0x00008f00c0047a23 */ /* 0x008fe20000010800 */
[C---:B------:R-:W-:Y:S01]  /*cbc0*/  FSETP.NEU.FTZ.AND P0, PT, R238.reuse, -INF , PT ;  /* 0xff800000ee00780b */ /* 0x040fe20003f1d000 */
[----:B------:R1:W-:Y:S01]  /*cbd0*/  MUFU.EX2 R31, R2 ;  /* 0x00000002001f7308 */ /* 0x0003e20000000800 */
[----:B------:R2:W-:Y:S07]  /*cbe0*/  STL [R1+0x10], R238 ;  /* 0x000010ee01007387 */ /* 0x0005ee0000100800 */
[----:B------:R3:W-:Y:S01]  /*cbf0*/  MUFU.EX2 R219, R4 ;  /* 0x0000000400db7308 */ /* 0x0007e20000000800 */
[----:B-1----:R-:W-:-:S05]  /*cc00*/  FMUL.FTZ R2, R238, c[0x0][0x23c] ;  /* 0x00008f00ee027a20 */ /* 0x002fca0000410000 */
[----:B------:R-:W-:Y:S01]  /*cc10*/  FSEL R2, R2, RZ, P0 ;  /* 0x000000ff02027208 */ /* 0x000fe20000000000 */
[----:B---3--:R-:W-:-:S04]  /*cc20*/  FFMA.FTZ R4, R188, c[0x0][0x23c], -R0 ;  /* 0x00008f00bc047a23 */ /* 0x008fc80000010800 */
[----:B------:R1:W3:Y:S02]  /*cc30*/  MUFU.EX2 R5, R4 ;  /* 0x0000000400057308 */ /* 0x0002e40000000800 */
[----:B-1----:R-:W-:Y:S01]  /*cc40*/  FFMA.FTZ R4, R239, c[0x0][0x23c], -R2 ;  /* 0x00008f00ef047a23 */ /* 0x002fe20000010802 */
[----:B---3--:R-:W-:Y:S02]  /*cc50*/  MOV R239, R5 ;  /* 0x0000000500ef7202 */ /* 0x008fe40000000f00 */
[----:B------:R-:W-:-:S03]  /*cc60*/  FSEL R5, R236, RZ, P5 ;  /* 0x000000ffec057208 */ /* 0x000fc60002800000 */
[----:B------:R1:W-:Y:S02]  /*cc70*/  MUFU.EX2 R188, R4 ;  /* 0x0000000400bc7308 */ /* 0x0003e40000000800 */
[----:B------:R-:W-:Y:S01]  /*cc80*/  FADD.FTZ R6, R105, -R5 ;  /* 0x8000000569067221 */ /* 0x000fe20000010000 */
[----:B------:R-:W-:Y:S02]  /*cc90*/  FSEL R5, R238, RZ, P0 ;  /* 0x000000ffee057208 */ /* 0x000fe40000000000 */
[----:B------:R-:W-:Y:S01]  /*cca0*/  MOV R105, R236 ;  /* 0x000000ec00697202 */ /* 0x000fe20000000f00 */
[----:B------:R-:W-:-:S04]  /*ccb0*/  FMUL.FTZ R6, R6, c[0x0][0x23c] ;  /* 0x00008f0006067a20 */ /* 0x000fc80000410000 */
[----:B------:R3:W4:Y:S01]  /*ccc0*/  MUFU.EX2 R11, R6 ;  /* 0x00000006000b7308 */ /* 0x0007220000000800 */
[----:B-1----:R-:W-:-:S07]  /*ccd0*/  FFMA.FTZ R4, R237, c[0x0][0x23c], -R2 ;  /* 0x00008f00ed047a23 */ /* 0x002fce0000010802 */
[----:B------:R1:W1:Y:S01]  /*cce0*/  MUFU.EX2 R40, R4 ;  /* 0x0000000400287308 */ /* 0x0002620000000800 */
[----:B---3--:R-:W-:Y:S01]  /*ccf0*/  F2FP.BF16.PACK_AB R6, R239, R219 ;  /* 0x000000dbef06723e */ /* 0x008fe200000010ff */
[-C--:B----4-:R-:W-:Y:S02]  /*cd00*/  FMUL.FTZ R144, R144, R11.reuse ;  /* 0x0000000b90907220 */ /* 0x090fe40000410000 */
[-C--:B------:R-:W-:Y:S02]  /*cd10*/  FMUL.FTZ R145, R145, R11.reuse ;  /* 0x0000000b91917220 */ /* 0x080fe40000410000 */
[-C--:B------:R-:W-:Y:S02]  /*cd20*/  FMUL.FTZ R128, R128, R11.reuse ;  /* 0x0000000b80807220 */ /* 0x080fe40000410000 */
[----:B------:R-:W-:Y:S02]  /*cd30*/  FMUL.FTZ R129, R129, R11 ;  /* 0x0000000b81817220 */ /* 0x000fe40000410000 */
        /* <DEDUP_REMOVED lines=11> */
[----:B-1----:R-:W-:Y:S01]  /*cdf0*/  FADD.FTZ R4, R104, -R5 ;  /* 0x8000000568047221 */ /* 0x002fe20000010000 */
[----:B------:R-:W-:Y:S01]  /*ce00*/  F2FP.BF16.PACK_AB R5, R40, R188 ;  /* 0x000000bc2805723e */ /* 0x000fe200000010ff */
[----:B------:R-:W-:Y:S01]  /*ce10*/  FMUL.FTZ R125, R125, R11 ;  /* 0x0000000b7d7d7220 */ /* 0x000fe20000410000 */
[----:B------:R-:W-:Y:S01]  /*ce20*/  MOV R104, R238 ;  /* 0x000000ee00687202 */ /* 0x000fe20000000f00 */
[----:B------:R-:W-:-:S02]  /*ce30*/  FMUL.FTZ R4, R4, c[0x0][0x23c] ;  /* 0x00008f0004047a20 */ /* 0x000fc40000410000 */
[-C--:B------:R-:W-:Y:S02]  /*ce40*/  FMUL.FTZ R68, R68, R11.reuse ;  /* 0x0000000b44447220 */ /* 0x080fe40000410000 */
[----:B------:R1:W3:Y:S01]  /*ce50*/  MUFU.EX2 R10, R4 ;  /* 0x00000004000a7308 */ /* 0x0002e20000000800 */
        /* <DEDUP_REMOVED lines=8> */
[----:B-1----:R-:W-:Y:S01]  /*cee0*/  FFMA.FTZ R4, R190, c[0x0][0x23c], -R2 ;  /* 0x00008f00be047a23 */ /* 0x002fe20000010802 */
[----:B------:R-:W-:Y:S01]  /*cef0*/  MOV R190, R72 ;  /* 0x0000004800be7202 */ /* 0x000fe20000000f00 */
[-C--:B---3--:R-:W-:Y:S02]  /*cf00*/  FMUL.FTZ R146, R146, R10.reuse ;  /* 0x0000000a92927220 */ /* 0x088fe40000410000 */
[----:B------:R1:W3:Y:S01]  /*cf10*/  MUFU.EX2 R192, R4 ;  /* 0x0000000400c07308 */ /* 0x0002e20000000800 */
        /* <DEDUP_REMOVED lines=8> */
[----:B-1----:R-:W-:Y:S01]  /*cfa0*/  F2FP.BF16.PACK_AB R4, R31, R43 ;  /* 0x0000002b1f04723e */ /* 0x002fe200000010ff */
[----:B------:R-:W-:Y:S01]  /*cfb0*/  FMUL.FTZ R175, R175, R10 ;  /* 0x0000000aafaf7220 */ /* 0x000fe20000410000 */
[----:B---3--:R-:W-:Y:S01]  /*cfc0*/  F2FP.BF16.PACK_AB R7, R192, R102 ;  /* 0x00000066c007723e */ /* 0x008fe200000010ff */
[-C--:B------:R-:W-:Y:S02]  /*cfd0*/  FMUL.FTZ R114, R114, R10.reuse ;  /* 0x0000000a72727220 */ /* 0x080fe40000410000 */
[-C--:B------:R-:W-:Y:S02]  /*cfe0*/  FMUL.FTZ R115, R115, R10.reuse ;  /* 0x0000000a73737220 */ /* 0x080fe40000410000 */
[-C--:B------:R-:W-:Y:S02]  /*cff0*/  FMUL.FTZ R126, R126, R10.reuse ;  /* 0x0000000a7e7e7220 */ /* 0x080fe40000410000 */
[----:B------:R-:W-:Y:S01]  /*d000*/  HMMA.16816.F32.BF16 R64, R4, R20, R144 ;  /* 0x000000140440723c */ /* 0x000fe20000041890 */
[----:B------:R1:W-:Y:S01]  /*d010*/  MUFU.EX2 R146, R9 ;  /* 0x0000000900927308 */ /* 0x0003e20000000800 */
[----:B------:R-:W-:-:S02]  /*d020*/  FMUL.FTZ R127, R127, R10 ;  /* 0x0000000a7f7f7220 */ /* 0x000fc40000410000 */
[-C--:B------:R-:W-:Y:S02]  /*d030*/  FMUL.FTZ R70, R70, R10.reuse ;  /* 0x0000000a46467220 */ /* 0x080fe40000410000 */
[----:B------:R-:W-:Y:S01]  /*d040*/  FMUL.FTZ R71, R71, R10 ;  /* 0x0000000a47477220 */ /* 0x000fe20000410000 */
[----:B------:R-:W-:Y:S01]  /*d050*/  MOV R145, R35 ;  /* 0x0000002300917202 */ /* 0x000fe20000000f00 */
[----:B------:R-:W-:Y:S01]  /*d060*/  HMMA.16816.F32.BF16 R76, R4, R12, R128 ;  /* 0x0000000c044c723c */ /* 0x000fe20000041880 */
[----:B------:R-:W-:Y:S01]  /*d070*/  MOV R144, R34 ;  /* 0x0000002200907202 */ /* 0x000fe20000000f00 */
[-C--:B------:R-:W-:Y:S02]  /*d080*/  FMUL.FTZ R86, R86, R10.reuse ;  /* 0x0000000a56567220 */ /* 0x080fe40000410000 */
[-C--:B------:R-:W-:Y:S02]  /*d090*/  FMUL.FTZ R87, R87, R10.reuse ;  /* 0x0000000a57577220 */ /* 0x080fe40000410000 */
[----:B------:R-:W-:-:S02]  /*d0a0*/  FMUL.FTZ R142, R142, R10 ;  /* 0x0000000a8e8e7220 */ /* 0x000fc40000410000 */
[C---:B------:R-:W-:Y:S01]  /*d0b0*/  HMMA.16816.F32.BF16 R60, R4.reuse, R22, R156 ;  /* 0x00000016043c723c */ /* 0x040fe2000004189c */
[----:B-1----:R-:W-:Y:S01]  /*d0c0*/  FFMA.FTZ R9, R107, c[0x0][0x23c], -R8 ;  /* 0x00008f006b097a23 */ /* 0x002fe20000010808 */
[----:B------:R-:W-:Y:S01]  /*d0d0*/  MOV R107, R31 ;  /* 0x0000001f006b7202 */ /* 0x000fe20000000f00 */
[-C--:B------:R-:W-:Y:S01]  /*d0e0*/  FMUL.FTZ R143, R143, R10.reuse ;  /* 0x0000000a8f8f7220 */ /* 0x080fe20000410000 */
[----:B------:R-:W-:Y:S01]  /*d0f0*/  LDSM.16.MT88.4 R20, [R216+0xa400] ;  /* 0x00a40000d814783b */ /* 0x000fe20000004200 */
[----:B------:R-:W1:Y:S01]  /*d100*/  MUFU.EX2 R237, R9 ;  /* 0x0000000900ed7308 */ /* 0x000e620000000800 */
[----:B------:R-:W-:Y:S01]  /*d110*/  FMUL.FTZ R82, R82, R10 ;  /* 0x0000000a52527220 */ /* 0x000fe20000410000 */
[----:B------:R-:W-:Y:S01]  /*d120*/  MOV R159, R33 ;  /* 0x00000021009f7202 */ /* 0x000fe20000000f00 */
[----:B------:R-:W-:Y:S01]  /*d130*/  IMAD.MOV.U32 R157, RZ, RZ, R239 ;  /* 0x000000ffff9d7224 */ /* 0x000fe200078e00ef */
[----:B------:R-:W-:Y:S01]  /*d140*/  MOV R158, R32 ;  /* 0x00000020009e7202 */ /* 0x000fe20000000f00 */
[----:B------:R-:W-:Y:S01]  /*d150*/  HMMA.16816.F32.BF16 R56, R4, R48, R160 ;  /* 0x000000300438723c */ /* 0x000fe200000418a0 */
[----:B------:R-:W3:Y:S01]  /*d160*/  LDSM.16.MT88.4 R32, [R216+0x9400] ;  /* 0x00940000d820783b */ /* 0x000ee20000004200 */
[----:B------:R-:W-:Y:S01]  /*d170*/  FMUL.FTZ R83, R83, R10 ;  /* 0x0000000a53537220 */ /* 0x000fe20000410000 */
[----:B------:R-:W-:Y:S01]  /*d180*/  MOV R156, R192 ;  /* 0x000000c0009c7202 */ /* 0x000fe20000000f00 */
[----:B------:R-:W-:-:S02]  /*d190*/  FMUL.FTZ R97, R97, R11 ;  /* 0x0000000b61617220 */ /* 0x000fc40000410000 */
[-C--:B------:R-:W-:Y:S01]  /*d1a0*/  FMUL.FTZ R98, R98, R10.reuse ;  /* 0x0000000a62627220 */ /* 0x080fe20000410000 */
[----:B------:R-:W-:Y:S01]  /*d1b0*/  MOV R163, R29 ;  /* 0x0000001d00a37202 */ /* 0x000fe20000000f00 */
[----:B------:R-:W-:Y:S01]  /*d1c0*/  FMUL.FTZ R99, R99, R10 ;  /* 0x0000000a63637220 */ /* 0x000fe20000410000 */
[C---:B------:R-:W-:Y:S01]  /*d1d0*/  HMMA.16816.F32.BF16 R48, R4.reuse, R50, R172 ;  /* 0x000000320430723c */ /* 0x040fe200000418ac */
[----:B------:R-:W-:Y:S01]  /*d1e0*/  IMAD.MOV.U32 R147, RZ, RZ, R40 ;  /* 0x000000ffff937224 */ /* 0x000fe200078e0028 */
[----:B-1----:R-:W-:Y:S01]  /*d1f0*/  MOV R160, R237 ;  /* 0x000000ed00a07202 */ /* 0x002fe20000000f00 */
[----:B------:R-:W-:Y:S01]  /*d200*/  FFMA.FTZ R9, R54, c[0x0][0x23c], -R8 ;  /* 0x00008f0036097a23 */ /* 0x000fe20000010808 */
[----:B------:R-:W-:Y:S01]  /*d210*/  MOV R161, R28 ;  /* 0x0000001c00a17202 */ /* 0x000fe20000000f00 */
[----:B------:R-:W-:Y:S02]  /*d220*/  IMAD.MOV.U32 R162, RZ, RZ, R30 ;  /* 0x000000ffffa27224 */ /* 0x000fe400078e001e */
[----:B------:R1:W4:Y:S01]  /*d230*/  MUFU.EX2 R12, R9 ;  /* 0x00000009000c7308 */ /* 0x0003220000000800 */
[----:B------:R-:W-:Y:S01]  /*d240*/  HMMA.16816.F32.BF16 R88, R4, R16, R112 ;  /* 0x000000100458723c */ /* 0x000fe20000041870 */
[----:B------:R-:W3:Y:S01]  /*d250*/  LDSM.16.MT88.4 R28, [R218+0x9400] ;  /* 0x00940000da1c783b */ /* 0x000ee20000004200 */
[----:B------:R-:W-:Y:S01]  /*d260*/  IMAD.MOV.U32 R172, RZ, RZ, R190 ;  /* 0x000000ffffac7224 */ /* 0x000fe200078e00be */
[----:B------:R-:W-:-:S02]  /*d270*/  MOV R175, R163 ;  /* 0x000000a300af7202 */ /* 0x000fc40000000f00 */
[----:B------:R-:W-:Y:S02]  /*d280*/  MOV R163, R144 ;  /* 0x0000009000a37202 */ /* 0x000fe40000000f00 */
[----:B------:R-:W-:Y:S01]  /*d290*/  MOV R112, R53 ;  /* 0x0000003500707202 */ /* 0x000fe20000000f00 */
[C---:B------:R-:W-:Y:S01]  /*d2a0*/  HMMA.16816.F32.BF16 R136, R4.reuse, R18, R124 ;  /* 0x000000120488723c */ /* 0x040fe2000004187c */
[----:B------:R-:W-:Y:S01]  /*d2b0*/  MOV R115, R73 ;  /* 0x0000004900737202 */ /* 0x000fe20000000f00 */
[----:B------:R-:W-:Y:S01]  /*d2c0*/  IMAD.MOV.U32 R113, RZ, RZ, R75 ;  /* 0x000000ffff717224 */ /* 0x000fe200078e004b */
[----:B------:R-:W-:Y:S01]  /*d2d0*/  MOV R114, R74 ;  /* 0x0000004a00727202 */ /* 0x000fe20000000f00 */
[----:B------:R-:W3:Y:S01]  /*d2e0*/  LDSM.16.MT88.4 R16, [R218+0xa400] ;  /* 0x00a40000da10783b */ /* 0x000ee20000004200 */
[----:B------:R-:W-:Y:S01]  /*d2f0*/  MOV R174, R104 ;  /* 0x0000006800ae7202 */ /* 0x000fe20000000f00 */
[----:B-1----:R-:W-:Y:S01]  /*d300*/  FFMA.FTZ R9, R203, c[0x0][0x23c], -R3 ;  /* 0x00008f00cb097a23 */ /* 0x002fe20000010803 */
[----:B----4-:R-:W-:Y:S01]  /*d310*/  MOV R173, R12 ;  /* 0x0000000c00ad7202 */ /* 0x010fe20000000f00 */
[----:B------:R-:W-:Y:S01]  /*d320*/  HMMA.16816.F32.BF16 R140, R4, R14, R140 ;  /* 0x0000000e048c723c */ /* 0x000fe2000004188c */
[----:B------:R-:W-:Y:S01]  /*d330*/  MOV R127, R52 ;  /* 0x00000034007f7202 */ /* 0x000fe20000000f00 */
[----:B------:R1:W-:Y:S01]  /*d340*/  MUFU.EX2 R239, R9 ;  /* 0x0000000900ef7308 */ /* 0x0003e20000000800 */
[----:B------:R-:W-:Y:S01]  /*d350*/  MOV R126, R55 ;  /* 0x00000037007e7202 */ /* 0x000fe20000000f00 */
[----:B------:R-:W4:Y:S01]  /*d360*/  LDSM.16.MT88.4 R12, [R216+0xb400] ;  /* 0x00b40000d80c783b */ /* 0x000f220000004200 */
[----:B------:R-:W-:-:S02]  /*d370*/  MOV R125, R43 ;  /* 0x0000002b007d7202 */ /* 0x000fc40000000f00 */
[----:B------:R-:W-:Y:S01]  /*d380*/  MOV R124, R42 ;  /* 0x0000002a007c7202 */ /* 0x000fe20000000f00 */
[----:B------:R-:W-:Y:S01]  /*d390*/  HMMA.16816.F32.BF16 R52, R4, R44, R68 ;  /* 0x0000002c0434723c */ /* 0x000fe20000041844 */
[----:B------:R-:W-:-:S07]  /*d3a0*/  MOV R144, R113 ;  /* 0x0000007100907202 */ /* 0x000fce0000000f00 */
[----:B------:R-:W-:Y:S01]  /*d3b0*/  HMMA.16816.F32.BF16 R40, R4, R36, R84 ;  /* 0x000000240428723c */ /* 0x000fe20000041854 */
[----:B-1----:R-:W-:-:S04]  /*d3c0*/  FFMA.FTZ R9, R201, c[0x0][0x23c], -R3 ;  /* 0x00008f00c9097a23 */ /* 0x002fc80000010803 */
[----:B--2---:R1:W2:Y:S03]  /*d3d0*/  MUFU.EX2 R238, R9 ;  /* 0x0000000900ee7308 */ /* 0x0042a60000000800 */
[C---:B------:R-:W-:Y:S08]  /*d3e0*/  HMMA.16816.F32.BF16 R44, R4.reuse, R46, R80 ;  /* 0x0000002e042c723c */ /* 0x040ff00000041850 */
[----:B------:R-:W-:Y:S01]  /*d3f0*/  HMMA.16816.F32.BF16 R36, R4, R38, R96 ;  /* 0x000000260424723c */ /* 0x000fe20000041860 */
[----:B-1----:R-:W-:-:S06]  /*d400*/  FFMA.FTZ R9, R197, c[0x0][0x23c], -R3 ;  /* 0x00008f00c5097a23 */ /* 0x002fcc0000010803 */
[----:B------:R-:W-:Y:S02]  /*d410*/  F2FP.BF16.PACK_AB R4, R146, R94 ;  /* 0x0000005e9204723e */ /* 0x000fe400000010ff */
[----:B--2---:R-:W-:Y:S01]  /*d420*/  F2FP.BF16.PACK_AB R5, R238, R239 ;  /* 0x000000efee05723e */ /* 0x004fe200000010ff */
[----:B------:R1:W-:Y:S01]  /*d430*/  MUFU.EX2 R236, R9 ;  /* 0x0000000900ec7308 */ /* 0x0003e20000000800 */
[----:B------:R-:W-:Y:S01]  /*d440*/  F2FP.BF16.PACK_AB R6, R173, R160 ;  /* 0x000000a0ad06723e */ /* 0x000fe200000010ff */
[----:B-1----:R-:W-:-:S06]  /*d450*/  FFMA.FTZ R9, R106, c[0x0][0x23c], -R3 ;  /* 0x00008f006a097a23 */ /* 0x002fcc0000010803 */
[----:B------:R1:W2:Y:S02]  /*d460*/  MUFU.EX2 R237, R9 ;  /* 0x0000000900ed7308 */ /* 0x0002a40000000800 */
[----:B-1----:R-:W-:Y:S01]  /*d470*/  FFMA.FTZ R9, R212, c[0x0][0x23c], -R0 ;  /* 0x00008f00d4097a23 */ /* 0x002fe20000010800 */
[----:B--2---:R-:W-:Y:S02]  /*d480*/  F2FP.BF16.PACK_AB R7, R237, R236 ;  /* 0x000000eced07723e */ /* 0x004fe400000010ff */
[----:B------:R-:W-:-:S03]  /*d490*/  MOV R212, R115 ;  /* 0x0000007300d47202 */ /* 0x000fc60000000f00 */
[----:B------:R1:W-:Y:S02]  /*d4a0*/  MUFU.EX2 R203, R9 ;  /* 0x0000000900cb7308 */ /* 0x0003e40000000800 */
[C---:B---3--:R-:W-:Y:S01]  /*d4b0*/  HMMA.16816.F32.BF16 R72, R4.reuse, R34, R24 ;  /* 0x000000220448723c */ /* 0x048fe20000041818 */
[----:B------:R-:W2:Y:S07]  /*d4c0*/  LDSM.16.MT88.4 R24, [R218+0xb400] ;  /* 0x00b40000da18783b */ /* 0x000eae0000004200 */
[----:B------:R-:W-:Y:S01]  /*d4d0*/  HMMA.16816.F32.BF16 R128, R4, R30, R184 ;  /* 0x0000001e0480723c */ /* 0x000fe200000418b8 */
[----:B-1----:R-:W-:Y:S01]  /*d4e0*/  FFMA.FTZ R9, R210, c[0x0][0x23c], -R0 ;  /* 0x00008f00d2097a23 */ /* 0x002fe20000010800 */
[----:B------:R-:W-:-:S05]  /*d4f0*/  MOV R210, R114 ;  /* 0x0000007200d27202 */ /* 0x000fca0000000f00 */
[----:B------:R-:W-:Y:S01]  /*d500*/  MOV R185, R146 ;  /* 0x0000009200b97202 */ /* 0x000fe20000000f00 */
[----:B------:R1:W3:Y:S01]  /*d510*/  MUFU.EX2 R197, R9 ;  /* 0x0000000900c57308 */ /* 0x0002e20000000800 */
[----:B------:R-:W-:Y:S01]  /*d520*/  MOV R146, R124 ;  /* 0x0000007c00927202 */ /* 0x000fe20000000f00 */
[----:B------:R-:W-:Y:S01]  /*d530*/  IMAD.MOV.U32 R186, RZ, RZ, R125 ;  /* 0x000000ffffba7224 */ /* 0x000fe200078e007d */
[----:B------:R-:W-:Y:S01]  /*d540*/  MOV R184, R126 ;  /* 0x0000007e00b87202 */ /* 0x000fe20000000f00 */
[----:B------:R-:W-:Y:S01]  /*d550*/  HMMA.16816.F32.BF16 R116, R4, R32, R116 ;  /* 0x000000200474723c */ /* 0x000fe20000041874 */
[----:B------:R-:W-:-:S07]  /*d560*/  MOV R187, R127 ;  /* 0x0000007f00bb7202 */ /* 0x000fce0000000f00 */
[C---:B------:R-:W-:Y:S01]  /*d570*/  HMMA.16816.F32.BF16 R124, R4.reuse, R20, R180 ;  /* 0x00000014047c723c */ /* 0x040fe200000418b4 */
[----:B-1----:R-:W-:Y:S01]  /*d580*/  FFMA.FTZ R9, R207, c[0x0][0x23c], -R0 ;  /* 0x00008f00cf097a23 */ /* 0x002fe20000010800 */
[----:B------:R-:W-:Y:S02]  /*d590*/  MOV R207, R162 ;  /* 0x000000a200cf7202 */ /* 0x000fe40000000f00 */
[----:B------:R-:W-:Y:S01]  /*d5a0*/  MOV R162, R147 ;  /* 0x0000009300a27202 */ /* 0x000fe20000000f00 */
[----:B------:R1:W-:Y:S01]  /*d5b0*/  MUFU.EX2 R201, R9 ;  /* 0x0000000900c97308 */ /* 0x0003e20000000800 */
[----:B------:R-:W-:Y:S02]  /*d5c0*/  MOV R147, R191 ;  /* 0x000000bf00937202 */ /* 0x000fe40000000f00 */
[----:B------:R-:W-:Y:S01]  /*d5d0*/  HMMA.16816.F32.BF16 R132, R4, R28, R132 ;  /* 0x0000001c0484723c */ /* 0x000fe20000041884 */
[----:B------:R-:W-:Y:S02]  /*d5e0*/  MOV R181, R93 ;  /* 0x0000005d00b57202 */ /* 0x000fe40000000f00 */
[----:B------:R-:W-:-:S02]  /*d5f0*/  MOV R182, R94 ;  /* 0x0000005e00b67202 */ /* 0x000fc40000000f00 */
[----:B------:R-:W-:-:S03]  /*d600*/  MOV R183, R95 ;  /* 0x0000005f00b77202 */ /* 0x000fc60000000f00 */
[----:B------:R-:W-:Y:S01]  /*d610*/  HMMA.16816.F32.BF16 R120, R4, R22, R120 ;  /* 0x000000160478723c */ /* 0x000fe20000041878 */
[----:B-1----:R-:W-:Y:S01]  /*d620*/  FFMA.FTZ R9, R189, c[0x0][0x23c], -R0 ;  /* 0x00008f00bd097a23 */ /* 0x002fe20000010800 */
[----:B------:R-:W-:-:S06]  /*d630*/  MOV R189, R158 ;  /* 0x0000009e00bd7202 */ /* 0x000fcc0000000f00 */
[C---:B------:R-:W-:Y:S01]  /*d640*/  HMMA.16816.F32.BF16 R108, R4.reuse, R18, R108 ;  /* 0x00000012046c723c */ /* 0x040fe2000004186c */
[----:B------:R-:W-:Y:S01]  /*d650*/  MOV R158, R105 ;  /* 0x00000069009e7202 */ /* 0x000fe20000000f00 */
[----:B------:R1:W-:Y:S06]  /*d660*/  MUFU.EX2 R195, R9 ;  /* 0x0000000900c37308 */ /* 0x0003ec0000000800 */
[C---:B----4-:R-:W-:Y:S08]  /*d670*/  HMMA.16816.F32.BF16 R96, R4.reuse, R14, R164 ;  /* 0x0000000e0460723c */ /* 0x050ff000000418a4 */
[----:B--2---:R-:W-:Y:S01]  /*d680*/  HMMA.16816.F32.BF16 R80, R4, R26, R148 ;  /* 0x0000001a0450723c */ /* 0x004fe20000041894 */
[----:B-1----:R-:W-:Y:S01]  /*d690*/  FFMA.FTZ R9, R250, c[0x0][0x23c], -R2 ;  /* 0x00008f00fa097a23 */ /* 0x002fe20000010802 */
[----:B------:R-:W-:-:S02]  /*d6a0*/  MOV R250, R159 ;  /* 0x0000009f00fa7202 */ /* 0x000fc40000000f00 */
[----:B------:R-:W-:Y:S01]  /*d6b0*/  MOV R159, R92 ;  /* 0x0000005c009f7202 */ /* 0x000fe20000000f00 */
[----:B------:R1:W-:Y:S03]  /*d6c0*/  MUFU.EX2 R193, R9 ;  /* 0x0000000900c17308 */ /* 0x0003e60000000800 */
[C---:B------:R-:W-:Y:S01]  /*d6d0*/  HMMA.16816.F32.BF16 R92, R4.reuse, R24, R152 ;  /* 0x00000018045c723c */ /* 0x040fe20000041898 */
[--C-:B-1----:R-:W-:Y:S01]  /*d6e0*/  FFMA.FTZ R9, R246, c[0x0][0x23c], -R2.reuse ;  /* 0x00008f00f6097a23 */ /* 0x102fe20000010802 */
[----:B------:R-:W-:Y:S02]  /*d6f0*/  MOV R246, R145 ;  /* 0x0000009100f67202 */ /* 0x000fe40000000f00 */
[----:B------:R-:W-:Y:S01]  /*d700*/  MOV R145, R112 ;  /* 0x0000007000917202 */ /* 0x000fe20000000f00 */
[----:B------:R1:W2:Y:S03]  /*d710*/  MUFU.EX2 R192, R9 ;  /* 0x0000000900c07308 */ /* 0x0002a60000000800 */
[----:B------:R-:W-:Y:S01]  /*d720*/  HMMA.16816.F32.BF16 R112, R4, R16, R176 ;  /* 0x000000100470723c */ /* 0x000fe200000418b0 */
[----:B-1----:R-:W-:Y:S01]  /*d730*/  FFMA.FTZ R9, R215, c[0x0][0x23c], -R2 ;  /* 0x00008f00d7097a23 */ /* 0x002fe20000010802 */
[----:B------:R-:W-:Y:S01]  /*d740*/  MOV R215, R161 ;  /* 0x000000a100d77202 */ /* 0x000fe20000000f00 */
[----:B------:R-:W-:-:S02]  /*d750*/  IMAD.MOV.U32 R161, RZ, RZ, R107 ;  /* 0x000000ffffa17224 */ /* 0x000fc400078e006b */
[----:B------:R1:W-:Y:S03]  /*d760*/  MUFU.EX2 R191, R9 ;  /* 0x0000000900bf7308 */ /* 0x0003e60000000800 */
[----:B------:R-:W-:Y:S07]  /*d770*/  HMMA.16816.F32.BF16 R104, R4, R12, R168 ;  /* 0x0000000c0468723c */ /* 0x000fee00000418a8 */
[----:B---3--:R-:W-:-:S02]  /*d780*/  F2FP.BF16.PACK_AB R4, R197, R203 ;  /* 0x000000cbc504723e */ /* 0x008fc400000010ff */
[----:B--2---:R-:W-:Y:S02]  /*d790*/  F2FP.BF16.PACK_AB R5, R192, R193 ;  /* 0x000000c1c005723e */ /* 0x004fe400000010ff */
[----:B------:R-:W-:Y:S01]  /*d7a0*/  F2FP.BF16.PACK_AB R6, R195, R201 ;  /* 0x000000c9c306723e */ /* 0x000fe200000010ff */
[----:B-1----:R-:W-:-:S04]  /*d7b0*/  FFMA.FTZ R9, R196, c[0x0][0x23c], -R2 ;  /* 0x00008f00c4097a23 */ /* 0x002fc80000010802 */
[----:B------:R-:W1:Y:S02]  /*d7c0*/  MUFU.EX2 R190, R9 ;  /* 0x0000000900be7308 */ /* 0x000e640000000800 */
[----:B-1----:R-:W-:Y:S01]  /*d7d0*/  F2FP.BF16.PACK_AB R7, R190, R191 ;  /* 0x000000bfbe07723e */ /* 0x002fe200000010ff */
[----:B------:R-:W-:Y:S01]  /*d7e0*/  FFMA.FTZ R9, R204, c[0x0][0x23c], -R8 ;  /* 0x00008f00cc097a23 */ /* 0x000fe20000010808 */
[----:B------:R-:W-:-:S05]  /*d7f0*/  MOV R204, R185 ;  /* 0x000000b900cc7202 */ /* 0x000fca0000000f00 */
[C---:B------:R-:W-:Y:S07]  /*d800*/  HMMA.16816.F32.BF16 R68, R4.reuse, R30, R140 ;  /* 0x0000001e0444723c */ /* 0x040fee000004188c */
[----:B------:R-:W-:Y:S01]  /*d810*/  MOV R140, R184 ;  /* 0x000000b8008c7202 */ /* 0x000fe20000000f00 */
[----:B------:R-:W-:Y:S01]  /*d820*/  IMAD.MOV.U32 R143, RZ, RZ, R181 ;  /* 0x000000ffff8f7224 */ /* 0x000fe200078e00b5 */
[----:B------:R-:W-:Y:S01]  /*d830*/  MOV R184, R188 ;  /* 0x000000bc00b87202 */ /* 0x000fe20000000f00 */
[----:B------:R-:W-:Y:S01]  /*d840*/  HMMA.16816.F32.BF16 R56, R4, R16, R56 ;  /* 0x000000100438723c */ /* 0x000fe20000041838 */
[----:B------:R1:W-:Y:S01]  /*d850*/  MUFU.EX2 R188, R9 ;  /* 0x0000000900bc7308 */ /* 0x0003e20000000800 */
[----:B------:R-:W-:-:S02]  /*d860*/  MOV R141, R183 ;  /* 0x000000b7008d7202 */ /* 0x000fc40000000f00 */
[----:B------:R-:W-:-:S04]  /*d870*/  MOV R142, R182 ;  /* 0x000000b6008e7202 */ /* 0x000fc80000000f00 */
[C---:B------:R-:W-:Y:S01]  /*d880*/  HMMA.16816.F32.BF16 R48, R4.reuse, R18, R48 ;  /* 0x000000120430723c */ /* 0x040fe20000041830 */
[----:B------:R-:W2:Y:S07]  /*d890*/  LDSM.16.MT88.4 R16, [R218+0xa800] ;  /* 0x00a80000da10783b */ /* 0x000eae0000004200 */
[----:B------:R-:W-:Y:S01]  /*d8a0*/  HMMA.16816.F32.BF16 R52, R4, R12, R52 ;  /* 0x0000000c0434723c */ /* 0x000fe20000041834 */
[----:B-1----:R-:W-:Y:S01]  /*d8b0*/  FFMA.FTZ R9, R199, c[0x0][0x23c], -R8 ;  /* 0x00008f00c7097a23 */ /* 0x002fe20000010808 */
[----:B------:R-:W-:-:S02]  /*d8c0*/  MOV R199, R246 ;  /* 0x000000f600c77202 */ /* 0x000fc40000000f00 */
[----:B------:R-:W-:Y:S01]  /*d8d0*/  MOV R246, R250 ;  /* 0x000000fa00f67202 */ /* 0x000fe20000000f00 */
[----:B------:R-:W-:Y:S02]  /*d8e0*/  IMAD.MOV.U32 R250, RZ, RZ, R189 ;  /* 0x000000fffffa7224 */ /* 0x000fe400078e00bd */
[----:B------:R1:W3:Y:S01]  /*d8f0*/  MUFU.EX2 R189, R9 ;  /* 0x0000000900bd7308 */ /* 0x0002e20000000800 */
[----:B------:R-:W-:Y:S01]  /*d900*/  HMMA.16816.F32.BF16 R44, R4, R14, R44 ;  /* 0x0000000e042c723c */ /* 0x000fe2000004182c */
[----:B------:R-:W4:Y:S01]  /*d910*/  LDSM.16.MT88.4 R12, [R216+0xb800] ;  /* 0x00b80000d80c783b */ /* 0x000f220000004200 */
[----:B------:R-:W-:Y:S02]  /*d920*/  MOV R196, R250 ;  /* 0x000000fa00c47202 */ /* 0x000fe40000000f00 */
[----:B------:R-:W-:Y:S01]  /*d930*/  MOV R250, R172 ;  /* 0x000000ac00fa7202 */ /* 0x000fe20000000f00 */
[----:B------:R-:W-:-:S03]  /*d940*/  IMAD.MOV.U32 R172, RZ, RZ, R144 ;  /* 0x000000ffffac7224 */ /* 0x000fc600078e0090 */
[----:B------:R-:W-:Y:S01]  /*d950*/  HMMA.16816.F32.BF16 R88, R4, R32, R88 ;  /* 0x000000200458723c */ /* 0x000fe20000041858 */
[----:B-1----:R-:W-:Y:S01]  /*d960*/  FFMA.FTZ R9, R198, c[0x0][0x23c], -R8 ;  /* 0x00008f00c6097a23 */ /* 0x002fe20000010808 */
[----:B------:R-:W-:-:S06]  /*d970*/  MOV R198, R187 ;  /* 0x000000bb00c67202 */ /* 0x000fcc0000000f00 */
[C---:B------:R-:W-:Y:S01]  /*d980*/  HMMA.16816.F32.BF16 R84, R4.reuse, R34, R136 ;  /* 0x000000220454723c */ /* 0x040fe20000041888 */
[----:B------:R-:W1:Y:S01]  /*d990*/  LDSM.16.MT88.4 R32, [R216+0x9800] ;  /* 0x00980000d820783b */ /* 0x000e620000004200 */
[----:B------:R2:W-:Y:S06]  /*d9a0*/  MUFU.EX2 R187, R9 ;  /* 0x0000000900bb7308 */ /* 0x0005ec0000000800 */
[C---:B------:R-:W-:Y:S01]  /*d9b0*/  HMMA.16816.F32.BF16 R76, R4.reuse, R28, R76 ;  /* 0x0000001c044c723c */ /* 0x040fe2000004184c */
[----:B------:R-:W1:Y:S07]  /*d9c0*/  LDSM.16.MT88.4 R28, [R218+0x9800] ;  /* 0x00980000da1c783b */ /* 0x000e6e0000004200 */
[----:B------:R-:W-:Y:S01]  /*d9d0*/  HMMA.16816.F32.BF16 R64, R4, R20, R64 ;  /* 0x000000140440723c */ /* 0x000fe20000041840 */
[----:B--2---:R-:W-:Y:S01]  /*d9e0*/  FFMA.FTZ R9, R194, c[0x0][0x23c], -R8 ;  /* 0x00008f00c2097a23 */ /* 0x004fe20000010808 */
[----:B------:R-:W-:-:S03]  /*d9f0*/  MOV R194, R186 ;  /* 0x000000ba00c27202 */ /* 0x000fc60000000f00 */
[----:B------:R2:W1:Y:S03]  /*da00*/  MUFU.EX2 R186, R9 ;  /* 0x0000000900ba7308 */ /* 0x0004660000000800 */
[C---:B------:R-:W-:Y:S01]  /*da10*/  HMMA.16816.F32.BF16 R60, R4.reuse, R22, R60 ;  /* 0x00000016043c723c */ /* 0x040fe2000004183c */
[----:B------:R-:W4:Y:S07]  /*da20*/  LDSM.16.MT88.4 R20, [R216+0xa800] ;  /* 0x00a80000d814783b */ /* 0x000f2e0000004200 */
[----:B------:R-:W-:Y:S01]  /*da30*/  HMMA.16816.F32.BF16 R40, R4, R24, R40 ;  /* 0x000000180428723c */ /* 0x000fe20000041828 */
[----:B--2---:R-:W-:Y:S01]  /*da40*/  FFMA.FTZ R9, R206, c[0x0][0x23c], -R3 ;  /* 0x00008f00ce097a23 */ /* 0x004fe20000010803 */
[----:B------:R-:W-:-:S06]  /*da50*/  MOV R206, R184 ;  /* 0x000000b800ce7202 */ /* 0x000fcc0000000f00 */
[----:B------:R-:W-:Y:S01]  /*da60*/  HMMA.16816.F32.BF16 R36, R4, R26, R36 ;  /* 0x0000001a0424723c */ /* 0x000fe20000041824 */
[----:B------:R-:W2:Y:S01]  /*da70*/  LDSM.16.MT88.4 R24, [R218+0xb800] ;  /* 0x00b80000da18783b */ /* 0x000ea20000004200 */
[----:B------:R4:W-:Y:S05]  /*da80*/  MUFU.EX2 R185, R9 ;  /* 0x0000000900b97308 */ /* 0x0009ea0000000800 */
[----:B---3--:R-:W-:Y:S02]  /*da90*/  F2FP.BF16.PACK_AB R4, R189, R188 ;  /* 0x000000bcbd04723e */ /* 0x008fe400000010ff */
[----:B-1----:R-:W-:Y:S01]  /*daa0*/  F2FP.BF16.PACK_AB R6, R186, R187 ;  /* 0x000000bbba06723e */ /* 0x002fe200000010ff */
[----:B----4-:R-:W-:Y:S01]  /*dab0*/  FFMA.FTZ R9, R205, c[0x0][0x23c], -R3 ;  /* 0x00008f00cd097a23 */ /* 0x010fe20000010803 */
[----:B------:R-:W-:-:S02]  /*dac0*/  MOV R205, R246 ;  /* 0x000000f600cd7202 */ /* 0x000fc40000000f00 */
[----:B------:R-:W-:Y:S01]  /*dad0*/  MOV R246, R212 ;  /* 0x000000d400f67202 */ /* 0x000fe20000000f00 */
[----:B------:R1:W3:Y:S01]  /*dae0*/  MUFU.EX2 R184, R9 ;  /* 0x0000000900b87308 */ /* 0x0002e20000000800 */
[----:B------:R-:W-:Y:S02]  /*daf0*/  MOV R212, R159 ;  /* 0x0000009f00d47202 */ /* 0x000fe40000000f00 */
[----:B------:R-:W-:Y:S01]  /*db00*/  MOV R159, R102 ;  /* 0x00000066009f7202 */ /* 0x000fe20000000f00 */
[----:B-1----:R-:W-:Y:S01]  /*db10*/  FFMA.FTZ R9, R202, c[0x0][0x23c], -R3 ;  /* 0x00008f00ca097a23 */ /* 0x002fe20000010803 */
[----:B---3--:R-:W-:Y:S01]  /*db20*/  F2FP.BF16.PACK_AB R5, R184, R185 ;  /* 0x000000b9b805723e */ /* 0x008fe200000010ff */
[----:B------:R-:W-:Y:S01]  /*db30*/  IMAD.MOV.U32 R202, RZ, RZ, R207 ;  /* 0x000000ffffca7224 */ /* 0x000fe200078e00cf */
[----:B------:R-:W-:Y:S01]  /*db40*/  MOV R207, R174 ;  /* 0x000000ae00cf7202 */ /* 0x000fe20000000f00 */
[----:B------:R1:W-:Y:S01]  /*db50*/  MUFU.EX2 R183, R9 ;  /* 0x0000000900b77308 */ /* 0x0003e20000000800 */
[----:B------:R-:W-:Y:S01]  /*db60*/  MOV R174, R145 ;  /* 0x0000009100ae7202 */ /* 0x000fe20000000f00 */
[----:B-1----:R-:W-:Y:S01]  /*db70*/  FFMA.FTZ R9, R200, c[0x0][0x23c], -R3 ;  /* 0x00008f00c8097a23 */ /* 0x002fe20000010803 */
[----:B------:R-:W-:-:S02]  /*db80*/  MOV R200, R210 ;  /* 0x000000d200c87202 */ /* 0x000fc40000000f00 */
[----:B------:R-:W-:-:S03]  /*db90*/  MOV R210, R158 ;  /* 0x0000009e00d27202 */ /* 0x000fc60000000f00 */
[----:B------:R1:W3:Y:S01]  /*dba0*/  MUFU.EX2 R182, R9 ;  /* 0x0000000900b67308 */ /* 0x0002e20000000800 */
[----:B------:R-:W-:Y:S01]  /*dbb0*/  MOV R158, R147 ;  /* 0x00000093009e7202 */ /* 0x000fe20000000f00 */
[----:B-1----:R-:W-:Y:S01]  /*dbc0*/  FFMA.FTZ R9, R213, c[0x0][0x23c], -R0 ;  /* 0x00008f00d5097a23 */ /* 0x002fe20000010800 */
[----:B---3--:R-:W-:Y:S02]  /*dbd0*/  F2FP.BF16.PACK_AB R7, R182, R183 ;  /* 0x000000b7b607723e */ /* 0x008fe400000010ff */
[----:B------:R-:W-:-:S03]  /*dbe0*/  MOV R213, R146 ;  /* 0x0000009200d57202 */ /* 0x000fc60000000f00 */
[----:B------:R1:W-:Y:S02]  /*dbf0*/  MUFU.EX2 R181, R9 ;  /* 0x0000000900b57308 */ /* 0x0003e40000000800 */
[C---:B------:R-:W-:Y:S08]  /*dc00*/  HMMA.16816.F32.BF16 R168, R4.reuse, R18, R108 ;  /* 0x0000001204a8723c */ /* 0x040ff0000004186c */
[----:B------:R-:W-:Y:S01]  /*dc10*/  HMMA.16816.F32.BF16 R144, R4, R12, R104 ;  /* 0x0000000c0490723c */ /* 0x000fe20000041868 */
[----:B-1----:R-:W-:Y:S01]  /*dc20*/  FFMA.FTZ R9, R211, c[0x0][0x23c], -R0 ;  /* 0x00008f00d3097a23 */ /* 0x002fe20000010800 */
[----:B------:R-:W-:-:S03]  /*dc30*/  MOV R211, R103 ;  /* 0x0000006700d37202 */ /* 0x000fc60000000f00 */
[----:B------:R1:W3:Y:S03]  /*dc40*/  MUFU.EX2 R179, R9 ;  /* 0x0000000900b37308 */ /* 0x0002e60000000800 */
        /* <DEDUP_REMOVED lines=8> */
[----:B------:R-:W-:Y:S01]  /*dcd0*/  HMMA.16816.F32.BF16 R136, R4, R30, R128 ;  /* 0x0000001e0488723c */ /* 0x000fe20000041880 */
[----:B-1----:R-:W-:Y:S01]  /*dce0*/  FFMA.FTZ R9, R208, c[0x0][0x23c], -R0 ;  /* 0x00008f00d0097a23 */ /* 0x002fe20000010800 */
[----:B------:R-:W-:-:S02]  /*dcf0*/  MOV R208, R202 ;  /* 0x000000ca00d07202 */ /* 0x000fc40000000f00 */
[----:B------:R-:W-:Y:S01]  /*dd00*/  MOV R202, R199 ;  /* 0x000000c700ca7202 */ /* 0x000fe20000000f00 */
[----:B------:R1:W4:Y:S03]  /*dd10*/  MUFU.EX2 R178, R9 ;  /* 0x0000000900b27308 */ /* 0x0003260000000800 */
[----:B------:R-:W-:Y:S01]  /*dd20*/  HMMA.16816.F32.BF16 R148, R4, R20, R124 ;  /* 0x000000140494723c */ /* 0x000fe2000004187c */
[----:B------:R-:W4:Y:S01]  /*dd30*/  LDSM.16.MT88.4 R124, [R216+0x9c00] ;  /* 0x009c0000d87c783b */ /* 0x000f220000004200 */
[----:B------:R-:W-:-:S06]  /*dd40*/  MOV R199, R142 ;  /* 0x0000008e00c77202 */ /* 0x000fcc0000000f00 */
[----:B------:R-:W-:Y:S01]  /*dd50*/  HMMA.16816.F32.BF16 R152, R4, R22, R120 ;  /* 0x000000160498723c */ /* 0x000fe20000041878 */
[----:B-1----:R-:W-:-:S07]  /*dd60*/  FFMA.FTZ R9, R249, c[0x0][0x23c], -R2 ;  /* 0x00008f00f9097a23 */ /* 0x002fce0000010802 */
[C---:B------:R-:W-:Y:S01]  /*dd70*/  HMMA.16816.F32.BF16 R164, R4.reuse, R16, R112 ;  /* 0x0000001004a4723c */ /* 0x040fe20000041870 */
[----:B------:R-:W-:Y:S01]  /*dd80*/  IMAD.MOV.U32 R249, RZ, RZ, R200 ;  /* 0x000000fffff97224 */ /* 0x000fe200078e00c8 */
[----:B------:R-:W-:Y:S01]  /*dd90*/  MOV R200, R198 ;  /* 0x000000c600c87202 */ /* 0x000fe20000000f00 */
[----:B------:R1:W-:Y:S05]  /*dda0*/  MUFU.EX2 R177, R9 ;  /* 0x0000000900b17308 */ /* 0x0003ea0000000800 */
[C---:B--2---:R-:W-:Y:S08]  /*ddb0*/  HMMA.16816.F32.BF16 R104, R4.reuse, R24, R92 ;  /* 0x000000180468723c */ /* 0x044ff0000004185c */
[----:B------:R-:W-:Y:S01]  /*ddc0*/  HMMA.16816.F32.BF16 R96, R4, R26, R80 ;  /* 0x0000001a0460723c */ /* 0x000fe20000041850 */
[----:B------:R-:W-:Y:S01]  /*ddd0*/  MOV R122, R249 ;  /* 0x000000f9007a7202 */ /* 0x000fe20000000f00 */
[----:B------:R-:W-:Y:S01]  /*dde0*/  LDSM.16.MT88.4 R80, [R216+0xbc00] ;  /* 0x00bc0000d850783b */ /* 0x000fe20000004200 */
[----:B-1----:R-:W-:Y:S01]  /*ddf0*/  FFMA.FTZ R9, R245, c[0x0][0x23c], -R2 ;  /* 0x00008f00f5097a23 */ /* 0x002fe20000010802 */
[----:B------:R-:W-:-:S02]  /*de00*/  MOV R245, R213 ;  /* 0x000000d500f57202 */ /* 0x000fc40000000f00 */
[----:B------:R-:W-:Y:S01]  /*de10*/  MOV R213, R194 ;  /* 0x000000c200d57202 */ /* 0x000fe20000000f00 */
[----:B------:R1:W2:Y:S01]  /*de20*/  MUFU.EX2 R176, R9 ;  /* 0x0000000900b07308 */ /* 0x0002a20000000800 */
[----:B---3--:R-:W-:Y:S02]  /*de30*/  F2FP.BF16.PACK_AB R4, R179, R181 ;  /* 0x000000b5b304723e */ /* 0x008fe400000010ff */
[----:B----4-:R-:W-:Y:S02]  /*de40*/  F2FP.BF16.PACK_AB R6, R178, R180 ;  /* 0x000000b4b206723e */ /* 0x010fe400000010ff */
[----:B------:R-:W-:Y:S02]  /*de50*/  MOV R194, R215 ;  /* 0x000000d700c27202 */ /* 0x000fe40000000f00 */
[----:B------:R-:W-:Y:S02]  /*de60*/  MOV R215, R156 ;  /* 0x0000009c00d77202 */ /* 0x000fe40000000f00 */
[----:B------:R-:W-:Y:S01]  /*de70*/  MOV R156, R157 ;  /* 0x0000009d009c7202 */ /* 0x000fe20000000f00 */
[----:B------:R-:W-:Y:S01]  /*de80*/  IMAD.MOV.U32 R157, RZ, RZ, R220 ;  /* 0x000000ffff9d7224 */ /* 0x000fe200078e00dc */
[----:B------:R-:W-:Y:S01]  /*de90*/  MOV R123, R208 ;  /* 0x000000d0007b7202 */ /* 0x000fe20000000f00 */
[----:B------:R3:W5:Y:S01]  /*dea0*/  LDL.LU R220, [R1+0x78] ;  /* 0x0000780001dc7983 */ /* 0x0007620000300800 */
[----:B------:R-:W-:Y:S01]  /*deb0*/  MOV R198, R143 ;  /* 0x0000008f00c67202 */ /* 0x000fe20000000f00 */
[----:B-1----:R-:W-:Y:S01]  /*dec0*/  FFMA.FTZ R9, R242, c[0x0][0x23c], -R2 ;  /* 0x00008f00f2097a23 */ /* 0x002fe20000010802 */
[----:B--2---:R-:W-:-:S03]  /*ded0*/  F2FP.BF16.PACK_AB R5, R176, R177 ;  /* 0x000000b1b005723e */ /* 0x004fc600000010ff */
[----:B------:R1:W-:Y:S02]  /*dee0*/  MUFU.EX2 R103, R9 ;  /* 0x0000000900677308 */ /* 0x0003e40000000800 */
[----:B-1----:R-:W-:-:S06]  /*def0*/  FFMA.FTZ R9, R240, c[0x0][0x23c], -R2 ;  /* 0x00008f00f0097a23 */ /* 0x002fcc0000010802 */
[----:B------:R-:W1:Y:S02]  /*df00*/  MUFU.EX2 R102, R9 ;  /* 0x0000000900667308 */ /* 0x000e640000000800 */
[----:B-1----:R-:W-:Y:S01]  /*df10*/  F2FP.BF16.PACK_AB R7, R102, R103 ;  /* 0x000000676607723e */ /* 0x002fe200000010ff */
[----:B------:R-:W-:-:S06]  /*df20*/  FFMA.FTZ R9, R248, c[0x0][0x23c], -R8 ;  /* 0x00008f00f8097a23 */ /* 0x000fcc0000010808 */
[C---:B------:R-:W-:Y:S01]  /*df30*/  HMMA.16816.F32.BF16 R68, R4.reuse, R30, R68 ;  /* 0x0000001e0444723c */ /* 0x040fe20000041844 */
[----:B------:R1:W-:Y:S07]  /*df40*/  MUFU.EX2 R30, R9 ;  /* 0x00000009001e7308 */ /* 0x0003ee0000000800 */
[C---:B------:R-:W-:Y:S08]  /*df50*/  HMMA.16816.F32.BF16 R128, R4.reuse, R28, R76 ;  /* 0x0000001c0480723c */ /* 0x040ff0000004184c */
[----:B------:R-:W-:Y:S01]  /*df60*/  HMMA.16816.F32.BF16 R60, R4, R22, R60 ;  /* 0x00000016043c723c */ /* 0x000fe2000004183c */
[----:B-1----:R-:W-:-:S04]  /*df70*/  FFMA.FTZ R9, R243, c[0x0][0x23c], -R8 ;  /* 0x00008f00f3097a23 */ /* 0x002fc80000010808 */
[----:B------:R1:W2:Y:S03]  /*df80*/  MUFU.EX2 R31, R9 ;  /* 0x00000009001f7308 */ /* 0x0002a60000000800 */
[----:B------:R-:W-:Y:S01]  /*df90*/  HMMA.16816.F32.BF16 R64, R4, R20, R64 ;  /* 0x000000140440723c */ /* 0x000fe20000041840 */
[----:B------:R-:W-:-:S07]  /*dfa0*/  MOV R240, R200 ;  /* 0x000000c800f07202 */ /* 0x000fce0000000f00 */
[----:B------:R-:W-:Y:S01]  /*dfb0*/  HMMA.16816.F32.BF16 R112, R4, R32, R88 ;  /* 0x000000200470723c */ /* 0x000fe20000041858 */
[--C-:B-1----:R-:W-:Y:S02]  /*dfc0*/  FFMA.FTZ R9, R241, c[0x0][0x23c], -R8.reuse ;  /* 0x00008f00f1097a23 */ /* 0x102fe40000010808 */
[----:B------:R-:W-:-:S04]  /*dfd0*/  FFMA.FTZ R8, R214, c[0x0][0x23c], -R8 ;  /* 0x00008f00d6087a23 */ /* 0x000fc80000010808 */
[----:B------:R-:W-:Y:S02]  /*dfe0*/  MOV R33, R240 ;  /* 0x000000f000217202 */ /* 0x000fe40000000f00 */
[----:B------:R-:W-:Y:S01]  /*dff0*/  MOV R208, R209 ;  /* 0x000000d100d07202 */ /* 0x000fe20000000f00 */
[----:B------:R1:W-:Y:S01]  /*e000*/  MUFU.EX2 R28, R8 ;  /* 0x00000008001c7308 */ /* 0x0003e20000000800 */
[----:B------:R-:W-:Y:S01]  /*e010*/  IMAD.MOV.U32 R242, RZ, RZ, R202 ;  /* 0x000000fffff27224 */ /* 0x000fe200078e00ca */
[----:B------:R-:W-:Y:S01]  /*e020*/  HMMA.16816.F32.BF16 R48, R4, R18, R48 ;  /* 0x000000120430723c */ /* 0x000fe20000041830 */
[----:B------:R-:W-:Y:S02]  /*e030*/  MOV R200, R158 ;  /* 0x0000009e00c87202 */ /* 0x000fe40000000f00 */
[----:B------:R-:W-:-:S03]  /*e040*/  MOV R91, R175 ;  /* 0x000000af005b7202 */ /* 0x000fc60000000f00 */
[----:B------:R-:W-:Y:S02]  /*e050*/  MUFU.EX2 R29, R9 ;  /* 0x00000009001d7308 */ /* 0x000fe40000000800 */
[----:B------:R-:W-:Y:S01]  /*e060*/  HMMA.16816.F32.BF16 R84, R4, R34, R84 ;  /* 0x000000220454723c */ /* 0x000fe20000041854 */
[----:B-1----:R-:W-:-:S07]  /*e070*/  FFMA.FTZ R8, R252, c[0x0][0x23c], -R3 ;  /* 0x00008f00fc087a23 */ /* 0x002fce0000010803 */
[C---:B------:R-:W-:Y:S01]  /*e080*/  HMMA.16816.F32.BF16 R56, R4.reuse, R16, R56 ;  /* 0x000000100438723c */ /* 0x040fe20000041838 */
[----:B------:R1:W-:Y:S07]  /*e090*/  MUFU.EX2 R23, R8 ;  /* 0x0000000800177308 */ /* 0x0003ee0000000800 */
[C---:B------:R-:W-:Y:S08]  /*e0a0*/  HMMA.16816.F32.BF16 R52, R4.reuse, R12, R52 ;  /* 0x0000000c0434723c */ /* 0x040ff00000041834 */
[----:B------:R-:W-:Y:S01]  /*e0b0*/  HMMA.16816.F32.BF16 R44, R4, R14, R44 ;  /* 0x0000000e042c723c */ /* 0x000fe2000004182c */
[----:B-1----:R-:W-:-:S04]  /*e0c0*/  FFMA.FTZ R8, R251, c[0x0][0x23c], -R3 ;  /* 0x00008f00fb087a23 */ /* 0x002fc80000010803 */
[----:B------:R1:W4:Y:S03]  /*e0d0*/  MUFU.EX2 R22, R8 ;  /* 0x0000000800167308 */ /* 0x0003260000000800 */
[----:B------:R-:W-:Y:S01]  /*e0e0*/  HMMA.16816.F32.BF16 R40, R4, R24, R40 ;  /* 0x000000180428723c */ /* 0x000fe20000041828 */
[--C-:B-1----:R-:W-:Y:S02]  /*e0f0*/  FFMA.FTZ R8, R247, c[0x0][0x23c], -R3.reuse ;  /* 0x00008f00f7087a23 */ /* 0x102fe40000010803 */
[----:B------:R-:W-:Y:S01]  /*e100*/  FFMA.FTZ R3, R244, c[0x0][0x23c], -R3 ;  /* 0x00008f00f4037a23 */ /* 0x000fe20000010803 */
[----:B------:R-:W-:-:S04]  /*e110*/  MOV R209, R205 ;  /* 0x000000cd00d17202 */ /* 0x000fc80000000f00 */
[----:B------:R-:W-:Y:S01]  /*e120*/  HMMA.16816.F32.BF16 R36, R4, R26, R36 ;  /* 0x0000001a0424723c */ /* 0x000fe20000041824 */
[----:B------:R-:W-:Y:S01]  /*e130*/  MOV R88, R242 ;  /* 0x000000f200587202 */ /* 0x000fe20000000f00 */
[----:B------:R1:W-:Y:S01]  /*e140*/  MUFU.EX2 R20, R3 ;  /* 0x0000000300147308 */ /* 0x0003e20000000800 */
[----:B------:R-:W-:Y:S01]  /*e150*/  MOV R89, R209 ;  /* 0x000000d100597202 */ /* 0x000fe20000000f00 */
[----:B------:R-:W-:Y:S01]  /*e160*/  LDSM.16.MT88.4 R4, [R218+0xbc00] ;  /* 0x00bc0000da04783b */ /* 0x000fe20000004200 */
[----:B------:R-:W-:-:S05]  /*e170*/  MOV R202, R157 ;  /* 0x0000009d00ca7202 */ /* 0x000fca0000000f00 */
[----:B------:R-:W2:Y:S01]  /*e180*/  MUFU.EX2 R21, R8 ;  /* 0x0000000800157308 */ /* 0x000ea20000000800 */
[----:B-1----:R-:W-:Y:S01]  /*e190*/  FFMA.FTZ R3, R211, c[0x0][0x23c], -R0 ;  /* 0x00008f00d3037a23 */ /* 0x002fe20000010800 */
[----:B------:R-:W-:Y:S02]  /*e1a0*/  MOV R211, R206 ;  /* 0x000000ce00d37202 */ /* 0x000fe40000000f00 */
[----:B------:R-:W-:Y:S02]  /*e1b0*/  MOV R206, R141 ;  /* 0x0000008d00ce7202 */ /* 0x000fe40000000f00 */
[----:B------:R-:W-:Y:S01]  /*e1c0*/  MOV R249, R211 ;  /* 0x000000d300f97202 */ /* 0x000fe20000000f00 */
[----:B------:R-:W-:Y:S01]  /*e1d0*/  IMAD.MOV.U32 R209, RZ, RZ, R246 ;  /* 0x000000ffffd17224 */ /* 0x000fe200078e00f6 */
[----:B------:R-:W-:Y:S01]  /*e1e0*/  MOV R211, R206 ;  /* 0x000000ce00d37202 */ /* 0x000fe20000000f00 */
[----:B------:R1:W-:Y:S01]  /*e1f0*/  MUFU.EX2 R19, R3 ;  /* 0x0000000300137308 */ /* 0x0003e20000000800 */
[----:B------:R-:W-:Y:S01]  /*e200*/  MOV R206, R215 ;  /* 0x000000d700ce7202 */ /* 0x000fe20000000f00 */
[----:B------:R-:W-:Y:S01]  /*e210*/  IMAD.MOV.U32 R242, RZ, RZ, R174 ;  /* 0x000000fffff27224 */ /* 0x000fe200078e00ae */
[----:B------:R-:W-:Y:S01]  /*e220*/  MOV R215, R219 ;  /* 0x000000db00d77202 */ /* 0x000fe20000000f00 */
[----:B------:R-:W2:Y:S04]  /*e230*/  LDSM.16.MT88.4 R140, [R218+0x9c00] ;  /* 0x009c0000da8c783b */ /* 0x000ea80000004200 */
[----:B------:R3:W5:Y:S04]  /*e240*/  LDL.LU R219, [R1+0x74] ;  /* 0x0000740001db7983 */ /* 0x0007680000300800 */
[----:B------:R-:W3:Y:S01]  /*e250*/  LDL.LU R240, [R1+0x18] ;  /* 0x0000180001f07983 */ /* 0x000ee20000300800 */
[----:B------:R-:W-:-:S02]  /*e260*/  MOV R246, R250 ;  /* 0x000000fa00f67202 */ /* 0x000fc40000000f00 */
[----:B------:R-:W-:Y:S01]  /*e270*/  MOV R250, R207 ;  /* 0x000000cf00fa7202 */ /* 0x000fe20000000f00 */
[----:B-1----:R-:W-:Y:S01]  /*e280*/  FFMA.FTZ R3, R245, c[0x0][0x23c], -R0 ;  /* 0x00008f00f5037a23 */ /* 0x002fe20000010800 */
[----:B------:R-:W-:Y:S02]  /*e290*/  MOV R90, R211 ;  /* 0x000000d3005a7202 */ /* 0x000fe40000000f00 */
[----:B------:R-:W-:Y:S02]  /*e2a0*/  MOV R207, R210 ;  /* 0x000000d200cf7202 */ /* 0x000fe40000000f00 */
[----:B------:R-:W-:Y:S01]  /*e2b0*/  MOV R245, R213 ;  /* 0x000000d500f57202 */ /* 0x000fe20000000f00 */
[----:B------:R-:W-:Y:S01]  /*e2c0*/  IMAD.MOV.U32 R213, RZ, RZ, R159 ;  /* 0x000000ffffd57224 */ /* 0x000fe200078e009f */
[----:B------:R-:W-:Y:S02]  /*e2d0*/  MOV R211, R215 ;  /* 0x000000d700d37202 */ /* 0x000fe40000000f00 */
[----:B------:R-:W-:-:S02]  /*e2e0*/  MOV R210, R212 ;  /* 0x000000d400d27202 */ /* 0x000fc40000000f00 */
[----:B------:R-:W-:Y:S02]  /*e2f0*/  MOV R205, R156 ;  /* 0x0000009c00cd7202 */ /* 0x000fe40000000f00 */
[----:B------:R-:W-:Y:S01]  /*e300*/  MOV R212, R172 ;  /* 0x000000ac00d47202 */ /* 0x000fe20000000f00 */
[----:B------:R-:W1:Y:S01]  /*e310*/  LDSM.16.MT88.4 R156, [R216+0xac00] ;  /* 0x00ac0000d89c783b */ /* 0x000e620000004200 */
[----:B------:R-:W-:-:S03]  /*e320*/  MOV R215, R173 ;  /* 0x000000ad00d77202 */ /* 0x000fc60000000f00 */
[----:B------:R-:W1:Y:S01]  /*e330*/  LDSM.16.MT88.4 R172, [R218+0xac00] ;  /* 0x00ac0000daac783b */ /* 0x000e620000004200 */
[----:B------:R2:W1:Y:S02]  /*e340*/  MUFU.EX2 R16, R3 ;  /* 0x0000000300107308 */ /* 0x0004640000000800 */
[--C-:B--2---:R-:W-:Y:S02]  /*e350*/  FFMA.FTZ R3, R122, c[0x0][0x23c], -R0.reuse ;  /* 0x00008f007a037a23 */ /* 0x104fe40000010800 */
[----:B------:R-:W-:-:S04]  /*e360*/  FFMA.FTZ R0, R123, c[0x0][0x23c], -R0 ;  /* 0x00008f007b007a23 */ /* 0x000fc80000010800 */
[----:B------:R2:W-:Y:S02]  /*e370*/  MUFU.EX2 R17, R0 ;  /* 0x0000000000117308 */ /* 0x0005e40000000800 */
[----:B--2---:R-:W-:Y:S01]  /*e380*/  FFMA.FTZ R0, R33, c[0x0][0x23c], -R2 ;  /* 0x00008f0021007a23 */ /* 0x004fe20000010802 */
[----:B------:R-:W-:Y:S02]  /*e390*/  MOV R33, R88 ;  /* 0x0000005800217202 */ /* 0x000fe40000000f00 */
[----:B------:R-:W-:-:S03]  /*e3a0*/  MOV R88, R89 ;  /* 0x0000005900587202 */ /* 0x000fc60000000f00 */
[----:B------:R2:W-:Y:S01]  /*e3b0*/  MUFU.EX2 R15, R0 ;  /* 0x00000000000f7308 */ /* 0x0005e20000000800 */
[----:B------:R-:W-:Y:S02]  /*e3c0*/  MOV R89, R90 ;  /* 0x0000005a00597202 */ /* 0x000fe40000000f00 */
[----:B------:R-:W-:Y:S01]  /*e3d0*/  MOV R90, R91 ;  /* 0x0000005b005a7202 */ /* 0x000fe20000000f00 */
[----:B--2---:R-:W-:-:S04]  /*e3e0*/  FFMA.FTZ R0, R33, c[0x0][0x23c], -R2 ;  /* 0x00008f0021007a23 */ /* 0x004fc80000010802 */
[----:B------:R2:W1:Y:S01]  /*e3f0*/  MUFU.EX2 R14, R0 ;  /* 0x00000000000e7308 */ /* 0x0004620000000800 */
[----:B------:R-:W-:-:S07]  /*e400*/  F2FP.BF16.PACK_AB R92, R31, R30 ;  /* 0x0000001e1f5c723e */ /* 0x000fce00000010ff */
[----:B------:R1:W1:Y:S01]  /*e410*/  MUFU.EX2 R18, R3 ;  /* 0x0000000300127308 */ /* 0x0002620000000800 */
[--C-:B--2---:R-:W-:Y:S02]  /*e420*/  FFMA.FTZ R0, R88, c[0x0][0x23c], -R2.reuse ;  /* 0x00008f0058007a23 */ /* 0x104fe40000010802 */
[----:B------:R-:W-:-:S05]  /*e430*/  FFMA.FTZ R2, R89, c[0x0][0x23c], -R2 ;  /* 0x00008f0059027a23 */ /* 0x000fca0000010802 */
[----:B------:R-:W-:Y:S01]  /*e440*/  MUFU.EX2 R13, R0 ;  /* 0x00000000000d7308 */ /* 0x000fe20000000800 */
[----:B----4-:R-:W-:-:S07]  /*e450*/  F2FP.BF16.PACK_AB R93, R22, R23 ;  /* 0x00000017165d723e */ /* 0x010fce00000010ff */
[----:B------:R2:W4:Y:S01]  /*e460*/  MUFU.EX2 R12, R2 ;  /* 0x00000002000c7308 */ /* 0x0005220000000800 */
[----:B------:R-:W-:Y:S02]  /*e470*/  F2FP.BF16.PACK_AB R94, R28, R29 ;  /* 0x0000001d1c5e723e */ /* 0x000fe400000010ff */
[----:B------:R-:W-:Y:S02]  /*e480*/  F2FP.BF16.PACK_AB R95, R20, R21 ;  /* 0x00000015145f723e */ /* 0x000fe400000010ff */
[----:B------:R-:W-:-:S05]  /*e490*/  MOV R35, R90 ;  /* 0x0000005a00237202 */ /* 0x000fca0000000f00 */
[C---:B------:R-:W-:Y:S08]  /*e4a0*/  HMMA.16816.F32.BF16 R120, R92.reuse, R126, R72 ;  /* 0x0000007e5c78723c */ /* 0x040ff00000041848 */
[C---:B------:R-:W-:Y:S08]  /*e4b0*/  HMMA.16816.F32.BF16 R116, R92.reuse, R124, R116 ;  /* 0x0000007c5c74723c */ /* 0x040ff00000041874 */
[C---:B------:R-:W-:Y:S08]  /*e4c0*/  HMMA.16816.F32.BF16 R132, R92.reuse, R140, R132 ;  /* 0x0000008c5c84723c */ /* 0x040ff00000041884 */
[C---:B------:R-:W-:Y:S08]  /*e4d0*/  HMMA.16816.F32.BF16 R136, R92.reuse, R142, R136 ;  /* 0x0000008e5c88723c */ /* 0x040ff00000041888 */
[C---:B-1----:R-:W-:Y:S08]  /*e4e0*/  HMMA.16816.F32.BF16 R148, R92.reuse, R156, R148 ;  /* 0x0000009c5c94723c */ /* 0x042ff00000041894 */
[C---:B------:R-:W-:Y:S08]  /*e4f0*/  HMMA.16816.F32.BF16 R152, R92.reuse, R158, R152 ;  /* 0x0000009e5c98723c */ /* 0x040ff00000041898 */
[C---:B------:R-:W-:Y:S08]  /*e500*/  HMMA.16816.F32.BF16 R164, R92.reuse, R172, R164 ;  /* 0x000000ac5ca4723c */ /* 0x040ff000000418a4 */
[C---:B------:R-:W-:Y:S08]  /*e510*/  HMMA.16816.F32.BF16 R168, R92.reuse, R174, R168 ;  /* 0x000000ae5ca8723c */ /* 0x040ff000000418a8 */
[C---:B------:R-:W-:Y:S08]  /*e520*/  HMMA.16816.F32.BF16 R72, R92.reuse, R80, R144 ;  /* 0x000000505c48723c */ /* 0x040ff00000041890 */
[----:B------:R-:W-:Y:S01]  /*e530*/  HMMA.16816.F32.BF16 R76, R92, R82, R108 ;  /* 0x000000525c4c723c */ /* 0x000fe2000004186c */
[----:B---3--:R-:W-:Y:S01]  /*e540*/  MOV R91, R240 ;  /* 0x000000f0005b7202 */ /* 0x008fe20000000f00 */
[----:B------:R-:W-:Y:S01]  /*e550*/  IMAD.MOV.U32 R240, RZ, RZ, R245 ;  /* 0x000000fffff07224 */ /* 0x000fe200078e00f5 */
[----:B------:R-:W-:-:S02]  /*e560*/  MOV R245, R249 ;  /* 0x000000f900f57202 */ /* 0x000fc40000000f00 */
[----:B------:R-:W-:Y:S02]  /*e570*/  MOV R249, R208 ;  /* 0x000000d000f97202 */ /* 0x000fe40000000f00 */
[----:B------:R-:W-:Y:S02]  /*e580*/  MOV R208, R196 ;  /* 0x000000c400d07202 */ /* 0x000fe40000000f00 */
[----:B------:R-:W-:Y:S01]  /*e590*/  MOV R196, R217 ;  /* 0x000000d900c47202 */ /* 0x000fe20000000f00 */
[----:B------:R-:W-:Y:S01]  /*e5a0*/  IMAD.MOV.U32 R243, RZ, RZ, R240 ;  /* 0x000000fffff37224 */ /* 0x000fe200078e00f0 */
[----:B------:R-:W-:Y:S01]  /*e5b0*/  MOV R248, R91 ;  /* 0x0000005b00f87202 */ /* 0x000fe20000000f00 */
[----:B------:R1:W5:Y:S01]  /*e5c0*/  LDL.LU R217, [R1+0x70] ;  /* 0x0000700001d97983 */ /* 0x0003620000300800 */
[----:B------:R-:W-:Y:S02]  /*e5d0*/  MOV R34, R245 ;  /* 0x000000f500227202 */ /* 0x000fe40000000f00 */
[----:B------:R-:W-:-:S02]  /*e5e0*/  MOV R33, R249 ;  /* 0x000000f900217202 */ /* 0x000fc40000000f00 */
[----:B------:R-:W-:Y:S01]  /*e5f0*/  MOV R32, R208 ;  /* 0x000000d000207202 */ /* 0x000fe20000000f00 */
[C---:B------:R-:W-:Y:S01]  /*e600*/  HMMA.16816.F32.BF16 R88, R92.reuse, R4, R104 ;  /* 0x000000045c58723c */ /* 0x040fe20000041868 */
[----:B------:R-:W-:Y:S01]  /*e610*/  MOV R240, R196 ;  /* 0x000000c400f07202 */ /* 0x000fe20000000f00 */
[----:B------:R-:W-:Y:S01]  /*e620*/  FFMA.FTZ R11, R248, R11, R243 ;  /* 0x0000000bf80b7223 */ /* 0x000fe200000100f3 */
[----:B------:R-:W-:Y:S01]  /*e630*/  MOV R245, R161 ;  /* 0x000000a100f57202 */ /* 0x000fe20000000f00 */
[----:B------:R-:W-:Y:S01]  /*e640*/  IMAD.MOV.U32 R249, RZ, RZ, R162 ;  /* 0x000000fffff97224 */ /* 0x000fe200078e00a2 */
[----:B------:R-:W-:Y:S01]  /*e650*/  MOV R208, R163 ;  /* 0x000000a300d07202 */ /* 0x000fe20000000f00 */
[----:B------:R-:W-:Y:S02]  /*e660*/  FFMA.FTZ R3, R35, R10, R34 ;  /* 0x0000000a23037223 */ /* 0x000fe40000010022 */
[----:B------:R-:W-:Y:S01]  /*e670*/  HMMA.16816.F32.BF16 R92, R92, R6, R96 ;  /* 0x000000065c5c723c */ /* 0x000fe20000041860 */
[----:B--2---:R-:W-:-:S02]  /*e680*/  FFMA.FTZ R2, R33, R101, R32 ;  /* 0x0000006521027223 */ /* 0x004fc40000010020 */
[----:B------:R-:W-:-:S04]  /*e690*/  FFMA.FTZ R0, R242, R100, R240 ;  /* 0x00000064f2007223 */ /* 0x000fc800000100f0 */
[----:B------:R-:W-:Y:S02]  /*e6a0*/  F2FP.BF16.PACK_AB R96, R16, R19 ;  /* 0x000000131060723e */ /* 0x000fe400000010ff */
[----:B------:R-:W-:Y:S02]  /*e6b0*/  F2FP.BF16.PACK_AB R97, R14, R15 ;  /* 0x0000000f0e61723e */ /* 0x000fe400000010ff */
[----:B------:R-:W-:Y:S02]  /*e6c0*/  F2FP.BF16.PACK_AB R98, R17, R18 ;  /* 0x000000121162723e */ /* 0x000fe400000010ff */
[----:B----4-:R-:W-:Y:S01]  /*e6d0*/  F2FP.BF16.PACK_AB R99, R12, R13 ;  /* 0x0000000d0c63723e */ /* 0x010fe200000010ff */
        /* <DEDUP_REMOVED lines=18> */
[----:B------:R-:W-:Y:S01]  /*e800*/  FADD.FTZ R4, R239, R4 ;  /* 0x00000004ef047221 */ /* 0x000fe20000010000 */
[----:B------:R-:W-:Y:S01]  /*e810*/  MOV R196, R160 ;  /* 0x000000a000c47202 */ /* 0x000fe20000000f00 */
        /* <DEDUP_REMOVED lines=45> */
[----:B------:R1:W-:Y:S04]  /*eaf0*/  STL [R1+0x18], R5 ;  /* 0x0000180501007387 */ /* 0x0003e80000100800 */
[----:B------:R1:W-:Y:S04]  /*eb00*/  STL [R1+0x20], R4 ;  /* 0x0000200401007387 */ /* 0x0003e80000100800 */
[----:B------:R1:W-:Y:S04]  /*eb10*/  STL [R1+0x1c], R3 ;  /* 0x00001c0301007387 */ /* 0x0003e80000100800 */
[----:B------:R1:W-:Y:S04]  /*eb20*/  STL [R1+0x24], R2 ;  /* 0x0000240201007387 */ /* 0x0003e80000100800 */
[----:B------:R1:W-:Y:S01]  /*eb30*/  STL [R1], R0 ;  /* 0x0000000001007387 */ /* 0x0003e20000100800 */
[----:B------:R-:W-:Y:S01]  /*eb40*/  HMMA.16816.F32.BF16 R128, R96, R140, R128 ;  /* 0x0000008c6080723c */ /* 0x000fe20000041880 */
[----:B------:R-:W-:-:S07]  /*eb50*/  MOV R104, R250 ;  /* 0x000000fa00687202 */ /* 0x000fce0000000f00 */
        /* <DEDUP_REMOVED lines=72> */
[----:B--2--5:R-:W-:Y:S04]  /*efe0*/  LDSM.16.M88.4 R8, [R220] ;  /* 0x00000000dc08783b */ /* 0x024fe80000000200 */
[----:B------:R-:W2:Y:S04]  /*eff0*/  LDSM.16.M88.4 R28, [R217+0x6000] ;  /* 0x00600000d91c783b */ /* 0x000ea80000000200 */
[----:B------:R-:W-:Y:S04]  /*f000*/  LDSM.16.M88.4 R20, [R217+0x6800] ;  /* 0x00680000d914783b */ /* 0x000fe80000000200 */
[----:B------:R-:W-:Y:S04]  /*f010*/  LDSM.16.M88.4 R24, [R217+0x6400] ;  /* 0x00640000d918783b */ /* 0x000fe80000000200 */
[----:B------:R-:W-:Y:S04]  /*f020*/  LDSM.16.M88.4 R16, [R217+0x6c00] ;  /* 0x006c0000d910783b */ /* 0x000fe80000000200 */
[----:B------:R-:W-:Y:S04]  /*f030*/  LDSM.16.M88.4 R44, [R219+0x6000] ;  /* 0x00600000db2c783b */ /* 0x000fe80000000200 */
[----:B---3--:R-:W3:Y:S04]  /*f040*/  LDSM.16.M88.4 R4, [R220+0x1000] ;  /* 0x00100000dc04783b */ /* 0x008ee80000000200 */
[----:B-1----:R-:W1:Y:S04]  /*f050*/  LDSM.16.M88.4 R12, [R221+0x1000] ;  /* 0x00100000dd0c783b */ /* 0x002e680000000200 */
[----:B------:R-:W4:Y:S04]  /*f060*/  LDSM.16.M88.4 R36, [R219+0x6800] ;  /* 0x00680000db24783b */ /* 0x000f280000000200 */
[----:B------:R-:W1:Y:S04]  /*f070*/  LDSM.16.M88.4 R40, [R219+0x6400] ;  /* 0x00640000db28783b */ /* 0x000e680000000200 */
[----:B------:R-:W1:Y:S01]  /*f080*/  LDSM.16.M88.4 R32, [R219+0x6c00] ;  /* 0x006c0000db20783b */ /* 0x000e620000000200 */
[----:B--2---:R-:W-:Y:S01]  /*f090*/  HMMA.16816.F32.BF16 R208, R8, R28, RZ ;  /* 0x0000001c08d0723c */ /* 0x004fe200000418ff */
[----:B------:R-:W-:-:S02]  /*f0a0*/  IMAD.MOV.U32 R250, RZ, RZ, R212 ;  /* 0x000000fffffa7224 */ /* 0x000fc400078e00d4 */
[----:B------:R-:W2:Y:S04]  /*f0b0*/  S2R R246, SR_TID.X ;  /* 0x0000000000f67919 */ /* 0x000ea80000002100 */
[----:B------:R-:W0:Y:S01]  /*f0c0*/  LDGDEPBAR ;  /* 0x00000000000079af */ /* 0x000e220000000000 */
[----:B------:R-:W-:Y:S08]  /*f0d0*/  HMMA.16816.F32.BF16 R204, R8, R30, RZ ;  /* 0x0000001e08cc723c */ /* 0x000ff000000418ff */
[C---:B---3--:R-:W-:Y:S08]  /*f0e0*/  HMMA.16816.F32.BF16 R64, R4.reuse, R28, RZ ;  /* 0x0000001c0440723c */ /* 0x048ff000000418ff */
[C---:B------:R-:W-:Y:S08]  /*f0f0*/  HMMA.16816.F32.BF16 R60, R4.reuse, R30, RZ ;  /* 0x0000001e043c723c */ /* 0x040ff000000418ff */
[C---:B------:R-:W-:Y:S08]  /*f100*/  HMMA.16816.F32.BF16 R48, R4.reuse, R20, RZ ;  /* 0x000000140430723c */ /* 0x040ff000000418ff */
        /* <DEDUP_REMOVED lines=13> */
[----:B------:R-:W3:Y:S04]  /*f1e0*/  LDSM.16.M88.4 R8, [R221] ;  /* 0x00000000dd08783b */ /* 0x000ee80000000200 */
[----:B------:R-:W-:Y:S03]  /*f1f0*/  LDSM.16.M88.4 R16, [R217+0x7c00] ;  /* 0x007c0000d910783b */ /* 0x000fe60000000200 */
[C---:B-1----:R-:W-:Y:S08]  /*f200*/  HMMA.16816.F32.BF16 R108, R12.reuse, R44, R64 ;  /* 0x0000002c0c6c723c */ /* 0x042ff00000041840 */
[C---:B----4-:R-:W-:Y:S08]  /*f210*/  HMMA.16816.F32.BF16 R180, R12.reuse, R36, R48 ;  /* 0x000000240cb4723c */ /* 0x050ff00000041830 */
        /* <DEDUP_REMOVED lines=18> */
[----:B------:R-:W3:Y:S07]  /*f340*/  LDSM.16.M88.4 R8, [R220+0x2000] ;  /* 0x00200000dc08783b */ /* 0x000eee0000000200 */
        /* <DEDUP_REMOVED lines=11> */
[----:B------:R-:W4:Y:S03]  /*f400*/  LDSM.16.M88.4 R12, [R221+0x2000] ;  /* 0x00200000dd0c783b */ /* 0x000f260000000200 */
[C---:B---3--:R-:W-:Y:S08]  /*f410*/  HMMA.16816.F32.BF16 R212, R8.reuse, R24, R200 ;  /* 0x0000001808d4723c */ /* 0x048ff000000418c8 */
[C---:B------:R-:W-:Y:S01]  /*f420*/  HMMA.16816.F32.BF16 R204, R8.reuse, R26, R196 ;  /* 0x0000001a08cc723c */ /* 0x040fe200000418c4 */
[----:B------:R-:W-:Y:S07]  /*f430*/  LDSM.16.M88.4 R24, [R217+0x8400] ;  /* 0x00840000d918783b */ /* 0x000fee0000000200 */
[C---:B------:R-:W-:Y:S08]  /*f440*/  HMMA.16816.F32.BF16 R108, R8.reuse, R28, R208 ;  /* 0x0000001c086c723c */ /* 0x040ff000000418d0 */
[C---:B------:R-:W-:Y:S08]  /*f450*/  HMMA.16816.F32.BF16 R200, R8.reuse, R20, R192 ;  /* 0x0000001408c8723c */ /* 0x040ff000000418c0 */
[C---:B------:R-:W-:Y:S08]  /*f460*/  HMMA.16816.F32.BF16 R196, R8.reuse, R22, R188 ;  /* 0x0000001608c4723c */ /* 0x040ff000000418bc */
[----:B------:R-:W-:Y:S08]  /*f470*/  HMMA.16816.F32.BF16 R208, R8, R30, R184 ;  /* 0x0000001e08d0723c */ /* 0x000ff000000418b8 */
[----:B-1----:R-:W-:Y:S08]  /*f480*/  HMMA.16816.F32.BF16 R20, R4, R38, R60 ;  /* 0x000000260414723c */ /* 0x002ff0000004183c */
[----:B------:R-:W-:Y:S08]  /*f490*/  HMMA.16816.F32.BF16 R184, R8, R18, R56 ;  /* 0x0000001208b8723c */ /* 0x000ff00000041838 */
[C---:B------:R-:W-:Y:S08]  /*f4a0*/  HMMA.16816.F32.BF16 R60, R4.reuse, R54, R64 ;  /* 0x00000036043c723c */ /* 0x040ff00000041840 */
[C---:B------:R-:W-:Y:S08]  /*f4b0*/  HMMA.16816.F32.BF16 R56, R4.reuse, R52, R100 ;  /* 0x000000340438723c */ /* 0x040ff00000041864 */
[----:B------:R-:W-:Y:S08]  /*f4c0*/  HMMA.16816.F32.BF16 R64, R4, R48, R180 ;  /* 0x000000300440723c */ /* 0x000ff000000418b4 */
[----:B------:R-:W-:Y:S01]  /*f4d0*/  HMMA.16816.F32.BF16 R192, R8, R16, R236 ;  /* 0x0000001008c0723c */ /* 0x000fe200000418ec */
[----:B------:R-:W-:Y:S04]  /*f4e0*/  LDSM.16.M88.4 R16, [R217+0x8000] ;  /* 0x00800000d910783b */ /* 0x000fe80000000200 */
[----:B------:R-:W-:Y:S03]  /*f4f0*/  LDSM.16.M88.4 R8, [R220+0x4000] ;  /* 0x00400000dc08783b */ /* 0x000fe60000000200 */
[C---:B------:R-:W-:Y:S01]  /*f500*/  HMMA.16816.F32.BF16 R28, R4.reuse, R36, R40 ;  /* 0x00000024041c723c */ /* 0x040fe20000041828 */
[----:B------:R-:W-:Y:S07]  /*f510*/  LDSM.16.M88.4 R40, [R217+0x8c00] ;  /* 0x008c0000d928783b */ /* 0x000fee0000000200 */
[C---:B------:R-:W-:Y:S08]  /*f520*/  HMMA.16816.F32.BF16 R104, R4.reuse, R50, R104 ;  /* 0x000000320468723c */ /* 0x040ff00000041868 */
[C---:B------:R-:W-:Y:S08]  /*f530*/  HMMA.16816.F32.BF16 R180, R4.reuse, R44, R176 ;  /* 0x0000002c04b4723c */ /* 0x040ff000000418b0 */
[----:B------:R-:W-:Y:S01]  /*f540*/  HMMA.16816.F32.BF16 R100, R4, R46, R32 ;  /* 0x0000002e0464723c */ /* 0x000fe20000041820 */
[----:B------:R-:W1:Y:S04]  /*f550*/  LDSM.16.M88.4 R4, [R220+0x5000] ;  /* 0x00500000dc04783b */ /* 0x000e680000000200 */
[----:B------:R-:W3:Y:S03]  /*f560*/  LDSM.16.M88.4 R32, [R217+0x8800] ;  /* 0x00880000d920783b */ /* 0x000ee60000000200 */
        /* <DEDUP_REMOVED lines=9> */
[C---:B-1----:R-:W-:Y:S01]  /*f600*/  HMMA.16816.F32.BF16 R48, R4.reuse, R18, R20 ;  /* 0x000000120430723c */ /* 0x042fe20000041814 */
[----:B------:R-:W1:Y:S07]  /*f610*/  LDSM.16.M88.4 R20, [R219+0x8800] ;  /* 0x00880000db14783b */ /* 0x000e6e0000000200 */
[C---:B------:R-:W-:Y:S01]  /*f620*/  HMMA.16816.F32.BF16 R184, R4.reuse, R16, R28 ;  /* 0x0000001004b8723c */ /* 0x040fe2000004181c */
[----:B------:R-:W4:Y:S07]  /*f630*/  LDSM.16.M88.4 R28, [R219+0x8400] ;  /* 0x00840000db1c783b */ /* 0x000f2e0000000200 */
[C---:B------:R-:W-:Y:S08]  /*f640*/  HMMA.16816.F32.BF16 R44, R4.reuse, R24, R56 ;  /* 0x00000018042c723c */ /* 0x040ff00000041838 */
[C---:B---3--:R-:W-:Y:S08]  /*f650*/  HMMA.16816.F32.BF16 R56, R4.reuse, R34, R104 ;  /* 0x000000220438723c */ /* 0x048ff00000041868 */
[C---:B------:R-:W-:Y:S08]  /*f660*/  HMMA.16816.F32.BF16 R36, R4.reuse, R26, R60 ;  /* 0x0000001a0424723c */ /* 0x040ff0000004183c */
[----:B------:R-:W-:Y:S08]  /*f670*/  HMMA.16816.F32.BF16 R60, R4, R42, R100 ;  /* 0x0000002a043c723c */ /* 0x000ff00000041864 */
[C---:B------:R-:W-:Y:S08]  /*f680*/  HMMA.16816.F32.BF16 R100, R8.reuse, R16, R108 ;  /* 0x000000100864723c */ /* 0x040ff0000004186c */
[----:B------:R-:W-:Y:S01]  /*f690*/  HMMA.16816.F32.BF16 R104, R8, R18, R176 ;  /* 0x000000120868723c */ /* 0x000fe200000418b0 */
[----:B------:R-:W3:Y:S01]  /*f6a0*/  LDSM.16.M88.4 R16, [R219+0x8000] ;  /* 0x00800000db10783b */ /* 0x000ee20000000200 */
[----:B--2---:R-:W-:-:S06]  /*f6b0*/  IMAD.SHL.U32 R246, R246, 0x2, RZ ;  /* 0x00000002f6f67824 */ /* 0x004fcc00078e00ff */
[C---:B------:R-:W-:Y:S08]  /*f6c0*/  HMMA.16816.F32.BF16 R108, R8.reuse, R24, R188 ;  /* 0x00000018086c723c */ /* 0x040ff000000418bc */
[----:B------:R-:W-:Y:S01]  /*f6d0*/  HMMA.16816.F32.BF16 R176, R8, R26, R208 ;  /* 0x0000001a08b0723c */ /* 0x000fe200000418d0 */
[----:B------:R-:W2:Y:S07]  /*f6e0*/  LDSM.16.M88.4 R24, [R219+0x8c00] ;  /* 0x008c0000db18783b */ /* 0x000eae0000000200 */
[----:B------:R-:W-:Y:S01]  /*f6f0*/  HMMA.16816.F32.BF16 R52, R4, R32, R64 ;  /* 0x000000200434723c */ /* 0x000fe20000041840 */
[----:B------:R-:W-:-:S07]  /*f700*/  LOP3.LUT R246, R246, 0x6, RZ, 0xc0, !PT ;  /* 0x00000006f6f67812 */ /* 0x000fce00078ec0ff */
[----:B------:R-:W-:Y:S08]  /*f710*/  HMMA.16816.F32.BF16 R64, R4, R40, R180 ;  /* 0x000000280440723c */ /* 0x000ff000000418b4 */
[C---:B------:R-:W-:Y:S08]  /*f720*/  HMMA.16816.F32.BF16 R180, R8.reuse, R32, R200 ;  /* 0x0000002008b4723c */ /* 0x040ff000000418c8 */
[C---:B------:R-:W-:Y:S08]  /*f730*/  HMMA.16816.F32.BF16 R188, R8.reuse, R34, R204 ;  /* 0x0000002208bc723c */ /* 0x040ff000000418cc */
[C---:B------:R-:W-:Y:S08]  /*f740*/  HMMA.16816.F32.BF16 R196, R8.reuse, R40, R196 ;  /* 0x0000002808c4723c */ /* 0x040ff000000418c4 */
[----:B------:R-:W-:Y:S08]  /*f750*/  HMMA.16816.F32.BF16 R192, R8, R42, R192 ;  /* 0x0000002a08c0723c */ /* 0x000ff000000418c0 */
[----:B-1----:R-:W-:Y:S01]  /*f760*/  HMMA.16816.F32.BF16 R8, R12, R22, R56 ;  /* 0x000000160c08723c */ /* 0x002fe20000041838 */
[----:B------:R-:W-:-:S07]  /*f770*/  IMAD R0, R240, 0x40, R246 ;  /* 0x00000040f0007824 */ /* 0x000fce00078e02f6 */
[----:B----4-:R-:W-:Y:S01]  /*f780*/  HMMA.16816.F32.BF16 R36, R12, R30, R36 ;  /* 0x0000001e0c24723c */ /* 0x010fe20000041824 */
[----:B------:R-:W-:-:S05]  /*f790*/  IMAD.IADD R2, R230, 0x1, -R0 ;  /* 0x00000001e6027824 */ /* 0x000fca00078e0a00 */
[----:B------:R-:W-:-:S05]  /*f7a0*/  IABS R2, R2 ;  /* 0x0000000200027213 */ /* 0x000fca0000000000 */
[----:B------:R-:W-:-:S05]  /*f7b0*/  IMAD.MOV.U32 R3, RZ, RZ, R2 ;  /* 0x000000ffff037224 */ /* 0x000fca00078e0002 */
[----:B------:R-:W-:Y:S02]  /*f7c0*/  IMAD.MOV.U32 R243, RZ, RZ, R8 ;  /* 0x000000fffff37224 */ /* 0x000fe400078e0008 */
[----:B------:R-:W-:Y:S01]  /*f7d0*/  IMAD.IADD R8, R229, 0x1, -R0 ;  /* 0x00000001e5087824 */ /* 0x000fe200078e0a00 */
[----:B------:R1:W-:Y:S01]  /*f7e0*/  I2F R40, R3 ;  /* 0x0000000300287306 */ /* 0x0003e20000201400 */
[----:B------:R-:W-:Y:S03]  /*f7f0*/  HMMA.16816.F32.BF16 R4, R12, R20, R52 ;  /* 0x000000140c04723c */ /* 0x000fe60000041834 */
[----:B------:R-:W-:-:S05]  /*f800*/  IABS R2, R8 ;  /* 0x0000000800027213 */ /* 0x000fca0000000000 */
[----:B---3--:R-:W-:Y:S01]  /*f810*/  HMMA.16816.F32.BF16 R200, R12, R18, R48 ;  /* 0x000000120cc8723c */ /* 0x008fe20000041830 */
[----:B-1----:R-:W-:-:S07]  /*f820*/  IMAD.IADD R3, R228, 0x1, -R0 ;  /* 0x00000001e4037824 */ /* 0x002fce00078e0a00 */
[----:B------:R-:W-:Y:S01]  /*f830*/  HMMA.16816.F32.BF16 R184, R12, R16, R184 ;  /* 0x000000100cb8723c */ /* 0x000fe200000418b8 */
[----:B------:R-:W-:Y:S02]  /*f840*/  IMAD.MOV.U32 R48, RZ, RZ, R39 ;  /* 0x000000ffff307224 */ /* 0x000fe400078e0027 */
[----:B------:R1:W-:Y:S01]  /*f850*/  I2F R39, R2 ;  /* 0x0000000200277306 */ /* 0x0003e20000201400 */
[----:B------:R-:W-:Y:S01]  /*f860*/  IABS R8, R3 ;  /* 0x0000000300087213 */ /* 0x000fe20000000000 */
[----:B------:R-:W-:-:S03]  /*f870*/  IMAD.IADD R3, R231, 0x1, -R0 ;  /* 0x00000001e7037824 */ /* 0x000fc600078e0a00 */
[----:B------:R-:W-:Y:S01]  /*f880*/  HMMA.16816.F32.BF16 R204, R12, R28, R44 ;  /* 0x0000001c0ccc723c */ /* 0x000fe2000004182c */
[----:B------:R-:W-:Y:S01]  /*f890*/  IMAD.MOV.U32 R212, RZ, RZ, R9 ;  /* 0x000000ffffd47224 */ /* 0x000fe200078e0009 */
[----:B------:R-:W-:-:S06]  /*f8a0*/  IABS R3, R3 ;  /* 0x0000000300037213 */ /* 0x000fcc0000000000 */
[----:B--2---:R-:W-:Y:S01]  /*f8b0*/  HMMA.16816.F32.BF16 R32, R12, R24, R64 ;  /* 0x000000180c20723c */ /* 0x004fe20000041840 */
[----:B-1----:R-:W-:-:S07]  /*f8c0*/  IADD3 R2, R0, 0x1, RZ ;  /* 0x0000000100027810 */ /* 0x002fce0007ffe0ff */
[----:B------:R-:W-:Y:S01]  /*f8d0*/  HMMA.16816.F32.BF16 R12, R12, R26, R60 ;  /* 0x0000001a0c0c723c */ /* 0x000fe2000004183c */
[----:B------:R-:W-:Y:S02]  /*f8e0*/  IMAD.IADD R9, R230, 0x1, -R2 ;  /* 0x00000001e6097824 */ /* 0x000fe400078e0a02 */
[----:B------:R-:W-:Y:S02]  /*f8f0*/  IMAD.MOV.U32 R209, RZ, RZ, R37 ;  /* 0x000000ffffd17224 */ /* 0x000fe400078e0025 */
[----:B------:R1:W-:Y:S01]  /*f900*/  I2F R37, R8 ;  /* 0x0000000800257306 */ /* 0x0003e20000201400 */
[----:B------:R-:W-:Y:S02]  /*f910*/  IMAD.MOV.U32 R215, RZ, RZ, R38 ;  /* 0x000000ffffd77224 */ /* 0x000fe400078e0026 */
[----:B------:R-:W-:Y:S02]  /*f920*/  IMAD.MOV.U32 R238, RZ, RZ, R36 ;  /* 0x000000ffffee7224 */ /* 0x000fe400078e0024 */
[----:B------:R-:W-:-:S02]  /*f930*/  IMAD.MOV.U32 R42, RZ, RZ, R6 ;  /* 0x000000ffff2a7224 */ /* 0x000fc400078e0006 */
[----:B------:R-:W-:Y:S02]  /*f940*/  IMAD.MOV.U32 R50, RZ, RZ, R5 ;  /* 0x000000ffff327224 */ /* 0x000fe400078e0005 */
[----:B-1----:R-:W-:Y:S01]  /*f950*/  IMAD.MOV.U32 R8, RZ, RZ, R3 ;  /* 0x000000ffff087224 */ /* 0x002fe200078e0003 */
[----:B------:R-:W-:-:S03]  /*f960*/  IABS R3, R9 ;  /* 0x0000000900037213 */ /* 0x000fc60000000000 */
[----:B------:R1:W-:Y:S01]  /*f970*/  I2F R36, R8 ;  /* 0x0000000800247306 */ /* 0x0003e20000201400 */
[----:B------:R-:W-:Y:S02]  /*f980*/  IMAD.MOV.U32 R49, RZ, RZ, R4 ;  /* 0x000000ffff317224 */ /* 0x000fe400078e0004 */
[----:B------:R-:W-:Y:S02]  /*f990*/  IMAD.MOV.U32 R251, RZ, RZ, R7 ;  /* 0x000000fffffb7224 */ /* 0x000fe400078e0007 */
[----:B------:R-:W2:Y:S01]  /*f9a0*/  LDSM.16.M88.4 R4, [R221+0x4000] ;  /* 0x00400000dd04783b */ /* 0x000ea20000000200 */
[----:B------:R-:W-:Y:S02]  /*f9b0*/  IMAD.MOV.U32 R214, RZ, RZ, R10 ;  /* 0x000000ffffd67224 */ /* 0x000fe400078e000a */
[----:B------:R-:W-:Y:S01]  /*f9c0*/  IMAD.MOV.U32 R246, RZ, RZ, R250 ;  /* 0x000000fffff67224 */ /* 0x000fe200078e00fa */
[----:B------:R3:W-:Y:S01]  /*f9d0*/  I2F R38, R3 ;  /* 0x0000000300267306 */ /* 0x0007e20000201400 */
[----:B------:R-:W-:-:S02]  /*f9e0*/  IMAD.IADD R10, R231, 0x1, -R2 ;  /* 0x00000001e70a7824 */ /* 0x000fc400078e0a02 */
[----:B------:R-:W-:Y:S01]  /*f9f0*/  IMAD.MOV.U32 R239, RZ, RZ, R11 ;  /* 0x000000ffffef7224 */ /* 0x000fe200078e000b */
[C---:B------:R-:W-:Y:S01]  /*fa00*/  ISETP.GE.AND P0, PT, R0.reuse, R235, PT ;  /* 0x000000eb0000720c */ /* 0x040fe20003f06270 */
[----:B-1----:R-:W-:Y:S01]  /*fa10*/  IMAD.IADD R8, R229, 0x1, -R2 ;  /* 0x00000001e5087824 */ /* 0x002fe200078e0a02 */
[C---:B------:R-:W-:Y:S01]  /*fa20*/  ISETP.GE.AND P5, PT, R0.reuse, R233, PT ;  /* 0x000000e90000720c */ /* 0x040fe20003fa6270 */
[----:B------:R-:W-:Y:S01]  /*fa30*/  IMAD.MOV.U32 R236, RZ, RZ, R13 ;  /* 0x000000ffffec7224 */ /* 0x000fe200078e000d */
[C---:B------:R-:W-:Y:S01]  /*fa40*/  ISETP.GE.AND P6, PT, R0.reuse, R234, PT ;  /* 0x000000ea0000720c */ /* 0x040fe20003fc6270 */
[----:B------:R-:W-:Y:S01]  /*fa50*/  IMAD.MOV.U32 R252, RZ, RZ, R14 ;  /* 0x000000fffffc7224 */ /* 0x000fe200078e000e */
[----:B------:R-:W-:Y:S01]  /*fa60*/  ISETP.GE.AND P1, PT, R0, R232, PT ;  /* 0x000000e80000720c */ /* 0x000fe20003f26270 */
[----:B------:R-:W-:Y:S01]  /*fa70*/  IMAD.MOV.U32 R208, RZ, RZ, R12 ;  /* 0x000000ffffd07224 */ /* 0x000fe200078e000c */
[----:B------:R-:W-:-:S04]  /*fa80*/  DEPBAR.LE SB0, 0x0 ;  /* 0x000080000000791a */ /* 0x000fc80000000000 */
[----:B---3--:R-:W-:Y:S01]  /*fa90*/  IMAD.IADD R3, R228, 0x1, -R2 ;  /* 0x00000001e4037824 */ /* 0x008fe200078e0a02 */
[----:B------:R-:W-:-:S04]  /*faa0*/  IABS R8, R8 ;  /* 0x0000000800087213 */ /* 0x000fc80000000000 */
[----:B------:R-:W-:Y:S01]  /*fab0*/  IABS R3, R3 ;  /* 0x0000000300037213 */ /* 0x000fe20000000000 */
[----:B------:R-:W-:Y:S02]  /*fac0*/  IMAD.MOV.U32 R250, RZ, RZ, R15 ;  /* 0x000000fffffa7224 */ /* 0x000fe400078e000f */
[----:B------:R1:W-:Y:S02]  /*fad0*/  I2F R15, R8 ;  /* 0x00000008000f7306 */ /* 0x0003e40000201400 */
[----:B------:R-:W-:Y:S01]  /*fae0*/  IMAD.MOV.U32 R9, RZ, RZ, R3 ;  /* 0x000000ffff097224 */ /* 0x000fe200078e0003 */
[----:B------:R-:W-:-:S05]  /*faf0*/  IABS R3, R10 ;  /* 0x0000000a00037213 */ /* 0x000fca0000000000 */
[----:B------:R3:W-:Y:S01]  /*fb00*/  I2F R13, R3 ;  /* 0x00000003000d7306 */ /* 0x0007e20000201400 */
[----:B-1----:R-:W-:-:S07]  /*fb10*/  IADD3 R8, R0, 0x8, RZ ;  /* 0x0000000800087810 */ /* 0x002fce0007ffe0ff */
[----:B------:R1:W-:Y:S01]  /*fb20*/  I2F R14, R9 ;  /* 0x00000009000e7306 */ /* 0x0003e20000201400 */
[----:B---3--:R-:W-:-:S05]  /*fb30*/  IMAD.IADD R3, R229, 0x1, -R8 ;  /* 0x00000001e5037824 */ /* 0x008fca00078e0a08 */
[----:B------:R-:W-:Y:S01]  /*fb40*/  IABS R3, R3 ;  /* 0x0000000300037213 */ /* 0x000fe20000000000 */
[----:B-1----:R-:W-:-:S03]  /*fb50*/  IMAD.IADD R9, R230, 0x1, -R8 ;  /* 0x00000001e6097824 */ /* 0x002fc600078e0a08 */
[----:B------:R1:W-:Y:S01]  /*fb60*/  I2F R44, R3 ;  /* 0x00000003002c7306 */ /* 0x0003e20000201400 */
[----:B------:R-:W-:Y:S02]  /*fb70*/  IADD3 R10, R0, 0x9, RZ ;  /* 0x00000009000a7810 */ /* 0x000fe40007ffe0ff */
[----:B------:R-:W-:-:S05]  /*fb80*/  IABS R9, R9 ;  /* 0x0000000900097213 */ /* 0x000fca0000000000 */
[----:B------:R3:W-:Y:S01]  /*fb90*/  I2F R47, R9 ;  /* 0x00000009002f7306 */ /* 0x0007e20000201400 */
[----:B-1----:R-:W-:-:S05]  /*fba0*/  IMAD.IADD R3, R231, 0x1, -R8 ;  /* 0x00000001e7037824 */ /* 0x002fca00078e0a08 */
[----:B---3--:R-:W-:Y:S01]  /*fbb0*/  IABS R9, R3 ;  /* 0x0000000300097213 */ /* 0x008fe20000000000 */
[----:B------:R-:W-:-:S05]  /*fbc0*/  IMAD.IADD R3, R230, 0x1, -R10 ;  /* 0x00000001e6037824 */ /* 0x000fca00078e0a0a */
[----:B------:R-:W-:Y:S01]  /*fbd0*/  IABS R3, R3 ;  /* 0x0000000300037213 */ /* 0x000fe20000000000 */
[----:B------:R-:W-:-:S03]  /*fbe0*/  IMAD.IADD R11, R228, 0x1, -R8 ;  /* 0x00000001e40b7824 */ /* 0x000fc600078e0a08 */
[----:B------:R1:W-:Y:S01]  /*fbf0*/  I2F R46, R3 ;  /* 0x00000003002e7306 */ /* 0x0003e20000201400 */
[----:B--2---:R-:W-:Y:S01]  /*fc00*/  HMMA.16816.F32.BF16 R180, R4, R20, R180 ;  /* 0x0000001404b4723c */ /* 0x004fe200000418b4 */
[----:B------:R-:W-:Y:S01]  /*fc10*/  IABS R11, R11 ;  /* 0x0000000b000b7213 */ /* 0x000fe20000000000 */
[----:B------:R-:W-:-:S05]  /*fc20*/  IMAD.IADD R12, R231, 0x1, -R10 ;  /* 0x00000001e70c7824 */ /* 0x000fca00078e0a0a */
[----:B------:R2:W-:Y:S01]  /*fc30*/  I2F R20, R9 ;  /* 0x0000000900147306 */ /* 0x0005e20000201400 */
[----:B-1----:R-:W-:-:S07]  /*fc40*/  IMAD.IADD R3, R228, 0x1, -R10 ;  /* 0x00000001e4037824 */ /* 0x002fce00078e0a0a */
[----:B------:R1:W-:Y:S01]  /*fc50*/  I2F R41, R11 ;  /* 0x0000000b00297306 */ /* 0x0003e20000201400 */
[----:B------:R-:W-:Y:S01]  /*fc60*/  IABS R3, R3 ;  /* 0x0000000300037213 */ /* 0x000fe20000000000 */
[----:B--2---:R-:W-:Y:S02]  /*fc70*/  IMAD.IADD R9, R229, 0x1, -R10 ;  /* 0x00000001e5097824 */ /* 0x004fe400078e0a0a */
[----:B------:R-:W-:-:S03]  /*fc80*/  IMAD.MOV.U32 R213, RZ, RZ, R34 ;  /* 0x000000ffffd57224 */ /* 0x000fc600078e0022 */
[----:B------:R-:W-:Y:S01]  /*fc90*/  IABS R9, R9 ;  /* 0x0000000900097213 */ /* 0x000fe20000000000 */
[----:B------:R-:W-:Y:S02]  /*fca0*/  IMAD.MOV.U32 R237, RZ, RZ, R32 ;  /* 0x000000ffffed7224 */ /* 0x000fe400078e0020 */
[----:B------:R-:W-:Y:S02]  /*fcb0*/  IMAD.MOV.U32 R210, RZ, RZ, R33 ;  /* 0x000000ffffd27224 */ /* 0x000fe400078e0021 */
[----:B-1----:R-:W-:Y:S01]  /*fcc0*/  IMAD.MOV.U32 R11, RZ, RZ, R3 ;  /* 0x000000ffff0b7224 */ /* 0x002fe200078e0003 */
[----:B------:R-:W-:Y:S01]  /*fcd0*/  IABS R3, R12 ;  /* 0x0000000c00037213 */ /* 0x000fe20000000000 */
[----:B------:R-:W-:Y:S01]  /*fce0*/  IMAD.MOV.U32 R247, RZ, RZ, R35 ;  /* 0x000000fffff77224 */ /* 0x000fe200078e0023 */
[----:B------:R1:W-:Y:S01]  /*fcf0*/  I2F R45, R9 ;  /* 0x00000009002d7306 */ /* 0x0003e20000201400 */
[C---:B------:R-:W-:Y:S08]  /*fd00*/  HMMA.16816.F32.BF16 R32, R4.reuse, R16, R100 ;  /* 0x000000100420723c */ /* 0x040ff00000041864 */
[C---:B------:R-:W-:Y:S07]  /*fd10*/  HMMA.16816.F32.BF16 R100, R4.reuse, R24, R196 ;  /* 0x000000180464723c */ /* 0x040fee00000418c4 */
[----:B------:R-:W-:Y:S01]  /*fd20*/  IMAD.MOV.U32 R197, RZ, RZ, R42 ;  /* 0x000000ffffc57224 */ /* 0x000fe200078e002a */
[----:B-1----:R-:W-:Y:S01]  /*fd30*/  IADD3 R9, R0, 0x10, RZ ;  /* 0x0000001000097810 */ /* 0x002fe20007ffe0ff */
[----:B------:R1:W-:Y:S01]  /*fd40*/  I2F R42, R11 ;  /* 0x0000000b002a7306 */ /* 0x0003e20000201400 */
[----:B------:R-:W-:Y:S03]  /*fd50*/  HMMA.16816.F32.BF16 R176, R4, R30, R176 ;  /* 0x0000001e04b0723c */ /* 0x000fe600000418b0 */
[----:B------:R-:W-:-:S02]  /*fd60*/  IMAD.IADD R12, R230, 0x1, -R9 ;  /* 0x00000001e60c7824 */ /* 0x000fc400078e0a09 */
[----:B-1----:R-:W-:-:S04]  /*fd70*/  IMAD.MOV.U32 R11, RZ, RZ, R3 ;  /* 0x000000ffff0b7224 */ /* 0x002fc800078e0003 */
[----:B------:R1:W-:Y:S01]  /*fd80*/  I2F R31, R11 ;  /* 0x0000000b001f7306 */ /* 0x0003e20000201400 */
[----:B------:R-:W-:Y:S01]  /*fd90*/  IABS R3, R12 ;  /* 0x0000000c00037213 */ /* 0x000fe20000000000 */
[C---:B------:R-:W-:Y:S06]  /*fda0*/  HMMA.16816.F32.BF16 R104, R4.reuse, R18, R104 ;  /* 0x000000120468723c */ /* 0x040fec0000041868 */
[----:B------:R2:W-:Y:S01]  /*fdb0*/  I2F R43, R3 ;  /* 0x00000003002b7306 */ /* 0x0005e20000201400 */
[--C-:B-1----:R-:W-:Y:S01]  /*fdc0*/  IMAD.IADD R11, R229, 0x1, -R9.reuse ;  /* 0x00000001e50b7824 */ /* 0x102fe200078e0a09 */
[----:B------:R-:W-:Y:S04]  /*fdd0*/  HMMA.16816.F32.BF16 R108, R4, R28, R108 ;  /* 0x0000001c046c723c */ /* 0x000fe8000004186c */
[----:B------:R-:W-:Y:S01]  /*fde0*/  IABS R11, R11 ;  /* 0x0000000b000b7213 */ /* 0x000fe20000000000 */
[----:B--2---:R-:W-:-:S03]  /*fdf0*/  IMAD.IADD R3, R228, 0x1, -R9 ;  /* 0x00000001e4037824 */ /* 0x004fc600078e0a09 */
[----:B------:R-:W-:Y:S02]  /*fe00*/  HMMA.16816.F32.BF16 R188, R4, R22, R188 ;  /* 0x0000001604bc723c */ /* 0x000fe400000418bc */
[----:B------:R-:W-:-:S06]  /*fe10*/  IABS R3, R3 ;  /* 0x0000000300037213 */ /* 0x000fcc0000000000 */
[----:B------:R-:W-:Y:S07]  /*fe20*/  HMMA.16816.F32.BF16 R192, R4, R26, R192 ;  /* 0x0000001a04c0723c */ /* 0x000fee00000418c0 */
[----:B------:R-:W-:Y:S02]  /*fe30*/  IMAD.MOV.U32 R4, RZ, RZ, R11 ;  /* 0x000000ffff047224 */ /* 0x000fe400078e000b */
[----:B------:R-:W-:Y:S02]  /*fe40*/  IMAD.IADD R6, R231, 0x1, -R9 ;  /* 0x00000001e7067824 */ /* 0x000fe400078e0a09 */
[----:B------:R1:W-:Y:S01]  /*fe50*/  I2F R28, R4 ;  /* 0x00000004001c7306 */ /* 0x0003e20000201400 */
[----:B------:R-:W-:-:S02]  /*fe60*/  IMAD.MOV.U32 R5, RZ, RZ, R3 ;  /* 0x000000ffff057224 */ /* 0x000fc400078e0003 */
[----:B------:R-:W-:-:S05]  /*fe70*/  IABS R3, R6 ;  /* 0x0000000600037213 */ /* 0x000fca0000000000 */
[----:B------:R2:W-:Y:S01]  /*fe80*/  I2F R27, R5 ;  /* 0x00000005001b7306 */ /* 0x0005e20000201400 */
[----:B-1----:R-:W-:-:S05]  /*fe90*/  IADD3 R4, R0, 0x11, RZ ;  /* 0x0000001100047810 */ /* 0x002fca0007ffe0ff */
[----:B------:R-:W-:Y:S02]  /*fea0*/  IMAD.IADD R6, R230, 0x1, -R4 ;  /* 0x00000001e6067824 */ /* 0x000fe400078e0a04 */
[----:B--2---:R-:W-:-:S03]  /*feb0*/  IMAD.MOV.U32 R5, RZ, RZ, R3 ;  /* 0x000000ffff057224 */ /* 0x004fc600078e0003 */
[----:B------:R-:W-:Y:S01]  /*fec0*/  IABS R3, R6 ;  /* 0x0000000600037213 */ /* 0x000fe20000000000 */
[----:B------:R-:W-:Y:S01]  /*fed0*/  IMAD.IADD R6, R229, 0x1, -R4 ;  /* 0x00000001e5067824 */ /* 0x000fe200078e0a04 */
[----:B------:R1:W-:Y:S03]  /*fee0*/  I2F R26, R5 ;  /* 0x00000005001a7306 */ /* 0x0003e60000201400 */
[----:B-1----:R-:W-:Y:S01]  /*fef0*/  IMAD.MOV.U32 R5, RZ, RZ, R3 ;  /* 0x000000ffff057224 */ /* 0x002fe200078e0003 */
[----:B------:R-:W-:-:S04]  /*ff00*/  IABS R3, R6 ;  /* 0x0000000600037213 */ /* 0x000fc80000000000 */
[----:B------:R1:W-:Y:S08]  /*ff10*/  I2F R29, R3 ;  /* 0x00000003001d7306 */ /* 0x0003f00000201400 */
[----:B------:R-:W-:Y:S01]  /*ff20*/  I2F R30, R5 ;  /* 0x00000005001e7306 */ /* 0x000fe20000201400 */
[----:B-1----:R-:W-:-:S07]  /*ff30*/  FMUL.FTZ R3, R32, c[0x0][0x2ec] ;  /* 0x0000bb0020037a20 */ /* 0x002fce0000410000 */
[----:B------:R1:W2:Y:S01]  /*ff40*/  MUFU.TANH R5, R3 ;  /* 0x0000000300057308 */ /* 0x0002a20000002400 */
[----:B------:R-:W-:Y:S02]  /*ff50*/  FMUL.FTZ R11, R186, c[0x0][0x2ec] ;  /* 0x0000bb00ba0b7a20 */ /* 0x000fe40000410000 */
[----:B-1----:R-:W-:-:S05]  /*ff60*/  FMUL.FTZ R3, R34, c[0x0][0x2ec] ;  /* 0x0000bb0022037a20 */ /* 0x002fca0000410000 */
[----:B------:R1:W-:Y:S02]  /*ff70*/  MUFU.TANH R7, R3 ;  /* 0x0000000300077308 */ /* 0x0003e40000002400 */
[----:B-1----:R-:W-:-:S06]  /*ff80*/  FMUL.FTZ R3, R184, c[0x0][0x2ec] ;  /* 0x0000bb00b8037a20 */ /* 0x002fcc0000410000 */
[----:B------:R1:W3:Y:S08]  /*ff90*/  MUFU.TANH R6, R3 ;  /* 0x0000000300067308 */ /* 0x0002f00000002400 */
[----:B------:R-:W4:Y:S01]  /*ffa0*/  MUFU.TANH R11, R11 ;  /* 0x0000000b000b7308 */ /* 0x000f220000002400 */
[----:B-1----:R-:W-:-:S05]  /*ffb0*/  IMAD.IADD R3, R228, 0x1, -R4 ;  /* 0x00000001e4037824 */ /* 0x002fca00078e0a04 */
[----:B------:R-:W-:-:S04]  /*ffc0*/  IABS R3, R3 ;  /* 0x0000000300037213 */ /* 0x000fc80000000000 */
[----:B------:R1:W-:Y:S01]  /*ffd0*/  I2F R25, R3 ;  /* 0x0000000300197306 */ /* 0x0003e20000201400 */
[-C--:B--2---:R-:W-:Y:S01]  /*ffe0*/  FFMA.FTZ R5, R40, -R222.reuse, R5 ;  /* 0x800000de28057223 */ /* 0x084fe20000010005 */
[C---:B------:R-:W-:Y:S01]  /*fff0*/  ISETP.LT.OR P0, PT, R0.reuse, R227, P0 ;  /* 0x000000e30000720c */ /* 0x040fe20000701670 */
[----:B---3--:R-:W-:Y:S01]  /*10000*/  FFMA.FTZ R6, R37, -R222, R6 ;  /* 0x800000de25067223 */ /* 0x008fe20000010006 */
[----:B------:R-:W-:Y:S01]  /*10010*/  ISETP.LT.OR P5, PT, R0, R225, P5 ;  /* 0x000000e10000720c */ /* 0x000fe20002fa1670 */
[----:B-1----:R-:W-:-:S04]  /*10020*/  FMUL.FTZ R3, R33, c[0x0][0x2ec] ;  /* 0x0000bb0021037a20 */ /* 0x002fc80000410000 */
[----:B------:R1:W2:Y:S01]  /*10030*/  MUFU.TANH R18, R3 ;  /* 0x0000000300127308 */ /* 0x0002a20000002400 */
[-C--:B------:R-:W-:Y:S01]  /*10040*/  FFMA.FTZ R7, R39, -R222.reuse, R7 ;  /* 0x800000de27077223 */ /* 0x080fe20000010007 */
[----:B------:R-:W-:Y:S01]  /*10050*/  FSEL R245, R5, -INF , !P0 ;  /* 0xff80000005f57808 */ /* 0x000fe20004000000 */
[----:B----4-:R-:W-:Y:S01]  /*10060*/  FFMA.FTZ R11, R36, -R222, R11 ;  /* 0x800000de240b7223 */ /* 0x010fe2000001000b */
[----:B------:R-:W-:Y:S01]  /*10070*/  FSEL R55, R6, -INF , !P5 ;  /* 0xff80000006377808 */ /* 0x000fe20006800000 */
[----:B------:R-:W-:Y:S01]  /*10080*/  IMAD.IADD R5, R231, 0x1, -R4 ;  /* 0x00000001e7057824 */ /* 0x000fe200078e0a04 */
[----:B------:R-:W-:Y:S01]  /*10090*/  ISETP.LT.OR P6, PT, R0, R226, P6 ;  /* 0x000000e20000720c */ /* 0x000fe200037c1670 */
[----:B-1----:R-:W-:-:S04]  /*100a0*/  FMUL.FTZ R3, R35, c[0x0][0x2ec] ;  /* 0x0000bb0023037a20 */ /* 0x002fc80000410000 */
[----:B------:R1:W3:Y:S01]  /*100b0*/  MUFU.TANH R12, R3 ;  /* 0x00000003000c7308 */ /* 0x0002e20000002400 */
[C---:B------:R-:W-:Y:S02]  /*100c0*/  ISETP.LT.OR P1, PT, R0.reuse, R224, P1 ;  /* 0x000000e00000720c */ /* 0x040fe40000f21670 */
[----:B------:R-:W-:Y:S02]  /*100d0*/  FSEL R249, R7, -INF , !P6 ;  /* 0xff80000007f97808 */ /* 0x000fe40007000000 */
[----:B------:R-:W-:Y:S02]  /*100e0*/  FSEL R56, R11, -INF , !P1 ;  /* 0xff8000000b387808 */ /* 0x000fe40004800000 */
[----:B-1----:R-:W-:-:S05]  /*100f0*/  IADD3 R3, R0, 0x18, RZ ;  /* 0x0000001800037810 */ /* 0x002fca0007ffe0ff */
[----:B------:R-:W-:Y:S01]  /*10100*/  IMAD.IADD R6, R230, 0x1, -R3 ;  /* 0x00000001e6067824 */ /* 0x000fe200078e0a03 */
[C---:B------:R-:W-:Y:S02]  /*10110*/  ISETP.GE.AND P0, PT, R2.reuse, R235, PT ;  /* 0x000000eb0200720c */ /* 0x040fe40003f06270 */
[C---:B------:R-:W-:Y:S02]  /*10120*/  ISETP.GE.AND P6, PT, R2.reuse, R234, PT ;  /* 0x000000ea0200720c */ /* 0x040fe40003fc6270 */
[C---:B------:R-:W-:Y:S02]  /*10130*/  ISETP.GE.AND P5, PT, R2.reuse, R233, PT ;  /* 0x000000e90200720c */ /* 0x040fe40003fa6270 */
[----:B------:R-:W-:Y:S02]  /*10140*/  IABS R5, R5 ;  /* 0x0000000500057213 */ /* 0x000fe40000000000 */
[C---:B------:R-:W-:Y:S02]  /*10150*/  ISETP.GE.AND P1, PT, R2.reuse, R232, PT ;  /* 0x000000e80200720c */ /* 0x040fe40003f26270 */
[----:B------:R-:W-:Y:S01]  /*10160*/  IABS R6, R6 ;  /* 0x0000000600067213 */ /* 0x000fe20000000000 */
[----:B------:R1:W-:Y:S01]  /*10170*/  I2F R19, R5 ;  /* 0x0000000500137306 */ /* 0x0003e20000201400 */
[----:B------:R-:W-:-:S02]  /*10180*/  ISETP.LT.OR P0, PT, R2, R227, P0 ;  /* 0x000000e30200720c */ /* 0x000fc40000701670 */
[C---:B------:R-:W-:Y:S02]  /*10190*/  ISETP.LT.OR P6, PT, R2.reuse, R226, P6 ;  /* 0x000000e20200720c */ /* 0x040fe400037c1670 */
[C---:B------:R-:W-:Y:S01]  /*101a0*/  ISETP.LT.OR P5, PT, R2.reuse, R225, P5 ;  /* 0x000000e10200720c */ /* 0x040fe20002fa1670 */
[----:B------:R-:W-:Y:S01]  /*101b0*/  BAR.SYNC.DEFER_BLOCKING 0x0 ;  /* 0x0000000000007b1d */ /* 0x000fe20000010000 */
[----:B------:R-:W-:Y:S01]  /*101c0*/  ISETP.LT.OR P1, PT, R2, R224, P1 ;  /* 0x000000e00200720c */ /* 0x000fe20000f21670 */
[----:B------:R-:W-:Y:S02]  /*101d0*/  IMAD.IADD R2, R229, 0x1, -R3 ;  /* 0x00000001e5027824 */ /* 0x000fe400078e0a03 */
[----:B------:R-:W-:Y:S02]  /*101e0*/  FMUL.FTZ R17, R185, c[0x0][0x2ec] ;  /* 0x0000bb00b9117a20 */ /* 0x000fe40000410000 */
[----:B-1----:R-:W-:Y:S01]  /*101f0*/  IMAD.MOV.U32 R5, RZ, RZ, R6 ;  /* 0x000000ffff057224 */ /* 0x002fe200078e0006 */
[----:B------:R-:W-:Y:S01]  /*10200*/  IABS R2, R2 ;  /* 0x0000000200027213 */ /* 0x000fe20000000000 */
[----:B--2---:R-:W-:-:S02]  /*10210*/  FFMA.FTZ R7, R38, -R222, R18 ;  /* 0x800000de26077223 */ /* 0x004fc40000010012 */
[----:B------:R1:W-:Y:S01]  /*10220*/  I2F R24, R5 ;  /* 0x0000000500187306 */ /* 0x0003e20000201400 */
[----:B------:R-:W-:Y:S02]  /*10230*/  FMUL.FTZ R16, R187, c[0x0][0x2ec] ;  /* 0x0000bb00bb107a20 */ /* 0x000fe40000410000 */
[----:B------:R-:W-:Y:S01]  /*10240*/  IMAD.MOV.U32 R6, RZ, RZ, R2 ;  /* 0x000000ffff067224 */ /* 0x000fe200078e0002 */
[----:B------:R-:W-:Y:S01]  /*10250*/  FSEL R241, R7, -INF , !P0 ;  /* 0xff80000007f17808 */ /* 0x000fe20004000000 */
[----:B------:R-:W-:-:S03]  /*10260*/  IMAD.IADD R7, R231, 0x1, -R3 ;  /* 0x00000001e7077824 */ /* 0x000fc600078e0a03 */
[----:B------:R-:W2:Y:S01]  /*10270*/  MUFU.TANH R17, R17 ;  /* 0x0000001100117308 */ /* 0x000ea20000002400 */
[----:B------:R-:W-:Y:S01]  /*10280*/  IADD3 R2, R0, 0x19, RZ ;  /* 0x0000001900027810 */ /* 0x000fe20007ffe0ff */
[----:B-1----:R-:W-:-:S06]  /*10290*/  IMAD.IADD R5, R228, 0x1, -R3 ;  /* 0x00000001e4057824 */ /* 0x002fcc00078e0a03 */
[----:B------:R-:W1:Y:S01]  /*102a0*/  MUFU.TANH R16, R16 ;  /* 0x0000001000107308 */ /* 0x000e620000002400 */
[----:B------:R-:W-:-:S07]  /*102b0*/  IABS R5, R5 ;  /* 0x0000000500057213 */ /* 0x000fce0000000000 */
[----:B------:R4:W-:Y:S01]  /*102c0*/  I2F R23, R6 ;  /* 0x0000000600177306 */ /* 0x0009e20000201400 */
[-C--:B---3--:R-:W-:Y:S02]  /*102d0*/  FFMA.FTZ R11, R15, -R222.reuse, R12 ;  /* 0x800000de0f0b7223 */ /* 0x088fe4000001000c */
[-C--:B--2---:R-:W-:Y:S02]  /*102e0*/  FFMA.FTZ R12, R14, -R222.reuse, R17 ;  /* 0x800000de0e0c7223 */ /* 0x084fe40000010011 */
[----:B----4-:R-:W-:Y:S01]  /*102f0*/  IMAD.MOV.U32 R6, RZ, RZ, R5 ;  /* 0x000000ffff067224 */ /* 0x010fe200078e0005 */
[----:B------:R-:W-:Y:S01]  /*10300*/  IABS R5, R7 ;  /* 0x0000000700057213 */ /* 0x000fe20000000000 */
[----:B------:R-:W-:Y:S02]  /*10310*/  IMAD.IADD R7, R230, 0x1, -R2 ;  /* 0x00000001e6077824 */ /* 0x000fe400078e0a02 */
[----:B------:R2:W-:Y:S01]  /*10320*/  I2F R21, R6 ;  /* 0x0000000600157306 */ /* 0x0005e20000201400 */
[----:B-1----:R-:W-:Y:S01]  /*10330*/  FFMA.FTZ R13, R13, -R222, R16 ;  /* 0x800000de0d0d7223 */ /* 0x002fe20000010010 */
[----:B------:R-:W-:Y:S01]  /*10340*/  FSEL R244, R11, -INF , !P6 ;  /* 0xff8000000bf47808 */ /* 0x000fe20007000000 */
[----:B--2---:R-:W-:Y:S01]  /*10350*/  IMAD.MOV.U32 R6, RZ, RZ, R5 ;  /* 0x000000ffff067224 */ /* 0x004fe200078e0005 */
[----:B------:R-:W-:Y:S01]  /*10360*/  IABS R5, R7 ;  /* 0x0000000700057213 */ /* 0x000fe20000000000 */
[----:B------:R-:W-:-:S03]  /*10370*/  IMAD.IADD R7, R229, 0x1, -R2 ;  /* 0x00000001e5077824 */ /* 0x000fc600078e0a02 */
[----:B------:R1:W-:Y:S01]  /*10380*/  I2F R14, R6 ;  /* 0x00000006000e7306 */ /* 0x0003e20000201400 */
[----:B------:R-:W-:Y:S02]  /*10390*/  FSEL R52, R12, -INF , !P5 ;  /* 0xff8000000c347808 */ /* 0x000fe40006800000 */
[----:B------:R-:W-:Y:S02]  /*103a0*/  FSEL R53, R13, -INF , !P1 ;  /* 0xff8000000d357808 */ /* 0x000fe40004800000 */
[C---:B------:R-:W-:Y:S02]  /*103b0*/  ISETP.GE.AND P0, PT, R8.reuse, R235, PT ;  /* 0x000000eb0800720c */ /* 0x040fe40003f06270 */
[----:B------:R-:W-:Y:S01]  /*103c0*/  ISETP.GE.AND P6, PT, R8, R234, PT ;  /* 0x000000ea0800720c */ /* 0x000fe20003fc6270 */
[----:B-1----:R-:W-:Y:S01]  /*103d0*/  IMAD.MOV.U32 R6, RZ, RZ, R5 ;  /* 0x000000ffff067224 */ /* 0x002fe200078e0005 */
[----:B------:R-:W-:Y:S01]  /*103e0*/  IABS R5, R7 ;  /* 0x0000000700057213 */ /* 0x000fe20000000000 */
[----:B------:R-:W-:-:S02]  /*103f0*/  IMAD.IADD R7, R228, 0x1, -R2 ;  /* 0x00000001e4077824 */ /* 0x000fc400078e0a02 */
[----:B------:R1:W-:Y:S01]  /*10400*/  I2F R54, R6 ;  /* 0x0000000600367306 */ /* 0x0003e20000201400 */
[C---:B------:R-:W-:Y:S02]  /*10410*/  ISETP.GE.AND P5, PT, R8.reuse, R233, PT ;  /* 0x000000e90800720c */ /* 0x040fe40003fa6270 */
[C---:B------:R-:W-:Y:S02]  /*10420*/  ISETP.GE.AND P1, PT, R8.reuse, R232, PT ;  /* 0x000000e80800720c */ /* 0x040fe40003f26270 */
[C---:B------:R-:W-:Y:S02]  /*10430*/  ISETP.LT.OR P0, PT, R8.reuse, R227, P0 ;  /* 0x000000e30800720c */ /* 0x040fe40000701670 */
[C---:B------:R-:W-:Y:S02]  /*10440*/  ISETP.LT.OR P6, PT, R8.reuse, R226, P6 ;  /* 0x000000e20800720c */ /* 0x040fe400037c1670 */
[----:B------:R-:W-:Y:S01]  /*10450*/  ISETP.LT.OR P5, PT, R8, R225, P5 ;  /* 0x000000e10800720c */ /* 0x000fe20002fa1670 */
[----:B-1----:R-:W-:Y:S01]  /*10460*/  IMAD.MOV.U32 R6, RZ, RZ, R5 ;  /* 0x000000ffff067224 */ /* 0x002fe200078e0005 */
[----:B------:R-:W-:-:S03]  /*10470*/  IABS R5, R7 ;  /* 0x0000000700057213 */ /* 0x000fc60000000000 */
[----:B------:R1:W-:Y:S01]  /*10480*/  I2F R51, R6 ;  /* 0x0000000600337306 */ /* 0x0003e20000201400 */
[----:B------:R-:W-:Y:S02]  /*10490*/  ISETP.LT.OR P1, PT, R8, R224, P1 ;  /* 0x000000e00800720c */ /* 0x000fe40000f21670 */
[----:B------:R-:W-:Y:S01]  /*104a0*/  IADD3 R8, R0, 0x20, RZ ;  /* 0x0000002000087810 */ /* 0x000fe20007ffe0ff */
[----:B------:R-:W-:-:S04]  /*104b0*/  IMAD.MOV.U32 R187, RZ, RZ, R49 ;  /* 0x000000ffffbb7224 */ /* 0x000fc800078e0031 */
[----:B------:R-:W-:Y:S02]  /*104c0*/  IMAD.IADD R7, R230, 0x1, -R8 ;  /* 0x00000001e6077824 */ /* 0x000fe400078e0a08 */
[----:B-1----:R-:W-:Y:S02]  /*104d0*/  IMAD.MOV.U32 R6, RZ, RZ, R5 ;  /* 0x000000ffff067224 */ /* 0x002fe400078e0005 */
[----:B------:R-:W-:-:S05]  /*104e0*/  IMAD.IADD R5, R231, 0x1, -R2 ;  /* 0x00000001e7057824 */ /* 0x000fca00078e0a02 */
[----:B------:R-:W-:Y:S01]  /*104f0*/  IABS R5, R5 ;  /* 0x0000000500057213 */ /* 0x000fe20000000000 */
[----:B------:R1:W-:Y:S01]  /*10500*/  I2F R49, R6 ;  /* 0x0000000600317306 */ /* 0x0003e20000201400 */
[----:B------:R-:W-:-:S03]  /*10510*/  IMAD.MOV.U32 R185, RZ, RZ, R50 ;  /* 0x000000ffffb97224 */ /* 0x000fc600078e0032 */
        /* <DEDUP_REMOVED lines=20> */
[----:B------:R-:W-:Y:S02]  /*10660*/  IMAD.IADD R11, R228, 0x1, -R7 ;  /* 0x00000001e40b7824 */ /* 0x000fe400078e0a07 */
        /* <DEDUP_REMOVED lines=13> */
[----:B-1----:R-:W-:-:S03]  /*10740*/  IMAD.MOV.U32 R11, RZ, RZ, R5 ;  /* 0x000000ffff0b7224 */ /* 0x002fc600078e0005 */
[----:B------:R-:W-:Y:S01]  /*10750*/  IABS R5, R12 ;  /* 0x0000000c00057213 */ /* 0x000fe20000000000 */
[----:B------:R1:W-:Y:S01]  /*10760*/  I2F R57, R11 ;  /* 0x0000000b00397306 */ /* 0x0003e20000201400 */
[----:B------:R-:W-:-:S03]  /*10770*/  IMAD.IADD R12, R228, 0x1, -R6 ;  /* 0x00000001e40c7824 */ /* 0x000fc600078e0a06 */
[----:B-1----:R-:W-:Y:S02]  /*10780*/  IMAD.MOV.U32 R11, RZ, RZ, R5 ;  /* 0x000000ffff0b7224 */ /* 0x002fe400078e0005 */
[----:B------:R-:W-:-:S05]  /*10790*/  IMAD.IADD R5, R229, 0x1, -R6 ;  /* 0x00000001e5057824 */ /* 0x000fca00078e0a06 */
[----:B------:R-:W-:Y:S01]  /*107a0*/  IABS R5, R5 ;  /* 0x0000000500057213 */ /* 0x000fe20000000000 */
[----:B------:R1:W-:Y:S01]  /*107b0*/  I2F R65, R11 ;  /* 0x0000000b00417306 */ /* 0x0003e20000201400 */
[----:B------:R-:W-:-:S03]  /*107c0*/  FMUL.FTZ R15, R200, c[0x0][0x2ec] ;  /* 0x0000bb00c80f7a20 */ /* 0x000fc60000410000 */
[----:B-1----:R-:W-:Y:S01]  /*107d0*/  IMAD.MOV.U32 R11, RZ, RZ, R5 ;  /* 0x000000ffff0b7224 */ /* 0x002fe200078e0005 */
[----:B------:R-:W-:-:S03]  /*107e0*/  IABS R5, R12 ;  /* 0x0000000c00057213 */ /* 0x000fc60000000000 */
[----:B------:R1:W-:Y:S01]  /*107f0*/  I2F R62, R11 ;  /* 0x0000000b003e7306 */ /* 0x0003e20000201400 */
[----:B------:R-:W-:-:S07]  /*10800*/  FMUL.FTZ R12, R202, c[0x0][0x2ec] ;  /* 0x0000bb00ca0c7a20 */ /* 0x000fce0000410000 */
[----:B------:R2:W-:Y:S01]  /*10810*/  I2F R59, R5 ;  /* 0x00000005003b7306 */ /* 0x0005e20000201400 */
[----:B-1----:R-:W-:-:S07]  /*10820*/  FMUL.FTZ R11, R106, c[0x0][0x2ec] ;  /* 0x0000bb006a0b7a20 */ /* 0x002fce0000410000 */
[----:B------:R-:W-:Y:S01]  /*10830*/  MUFU.TANH R15, R15 ;  /* 0x0000000f000f7308 */ /* 0x000fe20000002400 */
[----:B--2---:R-:W-:-:S07]  /*10840*/  FMUL.FTZ R5, R104, c[0x0][0x2ec] ;  /* 0x0000bb0068057a20 */ /* 0x004fce0000410000 */
[----:B------:R-:W-:Y:S08]  /*10850*/  MUFU.TANH R11, R11 ;  /* 0x0000000b000b7308 */ /* 0x000ff00000002400 */
[----:B------:R-:W1:Y:S08]  /*10860*/  MUFU.TANH R5, R5 ;  /* 0x0000000500057308 */ /* 0x000e700000002400 */
[----:B------:R2:W3:Y:S02]  /*10870*/  MUFU.TANH R16, R12 ;  /* 0x0000000c00107308 */ /* 0x0004e40000002400 */
[----:B--2---:R-:W-:-:S06]  /*10880*/  FMUL.FTZ R12, R105, c[0x0][0x2ec] ;  /* 0x0000bb00690c7a20 */ /* 0x004fcc0000410000 */
[----:B------:R2:W-:Y:S01]  /*10890*/  MUFU.TANH R22, R12 ;  /* 0x0000000c00167308 */ /* 0x0005e20000002400 */
[----:B-1----:R-:W-:Y:S02]  /*108a0*/  FFMA.FTZ R13, R47, -R222, R5 ;  /* 0x800000de2f0d7223 */ /* 0x002fe40000010005 */
[----:B------:R-:W-:Y:S02]  /*108b0*/  FMUL.FTZ R5, R201, c[0x0][0x2ec] ;  /* 0x0000bb00c9057a20 */ /* 0x000fe40000410000 */
[----:B--2---:R-:W-:-:S04]  /*108c0*/  FMUL.FTZ R12, R107, c[0x0][0x2ec] ;  /* 0x0000bb006b0c7a20 */ /* 0x004fc80000410000 */
[----:B------:R1:W-:Y:S08]  /*108d0*/  MUFU.TANH R18, R12 ;  /* 0x0000000c00127308 */ /* 0x0003f00000002400 */
[----:B------:R3:W2:Y:S01]  /*108e0*/  MUFU.TANH R17, R5 ;  /* 0x0000000500117308 */ /* 0x0006a20000002400 */
[-C--:B-1----:R-:W-:Y:S02]  /*108f0*/  FFMA.FTZ R12, R44, -R222.reuse, R11 ;  /* 0x800000de2c0c7223 */ /* 0x082fe4000001000b */
[----:B------:R-:W-:-:S02]  /*10900*/  FFMA.FTZ R11, R41, -R222, R15 ;  /* 0x800000de290b7223 */ /* 0x000fc4000001000f */
[----:B------:R-:W-:Y:S02]  /*10910*/  FMUL.FTZ R15, R203, c[0x0][0x2ec] ;  /* 0x0000bb00cb0f7a20 */ /* 0x000fe40000410000 */
[----:B---3--:R-:W-:-:S04]  /*10920*/  FFMA.FTZ R5, R20, -R222, R16 ;  /* 0x800000de14057223 */ /* 0x008fc80000010010 */
[----:B------:R-:W1:Y:S01]  /*10930*/  MUFU.TANH R15, R15 ;  /* 0x0000000f000f7308 */ /* 0x000e620000002400 */
[----:B------:R-:W-:Y:S01]  /*10940*/  FSEL R44, R5, -INF , !P1 ;  /* 0xff800000052c7808 */ /* 0x000fe20004800000 */
[----:B------:R-:W-:Y:S01]  /*10950*/  FMUL.FTZ R5, R110, c[0x0][0x2ec] ;  /* 0x0000bb006e057a20 */ /* 0x000fe20000410000 */
[----:B------:R-:W-:Y:S02]  /*10960*/  FSEL R200, R13, -INF , !P0 ;  /* 0xff8000000dc87808 */ /* 0x000fe40004000000 */
[----:B------:R-:W-:Y:S02]  /*10970*/  FSEL R201, R12, -INF , !P6 ;  /* 0xff8000000cc97808 */ /* 0x000fe40007000000 */
[----:B------:R-:W-:Y:S01]  /*10980*/  FSEL R41, R11, -INF , !P5 ;  /* 0xff8000000b297808 */ /* 0x000fe20006800000 */
[----:B------:R3:W-:Y:S01]  /*10990*/  MUFU.TANH R13, R5 ;  /* 0x00000005000d7308 */ /* 0x0007e20000002400 */
[C---:B------:R-:W-:Y:S02]  /*109a0*/  ISETP.GE.AND P0, PT, R10.reuse, R235, PT ;  /* 0x000000eb0a00720c */ /* 0x040fe40003f06270 */
[----:B------:R-:W-:-:S02]  /*109b0*/  ISETP.GE.AND P6, PT, R10, R234, PT ;  /* 0x000000ea0a00720c */ /* 0x000fc40003fc6270 */
[C---:B------:R-:W-:Y:S02]  /*109c0*/  ISETP.GE.AND P5, PT, R10.reuse, R233, PT ;  /* 0x000000e90a00720c */ /* 0x040fe40003fa6270 */
[----:B------:R-:W-:Y:S01]  /*109d0*/  ISETP.GE.AND P1, PT, R10, R232, PT ;  /* 0x000000e80a00720c */ /* 0x000fe20003f26270 */
[----:B------:R-:W-:Y:S01]  /*109e0*/  FMUL.FTZ R11, R108, c[0x0][0x2ec] ;  /* 0x0000bb006c0b7a20 */ /* 0x000fe20000410000 */
[C---:B------:R-:W-:Y:S02]  /*109f0*/  ISETP.LT.OR P0, PT, R10.reuse, R227, P0 ;  /* 0x000000e30a00720c */ /* 0x040fe40000701670 */
[C---:B------:R-:W-:Y:S02]  /*10a00*/  ISETP.LT.OR P6, PT, R10.reuse, R226, P6 ;  /* 0x000000e20a00720c */ /* 0x040fe400037c1670 */
[----:B------:R-:W-:Y:S01]  /*10a10*/  ISETP.LT.OR P5, PT, R10, R225, P5 ;  /* 0x000000e10a00720c */ /* 0x000fe20002fa1670 */
[----:B---3--:R-:W-:Y:S01]  /*10a20*/  FMUL.FTZ R5, R204, c[0x0][0x2ec] ;  /* 0x0000bb00cc057a20 */ /* 0x008fe20000410000 */
[----:B------:R-:W-:Y:S01]  /*10a30*/  ISETP.LT.OR P1, PT, R10, R224, P1 ;  /* 0x000000e00a00720c */ /* 0x000fe20000f21670 */
[-C--:B--2---:R-:W-:Y:S01]  /*10a40*/  FFMA.FTZ R10, R42, -R222.reuse, R17 ;  /* 0x800000de2a0a7223 */ /* 0x084fe20000010011 */
[----:B------:R-:W2:Y:S01]  /*10a50*/  MUFU.TANH R20, R11 ;  /* 0x0000000b00147308 */ /* 0x000ea20000002400 */
[----:B------:R-:W-:-:S07]  /*10a60*/  FFMA.FTZ R12, R46, -R222, R22 ;  /* 0x800000de2e0c7223 */ /* 0x000fce0000010016 */
[----:B------:R1:W3:Y:S01]  /*10a70*/  MUFU.TANH R17, R5 ;  /* 0x0000000500117308 */ /* 0x0002e20000002400 */
[----:B------:R-:W-:Y:S01]  /*10a80*/  FSEL R35, R10, -INF , !P5 ;  /* 0xff8000000a237808 */ /* 0x000fe20006800000 */
[----:B------:R-:W-:Y:S01]  /*10a90*/  FMUL.FTZ R10, R109, c[0x0][0x2ec] ;  /* 0x0000bb006d0a7a20 */ /* 0x000fe20000410000 */
[----:B------:R-:W-:Y:S01]  /*10aa0*/  FSEL R196, R12, -INF , !P0 ;  /* 0xff8000000cc47808 */ /* 0x000fe20004000000 */
[----:B-1----:R-:W-:Y:S02]  /*10ab0*/  FFMA.FTZ R5, R31, -R222, R15 ;  /* 0x800000de1f057223 */ /* 0x002fe4000001000f */
[----:B------:R-:W-:-:S04]  /*10ac0*/  FMUL.FTZ R15, R206, c[0x0][0x2ec] ;  /* 0x0000bb00ce0f7a20 */ /* 0x000fc80000410000 */
[----:B------:R-:W1:Y:S01]  /*10ad0*/  MUFU.TANH R16, R15 ;  /* 0x0000000f00107308 */ /* 0x000e620000002400 */
[-C--:B------:R-:W-:Y:S01]  /*10ae0*/  FFMA.FTZ R11, R45, -R222.reuse, R18 ;  /* 0x800000de2d0b7223 */ /* 0x080fe20000010012 */
[----:B------:R-:W-:Y:S01]  /*10af0*/  FSEL R42, R5, -INF , !P1 ;  /* 0xff800000052a7808 */ /* 0x000fe20004800000 */
[----:B------:R-:W-:Y:S01]  /*10b00*/  FMUL.FTZ R5, R111, c[0x0][0x2ec] ;  /* 0x0000bb006f057a20 */ /* 0x000fe20000410000 */
[----:B------:R-:W-:Y:S02]  /*10b10*/  ISETP.GE.AND P0, PT, R9, R235, PT ;  /* 0x000000eb0900720c */ /* 0x000fe40003f06270 */
[----:B------:R-:W-:Y:S01]  /*10b20*/  FSEL R198, R11, -INF , !P6 ;  /* 0xff8000000bc67808 */ /* 0x000fe20007000000 */
[----:B--2---:R-:W-:Y:S01]  /*10b30*/  FFMA.FTZ R11, R43, -R222, R20 ;  /* 0x800000de2b0b7223 */ /* 0x004fe20000010014 */
[----:B------:R2:W-:Y:S01]  /*10b40*/  MUFU.TANH R18, R10 ;  /* 0x0000000a00127308 */ /* 0x0005e20000002400 */
[C---:B------:R-:W-:Y:S02]  /*10b50*/  ISETP.GE.AND P6, PT, R9.reuse, R234, PT ;  /* 0x000000ea0900720c */ /* 0x040fe40003fc6270 */
[----:B------:R-:W-:-:S02]  /*10b60*/  ISETP.GE.AND P5, PT, R9, R233, PT ;  /* 0x000000e90900720c */ /* 0x000fc40003fa6270 */
[C---:B------:R-:W-:Y:S02]  /*10b70*/  ISETP.GE.AND P1, PT, R9.reuse, R232, PT ;  /* 0x000000e80900720c */ /* 0x040fe40003f26270 */
[C---:B------:R-:W-:Y:S01]  /*10b80*/  ISETP.LT.OR P0, PT, R9.reuse, R227, P0 ;  /* 0x000000e30900720c */ /* 0x040fe20000701670 */
[----:B------:R4:W-:Y:S01]  /*10b90*/  MUFU.TANH R15, R5 ;  /* 0x00000005000f7308 */ /* 0x0009e20000002400 */
[C---:B------:R-:W-:Y:S02]  /*10ba0*/  ISETP.LT.OR P6, PT, R9.reuse, R226, P6 ;  /* 0x000000e20900720c */ /* 0x040fe400037c1670 */
[----:B------:R-:W-:Y:S01]  /*10bb0*/  ISETP.LT.OR P5, PT, R9, R225, P5 ;  /* 0x000000e10900720c */ /* 0x000fe20002fa1670 */
[----:B--2---:R-:W-:Y:S02]  /*10bc0*/  FFMA.FTZ R10, R28, -R222, R13 ;  /* 0x800000de1c0a7223 */ /* 0x004fe4000001000d */
[----:B------:R-:W-:Y:S01]  /*10bd0*/  FMUL.FTZ R13, R207, c[0x0][0x2ec] ;  /* 0x0000bb00cf0d7a20 */ /* 0x000fe20000410000 */
[----:B------:R-:W-:Y:S01]  /*10be0*/  ISETP.LT.OR P1, PT, R9, R224, P1 ;  /* 0x000000e00900720c */ /* 0x000fe20000f21670 */
[----:B----4-:R-:W-:Y:S01]  /*10bf0*/  FMUL.FTZ R5, R205, c[0x0][0x2ec] ;  /* 0x0000bb00cd057a20 */ /* 0x010fe20000410000 */
[----:B------:R-:W-:Y:S01]  /*10c00*/  FSEL R242, R11, -INF , !P0 ;  /* 0xff8000000bf27808 */ /* 0x000fe20004000000 */
[----:B---3--:R-:W-:Y:S01]  /*10c10*/  FFMA.FTZ R9, R27, -R222, R17 ;  /* 0x800000de1b097223 */ /* 0x008fe20000010011 */
[----:B------:R-:W-:Y:S01]  /*10c20*/  MUFU.TANH R11, R13 ;  /* 0x0000000d000b7308 */ /* 0x000fe20000002400 */
[----:B------:R-:W-:-:S07]  /*10c30*/  FSEL R186, R10, -INF , !P6 ;  /* 0xff8000000aba7808 */ /* 0x000fce0007000000 */
[----:B------:R1:W2:Y:S01]  /*10c40*/  MUFU.TANH R12, R5 ;  /* 0x00000005000c7308 */ /* 0x0002a20000002400 */
[----:B------:R-:W-:Y:S02]  /*10c50*/  FSEL R202, R9, -INF , !P5 ;  /* 0xff80000009ca7808 */ /* 0x000fe40006800000 */
[C---:B------:R-:W-:Y:S02]  /*10c60*/  ISETP.GE.AND P0, PT, R4.reuse, R235, PT ;  /* 0x000000eb0400720c */ /* 0x040fe40003f06270 */
[C---:B------:R-:W-:Y:S02]  /*10c70*/  ISETP.GE.AND P6, PT, R4.reuse, R234, PT ;  /* 0x000000ea0400720c */ /* 0x040fe40003fc6270 */
[----:B------:R-:W-:Y:S01]  /*10c80*/  ISETP.GE.AND P5, PT, R4, R233, PT ;  /* 0x000000e90400720c */ /* 0x000fe20003fa6270 */
[----:B-1----:R-:W-:-:S05]  /*10c90*/  FFMA.FTZ R5, R26, -R222, R16 ;  /* 0x800000de1a057223 */ /* 0x002fca0000010010 */
[----:B------:R-:W-:Y:S02]  /*10ca0*/  FSEL R211, R5, -INF , !P1 ;  /* 0xff80000005d37808 */ /* 0x000fe40004800000 */
[----:B------:R-:W-:Y:S01]  /*10cb0*/  ISETP.GE.AND P1, PT, R4, R232, PT ;  /* 0x000000e80400720c */ /* 0x000fe20003f26270 */
[----:B------:R-:W-:Y:S01]  /*10cc0*/  FMUL.FTZ R9, R176, c[0x0][0x2ec] ;  /* 0x0000bb00b0097a20 */ /* 0x000fe20000410000 */
[C---:B------:R-:W-:Y:S02]  /*10cd0*/  ISETP.LT.OR P0, PT, R4.reuse, R227, P0 ;  /* 0x000000e30400720c */ /* 0x040fe40000701670 */
[C---:B------:R-:W-:Y:S02]  /*10ce0*/  ISETP.LT.OR P6, PT, R4.reuse, R226, P6 ;  /* 0x000000e20400720c */ /* 0x040fe400037c1670 */
[C---:B------:R-:W-:Y:S02]  /*10cf0*/  ISETP.LT.OR P5, PT, R4.reuse, R225, P5 ;  /* 0x000000e10400720c */ /* 0x040fe40002fa1670 */
[----:B------:R-:W-:Y:S01]  /*10d00*/  ISETP.LT.OR P1, PT, R4, R224, P1 ;  /* 0x000000e00400720c */ /* 0x000fe20000f21670 */
[----:B------:R-:W-:Y:S01]  /*10d10*/  FMUL.FTZ R4, R178, c[0x0][0x2ec] ;  /* 0x0000bb00b2047a20 */ /* 0x000fe20000410000 */
[----:B------:R1:W-:Y:S01]  /*10d20*/  MUFU.TANH R17, R9 ;  /* 0x0000000900117308 */ /* 0x0003e20000002400 */
[----:B--2---:R-:W-:-:S02]  /*10d30*/  FFMA.FTZ R10, R25, -R222, R12 ;  /* 0x800000de190a7223 */ /* 0x004fc4000001000c */
[----:B------:R-:W-:-:S05]  /*10d40*/  FFMA.FTZ R11, R19, -R222, R11 ;  /* 0x800000de130b7223 */ /* 0x000fca000001000b */
[----:B------:R2:W3:Y:S01]  /*10d50*/  MUFU.TANH R16, R4 ;  /* 0x0000000400107308 */ /* 0x0004e20000002400 */
[----:B------:R-:W-:Y:S01]  /*10d60*/  FMUL.FTZ R12, R238, c[0x0][0x2ec] ;  /* 0x0000bb00ee0c7a20 */ /* 0x000fe20000410000 */
[----:B------:R-:W-:Y:S01]  /*10d70*/  IADD3 R5, R0, 0x29, RZ ;  /* 0x0000002900057810 */ /* 0x000fe20007ffe0ff */
[----:B------:R-:W-:Y:S02]  /*10d80*/  IMAD.MOV.U32 R34, RZ, RZ, R209 ;  /* 0x000000ffff227224 */ /* 0x000fe400078e00d1 */
[-C--:B-1----:R-:W-:Y:S01]  /*10d90*/  FFMA.FTZ R9, R30, -R222.reuse, R18 ;  /* 0x800000de1e097223 */ /* 0x082fe20000010012 */
[----:B------:R-:W-:Y:S02]  /*10da0*/  FSEL R199, R10, -INF , !P5 ;  /* 0xff8000000ac77808 */ /* 0x000fe40006800000 */
[----:B------:R-:W-:Y:S01]  /*10db0*/  FSEL R209, R11, -INF , !P1 ;  /* 0xff8000000bd17808 */ /* 0x000fe20004800000 */
[----:B--2---:R-:W-:Y:S01]  /*10dc0*/  FFMA.FTZ R4, R29, -R222, R15 ;  /* 0x800000de1d047223 */ /* 0x004fe2000001000f */
[----:B------:R-:W-:Y:S01]  /*10dd0*/  FSEL R238, R9, -INF , !P0 ;  /* 0xff80000009ee7808 */ /* 0x000fe20004000000 */
[----:B------:R-:W-:Y:S01]  /*10de0*/  FMUL.FTZ R9, R215, c[0x0][0x2ec] ;  /* 0x0000bb00d7097a20 */ /* 0x000fe20000410000 */
[----:B------:R-:W-:-:S02]  /*10df0*/  ISETP.GE.AND P0, PT, R3, R235, PT ;  /* 0x000000eb0300720c */ /* 0x000fc40003f06270 */
[----:B------:R-:W-:Y:S02]  /*10e00*/  FSEL R184, R4, -INF , !P6 ;  /* 0xff80000004b87808 */ /* 0x000fe40007000000 */
[C---:B------:R-:W-:Y:S02]  /*10e10*/  ISETP.GE.AND P6, PT, R3.reuse, R234, PT ;  /* 0x000000ea0300720c */ /* 0x040fe40003fc6270 */
[C---:B------:R-:W-:Y:S02]  /*10e20*/  ISETP.GE.AND P5, PT, R3.reuse, R233, PT ;  /* 0x000000e90300720c */ /* 0x040fe40003fa6270 */
[----:B------:R-:W-:Y:S01]  /*10e30*/  ISETP.GE.AND P1, PT, R3, R232, PT ;  /* 0x000000e80300720c */ /* 0x000fe20003f26270 */
[----:B------:R1:W2:Y:S01]  /*10e40*/  MUFU.TANH R15, R9 ;  /* 0x00000009000f7308 */ /* 0x0002a20000002400 */
[----:B------:R-:W-:Y:S01]  /*10e50*/  IMAD.IADD R4, R231, 0x1, -R6 ;  /* 0x00000001e7047824 */ /* 0x000fe200078e0a06 */
[C---:B------:R-:W-:Y:S02]  /*10e60*/  ISETP.LT.OR P0, PT, R3.reuse, R227, P0 ;  /* 0x000000e30300720c */ /* 0x040fe40000701670 */
[----:B------:R-:W-:-:S02]  /*10e70*/  ISETP.LT.OR P6, PT, R3, R226, P6 ;  /* 0x000000e20300720c */ /* 0x000fc400037c1670 */
[C---:B------:R-:W-:Y:S02]  /*10e80*/  ISETP.LT.OR P5, PT, R3.reuse, R225, P5 ;  /* 0x000000e10300720c */ /* 0x040fe40002fa1670 */
        /* <DEDUP_REMOVED lines=9> */
[-C--:B---3--:R-:W-:Y:S02]  /*10f20*/  FFMA.FTZ R11, R23, -R222.reuse, R16 ;  /* 0x800000de170b7223 */ /* 0x088fe40000010010 */
[----:B--2---:R-:W-:Y:S02]  /*10f30*/  FFMA.FTZ R14, R14, -R222, R15 ;  /* 0x800000de0e0e7223 */ /* 0x004fe4000001000f */
        /* <DEDUP_REMOVED lines=78> */
[----:B-1----:R-:W-:Y:S02]  /*11420*/  IMAD.IADD R11, R229, 0x1, -R0 ;  /* 0x00000001e50b7824 */ /* 0x002fe400078e0a00 */
[----:B--2---:R-:W-:-:S03]  /*11430*/  IMAD.MOV.U32 R10, RZ, RZ, R9 ;  /* 0x000000ffff0a7224 */ /* 0x004fc600078e0009 */
[----:B------:R-:W-:Y:S02]  /*11440*/  IABS R9, R11 ;  /* 0x0000000b00097213 */ /* 0x000fe40000000000 */
        /* <DEDUP_REMOVED lines=8> */
[----:B------:R1:W-:Y:S08]  /*114d0*/  I2F R13, R9 ;  /* 0x00000009000d7306 */ /* 0x0003f00000201400 */
[----:B------:R-:W-:Y:S01]  /*114e0*/  I2F R14, R10 ;  /* 0x0000000a000e7306 */ /* 0x000fe20000201400 */
[----:B-1----:R-:W-:-:S07]  /*114f0*/  FMUL.FTZ R9, R177, c[0x0][0x2ec] ;  /* 0x0000bb00b1097a20 */ /* 0x002fce0000410000 */
[----:B------:R1:W2:Y:S02]  /*11500*/  MUFU.TANH R10, R9 ;  /* 0x00000009000a7308 */ /* 0x0002a40000002400 */
[----:B-1----:R-:W-:-:S06]  /*11510*/  FMUL.FTZ R9, R179, c[0x0][0x2ec] ;  /* 0x0000bb00b3097a20 */ /* 0x002fcc0000410000 */
[----:B------:R1:W-:Y:S02]  /*11520*/  MUFU.TANH R11, R9 ;  /* 0x00000009000b7308 */ /* 0x0003e40000002400 */
[----:B-1----:R-:W-:-:S06]  /*11530*/  FMUL.FTZ R9, R34, c[0x0][0x2ec] ;  /* 0x0000bb0022097a20 */ /* 0x002fcc0000410000 */
[----:B------:R1:W3:Y:S02]  /*11540*/  MUFU.TANH R36, R9 ;  /* 0x0000000900247308 */ /* 0x0002e40000002400 */
[----:B-1----:R-:W-:-:S06]  /*11550*/  FMUL.FTZ R9, R48, c[0x0][0x2ec] ;  /* 0x0000bb0030097a20 */ /* 0x002fcc0000410000 */
[----:B------:R1:W4:Y:S02]  /*11560*/  MUFU.TANH R34, R9 ;  /* 0x0000000900227308 */ /* 0x0003240000002400 */
        /* <DEDUP_REMOVED lines=11> */
[----:B------:R1:W-:Y:S01]  /*11620*/  MUFU.TANH R46, R9 ;  /* 0x00000009002e7308 */ /* 0x0003e20000002400 */
[-C--:B--2---:R-:W-:Y:S02]  /*11630*/  FFMA.FTZ R12, R54, -R222.reuse, R10 ;  /* 0x800000de360c7223 */ /* 0x084fe4000001000a */
[----:B---3--:R-:W-:Y:S02]  /*11640*/  FFMA.FTZ R10, R49, -R222, R36 ;  /* 0x800000de310a7223 */ /* 0x008fe40000010024 */
[----:B-1----:R-:W-:-:S04]  /*11650*/  FMUL.FTZ R9, R197, c[0x0][0x2ec] ;  /* 0x0000bb00c5097a20 */ /* 0x002fc80000410000 */
[----:B------:R1:W2:Y:S01]  /*11660*/  MUFU.TANH R37, R9 ;  /* 0x0000000900257308 */ /* 0x0002a20000002400 */
[----:B------:R-:W-:Y:S02]  /*11670*/  FFMA.FTZ R11, R51, -R222, R11 ;  /* 0x800000de330b7223 */ /* 0x000fe4000001000b */
[----:B-1----:R-:W-:-:S05]  /*11680*/  FMUL.FTZ R9, R251, c[0x0][0x2ec] ;  /* 0x0000bb00fb097a20 */ /* 0x002fca0000410000 */
[----:B------:R1:W3:Y:S01]  /*11690*/  MUFU.TANH R45, R9 ;  /* 0x00000009002d7308 */ /* 0x0002e20000002400 */
[----:B------:R-:W-:Y:S02]  /*116a0*/  FSEL R197, R12, -INF , !P0 ;  /* 0xff8000000cc57808 */ /* 0x000fe40004000000 */
[----:B------:R-:W-:Y:S02]  /*116b0*/  FSEL R204, R11, -INF , !P6 ;  /* 0xff8000000bcc7808 */ /* 0x000fe40007000000 */
[----:B------:R-:W-:Y:S01]  /*116c0*/  FSEL R54, R10, -INF , !P5 ;  /* 0xff8000000a367808 */ /* 0x000fe20006800000 */
[----:B-1----:R-:W-:-:S04]  /*116d0*/  FMUL.FTZ R9, R188, c[0x0][0x2ec] ;  /* 0x0000bb00bc097a20 */ /* 0x002fc80000410000 */
[----:B------:R4:W1:Y:S01]  /*116e0*/  MUFU.TANH R49, R9 ;  /* 0x0000000900317308 */ /* 0x0008620000002400 */
[C---:B------:R-:W-:Y:S02]  /*116f0*/  ISETP.GE.AND P0, PT, R8.reuse, R235, PT ;  /* 0x000000eb0800720c */ /* 0x040fe40003f06270 */
[C---:B------:R-:W-:Y:S02]  /*11700*/  ISETP.GE.AND P6, PT, R8.reuse, R234, PT ;  /* 0x000000ea0800720c */ /* 0x040fe40003fc6270 */
[----:B------:R-:W-:Y:S01]  /*11710*/  ISETP.GE.AND P5, PT, R8, R233, PT ;  /* 0x000000e90800720c */ /* 0x000fe20003fa6270 */
[----:B----4-:R-:W-:-:S05]  /*11720*/  FFMA.FTZ R9, R50, -R222, R34 ;  /* 0x800000de32097223 */ /* 0x010fca0000010022 */
        /* <DEDUP_REMOVED lines=11> */
[----:B------:R-:W-:-:S03]  /*117e0*/  FFMA.FTZ R11, R67, -R222, R40 ;  /* 0x800000de430b7223 */ /* 0x000fc60000010028 */
[----:B------:R-:W-:Y:S01]  /*117f0*/  MUFU.TANH R51, R34 ;  /* 0x0000002200337308 */ /* 0x000fe20000002400 */
[----:B------:R-:W-:Y:S02]  /*11800*/  FMUL.FTZ R12, R212, c[0x0][0x2ec] ;  /* 0x0000bb00d40c7a20 */ /* 0x000fe40000410000 */
[----:B----4-:R-:W-:-:S05]  /*11810*/  FMUL.FTZ R8, R243, c[0x0][0x2ec] ;  /* 0x0000bb00f3087a20 */ /* 0x010fca0000410000 */
[----:B------:R4:W-:Y:S01]  /*11820*/  MUFU.TANH R43, R10 ;  /* 0x0000000a002b7308 */ /* 0x0009e20000002400 */
[----:B------:R-:W-:Y:S01]  /*11830*/  FSEL R212, R9, -INF , !P5 ;  /* 0xff80000009d47808 */ /* 0x000fe20006800000 */
[----:B------:R-:W-:-:S06]  /*11840*/  FMUL.FTZ R9, R214, c[0x0][0x2ec] ;  /* 0x0000bb00d6097a20 */ /* 0x000fcc0000410000 */
[----:B------:R2:W1:Y:S01]  /*11850*/  MUFU.TANH R34, R8 ;  /* 0x0000000800227308 */ /* 0x0004620000002400 */
[----:B------:R-:W-:Y:S01]  /*11860*/  FSEL R243, R11, -INF , !P0 ;  /* 0xff8000000bf37808 */ /* 0x000fe20004000000 */
[-C--:B----4-:R-:W-:Y:S01]  /*11870*/  FFMA.FTZ R10, R64, -R222.reuse, R39 ;  /* 0x800000de400a7223 */ /* 0x090fe20000010027 */
        /* <DEDUP_REMOVED lines=14> */
[----:B------:R-:W-:-:S05]  /*11960*/  FFMA.FTZ R8, R60, -R222, R46 ;  /* 0x800000de3c087223 */ /* 0x000fca000001002e */
[----:B------:R-:W-:Y:S01]  /*11970*/  MUFU.TANH R39, R12 ;  /* 0x0000000c00277308 */ /* 0x000fe20000002400 */
[----:B--2---:R-:W-:-:S07]  /*11980*/  FMUL.FTZ R7, R100, c[0x0][0x2ec] ;  /* 0x0000bb0064077a20 */ /* 0x004fce0000410000 */
[----:B------:R2:W4:Y:S01]  /*11990*/  MUFU.TANH R12, R9 ;  /* 0x00000009000c7308 */ /* 0x0005220000002400 */
[----:B------:R-:W-:Y:S01]  /*119a0*/  IMAD.MOV.U32 R185, RZ, RZ, R213 ;  /* 0x000000ffffb97224 */ /* 0x000fe200078e00d5 */
[----:B------:R-:W-:-:S06]  /*119b0*/  FSEL R239, R10, -INF , !P0 ;  /* 0xff8000000aef7808 */ /* 0x000fcc0004000000 */
[----:B------:R3:W1:Y:S01]  /*119c0*/  MUFU.TANH R38, R7 ;  /* 0x0000000700267308 */ /* 0x0006620000002400 */
[----:B------:R-:W-:Y:S01]  /*119d0*/  FSEL R207, R8, -INF , !P5 ;  /* 0xff80000008cf7808 */ /* 0x000fe20006800000 */
[-C--:B--2---:R-:W-:Y:S01]  /*119e0*/  FFMA.FTZ R9, R63, -R222.reuse, R47 ;  /* 0x800000de3f097223 */ /* 0x084fe2000001002f */
[----:B------:R-:W-:Y:S01]  /*119f0*/  ISETP.GE.AND P0, PT, R6, R235, PT ;  /* 0x000000eb0600720c */ /* 0x000fe20003f06270 */
[----:B---3--:R-:W-:-:S03]  /*11a00*/  FFMA.FTZ R7, R57, -R222, R45 ;  /* 0x800000de39077223 */ /* 0x008fc6000001002d */
[----:B------:R-:W-:Y:S02]  /*11a10*/  FSEL R58, R9, -INF , !P6 ;  /* 0xff800000093a7808 */ /* 0x000fe40007000000 */
[C---:B------:R-:W-:Y:S02]  /*11a20*/  ISETP.GE.AND P6, PT, R6.reuse, R234, PT ;  /* 0x000000ea0600720c */ /* 0x040fe40003fc6270 */
[----:B------:R-:W-:Y:S02]  /*11a30*/  FSEL R213, R7, -INF , !P1 ;  /* 0xff80000007d57808 */ /* 0x000fe40004800000 */
[C---:B------:R-:W-:Y:S02]  /*11a40*/  ISETP.GE.AND P5, PT, R6.reuse, R233, PT ;  /* 0x000000e90600720c */ /* 0x040fe40003fa6270 */
[----:B------:R-:W-:Y:S01]  /*11a50*/  ISETP.GE.AND P1, PT, R6, R232, PT ;  /* 0x000000e80600720c */ /* 0x000fe20003f26270 */
[----:B------:R-:W-:Y:S01]  /*11a60*/  FMUL.FTZ R8, R102, c[0x0][0x2ec] ;  /* 0x0000bb0066087a20 */ /* 0x000fe20000410000 */
[----:B------:R-:W-:-:S02]  /*11a70*/  ISETP.LT.OR P0, PT, R6, R227, P0 ;  /* 0x000000e30600720c */ /* 0x000fc40000701670 */
[C---:B------:R-:W-:Y:S02]  /*11a80*/  ISETP.LT.OR P6, PT, R6.reuse, R226, P6 ;  /* 0x000000e20600720c */ /* 0x040fe400037c1670 */
[C---:B------:R-:W-:Y:S02]  /*11a90*/  ISETP.LT.OR P5, PT, R6.reuse, R225, P5 ;  /* 0x000000e10600720c */ /* 0x040fe40002fa1670 */
[----:B------:R-:W-:Y:S01]  /*11aa0*/  ISETP.LT.OR P1, PT, R6, R224, P1 ;  /* 0x000000e00600720c */ /* 0x000fe20000f21670 */
[----:B------:R-:W-:Y:S01]  /*11ab0*/  FMUL.FTZ R6, R103, c[0x0][0x2ec] ;  /* 0x0000bb0067067a20 */ /* 0x000fe20000410000 */
[----:B------:R2:W3:Y:S01]  /*11ac0*/  MUFU.TANH R36, R8 ;  /* 0x0000000800247308 */ /* 0x0004e20000002400 */
[-C--:B-1----:R-:W-:Y:S02]  /*11ad0*/  FFMA.FTZ R9, R65, -R222.reuse, R49 ;  /* 0x800000de41097223 */ /* 0x082fe40000010031 */
[----:B------:R-:W-:-:S05]  /*11ae0*/  FFMA.FTZ R7, R59, -R222, R34 ;  /* 0x800000de3b077223 */ /* 0x000fca0000010022 */
[----:B------:R4:W-:Y:S01]  /*11af0*/  MUFU.TANH R40, R6 ;  /* 0x0000000600287308 */ /* 0x0009e20000002400 */
[----:B------:R-:W-:Y:S02]  /*11b00*/  FMUL.FTZ R10, R237, c[0x0][0x2ec] ;  /* 0x0000bb00ed0a7a20 */ /* 0x000fe40000410000 */
[----:B--2---:R-:W-:Y:S01]  /*11b10*/  FFMA.FTZ R8, R62, -R222, R43 ;  /* 0x800000de3e087223 */ /* 0x004fe2000001002b */
[----:B------:R-:W-:-:S04]  /*11b20*/  FSEL R237, R9, -INF , !P0 ;  /* 0xff80000009ed7808 */ /* 0x000fc80004000000 */
[----:B------:R-:W-:Y:S01]  /*11b30*/  FSEL R251, R8, -INF , !P6 ;  /* 0xff80000008fb7808 */ /* 0x000fe20007000000 */
[----:B----4-:R-:W-:Y:S02]  /*11b40*/  FFMA.FTZ R6, R33, -R222, R12 ;  /* 0x800000de21067223 */ /* 0x010fe4000001000c */
[----:B------:R-:W-:Y:S01]  /*11b50*/  FMUL.FTZ R8, R210, c[0x0][0x2ec] ;  /* 0x0000bb00d2087a20 */ /* 0x000fe20000410000 */
[----:B------:R-:W-:Y:S02]  /*11b60*/  ISETP.GE.AND P0, PT, R5, R235, PT ;  /* 0x000000eb0500720c */ /* 0x000fe40003f06270 */
[----:B------:R-:W-:Y:S01]  /*11b70*/  FSEL R210, R6, -INF , !P1 ;  /* 0xff80000006d27808 */ /* 0x000fe20004800000 */
[----:B------:R-:W-:Y:S01]  /*11b80*/  FMUL.FTZ R6, R185, c[0x0][0x2ec] ;  /* 0x0000bb00b9067a20 */ /* 0x000fe20000410000 */
[----:B------:R-:W-:Y:S01]  /*11b90*/  FSEL R206, R7, -INF , !P5 ;  /* 0xff80000007ce7808 */ /* 0x000fe20006800000 */
[----:B------:R-:W-:Y:S01]  /*11ba0*/  FMUL.FTZ R11, R101, c[0x0][0x2ec] ;  /* 0x0000bb00650b7a20 */ /* 0x000fe20000410000 */
[C---:B------:R-:W-:Y:S01]  /*11bb0*/  ISETP.GE.AND P5, PT, R5.reuse, R233, PT ;  /* 0x000000e90500720c */ /* 0x040fe20003fa6270 */
[----:B------:R1:W-:Y:S01]  /*11bc0*/  MUFU.TANH R33, R8 ;  /* 0x0000000800217308 */ /* 0x0003e20000002400 */
[----:B------:R-:W-:-:S02]  /*11bd0*/  ISETP.GE.AND P6, PT, R5, R234, PT ;  /* 0x000000ea0500720c */ /* 0x000fc40003fc6270 */
[----:B------:R-:W-:Y:S01]  /*11be0*/  ISETP.LT.OR P0, PT, R5, R227, P0 ;  /* 0x000000e30500720c */ /* 0x000fe20000701670 */
[----:B------:R-:W-:Y:S01]  /*11bf0*/  FFMA.FTZ R7, R31, -R222, R50 ;  /* 0x800000de1f077223 */ /* 0x000fe20000010032 */
[----:B------:R-:W-:-:S03]  /*11c00*/  ISETP.GE.AND P1, PT, R5, R232, PT ;  /* 0x000000e80500720c */ /* 0x000fc60003f26270 */
[----:B------:R2:W-:Y:S01]  /*11c10*/  MUFU.TANH R9, R6 ;  /* 0x0000000600097308 */ /* 0x0005e20000002400 */
[C---:B------:R-:W-:Y:S01]  /*11c20*/  ISETP.LT.OR P5, PT, R5.reuse, R225, P5 ;  /* 0x000000e10500720c */ /* 0x040fe20002fa1670 */
[----:B------:R-:W-:Y:S01]  /*11c30*/  IMAD.MOV.U32 R185, RZ, RZ, R236 ;  /* 0x000000ffffb97224 */ /* 0x000fe200078e00ec */
[----:B------:R-:W-:Y:S01]  /*11c40*/  ISETP.LT.OR P6, PT, R5, R226, P6 ;  /* 0x000000e20500720c */ /* 0x000fe200037c1670 */
[----:B-1----:R-:W-:-:S04]  /*11c50*/  FFMA.FTZ R8, R32, -R222, R51 ;  /* 0x800000de20087223 */ /* 0x002fc80000010033 */
[----:B------:R-:W-:Y:S01]  /*11c60*/  MUFU.TANH R45, R11 ;  /* 0x0000000b002d7308 */ /* 0x000fe20000002400 */
[----:B------:R-:W-:Y:S01]  /*11c70*/  ISETP.LT.OR P1, PT, R5, R224, P1 ;  /* 0x000000e00500720c */ /* 0x000fe20000f21670 */
[----:B--2---:R-:W-:-:S06]  /*11c80*/  FFMA.FTZ R6, R30, -R222, R39 ;  /* 0x800000de1e067223 */ /* 0x004fcc0000010027 */
[----:B------:R1:W2:Y:S01]  /*11c90*/  MUFU.TANH R12, R10 ;  /* 0x0000000a000c7308 */ /* 0x0002a20000002400 */
[----:B------:R-:W-:Y:S01]  /*11ca0*/  FSEL R236, R8, -INF , !P0 ;  /* 0xff80000008ec7808 */ /* 0x000fe20004000000 */
[-C--:B------:R-:W-:Y:S01]  /*11cb0*/  FFMA.FTZ R5, R29, -R222.reuse, R37 ;  /* 0x800000de1d057223 */ /* 0x080fe20000010025 */
[----:B------:R-:W-:Y:S02]  /*11cc0*/  ISETP.GE.AND P0, PT, R4, R235, PT ;  /* 0x000000eb0400720c */ /* 0x000fe40003f06270 */
[----:B------:R-:W-:Y:S01]  /*11cd0*/  FSEL R203, R6, -INF , !P5 ;  /* 0xff80000006cb7808 */ /* 0x000fe20006800000 */
[----:B------:R-:W-:Y:S01]  /*11ce0*/  FMUL.FTZ R6, R192, c[0x0][0x2ec] ;  /* 0x0000bb00c0067a20 */ /* 0x000fe20000410000 */
[----:B------:R-:W-:Y:S01]  /*11cf0*/  ISETP.LT.OR P0, PT, R4, R227, P0 ;  /* 0x000000e30400720c */ /* 0x000fe20000701670 */
[----:B------:R-:W-:Y:S01]  /*11d00*/  IMAD.MOV.U32 R187, RZ, RZ, R208 ;  /* 0x000000ffffbb7224 */ /* 0x000fe200078e00d0 */
[----:B------:R-:W-:Y:S01]  /*11d10*/  FSEL R208, R5, -INF , !P1 ;  /* 0xff80000005d07808 */ /* 0x000fe20004800000 */
[----:B------:R3:W-:Y:S01]  /*11d20*/  MUFU.TANH R29, R6 ;  /* 0x00000006001d7308 */ /* 0x0007e20000002400 */
[----:B-1----:R-:W-:Y:S01]  /*11d30*/  FMUL.FTZ R10, R247, c[0x0][0x2ec] ;  /* 0x0000bb00f70a7a20 */ /* 0x002fe20000410000 */
[----:B------:R-:W-:Y:S01]  /*11d40*/  FSEL R247, R7, -INF , !P6 ;  /* 0xff80000007f77808 */ /* 0x000fe20007000000 */
[----:B------:R-:W-:Y:S01]  /*11d50*/  FFMA.FTZ R7, R28, -R222, R38 ;  /* 0x800000de1c077223 */ /* 0x000fe20000010026 */
[----:B------:R-:W-:-:S04]  /*11d60*/  ISETP.GE.AND P6, PT, R4, R234, PT ;  /* 0x000000ea0400720c */ /* 0x000fc80003fc6270 */
[----:B------:R-:W1:Y:S01]  /*11d70*/  MUFU.TANH R11, R10 ;  /* 0x0000000a000b7308 */ /* 0x000e620000002400 */
[C---:B------:R-:W-:Y:S02]  /*11d80*/  ISETP.GE.AND P5, PT, R4.reuse, R233, PT ;  /* 0x000000e90400720c */ /* 0x040fe40003fa6270 */
[C---:B------:R-:W-:Y:S02]  /*11d90*/  ISETP.GE.AND P1, PT, R4.reuse, R232, PT ;  /* 0x000000e80400720c */ /* 0x040fe40003f26270 */
[----:B------:R-:W-:Y:S01]  /*11da0*/  ISETP.LT.OR P6, PT, R4, R226, P6 ;  /* 0x000000e20400720c */ /* 0x000fe200037c1670 */
[-C--:B---3--:R-:W-:Y:S01]  /*11db0*/  FFMA.FTZ R6, R27, -R222.reuse, R36 ;  /* 0x800000de1b067223 */ /* 0x088fe20000010024 */
[----:B------:R-:W-:Y:S01]  /*11dc0*/  FSEL R46, R7, -INF , !P0 ;  /* 0xff800000072e7808 */ /* 0x000fe20004000000 */
[----:B------:R-:W-:Y:S01]  /*11dd0*/  FMUL.FTZ R7, R194, c[0x0][0x2ec] ;  /* 0x0000bb00c2077a20 */ /* 0x000fe20000410000 */
[----:B------:R-:W-:Y:S01]  /*11de0*/  ISETP.GE.AND P0, PT, R3, R235, PT ;  /* 0x000000eb0300720c */ /* 0x000fe20003f06270 */
[----:B--2---:R-:W-:Y:S01]  /*11df0*/  FFMA.FTZ R5, R26, -R222, R12 ;  /* 0x800000de1a057223 */ /* 0x004fe2000001000c */
[----:B------:R-:W-:-:S02]  /*11e00*/  ISETP.LT.OR P5, PT, R4, R225, P5 ;  /* 0x000000e10400720c */ /* 0x000fc40002fa1670 */
[----:B------:R-:W-:Y:S01]  /*11e10*/  ISETP.LT.OR P1, PT, R4, R224, P1 ;  /* 0x000000e00400720c */ /* 0x000fe20000f21670 */
[-C--:B------:R-:W-:Y:S01]  /*11e20*/  FFMA.FTZ R4, R25, -R222.reuse, R9 ;  /* 0x800000de19047223 */ /* 0x080fe20000010009 */
[----:B------:R-:W-:Y:S01]  /*11e30*/  FSEL R49, R6, -INF , !P6 ;  /* 0xff80000006317808 */ /* 0x000fe20007000000 */
[----:B------:R-:W-:Y:S01]  /*11e40*/  FFMA.FTZ R6, R24, -R222, R45 ;  /* 0x800000de18067223 */ /* 0x000fe2000001002d */
[----:B------:R2:W3:Y:S01]  /*11e50*/  MUFU.TANH R10, R7 ;  /* 0x00000007000a7308 */ /* 0x0004e20000002400 */
[----:B------:R-:W-:Y:S01]  /*11e60*/  ISETP.LT.OR P0, PT, R3, R227, P0 ;  /* 0x000000e30300720c */ /* 0x000fe20000701670 */
[----:B------:R-:W-:Y:S01]  /*11e70*/  FMUL.FTZ R8, R193, c[0x0][0x2ec] ;  /* 0x0000bb00c1087a20 */ /* 0x000fe20000410000 */
[----:B------:R-:W-:Y:S02]  /*11e80*/  ISETP.GE.AND P6, PT, R3, R234, PT ;  /* 0x000000ea0300720c */ /* 0x000fe40003fc6270 */
[----:B------:R-:W-:Y:S02]  /*11e90*/  FSEL R65, R5, -INF , !P5 ;  /* 0xff80000005417808 */ /* 0x000fe40006800000 */
[----:B------:R-:W-:Y:S01]  /*11ea0*/  FSEL R67, R4, -INF , !P1 ;  /* 0xff80000004437808 */ /* 0x000fe20004800000 */
[----:B------:R-:W-:Y:S01]  /*11eb0*/  FMUL.FTZ R4, R187, c[0x0][0x2ec] ;  /* 0x0000bb00bb047a20 */ /* 0x000fe20000410000 */
[----:B------:R-:W-:Y:S01]  /*11ec0*/  FSEL R34, R6, -INF , !P0 ;  /* 0xff80000006227808 */ /* 0x000fe20004000000 */
[----:B------:R4:W-:Y:S01]  /*11ed0*/  MUFU.TANH R12, R8 ;  /* 0x00000008000c7308 */ /* 0x0009e20000002400 */
[C---:B------:R-:W-:Y:S01]  /*11ee0*/  ISETP.GE.AND P5, PT, R3.reuse, R233, PT ;  /* 0x000000e90300720c */ /* 0x040fe20003fa6270 */
[----:B--2---:R-:W-:Y:S01]  /*11ef0*/  FMUL.FTZ R7, R252, c[0x0][0x2ec] ;  /* 0x0000bb00fc077a20 */ /* 0x004fe20000410000 */
[----:B------:R-:W-:Y:S01]  /*11f00*/  ISETP.GE.AND P1, PT, R3, R232, PT ;  /* 0x000000e80300720c */ /* 0x000fe20003f26270 */
[----:B------:R-:W-:-:S04]  /*11f10*/  FFMA.FTZ R5, R23, -R222, R40 ;  /* 0x800000de17057223 */ /* 0x000fc80000010028 */
[----:B------:R2:W2:Y:S01]  /*11f20*/  MUFU.TANH R6, R7 ;  /* 0x0000000700067308 */ /* 0x0004a20000002400 */
[C---:B------:R-:W-:Y:S02]  /*11f30*/  ISETP.LT.OR P6, PT, R3.reuse, R226, P6 ;  /* 0x000000e20300720c */ /* 0x040fe400037c1670 */
[C---:B------:R-:W-:Y:S02]  /*11f40*/  ISETP.LT.OR P5, PT, R3.reuse, R225, P5 ;  /* 0x000000e10300720c */ /* 0x040fe40002fa1670 */
[----:B------:R-:W-:Y:S01]  /*11f50*/  ISETP.LT.OR P1, PT, R3, R224, P1 ;  /* 0x000000e00300720c */ /* 0x000fe20000f21670 */
[-C--:B-1----:R-:W-:Y:S01]  /*11f60*/  FFMA.FTZ R3, R21, -R222.reuse, R11 ;  /* 0x800000de15037223 */ /* 0x082fe2000001000b */
[----:B------:R-:W-:Y:S01]  /*11f70*/  ISETP.GE.AND P0, PT, R2, R235, PT ;  /* 0x000000eb0200720c */ /* 0x000fe20003f06270 */
[----:B------:R1:W1:Y:S01]  /*11f80*/  MUFU.TANH R9, R4 ;  /* 0x0000000400097308 */ /* 0x0002620000002400 */
[----:B------:R-:W-:Y:S01]  /*11f90*/  FSEL R43, R5, -INF , !P6 ;  /* 0xff800000052b7808 */ /* 0x000fe20007000000 */
[----:B------:R-:W-:Y:S01]  /*11fa0*/  FFMA.FTZ R5, R20, -R222, R29 ;  /* 0x800000de14057223 */ /* 0x000fe2000001001d */
[----:B------:R-:W-:-:S02]  /*11fb0*/  ISETP.GE.AND P6, PT, R2, R234, PT ;  /* 0x000000ea0200720c */ /* 0x000fc40003fc6270 */
[C---:B------:R-:W-:Y:S01]  /*11fc0*/  ISETP.LT.OR P0, PT, R2.reuse, R227, P0 ;  /* 0x000000e30200720c */ /* 0x040fe20000701670 */
[----:B----4-:R-:W-:Y:S01]  /*11fd0*/  FMUL.FTZ R8, R195, c[0x0][0x2ec] ;  /* 0x0000bb00c3087a20 */ /* 0x010fe20000410000 */
[----:B------:R-:W-:Y:S01]  /*11fe0*/  FSEL R3, R3, -INF , !P1 ;  /* 0xff80000003037808 */ /* 0x000fe20004800000 */
[----:B--2---:R-:W-:Y:S01]  /*11ff0*/  FMUL.FTZ R7, R185, c[0x0][0x2ec] ;  /* 0x0000bb00b9077a20 */ /* 0x004fe20000410000 */
[----:B------:R-:W-:Y:S01]  /*12000*/  ISETP.GE.AND P1, PT, R2, R232, PT ;  /* 0x000000e80200720c */ /* 0x000fe20003f26270 */
[----:B-1----:R-:W-:Y:S01]  /*12010*/  FFMA.FTZ R4, R22, -R222, R33 ;  /* 0x800000de16047223 */ /* 0x002fe20000010021 */
        /* <DEDUP_REMOVED lines=9> */
[-C--:B------:R-:W-:Y:S01]  /*120b0*/  FFMA.FTZ R2, R17, -R222.reuse, R6 ;  /* 0x800000de11027223 */ /* 0x080fe20000010006 */
[----:B------:R-:W-:Y:S01]  /*120c0*/  FSEL R59, R4, -INF , !P6 ;  /* 0xff800000043b7808 */ /* 0x000fe20007000000 */
[----:B------:R-:W1:Y:S01]  /*120d0*/  MUFU.TANH R8, R8 ;  /* 0x0000000800087308 */ /* 0x000e620000002400 */
[----:B------:R-:W-:Y:S01]  /*120e0*/  FFMA.FTZ R6, R16, -R222, R12 ;  /* 0x800000de10067223 */ /* 0x000fe2000001000c */
[----:B------:R-:W-:Y:S01]  /*120f0*/  ISETP.LT.OR P0, PT, R0, R227, P0 ;  /* 0x000000e30000720c */ /* 0x000fe20000701670 */
[----:B------:R2:W-:Y:S05]  /*12100*/  STL [R1+0xc], R3 ;  /* 0x00000c0301007387 */ /* 0x0005ea0000100800 */
[----:B------:R-:W3:Y:S01]  /*12110*/  MUFU.TANH R7, R7 ;  /* 0x0000000700077308 */ /* 0x000ee20000002400 */
[----:B------:R-:W-:-:S07]  /*12120*/  FSEL R57, R6, -INF , !P0 ;  /* 0xff80000006397808 */ /* 0x000fce0004000000 */
[----:B------:R-:W4:Y:S01]  /*12130*/  MUFU.TANH R4, R11 ;  /* 0x0000000b00047308 */ /* 0x000f220000002400 */
[----:B------:R-:W-:Y:S02]  /*12140*/  ISETP.GT.AND P0, PT, R240, R246, PT ;  /* 0x000000f6f000720c */ /* 0x000fe40003f04270 */
[----:B------:R-:W-:Y:S02]  /*12150*/  FSEL R31, R2, -INF , !P1 ;  /* 0xff800000021f7808 */ /* 0x000fe40004800000 */
[----:B------:R-:W-:Y:S01]  /*12160*/  ISETP.GE.AND P6, PT, R0, R234, PT ;  /* 0x000000ea0000720c */ /* 0x000fe20003fc6270 */
[----:B--2---:R-:W-:Y:S01]  /*12170*/  FFMA.FTZ R3, R18, -R222, R9 ;  /* 0x800000de12037223 */ /* 0x004fe20000010009 */
[----:B------:R-:W-:-:S04]  /*12180*/  ISETP.GE.AND P1, PT, R0, R232, PT ;  /* 0x000000e80000720c */ /* 0x000fc80003f26270 */
[----:B------:R-:W-:Y:S02]  /*12190*/  FSEL R250, R3, -INF , !P5 ;  /* 0xff80000003fa7808 */ /* 0x000fe40006800000 */
[C---:B------:R-:W-:Y:S01]  /*121a0*/  ISETP.GE.AND P5, PT, R0.reuse, R233, PT ;  /* 0x000000e90000720c */ /* 0x040fe20003fa6270 */
[----:B-1----:R-:W-:Y:S01]  /*121b0*/  FFMA.FTZ R3, R15, -R222, R8 ;  /* 0x800000de0f037223 */ /* 0x002fe20000010008 */
[----:B------:R-:W-:Y:S01]  /*121c0*/  ISETP.LT.OR P6, PT, R0, R226, P6 ;  /* 0x000000e20000720c */ /* 0x000fe200037c1670 */
[----:B---3--:R-:W-:Y:S01]  /*121d0*/  FFMA.FTZ R2, R14, -R222, R7 ;  /* 0x800000de0e027223 */ /* 0x008fe20000010007 */
[C---:B------:R-:W-:Y:S02]  /*121e0*/  ISETP.LT.OR P5, PT, R0.reuse, R225, P5 ;  /* 0x000000e10000720c */ /* 0x040fe40002fa1670 */
[----:B------:R-:W-:Y:S01]  /*121f0*/  ISETP.LT.OR P1, PT, R0, R224, P1 ;  /* 0x000000e00000720c */ /* 0x000fe20000f21670 */
[----:B----4-:R-:W-:Y:S01]  /*12200*/  FFMA.FTZ R0, R13, -R222, R4 ;  /* 0x800000de0d007223 */ /* 0x010fe20000010004 */
[----:B------:R-:W-:-:S02]  /*12210*/  FSEL R62, R3, -INF , !P6 ;  /* 0xff800000033e7808 */ /* 0x000fc40007000000 */
[----:B------:R-:W-:Y:S02]  /*12220*/  FSEL R246, R2, -INF , !P5 ;  /* 0xff80000002f67808 */ /* 0x000fe40006800000 */
[----:B------:R-:W-:Y:S01]  /*12230*/  FSEL R40, R0, -INF , !P1 ;  /* 0xff80000000287808 */ /* 0x000fe20004800000 */
[----:B------:R-:W-:Y:S05]  /*12240*/  @!P0 BRA `(.L_x_1005) ;  /* 0x000003d000008947 */ /* 0x000fea0003800000 */
[----:B------:R-:W2:Y:S04]  /*12250*/  LDL.64 R104, [R1+0x40] ;  /* 0x0000400001687983 */ /* 0x000ea80000100a00 */
[----:B------:R-:W3:Y:S04]  /*12260*/  LDL.LU R185, [R1+0x28] ;  /* 0x0000280001b97983 */ /* 0x000ee80000300800 */
[----:B------:R-:W4:Y:S01]  /*12270*/  LDL.64 R108, [R1+0x48] ;  /* 0x00004800016c7983 */ /* 0x000f220000100a00 */
[----:B------:R-:W-:Y:S03]  /*12280*/  BSSY B0, `(.L_x_1006) ;  /* 0x0000038000007945 */ /* 0x000fe60003800000 */
[----:B------:R1:W-:Y:S04]  /*12290*/  @P4 STS [R223+0x6000], RZ ;  /* 0x006000ffdf004388 */ /* 0x0003e80000000800 */
[----:B------:R1:W-:Y:S04]  /*122a0*/  @P4 STS [R223+0x6004], RZ ;  /* 0x006004ffdf004388 */ /* 0x0003e80000000800 */
[----:B------:R1:W-:Y:S01]  /*122b0*/  @P4 STS.64 [R223+0x6008], RZ ;  /* 0x006008ffdf004388 */ /* 0x0003e20000000a00 */
[----:B---3--:R-:W-:-:S04]  /*122c0*/  IADD3 R0, R185, -0x4, RZ ;  /* 0xfffffffcb9007810 */ /* 0x008fc80007ffe0ff */
[----:B------:R-:W-:Y:S01]  /*122d0*/  SHF.R.S32.HI R4, RZ, 0x1f, R0 ;  /* 0x0000001fff047819 */ /* 0x000fe20000011400 */
[----:B------:R-:W-:-:S04]  /*122e0*/  IMAD.WIDE.U32 R2, R0, c[0x0][0x198], RZ ;  /* 0x0000660000027a25 */ /* 0x000fc800078e00ff */
[----:B------:R-:W-:-:S04]  /*122f0*/  IMAD R4, R4, c[0x0][0x198], RZ ;  /* 0x0000660004047a24 */ /* 0x000fc800078e02ff */
[----:B------:R-:W-:Y:S01]  /*12300*/  IMAD R4, R0, c[0x0][0x19c], R4 ;  /* 0x0000670000047a24 */ /* 0x000fe200078e0204 */
[----:B----4-:R-:W-:-:S03]  /*12310*/  LEA R0, P0, R2, R108, 0x6 ;  /* 0x0000006c02007211 */ /* 0x010fc600078030ff */
[----:B------:R-:W-:Y:S01]  /*12320*/  IMAD.IADD R3, R3, 0x1, R4 ;  /* 0x0000000103037824 */ /* 0x000fe200078e0204 */
[C---:B------:R-:W-:Y:S02]  /*12330*/  @!P4 LEA R12, P5, R0.reuse, c[0x0][0x168], 0x1 ;  /* 0x00005a00000cca11 */ /* 0x040fe400078a08ff */
[----:B------:R-:W-:Y:S02]  /*12340*/  @!P2 LEA R6, P1, R0, c[0x0][0x168], 0x1 ;  /* 0x00005a000006aa11 */ /* 0x000fe400078208ff */
[----:B--2---:R-:W-:Y:S02]  /*12350*/  LEA.HI.X R3, R2, R105, R3, 0x6, P0 ;  /* 0x0000006902037211 */ /* 0x004fe400000f3403 */
        /* <DEDUP_REMOVED lines=42> */
.L_x_1007:
[----:B------:R-:W-:Y:S05]  /*12600*/  BSYNC B0 ;  /* 0x0000000000007941 */ /* 0x000fea0003800000 */
.L_x_1006:
[----:B------:R-:W0:Y:S02]  /*12610*/  LDGDEPBAR ;  /* 0x00000000000079af */ /* 0x000e240000000000 */
.L_x_1005:
[----:B------:R-:W2:Y:S04]  /*12620*/  LDL.LU R2, [R1+0x20] ;  /* 0x0000200001027983 */ /* 0x000ea80000300800 */
[----:B------:R-:W3:Y:S04]  /*12630*/  LDL.LU R0, [R1+0x1c] ;  /* 0x00001c0001007983 */ /* 0x000ee80000300800 */
[----:B-1----:R-:W4:Y:S04]  /*12640*/  LDL.LU R10, [R1+0x4] ;  /* 0x00000400010a7983 */ /* 0x002f280000300800 */
[----:B------:R-:W4:Y:S01]  /*12650*/  LDL.LU R9, [R1+0x8] ;  /* 0x0000080001097983 */ /* 0x000f220000300800 */
[----:B------:R-:W-:-:S02]  /*12660*/  MOV R28, R186 ;  /* 0x000000ba001c7202 */ /* 0x000fc40000000f00 */
[----:B------:R-:W-:Y:S01]  /*12670*/  MOV R29, R184 ;  /* 0x000000b8001d7202 */ /* 0x000fe20000000f00 */
[----:B------:R1:W-:Y:S04]  /*12680*/  STL [R1+0x78], R220 ;  /* 0x000078dc01007387 */ /* 0x0003e80000100800 */
[----:B------:R-:W-:Y:S04]  /*12690*/  LDSM.16.MT88.4 R20, [R216+0x9000] ;  /* 0x00900000d814783b */ /* 0x000fe80000004200 */
[----:B------:R-:W-:Y:S04]  /*126a0*/  LDSM.16.MT88.4 R16, [R218+0x9000] ;  /* 0x00900000da10783b */ /* 0x000fe80000004200 */
[----:B------:R-:W-:Y:S04]  /*126b0*/  LDSM.16.MT88.4 R24, [R216+0xa000] ;  /* 0x00a00000d818783b */ /* 0x000fe80000004200 */
[----:B------:R-:W-:Y:S04]  /*126c0*/  LDSM.16.MT88.4 R12, [R218+0xa000] ;  /* 0x00a00000da0c783b */ /* 0x000fe80000004200 */
[----:B------:R-:W-:Y:S04]  /*126d0*/  LDSM.16.MT88.4 R36, [R218+0xb000] ;  /* 0x00b00000da24783b */ /* 0x000fe80000004200 */
[----:B-1----:R-:W4:Y:S04]  /*126e0*/  LDL.LU R220, [R1+0xc] ;  /* 0x00000c0001dc7983 */ /* 0x002f280000300800 */
[----:B------:R-:W-:Y:S04]  /*126f0*/  STL [R1+0x74], R219 ;  /* 0x000074db01007387 */ /* 0x000fe80000100800 */
[----:B------:R1:W-:Y:S04]  /*12700*/  STL [R1+0x70], R217 ;  /* 0x000070d901007387 */ /* 0x0003e80000100800 */
[----:B-1----:R-:W4:Y:S01]  /*12710*/  LDL.LU R217, [R1+0x14] ;  /* 0x0000140001d97983 */ /* 0x002f220000300800 */
[----:B--2---:R-:W-:Y:S01]  /*12720*/  MOV R6, R2 ;  /* 0x0000000200067202 */ /* 0x004fe20000000f00 */
[----:B---3--:R-:W-:Y:S01]  /*12730*/  IMAD.MOV.U32 R7, RZ, RZ, R0 ;  /* 0x000000ffff077224 */ /* 0x008fe200078e0000 */
[----:B----4-:R-:W-:-:S04]  /*12740*/  FMNMX.FTZ R0, R10, R55, !PT ;  /* 0x000000370a007209 */ /* 0x010fc80007810000 */
        /* <DEDUP_REMOVED lines=32> */
[----:B------:R-:W2:Y:S01]  /*12950*/  SHFL.BFLY PT, R2, R0, 0x2, 0x1f ;  /* 0x0c401f0000027f89 */ /* 0x000ea200000e0000 */
[----:B-1----:R-:W-:-:S05]  /*12960*/  FMNMX.FTZ R103, R103, R3, !PT ;  /* 0x0000000367677209 */ /* 0x002fca0007810000 */
[----:B------:R-:W1:Y:S01]  /*12970*/  SHFL.BFLY PT, R3, R103, 0x1, 0x1f ;  /* 0x0c201f0067037f89 */ /* 0x000e6200000e0000 */
[----:B--2---:R-:W-:-:S05]  /*12980*/  FMNMX.FTZ R0, R0, R2, !PT ;  /* 0x0000000200007209 */ /* 0x004fca0007810000 */
[----:B------:R-:W2:Y:S01]  /*12990*/  SHFL.BFLY PT, R102, R0, 0x1, 0x1f ;  /* 0x0c201f0000667f89 */ /* 0x000ea200000e0000 */
[----:B-1----:R-:W-:-:S04]  /*129a0*/  FMNMX.FTZ R103, R103, R3, !PT ;  /* 0x0000000367677209 */ /* 0x002fc80007810000 */
[C---:B------:R-:W-:Y:S01]  /*129b0*/  FSETP.NEU.FTZ.AND P1, PT, R103.reuse, -INF , PT ;  /* 0xff8000006700780b */ /* 0x040fe20003f3d000 */
[----:B------:R-:W-:-:S05]  /*129c0*/  FMUL.FTZ R8, R103, c[0x0][0x23c] ;  /* 0x00008f0067087a20 */ /* 0x000fca0000410000 */
[----:B------:R-:W-:Y:S02]  /*129d0*/  FSEL R8, R8, RZ, P1 ;  /* 0x000000ff08087208 */ /* 0x000fe40000800000 */
[----:B--2---:R-:W-:-:S03]  /*129e0*/  FMNMX.FTZ R102, R0, R102, !PT ;  /* 0x0000006600667209 */ /* 0x004fc60007810000 */
[----:B------:R-:W-:-:S04]  /*129f0*/  FFMA.FTZ R0, R52, c[0x0][0x23c], -R8 ;  /* 0x00008f0034007a23 */ /* 0x000fc80000010808 */
[----:B------:R1:W-:Y:S01]  /*12a00*/  MUFU.EX2 R60, R0 ;  /* 0x00000000003c7308 */ /* 0x0003e20000000800 */
[C---:B------:R-:W-:Y:S01]  /*12a10*/  FMUL.FTZ R3, R102.reuse, c[0x0][0x23c] ;  /* 0x00008f0066037a20 */ /* 0x040fe20000410000 */
[----:B------:R-:W-:-:S04]  /*12a20*/  FSETP.NEU.FTZ.AND P0, PT, R102, -INF , PT ;  /* 0xff8000006600780b */ /* 0x000fc80003f1d000 */
[----:B------:R-:W-:Y:S01]  /*12a30*/  FSEL R3, R3, RZ, P0 ;  /* 0x000000ff03037208 */ /* 0x000fe20000000000 */
[----:B-1----:R-:W-:-:S04]  /*12a40*/  FFMA.FTZ R0, R41, c[0x0][0x23c], -R8 ;  /* 0x00008f0029007a23 */ /* 0x002fc80000010808 */
[----:B------:R1:W-:Y:S02]  /*12a50*/  MUFU.EX2 R11, R0 ;  /* 0x00000000000b7308 */ /* 0x0003e40000000800 */
[----:B-1----:R-:W-:-:S06]  /*12a60*/  FFMA.FTZ R0, R35, c[0x0][0x23c], -R8 ;  /* 0x00008f0023007a23 */ /* 0x002fcc0000010808 */
[----:B------:R1:W2:Y:S02]  /*12a70*/  MUFU.EX2 R63, R0 ;  /* 0x00000000003f7308 */ /* 0x0002a40000000800 */
[----:B-1----:R-:W-:Y:S02]  /*12a80*/  FFMA.FTZ R0, R56, c[0x0][0x23c], -R3 ;  /* 0x00008f0038007a23 */ /* 0x002fe40000010803 */
[----:B------:R-:W3:Y:S01]  /*12a90*/  LDL.LU R56, [R1+0x10] ;  /* 0x0000100001387983 */ /* 0x000ee20000300800 */
[----:B------:R-:W-:-:S03]  /*12aa0*/  FFMA.FTZ R2, R55, c[0x0][0x23c], -R8 ;  /* 0x00008f0037027a23 */ /* 0x000fc60000010808 */
[----:B------:R1:W-:Y:S08]  /*12ab0*/  MUFU.EX2 R32, R0 ;  /* 0x0000000000207308 */ /* 0x0003f00000000800 */
[----:B------:R4:W-:Y:S01]  /*12ac0*/  MUFU.EX2 R50, R2 ;  /* 0x0000000200327308 */ /* 0x0009e20000000800 */
[----:B-1----:R-:W-:Y:S01]  /*12ad0*/  FFMA.FTZ R0, R53, c[0x0][0x23c], -R3 ;  /* 0x00008f0035007a23 */ /* 0x002fe20000010803 */
[----:B----4-:R-:W-:-:S06]  /*12ae0*/  FMNMX.FTZ R2, R217, R245, !PT ;  /* 0x000000f5d9027209 */ /* 0x010fcc0007810000 */
[----:B------:R-:W-:Y:S01]  /*12af0*/  MUFU.EX2 R66, R0 ;  /* 0x0000000000427308 */ /* 0x000fe20000000800 */
[----:B------:R-:W-:-:S04]  /*12b00*/  FMNMX.FTZ R2, R241, R2, !PT ;  /* 0x00000002f1027209 */ /* 0x000fc80007810000 */
[----:B------:R-:W-:Y:S01]  /*12b10*/  FMNMX.FTZ R4, R200, R2, !PT ;  /* 0x00000002c8047209 */ /* 0x000fe20007810000 */
[----:B------:R-:W-:-:S03]  /*12b20*/  FFMA.FTZ R2, R44, c[0x0][0x23c], -R3 ;  /* 0x00008f002c027a23 */ /* 0x000fc60000010803 */
[----:B------:R-:W-:Y:S01]  /*12b30*/  FMNMX.FTZ R4, R196, R4, !PT ;  /* 0x00000004c4047209 */ /* 0x000fe20007810000 */
[----:B------:R-:W-:Y:S01]  /*12b40*/  MUFU.EX2 R64, R2 ;  /* 0x0000000200407308 */ /* 0x000fe20000000800 */
[----:B------:R-:W-:Y:S02]  /*12b50*/  FSEL R5, R103, RZ, P1 ;  /* 0x000000ff67057208 */ /* 0x000fe40000800000 */
[----:B------:R-:W-:-:S03]  /*12b60*/  FMNMX.FTZ R4, R242, R4, !PT ;  /* 0x00000004f2047209 */ /* 0x000fc60007810000 */
[----:B------:R-:W-:Y:S01]  /*12b70*/  FADD.FTZ R5, R10, -R5 ;  /* 0x800000050a057221 */ /* 0x000fe20000010000 */
[----:B------:R-:W-:-:S03]  /*12b80*/  FMNMX.FTZ R4, R238, R4, !PT ;  /* 0x00000004ee047209 */ /* 0x000fc60007810000 */
[----:B------:R-:W-:Y:S01]  /*12b90*/  FMUL.FTZ R101, R5, c[0x0][0x23c] ;  /* 0x00008f0005657a20 */ /* 0x000fe20000410000 */
[----:B------:R-:W-:Y:S02]  /*12ba0*/  FMNMX.FTZ R4, R215, R4, !PT ;  /* 0x00000004d7047209 */ /* 0x000fe40007810000 */
[----:B------:R-:W-:Y:S02]  /*12bb0*/  MOV R52, R46 ;  /* 0x0000002e00347202 */ /* 0x000fe40000000f00 */
[----:B------:R-:W-:Y:S01]  /*12bc0*/  LDSM.16.MT88.4 R44, [R216+0xb000] ;  /* 0x00b00000d82c783b */ /* 0x000fe20000004200 */
[----:B------:R-:W1:Y:S01]  /*12bd0*/  MUFU.EX2 R101, R101 ;  /* 0x0000006500657308 */ /* 0x000e620000000800 */
[----:B------:R-:W-:Y:S02]  /*12be0*/  MOV R51, R7 ;  /* 0x0000000700337202 */ /* 0x000fe40000000f00 */
[----:B------:R-:W-:Y:S02]  /*12bf0*/  MOV R55, R6 ;  /* 0x0000000600377202 */ /* 0x000fe40000000f00 */
[----:B--2---:R-:W-:Y:S01]  /*12c00*/  F2FP.BF16.PACK_AB R6, R63, R11 ;  /* 0x0000000b3f06723e */ /* 0x004fe200000010ff */
[----:B-1----:R-:W-:-:S02]  /*12c10*/  FMUL.FTZ R120, R120, R101 ;  /* 0x0000006578787220 */ /* 0x002fc40000410000 */
        /* <DEDUP_REMOVED lines=23> */
[----:B---3--:R-:W-:-:S04]  /*12d90*/  FMNMX.FTZ R0, R56, R249, !PT ;  /* 0x000000f938007209 */ /* 0x008fc80007810000 */
[----:B------:R-:W-:-:S04]  /*12da0*/  FMNMX.FTZ R0, R244, R0, !PT ;  /* 0x00000000f4007209 */ /* 0x000fc80007810000 */
[----:B------:R-:W-:Y:S01]  /*12db0*/  FMNMX.FTZ R2, R201, R0, !PT ;  /* 0x00000000c9027209 */ /* 0x000fe20007810000 */
[----:B------:R-:W-:-:S03]  /*12dc0*/  FFMA.FTZ R0, R42, c[0x0][0x23c], -R3 ;  /* 0x00008f002a007a23 */ /* 0x000fc60000010803 */
[----:B------:R-:W-:Y:S01]  /*12dd0*/  FMNMX.FTZ R2, R198, R2, !PT ;  /* 0x00000002c6027209 */ /* 0x000fe20007810000 */
[----:B------:R1:W-:Y:S03]  /*12de0*/  MUFU.EX2 R41, R0 ;  /* 0x0000000000297308 */ /* 0x0003e60000000800 */
        /* <DEDUP_REMOVED lines=20> */
[----:B------:R-:W-:-:S05]  /*12f30*/  FMNMX.FTZ R0, R57, R2, !PT ;  /* 0x0000000239007209 */ /* 0x000fca0007810000 */
[----:B------:R-:W1:Y:S01]  /*12f40*/  SHFL.BFLY PT, R2, R0, 0x2, 0x1f ;  /* 0x0c401f0000027f89 */ /* 0x000e6200000e0000 */
[----:B------:R-:W-:-:S04]  /*12f50*/  FMUL.FTZ R5, R5, c[0x0][0x23c] ;  /* 0x00008f0005057a20 */ /* 0x000fc80000410000 */
[----:B------:R-:W2:Y:S01]  /*12f60*/  MUFU.EX2 R100, R5 ;  /* 0x0000000500647308 */ /* 0x000ea20000000800 */
[----:B-1----:R-:W-:Y:S02]  /*12f70*/  FMNMX.FTZ R0, R0, R2, !PT ;  /* 0x0000000200007209 */ /* 0x002fe40007810000 */
[----:B------:R-:W-:-:S04]  /*12f80*/  FMNMX.FTZ R2, R59, R9, !PT ;  /* 0x000000093b027209 */ /* 0x000fc80007810000 */
[----:B------:R-:W-:-:S05]  /*12f90*/  FMNMX.FTZ R2, R62, R2, !PT ;  /* 0x000000023e027209 */ /* 0x000fca0007810000 */
[----:B------:R-:W1:Y:S04]  /*12fa0*/  SHFL.BFLY PT, R10, R2, 0x2, 0x1f ;  /* 0x0c401f00020a7f89 */ /* 0x000e6800000e0000 */
[----:B------:R-:W3:Y:S01]  /*12fb0*/  SHFL.BFLY PT, R9, R0, 0x1, 0x1f ;  /* 0x0c201f0000097f89 */ /* 0x000ee200000e0000 */
[----:B------:R-:W-:Y:S01]  /*12fc0*/  F2FP.BF16.PACK_AB R4, R60, R50 ;  /* 0x000000323c04723e */ /* 0x000fe200000010ff */
[----:B--2---:R-:W-:Y:S01]  /*12fd0*/  FMUL.FTZ R122, R122, R100 ;  /* 0x000000647a7a7220 */ /* 0x004fe20000410000 */
[----:B------:R-:W-:Y:S01]  /*12fe0*/  F2FP.BF16.PACK_AB R5, R66, R32 ;  /* 0x000000204205723e */ /* 0x000fe200000010ff */
[----:B------:R-:W-:Y:S01]  /*12ff0*/  FMUL.FTZ R123, R123, R100 ;  /* 0x000000647b7b7220 */ /* 0x000fe20000410000 */
[----:B------:R-:W-:Y:S01]  /*13000*/  F2FP.BF16.PACK_AB R7, R41, R64 ;  /* 0x000000402907723e */ /* 0x000fe200000010ff */
        /* <DEDUP_REMOVED lines=36> */
[----:B---3--:R-:W-:-:S04]  /*13250*/  FMNMX.FTZ R105, R0, R9, !PT ;  /* 0x0000000900697209 */ /* 0x008fc80007810000 */
        /* <DEDUP_REMOVED lines=15> */
[----:B------:R-:W-:-:S05]  /*13350*/  FSEL R5, R105, RZ, P1 ;  /* 0x000000ff69057208 */ /* 0x000fca0000800000 */
[----:B------:R-:W-:Y:S02]  /*13360*/  FADD.FTZ R6, R217, -R5 ;  /* 0x80000005d9067221 */ /* 0x000fe40000010000 */
[----:B-1----:R-:W-:-:S04]  /*13370*/  FFMA.FTZ R4, R249, c[0x0][0x23c], -R2 ;  /* 0x00008f00f9047a23 */ /* 0x002fc80000010802 */
[----:B------:R1:W-:Y:S01]  /*13380*/  MUFU.EX2 R92, R4 ;  /* 0x00000004005c7308 */ /* 0x0003e20000000800 */
[----:B------:R-:W-:Y:S01]  /*13390*/  FSEL R5, R104, RZ, P0 ;  /* 0x000000ff68057208 */ /* 0x000fe20000000000 */
[----:B-1----:R-:W-:-:S06]  /*133a0*/  FFMA.FTZ R4, R244, c[0x0][0x23c], -R2 ;  /* 0x00008f00f4047a23 */ /* 0x002fcc0000010802 */
[----:B------:R1:W2:Y:S01]  /*133b0*/  MUFU.EX2 R35, R4 ;  /* 0x0000000400237308 */ /* 0x0002a20000000800 */
[----:B------:R-:W-:Y:S02]  /*133c0*/  FMUL.FTZ R6, R6, c[0x0][0x23c] ;  /* 0x00008f0006067a20 */ /* 0x000fe40000410000 */
[----:B-1----:R-:W-:-:S05]  /*133d0*/  FFMA.FTZ R4, R201, c[0x0][0x23c], -R2 ;  /* 0x00008f00c9047a23 */ /* 0x002fca0000010802 */
[----:B------:R1:W-:Y:S01]  /*133e0*/  MUFU.EX2 R217, R4 ;  /* 0x0000000400d97308 */ /* 0x0003e20000000800 */
[----:B------:R-:W-:Y:S01]  /*133f0*/  MOV R196, R11 ;  /* 0x0000000b00c47202 */ /* 0x000fe20000000f00 */
[----:B-1----:R-:W-:-:S04]  /*13400*/  FADD.FTZ R4, R56, -R5 ;  /* 0x8000000538047221 */ /* 0x002fc80000010000 */
[----:B------:R-:W-:-:S04]  /*13410*/  FMUL.FTZ R4, R4, c[0x0][0x23c] ;  /* 0x00008f0004047a20 */ /* 0x000fc80000410000 */
[----:B------:R1:W3:Y:S08]  /*13420*/  MUFU.EX2 R10, R4 ;  /* 0x00000004000a7308 */ /* 0x0002f00000000800 */
[----:B------:R4:W4:Y:S01]  /*13430*/  MUFU.EX2 R11, R6 ;  /* 0x00000006000b7308 */ /* 0x0009220000000800 */
[----:B-1----:R-:W-:-:S07]  /*13440*/  FFMA.FTZ R4, R198, c[0x0][0x23c], -R2 ;  /* 0x00008f00c6047a23 */ /* 0x002fce0000010802 */
[----:B------:R1:W1:Y:S01]  /*13450*/  MUFU.EX2 R9, R4 ;  /* 0x0000000400097308 */ /* 0x0002620000000800 */
[----:B--2---:R-:W-:Y:S01]  /*13460*/  F2FP.BF16.PACK_AB R5, R35, R92 ;  /* 0x0000005c2305723e */ /* 0x004fe200000010ff */
[-C--:B---3--:R-:W-:Y:S01]  /*13470*/  FMUL.FTZ R126, R126, R10.reuse ;  /* 0x0000000a7e7e7220 */ /* 0x088fe20000410000 */
[----:B----4-:R-:W-:Y:S01]  /*13480*/  F2FP.BF16.PACK_AB R6, R42, R219 ;  /* 0x000000db2a06723e */ /* 0x010fe200000010ff */
[-C--:B------:R-:W-:Y:S02]  /*13490*/  FMUL.FTZ R124, R124, R11.reuse ;  /* 0x0000000b7c7c7220 */ /* 0x080fe40000410000 */
[----:B------:R-:W-:Y:S02]  /*134a0*/  FMUL.FTZ R125, R125, R11 ;  /* 0x0000000b7d7d7220 */ /* 0x000fe40000410000 */
[----:B------:R-:W-:Y:S01]  /*134b0*/  FMUL.FTZ R127, R127, R10 ;  /* 0x0000000a7f7f7220 */ /* 0x000fe20000410000 */
[----:B-1----:R-:W-:Y:S02]  /*134c0*/  F2FP.BF16.PACK_AB R4, R33, R30 ;  /* 0x0000001e2104723e */ /* 0x002fe400000010ff */
[----:B------:R-:W-:-:S07]  /*134d0*/  F2FP.BF16.PACK_AB R7, R9, R217 ;  /* 0x000000d90907723e */ /* 0x000fce00000010ff */
[----:B------:R-:W-:Y:S07]  /*134e0*/  HMMA.16816.F32.BF16 R148, R4, R22, R124 ;  /* 0x000000160494723c */ /* 0x000fee000004187c */
[----:B------:R-:W-:Y:S02]  /*134f0*/  IMAD.MOV.U32 R126, RZ, RZ, R9 ;  /* 0x000000ffff7e7224 */ /* 0x000fe400078e0009 */
[----:B------:R-:W-:-:S04]  /*13500*/  FFMA.FTZ R9, R202, c[0x0][0x23c], -R8 ;  /* 0x00008f00ca097a23 */ /* 0x000fc80000010808 */
[----:B------:R1:W-:Y:S02]  /*13510*/  MUFU.EX2 R249, R9 ;  /* 0x0000000900f97308 */ /* 0x0003e40000000800 */
[----:B-1----:R-:W-:-:S06]  /*13520*/  FFMA.FTZ R9, R199, c[0x0][0x23c], -R8 ;  /* 0x00008f00c7097a23 */ /* 0x002fcc0000010808 */
[----:B------:R1:W2:Y:S02]  /*13530*/  MUFU.EX2 R245, R9 ;  /* 0x0000000900f57308 */ /* 0x0002a40000000800 */
[----:B-1----:R-:W-:-:S06]  /*13540*/  FFMA.FTZ R9, R107, c[0x0][0x23c], -R8 ;  /* 0x00008f006b097a23 */ /* 0x002fcc0000010808 */
[----:B------:R1:W-:Y:S02]  /*13550*/  MUFU.EX2 R244, R9 ;  /* 0x0000000900f47308 */ /* 0x0003e40000000800 */
[----:B-1----:R-:W-:-:S06]  /*13560*/  FFMA.FTZ R9, R54, c[0x0][0x23c], -R8 ;  /* 0x00008f0036097a23 */ /* 0x002fcc0000010808 */
[----:B------:R1:W-:Y:S02]  /*13570*/  MUFU.EX2 R241, R9 ;  /* 0x0000000900f17308 */ /* 0x0003e40000000800 */
[----:B-1----:R-:W-:-:S06]  /*13580*/  FFMA.FTZ R9, R211, c[0x0][0x23c], -R3 ;  /* 0x00008f00d3097a23 */ /* 0x002fcc0000010803 */
[----:B------:R1:W-:Y:S02]  /*13590*/  MUFU.EX2 R211, R9 ;  /* 0x0000000900d37308 */ /* 0x0003e40000000800 */
[----:B-1----:R-:W-:-:S06]  /*135a0*/  FFMA.FTZ R9, R209, c[0x0][0x23c], -R3 ;  /* 0x00008f00d1097a23 */ /* 0x002fcc0000010803 */
[----:B------:R1:W3:Y:S01]  /*135b0*/  MUFU.EX2 R209, R9 ;  /* 0x0000000900d17308 */ /* 0x0002e20000000800 */
[----:B------:R-:W-:Y:S02]  /*135c0*/  FMUL.FTZ R128, R128, R11 ;  /* 0x0000000b80807220 */ /* 0x000fe40000410000 */
[----:B-1----:R-:W-:-:S05]  /*135d0*/  FFMA.FTZ R9, R205, c[0x0][0x23c], -R3 ;  /* 0x00008f00cd097a23 */ /* 0x002fca0000010803 */
[----:B------:R1:W-:Y:S01]  /*135e0*/  MUFU.EX2 R202, R9 ;  /* 0x0000000900ca7308 */ /* 0x0003e20000000800 */
[----:B------:R-:W-:Y:S02]  /*135f0*/  FMUL.FTZ R129, R129, R11 ;  /* 0x0000000b81817220 */ /* 0x000fe40000410000 */
[-C--:B------:R-:W-:Y:S02]  /*13600*/  FMUL.FTZ R130, R130, R10.reuse ;  /* 0x0000000a82827220 */ /* 0x080fe40000410000 */
[----:B------:R-:W-:Y:S02]  /*13610*/  FMUL.FTZ R131, R131, R10 ;  /* 0x0000000a83837220 */ /* 0x000fe40000410000 */
[----:B-1----:R-:W-:-:S04]  /*13620*/  FFMA.FTZ R9, R106, c[0x0][0x23c], -R3 ;  /* 0x00008f006a097a23 */ /* 0x002fc80000010803 */
[----:B------:R1:W2:Y:S01]  /*13630*/  MUFU.EX2 R205, R9 ;  /* 0x0000000900cd7308 */ /* 0x0002a20000000800 */
[-C--:B------:R-:W-:Y:S02]  /*13640*/  FMUL.FTZ R112, R112, R11.reuse ;  /* 0x0000000b70707220 */ /* 0x080fe40000410000 */
[-C--:B------:R-:W-:Y:S02]  /*13650*/  FMUL.FTZ R113, R113, R11.reuse ;  /* 0x0000000b71717220 */ /* 0x080fe40000410000 */
[-C--:B------:R-:W-:Y:S02]  /*13660*/  FMUL.FTZ R114, R114, R10.reuse ;  /* 0x0000000a72727220 */ /* 0x080fe40000410000 */
[----:B------:R-:W-:Y:S02]  /*13670*/  FMUL.FTZ R115, R115, R10 ;  /* 0x0000000a73737220 */ /* 0x000fe40000410000 */
[----:B------:R-:W-:Y:S02]  /*13680*/  FMUL.FTZ R156, R156, R11 ;  /* 0x0000000b9c9c7220 */ /* 0x000fe40000410000 */
[----:B-1----:R-:W-:-:S04]  /*13690*/  FFMA.FTZ R9, R242, c[0x0][0x23c], -R0 ;  /* 0x00008f00f2097a23 */ /* 0x002fc80000010800 */
[----:B------:R1:W-:Y:S01]  /*136a0*/  MUFU.EX2 R201, R9 ;  /* 0x0000000900c97308 */ /* 0x0003e20000000800 */
[-C--:B------:R-:W-:Y:S02]  /*136b0*/  FMUL.FTZ R157, R157, R11.reuse ;  /* 0x0000000b9d9d7220 */ /* 0x080fe40000410000 */
[-C--:B------:R-:W-:Y:S02]  /*136c0*/  FMUL.FTZ R158, R158, R10.reuse ;  /* 0x0000000a9e9e7220 */ /* 0x080fe40000410000 */
[-C--:B------:R-:W-:Y:S02]  /*136d0*/  FMUL.FTZ R159, R159, R10.reuse ;  /* 0x0000000a9f9f7220 */ /* 0x080fe40000410000 */
[-C--:B------:R-:W-:Y:S02]  /*136e0*/  FMUL.FTZ R144, R144, R11.reuse ;  /* 0x0000000b90907220 */ /* 0x080fe40000410000 */
[----:B------:R-:W-:Y:S02]  /*136f0*/  FMUL.FTZ R145, R145, R11 ;  /* 0x0000000b91917220 */ /* 0x000fe40000410000 */
[----:B------:R-:W-:-:S02]  /*13700*/  FMUL.FTZ R146, R146, R10 ;  /* 0x0000000a92927220 */ /* 0x000fc40000410000 */
[----:B-1----:R-:W-:Y:S02]  /*13710*/  FFMA.FTZ R9, R238, c[0x0][0x23c], -R0 ;  /* 0x00008f00ee097a23 */ /* 0x002fe40000010800 */
[-C--:B------:R-:W-:Y:S02]  /*13720*/  FMUL.FTZ R147, R147, R10.reuse ;  /* 0x0000000a93937220 */ /* 0x080fe40000410000 */
[----:B------:R1:W1:Y:S01]  /*13730*/  MUFU.EX2 R199, R9 ;  /* 0x0000000900c77308 */ /* 0x0002620000000800 */
[-C--:B------:R-:W-:Y:S02]  /*13740*/  FMUL.FTZ R140, R140, R11.reuse ;  /* 0x0000000b8c8c7220 */ /* 0x080fe40000410000 */
[-C--:B------:R-:W-:Y:S02]  /*13750*/  FMUL.FTZ R141, R141, R11.reuse ;  /* 0x0000000b8d8d7220 */ /* 0x080fe40000410000 */
[-C--:B------:R-:W-:Y:S02]  /*13760*/  FMUL.FTZ R142, R142, R10.reuse ;  /* 0x0000000a8e8e7220 */ /* 0x080fe40000410000 */
[-C--:B------:R-:W-:Y:S01]  /*13770*/  FMUL.FTZ R143, R143, R10.reuse ;  /* 0x0000000a8f8f7220 */ /* 0x080fe20000410000 */
[----:B------:R-:W-:Y:S01]  /*13780*/  HMMA.16816.F32.BF16 R76, R4, R16, R128 ;  /* 0x00000010044c723c */ /* 0x000fe20000041880 */
[----:B------:R-:W-:Y:S01]  /*13790*/  FMUL.FTZ R160, R160, R11 ;  /* 0x0000000ba0a07220 */ /* 0x000fe20000410000 */
[----:B------:R-:W-:Y:S01]  /*137a0*/  MOV R125, R63 ;  /* 0x0000003f007d7202 */ /* 0x000fe20000000f00 */
[----:B------:R-:W-:Y:S01]  /*137b0*/  FMUL.FTZ R161, R161, R11 ;  /* 0x0000000ba1a17220 */ /* 0x000fe20000410000 */
[----:B------:R-:W-:Y:S01]  /*137c0*/  MOV R95, R61 ;  /* 0x0000003d005f7202 */ /* 0x000fe20000000f00 */
[----:B------:R-:W-:-:S02]  /*137d0*/  FMUL.FTZ R162, R162, R10 ;  /* 0x0000000aa2a27220 */ /* 0x000fc40000410000 */
[----:B-1----:R-:W-:Y:S01]  /*137e0*/  FFMA.FTZ R9, R215, c[0x0][0x23c], -R0 ;  /* 0x00008f00d7097a23 */ /* 0x002fe20000010800 */
[----:B------:R-:W-:Y:S01]  /*137f0*/  MOV R131, R62 ;  /* 0x0000003e00837202 */ /* 0x000fe20000000f00 */
[----:B------:R-:W-:Y:S01]  /*13800*/  FMUL.FTZ R163, R163, R10 ;  /* 0x0000000aa3a37220 */ /* 0x000fe20000410000 */
[----:B------:R-:W-:Y:S01]  /*13810*/  MOV R129, R60 ;  /* 0x0000003c00817202 */ /* 0x000fe20000000f00 */
[----:B------:R-:W-:Y:S01]  /*13820*/  HMMA.16816.F32.BF16 R88, R4, R20, R112 ;  /* 0x000000140458723c */ /* 0x000fe20000041870 */
[----:B------:R1:W-:Y:S01]  /*13830*/  MUFU.EX2 R200, R9 ;  /* 0x0000000900c87308 */ /* 0x0003e20000000800 */
[----:B------:R-:W-:Y:S01]  /*13840*/  MOV R137, R67 ;  /* 0x0000004300897202 */ /* 0x000fe20000000f00 */
[----:B------:R-:W-:Y:S01]  /*13850*/  IMAD.MOV.U32 R94, RZ, RZ, R65 ;  /* 0x000000ffff5e7224 */ /* 0x000fe200078e0041 */
[----:B------:R-:W-:Y:S02]  /*13860*/  MOV R136, R66 ;  /* 0x0000004200887202 */ /* 0x000fe40000000f00 */
[----:B------:R-:W-:-:S02]  /*13870*/  MOV R107, R40 ;  /* 0x00000028006b7202 */ /* 0x000fc40000000f00 */
[----:B------:R-:W-:Y:S01]  /*13880*/  HMMA.16816.F32.BF16 R72, R4, R18, R140 ;  /* 0x000000120448723c */ /* 0x000fe2000004188c */
[----:B------:R-:W-:Y:S01]  /*13890*/  MOV R112, R64 ;  /* 0x0000004000707202 */ /* 0x000fe20000000f00 */
[----:B------:R-:W-:Y:S01]  /*138a0*/  IMAD.MOV.U32 R130, RZ, RZ, R35 ;  /* 0x000000ffff827224 */ /* 0x000fe200078e0023 */
[----:B------:R-:W-:-:S05]  /*138b0*/  MOV R128, R59 ;  /* 0x0000003b00807202 */ /* 0x000fca0000000f00 */
[C---:B------:R-:W-:Y:S01]  /*138c0*/  HMMA.16816.F32.BF16 R60, R4.reuse, R26, R156 ;  /* 0x0000001a043c723c */ /* 0x040fe2000004189c */
[----:B-1----:R-:W-:Y:S01]  /*138d0*/  FFMA.FTZ R9, R197, c[0x0][0x23c], -R0 ;  /* 0x00008f00c5097a23 */ /* 0x002fe20000010800 */
[----:B------:R-:W-:Y:S02]  /*138e0*/  MOV R141, R57 ;  /* 0x00000039008d7202 */ /* 0x000fe40000000f00 */
[----:B------:R-:W-:Y:S02]  /*138f0*/  MOV R93, R58 ;  /* 0x0000003a005d7202 */ /* 0x000fe40000000f00 */
[----:B------:R-:W-:Y:S01]  /*13900*/  MOV R124, R41 ;  /* 0x00000029007c7202 */ /* 0x000fe20000000f00 */
[----:B------:R-:W-:Y:S01]  /*13910*/  IMAD.MOV.U32 R159, RZ, RZ, R29 ;  /* 0x000000ffff9f7224 */ /* 0x000fe200078e001d */
[----:B------:R-:W-:Y:S01]  /*13920*/  MOV R158, R28 ;  /* 0x0000001c009e7202 */ /* 0x000fe20000000f00 */
[C---:B------:R-:W-:Y:S01]  /*13930*/  HMMA.16816.F32.BF16 R64, R4.reuse, R24, R144 ;  /* 0x000000180440723c */ /* 0x040fe20000041890 */
[----:B------:R1:W-:Y:S01]  /*13940*/  MUFU.EX2 R198, R9 ;  /* 0x0000000900c67308 */ /* 0x0003e20000000800 */
[----:B------:R-:W-:Y:S01]  /*13950*/  IMAD.MOV.U32 R156, RZ, RZ, R107 ;  /* 0x000000ffff9c7224 */ /* 0x000fe200078e006b */
[----:B------:R-:W-:Y:S01]  /*13960*/  MOV R127, R42 ;  /* 0x0000002a007f7202 */ /* 0x000fe20000000f00 */
[----:B------:R-:W-:Y:S01]  /*13970*/  IMAD.MOV.U32 R114, RZ, RZ, R33 ;  /* 0x000000ffff727224 */ /* 0x000fe200078e0021 */
[----:B------:R-:W-:Y:S01]  /*13980*/  MOV R140, R31 ;  /* 0x0000001f008c7202 */ /* 0x000fe20000000f00 */
[----:B------:R-:W-:Y:S01]  /*13990*/  FMUL.FTZ R68, R68, R11 ;  /* 0x0000000b44447220 */ /* 0x000fe20000410000 */
[----:B------:R-:W-:Y:S01]  /*139a0*/  MOV R146, R50 ;  /* 0x0000003200927202 */ /* 0x000fe20000000f00 */
[----:B------:R-:W-:Y:S01]  /*139b0*/  IMAD.MOV.U32 R147, RZ, RZ, R51 ;  /* 0x000000ffff937224 */ /* 0x000fe200078e0033 */
[----:B------:R-:W-:Y:S01]  /*139c0*/  MOV R145, R49 ;  /* 0x0000003100917202 */ /* 0x000fe20000000f00 */
[----:B------:R-:W-:Y:S01]  /*139d0*/  HMMA.16816.F32.BF16 R56, R4, R12, R160 ;  /* 0x0000000c0438723c */ /* 0x000fe200000418a0 */
[----:B------:R-:W-:Y:S01]  /*139e0*/  MOV R144, R48 ;  /* 0x0000003000907202 */ /* 0x000fe20000000f00 */
[----:B------:R-:W-:Y:S01]  /*139f0*/  IMAD.MOV.U32 R107, RZ, RZ, R147 ;  /* 0x000000ffff6b7224 */ /* 0x000fe200078e0093 */
[----:B------:R-:W-:Y:S01]  /*13a00*/  MOV R143, R30 ;  /* 0x0000001e008f7202 */ /* 0x000fe20000000f00 */
[----:B------:R-:W-:Y:S01]  /*13a10*/  FMUL.FTZ R69, R69, R11 ;  /* 0x0000000b45457220 */ /* 0x000fe20000410000 */
[----:B------:R-:W-:Y:S01]  /*13a20*/  MOV R157, R144 ;  /* 0x00000090009d7202 */ /* 0x000fe20000000f00 */
[----:B------:R-:W-:Y:S01]  /*13a30*/  FMUL.FTZ R70, R70, R10 ;  /* 0x0000000a46467220 */ /* 0x000fe20000410000 */
[----:B------:R-:W-:Y:S01]  /*13a40*/  MOV R163, R159 ;  /* 0x0000009f00a37202 */ /* 0x000fe20000000f00 */
[----:B-1----:R-:W-:Y:S01]  /*13a50*/  FFMA.FTZ R9, R158, c[0x0][0x23c], -R2 ;  /* 0x00008f009e097a23 */ /* 0x002fe20000010802 */
[----:B------:R-:W-:Y:S01]  /*13a60*/  MOV R158, R145 ;  /* 0x00000091009e7202 */ /* 0x000fe20000000f00 */
[----:B------:R-:W-:Y:S01]  /*13a70*/  IMAD.MOV.U32 R147, RZ, RZ, R130 ;  /* 0x000000ffff937224 */ /* 0x000fe200078e0082 */
[----:B------:R-:W-:Y:S01]  /*13a80*/  MOV R159, R146 ;  /* 0x00000092009f7202 */ /* 0x000fe20000000f00 */
[----:B------:R-:W1:Y:S01]  /*13a90*/  LDSM.16.MT88.4 R28, [R218+0x9400] ;  /* 0x00940000da1c783b */ /* 0x000e620000004200 */
[----:B------:R-:W-:-:S02]  /*13aa0*/  MOV R144, R141 ;  /* 0x0000008d00907202 */ /* 0x000fc40000000f00 */
[----:B------:R-:W-:Y:S01]  /*13ab0*/  MOV R145, R128 ;  /* 0x0000008000917202 */ /* 0x000fe20000000f00 */
[----:B------:R-:W-:Y:S01]  /*13ac0*/  FMUL.FTZ R71, R71, R10 ;  /* 0x0000000a47477220 */ /* 0x000fe20000410000 */
[----:B------:R-:W-:Y:S01]  /*13ad0*/  MOV R146, R129 ;  /* 0x0000008100927202 */ /* 0x000fe20000000f00 */
[----:B------:R-:W-:Y:S01]  /*13ae0*/  IMAD.MOV.U32 R130, RZ, RZ, R126 ;  /* 0x000000ffff827224 */ /* 0x000fe200078e007e */
[----:B------:R-:W-:Y:S01]  /*13af0*/  MOV R141, R131 ;  /* 0x00000083008d7202 */ /* 0x000fe20000000f00 */
[-C--:B------:R-:W-:Y:S01]  /*13b00*/  FMUL.FTZ R84, R84, R11.reuse ;  /* 0x0000000b54547220 */ /* 0x080fe20000410000 */
        /* <DEDUP_REMOVED lines=30> */
[----:B------:R-:W4:Y:S01]  /*13cf0*/  LDL.LU R93, [R1+0x24] ;  /* 0x00002400015d7983 */ /* 0x000f220000300800 */
[----:B------:R-:W-:-:S02]  /*13d00*/  MOV R113, R34 ;  /* 0x0000002200717202 */ /* 0x000fc40000000f00 */
[----:B------:R-:W-:Y:S01]  /*13d10*/  MOV R115, R32 ;  /* 0x0000002000737202 */ /* 0x000fe20000000f00 */
[-C--:B------:R-:W-:Y:S01]  /*13d20*/  FMUL.FTZ R98, R98, R10.reuse ;  /* 0x0000000a62627220 */ /* 0x080fe20000410000 */
[----:B------:R-:W1:Y:S01]  /*13d30*/  LDSM.16.MT88.4 R32, [R216+0x9400] ;  /* 0x00940000d820783b */ /* 0x000e620000004200 */
[----:B------:R-:W-:Y:S02]  /*13d40*/  FMUL.FTZ R99, R99, R10 ;  /* 0x0000000a63637220 */ /* 0x000fe40000410000 */
[----:B------:R-:W-:Y:S01]  /*13d50*/  IMAD.MOV.U32 R139, RZ, RZ, R52 ;  /* 0x000000ffff8b7224 */ /* 0x000fe200078e0034 */
[----:B------:R-:W-:Y:S01]  /*13d60*/  MOV R138, R55 ;  /* 0x00000037008a7202 */ /* 0x000fe20000000f00 */
[----:B------:R-:W-:Y:S01]  /*13d70*/  IMAD.MOV.U32 R142, RZ, RZ, R43 ;  /* 0x000000ffff8e7224 */ /* 0x000fe200078e002b */
[C---:B------:R-:W-:Y:S01]  /*13d80*/  HMMA.16816.F32.BF16 R52, R4.reuse, R44, R68 ;  /* 0x0000002c0434723c */ /* 0x040fe20000041844 */
[----:B------:R-:W-:Y:S01]  /*13d90*/  IMAD.MOV.U32 R196, RZ, RZ, R139 ;  /* 0x000000ffffc47224 */ /* 0x000fe200078e008b */
[----:B------:R2:W-:Y:S01]  /*13da0*/  MUFU.EX2 R197, R9 ;  /* 0x0000000900c57308 */ /* 0x0005e20000000800 */
[----:B------:R-:W-:Y:S01]  /*13db0*/  IMAD.MOV.U32 R161, RZ, RZ, R159 ;  /* 0x000000ffffa17224 */ /* 0x000fe200078e009f */
[----:B------:R-:W1:Y:S04]  /*13dc0*/  LDSM.16.MT88.4 R24, [R216+0xa400] ;  /* 0x00a40000d818783b */ /* 0x000e680000004200 */
[C---:B------:R-:W-:Y:S01]  /*13dd0*/  HMMA.16816.F32.BF16 R40, R4.reuse, R36, R84 ;  /* 0x000000240428723c */ /* 0x040fe20000041854 */
[----:B------:R-:W-:Y:S01]  /*13de0*/  IMAD.MOV.U32 R159, RZ, RZ, R196 ;  /* 0x000000ffff9f7224 */ /* 0x000fe200078e00c4 */
[----:B------:R-:W1:Y:S04]  /*13df0*/  LDSM.16.MT88.4 R16, [R216+0xb400] ;  /* 0x00b40000d810783b */ /* 0x000e680000004200 */
[----:B------:R-:W4:Y:S02]  /*13e00*/  LDSM.16.MT88.4 R20, [R218+0xa400] ;  /* 0x00a40000da14783b */ /* 0x000f240000004200 */
[C---:B------:R-:W-:Y:S01]  /*13e10*/  HMMA.16816.F32.BF16 R48, R4.reuse, R14, R172 ;  /* 0x0000000e0430723c */ /* 0x040fe200000418ac */
[----:B--2---:R-:W-:Y:S01]  /*13e20*/  FFMA.FTZ R9, R163, c[0x0][0x23c], -R2 ;  /* 0x00008f00a3097a23 */ /* 0x004fe20000010802 */
[----:B------:R-:W-:Y:S01]  /*13e30*/  MOV R94, R138 ;  /* 0x0000008a005e7202 */ /* 0x000fe20000000f00 */
[----:B------:R-:W2:Y:S05]  /*13e40*/  LDSM.16.MT88.4 R12, [R218+0xb400] ;  /* 0x00b40000da0c783b */ /* 0x000eaa0000004200 */
[C---:B------:R-:W-:Y:S01]  /*13e50*/  HMMA.16816.F32.BF16 R44, R4.reuse, R46, R80 ;  /* 0x0000002e042c723c */ /* 0x040fe20000041850 */
[----:B------:R3:W1:Y:S07]  /*13e60*/  MUFU.EX2 R196, R9 ;  /* 0x0000000900c47308 */ /* 0x00066e0000000800 */
[----:B------:R-:W-:Y:S07]  /*13e70*/  HMMA.16816.F32.BF16 R36, R4, R38, R96 ;  /* 0x000000260424723c */ /* 0x000fee0000041860 */
[----:B------:R-:W-:-:S02]  /*13e80*/  F2FP.BF16.PACK_AB R4, R245, R249 ;  /* 0x000000f9f504723e */ /* 0x000fc400000010ff */
[----:B---3--:R-:W-:Y:S02]  /*13e90*/  F2FP.BF16.PACK_AB R5, R209, R211 ;  /* 0x000000d3d105723e */ /* 0x008fe400000010ff */
[----:B------:R-:W-:Y:S02]  /*13ea0*/  F2FP.BF16.PACK_AB R6, R241, R244 ;  /* 0x000000f4f106723e */ /* 0x000fe400000010ff */
[----:B------:R-:W-:Y:S01]  /*13eb0*/  F2FP.BF16.PACK_AB R7, R205, R202 ;  /* 0x000000cacd07723e */ /* 0x000fe200000010ff */
[----:B------:R-:W-:-:S06]  /*13ec0*/  FFMA.FTZ R9, R248, c[0x0][0x23c], -R2 ;  /* 0x00008f00f8097a23 */ /* 0x000fcc0000010802 */
[----:B-1----:R-:W-:Y:S01]  /*13ed0*/  HMMA.16816.F32.BF16 R136, R4, R28, R192 ;  /* 0x0000001c0488723c */ /* 0x002fe200000418c0 */
[----:B------:R1:W-:Y:S02]  /*13ee0*/  MUFU.EX2 R195, R9 ;  /* 0x0000000900c37308 */ /* 0x0003e40000000800 */
[----:B-1----:R-:W-:-:S06]  /*13ef0*/  FFMA.FTZ R9, R204, c[0x0][0x23c], -R2 ;  /* 0x00008f00cc097a23 */ /* 0x002fcc0000010802 */
[----:B------:R1:W3:Y:S01]  /*13f00*/  MUFU.EX2 R194, R9 ;  /* 0x0000000900c27308 */ /* 0x0002e20000000800 */
[----:B------:R-:W-:Y:S01]  /*13f10*/  HMMA.16816.F32.BF16 R68, R4, R34, R188 ;  /* 0x000000220444723c */ /* 0x000fe200000418bc */
[----:B-1----:R-:W-:-:S06]  /*13f20*/  FFMA.FTZ R9, R212, c[0x0][0x23c], -R8 ;  /* 0x00008f00d4097a23 */ /* 0x002fcc0000010808 */
[----:B------:R1:W-:Y:S02]  /*13f30*/  MUFU.EX2 R192, R9 ;  /* 0x0000000900c07308 */ /* 0x0003e40000000800 */
[----:B-1----:R-:W-:-:S06]  /*13f40*/  FFMA.FTZ R9, R207, c[0x0][0x23c], -R8 ;  /* 0x00008f00cf097a23 */ /* 0x002fcc0000010808 */
[----:B------:R1:W1:Y:S02]  /*13f50*/  MUFU.EX2 R193, R9 ;  /* 0x0000000900c17308 */ /* 0x0002640000000800 */
[----:B-1----:R-:W-:-:S06]  /*13f60*/  FFMA.FTZ R9, R206, c[0x0][0x23c], -R8 ;  /* 0x00008f00ce097a23 */ /* 0x002fcc0000010808 */
[----:B------:R1:W-:Y:S01]  /*13f70*/  MUFU.EX2 R191, R9 ;  /* 0x0000000900bf7308 */ /* 0x0003e20000000800 */
[----:B------:R-:W-:Y:S01]  /*13f80*/  MOV R174, R156 ;  /* 0x0000009c00ae7202 */ /* 0x000fe20000000f00 */
[----:B-1----:R-:W-:-:S06]  /*13f90*/  FFMA.FTZ R9, R203, c[0x0][0x23c], -R8 ;  /* 0x00008f00cb097a23 */ /* 0x002fcc0000010808 */
[----:B------:R1:W-:Y:S01]  /*13fa0*/  MUFU.EX2 R190, R9 ;  /* 0x0000000900be7308 */ /* 0x0003e20000000800 */
        /* <DEDUP_REMOVED lines=8> */
[----:B------:R-:W-:Y:S02]  /*14030*/  MOV R157, R147 ;  /* 0x00000093009d7202 */ /* 0x000fe40000000f00 */
[----:B------:R-:W-:Y:S02]  /*14040*/  MOV R144, R128 ;  /* 0x0000008000907202 */ /* 0x000fe40000000f00 */
[----:B------:R-:W-:Y:S02]  /*14050*/  MOV R146, R130 ;  /* 0x0000008200927202 */ /* 0x000fe40000000f00 */
[----:B------:R-:W-:Y:S01]  /*14060*/  MOV R147, R131 ;  /* 0x0000008300937202 */ /* 0x000fe20000000f00 */
[----:B-1----:R-:W-:-:S04]  /*14070*/  FFMA.FTZ R9, R213, c[0x0][0x23c], -R3 ;  /* 0x00008f00d5097a23 */ /* 0x002fc80000010803 */
[----:B------:R1:W1:Y:S01]  /*14080*/  MUFU.EX2 R188, R9 ;  /* 0x0000000900bc7308 */ /* 0x0002620000000800 */
[----:B------:R-:W-:Y:S01]  /*14090*/  HMMA.16816.F32.BF16 R128, R4, R24, R184 ;  /* 0x000000180480723c */ /* 0x000fe200000418b8 */
[----:B------:R-:W-:Y:S01]  /*140a0*/  MOV R82, R160 ;  /* 0x000000a000527202 */ /* 0x000fe20000000f00 */
[----:B-1----:R-:W-:-:S05]  /*140b0*/  FFMA.FTZ R9, R210, c[0x0][0x23c], -R3 ;  /* 0x00008f00d2097a23 */ /* 0x002fca0000010803 */
[----:B------:R1:W-:Y:S01]  /*140c0*/  MUFU.EX2 R187, R9 ;  /* 0x0000000900bb7308 */ /* 0x0003e20000000800 */
[----:B------:R-:W-:Y:S01]  /*140d0*/  MOV R173, R161 ;  /* 0x000000a100ad7202 */ /* 0x000fe20000000f00 */
[----:B------:R-:W-:Y:S01]  /*140e0*/  IMAD.MOV.U32 R83, RZ, RZ, R163 ;  /* 0x000000ffff537224 */ /* 0x000fe200078e00a3 */
[----:B------:R-:W-:Y:S01]  /*140f0*/  MOV R172, R162 ;  /* 0x000000a200ac7202 */ /* 0x000fe20000000f00 */
[----:B------:R-:W-:Y:S01]  /*14100*/  IMAD.MOV.U32 R160, RZ, RZ, R144 ;  /* 0x000000ffffa07224 */ /* 0x000fe200078e0090 */
[----:B------:R-:W-:Y:S01]  /*14110*/  MOV R163, R156 ;  /* 0x0000009c00a37202 */ /* 0x000fe20000000f00 */
[----:B-1----:R-:W-:-:S04]  /*14120*/  FFMA.FTZ R9, R208, c[0x0][0x23c], -R3 ;  /* 0x00008f00d0097a23 */ /* 0x002fc80000010803 */
        /* <DEDUP_REMOVED lines=8> */
[----:B-1----:R-:W-:Y:S01]  /*141b0*/  FFMA.FTZ R9, R243, c[0x0][0x23c], -R0 ;  /* 0x00008f00f3097a23 */ /* 0x002fe20000010800 */
[----:B------:R-:W-:-:S03]  /*141c0*/  MOV R145, R124 ;  /* 0x0000007c00917202 */ /* 0x000fc60000000f00 */
[----:B------:R1:W-:Y:S01]  /*141d0*/  MUFU.EX2 R185, R9 ;  /* 0x0000000900b97308 */ /* 0x0003e20000000800 */
[----:B------:R-:W-:Y:S02]  /*141e0*/  MOV R146, R125 ;  /* 0x0000007d00927202 */ /* 0x000fe40000000f00 */
[----:B------:R-:W-:Y:S02]  /*141f0*/  MOV R147, R126 ;  /* 0x0000007e00937202 */ /* 0x000fe40000000f00 */
[----:B------:R-:W-:Y:S01]  /*14200*/  HMMA.16816.F32.BF16 R124, R4, R26, R180 ;  /* 0x0000001a047c723c */ /* 0x000fe200000418b4 */
[----:B-1----:R-:W-:-:S04]  /*14210*/  FFMA.FTZ R9, R239, c[0x0][0x23c], -R0 ;  /* 0x00008f00ef097a23 */ /* 0x002fc80000010800 */
[----:B------:R1:W1:Y:S03]  /*14220*/  MUFU.EX2 R183, R9 ;  /* 0x0000000900b77308 */ /* 0x0002660000000800 */
[----:B------:R-:W-:Y:S01]  /*14230*/  HMMA.16816.F32.BF16 R96, R4, R18, R168 ;  /* 0x000000120460723c */ /* 0x000fe200000418a8 */
[----:B------:R-:W-:Y:S02]  /*14240*/  MOV R180, R113 ;  /* 0x0000007100b47202 */ /* 0x000fe40000000f00 */
[----:B------:R-:W-:-:S04]  /*14250*/  MOV R204, R174 ;  /* 0x000000ae00cc7202 */ /* 0x000fc80000000f00 */
[----:B------:R-:W-:Y:S01]  /*14260*/  MOV R170, R95 ;  /* 0x0000005f00aa7202 */ /* 0x000fe20000000f00 */
[----:B-1----:R-:W-:-:S04]  /*14270*/  FFMA.FTZ R9, R237, c[0x0][0x23c], -R0 ;  /* 0x00008f00ed097a23 */ /* 0x002fc80000010800 */
[----:B------:R1:W-:Y:S01]  /*14280*/  MUFU.EX2 R184, R9 ;  /* 0x0000000900b87308 */ /* 0x0003e20000000800 */
[----:B------:R-:W-:Y:S01]  /*14290*/  IMAD.MOV.U32 R81, RZ, RZ, R175 ;  /* 0x000000ffff517224 */ /* 0x000fe200078e00af */
[----:B------:R-:W-:Y:S01]  /*142a0*/  MOV R181, R159 ;  /* 0x0000009f00b57202 */ /* 0x000fe20000000f00 */
[----:B------:R-:W-:Y:S01]  /*142b0*/  IMAD.MOV.U32 R175, RZ, RZ, R114 ;  /* 0x000000ffffaf7224 */ /* 0x000fe200078e0072 */
[----:B------:R-:W-:Y:S01]  /*142c0*/  MOV R159, R112 ;  /* 0x00000070009f7202 */ /* 0x000fe20000000f00 */
[----:B------:R-:W-:Y:S01]  /*142d0*/  IMAD.MOV.U32 R248, RZ, RZ, R141 ;  /* 0x000000fffff87224 */ /* 0x000fe200078e008d */
[----:B------:R-:W-:Y:S02]  /*142e0*/  MOV R174, R115 ;  /* 0x0000007300ae7202 */ /* 0x000fe40000000f00 */
[----:B----4-:R-:W-:Y:S01]  /*142f0*/  HMMA.16816.F32.BF16 R112, R4, R22, R176 ;  /* 0x000000160470723c */ /* 0x010fe200000418b0 */
[----:B-1----:R-:W-:-:S04]  /*14300*/  FFMA.FTZ R9, R236, c[0x0][0x23c], -R0 ;  /* 0x00008f00ec097a23 */ /* 0x002fc80000010800 */
[----:B------:R1:W-:Y:S02]  /*14310*/  MUFU.EX2 R182, R9 ;  /* 0x0000000900b67308 */ /* 0x0003e40000000800 */
[----:B------:R-:W-:Y:S01]  /*14320*/  MOV R176, R142 ;  /* 0x0000008e00b07202 */ /* 0x000fe20000000f00 */
[----:B------:R-:W-:Y:S01]  /*14330*/  IMAD.MOV.U32 R142, RZ, RZ, R94 ;  /* 0x000000ffff8e7224 */ /* 0x000fe200078e005e */
[----:B------:R-:W-:Y:S01]  /*14340*/  MOV R141, R93 ;  /* 0x0000005d008d7202 */ /* 0x000fe20000000f00 */
[----:B-1----:R-:W-:Y:S01]  /*14350*/  FFMA.FTZ R9, R170, c[0x0][0x23c], -R2 ;  /* 0x00008f00aa097a23 */ /* 0x002fe20000010802 */
[----:B------:R-:W-:Y:S02]  /*14360*/  MOV R170, R180 ;  /* 0x000000b400aa7202 */ /* 0x000fe40000000f00 */
[----:B------:R-:W-:Y:S02]  /*14370*/  MOV R180, R204 ;  /* 0x000000cc00b47202 */ /* 0x000fe40000000f00 */
[----:B------:R-:W-:-:S02]  /*14380*/  MOV R204, R140 ;  /* 0x0000008c00cc7202 */ /* 0x000fc40000000f00 */
[----:B------:R-:W-:Y:S02]  /*14390*/  MOV R140, R220 ;  /* 0x000000dc008c7202 */ /* 0x000fe40000000f00 */
[----:B------:R1:W5:Y:S02]  /*143a0*/  LDL.LU R220, [R1+0x78] ;  /* 0x0000780001dc7983 */ /* 0x0003640000300800 */
[----:B------:R-:W-:Y:S01]  /*143b0*/  MOV R236, R140 ;  /* 0x0000008c00ec7202 */ /* 0x000fe20000000f00 */
[----:B------:R-:W-:Y:S01]  /*143c0*/  IMAD.MOV.U32 R140, RZ, RZ, R141 ;  /* 0x000000ffff8c7224 */ /* 0x000fe200078e008d */
[----:B------:R-:W-:Y:S02]  /*143d0*/  MOV R141, R142 ;  /* 0x0000008e008d7202 */ /* 0x000fe40000000f00 */
[----:B------:R-:W4:Y:S01]  /*143e0*/  LDL.LU R142, [R1+0x18] ;  /* 0x00001800018e7983 */ /* 0x000f220000300800 */
[----:B------:R-:W-:Y:S01]  /*143f0*/  MOV R179, R81 ;  /* 0x0000005100b37202 */ /* 0x000fe20000000f00 */
[----:B------:R-:W-:Y:S01]  /*14400*/  IMAD.MOV.U32 R177, RZ, RZ, R83 ;  /* 0x000000ffffb17224 */ /* 0x000fe200078e0053 */
[----:B------:R-:W-:Y:S01]  /*14410*/  MOV R178, R82 ;  /* 0x0000005200b27202 */ /* 0x000fe20000000f00 */
[----:B------:R-:W-:Y:S01]  /*14420*/  HMMA.16816.F32.BF16 R116, R4, R32, R116 ;  /* 0x000000200474723c */ /* 0x000fe20000041874 */
[----:B------:R-:W-:-:S07]  /*14430*/  MOV R171, R92 ;  /* 0x0000005c00ab7202 */ /* 0x000fce0000000f00 */
[C---:B------:R-:W-:Y:S08]  /*14440*/  HMMA.16816.F32.BF16 R132, R4.reuse, R30, R132 ;  /* 0x0000001e0484723c */ /* 0x040ff00000041884 */
[C---:B------:R-:W-:Y:S08]  /*14450*/  HMMA.16816.F32.BF16 R120, R4.reuse, R20, R120 ;  /* 0x000000140478723c */ /* 0x040ff00000041878 */
[C---:B------:R-:W-:Y:S08]  /*14460*/  HMMA.16816.F32.BF16 R108, R4.reuse, R16, R108 ;  /* 0x00000010046c723c */ /* 0x040ff0000004186c */
[C---:B--2---:R-:W-:Y:S08]  /*14470*/  HMMA.16816.F32.BF16 R92, R4.reuse, R12, R164 ;  /* 0x0000000c045c723c */ /* 0x044ff000000418a4 */
[----:B------:R-:W-:Y:S07]  /*14480*/  HMMA.16816.F32.BF16 R80, R4, R14, R152 ;  /* 0x0000000e0450723c */ /* 0x000fee0000041898 */
[----:B------:R-:W-:-:S02]  /*14490*/  F2FP.BF16.PACK_AB R4, R199, R201 ;  /* 0x000000c9c704723e */ /* 0x000fc400000010ff */
[----:B------:R-:W-:Y:S02]  /*144a0*/  F2FP.BF16.PACK_AB R5, R196, R197 ;  /* 0x000000c5c405723e */ /* 0x000fe400000010ff */
[----:B------:R-:W-:Y:S02]  /*144b0*/  F2FP.BF16.PACK_AB R6, R198, R200 ;  /* 0x000000c8c606723e */ /* 0x000fe400000010ff */
[----:B---3--:R-:W-:-:S07]  /*144c0*/  F2FP.BF16.PACK_AB R7, R194, R195 ;  /* 0x000000c3c207723e */ /* 0x008fce00000010ff */
[C---:B------:R-:W-:Y:S08]  /*144d0*/  HMMA.16816.F32.BF16 R76, R4.reuse, R28, R76 ;  /* 0x0000001c044c723c */ /* 0x040ff0000004184c */
[C---:B------:R-:W-:Y:S01]  /*144e0*/  HMMA.16816.F32.BF16 R72, R4.reuse, R30, R72 ;  /* 0x0000001e0448723c */ /* 0x040fe20000041848 */
[----:B------:R-:W2:Y:S07]  /*144f0*/  LDSM.16.MT88.4 R28, [R218+0x9800] ;  /* 0x00980000da1c783b */ /* 0x000eae0000004200 */
[C---:B------:R-:W-:Y:S08]  /*14500*/  HMMA.16816.F32.BF16 R40, R4.reuse, R12, R40 ;  /* 0x0000000c0428723c */ /* 0x040ff00000041828 */
[C---:B------:R-:W-:Y:S01]  /*14510*/  HMMA.16816.F32.BF16 R36, R4.reuse, R14, R36 ;  /* 0x0000000e0424723c */ /* 0x040fe20000041824 */
[----:B------:R-:W3:Y:S07]  /*14520*/  LDSM.16.MT88.4 R12, [R216+0xb800] ;  /* 0x00b80000d80c783b */ /* 0x000eee0000004200 */
[C---:B------:R-:W-:Y:S08]  /*14530*/  HMMA.16816.F32.BF16 R88, R4.reuse, R32, R88 ;  /* 0x000000200458723c */ /* 0x040ff00000041858 */
[C---:B------:R-:W-:Y:S01]  /*14540*/  HMMA.16816.F32.BF16 R84, R4.reuse, R34, R148 ;  /* 0x000000220454723c */ /* 0x040fe20000041894 */
[----:B------:R-:W1:Y:S07]  /*14550*/  LDSM.16.MT88.4 R32, [R216+0x9800] ;  /* 0x00980000d820783b */ /* 0x000e6e0000004200 */
[----:B------:R-:W-:Y:S01]  /*14560*/  HMMA.16816.F32.BF16 R64, R4, R24, R64 ;  /* 0x000000180440723c */ /* 0x000fe20000041840 */
[----:B------:R-:W-:-:S07]  /*14570*/  MOV R165, R171 ;  /* 0x000000ab00a57202 */ /* 0x000fce0000000f00 */
[C---:B------:R-:W-:Y:S01]  /*14580*/  HMMA.16816.F32.BF16 R60, R4.reuse, R26, R60 ;  /* 0x0000001a043c723c */ /* 0x040fe2000004183c */
[----:B------:R-:W-:Y:S07]  /*14590*/  LDSM.16.MT88.4 R24, [R218+0xb800] ;  /* 0x00b80000da18783b */ /* 0x000fee0000004200 */
[C---:B------:R-:W-:Y:S08]  /*145a0*/  HMMA.16816.F32.BF16 R56, R4.reuse, R20, R56 ;  /* 0x000000140438723c */ /* 0x040ff00000041838 */
[C---:B------:R-:W-:Y:S01]  /*145b0*/  HMMA.16816.F32.BF16 R48, R4.reuse, R22, R48 ;  /* 0x000000160430723c */ /* 0x040fe20000041830 */
[----:B------:R-:W1:Y:S07]  /*145c0*/  LDSM.16.MT88.4 R20, [R216+0xa800] ;  /* 0x00a80000d814783b */ /* 0x000e6e0000004200 */
[C---:B------:R-:W-:Y:S08]  /*145d0*/  HMMA.16816.F32.BF16 R52, R4.reuse, R16, R52 ;  /* 0x000000100434723c */ /* 0x040ff00000041834 */
[----:B------:R-:W-:Y:S01]  /*145e0*/  HMMA.16816.F32.BF16 R44, R4, R18, R44 ;  /* 0x00000012042c723c */ /* 0x000fe2000004182c */
[----:B------:R-:W1:Y:S01]  /*145f0*/  LDSM.16.MT88.4 R16, [R218+0xa800] ;  /* 0x00a80000da10783b */ /* 0x000e620000004200 */
[----:B------:R-:W-:-:S02]  /*14600*/  IMAD.MOV.U32 R171, RZ, RZ, R181 ;  /* 0x000000ffffab7224 */ /* 0x000fc400078e00b5 */
[----:B------:R2:W-:Y:S01]  /*14610*/  MUFU.EX2 R181, R9 ;  /* 0x0000000900b57308 */ /* 0x0005e20000000800 */
[----:B------:R-:W-:Y:S02]  /*14620*/  MOV R239, R180 ;  /* 0x000000b400ef7202 */ /* 0x000fe40000000f00 */
[----:B------:R-:W-:Y:S02]  /*14630*/  F2FP.BF16.PACK_AB R4, R193, R192 ;  /* 0x000000c0c104723e */ /* 0x000fe400000010ff */
[----:B------:R-:W-:Y:S02]  /*14640*/  F2FP.BF16.PACK_AB R5, R188, R189 ;  /* 0x000000bdbc05723e */ /* 0x000fe400000010ff */
[----:B------:R-:W-:Y:S02]  /*14650*/  F2FP.BF16.PACK_AB R6, R190, R191 ;  /* 0x000000bfbe06723e */ /* 0x000fe400000010ff */
[----:B------:R-:W-:Y:S01]  /*14660*/  F2FP.BF16.PACK_AB R7, R186, R187 ;  /* 0x000000bbba07723e */ /* 0x000fe200000010ff */
[----:B--2---:R-:W-:-:S04]  /*14670*/  FFMA.FTZ R9, R165, c[0x0][0x23c], -R2 ;  /* 0x00008f00a5097a23 */ /* 0x004fc80000010802 */
[----:B------:R2:W1:Y:S01]  /*14680*/  MUFU.EX2 R180, R9 ;  /* 0x0000000900b47308 */ /* 0x0004620000000800 */
[----:B------:R-:W-:Y:S01]  /*14690*/  MOV R106, R156 ;  /* 0x0000009c006a7202 */ /* 0x000fe20000000f00 */
[----:B------:R-:W-:Y:S01]  /*146a0*/  IMAD.MOV.U32 R167, RZ, RZ, R177 ;  /* 0x000000ffffa77224 */ /* 0x000fe200078e00b1 */
[----:B------:R-:W-:Y:S02]  /*146b0*/  MOV R238, R146 ;  /* 0x0000009200ee7202 */ /* 0x000fe40000000f00 */
[----:B------:R-:W-:Y:S02]  /*146c0*/  MOV R207, R107 ;  /* 0x0000006b00cf7202 */ /* 0x000fe40000000f00 */
[----:B------:R-:W-:Y:S02]  /*146d0*/  MOV R166, R176 ;  /* 0x000000b000a67202 */ /* 0x000fe40000000f00 */
[----:B------:R-:W-:Y:S02]  /*146e0*/  MOV R168, R178 ;  /* 0x000000b200a87202 */ /* 0x000fe40000000f00 */
[----:B------:R-:W-:Y:S01]  /*146f0*/  MOV R169, R179 ;  /* 0x000000b300a97202 */ /* 0x000fe20000000f00 */
[--C-:B--2---:R-:W-:Y:S01]  /*14700*/  FFMA.FTZ R9, R251, c[0x0][0x23c], -R2.reuse ;  /* 0x00008f00fb097a23 */ /* 0x104fe20000010802 */
[C---:B------:R-:W-:Y:S03]  /*14710*/  HMMA.16816.F32.BF16 R176, R4.reuse, R28, R136 ;  /* 0x0000001c04b0723c */ /* 0x040fe60000041888 */
[----:B------:R2:W-:Y:S05]  /*14720*/  MUFU.EX2 R107, R9 ;  /* 0x00000009006b7308 */ /* 0x0005ea0000000800 */
[----:B------:R-:W-:Y:S07]  /*14730*/  HMMA.16816.F32.BF16 R136, R4, R30, R132 ;  /* 0x0000001e0488723c */ /* 0x000fee0000041884 */
[----:B------:R-:W-:Y:S01]  /*14740*/  MOV R134, R238 ;  /* 0x000000ee00867202 */ /* 0x000fe20000000f00 */
[----:B--2---:R-:W-:Y:S01]  /*14750*/  FFMA.FTZ R9, R247, c[0x0][0x23c], -R2 ;  /* 0x00008f00f7097a23 */ /* 0x004fe20000010802 */
[----:B------:R-:W-:-:S03]  /*14760*/  MOV R238, R106 ;  /* 0x0000006a00ee7202 */ /* 0x000fc60000000f00 */
[----:B------:R2:W1:Y:S01]  /*14770*/  MUFU.EX2 R106, R9 ;  /* 0x00000009006a7308 */ /* 0x0004620000000800 */
[----:B------:R-:W-:Y:S02]  /*14780*/  MOV R242, R157 ;  /* 0x0000009d00f27202 */ /* 0x000fe40000000f00 */
[----:B------:R-:W-:Y:S01]  /*14790*/  MOV R215, R147 ;  /* 0x0000009300d77202 */ /* 0x000fe20000000f00 */
[----:B------:R-:W-:Y:S01]  /*147a0*/  IMAD.MOV.U32 R212, RZ, RZ, R163 ;  /* 0x000000ffffd47224 */ /* 0x000fe200078e00a3 */
[----:B------:R-:W-:Y:S02]  /*147b0*/  MOV R237, R204 ;  /* 0x000000cc00ed7202 */ /* 0x000fe40000000f00 */
[----:B------:R-:W-:Y:S01]  /*147c0*/  MOV R203, R215 ;  /* 0x000000d700cb7202 */ /* 0x000fe20000000f00 */
[----:B------:R-:W-:Y:S01]  /*147d0*/  IMAD.MOV.U32 R215, RZ, RZ, R242 ;  /* 0x000000ffffd77224 */ /* 0x000fe200078e00f2 */
[----:B------:R-:W-:Y:S01]  /*147e0*/  MOV R135, R248 ;  /* 0x000000f800877202 */ /* 0x000fe20000000f00 */
[----:B------:R-:W-:Y:S01]  /*147f0*/  IMAD.MOV.U32 R157, RZ, RZ, R144 ;  /* 0x000000ffff9d7224 */ /* 0x000fe200078e0090 */
[----:B------:R-:W-:-:S02]  /*14800*/  MOV R156, R158 ;  /* 0x0000009e009c7202 */ /* 0x000fc40000000f00 */
[----:B------:R-:W-:Y:S02]  /*14810*/  MOV R242, R160 ;  /* 0x000000a000f27202 */ /* 0x000fe40000000f00 */
[----:B------:R-:W-:Y:S02]  /*14820*/  MOV R248, R161 ;  /* 0x000000a100f87202 */ /* 0x000fe40000000f00 */
[----:B------:R-:W-:Y:S01]  /*14830*/  MOV R204, R162 ;  /* 0x000000a200cc7202 */ /* 0x000fe20000000f00 */
[----:B------:R-:W-:Y:S01]  /*14840*/  IMAD.MOV.U32 R206, RZ, RZ, R166 ;  /* 0x000000ffffce7224 */ /* 0x000fe200078e00a6 */
[----:B------:R-:W-:Y:S01]  /*14850*/  MOV R158, R145 ;  /* 0x00000091009e7202 */ /* 0x000fe20000000f00 */
[----:B---3--:R-:W-:Y:S01]  /*14860*/  HMMA.16816.F32.BF16 R160, R4, R12, R108 ;  /* 0x0000000c04a0723c */ /* 0x008fe2000004186c */
[----:B------:R-:W-:Y:S01]  /*14870*/  MOV R214, R167 ;  /* 0x000000a700d67202 */ /* 0x000fe20000000f00 */
[----:B------:R-:W-:Y:S01]  /*14880*/  IMAD.MOV.U32 R208, RZ, RZ, R170 ;  /* 0x000000ffffd07224 */ /* 0x000fe200078e00aa */
[----:B------:R-:W-:-:S02]  /*14890*/  MOV R213, R168 ;  /* 0x000000a800d57202 */ /* 0x000fc40000000f00 */
[----:B------:R-:W-:Y:S02]  /*148a0*/  MOV R210, R169 ;  /* 0x000000a900d27202 */ /* 0x000fe40000000f00 */
[----:B------:R-:W-:Y:S01]  /*148b0*/  MOV R243, R171 ;  /* 0x000000ab00f37202 */ /* 0x000fe20000000f00 */
[----:B-1----:R-:W-:Y:S01]  /*148c0*/  HMMA.16816.F32.BF16 R144, R4, R34, R68 ;  /* 0x000000220490723c */ /* 0x002fe20000041844 */
[----:B--2---:R-:W-:-:S07]  /*148d0*/  FFMA.FTZ R9, R134, c[0x0][0x23c], -R8 ;  /* 0x00008f0086097a23 */ /* 0x004fce0000010808 */
[C---:B------:R-:W-:Y:S08]  /*148e0*/  HMMA.16816.F32.BF16 R108, R4.reuse, R14, R96 ;  /* 0x0000000e046c723c */ /* 0x040ff00000041860 */
[C---:B------:R-:W-:Y:S08]  /*148f0*/  HMMA.16816.F32.BF16 R116, R4.reuse, R32, R116 ;  /* 0x000000200474723c */ /* 0x040ff00000041874 */
[C---:B------:R-:W-:Y:S08]  /*14900*/  HMMA.16816.F32.BF16 R148, R4.reuse, R20, R128 ;  /* 0x000000140494723c */ /* 0x040ff00000041880 */
[C---:B------:R-:W-:Y:S08]  /*14910*/  HMMA.16816.F32.BF16 R152, R4.reuse, R22, R124 ;  /* 0x000000160498723c */ /* 0x040ff0000004187c */
[C---:B------:R-:W-:Y:S08]  /*14920*/  HMMA.16816.F32.BF16 R164, R4.reuse, R16, R120 ;  /* 0x0000001004a4723c */ /* 0x040ff00000041878 */
[C---:B------:R-:W-:Y:S08]  /*14930*/  HMMA.16816.F32.BF16 R168, R4.reuse, R18, R112 ;  /* 0x0000001204a8723c */ /* 0x040ff00000041870 */
[C---:B------:R-:W-:Y:S01]  /*14940*/  HMMA.16816.F32.BF16 R68, R4.reuse, R26, R80 ;  /* 0x0000001a0444723c */ /* 0x040fe20000041850 */
[----:B------:R-:W-:Y:S01]  /*14950*/  MOV R134, R135 ;  /* 0x0000008700867202 */ /* 0x000fe20000000f00 */
[----:B------:R-:W-:Y:S06]  /*14960*/  LDSM.16.MT88.4 R124, [R216+0x9c00] ;  /* 0x009c0000d87c783b */ /* 0x000fec0000004200 */
[----:B------:R-:W-:Y:S01]  /*14970*/  HMMA.16816.F32.BF16 R96, R4, R24, R92 ;  /* 0x000000180460723c */ /* 0x000fe2000004185c */
[----:B------:R-:W-:Y:S06]  /*14980*/  LDSM.16.MT88.4 R80, [R216+0xbc00] ;  /* 0x00bc0000d850783b */ /* 0x000fec0000004200 */
[----:B------:R-:W-:-:S02]  /*14990*/  F2FP.BF16.PACK_AB R4, R183, R185 ;  /* 0x000000b9b704723e */ /* 0x000fc400000010ff */
[----:B------:R-:W-:Y:S02]  /*149a0*/  F2FP.BF16.PACK_AB R5, R180, R181 ;  /* 0x000000b5b405723e */ /* 0x000fe400000010ff */
[----:B------:R-:W-:Y:S02]  /*149b0*/  F2FP.BF16.PACK_AB R6, R182, R184 ;  /* 0x000000b8b606723e */ /* 0x000fe400000010ff */
[----:B------:R-:W-:-:S07]  /*149c0*/  F2FP.BF16.PACK_AB R7, R106, R107 ;  /* 0x0000006b6a07723e */ /* 0x000fce00000010ff */
[----:B------:R-:W-:Y:S01]  /*149d0*/  HMMA.16816.F32.BF16 R84, R4, R34, R84 ;  /* 0x000000220454723c */ /* 0x000fe20000041854 */
[----:B------:R1:W-:Y:S01]  /*149e0*/  MUFU.EX2 R34, R9 ;  /* 0x0000000900227308 */ /* 0x0003e20000000800 */
[----:B------:R-:W-:Y:S02]  /*149f0*/  MOV R135, R236 ;  /* 0x000000ec00877202 */ /* 0x000fe40000000f00 */
[----:B------:R-:W-:-:S04]  /*14a00*/  MOV R236, R237 ;  /* 0x000000ed00ec7202 */ /* 0x000fc80000000f00 */
[----:B------:R-:W-:Y:S01]  /*14a10*/  HMMA.16816.F32.BF16 R112, R4, R32, R88 ;  /* 0x000000200470723c */ /* 0x000fe20000041858 */
[----:B-1----:R-:W-:-:S04]  /*14a20*/  FFMA.FTZ R9, R252, c[0x0][0x23c], -R8 ;  /* 0x00008f00fc097a23 */ /* 0x002fc80000010808 */
[----:B------:R1:W2:Y:S01]  /*14a30*/  MUFU.EX2 R35, R9 ;  /* 0x0000000900237308 */ /* 0x0002a20000000800 */
[----:B------:R-:W-:Y:S01]  /*14a40*/  IMAD.MOV.U32 R237, RZ, RZ, R239 ;  /* 0x000000ffffed7224 */ /* 0x000fe200078e00ef */
[----:B------:R-:W-:Y:S01]  /*14a50*/  MOV R239, R243 ;  /* 0x000000f300ef7202 */ /* 0x000fe20000000f00 */
[----:B------:R-:W-:Y:S01]  /*14a60*/  HMMA.16816.F32.BF16 R60, R4, R22, R60 ;  /* 0x00000016043c723c */ /* 0x000fe2000004183c */
[--C-:B-1----:R-:W-:Y:S02]  /*14a70*/  FFMA.FTZ R9, R250, c[0x0][0x23c], -R8.reuse ;  /* 0x00008f00fa097a23 */ /* 0x102fe40000010808 */
[----:B------:R-:W-:-:S04]  /*14a80*/  FFMA.FTZ R8, R246, c[0x0][0x23c], -R8 ;  /* 0x00008f00f6087a23 */ /* 0x000fc80000010808 */
[----:B------:R1:W-:Y:S01]  /*14a90*/  MUFU.EX2 R32, R8 ;  /* 0x0000000800207308 */ /* 0x0003e20000000800 */
[----:B------:R-:W-:Y:S02]  /*14aa0*/  MOV R243, R208 ;  /* 0x000000d000f37202 */ /* 0x000fe40000000f00 */
[----:B------:R-:W-:Y:S02]  /*14ab0*/  MOV R208, R210 ;  /* 0x000000d200d07202 */ /* 0x000fe40000000f00 */
[----:B------:R-:W-:Y:S01]  /*14ac0*/  MOV R210, R213 ;  /* 0x000000d500d27202 */ /* 0x000fe20000000f00 */
[----:B------:R-:W-:Y:S02]  /*14ad0*/  IMAD.MOV.U32 R213, RZ, RZ, R214 ;  /* 0x000000ffffd57224 */ /* 0x000fe400078e00d6 */
[----:B-1----:R-:W-:Y:S01]  /*14ae0*/  FFMA.FTZ R8, R134, c[0x0][0x23c], -R3 ;  /* 0x00008f0086087a23 */ /* 0x002fe20000010803 */
[----:B------:R-:W-:Y:S02]  /*14af0*/  MOV R134, R135 ;  /* 0x0000008700867202 */ /* 0x000fe40000000f00 */
[----:B------:R-:W-:Y:S01]  /*14b00*/  MOV R135, R236 ;  /* 0x000000ec00877202 */ /* 0x000fe20000000f00 */
[----:B------:R1:W-:Y:S01]  /*14b10*/  MUFU.EX2 R23, R8 ;  /* 0x0000000800177308 */ /* 0x0003e20000000800 */
[----:B------:R-:W-:Y:S01]  /*14b20*/  IMAD.MOV.U32 R236, RZ, RZ, R237 ;  /* 0x000000ffffec7224 */ /* 0x000fe200078e00ed */
[----:B------:R-:W-:-:S02]  /*14b30*/  MOV R237, R239 ;  /* 0x000000ef00ed7202 */ /* 0x000fc40000000f00 */
[----:B------:R-:W-:Y:S02]  /*14b40*/  MOV R239, R243 ;  /* 0x000000f300ef7202 */ /* 0x000fe40000000f00 */
[----:B------:R-:W-:Y:S01]  /*14b50*/  MOV R243, R208 ;  /* 0x000000d000f37202 */ /* 0x000fe20000000f00 */
[----:B------:R-:W-:Y:S01]  /*14b60*/  IMAD.MOV.U32 R133, RZ, RZ, R237 ;  /* 0x000000ffff857224 */ /* 0x000fe200078e00ed */
[----:B------:R-:W-:Y:S01]  /*14b70*/  MOV R208, R210 ;  /* 0x000000d200d07202 */ /* 0x000fe20000000f00 */
[----:B-1----:R-:W-:-:S04]  /*14b80*/  FFMA.FTZ R8, R134, c[0x0][0x23c], -R3 ;  /* 0x00008f0086087a23 */ /* 0x002fc80000010803 */
[----:B------:R1:W3:Y:S01]  /*14b90*/  MUFU.EX2 R22, R8 ;  /* 0x0000000800167308 */ /* 0x0002e20000000800 */
[----:B------:R-:W-:Y:S01]  /*14ba0*/  IMAD.MOV.U32 R210, RZ, RZ, R213 ;  /* 0x000000ffffd27224 */ /* 0x000fe200078e00d5 */
[----:B------:R-:W-:Y:S01]  /*14bb0*/  MOV R214, R206 ;  /* 0x000000ce00d67202 */ /* 0x000fe20000000f00 */
[----:B------:R-:W-:Y:S01]  /*14bc0*/  HMMA.16816.F32.BF16 R64, R4, R20, R64 ;  /* 0x000000140440723c */ /* 0x000fe20000041840 */
[----:B------:R-:W-:Y:S02]  /*14bd0*/  MOV R134, R239 ;  /* 0x000000ef00867202 */ /* 0x000fe40000000f00 */
[----:B------:R-:W-:Y:S02]  /*14be0*/  MOV R213, R214 ;  /* 0x000000d600d57202 */ /* 0x000fe40000000f00 */
[----:B------:R-:W-:Y:S01]  /*14bf0*/  MOV R237, R210 ;  /* 0x000000d200ed7202 */ /* 0x000fe20000000f00 */
[--C-:B-1----:R-:W-:Y:S02]  /*14c00*/  FFMA.FTZ R8, R135, c[0x0][0x23c], -R3.reuse ;  /* 0x00008f0087087a23 */ /* 0x102fe40000010803 */
[----:B------:R-:W-:Y:S01]  /*14c10*/  FFMA.FTZ R3, R236, c[0x0][0x23c], -R3 ;  /* 0x00008f00ec037a23 */ /* 0x000fe20000010803 */
[----:B------:R-:W-:-:S03]  /*14c20*/  MOV R135, R243 ;  /* 0x000000f300877202 */ /* 0x000fc60000000f00 */
[----:B------:R1:W-:Y:S01]  /*14c30*/  MUFU.EX2 R20, R3 ;  /* 0x0000000300147308 */ /* 0x0003e20000000800 */
[----:B------:R-:W-:Y:S01]  /*14c40*/  HMMA.16816.F32.BF16 R48, R4, R18, R48 ;  /* 0x000000120430723c */ /* 0x000fe20000041830 */
[----:B------:R-:W-:Y:S01]  /*14c50*/  MOV R251, R135 ;  /* 0x0000008700fb7202 */ /* 0x000fe20000000f00 */
[----:B------:R-:W-:Y:S01]  /*14c60*/  IMAD.MOV.U32 R239, RZ, RZ, R213 ;  /* 0x000000ffffef7224 */ /* 0x000fe200078e00d5 */
[----:B------:R-:W-:Y:S02]  /*14c70*/  MOV R214, R207 ;  /* 0x000000cf00d67202 */ /* 0x000fe40000000f00 */
[----:B------:R-:W-:-:S03]  /*14c80*/  MOV R132, R237 ;  /* 0x000000ed00847202 */ /* 0x000fc60000000f00 */
[----:B------:R-:W-:Y:S01]  /*14c90*/  HMMA.16816.F32.BF16 R128, R4, R28, R76 ;  /* 0x0000001c0480723c */ /* 0x000fe2000004184c */
[----:B-1----:R-:W-:-:S07]  /*14ca0*/  FFMA.FTZ R3, R133, c[0x0][0x23c], -R0 ;  /* 0x00008f0085037a23 */ /* 0x002fce0000010800 */
[----:B------:R-:W-:Y:S01]  /*14cb0*/  HMMA.16816.F32.BF16 R28, R4, R30, R72 ;  /* 0x0000001e041c723c */ /* 0x000fe20000041848 */
[----:B------:R1:W-:Y:S01]  /*14cc0*/  MUFU.EX2 R19, R3 ;  /* 0x0000000300137308 */ /* 0x0003e20000000800 */
[----:B------:R-:W-:Y:S02]  /*14cd0*/  MOV R207, R212 ;  /* 0x000000d400cf7202 */ /* 0x000fe40000000f00 */
[----:B------:R-:W-:-:S04]  /*14ce0*/  MOV R236, R208 ;  /* 0x000000d000ec7202 */ /* 0x000fc80000000f00 */
[----:B------:R-:W-:Y:S01]  /*14cf0*/  HMMA.16816.F32.BF16 R56, R4, R16, R56 ;  /* 0x000000100438723c */ /* 0x000fe20000041838 */
[----:B------:R-:W-:Y:S01]  /*14d00*/  MOV R212, R204 ;  /* 0x000000cc00d47202 */ /* 0x000fe20000000f00 */
[----:B------:R-:W-:-:S06]  /*14d10*/  IMAD.MOV.U32 R204, RZ, RZ, R248 ;  /* 0x000000ffffcc7224 */ /* 0x000fcc00078e00f8 */
[----:B------:R-:W-:Y:S01]  /*14d20*/  HMMA.16816.F32.BF16 R52, R4, R12, R52 ;  /* 0x0000000c0434723c */ /* 0x000fe20000041834 */
[----:B-1----:R-:W-:-:S07]  /*14d30*/  FFMA.FTZ R3, R134, c[0x0][0x23c], -R0 ;  /* 0x00008f0086037a23 */ /* 0x002fce0000010800 */
[----:B------:R-:W-:Y:S01]  /*14d40*/  HMMA.16816.F32.BF16 R44, R4, R14, R44 ;  /* 0x0000000e042c723c */ /* 0x000fe2000004182c */
[----:B------:R1:W-:Y:S01]  /*14d50*/  MUFU.EX2 R16, R3 ;  /* 0x0000000300107308 */ /* 0x0003e20000000800 */
[----:B------:R-:W-:-:S06]  /*14d60*/  MOV R135, R236 ;  /* 0x000000ec00877202 */ /* 0x000fcc0000000f00 */
[----:B------:R-:W-:Y:S01]  /*14d70*/  HMMA.16816.F32.BF16 R40, R4, R24, R40 ;  /* 0x000000180428723c */ /* 0x000fe20000041828 */
[----:B------:R-:W-:-:S07]  /*14d80*/  IMAD.MOV.U32 R133, RZ, RZ, R239 ;  /* 0x000000ffff857224 */ /* 0x000fce00078e00ef */
[----:B------:R-:W-:Y:S01]  /*14d90*/  HMMA.16816.F32.BF16 R36, R4, R26, R36 ;  /* 0x0000001a0424723c */ /* 0x000fe20000041824 */
[----:B------:R-:W2:Y:S01]  /*14da0*/  LDSM.16.MT88.4 R4, [R218+0xbc00] ;  /* 0x00bc0000da04783b */ /* 0x000ea20000004200 */
[--C-:B-1----:R-:W-:Y:S02]  /*14db0*/  FFMA.FTZ R3, R251, c[0x0][0x23c], -R0.reuse ;  /* 0x00008f00fb037a23 */ /* 0x102fe40000010800 */
[----:B------:R-:W-:Y:S01]  /*14dc0*/  FFMA.FTZ R0, R132, c[0x0][0x23c], -R0 ;  /* 0x00008f0084007a23 */ /* 0x000fe20000010800 */
[----:B------:R-:W-:Y:S02]  /*14dd0*/  MOV R243, R214 ;  /* 0x000000d600f37202 */ /* 0x000fe40000000f00 */
[----:B------:R-:W-:Y:S01]  /*14de0*/  MOV R208, R204 ;  /* 0x000000cc00d07202 */ /* 0x000fe20000000f00 */
[----:B------:R1:W-:Y:S01]  /*14df0*/  MUFU.EX2 R17, R0 ;  /* 0x0000000000117308 */ /* 0x0003e20000000800 */
[----:B------:R-:W-:Y:S02]  /*14e00*/  MOV R88, R133 ;  /* 0x0000008500587202 */ /* 0x000fe40000000f00 */
[----:B------:R-:W-:-:S02]  /*14e10*/  MOV R134, R243 ;  /* 0x000000f300867202 */ /* 0x000fc40000000f00 */
[----:B------:R-:W-:Y:S02]  /*14e20*/  MOV R236, R208 ;  /* 0x000000d000ec7202 */ /* 0x000fe40000000f00 */
[----:B------:R-:W-:Y:S02]  /*14e30*/  MOV R248, R156 ;  /* 0x0000009c00f87202 */ /* 0x000fe40000000f00 */
[----:B------:R-:W-:Y:S01]  /*14e40*/  MOV R89, R134 ;  /* 0x0000008600597202 */ /* 0x000fe20000000f00 */
[----:B-1----:R-:W-:Y:S01]  /*14e50*/  FFMA.FTZ R0, R135, c[0x0][0x23c], -R2 ;  /* 0x00008f0087007a23 */ /* 0x002fe20000010802 */
[----:B------:R-:W-:-:S03]  /*14e60*/  MOV R156, R157 ;  /* 0x0000009d009c7202 */ /* 0x000fc60000000f00 */
[----:B------:R1:W-:Y:S01]  /*14e70*/  MUFU.EX2 R15, R0 ;  /* 0x00000000000f7308 */ /* 0x0003e20000000800 */
[----:B------:R-:W-:Y:S01]  /*14e80*/  MOV R157, R158 ;  /* 0x0000009e009d7202 */ /* 0x000fe20000000f00 */
[----:B------:R-:W-:Y:S01]  /*14e90*/  IMAD.MOV.U32 R90, RZ, RZ, R236 ;  /* 0x000000ffff5a7224 */ /* 0x000fe200078e00ec */
[----:B------:R-:W-:-:S05]  /*14ea0*/  MOV R158, R217 ;  /* 0x000000d9009e7202 */ /* 0x000fca0000000f00 */
[----:B------:R-:W2:Y:S01]  /*14eb0*/  MUFU.EX2 R33, R9 ;  /* 0x0000000900217308 */ /* 0x000ea20000000800 */
[----:B------:R-:W-:Y:S01]  /*14ec0*/  MOV R214, R207 ;  /* 0x000000cf00d67202 */ /* 0x000fe20000000f00 */
[----:B-1----:R-:W-:-:S06]  /*14ed0*/  FFMA.FTZ R0, R88, c[0x0][0x23c], -R2 ;  /* 0x00008f0058007a23 */ /* 0x002fcc0000010802 */
[----:B------:R-:W1:Y:S01]  /*14ee0*/  MUFU.EX2 R21, R8 ;  /* 0x0000000800157308 */ /* 0x000e620000000800 */
[----:B------:R-:W-:Y:S02]  /*14ef0*/  MOV R207, R158 ;  /* 0x0000009e00cf7202 */ /* 0x000fe40000000f00 */
[----:B------:R-:W-:-:S05]  /*14f00*/  MOV R158, R143 ;  /* 0x0000008f009e7202 */ /* 0x000fca0000000f00 */
[----:B------:R1:W1:Y:S01]  /*14f10*/  MUFU.EX2 R14, R0 ;  /* 0x00000000000e7308 */ /* 0x0002620000000800 */
[----:B------:R-:W-:Y:S02]  /*14f20*/  MOV R213, R212 ;  /* 0x000000d400d57202 */ /* 0x000fe40000000f00 */
[----:B------:R-:W-:Y:S01]  /*14f30*/  MOV R212, R157 ;  /* 0x0000009d00d47202 */ /* 0x000fe20000000f00 */
[----:B----4-:R-:W-:Y:S01]  /*14f40*/  IMAD.MOV.U32 R157, RZ, RZ, R142 ;  /* 0x000000ffff9d7224 */ /* 0x010fe200078e008e */
[----:B------:R-:W-:Y:S01]  /*14f50*/  MOV R210, R140 ;  /* 0x0000008c00d27202 */ /* 0x000fe20000000f00 */
[----:B------:R-:W-:Y:S02]  /*14f60*/  IMAD.MOV.U32 R204, RZ, RZ, R156 ;  /* 0x000000ffffcc7224 */ /* 0x000fe400078e009c */
[----:B------:R4:W2:Y:S01]  /*14f70*/  MUFU.EX2 R18, R3 ;  /* 0x0000000300127308 */ /* 0x0008a20000000800 */
[----:B------:R-:W-:Y:S01]  /*14f80*/  MOV R243, R158 ;  /* 0x0000009e00f37202 */ /* 0x000fe20000000f00 */
[----:B-1----:R-:W-:-:S02]  /*14f90*/  FFMA.FTZ R0, R89, c[0x0][0x23c], -R2 ;  /* 0x00008f0059007a23 */ /* 0x002fc40000010802 */
[----:B------:R-:W-:-:S04]  /*14fa0*/  FFMA.FTZ R2, R90, c[0x0][0x23c], -R2 ;  /* 0x00008f005a027a23 */ /* 0x000fc80000010802 */
[----:B------:R-:W-:Y:S01]  /*14fb0*/  MUFU.EX2 R13, R0 ;  /* 0x00000000000d7308 */ /* 0x000fe20000000800 */
[----:B------:R-:W-:Y:S01]  /*14fc0*/  MOV R156, R141 ;  /* 0x0000008d009c7202 */ /* 0x000fe20000000f00 */
[----:B------:R-:W-:Y:S01]  /*14fd0*/  IMAD.MOV.U32 R239, RZ, RZ, R157 ;  /* 0x000000ffffef7224 */ /* 0x000fe200078e009d */
[----:B------:R-:W-:Y:S01]  /*14fe0*/  MOV R208, R210 ;  /* 0x000000d200d07202 */ /* 0x000fe20000000f00 */
[----:B------:R-:W1:Y:S04]  /*14ff0*/  LDSM.16.MT88.4 R140, [R218+0x9c00] ;  /* 0x009c0000da8c783b */ /* 0x000e680000004200 */
[----:B------:R4:W1:Y:S01]  /*15000*/  MUFU.EX2 R12, R2 ;  /* 0x00000002000c7308 */ /* 0x0008620000000800 */
[----:B------:R-:W-:Y:S02]  /*15010*/  MOV R91, R243 ;  /* 0x000000f3005b7202 */ /* 0x000fe40000000f00 */
[----:B------:R-:W-:-:S02]  /*15020*/  MOV R237, R156 ;  /* 0x0000009c00ed7202 */ /* 0x000fc40000000f00 */
[----:B------:R-:W-:Y:S02]  /*15030*/  MOV R210, R159 ;  /* 0x0000009f00d27202 */ /* 0x000fe40000000f00 */
[----:B--2---:R-:W-:Y:S01]  /*15040*/  F2FP.BF16.PACK_AB R92, R35, R34 ;  /* 0x00000022235c723e */ /* 0x004fe200000010ff */
[----:B------:R-:W2:Y:S01]  /*15050*/  LDSM.16.MT88.4 R156, [R216+0xac00] ;  /* 0x00ac0000d89c783b */ /* 0x000ea20000004200 */
[----:B---3--:R-:W-:Y:S02]  /*15060*/  F2FP.BF16.PACK_AB R93, R22, R23 ;  /* 0x00000017165d723e */ /* 0x008fe400000010ff */
[----:B------:R-:W-:Y:S02]  /*15070*/  F2FP.BF16.PACK_AB R94, R32, R33 ;  /* 0x00000021205e723e */ /* 0x000fe400000010ff */
[----:B------:R-:W-:Y:S02]  /*15080*/  F2FP.BF16.PACK_AB R95, R20, R21 ;  /* 0x00000015145f723e */ /* 0x000fe400000010ff */
[----:B------:R-:W-:-:S02]  /*15090*/  MOV R247, R239 ;  /* 0x000000ef00f77202 */ /* 0x000fc40000000f00 */
[----:B------:R-:W-:Y:S02]  /*150a0*/  MOV R252, R91 ;  /* 0x0000005b00fc7202 */ /* 0x000fe40000000f00 */
[----:B------:R-:W-:Y:S02]  /*150b0*/  MOV R236, R237 ;  /* 0x000000ed00ec7202 */ /* 0x000fe40000000f00 */
[----:B------:R-:W-:Y:S01]  /*150c0*/  MOV R251, R210 ;  /* 0x000000d200fb7202 */ /* 0x000fe20000000f00 */
[----:B------:R-:W-:Y:S01]  /*150d0*/  IMAD.MOV.U32 R239, RZ, RZ, R172 ;  /* 0x000000ffffef7224 */ /* 0x000fe200078e00ac */
[----:B------:R-:W-:Y:S02]  /*150e0*/  MOV R237, R173 ;  /* 0x000000ad00ed7202 */ /* 0x000fe40000000f00 */
[----:B------:R-:W-:Y:S01]  /*150f0*/  MOV R243, R174 ;  /* 0x000000ae00f37202 */ /* 0x000fe20000000f00 */
[----:B------:R-:W-:Y:S01]  /*15100*/  HMMA.16816.F32.BF16 R88, R92, R4, R96 ;  /* 0x000000045c58723c */ /* 0x000fe20000041860 */
[----:B------:R-:W-:Y:S01]  /*15110*/  MOV R210, R175 ;  /* 0x000000af00d27202 */ /* 0x000fe20000000f00 */
[----:B------:R-:W-:Y:S01]  /*15120*/  FFMA.FTZ R11, R247, R11, R252 ;  /* 0x0000000bf70b7223 */ /* 0x000fe200000100fc */
[----:B------:R-:W-:Y:S01]  /*15130*/  MOV R206, R219 ;  /* 0x000000db00ce7202 */ /* 0x000fe20000000f00 */
[----:B----4-:R-:W-:Y:S01]  /*15140*/  FFMA.FTZ R3, R236, R10, R251 ;  /* 0x0000000aec037223 */ /* 0x010fe200000100fb */
[----:B------:R-:W3:Y:S01]  /*15150*/  LDSM.16.MT88.4 R172, [R218+0xac00] ;  /* 0x00ac0000daac783b */ /* 0x000ee20000004200 */
[----:B------:R-:W-:Y:S01]  /*15160*/  FFMA.FTZ R2, R239, R101, R237 ;  /* 0x00000065ef027223 */ /* 0x000fe200000100ed */
[----:B------:R-:W-:-:S02]  /*15170*/  F2FP.BF16.PACK_AB R96, R16, R19 ;  /* 0x000000131060723e */ /* 0x000fc400000010ff */
[----:B------:R-:W-:Y:S02]  /*15180*/  F2FP.BF16.PACK_AB R97, R14, R15 ;  /* 0x0000000f0e61723e */ /* 0x000fe400000010ff */
[----:B------:R-:W-:Y:S02]  /*15190*/  F2FP.BF16.PACK_AB R98, R17, R18 ;  /* 0x000000121162723e */ /* 0x000fe400000010ff */
[----:B-1----:R-:W-:Y:S01]  /*151a0*/  F2FP.BF16.PACK_AB R99, R12, R13 ;  /* 0x0000000d0c63723e */ /* 0x002fe200000010ff */
[----:B------:R-:W-:Y:S01]  /*151b0*/  FFMA.FTZ R0, R208, R100, R243 ;  /* 0x00000064d0007223 */ /* 0x000fe200000100f3 */
[C---:B------:R-:W-:Y:S01]  /*151c0*/  HMMA.16816.F32.BF16 R116, R92.reuse, R124, R116 ;  /* 0x0000007c5c74723c */ /* 0x040fe20000041874 */
[----:B------:R-:W-:Y:S01]  /*151d0*/  FADD.FTZ R11, R210, R11 ;  /* 0x0000000bd20b7221 */ /* 0x000fe20000010000 */
[----:B------:R1:W5:Y:S01]  /*151e0*/  LDL.LU R219, [R1+0x74] ;  /* 0x0000740001db7983 */ /* 0x0003620000300800 */
[----:B------:R-:W-:Y:S02]  /*151f0*/  FADD.FTZ R10, R213, R3 ;  /* 0x00000003d50a7221 */ /* 0x000fe40000010000 */
[----:B------:R-:W-:Y:S01]  /*15200*/  FADD.FTZ R9, R214, R2 ;  /* 0x00000002d6097221 */ /* 0x000fe20000010000 */
[----:B------:R1:W5:Y:S01]  /*15210*/  LDL.LU R217, [R1+0x70] ;  /* 0x0000700001d97983 */ /* 0x0003620000300800 */
        /* <DEDUP_REMOVED lines=61> */
[----:B------:R-:W-:Y:S01]  /*155f0*/  FADD.FTZ R0, R20, R0 ;  /* 0x0000000014007221 */ /* 0x000fe20000010000 */
[C---:B------:R-:W-:Y:S02]  /*15600*/  HMMA.16816.F32.BF16 R132, R92.reuse, R140, R176 ;  /* 0x0000008c5c84723c */ /* 0x040fe400000418b0 */
[----:B------:R1:W-:Y:S04]  /*15610*/  STL [R1+0x20], R3 ;  /* 0x0000200301007387 */ /* 0x0003e80000100800 */
[----:B------:R1:W-:Y:S02]  /*15620*/  STL [R1+0x1c], R2 ;  /* 0x00001c0201007387 */ /* 0x0003e40000100800 */
[C---:B------:R-:W-:Y:S02]  /*15630*/  HMMA.16816.F32.BF16 R136, R92.reuse, R142, R136 ;  /* 0x0000008e5c88723c */ /* 0x040fe40000041888 */
[----:B------:R1:W-:Y:S04]  /*15640*/  STL [R1], R240 ;  /* 0x000000f001007387 */ /* 0x0003e80000100800 */
[----:B------:R1:W-:Y:S02]  /*15650*/  STL [R1+0x24], R0 ;  /* 0x0000240001007387 */ /* 0x0003e40000100800 */
[C---:B--2---:R-:W-:Y:S08]  /*15660*/  HMMA.16816.F32.BF16 R148, R92.reuse, R156, R148 ;  /* 0x0000009c5c94723c */ /* 0x044ff00000041894 */
[C---:B------:R-:W-:Y:S08]  /*15670*/  HMMA.16816.F32.BF16 R152, R92.reuse, R158, R152 ;  /* 0x0000009e5c98723c */ /* 0x040ff00000041898 */
[C---:B---3--:R-:W-:Y:S08]  /*15680*/  HMMA.16816.F32.BF16 R164, R92.reuse, R172, R164 ;  /* 0x000000ac5ca4723c */ /* 0x048ff000000418a4 */
        /* <DEDUP_REMOVED lines=13> */
.L_x_1001:
[----:B-1----:R-:W2:Y:S04]  /*15760*/  LDL R2, [R1+0x30] ;  /* 0x0000300001027983 */ /* 0x002ea80000100800 */
[----:B------:R-:W2:Y:S02]  /*15770*/  LDL R0, [R1] ;  /* 0x0000000001007983 */ /* 0x000ea40000100800 */
        /* <DEDUP_REMOVED lines=18> */
.L_x_1011:
[----:B------:R-:W2:Y:S04]  /*158a0*/  LDL.LU R2, [R1] ;  /* 0x0000000001027983 */ /* 0x000ea80000300800 */
[----:B------:R-:W3:Y:S04]  /*158b0*/  LDL.64 R12, [R1+0x48] ;  /* 0x00004800010c7983 */ /* 0x000ee80000100a00 */
[----:B------:R-:W4:Y:S04]  /*158c0*/  LDL.64 R204, [R1+0x40] ;  /* 0x0000400001cc7983 */ /* 0x000f280000100a00 */
[----:B------:R1:W-:Y:S04]  /*158d0*/  @P6 STS [R223+0x6000], RZ ;  /* 0x006000ffdf006388 */ /* 0x0003e80000000800 */
[----:B------:R1:W-:Y:S04]  /*158e0*/  @P6 STS [R223+0x6004], RZ ;  /* 0x006004ffdf006388 */ /* 0x0003e80000000800 */
[----:B------:R1:W-:Y:S01]  /*158f0*/  @P6 STS.64 [R223+0x6008], RZ ;  /* 0x006008ffdf006388 */ /* 0x0003e20000000a00 */
[----:B--2---:R-:W-:Y:S04]  /*15900*/  IADD3 R0, R2, -0x2, RZ ;  /* 0xfffffffe02007810 */ /* 0x004fe80007ffe0ff */
[----:B------:R-:W-:Y:S01]  /*15910*/  SHF.R.S32.HI R2, RZ, 0x1f, R0 ;  /* 0x0000001fff027819 */ /* 0x000fe20000011400 */
[----:B------:R-:W-:Y:S04]  /*15920*/  IMAD.WIDE.U32 R4, R0, c[0x0][0x198], RZ ;  /* 0x0000660000047a25 */ /* 0x000fe800078e00ff */
[----:B------:R-:W-:Y:S04]  /*15930*/  IMAD R2, R2, c[0x0][0x198], RZ ;  /* 0x0000660002027a24 */ /* 0x000fe800078e02ff */
[----:B------:R-:W-:Y:S01]  /*15940*/  IMAD R2, R0, c[0x0][0x19c], R2 ;  /* 0x0000670000027a24 */ /* 0x000fe200078e0202 */
[----:B---3--:R-:W-:Y:S03]  /*15950*/  LEA R0, P0, R4, R12, 0x6 ;  /* 0x0000000c04007211 */ /* 0x008fe600078030ff */
[----:B------:R-:W-:Y:S01]  /*15960*/  IMAD.IADD R5, R5, 0x1, R2 ;  /* 0x0000000105057824 */ /* 0x000fe200078e0202 */
[C---:B------:R-:W-:Y:S02]  /*15970*/  @!P6 LEA R16, P1, R0.reuse, c[0x0][0x168], 0x1 ;  /* 0x00005a000010ea11 */ /* 0x040fe400078208ff */
[----:B------:R-:W-:Y:S02]  /*15980*/  @!P4 LEA R10, P2, R0, c[0x0][0x168], 0x1 ;  /* 0x00005a00000aca11 */ /* 0x000fe400078408ff */
[----:B----4-:R-:W-:Y:S02]  /*15990*/  LEA.HI.X R4, R4, R205, R5, 0x6, P0 ;  /* 0x000000cd04047211 */ /* 0x010fe400000f3405 */
[C---:B------:R-:W-:Y:S02]  /*159a0*/  @!P5 LEA R12, P0, R0.reuse, c[0x0][0x168], 0x1 ;  /* 0x00005a00000cda11 */ /* 0x040fe400078008ff */
[C-C-:B------:R-:W-:Y:S02]  /*159b0*/  @!P6 LEA.HI.X R17, R0.reuse, c[0x0][0x16c], R4.reuse, 0x1, P1 ;  /* 0x00005b000011ea11 */ /* 0x140fe400008f0c04 */
[C-C-:B------:R-:W-:Y:S02]  /*159c0*/  @!P5 LEA.HI.X R13, R0.reuse, c[0x0][0x16c], R4.reuse, 0x1, P0 ;  /* 0x00005b00000dda11 */ /* 0x140fe400000f0c04 */
[C---:B------:R-:W-:Y:S01]  /*159d0*/  @!P4 LEA.HI.X R11, R0.reuse, c[0x0][0x16c], R4, 0x1, P2 ;  /* 0x00005b00000bca11 */ /* 0x040fe200010f0c04 */
[----:B------:R-:W-:Y:S01]  /*159e0*/  @!PT LDS RZ, [RZ] ;  /* 0x00000000fffff984 */ /* 0x000fe20000000800 */
[----:B------:R-:W-:Y:S01]  /*159f0*/  @!PT LDS RZ, [RZ] ;  /* 0x00000000fffff984 */ /* 0x000fe20000000800 */
[----:B------:R-:W-:Y:S01]  /*15a00*/  @!PT LDS RZ, [RZ] ;  /* 0x00000000fffff984 */ /* 0x000fe20000000800 */
[----:B------:R1:W-:Y:S01]  /*15a10*/  @!P6 LDGSTS.E.BYPASS.LTC128B.128 [R223+0x6000], [R16.64] ;  /* 0x0600000010dfefae */ /* 0x0003e2000b901d4c */
[----:B------:R-:W-:Y:S03]  /*15a20*/  IADD3 R2, P3, R0, UR10, RZ ;  /* 0x0000000a00027c10 */ /* 0x000fe6000ff7e0ff */
        /* <DEDUP_REMOVED lines=34> */
.L_x_1009:
[----:B------:R-:W2:Y:S01]  /*15c50*/  LDL R0, [R1] ;  /* 0x0000000001007983 */ /* 0x000ea20000100800 */
[----:B------:R-:W-:Y:S04]  /*15c60*/  DEPBAR.LE SB0, 0x0 ;  /* 0x000080000000791a */ /* 0x000fe80000000000 */
[----:B------:R-:W3:Y:S06]  /*15c70*/  LDL.64 R4, [R1+0x28] ;  /* 0x0000280001047983 */ /* 0x000eec0000100a00 */
[----:B------:R-:W-:Y:S08]  /*15c80*/  BAR.SYNC.DEFER_BLOCKING 0x0 ;  /* 0x0000000000007b1d */ /* 0x000ff00000010000 */
[----:B------:R-:W-:Y:S06]  /*15c90*/  @P6 STS.64 [R223+0x9008], RZ ;  /* 0x009008ffdf006388 */ /* 0x000fec0000000a00 */
[----:B------:R-:W-:Y:S04]  /*15ca0*/  @P6 STS [R223+0x9000], RZ ;  /* 0x009000ffdf006388 */ /* 0x000fe80000000800 */
[----:B------:R-:W-:Y:S01]  /*15cb0*/  @P6 STS [R223+0x9004], RZ ;  /* 0x009004ffdf006388 */ /* 0x000fe20000000800 */
[----:B--2---:R-:W-:Y:S04]  /*15cc0*/  IADD3 R237, R0, -0x1, RZ ;  /* 0xffffffff00ed7810 */ /* 0x004fe80007ffe0ff */
[----:B------:R-:W-:Y:S01]  /*15cd0*/  SHF.R.S32.HI R2, RZ, 0x1f, R237 ;  /* 0x0000001fff027819 */ /* 0x000fe200000114ed */
[C---:B------:R-:W-:Y:S02]  /*15ce0*/  IMAD R0, R237.reuse, UR6, RZ ;  /* 0x00000006ed007c24 */ /* 0x040fe4000f8e02ff */
[----:B---3--:R-:W-:Y:S04]  /*15cf0*/  IMAD.WIDE.U32 R4, R237, UR14, R4 ;  /* 0x0000000eed047c25 */ /* 0x008fe8000f8e0004 */
[----:B------:R-:W-:Y:S01]  /*15d00*/  IMAD R2, R2, UR14, R0 ;  /* 0x0000000e02027c24 */ /* 0x000fe2000f8e0200 */
[C---:B------:R-:W-:Y:S02]  /*15d10*/  @!P6 LEA R16, P1, R4.reuse, c[0x0][0x170], 0x1 ;  /* 0x00005c000410ea11 */ /* 0x040fe400078208ff */
[C---:B------:R-:W-:Y:S02]  /*15d20*/  @!P5 LEA R12, P0, R4.reuse, c[0x0][0x170], 0x1 ;  /* 0x00005c00040cda11 */ /* 0x040fe400078008ff */
[----:B------:R-:W-:Y:S02]  /*15d30*/  IADD3 R2, R5, R2, RZ ;  /* 0x0000000205027210 */ /* 0x000fe40007ffe0ff */
        /* <DEDUP_REMOVED lines=8> */
[----:B------:R-:W-:Y:S04]  /*15dc0*/  IADD3 R0, P3, R4, UR15, RZ ;  /* 0x0000000f04007c10 */ /* 0x000fe8000ff7e0ff */
        /* <DEDUP_REMOVED lines=32> */
[----:B-----5:R-:W-:Y:S08]  /*15fd0*/  LDSM.16.M88.4 R64, [R220] ;  /* 0x00000000dc40783b */ /* 0x020ff00000000200 */
[----:B-1----:R-:W4:Y:S08]  /*15fe0*/  LDSM.16.M88.4 R16, [R217+0x6000] ;  /* 0x00600000d910783b */ /* 0x002f300000000200 */
        /* <DEDUP_REMOVED lines=26> */
[C---:B------:R-:W-:Y:S08]  /*16190*/  HMMA.16816.F32.BF16 R48, R64.reuse, R50, RZ ;  /* 0x000000324030723c */ /* 0x040ff000000418ff */
        /* <DEDUP_REMOVED lines=25> */
[----:B------:R-:W3:Y:S07]  /*16330*/  LDSM.16.M88.4 R176, [R219+0x7400] ;  /* 0x00740000dbb0783b */ /* 0x000eee0000000200 */
[-C--:B--2---:R-:W-:Y:S01]  /*16340*/  HMMA.16816.F32.BF16 R4, R108, R180.reuse, R4 ;  /* 0x000000b46c04723c */ /* 0x084fe20000041804 */
[----:B------:R-:W-:Y:S07]  /*16350*/  LDSM.16.M88.4 R196, [R217+0x8800] ;  /* 0x00880000d9c4783b */ /* 0x000fee0000000200 */
        /* <DEDUP_REMOVED lines=14> */
[-C--:B----4-:R-:W-:Y:S08]  /*16440*/  HMMA.16816.F32.BF16 R52, R108, R184.reuse, R52 ;  /* 0x000000b86c34723c */ /* 0x090ff00000041834 */
[C---:B------:R-:W-:Y:S08]  /*16450*/  HMMA.16816.F32.BF16 R56, R200.reuse, R184, R56 ;  /* 0x000000b8c838723c */ /* 0x040ff00000041838 */
[-C--:B------:R-:W-:Y:S01]  /*16460*/  HMMA.16816.F32.BF16 R60, R200, R186.reuse, R60 ;  /* 0x000000bac83c723c */ /* 0x080fe2000004183c */
[----:B------:R-:W-:Y:S07]  /*16470*/  LDSM.16.M88.4 R200, [R217+0x8c00] ;  /* 0x008c0000d9c8783b */ /* 0x000fee0000000200 */
[----:B------:R-:W-:Y:S01]  /*16480*/  HMMA.16816.F32.BF16 R64, R108, R186, R64 ;  /* 0x000000ba6c40723c */ /* 0x000fe20000041840 */
[----:B------:R-:W1:Y:S07]  /*16490*/  LDSM.16.M88.4 R108, [R219+0x7c00] ;  /* 0x007c0000db6c783b */ /* 0x000e6e0000000200 */
[-C--:B------:R-:W-:Y:S01]  /*164a0*/  HMMA.16816.F32.BF16 R4, R204, R208.reuse, R4 ;  /* 0x000000d0cc04723c */ /* 0x080fe20000041804 */
[----:B------:R-:W3:Y:S07]  /*164b0*/  LDSM.16.M88.4 R184, [R220+0x4000] ;  /* 0x00400000dcb8783b */ /* 0x000eee0000000200 */
        /* <DEDUP_REMOVED lines=35> */
[-C--:B--2---:R-:W-:Y:S08]  /*166f0*/  HMMA.16816.F32.BF16 R4, R180, R208.reuse, R4 ;  /* 0x000000d0b404723c */ /* 0x084ff00000041804 */
        /* <DEDUP_REMOVED lines=72> */
[----:B------:R-:W1:Y:S01]  /*16b80*/  MUFU.TANH R189, R23 ;  /* 0x0000001700bd7308 */ /* 0x000e620000002400 */
[----:B------:R-:W-:Y:S01]  /*16b90*/  HMMA.16816.F32.BF16 R64, R180, R6, R64 ;  /* 0x00000006b440723c */ /* 0x000fe20000041840 */
[----:B------:R-:W2:Y:S03]  /*16ba0*/  LDL R183, [R1+0x30] ;  /* 0x0000300001b77983 */ /* 0x000ea60000100800 */
        /* <DEDUP_REMOVED lines=8> */
[----:B------:R3:W2:Y:S01]  /*16c30*/  MUFU.TANH R103, R51 ;  /* 0x0000003300677308 */ /* 0x0006a20000002400 */
[----:B------:R-:W-:Y:S02]  /*16c40*/  FMUL.FTZ R41, R41, c[0x0][0x2ec] ;  /* 0x0000bb0029297a20 */ /* 0x000fe40000410000 */
[----:B------:R-:W-:Y:S02]  /*16c50*/  FMUL.FTZ R42, R42, c[0x0][0x2ec] ;  /* 0x0000bb002a2a7a20 */ /* 0x000fe40000410000 */
[----:B------:R-:W-:Y:S02]  /*16c60*/  FMUL.FTZ R64, R64, c[0x0][0x2ec] ;  /* 0x0000bb0040407a20 */ /* 0x000fe40000410000 */
[----:B------:R-:W-:Y:S02]  /*16c70*/  FMUL.FTZ R43, R43, c[0x0][0x2ec] ;  /* 0x0000bb002b2b7a20 */ /* 0x000fe40000410000 */
[----:B------:R-:W-:Y:S01]  /*16c80*/  FMUL.FTZ R44, R44, c[0x0][0x2ec] ;  /* 0x0000bb002c2c7a20 */ /* 0x000fe20000410000 */
[----:B------:R2:W2:Y:S01]  /*16c90*/  MUFU.TANH R236, R24 ;  /* 0x0000001800ec7308 */ /* 0x0004a20000002400 */
        /* <DEDUP_REMOVED lines=8> */
[----:B---3--:R-:W-:Y:S02]  /*16d20*/  FMUL.FTZ R51, R65, c[0x0][0x2ec] ;  /* 0x0000bb0041337a20 */ /* 0x008fe40000410000 */
        /* <DEDUP_REMOVED lines=35> */
[----:B------:R3:W1:Y:S01]  /*16f60*/  MUFU.TANH R101, R53 ;  /* 0x0000003500657308 */ /* 0x0006620000002400 */
[----:B--2---:R-:W-:Y:S09]  /*16f70*/  ISETP.GT.AND P0, PT, R237, R183, PT ;  /* 0x000000b7ed00720c */ /* 0x004ff20003f04270 */
[----:B------:R-:W2:Y:S10]  /*16f80*/  MUFU.TANH R54, R54 ;  /* 0x0000003600367308 */ /* 0x000eb40000002400 */
[----:B------:R-:W1:Y:S10]  /*16f90*/  MUFU.TANH R50, R50 ;  /* 0x0000003200327308 */ /* 0x000e740000002400 */
        /* <DEDUP_REMOVED lines=10> */
[----:B------:R3:W1:Y:S10]  /*17040*/  MUFU.TANH R52, R66 ;  /* 0x0000004200347308 */ /* 0x0006740000002400 */
[----:B------:R3:W1:Y:S02]  /*17050*/  MUFU.TANH R109, R67 ;  /* 0x00000043006d7308 */ /* 0x0006640000002400 */
[----:B-1234-:R-:W-:-:S05]  /*17060*/  @P0 BRA `(.L_x_1011) ;  /* 0xffffe83000000947 */ /* 0x01efca000383ffff */
.L_x_1010:
[----:B------:R-:W2:Y:S01]  /*17070*/  S2R R0, SR_TID.X ;  /* 0x0000000000007919 */ /* 0x000ea20000002100 */
[----:B------:R-:W-:Y:S02]  /*17080*/  IMAD.MOV.U32 R182, RZ, RZ, R206 ;  /* 0x000000ffffb67224 */ /* 0x000fe400078e00ce */
[----:B------:R-:W-:Y:S05]  /*17090*/  IMAD.MOV.U32 R181, RZ, RZ, R207 ;  /* 0x000000ffffb57224 */ /* 0x000fea00078e00cf */
[----:B------:R3:W-:Y:S04]  /*170a0*/  STL [R1+0x74], R219 ;  /* 0x000074db01007387 */ /* 0x0007e80000100800 */
[----:B------:R4:W-:Y:S01]  /*170b0*/  STL [R1+0x70], R217 ;  /* 0x000070d901007387 */ /* 0x0009e20000100800 */
[----:B--2---:R-:W-:Y:S05]  /*170c0*/  IMAD.SHL.U32 R0, R0, 0x2, RZ ;  /* 0x0000000200007824 */ /* 0x004fea00078e00ff */
[----:B------:R-:W-:Y:S05]  /*170d0*/  LOP3.LUT R0, R0, 0x6, RZ, 0xc0, !PT ;  /* 0x0000000600007812 */ /* 0x000fea00078ec0ff */
[----:B------:R-:W-:Y:S04]  /*170e0*/  IMAD R0, R237, 0x40, R0 ;  /* 0x00000040ed007824 */ /* 0x000fe800078e0200 */
[----:B------:R-:W-:Y:S01]  /*170f0*/  IMAD.IADD R4, R229, 0x1, -R0 ;  /* 0x00000001e5047824 */ /* 0x000fe200078e0a00 */
[----:B------:R-:W-:Y:S02]  /*17100*/  IADD3 R2, R230, -R0, RZ ;  /* 0x80000000e6027210 */ /* 0x000fe40007ffe0ff */
        /* <DEDUP_REMOVED lines=20> */
[----:B------:R1:W2:Y:S01]  /*17250*/  I2F R25, R2 ;  /* 0x0000000200197306 */ /* 0x0002a20000201400 */
[C---:B------:R-:W-:Y:S02]  /*17260*/  ISETP.GE.AND P3, PT, R0.reuse, R225, PT ;  /* 0x000000e10000720c */ /* 0x040fe40003f66270 */
[C---:B------:R-:W-:Y:S02]  /*17270*/  ISETP.GE.AND P2, PT, R0.reuse, R224, PT ;  /* 0x000000e00000720c */ /* 0x040fe40003f46270 */
        /* <DEDUP_REMOVED lines=13> */
[----:B------:R1:W-:Y:S04]  /*17350*/  I2F R53, R2 ;  /* 0x0000000200357306 */ /* 0x0003e80000201400 */
[----:B------:R-:W-:Y:S02]  /*17360*/  FSEL R61, R20, -INF , !P3 ;  /* 0xff800000143d7808 */ /* 0x000fe40005800000 */
[C---:B------:R-:W-:Y:S04]  /*17370*/  ISETP.GE.AND P3, PT, R16.reuse, R226, PT ;  /* 0x000000e21000720c */ /* 0x040fe80003f66270 */
[----:B------:R-:W-:Y:S02]  /*17380*/  ISETP.GE.OR P3, PT, R16, R234, !P3 ;  /* 0x000000ea1000720c */ /* 0x000fe40005f66670 */
[----:B-1----:R-:W-:Y:S02]  /*17390*/  IABS R2, R4 ;  /* 0x0000000400027213 */ /* 0x002fe40000000000 */
[C---:B------:R-:W-:Y:S02]  /*173a0*/  IADD3 R4, R230.reuse, -R15, RZ ;  /* 0x8000000fe6047210 */ /* 0x040fe40007ffe0ff */
[----:B------:R1:W2:Y:S02]  /*173b0*/  I2F R19, R2 ;  /* 0x0000000200137306 */ /* 0x0002a40000201400 */
[----:B-1----:R-:W-:Y:S01]  /*173c0*/  IABS R2, R4 ;  /* 0x0000000400027213 */ /* 0x002fe20000000000 */
[----:B--2---:R-:W-:Y:S02]  /*173d0*/  FFMA.FTZ R19, R19, -R222, R202 ;  /* 0x800000de13137223 */ /* 0x004fe400000100ca */
[----:B------:R-:W-:Y:S05]  /*173e0*/  IMAD.IADD R4, R229, 0x1, -R16 ;  /* 0x00000001e5047824 */ /* 0x000fea00078e0a10 */
[----:B------:R1:W2:Y:S02]  /*173f0*/  I2F R24, R2 ;  /* 0x0000000200187306 */ /* 0x0002a40000201400 */
[----:B-1----:R-:W-:Y:S01]  /*17400*/  IABS R2, R4 ;  /* 0x0000000400027213 */ /* 0x002fe20000000000 */
[----:B------:R-:W-:Y:S02]  /*17410*/  IMAD.IADD R4, R230, 0x1, -R14 ;  /* 0x00000001e6047824 */ /* 0x000fe400078e0a0e */
[----:B--2---:R-:W-:Y:S05]  /*17420*/  FFMA.FTZ R24, R24, -R222, R196 ;  /* 0x800000de18187223 */ /* 0x004fea00000100c4 */
[----:B------:R1:W2:Y:S01]  /*17430*/  I2F R21, R2 ;  /* 0x0000000200157306 */ /* 0x0002a20000201400 */
[----:B------:R-:W-:Y:S02]  /*17440*/  FSEL R60, R24, -INF , !P0 ;  /* 0xff800000183c7808 */ /* 0x000fe40004000000 */
[C---:B------:R-:W-:Y:S04]  /*17450*/  ISETP.GE.AND P0, PT, R13.reuse, R227, PT ;  /* 0x000000e30d00720c */ /* 0x040fe80003f06270 */
        /* <DEDUP_REMOVED lines=13> */
[----:B--2---:R-:W-:Y:S01]  /*17530*/  FFMA.FTZ R28, R28, -R222, R193 ;  /* 0x800000de1c1c7223 */ /* 0x004fe200000100c1 */
[----:B------:R-:W-:Y:S06]  /*17540*/  IADD3 R4, R229, -R14, RZ ;  /* 0x8000000ee5047210 */ /* 0x000fec0007ffe0ff */
[----:B------:R1:W2:Y:S02]  /*17550*/  I2F R26, R2 ;  /* 0x00000002001a7306 */ /* 0x0002a40000201400 */
[----:B-1----:R-:W-:Y:S01]  /*17560*/  IABS R2, R4 ;  /* 0x0000000400027213 */ /* 0x002fe20000000000 */
[----:B--2---:R-:W-:Y:S02]  /*17570*/  FFMA.FTZ R26, R26, -R222, R192 ;  /* 0x800000de1a1a7223 */ /* 0x004fe400000100c0 */
[----:B------:R-:W-:Y:S05]  /*17580*/  IMAD.IADD R4, R230, 0x1, -R12 ;  /* 0x00000001e6047824 */ /* 0x000fea00078e0a0c */
[----:B------:R1:W2:Y:S02]  /*17590*/  I2F R29, R2 ;  /* 0x00000002001d7306 */ /* 0x0002a40000201400 */
[----:B-1----:R-:W-:Y:S01]  /*175a0*/  IABS R2, R4 ;  /* 0x0000000400027213 */ /* 0x002fe20000000000 */
[----:B--2---:R-:W-:Y:S02]  /*175b0*/  FFMA.FTZ R29, R29, -R222, R194 ;  /* 0x800000de1d1d7223 */ /* 0x004fe400000100c2 */
[----:B------:R-:W-:Y:S05]  /*175c0*/  IMAD.IADD R4, R229, 0x1, -R13 ;  /* 0x00000001e5047824 */ /* 0x000fea00078e0a0d */
[----:B------:R1:W2:Y:S01]  /*175d0*/  I2F R30, R2 ;  /* 0x00000002001e7306 */ /* 0x0002a20000201400 */
[----:B------:R-:W-:Y:S02]  /*175e0*/  FSEL R55, R29, -INF , !P3 ;  /* 0xff8000001d377808 */ /* 0x000fe40005800000 */
[C---:B------:R-:W-:Y:S04]  /*175f0*/  ISETP.GE.AND P3, PT, R12.reuse, R226, PT ;  /* 0x000000e20c00720c */ /* 0x040fe80003f66270 */
[----:B------:R-:W-:Y:S02]  /*17600*/  ISETP.GE.OR P3, PT, R12, R234, !P3 ;  /* 0x000000ea0c00720c */ /* 0x000fe40005f66670 */
[----:B-1----:R-:W-:Y:S01]  /*17610*/  IABS R2, R4 ;  /* 0x0000000400027213 */ /* 0x002fe20000000000 */
[----:B--2---:R-:W-:Y:S02]  /*17620*/  FFMA.FTZ R30, R30, -R222, R191 ;  /* 0x800000de1e1e7223 */ /* 0x004fe400000100bf */
[----:B------:R-:W-:Y:S01]  /*17630*/  IMAD.IADD R4, R230, 0x1, -R11 ;  /* 0x00000001e6047824 */ /* 0x000fe200078e0a0b */
[----:B------:R1:W2:Y:S04]  /*17640*/  I2F R33, R2 ;  /* 0x0000000200217306 */ /* 0x0002a80000201400 */
[----:B-1----:R-:W-:Y:S01]  /*17650*/  IABS R2, R4 ;  /* 0x0000000400027213 */ /* 0x002fe20000000000 */
[----:B--2---:R-:W-:Y:S02]  /*17660*/  FFMA.FTZ R33, R33, -R222, R190 ;  /* 0x800000de21217223 */ /* 0x004fe400000100be */
[C---:B------:R-:W-:Y:S03]  /*17670*/  IMAD.IADD R4, R229.reuse, 0x1, -R12 ;  /* 0x00000001e5047824 */ /* 0x040fe600078e0a0c */
        /* <DEDUP_REMOVED lines=14> */
[--C-:B------:R-:W-:Y:S01]  /*17760*/  IMAD.IADD R4, R230, 0x1, -R9.reuse ;  /* 0x00000001e6047824 */ /* 0x100fe200078e0a09 */
        /* <DEDUP_REMOVED lines=22> */
[----:B------:R-:W-:Y:S03]  /*178d0*/  IMAD.IADD R4, R229, 0x1, -R8 ;  /* 0x00000001e5047824 */ /* 0x000fe600078e0a08 */
[----:B------:R1:W2:Y:S01]  /*178e0*/  I2F R49, R2 ;  /* 0x0000000200317306 */ /* 0x0002a20000201400 */
[----:B------:R-:W-:Y:S02]  /*178f0*/  FSEL R206, R46, -INF , !P3 ;  /* 0xff8000002ece7808 */ /* 0x000fe40005800000 */
[C---:B------:R-:W-:Y:S04]  /*17900*/  ISETP.GE.AND P3, PT, R8.reuse, R226, PT ;  /* 0x000000e20800720c */ /* 0x040fe80003f66270 */
[----:B------:R-:W-:Y:S02]  /*17910*/  ISETP.GE.OR P3, PT, R8, R234, !P3 ;  /* 0x000000ea0800720c */ /* 0x000fe40005f66670 */
[----:B-1----:R-:W-:Y:S01]  /*17920*/  IABS R2, R4 ;  /* 0x0000000400027213 */ /* 0x002fe20000000000 */
[----:B--2---:R-:W-:Y:S01]  /*17930*/  FFMA.FTZ R49, R49, -R222, R176 ;  /* 0x800000de31317223 */ /* 0x004fe200000100b0 */
[----:B------:R-:W-:Y:S02]  /*17940*/  IADD3 R4, R230, -R6, RZ ;  /* 0x80000006e6047210 */ /* 0x000fe40007ffe0ff */
        /* <DEDUP_REMOVED lines=20> */
[----:B--2---:R-:W-:Y:S01]  /*17a90*/  FFMA.FTZ R43, R43, -R222, R102 ;  /* 0x800000de2b2b7223 */ /* 0x004fe20000010066 */
[----:B------:R-:W-:Y:S02]  /*17aa0*/  IADD3 R4, R0, 0x31, RZ ;  /* 0x0000003100047810 */ /* 0x000fe40007ffe0ff */
[----:B------:R1:W2:Y:S02]  /*17ab0*/  I2F R41, R2 ;  /* 0x0000000200297306 */ /* 0x0002a40000201400 */
[----:B------:R-:W-:Y:S04]  /*17ac0*/  IADD3 R17, R230, -R4, RZ ;  /* 0x80000004e6117210 */ /* 0x000fe80007ffe0ff */
[----:B-1----:R-:W-:Y:S01]  /*17ad0*/  IABS R2, R17 ;  /* 0x0000001100027213 */ /* 0x002fe20000000000 */
[----:B--2---:R-:W-:Y:S02]  /*17ae0*/  FFMA.FTZ R41, R41, -R222, R103 ;  /* 0x800000de29297223 */ /* 0x004fe40000010067 */
[----:B------:R-:W-:Y:S01]  /*17af0*/  IMAD.IADD R17, R229, 0x1, -R5 ;  /* 0x00000001e5117824 */ /* 0x000fe200078e0a05 */
[----:B------:R1:W2:Y:S02]  /*17b00*/  I2F R38, R2 ;  /* 0x0000000200267306 */ /* 0x0002a40000201400 */
[----:B---3--:R-:W-:Y:S02]  /*17b10*/  FSEL R219, R41, -INF , !P3 ;  /* 0xff80000029db7808 */ /* 0x008fe40005800000 */
[----:B------:R-:W-:Y:S02]  /*17b20*/  IABS R17, R17 ;  /* 0x0000001100117213 */ /* 0x000fe40000000000 */
[C---:B------:R-:W-:Y:S04]  /*17b30*/  ISETP.GE.AND P3, PT, R5.reuse, R226, PT ;  /* 0x000000e20500720c */ /* 0x040fe80003f66270 */
[----:B------:R3:W3:Y:S01]  /*17b40*/  I2F R35, R17 ;  /* 0x0000001100237306 */ /* 0x0006e20000201400 */
[----:B------:R-:W-:Y:S02]  /*17b50*/  ISETP.GE.OR P3, PT, R5, R234, !P3 ;  /* 0x000000ea0500720c */ /* 0x000fe40005f66670 */
[----:B-1----:R-:W-:Y:S01]  /*17b60*/  IADD3 R2, R0, 0x38, RZ ;  /* 0x0000003800027810 */ /* 0x002fe20007ffe0ff */
[----:B--2---:R-:W-:Y:S01]  /*17b70*/  FFMA.FTZ R38, R38, -R222, R101 ;  /* 0x800000de26267223 */ /* 0x004fe20000010065 */
[----:B------:R-:W-:Y:S03]  /*17b80*/  IADD3 R0, R0, 0x39, RZ ;  /* 0x0000003900007810 */ /* 0x000fe60007ffe0ff */
[----:B------:R-:W-:Y:S05]  /*17b90*/  IMAD.IADD R18, R230, 0x1, -R2 ;  /* 0x00000001e6127824 */ /* 0x000fea00078e0a02 */
[----:B---3--:R-:W-:Y:S01]  /*17ba0*/  IABS R17, R18 ;  /* 0x0000001200117213 */ /* 0x008fe20000000000 */
[----:B------:R-:W-:Y:S02]  /*17bb0*/  FFMA.FTZ R35, R35, -R222, R54 ;  /* 0x800000de23237223 */ /* 0x000fe40000010036 */
[----:B------:R-:W-:Y:S01]  /*17bc0*/  IMAD.IADD R18, R229, 0x1, -R4 ;  /* 0x00000001e5127824 */ /* 0x000fe200078e0a04 */
[----:B------:R1:W2:Y:S02]  /*17bd0*/  I2F R32, R17 ;  /* 0x0000001100207306 */ /* 0x0002a40000201400 */
[----:B----4-:R-:W-:Y:S02]  /*17be0*/  FSEL R217, R35, -INF , !P3 ;  /* 0xff80000023d97808 */ /* 0x010fe40005800000 */
[C---:B------:R-:W-:Y:S04]  /*17bf0*/  ISETP.GE.AND P3, PT, R4.reuse, R226, PT ;  /* 0x000000e20400720c */ /* 0x040fe80003f66270 */
[----:B------:R-:W-:Y:S02]  /*17c00*/  ISETP.GE.OR P3, PT, R4, R234, !P3 ;  /* 0x000000ea0400720c */ /* 0x000fe40005f66670 */
[----:B-1----:R-:W-:Y:S01]  /*17c10*/  IABS R17, R18 ;  /* 0x0000001200117213 */ /* 0x002fe20000000000 */
[----:B--2---:R-:W-:Y:S01]  /*17c20*/  FFMA.FTZ R32, R32, -R222, R64 ;  /* 0x800000de20207223 */ /* 0x004fe20000010040 */
[----:B------:R-:W-:Y:S02]  /*17c30*/  FSEL R64, R26, -INF , !P0 ;  /* 0xff8000001a407808 */ /* 0x000fe40004000000 */
[----:B------:R-:W1:Y:S01]  /*17c40*/  I2F R27, R17 ;  /* 0x00000011001b7306 */ /* 0x000e620000201400 */
[----:B------:R-:W-:Y:S02]  /*17c50*/  IADD3 R18, R230, -R0, RZ ;  /* 0x80000000e6127210 */ /* 0x000fe40007ffe0ff */
[C---:B------:R-:W-:Y:S04]  /*17c60*/  ISETP.GE.AND P0, PT, R11.reuse, R227, PT ;  /* 0x000000e30b00720c */ /* 0x040fe80003f06270 */
[----:B------:R-:W-:Y:S04]  /*17c70*/  ISETP.GE.OR P0, PT, R11, R235, !P0 ;  /* 0x000000eb0b00720c */ /* 0x000fe80004706670 */
[----:B------:R-:W-:Y:S02]  /*17c80*/  FSEL R193, R34, -INF , !P0 ;  /* 0xff80000022c17808 */ /* 0x000fe40004000000 */
[C---:B------:R-:W-:Y:S04]  /*17c90*/  ISETP.GE.AND P0, PT, R9.reuse, R227, PT ;  /* 0x000000e30900720c */ /* 0x040fe80003f06270 */
[----:B------:R-:W-:Y:S04]  /*17ca0*/  ISETP.GE.OR P0, PT, R9, R235, !P0 ;  /* 0x000000eb0900720c */ /* 0x000fe80004706670 */
[----:B------:R-:W-:Y:S02]  /*17cb0*/  FSEL R204, R40, -INF , !P0 ;  /* 0xff80000028cc7808 */ /* 0x000fe40004000000 */
[C---:B------:R-:W-:Y:S01]  /*17cc0*/  ISETP.GE.AND P0, PT, R16.reuse, R224, PT ;  /* 0x000000e01000720c */ /* 0x040fe20003f06270 */
[----:B-1----:R-:W-:Y:S01]  /*17cd0*/  FFMA.FTZ R50, R27, -R222, R50 ;  /* 0x800000de1b327223 */ /* 0x002fe20000010032 */
[----:B------:R-:W-:Y:S01]  /*17ce0*/  IABS R17, R18 ;  /* 0x0000001200117213 */ /* 0x000fe20000000000 */
[----:B------:R-:W-:Y:S01]  /*17cf0*/  IMAD.IADD R18, R229, 0x1, -R2 ;  /* 0x00000001e5127824 */ /* 0x000fe200078e0a02 */
[----:B------:R-:W-:Y:S02]  /*17d00*/  ISETP.GE.OR P0, PT, R16, R232, !P0 ;  /* 0x000000e81000720c */ /* 0x000fe40004706670 */
[----:B------:R1:W2:Y:S02]  /*17d10*/  I2F R22, R17 ;  /* 0x0000001100167306 */ /* 0x0002a40000201400 */
[----:B-1----:R-:W-:Y:S01]  /*17d20*/  IABS R17, R18 ;  /* 0x0000001200117213 */ /* 0x002fe20000000000 */
[-C--:B------:R-:W-:Y:S01]  /*17d30*/  FFMA.FTZ R18, R53, -R222.reuse, R197 ;  /* 0x800000de35127223 */ /* 0x080fe200000100c5 */
[----:B------:R-:W-:Y:S01]  /*17d40*/  FSEL R53, R31, -INF , !P1 ;  /* 0xff8000001f357808 */ /* 0x000fe20004800000 */
[----:B--2---:R-:W-:Y:S01]  /*17d50*/  FFMA.FTZ R51, R22, -R222, R51 ;  /* 0x800000de16337223 */ /* 0x004fe20000010033 */
[----:B------:R-:W-:Y:S04]  /*17d60*/  ISETP.GE.AND P1, PT, R16, R227, PT ;  /* 0x000000e31000720c */ /* 0x000fe80003f26270 */
[----:B------:R-:W1:Y:S01]  /*17d70*/  I2F R17, R17 ;  /* 0x0000001100117306 */ /* 0x000e620000201400 */
[----:B------:R-:W-:Y:S01]  /*17d80*/  FSEL R62, R18, -INF , !P2 ;  /* 0xff800000123e7808 */ /* 0x000fe20005000000 */
[----:B------:R-:W-:Y:S01]  /*17d90*/  IMAD.IADD R18, R228, 0x1, -R16 ;  /* 0x00000001e4127824 */ /* 0x000fe200078e0a10 */
[----:B------:R-:W-:Y:S02]  /*17da0*/  ISETP.GE.OR P1, PT, R16, R235, !P1 ;  /* 0x000000eb1000720c */ /* 0x000fe40004f26670 */
[C---:B------:R-:W-:Y:S02]  /*17db0*/  ISETP.GE.AND P2, PT, R14.reuse, R227, PT ;  /* 0x000000e30e00720c */ /* 0x040fe40003f46270 */
[----:B------:R-:W-:Y:S02]  /*17dc0*/  FSEL R54, R19, -INF , !P1 ;  /* 0xff80000013367808 */ /* 0x000fe40004800000 */
[C---:B------:R-:W-:Y:S02]  /*17dd0*/  ISETP.GE.AND P1, PT, R15.reuse, R226, PT ;  /* 0x000000e20f00720c */ /* 0x040fe40003f26270 */
[----:B------:R-:W-:Y:S02]  /*17de0*/  ISETP.GE.OR P2, PT, R14, R235, !P2 ;  /* 0x000000eb0e00720c */ /* 0x000fe40005746670 */
[----:B------:R-:W-:Y:S02]  /*17df0*/  ISETP.GE.OR P1, PT, R15, R234, !P1 ;  /* 0x000000ea0f00720c */ /* 0x000fe40004f26670 */
[----:B------:R-:W-:Y:S02]  /*17e00*/  FSEL R58, R23, -INF , !P2 ;  /* 0xff800000173a7808 */ /* 0x000fe40005000000 */
[----:B------:R-:W-:Y:S02]  /*17e10*/  FSEL R56, R28, -INF , !P1 ;  /* 0xff8000001c387808 */ /* 0x000fe40004800000 */
[C---:B------:R-:W-:Y:S02]  /*17e20*/  ISETP.GE.AND P1, PT, R13.reuse, R226, PT ;  /* 0x000000e20d00720c */ /* 0x040fe40003f26270 */
[C---:B------:R-:W-:Y:S02]  /*17e30*/  ISETP.GE.AND P2, PT, R12.reuse, R227, PT ;  /* 0x000000e30c00720c */ /* 0x040fe40003f46270 */
[----:B------:R-:W-:Y:S01]  /*17e40*/  ISETP.GE.OR P1, PT, R13, R234, !P1 ;  /* 0x000000ea0d00720c */ /* 0x000fe20004f26670 */
[----:B-1----:R-:W-:Y:S01]  /*17e50*/  FFMA.FTZ R52, R17, -R222, R52 ;  /* 0x800000de11347223 */ /* 0x002fe20000010034 */
[----:B------:R-:W-:Y:S01]  /*17e60*/  ISETP.GE.OR P2, PT, R12, R235, !P2 ;  /* 0x000000eb0c00720c */ /* 0x000fe20005746670 */
[----:B------:R-:W-:Y:S01]  /*17e70*/  IMAD.IADD R17, R229, 0x1, -R0 ;  /* 0x00000001e5117824 */ /* 0x000fe200078e0a00 */
[----:B------:R-:W-:Y:S02]  /*17e80*/  FSEL R66, R33, -INF , !P1 ;  /* 0xff80000021427808 */ /* 0x000fe40004800000 */
[C---:B------:R-:W-:Y:S02]  /*17e90*/  ISETP.GE.AND P1, PT, R11.reuse, R226, PT ;  /* 0x000000e20b00720c */ /* 0x040fe40003f26270 */
[----:B------:R-:W-:Y:S02]  /*17ea0*/  IABS R17, R17 ;  /* 0x0000001100117213 */ /* 0x000fe40000000000 */
[----:B------:R-:W-:Y:S02]  /*17eb0*/  ISETP.GE.OR P1, PT, R11, R234, !P1 ;  /* 0x000000ea0b00720c */ /* 0x000fe40004f26670 */
[----:B------:R1:W-:Y:S01]  /*17ec0*/  I2F R27, R17 ;  /* 0x00000011001b7306 */ /* 0x0003e20000201400 */
[----:B------:R-:W-:Y:S02]  /*17ed0*/  FSEL R63, R30, -INF , !P2 ;  /* 0xff8000001e3f7808 */ /* 0x000fe40005000000 */
[----:B------:R-:W-:Y:S02]  /*17ee0*/  FSEL R194, R39, -INF , !P1 ;  /* 0xff80000027c27808 */ /* 0x000fe40004800000 */
[----:B------:R-:W-:Y:S02]  /*17ef0*/  ISETP.GE.AND P1, PT, R16, R225, PT ;  /* 0x000000e11000720c */ /* 0x000fe40003f26270 */
[----:B------:R-:W-:Y:S02]  /*17f00*/  ISETP.GE.AND P2, PT, R10, R227, PT ;  /* 0x000000e30a00720c */ /* 0x000fe40003f46270 */
[----:B------:R-:W-:Y:S02]  /*17f10*/  ISETP.GE.OR P1, PT, R16, R233, !P1 ;  /* 0x000000e91000720c */ /* 0x000fe40004f26670 */
[----:B------:R-:W-:Y:S04]  /*17f20*/  ISETP.GE.OR P2, PT, R10, R235, !P2 ;  /* 0x000000eb0a00720c */ /* 0x000fe80005746670 */
[----:B------:R-:W-:Y:S02]  /*17f30*/  FSEL R67, R37, -INF , !P2 ;  /* 0xff80000025437808 */ /* 0x000fe40005000000 */
[C---:B------:R-:W-:Y:S04]  /*17f40*/  ISETP.GE.AND P2, PT, R8.reuse, R227, PT ;  /* 0x000000e30800720c */ /* 0x040fe80003f46270 */
[----:B------:R-:W-:Y:S02]  /*17f50*/  ISETP.GE.OR P2, PT, R8, R235, !P2 ;  /* 0x000000eb0800720c */ /* 0x000fe40005746670 */
[----:B-1----:R-:W-:Y:S02]  /*17f60*/  IABS R17, R18 ;  /* 0x0000001200117213 */ /* 0x002fe40000000000 */
[----:B------:R-:W-:Y:S02]  /*17f70*/  IADD3 R18, R228, -R15, RZ ;  /* 0x8000000fe4127210 */ /* 0x000fe40007ffe0ff */
[----:B------:R1:W-:Y:S01]  /*17f80*/  I2F R28, R17 ;  /* 0x00000011001c7306 */ /* 0x0003e20000201400 */
[----:B------:R-:W-:Y:S02]  /*17f90*/  FSEL R205, R45, -INF , !P2 ;  /* 0xff8000002dcd7808 */ /* 0x000fe40005000000 */
[C---:B------:R-:W-:Y:S04]  /*17fa0*/  ISETP.GE.AND P2, PT, R7.reuse, R227, PT ;  /* 0x000000e30700720c */ /* 0x040fe80003f46270 */
[----:B------:R-:W-:Y:S04]  /*17fb0*/  ISETP.GE.OR P2, PT, R7, R235, !P2 ;  /* 0x000000eb0700720c */ /* 0x000fe80005746670 */
[----:B------:R-:W-:Y:S02]  /*17fc0*/  FSEL R208, R49, -INF , !P2 ;  /* 0xff80000031d07808 */ /* 0x000fe40005000000 */
[----:B------:R-:W-:Y:S02]  /*17fd0*/  ISETP.GE.AND P2, PT, R6, R227, PT ;  /* 0x000000e30600720c */ /* 0x000fe40003f46270 */
[----:B------:R-:W-:Y:S01]  /*17fe0*/  FSEL R49, R50, -INF , !P3 ;  /* 0xff80000032317808 */ /* 0x000fe20005800000 */
[----:B------:R-:W-:Y:S01]  /*17ff0*/  IMAD.MOV.U32 R50, RZ, RZ, R219 ;  /* 0x000000ffff327224 */ /* 0x000fe200078e00db */
[----:B------:R-:W-:Y:S02]  /*18000*/  ISETP.GE.OR P2, PT, R6, R235, !P2 ;  /* 0x000000eb0600720c */ /* 0x000fe40005746670 */
[----:B------:R-:W-:Y:S02]  /*18010*/  ISETP.GE.AND P3, PT, R2, R226, PT ;  /* 0x000000e20200720c */ /* 0x000fe40003f66270 */
[----:B------:R-:W-:Y:S02]  /*18020*/  FSEL R196, R47, -INF , !P2 ;  /* 0xff8000002fc47808 */ /* 0x000fe40005000000 */
[C---:B------:R-:W-:Y:S02]  /*18030*/  ISETP.GE.AND P2, PT, R5.reuse, R227, PT ;  /* 0x000000e30500720c */ /* 0x040fe40003f46270 */
[----:B-1----:R-:W-:Y:S01]  /*18040*/  IABS R17, R18 ;  /* 0x0000001200117213 */ /* 0x002fe20000000000 */
[----:B------:R-:W-:Y:S01]  /*18050*/  IMAD.IADD R18, R228, 0x1, -R14 ;  /* 0x00000001e4127824 */ /* 0x000fe200078e0a0e */
[----:B------:R-:W-:Y:S02]  /*18060*/  ISETP.GE.OR P3, PT, R2, R234, !P3 ;  /* 0x000000ea0200720c */ /* 0x000fe40005f66670 */
[----:B------:R1:W2:Y:S01]  /*18070*/  I2F R19, R17 ;  /* 0x0000001100137306 */ /* 0x0002a20000201400 */
[----:B------:R-:W-:Y:S02]  /*18080*/  ISETP.GE.OR P2, PT, R5, R235, !P2 ;  /* 0x000000eb0500720c */ /* 0x000fe40005746670 */
[----:B------:R-:W-:Y:S02]  /*18090*/  FSEL R197, R52, -INF , !P3 ;  /* 0xff80000034c57808 */ /* 0x000fe40005800000 */
[----:B------:R-:W-:Y:S02]  /*180a0*/  FSEL R200, R43, -INF , !P2 ;  /* 0xff8000002bc87808 */ /* 0x000fe40005000000 */
[C---:B------:R-:W-:Y:S02]  /*180b0*/  ISETP.GE.AND P2, PT, R4.reuse, R227, PT ;  /* 0x000000e30400720c */ /* 0x040fe40003f46270 */
[C---:B------:R-:W-:Y:S02]  /*180c0*/  ISETP.GE.AND P3, PT, R15.reuse, R225, PT ;  /* 0x000000e10f00720c */ /* 0x040fe40003f66270 */
[----:B------:R-:W-:Y:S02]  /*180d0*/  ISETP.GE.OR P2, PT, R4, R235, !P2 ;  /* 0x000000eb0400720c */ /* 0x000fe40005746670 */
[----:B------:R-:W-:Y:S02]  /*180e0*/  ISETP.GE.OR P3, PT, R15, R233, !P3 ;  /* 0x000000e90f00720c */ /* 0x000fe40005f66670 */
[----:B------:R-:W-:Y:S02]  /*180f0*/  FSEL R198, R38, -INF , !P2 ;  /* 0xff80000026c67808 */ /* 0x000fe40005000000 */
[C---:B------:R-:W-:Y:S04]  /*18100*/  ISETP.GE.AND P2, PT, R2.reuse, R227, PT ;  /* 0x000000e30200720c */ /* 0x040fe80003f46270 */
[----:B------:R-:W-:Y:S02]  /*18110*/  ISETP.GE.OR P2, PT, R2, R235, !P2 ;  /* 0x000000eb0200720c */ /* 0x000fe40005746670 */
[----:B-1----:R-:W-:Y:S01]  /*18120*/  IABS R17, R18 ;  /* 0x0000001200117213 */ /* 0x002fe20000000000 */
[----:B--2---:R-:W-:Y:S01]  /*18130*/  FFMA.FTZ R19, R19, -R222, R242 ;  /* 0x800000de13137223 */ /* 0x004fe200000100f2 */
[----:B------:R-:W-:Y:S01]  /*18140*/  FSEL R202, R32, -INF , !P2 ;  /* 0xff80000020ca7808 */ /* 0x000fe20005000000 */
[----:B------:R-:W-:Y:S01]  /*18150*/  IMAD.IADD R18, R228, 0x1, -R13 ;  /* 0x00000001e4127824 */ /* 0x000fe200078e0a0d */
[----:B------:R1:W-:Y:S01]  /*18160*/  I2F R23, R17 ;  /* 0x0000001100177306 */ /* 0x0003e20000201400 */
[C---:B------:R-:W-:Y:S02]  /*18170*/  ISETP.GE.AND P2, PT, R0.reuse, R227, PT ;  /* 0x000000e30000720c */ /* 0x040fe40003f46270 */
[----:B------:R-:W-:Y:S01]  /*18180*/  FSEL R33, R19, -INF , !P3 ;  /* 0xff80000013217808 */ /* 0x000fe20005800000 */
[----:B------:R-:W-:Y:S01]  /*18190*/  IMAD.MOV.U32 R242, RZ, RZ, R202 ;  /* 0x000000fffff27224 */ /* 0x000fe200078e00ca */
[C---:B------:R-:W-:Y:S02]  /*181a0*/  ISETP.GE.OR P2, PT, R0.reuse, R235, !P2 ;  /* 0x000000eb0000720c */ /* 0x040fe40005746670 */
[----:B------:R-:W-:Y:S02]  /*181b0*/  ISETP.GE.AND P3, PT, R13, R225, PT ;  /* 0x000000e10d00720c */ /* 0x000fe40003f66270 */
[----:B------:R-:W-:Y:S01]  /*181c0*/  FSEL R46, R51, -INF , !P2 ;  /* 0xff800000332e7808 */ /* 0x000fe20005000000 */
[----:B------:R-:W-:Y:S01]  /*181d0*/  IMAD.MOV.U32 R51, RZ, RZ, R198 ;  /* 0x000000ffff337224 */ /* 0x000fe200078e00c6 */
[C---:B------:R-:W-:Y:S02]  /*181e0*/  ISETP.GE.AND P2, PT, R0.reuse, R226, PT ;  /* 0x000000e20000720c */ /* 0x040fe40003f46270 */
[----:B------:R-:W-:Y:S02]  /*181f0*/  ISETP.GE.OR P3, PT, R13, R233, !P3 ;  /* 0x000000e90d00720c */ /* 0x000fe40005f66670 */
[----:B------:R-:W-:Y:S02]  /*18200*/  ISETP.GE.OR P2, PT, R0, R234, !P2 ;  /* 0x000000ea0000720c */ /* 0x000fe40005746670 */
[----:B-1----:R-:W-:Y:S01]  /*18210*/  IABS R17, R18 ;  /* 0x0000001200117213 */ /* 0x002fe20000000000 */
[----:B------:R-:W-:Y:S03]  /*18220*/  IMAD.IADD R18, R228, 0x1, -R12 ;  /* 0x00000001e4127824 */ /* 0x000fe600078e0a0c */
[----:B------:R1:W2:Y:S02]  /*18230*/  I2F R20, R17 ;  /* 0x0000001100147306 */ /* 0x0002a40000201400 */
[----:B-1----:R-:W-:Y:S01]  /*18240*/  IABS R17, R18 ;  /* 0x0000001200117213 */ /* 0x002fe20000000000 */
[----:B--2---:R-:W-:Y:S01]  /*18250*/  FFMA.FTZ R20, R20, -R222, R236 ;  /* 0x800000de14147223 */ /* 0x004fe200000100ec */
[----:B------:R-:W-:Y:S01]  /*18260*/  IADD3 R18, R228, -R11, RZ ;  /* 0x8000000be4127210 */ /* 0x000fe20007ffe0ff */
[----:B------:R-:W-:Y:S05]  /*18270*/  IMAD.MOV.U32 R236, RZ, RZ, R199 ;  /* 0x000000ffffec7224 */ /* 0x000fea00078e00c7 */
[----:B------:R1:W2:Y:S01]  /*18280*/  I2F R21, R17 ;  /* 0x0000001100157306 */ /* 0x0002a20000201400 */
[----:B------:R-:W-:Y:S02]  /*18290*/  FSEL R190, R20, -INF , !P3 ;  /* 0xff80000014be7808 */ /* 0x000fe40005800000 */
[C---:B------:R-:W-:Y:S04]  /*182a0*/  ISETP.GE.AND P3, PT, R14.reuse, R224, PT ;  /* 0x000000e00e00720c */ /* 0x040fe80003f66270 */
[----:B------:R-:W-:Y:S02]  /*182b0*/  ISETP.GE.OR P3, PT, R14, R232, !P3 ;  /* 0x000000e80e00720c */ /* 0x000fe40005f66670 */
[----:B-1----:R-:W-:Y:S01]  /*182c0*/  IABS R17, R18 ;  /* 0x0000001200117213 */ /* 0x002fe20000000000 */
[----:B------:R-:W-:Y:S02]  /*182d0*/  IMAD.IADD R18, R231, 0x1, -R16 ;  /* 0x00000001e7127824 */ /* 0x000fe400078e0a10 */
[----:B--2---:R-:W-:Y:S01]  /*182e0*/  FFMA.FTZ R21, R21, -R222, R214 ;  /* 0x800000de15157223 */ /* 0x004fe200000100d6 */
[----:B------:R-:W-:Y:S01]  /*182f0*/  MOV R214, R200 ;  /* 0x000000c800d67202 */ /* 0x000fe20000000f00 */
[----:B------:R-:W-:Y:S01]  /*18300*/  IMAD.MOV.U32 R16, RZ, RZ, R17 ;  /* 0x000000ffff107224 */ /* 0x000fe200078e0011 */
[----:B------:R-:W-:Y:S01]  /*18310*/  IABS R17, R18 ;  /* 0x0000001200117213 */ /* 0x000fe20000000000 */
[-C--:B------:R-:W-:Y:S02]  /*18320*/  FFMA.FTZ R18, R27, -R222.reuse, R109 ;  /* 0x800000de1b127223 */ /* 0x080fe4000001006d */
[----:B------:R1:W-:Y:S03]  /*18330*/  I2F R25, R16 ;  /* 0x0000001000197306 */ /* 0x0003e60000201400 */
[----:B------:R-:W-:Y:S01]  /*18340*/  FSEL R48, R18, -INF , !P2 ;  /* 0xff80000012307808 */ /* 0x000fe20005000000 */
[----:B------:R-:W-:Y:S01]  /*18350*/  FFMA.FTZ R18, R23, -R222, R241 ;  /* 0x800000de17127223 */ /* 0x000fe200000100f1 */
[C---:B------:R-:W-:Y:S01]  /*18360*/  ISETP.GE.AND P2, PT, R15.reuse, R224, PT ;  /* 0x000000e00f00720c */ /* 0x040fe20003f46270 */
[----:B------:R-:W-:Y:S03]  /*18370*/  IMAD.MOV.U32 R241, RZ, RZ, R197 ;  /* 0x000000fffff17224 */ /* 0x000fe600078e00c5 */
[----:B------:R-:W-:Y:S01]  /*18380*/  ISETP.GE.OR P2, PT, R15, R232, !P2 ;  /* 0x000000e80f00720c */ /* 0x000fe20005746670 */
[----:B------:R2:W3:Y:S01]  /*18390*/  I2F R36, R17 ;  /* 0x0000001100247306 */ /* 0x0004e20000201400 */
[----:B-1----:R-:W-:Y:S05]  /*183a0*/  IMAD.IADD R16, R228, 0x1, -R10 ;  /* 0x00000001e4107824 */ /* 0x002fea00078e0a0a */
[----:B------:R-:W-:Y:S04]  /*183b0*/  IABS R16, R16 ;  /* 0x0000001000107213 */ /* 0x000fe80000000000 */
[----:B------:R1:W4:Y:S01]  /*183c0*/  I2F R26, R16 ;  /* 0x00000010001a7306 */ /* 0x0003220000201400 */
[C---:B--2---:R-:W-:Y:S01]  /*183d0*/  IADD3 R17, R231.reuse, -R15, RZ ;  /* 0x8000000fe7117210 */ /* 0x044fe20007ffe0ff */
[-C--:B---3--:R-:W-:Y:S02]  /*183e0*/  FFMA.FTZ R19, R36, -R222.reuse, R250 ;  /* 0x800000de24137223 */ /* 0x088fe400000100fa */
[----:B------:R-:W-:Y:S01]  /*183f0*/  LDSM.16.MT88.4 R36, [R218+0x9000] ;  /* 0x00900000da24783b */ /* 0x000fe20000004200 */
[----:B-1----:R-:W-:Y:S01]  /*18400*/  IABS R16, R17 ;  /* 0x0000001100107213 */ /* 0x002fe20000000000 */
[C---:B------:R-:W-:Y:S04]  /*18410*/  IMAD.IADD R17, R228.reuse, 0x1, -R9 ;  /* 0x00000001e4117824 */ /* 0x040fe800078e0a09 */
[----:B------:R1:W2:Y:S02]  /*18420*/  I2F R22, R16 ;  /* 0x0000001000167306 */ /* 0x0002a40000201400 */
[----:B-1----:R-:W-:Y:S01]  /*18430*/  IABS R16, R17 ;  /* 0x0000001100107213 */ /* 0x002fe20000000000 */
[C---:B------:R-:W-:Y:S07]  /*18440*/  IMAD.IADD R17, R231.reuse, 0x1, -R14 ;  /* 0x00000001e7117824 */ /* 0x040fee00078e0a0e */
[----:B------:R1:W3:Y:S02]  /*18450*/  I2F R24, R16 ;  /* 0x0000001000187306 */ /* 0x0002e40000201400 */
[----:B-1----:R-:W-:Y:S01]  /*18460*/  IABS R16, R17 ;  /* 0x0000001100107213 */ /* 0x002fe20000000000 */
[C---:B------:R-:W-:Y:S07]  /*18470*/  IMAD.IADD R17, R228.reuse, 0x1, -R8 ;  /* 0x00000001e4117824 */ /* 0x040fee00078e0a08 */
[----:B------:R1:W-:Y:S02]  /*18480*/  I2F R30, R16 ;  /* 0x00000010001e7306 */ /* 0x0003e40000201400 */
[----:B-1----:R-:W-:Y:S02]  /*18490*/  IABS R16, R17 ;  /* 0x0000001100107213 */ /* 0x002fe40000000000 */
[C---:B------:R-:W-:Y:S06]  /*184a0*/  IADD3 R17, R231.reuse, -R13, RZ ;  /* 0x8000000de7117210 */ /* 0x040fec0007ffe0ff */
[----:B------:R1:W-:Y:S02]  /*184b0*/  I2F R31, R16 ;  /* 0x00000010001f7306 */ /* 0x0003e40000201400 */
[----:B-1----:R-:W-:Y:S01]  /*184c0*/  IABS R16, R17 ;  /* 0x0000001100107213 */ /* 0x002fe20000000000 */
[----:B------:R-:W-:Y:S07]  /*184d0*/  IMAD.IADD R17, R228, 0x1, -R7 ;  /* 0x00000001e4117824 */ /* 0x000fee00078e0a07 */
[----:B------:R1:W1:Y:S02]  /*184e0*/  I2F R29, R16 ;  /* 0x00000010001d7306 */ /* 0x0002640000201400 */
[----:B-1----:R-:W-:Y:S01]  /*184f0*/  IABS R16, R17 ;  /* 0x0000001100107213 */ /* 0x002fe20000000000 */
[----:B------:R-:W-:Y:S02]  /*18500*/  FFMA.FTZ R17, R28, -R222, R244 ;  /* 0x800000de1c117223 */ /* 0x000fe400000100f4 */
[----:B------:R-:W-:Y:S01]  /*18510*/  IMAD.MOV.U32 R244, RZ, RZ, R196 ;  /* 0x000000fffff47224 */ /* 0x000fe200078e00c4 */
[----:B------:R-:W-:Y:S01]  /*18520*/  MOV R15, R16 ;  /* 0x00000010000f7202 */ /* 0x000fe20000000f00 */
[----:B------:R-:W-:Y:S01]  /*18530*/  IMAD.IADD R16, R231, 0x1, -R12 ;  /* 0x00000001e7107824 */ /* 0x000fe200078e0a0c */
[----:B------:R-:W-:Y:S01]  /*18540*/  FSEL R34, R17, -INF , !P1 ;  /* 0xff80000011227808 */ /* 0x000fe20004800000 */
[-C--:B----4-:R-:W-:Y:S01]  /*18550*/  FFMA.FTZ R17, R26, -R222.reuse, R238 ;  /* 0x800000de1a117223 */ /* 0x090fe200000100ee */
[----:B------:R1:W-:Y:S01]  /*18560*/  I2F R28, R15 ;  /* 0x0000000f001c7306 */ /* 0x0003e20000201400 */
[C---:B------:R-:W-:Y:S04]  /*18570*/  ISETP.GE.AND P1, PT, R14.reuse, R225, PT ;  /* 0x000000e10e00720c */ /* 0x040fe80003f26270 */
[----:B------:R-:W-:Y:S04]  /*18580*/  ISETP.GE.OR P1, PT, R14, R233, !P1 ;  /* 0x000000e90e00720c */ /* 0x000fe80004f26670 */
[----:B------:R-:W-:Y:S01]  /*18590*/  FSEL R32, R18, -INF , !P1 ;  /* 0xff80000012207808 */ /* 0x000fe20004800000 */
[----:B--2---:R-:W-:Y:S01]  /*185a0*/  FFMA.FTZ R18, R22, -R222, R249 ;  /* 0x800000de16127223 */ /* 0x004fe200000100f9 */
[C---:B------:R-:W-:Y:S04]  /*185b0*/  ISETP.GE.AND P1, PT, R12.reuse, R225, PT ;  /* 0x000000e10c00720c */ /* 0x040fe80003f26270 */
[----:B------:R-:W-:Y:S04]  /*185c0*/  ISETP.GE.OR P1, PT, R12, R233, !P1 ;  /* 0x000000e90c00720c */ /* 0x000fe80004f26670 */
[----:B------:R-:W-:Y:S02]  /*185d0*/  FSEL R189, R21, -INF , !P1 ;  /* 0xff80000015bd7808 */ /* 0x000fe40004800000 */
[C---:B------:R-:W-:Y:S02]  /*185e0*/  ISETP.GE.AND P1, PT, R11.reuse, R225, PT ;  /* 0x000000e10b00720c */ /* 0x040fe40003f26270 */
[----:B-1----:R-:W-:Y:S01]  /*185f0*/  IABS R15, R16 ;  /* 0x00000010000f7213 */ /* 0x002fe20000000000 */
[----:B------:R-:W-:Y:S01]  /*18600*/  IMAD.IADD R16, R228, 0x1, -R6 ;  /* 0x00000001e4107824 */ /* 0x000fe200078e0a06 */
[----:B------:R-:W-:Y:S02]  /*18610*/  ISETP.GE.OR P1, PT, R11, R233, !P1 ;  /* 0x000000e90b00720c */ /* 0x000fe40004f26670 */
[----:B------:R1:W2:Y:S02]  /*18620*/  I2F R27, R15 ;  /* 0x0000000f001b7306 */ /* 0x0002a40000201400 */
[----:B-1----:R-:W-:Y:S02]  /*18630*/  IABS R15, R16 ;  /* 0x00000010000f7213 */ /* 0x002fe40000000000 */
[----:B------:R-:W-:Y:S06]  /*18640*/  IADD3 R16, R231, -R11, RZ ;  /* 0x8000000be7107210 */ /* 0x000fec0007ffe0ff */
[----:B------:R1:W-:Y:S01]  /*18650*/  I2F R23, R15 ;  /* 0x0000000f00177306 */ /* 0x0003e20000201400 */
[----:B------:R-:W-:Y:S01]  /*18660*/  IABS R14, R16 ;  /* 0x00000010000e7213 */ /* 0x000fe20000000000 */
[-C--:B------:R-:W-:Y:S01]  /*18670*/  FFMA.FTZ R16, R25, -R222.reuse, R215 ;  /* 0x800000de19107223 */ /* 0x080fe200000100d7 */
[----:B------:R-:W-:Y:S02]  /*18680*/  FSEL R25, R19, -INF , !P0 ;  /* 0xff80000013197808 */ /* 0x000fe40004000000 */
[-C--:B------:R-:W-:Y:S02]  /*18690*/  ISETP.GE.AND P0, PT, R9, R225.reuse, PT ;  /* 0x000000e10900720c */ /* 0x080fe40003f06270 */
[----:B------:R-:W-:Y:S01]  /*186a0*/  FSEL R192, R16, -INF , !P1 ;  /* 0xff80000010c07808 */ /* 0x000fe20004800000 */
[----:B---3--:R-:W-:Y:S02]  /*186b0*/  FFMA.FTZ R16, R24, -R222, R203 ;  /* 0x800000de18107223 */ /* 0x008fe400000100cb */
[----:B------:R3:W-:Y:S01]  /*186c0*/  I2F R21, R14 ;  /* 0x0000000e00157306 */ /* 0x0007e20000201400 */
[----:B------:R-:W-:Y:S02]  /*186d0*/  ISETP.GE.AND P1, PT, R10, R225, PT ;  /* 0x000000e10a00720c */ /* 0x000fe40003f26270 */
[----:B------:R-:W-:Y:S02]  /*186e0*/  FSEL R24, R18, -INF , !P2 ;  /* 0xff80000012187808 */ /* 0x000fe40005000000 */
[-C--:B------:R-:W-:Y:S02]  /*186f0*/  ISETP.GE.OR P1, PT, R10, R233.reuse, !P1 ;  /* 0x000000e90a00720c */ /* 0x080fe40004f26670 */
[-C--:B------:R-:W-:Y:S02]  /*18700*/  ISETP.GE.AND P2, PT, R12, R224.reuse, PT ;  /* 0x000000e00c00720c */ /* 0x080fe40003f46270 */
[----:B------:R-:W-:Y:S02]  /*18710*/  FSEL R191, R17, -INF , !P1 ;  /* 0xff80000011bf7808 */ /* 0x000fe40004800000 */
[----:B------:R-:W-:Y:S02]  /*18720*/  ISETP.GE.AND P1, PT, R13, R224, PT ;  /* 0x000000e00d00720c */ /* 0x000fe40003f26270 */
[----:B------:R-:W-:Y:S01]  /*18730*/  ISETP.GE.OR P0, PT, R9, R233, !P0 ;  /* 0x000000e90900720c */ /* 0x000fe20004706670 */
[----:B-1----:R-:W-:Y:S01]  /*18740*/  IMAD.IADD R15, R228, 0x1, -R5 ;  /* 0x00000001e40f7824 */ /* 0x002fe200078e0a05 */
[-C--:B------:R-:W-:Y:S01]  /*18750*/  ISETP.GE.OR P1, PT, R13, R232.reuse, !P1 ;  /* 0x000000e80d00720c */ /* 0x080fe20004f26670 */
[----:B------:R-:W-:Y:S01]  /*18760*/  IMAD.IADD R13, R231, 0x1, -R9 ;  /* 0x00000001e70d7824 */ /* 0x000fe200078e0a09 */
[----:B------:R-:W-:Y:S02]  /*18770*/  ISETP.GE.OR P2, PT, R12, R232, !P2 ;  /* 0x000000e80c00720c */ /* 0x000fe40005746670 */
[----:B------:R-:W-:Y:S02]  /*18780*/  FSEL R203, R16, -INF , !P0 ;  /* 0xff80000010cb7808 */ /* 0x000fe40004000000 */
[----:B------:R-:W-:Y:S02]  /*18790*/  ISETP.GE.AND P0, PT, R11, R224, PT ;  /* 0x000000e00b00720c */ /* 0x000fe40003f06270 */
[----:B---3--:R-:W-:Y:S01]  /*187a0*/  IABS R14, R15 ;  /* 0x0000000f000e7213 */ /* 0x008fe20000000000 */
[----:B------:R-:W-:Y:S01]  /*187b0*/  IMAD.IADD R15, R231, 0x1, -R10 ;  /* 0x00000001e70f7824 */ /* 0x000fe200078e0a0a */
[----:B------:R-:W-:Y:S02]  /*187c0*/  ISETP.GE.OR P0, PT, R11, R232, !P0 ;  /* 0x000000e80b00720c */ /* 0x000fe40004706670 */
[----:B------:R1:W-:Y:S01]  /*187d0*/  I2F R20, R14 ;  /* 0x0000000e00147306 */ /* 0x0003e20000201400 */
[----:B------:R-:W-:Y:S01]  /*187e0*/  IABS R11, R13 ;  /* 0x0000000d000b7213 */ /* 0x000fe20000000000 */
[-C--:B------:R-:W-:Y:S05]  /*187f0*/  FFMA.FTZ R13, R29, -R222.reuse, R243 ;  /* 0x800000de1d0d7223 */ /* 0x080fea00000100f3 */
[----:B------:R-:W-:Y:S01]  /*18800*/  FSEL R188, R13, -INF , !P1 ;  /* 0xff8000000dbc7808 */ /* 0x000fe20004800000 */
[----:B--2---:R-:W-:Y:S01]  /*18810*/  FFMA.FTZ R13, R27, -R222, R246 ;  /* 0x800000de1b0d7223 */ /* 0x004fe200000100f6 */
[C---:B------:R-:W-:Y:S01]  /*18820*/  ISETP.GE.AND P1, PT, R10.reuse, R224, PT ;  /* 0x000000e00a00720c */ /* 0x040fe20003f26270 */
[----:B------:R-:W2:Y:S03]  /*18830*/  I2F R16, R11 ;  /* 0x0000000b00107306 */ /* 0x000ea60000201400 */
[----:B------:R-:W-:Y:S02]  /*18840*/  ISETP.GE.OR P1, PT, R10, R232, !P1 ;  /* 0x000000e80a00720c */ /* 0x000fe40004f26670 */
[----:B------:R-:W-:Y:S02]  /*18850*/  FSEL R185, R13, -INF , !P2 ;  /* 0xff8000000db97808 */ /* 0x000fe40005000000 */
[C---:B------:R-:W-:Y:S04]  /*18860*/  ISETP.GE.AND P2, PT, R9.reuse, R224, PT ;  /* 0x000000e00900720c */ /* 0x040fe80003f46270 */
[----:B------:R-:W-:Y:S02]  /*18870*/  ISETP.GE.OR P2, PT, R9, R232, !P2 ;  /* 0x000000e80900720c */ /* 0x000fe40005746670 */
[----:B------:R-:W-:Y:S02]  /*18880*/  FMNMX.FTZ R9, R53, R3, !PT ;  /* 0x0000000335097209 */ /* 0x000fe40007810000 */
[----:B-1----:R-:W-:Y:S01]  /*18890*/  IABS R14, R15 ;  /* 0x0000000f000e7213 */ /* 0x002fe20000000000 */
[----:B------:R-:W-:Y:S01]  /*188a0*/  IMAD.IADD R15, R228, 0x1, -R4 ;  /* 0x00000001e40f7824 */ /* 0x000fe200078e0a04 */
[----:B------:R-:W-:Y:S02]  /*188b0*/  FMNMX.FTZ R9, R54, R9, !PT ;  /* 0x0000000936097209 */ /* 0x000fe40007810000 */
[----:B------:R1:W3:Y:S02]  /*188c0*/  I2F R19, R14 ;  /* 0x0000000e00137306 */ /* 0x0002e40000201400 */
[----:B------:R-:W-:Y:S01]  /*188d0*/  FMNMX.FTZ R9, R60, R9, !PT ;  /* 0x000000093c097209 */ /* 0x000fe20007810000 */
[-C--:B--2---:R-:W-:Y:S03]  /*188e0*/  FFMA.FTZ R16, R16, -R222.reuse, R239 ;  /* 0x800000de10107223 */ /* 0x084fe600000100ef */
[----:B------:R-:W-:Y:S01]  /*188f0*/  FMNMX.FTZ R105, R58, R9, !PT ;  /* 0x000000093a697209 */ /* 0x000fe20007810000 */
[----:B------:R-:W-:Y:S03]  /*18900*/  IMAD.IADD R9, R231, 0x1, -R7 ;  /* 0x00000001e7097824 */ /* 0x000fe600078e0a07 */
[----:B------:R-:W-:Y:S02]  /*18910*/  FMNMX.FTZ R105, R64, R105, !PT ;  /* 0x0000006940697209 */ /* 0x000fe40007810000 */
[----:B------:R-:W-:Y:S02]  /*18920*/  IABS R9, R9 ;  /* 0x0000000900097213 */ /* 0x000fe40000000000 */
[----:B------:R-:W-:Y:S02]  /*18930*/  FMNMX.FTZ R105, R63, R105, !PT ;  /* 0x000000693f697209 */ /* 0x000fe40007810000 */
[----:B------:R-:W-:Y:S02]  /*18940*/  FSEL R197, R16, -INF , !P2 ;  /* 0xff80000010c57808 */ /* 0x000fe40005000000 */
[----:B------:R-:W-:Y:S02]  /*18950*/  FMNMX.FTZ R105, R193, R105, !PT ;  /* 0x00000069c1697209 */ /* 0x000fe40007810000 */
[----:B------:R-:W-:Y:S02]  /*18960*/  ISETP.GE.AND P2, PT, R2, R225, PT ;  /* 0x000000e10200720c */ /* 0x000fe40003f46270 */
[----:B------:R-:W-:Y:S02]  /*18970*/  FMNMX.FTZ R105, R67, R105, !PT ;  /* 0x0000006943697209 */ /* 0x000fe40007810000 */
[----:B-1----:R-:W-:Y:S01]  /*18980*/  IABS R14, R15 ;  /* 0x0000000f000e7213 */ /* 0x002fe20000000000 */
[-C--:B------:R-:W-:Y:S01]  /*18990*/  FFMA.FTZ R15, R31, -R222.reuse, R211 ;  /* 0x800000de1f0f7223 */ /* 0x080fe200000100d3 */
[----:B------:R-:W-:Y:S01]  /*189a0*/  FMNMX.FTZ R105, R204, R105, !PT ;  /* 0x00000069cc697209 */ /* 0x000fe20007810000 */
[----:B---3--:R-:W-:Y:S01]  /*189b0*/  FFMA.FTZ R13, R19, -R222, R247 ;  /* 0x800000de130d7223 */ /* 0x008fe200000100f7 */
[----:B------:R-:W-:Y:S01]  /*189c0*/  MOV R12, R14 ;  /* 0x0000000e000c7202 */ /* 0x000fe20000000f00 */
[-C--:B------:R-:W-:Y:S01]  /*189d0*/  FFMA.FTZ R14, R30, -R222.reuse, R252 ;  /* 0x800000de1e0e7223 */ /* 0x080fe200000100fc */
[----:B------:R-:W-:Y:S02]  /*189e0*/  ISETP.GE.OR P2, PT, R2, R233, !P2 ;  /* 0x000000e90200720c */ /* 0x000fe40005746670 */
[----:B------:R1:W2:Y:S01]  /*189f0*/  I2F R18, R12 ;  /* 0x0000000c00127306 */ /* 0x0002a20000201400 */
[----:B------:R-:W-:Y:S02]  /*18a00*/  FSEL R186, R13, -INF , !P1 ;  /* 0xff8000000dba7808 */ /* 0x000fe40004800000 */
[----:B------:R-:W-:Y:S01]  /*18a10*/  FSEL R22, R14, -INF , !P3 ;  /* 0xff8000000e167808 */ /* 0x000fe20005800000 */
[----:B------:R-:W-:Y:S01]  /*18a20*/  FFMA.FTZ R14, R28, -R222, R212 ;  /* 0x800000de1c0e7223 */ /* 0x000fe200000100d4 */
[C---:B------:R-:W-:Y:S02]  /*18a30*/  ISETP.GE.AND P3, PT, R8.reuse, R225, PT ;  /* 0x000000e10800720c */ /* 0x040fe40003f66270 */
[C---:B------:R-:W-:Y:S02]  /*18a40*/  ISETP.GE.AND P1, PT, R7.reuse, R224, PT ;  /* 0x000000e00700720c */ /* 0x040fe40003f26270 */
[----:B------:R-:W-:Y:S02]  /*18a50*/  ISETP.GE.OR P3, PT, R8, R233, !P3 ;  /* 0x000000e90800720c */ /* 0x000fe40005f66670 */
[----:B------:R-:W-:Y:S02]  /*18a60*/  ISETP.GE.OR P1, PT, R7, R232, !P1 ;  /* 0x000000e80700720c */ /* 0x000fe40004f26670 */
[----:B------:R-:W-:Y:S02]  /*18a70*/  FSEL R202, R15, -INF , !P3 ;  /* 0xff8000000fca7808 */ /* 0x000fe40005800000 */
[----:B------:R-:W-:Y:S02]  /*18a80*/  ISETP.GE.AND P3, PT, R7, R225, PT ;  /* 0x000000e10700720c */ /* 0x000fe40003f66270 */
[----:B------:R-:W-:Y:S02]  /*18a90*/  FMNMX.FTZ R105, R205, R105, !PT ;  /* 0x00000069cd697209 */ /* 0x000fe40007810000 */
[----:B------:R-:W-:Y:S02]  /*18aa0*/  ISETP.GE.OR P3, PT, R7, R233, !P3 ;  /* 0x000000e90700720c */ /* 0x000fe40005f66670 */
[----:B------:R-:W-:Y:S02]  /*18ab0*/  FMNMX.FTZ R105, R208, R105, !PT ;  /* 0x00000069d0697209 */ /* 0x000fe40007810000 */
[----:B------:R-:W-:Y:S01]  /*18ac0*/  FSEL R201, R14, -INF , !P3 ;  /* 0xff8000000ec97808 */ /* 0x000fe20005800000 */
[----:B-1----:R-:W-:Y:S01]  /*18ad0*/  IMAD.IADD R12, R228, 0x1, -R2 ;  /* 0x00000001e40c7824 */ /* 0x002fe200078e0a02 */
[----:B------:R-:W-:Y:S01]  /*18ae0*/  ISETP.GE.AND P3, PT, R6, R225, PT ;  /* 0x000000e10600720c */ /* 0x000fe20003f66270 */
[----:B--2---:R-:W-:Y:S01]  /*18af0*/  FFMA.FTZ R14, R18, -R222, R209 ;  /* 0x800000de120e7223 */ /* 0x004fe200000100d1 */
[----:B------:R-:W-:Y:S02]  /*18b00*/  FMNMX.FTZ R105, R244, R105, !PT ;  /* 0x00000069f4697209 */ /* 0x000fe40007810000 */
[----:B------:R-:W-:Y:S01]  /*18b10*/  IABS R11, R12 ;  /* 0x0000000c000b7213 */ /* 0x000fe20000000000 */
[----:B------:R-:W-:Y:S01]  /*18b20*/  IMAD.IADD R12, R231, 0x1, -R8 ;  /* 0x00000001e70c7824 */ /* 0x000fe200078e0a08 */
[----:B------:R-:W-:Y:S02]  /*18b30*/  ISETP.GE.OR P3, PT, R6, R233, !P3 ;  /* 0x000000e90600720c */ /* 0x000fe40005f66670 */
[----:B------:R1:W2:Y:S01]  /*18b40*/  I2F R17, R11 ;  /* 0x0000000b00117306 */ /* 0x0002a20000201400 */
[----:B------:R-:W-:Y:S02]  /*18b50*/  FMNMX.FTZ R105, R214, R105, !PT ;  /* 0x00000069d6697209 */ /* 0x000fe40007810000 */
[----:B------:R-:W-:Y:S01]  /*18b60*/  IABS R10, R12 ;  /* 0x0000000c000a7213 */ /* 0x000fe20000000000 */
[----:B------:R-:W-:Y:S01]  /*18b70*/  FFMA.FTZ R12, R23, -R222, R213 ;  /* 0x800000de170c7223 */ /* 0x000fe200000100d5 */
[----:B------:R-:W-:Y:S04]  /*18b80*/  FMNMX.FTZ R105, R51, R105, !PT ;  /* 0x0000006933697209 */ /* 0x000fe80007810000 */
[----:B------:R-:W-:Y:S01]  /*18b90*/  FSEL R199, R12, -INF , !P3 ;  /* 0xff8000000cc77808 */ /* 0x000fe20005800000 */
[----:B------:R3:W4:Y:S01]  /*18ba0*/  I2F R15, R10 ;  /* 0x0000000a000f7306 */ /* 0x0007220000201400 */
[----:B------:R-:W-:Y:S02]  /*18bb0*/  ISETP.GE.AND P3, PT, R8, R224, PT ;  /* 0x000000e00800720c */ /* 0x000fe40003f66270 */
[----:B------:R-:W-:Y:S02]  /*18bc0*/  FMNMX.FTZ R105, R242, R105, !PT ;  /* 0x00000069f2697209 */ /* 0x000fe40007810000 */
[----:B------:R-:W-:Y:S02]  /*18bd0*/  ISETP.GE.OR P3, PT, R8, R232, !P3 ;  /* 0x000000e80800720c */ /* 0x000fe40005f66670 */
[----:B------:R-:W-:Y:S02]  /*18be0*/  FMNMX.FTZ R8, R59, R100, !PT ;  /* 0x000000643b087209 */ /* 0x000fe40007810000 */
[----:B------:R-:W-:Y:S02]  /*18bf0*/  FMNMX.FTZ R105, R46, R105, !PT ;  /* 0x000000692e697209 */ /* 0x000fe40007810000 */
[----:B------:R-:W-:Y:S02]  /*18c00*/  FMNMX.FTZ R8, R57, R8, !PT ;  /* 0x0000000839087209 */ /* 0x000fe40007810000 */
[----:B-1----:R-:W-:Y:S01]  /*18c10*/  IADD3 R11, R228, -R0, RZ ;  /* 0x80000000e40b7210 */ /* 0x002fe20007ffe0ff */
[----:B--2---:R-:W-:Y:S01]  /*18c20*/  FFMA.FTZ R17, R17, -R222, R210 ;  /* 0x800000de11117223 */ /* 0x004fe200000100d2 */
[----:B------:R-:W-:Y:S04]  /*18c30*/  FMNMX.FTZ R8, R56, R8, !PT ;  /* 0x0000000838087209 */ /* 0x000fe80007810000 */
[----:B------:R-:W-:Y:S02]  /*18c40*/  FMNMX.FTZ R8, R55, R8, !PT ;  /* 0x0000000837087209 */ /* 0x000fe40007810000 */
[----:B------:R-:W-:Y:S02]  /*18c50*/  FSEL R35, R17, -INF , !P2 ;  /* 0xff80000011237808 */ /* 0x000fe40005000000 */
[----:B---3--:R-:W-:Y:S01]  /*18c60*/  IABS R10, R11 ;  /* 0x0000000b000a7213 */ /* 0x008fe20000000000 */
[----:B------:R-:W-:Y:S01]  /*18c70*/  FFMA.FTZ R11, R20, -R222, R111 ;  /* 0x800000de140b7223 */ /* 0x000fe2000001006f */
[----:B------:R-:W-:Y:S01]  /*18c80*/  FMNMX.FTZ R8, R66, R8, !PT ;  /* 0x0000000842087209 */ /* 0x000fe20007810000 */
[----:B----4-:R-:W-:Y:S01]  /*18c90*/  FFMA.FTZ R15, R15, -R222, R240 ;  /* 0x800000de0f0f7223 */ /* 0x010fe200000100f0 */
[----:B------:R1:W2:Y:S01]  /*18ca0*/  I2F R12, R10 ;  /* 0x0000000a000c7306 */ /* 0x0002a20000201400 */
[C---:B------:R-:W-:Y:S02]  /*18cb0*/  ISETP.GE.AND P2, PT, R0.reuse, R225, PT ;  /* 0x000000e10000720c */ /* 0x040fe40003f46270 */
[----:B------:R-:W-:Y:S02]  /*18cc0*/  FMNMX.FTZ R8, R65, R8, !PT ;  /* 0x0000000841087209 */ /* 0x000fe40007810000 */
[----:B------:R-:W-:Y:S02]  /*18cd0*/  ISETP.GE.OR P2, PT, R0, R233, !P2 ;  /* 0x000000e90000720c */ /* 0x000fe40005746670 */
[----:B------:R-:W-:Y:S02]  /*18ce0*/  FMNMX.FTZ R8, R194, R8, !PT ;  /* 0x00000008c2087209 */ /* 0x000fe40007810000 */
[----:B------:R-:W-:Y:S02]  /*18cf0*/  FSEL R196, R15, -INF , !P3 ;  /* 0xff8000000fc47808 */ /* 0x000fe40005800000 */
[----:B------:R-:W-:Y:S02]  /*18d00*/  FMNMX.FTZ R8, R195, R8, !PT ;  /* 0x00000008c3087209 */ /* 0x000fe40007810000 */
[C---:B------:R-:W-:Y:S02]  /*18d10*/  ISETP.GE.AND P3, PT, R5.reuse, R224, PT ;  /* 0x000000e00500720c */ /* 0x040fe40003f66270 */
[----:B------:R-:W-:Y:S02]  /*18d20*/  FMNMX.FTZ R8, R206, R8, !PT ;  /* 0x00000008ce087209 */ /* 0x000fe40007810000 */
[----:B------:R-:W-:Y:S02]  /*18d30*/  ISETP.GE.OR P3, PT, R5, R232, !P3 ;  /* 0x000000e80500720c */ /* 0x000fe40005f66670 */
[----:B------:R-:W-:Y:S01]  /*18d40*/  FMNMX.FTZ R7, R207, R8, !PT ;  /* 0x00000008cf077209 */ /* 0x000fe20007810000 */
[----:B------:R-:W-:Y:S03]  /*18d50*/  IMAD.IADD R8, R231, 0x1, -R6 ;  /* 0x00000001e7087824 */ /* 0x000fe600078e0a06 */
[----:B------:R-:W-:Y:S01]  /*18d60*/  FMNMX.FTZ R7, R236, R7, !PT ;  /* 0x00000007ec077209 */ /* 0x000fe20007810000 */
[----:B-1----:R-:W-:Y:S01]  /*18d70*/  FFMA.FTZ R10, R21, -R222, R245 ;  /* 0x800000de150a7223 */ /* 0x002fe200000100f5 */
[----:B------:R-:W-:Y:S01]  /*18d80*/  IABS R8, R8 ;  /* 0x0000000800087213 */ /* 0x000fe20000000000 */
[----:B--2---:R-:W-:Y:S03]  /*18d90*/  FFMA.FTZ R12, R12, -R222, R110 ;  /* 0x800000de0c0c7223 */ /* 0x004fe6000001006e */
[----:B------:R-:W-:Y:S02]  /*18da0*/  FSEL R187, R10, -INF , !P0 ;  /* 0xff8000000abb7808 */ /* 0x000fe40004000000 */
[C---:B------:R-:W-:Y:S02]  /*18db0*/  ISETP.GE.AND P0, PT, R5.reuse, R225, PT ;  /* 0x000000e10500720c */ /* 0x040fe40003f06270 */
[----:B------:R-:W-:Y:S02]  /*18dc0*/  FSEL R42, R12, -INF , !P2 ;  /* 0xff8000000c2a7808 */ /* 0x000fe40005000000 */
[----:B------:R-:W-:Y:S02]  /*18dd0*/  ISETP.GE.OR P0, PT, R5, R233, !P0 ;  /* 0x000000e90500720c */ /* 0x000fe40004706670 */
[C---:B------:R-:W-:Y:S02]  /*18de0*/  ISETP.GE.AND P2, PT, R4.reuse, R224, PT ;  /* 0x000000e00400720c */ /* 0x040fe40003f46270 */
[----:B------:R-:W-:Y:S02]  /*18df0*/  FSEL R47, R11, -INF , !P0 ;  /* 0xff8000000b2f7808 */ /* 0x000fe40004000000 */
[C---:B------:R-:W-:Y:S02]  /*18e00*/  ISETP.GE.AND P0, PT, R4.reuse, R225, PT ;  /* 0x000000e10400720c */ /* 0x040fe40003f06270 */
[C---:B------:R-:W-:Y:S02]  /*18e10*/  ISETP.GE.OR P2, PT, R4.reuse, R232, !P2 ;  /* 0x000000e80400720c */ /* 0x040fe40005746670 */
[----:B------:R-:W-:Y:S04]  /*18e20*/  ISETP.GE.OR P0, PT, R4, R233, !P0 ;  /* 0x000000e90400720c */ /* 0x000fe80004706670 */
[----:B------:R-:W-:Y:S02]  /*18e30*/  FSEL R45, R14, -INF , !P0 ;  /* 0xff8000000e2d7808 */ /* 0x000fe40004000000 */
[C---:B------:R-:W-:Y:S01]  /*18e40*/  ISETP.GE.AND P0, PT, R6.reuse, R224, PT ;  /* 0x000000e00600720c */ /* 0x040fe20003f06270 */
[----:B------:R1:W-:Y:S03]  /*18e50*/  I2F R14, R8 ;  /* 0x00000008000e7306 */ /* 0x0003e60000201400 */
[----:B------:R-:W-:Y:S02]  /*18e60*/  ISETP.GE.OR P0, PT, R6, R232, !P0 ;  /* 0x000000e80600720c */ /* 0x000fe40004706670 */
[----:B------:R-:W-:Y:S01]  /*18e70*/  FMNMX.FTZ R6, R50, R7, !PT ;  /* 0x0000000732067209 */ /* 0x000fe20007810000 */
[----:B------:R-:W-:Y:S02]  /*18e80*/  IMAD.MOV.U32 R7, RZ, RZ, R9 ;  /* 0x000000ffff077224 */ /* 0x000fe400078e0009 */
[----:B------:R-:W2:Y:S01]  /*18e90*/  SHFL.BFLY PT, R9, R105, 0x2, 0x1f ;  /* 0x0c401f0069097f89 */ /* 0x000ea200000e0000 */
[----:B------:R-:W-:Y:S01]  /*18ea0*/  FMNMX.FTZ R6, R217, R6, !PT ;  /* 0x00000006d9067209 */ /* 0x000fe20007810000 */
[----:B------:R3:W4:Y:S03]  /*18eb0*/  I2F R13, R7 ;  /* 0x00000007000d7306 */ /* 0x0007260000201400 */
[----:B------:R-:W-:Y:S04]  /*18ec0*/  FMNMX.FTZ R6, R49, R6, !PT ;  /* 0x0000000631067209 */ /* 0x000fe80007810000 */
[----:B------:R-:W-:Y:S02]  /*18ed0*/  FMNMX.FTZ R104, R241, R6, !PT ;  /* 0x00000006f1687209 */ /* 0x000fe40007810000 */
[C---:B------:R-:W-:Y:S02]  /*18ee0*/  IADD3 R6, R231.reuse, -R5, RZ ;  /* 0x80000005e7067210 */ /* 0x040fe40007ffe0ff */
[----:B------:R-:W-:Y:S02]  /*18ef0*/  FMNMX.FTZ R104, R48, R104, !PT ;  /* 0x0000006830687209 */ /* 0x000fe40007810000 */
[----:B------:R-:W-:Y:S01]  /*18f00*/  IABS R6, R6 ;  /* 0x0000000600067213 */ /* 0x000fe20000000000 */
[----:B-1----:R-:W-:Y:S02]  /*18f10*/  IMAD.IADD R8, R231, 0x1, -R4 ;  /* 0x00000001e7087824 */ /* 0x002fe400078e0a04 */
[----:B------:R-:W1:Y:S01]  /*18f20*/  SHFL.BFLY PT, R10, R104, 0x2, 0x1f ;  /* 0x0c401f00680a7f89 */ /* 0x000e6200000e0000 */
[----:B------:R1:W-:Y:S02]  /*18f30*/  I2F R11, R6 ;  /* 0x00000006000b7306 */ /* 0x0003e40000201400 */
[----:B------:R-:W-:Y:S02]  /*18f40*/  IABS R5, R8 ;  /* 0x0000000800057213 */ /* 0x000fe40000000000 */
[----:B--2---:R-:W-:Y:S02]  /*18f50*/  FMNMX.FTZ R105, R105, R9, !PT ;  /* 0x0000000969697209 */ /* 0x004fe40007810000 */
[----:B---3--:R-:W-:Y:S01]  /*18f60*/  FMNMX.FTZ R7, R61, R106, !PT ;  /* 0x0000006a3d077209 */ /* 0x008fe20007810000 */
[----:B----4-:R-:W-:Y:S03]  /*18f70*/  FFMA.FTZ R8, R13, -R222, R251 ;  /* 0x800000de0d087223 */ /* 0x010fe600000100fb */
[----:B------:R2:W-:Y:S01]  /*18f80*/  I2F R12, R5 ;  /* 0x00000005000c7306 */ /* 0x0005e20000201400 */
[----:B------:R-:W-:Y:S01]  /*18f90*/  FMNMX.FTZ R7, R34, R7, !PT ;  /* 0x0000000722077209 */ /* 0x000fe20007810000 */
[----:B------:R-:W3:Y:S01]  /*18fa0*/  SHFL.BFLY PT, R9, R105, 0x1, 0x1f ;  /* 0x0c201f0069097f89 */ /* 0x000ee200000e0000 */
[----:B------:R-:W-:Y:S02]  /*18fb0*/  FSEL R200, R8, -INF , !P1 ;  /* 0xff80000008c87808 */ /* 0x000fe40004800000 */
[----:B------:R-:W-:Y:S02]  /*18fc0*/  FMNMX.FTZ R7, R33, R7, !PT ;  /* 0x0000000721077209 */ /* 0x000fe40007810000 */
[C---:B------:R-:W-:Y:S04]  /*18fd0*/  ISETP.GE.AND P1, PT, R2.reuse, R224, PT ;  /* 0x000000e00200720c */ /* 0x040fe80003f26270 */
[----:B------:R-:W-:Y:S02]  /*18fe0*/  ISETP.GE.OR P1, PT, R2, R232, !P1 ;  /* 0x000000e80200720c */ /* 0x000fe40004f26670 */
[----:B-1----:R-:W-:Y:S02]  /*18ff0*/  FMNMX.FTZ R104, R104, R10, !PT ;  /* 0x0000000a68687209 */ /* 0x002fe40007810000 */
[----:B------:R-:W-:Y:S03]  /*19000*/  FMNMX.FTZ R6, R32, R7, !PT ;  /* 0x0000000720067209 */ /* 0x000fe60007810000 */
[----:B------:R-:W1:Y:S01]  /*19010*/  SHFL.BFLY PT, R8, R104, 0x1, 0x1f ;  /* 0x0c201f0068087f89 */ /* 0x000e6200000e0000 */
[----:B------:R-:W-:Y:S01]  /*19020*/  FMNMX.FTZ R4, R190, R6, !PT ;  /* 0x00000006be047209 */ /* 0x000fe20007810000 */
[----:B------:R-:W-:Y:S03]  /*19030*/  IMAD.IADD R6, R231, 0x1, -R2 ;  /* 0x00000001e7067824 */ /* 0x000fe600078e0a02 */
[----:B------:R-:W-:Y:S02]  /*19040*/  FMNMX.FTZ R4, R189, R4, !PT ;  /* 0x00000004bd047209 */ /* 0x000fe40007810000 */
[----:B--2---:R-:W-:Y:S02]  /*19050*/  FMNMX.FTZ R5, R62, R107, !PT ;  /* 0x0000006b3e057209 */ /* 0x004fe40007810000 */
[----:B------:R-:W-:Y:S02]  /*19060*/  FMNMX.FTZ R7, R192, R4, !PT ;  /* 0x00000004c0077209 */ /* 0x000fe40007810000 */
[----:B------:R-:W-:Y:S02]  /*19070*/  IABS R4, R6 ;  /* 0x0000000600047213 */ /* 0x000fe40000000000 */
[----:B------:R-:W-:Y:S01]  /*19080*/  FMNMX.FTZ R6, R191, R7, !PT ;  /* 0x00000007bf067209 */ /* 0x000fe20007810000 */
[----:B------:R-:W-:Y:S01]  /*19090*/  IMAD.IADD R7, R231, 0x1, -R0 ;  /* 0x00000001e7077824 */ /* 0x000fe200078e0a00 */
[----:B------:R2:W4:Y:S01]  /*190a0*/  I2F R10, R4 ;  /* 0x00000004000a7306 */ /* 0x0005220000201400 */
        /* <DEDUP_REMOVED lines=9> */
[----:B---3--:R-:W-:Y:S02]  /*19140*/  FMNMX.FTZ R105, R105, R9, !PT ;  /* 0x0000000969697209 */ /* 0x008fe40007810000 */
[----:B------:R-:W-:Y:S01]  /*19150*/  FMNMX.FTZ R2, R187, R5, !PT ;  /* 0x00000005bb027209 */ /* 0x000fe20007810000 */
[----:B------:R-:W-:Y:S01]  /*19160*/  FFMA.FTZ R5, R14, -R222, R182 ;  /* 0x800000de0e057223 */ /* 0x000fe200000100b6 */
[----:B-1----:R-:W-:Y:S01]  /*19170*/  FMNMX.FTZ R104, R104, R8, !PT ;  /* 0x0000000868687209 */ /* 0x002fe20007810000 */
[----:B------:R-:W-:Y:S01]  /*19180*/  FMUL.FTZ R109, R105, c[0x0][0x23c] ;  /* 0x00008f00696d7a20 */ /* 0x000fe20000410000 */
[----:B--2---:R-:W-:Y:S02]  /*19190*/  IABS R4, R7 ;  /* 0x0000000700047213 */ /* 0x004fe40000000000 */
[----:B------:R-:W-:Y:S01]  /*191a0*/  FMNMX.FTZ R2, R186, R2, !PT ;  /* 0x00000002ba027209 */ /* 0x000fe20007810000 */
[----:B------:R-:W-:Y:S01]  /*191b0*/  FMUL.FTZ R110, R104, c[0x0][0x23c] ;  /* 0x00008f00686e7a20 */ /* 0x000fe20000410000 */
[----:B------:R1:W2:Y:S01]  /*191c0*/  I2F R7, R4 ;  /* 0x0000000400077306 */ /* 0x0002a20000201400 */
[----:B------:R-:W-:Y:S01]  /*191d0*/  FSEL R198, R5, -INF , !P0 ;  /* 0xff80000005c67808 */ /* 0x000fe20004000000 */
[----:B----4-:R-:W-:Y:S01]  /*191e0*/  FFMA.FTZ R5, R10, -R222, R180 ;  /* 0x800000de0a057223 */ /* 0x010fe200000100b4 */
[----:B------:R-:W-:Y:S02]  /*191f0*/  FMNMX.FTZ R2, R197, R2, !PT ;  /* 0x00000002c5027209 */ /* 0x000fe40007810000 */
[----:B------:R-:W-:Y:S02]  /*19200*/  ISETP.GE.AND P0, PT, R0, R224, PT ;  /* 0x000000e00000720c */ /* 0x000fe40003f06270 */
[----:B------:R-:W-:Y:S02]  /*19210*/  FMNMX.FTZ R2, R196, R2, !PT ;  /* 0x00000002c4027209 */ /* 0x000fe40007810000 */
[----:B------:R-:W-:Y:S02]  /*19220*/  ISETP.GE.OR P0, PT, R0, R232, !P0 ;  /* 0x000000e80000720c */ /* 0x000fe40004706670 */
[----:B------:R-:W-:Y:S02]  /*19230*/  FMNMX.FTZ R0, R200, R2, !PT ;  /* 0x00000002c8007209 */ /* 0x000fe40007810000 */
[----:B------:R-:W-:Y:S02]  /*19240*/  FSEL R9, R5, -INF , !P1 ;  /* 0xff80000005097808 */ /* 0x000fe40004800000 */
[----:B------:R-:W-:Y:S02]  /*19250*/  FMNMX.FTZ R0, R198, R0, !PT ;  /* 0x00000000c6007209 */ /* 0x000fe40007810000 */
[----:B-1----:R-:W-:Y:S01]  /*19260*/  FMNMX.FTZ R4, R47, R6, !PT ;  /* 0x000000062f047209 */ /* 0x002fe20007810000 */
[-C--:B------:R-:W-:Y:S01]  /*19270*/  FFMA.FTZ R6, R11, -R222.reuse, R248 ;  /* 0x800000de0b067223 */ /* 0x080fe200000100f8 */
[----:B------:R-:W-:Y:S01]  /*19280*/  MOV R248, R183 ;  /* 0x000000b700f87202 */ /* 0x000fe20000000f00 */
[----:B--2---:R-:W-:Y:S01]  /*19290*/  FFMA.FTZ R108, R7, -R222, R108 ;  /* 0x800000de076c7223 */ /* 0x004fe2000001006c */
[----:B------:R-:W-:Y:S02]  /*192a0*/  FMNMX.FTZ R4, R45, R4, !PT ;  /* 0x000000042d047209 */ /* 0x000fe40007810000 */
[----:B------:R-:W-:Y:S02]  /*192b0*/  FSEL R252, R6, -INF , !P3 ;  /* 0xff80000006fc7808 */ /* 0x000fe40005800000 */
[----:B------:R-:W-:Y:S02]  /*192c0*/  FSETP.NEU.FTZ.AND P3, PT, R105, -INF , PT ;  /* 0xff8000006900780b */ /* 0x000fe40003f7d000 */
[----:B------:R-:W-:Y:S01]  /*192d0*/  FMNMX.FTZ R103, R35, R4, !PT ;  /* 0x0000000423677209 */ /* 0x000fe20007810000 */
[----:B------:R-:W-:Y:S01]  /*192e0*/  FFMA.FTZ R4, R12, -R222, R181 ;  /* 0x800000de0c047223 */ /* 0x000fe200000100b5 */
[----:B------:R-:W-:Y:S02]  /*192f0*/  FSEL R109, R109, RZ, P3 ;  /* 0x000000ff6d6d7208 */ /* 0x000fe40001800000 */
[----:B------:R-:W-:Y:S02]  /*19300*/  FMNMX.FTZ R0, R252, R0, !PT ;  /* 0x00000000fc007209 */ /* 0x000fe40007810000 */
[----:B------:R-:W-:Y:S01]  /*19310*/  FSEL R251, R4, -INF , !P2 ;  /* 0xff80000004fb7808 */ /* 0x000fe20005000000 */
[----:B------:R-:W-:Y:S01]  /*19320*/  FFMA.FTZ R2, R53, c[0x0][0x23c], -R109 ;  /* 0x00008f0035027a23 */ /* 0x000fe2000001086d */
[----:B------:R-:W-:Y:S02]  /*19330*/  FSEL R108, R108, -INF , !P0 ;  /* 0xff8000006c6c7808 */ /* 0x000fe40004000000 */
[----:B------:R-:W-:Y:S01]  /*19340*/  FMNMX.FTZ R0, R251, R0, !PT ;  /* 0x00000000fb007209 */ /* 0x000fe20007810000 */
[----:B------:R1:W-:Y:S01]  /*19350*/  MUFU.EX2 R246, R2 ;  /* 0x0000000200f67308 */ /* 0x0003e20000000800 */
[----:B------:R-:W-:Y:S02]  /*19360*/  FMNMX.FTZ R103, R42, R103, !PT ;  /* 0x000000672a677209 */ /* 0x000fe40007810000 */
[----:B------:R-:W-:Y:S02]  /*19370*/  FMNMX.FTZ R0, R9, R0, !PT ;  /* 0x0000000009007209 */ /* 0x000fe40007810000 */
[----:B------:R-:W-:Y:S01]  /*19380*/  FSETP.NEU.FTZ.AND P2, PT, R104, -INF , PT ;  /* 0xff8000006800780b */ /* 0x000fe20003f5d000 */
[----:B------:R-:W2:Y:S01]  /*19390*/  SHFL.BFLY PT, R6, R103, 0x2, 0x1f ;  /* 0x0c401f0067067f89 */ /* 0x000ea200000e0000 */
[----:B------:R-:W-:Y:S02]  /*193a0*/  FMNMX.FTZ R0, R108, R0, !PT ;  /* 0x000000006c007209 */ /* 0x000fe40007810000 */
[----:B------:R-:W-:Y:S05]  /*193b0*/  FSEL R110, R110, RZ, P2 ;  /* 0x000000ff6e6e7208 */ /* 0x000fea0001000000 */
[--C-:B------:R-:W-:Y:S02]  /*193c0*/  FFMA.FTZ R4, R59, c[0x0][0x23c], -R110.reuse ;  /* 0x00008f003b047a23 */ /* 0x100fe4000001086e */
[----:B------:R-:W-:Y:S02]  /*193d0*/  IMAD.MOV.U32 R59, RZ, RZ, R9 ;  /* 0x000000ffff3b7224 */ /* 0x000fe400078e0009 */
[----:B------:R3:W-:Y:S01]  /*193e0*/  MUFU.EX2 R240, R4 ;  /* 0x0000000400f07308 */ /* 0x0007e20000000800 */
[--C-:B-1----:R-:W-:Y:S09]  /*193f0*/  FFMA.FTZ R2, R54, c[0x0][0x23c], -R109.reuse ;  /* 0x00008f0036027a23 */ /* 0x102ff2000001086d */
[----:B------:R1:W4:Y:S01]  /*19400*/  MUFU.EX2 R238, R2 ;  /* 0x0000000200ee7308 */ /* 0x0003220000000800 */
[----:B--2---:R-:W-:Y:S05]  /*19410*/  FMNMX.FTZ R103, R103, R6, !PT ;  /* 0x0000000667677209 */ /* 0x004fea0007810000 */
[----:B------:R-:W2:Y:S01]  /*19420*/  SHFL.BFLY PT, R5, R103, 0x1, 0x1f ;  /* 0x0c201f0067057f89 */ /* 0x000ea200000e0000 */
[--C-:B---3--:R-:W-:Y:S04]  /*19430*/  FFMA.FTZ R4, R57, c[0x0][0x23c], -R110.reuse ;  /* 0x00008f0039047a23 */ /* 0x108fe8000001086e */
[----:B------:R3:W3:Y:S03]  /*19440*/  MUFU.EX2 R219, R4 ;  /* 0x0000000400db7308 */ /* 0x0006e60000000800 */
[----:B-1----:R-:W1:Y:S01]  /*19450*/  SHFL.BFLY PT, R2, R0, 0x2, 0x1f ;  /* 0x0c401f0000027f89 */ /* 0x002e6200000e0000 */
[----:B----4-:R-:W-:Y:S02]  /*19460*/  F2FP.BF16.PACK_AB R176, R238, R246 ;  /* 0x000000f6eeb0723e */ /* 0x010fe400000010ff */
[----:B--2---:R-:W-:Y:S04]  /*19470*/  FMNMX.FTZ R103, R103, R5, !PT ;  /* 0x0000000567677209 */ /* 0x004fe80007810000 */
[C---:B------:R-:W-:Y:S01]  /*19480*/  FSETP.NEU.FTZ.AND P1, PT, R103.reuse, -INF , PT ;  /* 0xff8000006700780b */ /* 0x040fe20003f3d000 */
[----:B------:R-:W-:Y:S05]  /*19490*/  FMUL.FTZ R111, R103, c[0x0][0x23c] ;  /* 0x00008f00676f7a20 */ /* 0x000fea0000410000 */
[----:B------:R-:W-:Y:S01]  /*194a0*/  FSEL R111, R111, RZ, P1 ;  /* 0x000000ff6f6f7208 */ /* 0x000fe20000800000 */
[--C-:B---3--:R-:W-:Y:S01]  /*194b0*/  FFMA.FTZ R4, R60, c[0x0][0x23c], -R109.reuse ;  /* 0x00008f003c047a23 */ /* 0x108fe2000001086d */
[----:B------:R-:W-:Y:S03]  /*194c0*/  F2FP.BF16.PACK_AB R177, R219, R240 ;  /* 0x000000f0dbb1723e */ /* 0x000fe600000010ff */
[----:B------:R2:W-:Y:S01]  /*194d0*/  MUFU.EX2 R210, R4 ;  /* 0x0000000400d27308 */ /* 0x0005e20000000800 */
[----:B-1----:R-:W-:Y:S01]  /*194e0*/  FMNMX.FTZ R0, R0, R2, !PT ;  /* 0x0000000200007209 */ /* 0x002fe20007810000 */
[--C-:B------:R-:W-:Y:S08]  /*194f0*/  FFMA.FTZ R2, R56, c[0x0][0x23c], -R110.reuse ;  /* 0x00008f0038027a23 */ /* 0x100ff0000001086e */
[----:B------:R1:W-:Y:S01]  /*19500*/  MUFU.EX2 R215, R2 ;  /* 0x0000000200d77308 */ /* 0x0003e20000000800 */
[----:B--2---:R-:W-:Y:S09]  /*19510*/  FFMA.FTZ R4, R58, c[0x0][0x23c], -R109 ;  /* 0x00008f003a047a23 */ /* 0x004ff2000001086d */
[----:B------:R2:W3:Y:S01]  /*19520*/  MUFU.EX2 R209, R4 ;  /* 0x0000000400d17308 */ /* 0x0004e20000000800 */
[----:B-1----:R-:W1:Y:S01]  /*19530*/  SHFL.BFLY PT, R2, R0, 0x1, 0x1f ;  /* 0x0c201f0000027f89 */ /* 0x002e6200000e0000 */
[----:B--2---:R-:W-:Y:S01]  /*19540*/  FFMA.FTZ R4, R55, c[0x0][0x23c], -R110 ;  /* 0x00008f0037047a23 */ /* 0x004fe2000001086e */
[----:B---3--:R-:W-:Y:S06]  /*19550*/  F2FP.BF16.PACK_AB R178, R209, R210 ;  /* 0x000000d2d1b2723e */ /* 0x008fec00000010ff */
[----:B------:R-:W-:Y:S01]  /*19560*/  LDSM.16.MT88.4 R52, [R216+0xa000] ;  /* 0x00a00000d834783b */ /* 0x000fe20000004200 */
[----:B------:R2:W3:Y:S01]  /*19570*/  MUFU.EX2 R44, R4 ;  /* 0x00000004002c7308 */ /* 0x0004e20000000800 */
[----:B-1----:R-:W-:Y:S01]  /*19580*/  FMNMX.FTZ R102, R0, R2, !PT ;  /* 0x0000000200667209 */ /* 0x002fe20007810000 */
[--C-:B------:R-:W-:Y:S03]  /*19590*/  FFMA.FTZ R0, R33, c[0x0][0x23c], -R111.reuse ;  /* 0x00008f0021007a23 */ /* 0x100fe6000001086f */
[C---:B------:R-:W-:Y:S01]  /*195a0*/  FSETP.NEU.FTZ.AND P0, PT, R102.reuse, -INF , PT ;  /* 0xff8000006600780b */ /* 0x040fe20003f1d000 */
[----:B------:R-:W-:Y:S04]  /*195b0*/  FMUL.FTZ R184, R102, c[0x0][0x23c] ;  /* 0x00008f0066b87a20 */ /* 0x000fe80000410000 */
[----:B------:R1:W-:Y:S01]  /*195c0*/  MUFU.EX2 R213, R0 ;  /* 0x0000000000d57308 */ /* 0x0003e20000000800 */
[----:B------:R-:W-:Y:S05]  /*195d0*/  FSEL R184, R184, RZ, P0 ;  /* 0x000000ffb8b87208 */ /* 0x000fea0000000000 */
[--C-:B------:R-:W-:Y:S02]  /*195e0*/  FFMA.FTZ R2, R22, c[0x0][0x23c], -R184.reuse ;  /* 0x00008f0016027a23 */ /* 0x100fe400000108b8 */
[----:B------:R-:W4:Y:S02]  /*195f0*/  LDSM.16.MT88.4 R20, [R216+0x9000] ;  /* 0x00900000d814783b */ /* 0x000f240000004200 */
[----:B------:R1:W-:Y:S01]  /*19600*/  MUFU.EX2 R247, R2 ;  /* 0x0000000200f77308 */ /* 0x0003e20000000800 */
[--C-:B--2---:R-:W-:Y:S01]  /*19610*/  FFMA.FTZ R4, R61, c[0x0][0x23c], -R111.reuse ;  /* 0x00008f003d047a23 */ /* 0x104fe2000001086f */
[----:B---3--:R-:W-:Y:S08]  /*19620*/  F2FP.BF16.PACK_AB R179, R44, R215 ;  /* 0x000000d72cb3723e */ /* 0x008ff000000010ff */
[----:B------:R2:W-:Y:S01]  /*19630*/  MUFU.EX2 R243, R4 ;  /* 0x0000000400f37308 */ /* 0x0005e20000000800 */
[--C-:B-1----:R-:W-:Y:S09]  /*19640*/  FFMA.FTZ R0, R32, c[0x0][0x23c], -R111.reuse ;  /* 0x00008f0020007a23 */ /* 0x102ff2000001086f */
[----:B------:R1:W3:Y:S01]  /*19650*/  MUFU.EX2 R43, R0 ;  /* 0x00000000002b7308 */ /* 0x0002e20000000800 */
[----:B------:R-:W-:Y:S01]  /*19660*/  FSEL R2, R104, RZ, P2 ;  /* 0x000000ff68027208 */ /* 0x000fe20001000000 */
[----:B--2---:R-:W-:Y:S08]  /*19670*/  FFMA.FTZ R4, R34, c[0x0][0x23c], -R111 ;  /* 0x00008f0022047a23 */ /* 0x004ff0000001086f */
[----:B------:R-:W2:Y:S01]  /*19680*/  MUFU.EX2 R211, R4 ;  /* 0x0000000400d37308 */ /* 0x000ea20000000800 */
[--C-:B-1----:R-:W-:Y:S01]  /*19690*/  FFMA.FTZ R0, R62, c[0x0][0x23c], -R184.reuse ;  /* 0x00008f003e007a23 */ /* 0x102fe200000108b8 */
[----:B---3--:R-:W-:Y:S08]  /*196a0*/  F2FP.BF16.PACK_AB R182, R43, R213 ;  /* 0x000000d52bb6723e */ /* 0x008ff000000010ff */
[----:B------:R1:W-:Y:S01]  /*196b0*/  MUFU.EX2 R245, R0 ;  /* 0x0000000000f57308 */ /* 0x0003e20000000800 */
[----:B--2---:R-:W-:Y:S01]  /*196c0*/  F2FP.BF16.PACK_AB R180, R211, R243 ;  /* 0x000000f3d3b4723e */ /* 0x004fe200000010ff */
[--C-:B-1----:R-:W-:Y:S08]  /*196d0*/  FFMA.FTZ R0, R25, c[0x0][0x23c], -R184.reuse ;  /* 0x00008f0019007a23 */ /* 0x102ff000000108b8 */
[----:B------:R1:W2:Y:S02]  /*196e0*/  MUFU.EX2 R239, R0 ;  /* 0x0000000000ef7308 */ /* 0x0002a40000000800 */
[----:B-1----:R-:W-:Y:S01]  /*196f0*/  FFMA.FTZ R0, R24, c[0x0][0x23c], -R184 ;  /* 0x00008f0018007a23 */ /* 0x002fe200000108b8 */
[----:B--2---:R-:W-:Y:S07]  /*19700*/  F2FP.BF16.PACK_AB R181, R239, R245 ;  /* 0x000000f5efb5723e */ /* 0x004fee00000010ff */
        /* <DEDUP_REMOVED lines=27> */
[----:B--2---:R-:W-:Y:S01]  /*198c0*/  FMUL.FTZ R6, R100, R114 ;  /* 0x0000007264067220 */ /* 0x004fe20000410000 */
[----:B------:R-:W-:Y:S01]  /*198d0*/  MOV R106, R244 ;  /* 0x000000f4006a7202 */ /* 0x000fe20000000f00 */
[----:B------:R-:W-:Y:S02]  /*198e0*/  FMUL.FTZ R0, R0, c[0x0][0x23c] ;  /* 0x00008f0000007a20 */ /* 0x000fe40000410000 */
[C---:B------:R-:W-:Y:S02]  /*198f0*/  FMUL.FTZ R7, R100.reuse, R115 ;  /* 0x0000007364077220 */ /* 0x040fe40000410000 */
[----:B------:R1:W2:Y:S01]  /*19900*/  MUFU.EX2 R3, R0 ;  /* 0x0000000000037308 */ /* 0x0002a20000000800 */
[----:B------:R-:W3:Y:S01]  /*19910*/  LDSM.16.MT88.4 R112, [R218+0xa000] ;  /* 0x00a00000da70783b */ /* 0x000ee20000004200 */
[C---:B------:R-:W-:Y:S02]  /*19920*/  FMUL.FTZ R18, R100.reuse, R126 ;  /* 0x0000007e64127220 */ /* 0x040fe40000410000 */
[C---:B------:R-:W-:Y:S01]  /*19930*/  FMUL.FTZ R19, R100.reuse, R127 ;  /* 0x0000007f64137220 */ /* 0x040fe20000410000 */
[-C--:B----4-:R-:W-:Y:S01]  /*19940*/  HMMA.16816.F32.BF16 R4, R176, R20.reuse, R4 ;  /* 0x00000014b004723c */ /* 0x090fe20000041804 */
[----:B------:R-:W-:Y:S02]  /*19950*/  FMUL.FTZ R34, R100, R142 ;  /* 0x0000008e64227220 */ /* 0x000fe40000410000 */
[----:B------:R-:W-:Y:S01]  /*19960*/  IMAD.MOV.U32 R142, RZ, RZ, R212 ;  /* 0x000000ffff8e7224 */ /* 0x000fe200078e00d4 */
[----:B------:R-:W-:Y:S01]  /*19970*/  LDSM.16.MT88.4 R124, [R218+0x9400] ;  /* 0x00940000da7c783b */ /* 0x000fe20000004200 */
[----:B------:R-:W-:Y:S02]  /*19980*/  FFMA.FTZ R106, R106, c[0x0][0x23c], -R109 ;  /* 0x00008f006a6a7a23 */ /* 0x000fe4000001086d */
[C---:B------:R-:W-:Y:S02]  /*19990*/  FMUL.FTZ R70, R100.reuse, R70 ;  /* 0x0000004664467220 */ /* 0x040fe40000410000 */
[C---:B------:R-:W-:Y:S03]  /*199a0*/  FMUL.FTZ R71, R100.reuse, R71 ;  /* 0x0000004764477220 */ /* 0x040fe60000410000 */
[C---:B------:R-:W-:Y:S02]  /*199b0*/  FMUL.FTZ R82, R100.reuse, R82 ;  /* 0x0000005264527220 */ /* 0x040fe40000410000 */
[C---:B------:R-:W-:Y:S02]  /*199c0*/  FMUL.FTZ R83, R100.reuse, R83 ;  /* 0x0000005364537220 */ /* 0x040fe40000410000 */
[C---:B------:R-:W-:Y:S02]  /*199d0*/  FMUL.FTZ R86, R100.reuse, R86 ;  /* 0x0000005664567220 */ /* 0x040fe40000410000 */
[----:B------:R-:W-:Y:S02]  /*199e0*/  FMUL.FTZ R87, R100, R87 ;  /* 0x0000005764577220 */ /* 0x000fe40000410000 */
[----:B-1----:R-:W-:Y:S01]  /*199f0*/  FADD.FTZ R0, -R2, R107 ;  /* 0x0000006b02007221 */ /* 0x002fe20000010100 */
[----:B------:R-:W-:Y:S01]  /*19a00*/  MOV R107, R42 ;  /* 0x0000002a006b7202 */ /* 0x000fe20000000f00 */
[----:B------:R-:W-:Y:S02]  /*19a10*/  FFMA.FTZ R2, R64, c[0x0][0x23c], -R109 ;  /* 0x00008f0040027a23 */ /* 0x000fe4000001086d */
[----:B------:R-:W-:Y:S02]  /*19a20*/  FMUL.FTZ R0, R0, c[0x0][0x23c] ;  /* 0x00008f0000007a20 */ /* 0x000fe40000410000 */
[----:B------:R1:W-:Y:S01]  /*19a30*/  MUFU.EX2 R250, R2 ;  /* 0x0000000200fa7308 */ /* 0x0003e20000000800 */
[C---:B--2---:R-:W-:Y:S02]  /*19a40*/  FMUL.FTZ R8, R3.reuse, R116 ;  /* 0x0000007403087220 */ /* 0x044fe40000410000 */
[C---:B------:R-:W-:Y:S02]  /*19a50*/  FMUL.FTZ R9, R3.reuse, R117 ;  /* 0x0000007503097220 */ /* 0x040fe40000410000 */
[C---:B------:R-:W-:Y:S02]  /*19a60*/  FMUL.FTZ R12, R3.reuse, R120 ;  /* 0x00000078030c7220 */ /* 0x040fe40000410000 */
[C---:B------:R-:W-:Y:S02]  /*19a70*/  FMUL.FTZ R13, R3.reuse, R121 ;  /* 0x00000079030d7220 */ /* 0x040fe40000410000 */
[C---:B------:R-:W-:Y:S01]  /*19a80*/  FMUL.FTZ R24, R3.reuse, R132 ;  /* 0x0000008403187220 */ /* 0x040fe20000410000 */
[----:B------:R-:W2:Y:S01]  /*19a90*/  MUFU.EX2 R0, R0 ;  /* 0x0000000000007308 */ /* 0x000ea20000000800 */
[C---:B------:R-:W-:Y:S02]  /*19aa0*/  FMUL.FTZ R25, R3.reuse, R133 ;  /* 0x0000008503197220 */ /* 0x040fe40000410000 */
[C---:B------:R-:W-:Y:S01]  /*19ab0*/  FMUL.FTZ R40, R3.reuse, R148 ;  /* 0x0000009403287220 */ /* 0x040fe20000410000 */
[----:B------:R-:W-:Y:S01]  /*19ac0*/  MOV R148, R248 ;  /* 0x000000f800947202 */ /* 0x000fe20000000f00 */
[C---:B------:R-:W-:Y:S02]  /*19ad0*/  FMUL.FTZ R28, R3.reuse, R136 ;  /* 0x00000088031c7220 */ /* 0x040fe40000410000 */
[----:B------:R-:W-:Y:S02]  /*19ae0*/  FMUL.FTZ R29, R3, R137 ;  /* 0x00000089031d7220 */ /* 0x000fe40000410000 */
[----:B------:R-:W-:Y:S02]  /*19af0*/  IMAD.MOV.U32 R132, RZ, RZ, R35 ;  /* 0x000000ffff847224 */ /* 0x000fe400078e0023 */
[----:B------:R-:W-:Y:S02]  /*19b00*/  FMUL.FTZ R35, R100, R143 ;  /* 0x0000008f64237220 */ /* 0x000fe40000410000 */
[----:B------:R-:W-:Y:S02]  /*19b10*/  IMAD.MOV.U32 R136, RZ, RZ, R246 ;  /* 0x000000ffff887224 */ /* 0x000fe400078e00f6 */
[----:B-1----:R-:W-:Y:S02]  /*19b20*/  FFMA.FTZ R2, R63, c[0x0][0x23c], -R109 ;  /* 0x00008f003f027a23 */ /* 0x002fe4000001086d */
[----:B------:R-:W-:Y:S02]  /*19b30*/  IMAD.MOV.U32 R137, RZ, RZ, R245 ;  /* 0x000000ffff897224 */ /* 0x000fe400078e00f5 */
[----:B------:R1:W4:Y:S01]  /*19b40*/  MUFU.EX2 R249, R2 ;  /* 0x0000000200f97308 */ /* 0x0003220000000800 */
[----:B------:R-:W-:Y:S02]  /*19b50*/  IMAD.MOV.U32 R133, RZ, RZ, R43 ;  /* 0x000000ffff857224 */ /* 0x000fe400078e002b */
[----:B------:R-:W-:Y:S02]  /*19b60*/  IMAD.MOV.U32 R143, RZ, RZ, R213 ;  /* 0x000000ffff8f7224 */ /* 0x000fe400078e00d5 */
[C---:B--2---:R-:W-:Y:S02]  /*19b70*/  FMUL.FTZ R10, R0.reuse, R118 ;  /* 0x00000076000a7220 */ /* 0x044fe40000410000 */
[C---:B------:R-:W-:Y:S02]  /*19b80*/  FMUL.FTZ R11, R0.reuse, R119 ;  /* 0x00000077000b7220 */ /* 0x040fe40000410000 */
[----:B------:R-:W2:Y:S01]  /*19b90*/  LDSM.16.MT88.4 R116, [R216+0xb000] ;  /* 0x00b00000d874783b */ /* 0x000ea20000004200 */
[C---:B------:R-:W-:Y:S02]  /*19ba0*/  FMUL.FTZ R64, R101.reuse, R172 ;  /* 0x000000ac65407220 */ /* 0x040fe40000410000 */
[C---:B------:R-:W-:Y:S02]  /*19bb0*/  FMUL.FTZ R14, R0.reuse, R122 ;  /* 0x0000007a000e7220 */ /* 0x040fe40000410000 */
[C---:B------:R-:W-:Y:S01]  /*19bc0*/  HMMA.16816.F32.BF16 R8, R180.reuse, R20, R8 ;  /* 0x00000014b408723c */ /* 0x040fe20000041808 */
[C---:B------:R-:W-:Y:S02]  /*19bd0*/  FMUL.FTZ R15, R0.reuse, R123 ;  /* 0x0000007b000f7220 */ /* 0x040fe40000410000 */
[C---:B------:R-:W-:Y:S02]  /*19be0*/  FMUL.FTZ R26, R0.reuse, R134 ;  /* 0x00000086001a7220 */ /* 0x040fe40000410000 */
[----:B------:R-:W-:Y:S02]  /*19bf0*/  IMAD.MOV.U32 R134, RZ, RZ, R44 ;  /* 0x000000ffff867224 */ /* 0x000fe400078e002c */
[C---:B------:R-:W-:Y:S01]  /*19c00*/  FMUL.FTZ R20, R101.reuse, R128 ;  /* 0x0000008065147220 */ /* 0x040fe20000410000 */
[-C--:B------:R-:W-:Y:S01]  /*19c10*/  HMMA.16816.F32.BF16 R12, R180, R22.reuse, R12 ;  /* 0x00000016b40c723c */ /* 0x080fe2000004180c */
[----:B------:R-:W-:Y:S03]  /*19c20*/  FMUL.FTZ R21, R101, R129 ;  /* 0x0000008165157220 */ /* 0x000fe60000410000 */
[----:B------:R-:W-:Y:S02]  /*19c30*/  FMUL.FTZ R27, R0, R135 ;  /* 0x00000087001b7220 */ /* 0x000fe40000410000 */
[----:B------:R-:W-:Y:S02]  /*19c40*/  IMAD.MOV.U32 R135, RZ, RZ, R209 ;  /* 0x000000ffff877224 */ /* 0x000fe400078e00d1 */
[C---:B------:R-:W-:Y:S01]  /*19c50*/  HMMA.16816.F32.BF16 R16, R176.reuse, R22, R16 ;  /* 0x00000016b010723c */ /* 0x040fe20000041810 */
[--C-:B-1----:R-:W-:Y:S03]  /*19c60*/  FFMA.FTZ R2, R66, c[0x0][0x23c], -R110.reuse ;  /* 0x00008f0042027a23 */ /* 0x102fe6000001086e */
[C---:B------:R-:W-:Y:S01]  /*19c70*/  FMUL.FTZ R30, R0.reuse, R138 ;  /* 0x0000008a001e7220 */ /* 0x040fe20000410000 */
[----:B------:R1:W-:Y:S01]  /*19c80*/  MUFU.EX2 R248, R2 ;  /* 0x0000000200f87308 */ /* 0x0003e20000000800 */
[----:B------:R-:W-:Y:S01]  /*19c90*/  FMUL.FTZ R31, R0, R139 ;  /* 0x0000008b001f7220 */ /* 0x000fe20000410000 */
[----:B------:R-:W-:Y:S01]  /*19ca0*/  MOV R138, R243 ;  /* 0x000000f3008a7202 */ /* 0x000fe20000000f00 */
[C---:B------:R-:W-:Y:S04]  /*19cb0*/  FMUL.FTZ R22, R100.reuse, R130 ;  /* 0x0000008264167220 */ /* 0x040fe80000410000 */
[C---:B------:R-:W-:Y:S02]  /*19cc0*/  FMUL.FTZ R23, R100.reuse, R131 ;  /* 0x0000008364177220 */ /* 0x040fe40000410000 */
[----:B------:R-:W-:Y:S01]  /*19cd0*/  LDSM.16.MT88.4 R128, [R216+0xa400] ;  /* 0x00a40000d880783b */ /* 0x000fe20000004200 */
[----:B------:R-:W-:Y:S02]  /*19ce0*/  FMUL.FTZ R66, R100, R174 ;  /* 0x000000ae64427220 */ /* 0x000fe40000410000 */
[C---:B------:R-:W-:Y:S02]  /*19cf0*/  FMUL.FTZ R42, R0.reuse, R150 ;  /* 0x00000096002a7220 */ /* 0x040fe40000410000 */
[-C--:B------:R-:W-:Y:S01]  /*19d00*/  HMMA.16816.F32.BF16 R20, R176, R36.reuse, R20 ;  /* 0x00000024b014723c */ /* 0x080fe20000041814 */
[C---:B------:R-:W-:Y:S02]  /*19d10*/  FMUL.FTZ R43, R0.reuse, R151 ;  /* 0x00000097002b7220 */ /* 0x040fe40000410000 */
[C---:B------:R-:W-:Y:S02]  /*19d20*/  FMUL.FTZ R44, R3.reuse, R152 ;  /* 0x00000098032c7220 */ /* 0x040fe40000410000 */
[C---:B------:R-:W-:Y:S02]  /*19d30*/  FMUL.FTZ R41, R3.reuse, R149 ;  /* 0x0000009503297220 */ /* 0x040fe40000410000 */
[C---:B------:R-:W-:Y:S01]  /*19d40*/  FMUL.FTZ R56, R3.reuse, R164 ;  /* 0x000000a403387220 */ /* 0x040fe20000410000 */
[C---:B------:R-:W-:Y:S01]  /*19d50*/  HMMA.16816.F32.BF16 R24, R180.reuse, R36, R24 ;  /* 0x00000024b418723c */ /* 0x040fe20000041818 */
[----:B------:R-:W-:Y:S03]  /*19d60*/  FMUL.FTZ R57, R3, R165 ;  /* 0x000000a503397220 */ /* 0x000fe60000410000 */
[----:B-1----:R-:W-:Y:S02]  /*19d70*/  FFMA.FTZ R2, R65, c[0x0][0x23c], -R110 ;  /* 0x00008f0041027a23 */ /* 0x002fe4000001086e */
[----:B------:R-:W-:Y:S02]  /*19d80*/  FMUL.FTZ R65, R101, R173 ;  /* 0x000000ad65417220 */ /* 0x000fe40000410000 */
[-C--:B------:R-:W-:Y:S01]  /*19d90*/  HMMA.16816.F32.BF16 R28, R180, R38.reuse, R28 ;  /* 0x00000026b41c723c */ /* 0x080fe2000004181c */
[----:B------:R-:W-:Y:S03]  /*19da0*/  FMUL.FTZ R58, R0, R166 ;  /* 0x000000a6003a7220 */ /* 0x000fe60000410000 */
[C---:B------:R-:W-:Y:S02]  /*19db0*/  FMUL.FTZ R60, R3.reuse, R168 ;  /* 0x000000a8033c7220 */ /* 0x040fe40000410000 */
[----:B------:R-:W-:Y:S02]  /*19dc0*/  FMUL.FTZ R61, R3, R169 ;  /* 0x000000a9033d7220 */ /* 0x000fe40000410000 */
[C---:B------:R-:W-:Y:S01]  /*19dd0*/  HMMA.16816.F32.BF16 R32, R176.reuse, R38, R32 ;  /* 0x00000026b020723c */ /* 0x040fe20000041820 */
[----:B------:R-:W-:Y:S03]  /*19de0*/  IMAD.MOV.U32 R150, RZ, RZ, R48 ;  /* 0x000000ffff967224 */ /* 0x000fe600078e0030 */
[----:B------:R-:W-:Y:S02]  /*19df0*/  FMUL.FTZ R48, R101, R156 ;  /* 0x0000009c65307220 */ /* 0x000fe40000410000 */
[----:B------:R-:W-:Y:S02]  /*19e00*/  IMAD.MOV.U32 R156, RZ, RZ, R242 ;  /* 0x000000ffff9c7224 */ /* 0x000fe400078e00f2 */
[----:B------:R-:W-:Y:S04]  /*19e10*/  FMUL.FTZ R39, R100, R147 ;  /* 0x0000009364277220 */ /* 0x000fe80000410000 */
[----:B------:R-:W-:Y:S02]  /*19e20*/  IMAD.MOV.U32 R147, RZ, RZ, R247 ;  /* 0x000000ffff937224 */ /* 0x000fe400078e00f7 */
[----:B------:R1:W1:Y:S01]  /*19e30*/  MUFU.EX2 R247, R2 ;  /* 0x0000000200f77308 */ /* 0x0002620000000800 */
[----:B------:R-:W-:Y:S02]  /*19e40*/  IMAD.MOV.U32 R151, RZ, RZ, R45 ;  /* 0x000000ffff977224 */ /* 0x000fe400078e002d */
[----:B------:R-:W-:Y:S01]  /*19e50*/  FMUL.FTZ R45, R3, R153 ;  /* 0x00000099032d7220 */ /* 0x000fe20000410000 */
[----:B------:R-:W-:Y:S01]  /*19e60*/  MOV R153, R46 ;  /* 0x0000002e00997202 */ /* 0x000fe20000000f00 */
[----:B------:R-:W-:Y:S02]  /*19e70*/  FMUL.FTZ R46, R0, R154 ;  /* 0x0000009a002e7220 */ /* 0x000fe40000410000 */
[----:B------:R-:W-:Y:S02]  /*19e80*/  IMAD.MOV.U32 R154, RZ, RZ, R241 ;  /* 0x000000ffff9a7224 */ /* 0x000fe400078e00f1 */
[----:B------:R-:W-:Y:S02]  /*19e90*/  IMAD.MOV.U32 R139, RZ, RZ, R240 ;  /* 0x000000ffff8b7224 */ /* 0x000fe400078e00f0 */
[C---:B------:R-:W-:Y:S02]  /*19ea0*/  FMUL.FTZ R36, R101.reuse, R144 ;  /* 0x0000009065247220 */ /* 0x040fe40000410000 */
[----:B------:R-:W-:Y:S02]  /*19eb0*/  IMAD.MOV.U32 R144, RZ, RZ, R239 ;  /* 0x000000ffff907224 */ /* 0x000fe400078e00ef */
[----:B------:R-:W-:Y:S02]  /*19ec0*/  FMUL.FTZ R38, R100, R146 ;  /* 0x0000009264267220 */ /* 0x000fe40000410000 */
[----:B------:R-:W-:Y:S02]  /*19ed0*/  IMAD.MOV.U32 R146, RZ, RZ, R238 ;  /* 0x000000ffff927224 */ /* 0x000fe400078e00ee */
[----:B------:R-:W-:Y:S01]  /*19ee0*/  FMUL.FTZ R37, R101, R145 ;  /* 0x0000009165257220 */ /* 0x000fe20000410000 */
[----:B------:R-:W-:Y:S01]  /*19ef0*/  MOV R145, R215 ;  /* 0x000000d700917202 */ /* 0x000fe20000000f00 */
[----:B------:R-:W-:Y:S02]  /*19f00*/  IMAD.MOV.U32 R152, RZ, RZ, R47 ;  /* 0x000000ffff987224 */ /* 0x000fe400078e002f */
[----:B------:R-:W-:Y:S02]  /*19f10*/  FMUL.FTZ R47, R0, R155 ;  /* 0x0000009b002f7220 */ /* 0x000fe40000410000 */
[----:B-1----:R-:W-:Y:S01]  /*19f20*/  FFMA.FTZ R2, R193, c[0x0][0x23c], -R109 ;  /* 0x00008f00c1027a23 */ /* 0x002fe2000001086d */
[-C--:B------:R-:W-:Y:S01]  /*19f30*/  HMMA.16816.F32.BF16 R36, R176, R52.reuse, R36 ;  /* 0x00000034b024723c */ /* 0x080fe20000041824 */
[----:B------:R-:W-:Y:S02]  /*19f40*/  IMAD.MOV.U32 R193, RZ, RZ, R236 ;  /* 0x000000ffffc17224 */ /* 0x000fe400078e00ec */
[----:B------:R1:W-:Y:S01]  /*19f50*/  MUFU.EX2 R246, R2 ;  /* 0x0000000200f67308 */ /* 0x0003e20000000800 */
[----:B------:R-:W-:Y:S02]  /*19f60*/  IMAD.MOV.U32 R155, RZ, RZ, R49 ;  /* 0x000000ffff9b7224 */ /* 0x000fe400078e0031 */
[C---:B------:R-:W-:Y:S02]  /*19f70*/  FMUL.FTZ R49, R101.reuse, R157 ;  /* 0x0000009d65317220 */ /* 0x040fe40000410000 */
[C---:B------:R-:W-:Y:S01]  /*19f80*/  HMMA.16816.F32.BF16 R40, R180.reuse, R52, R40 ;  /* 0x00000034b428723c */ /* 0x040fe20000041828 */
[----:B------:R-:W-:Y:S03]  /*19f90*/  IMAD.MOV.U32 R157, RZ, RZ, R50 ;  /* 0x000000ffff9d7224 */ /* 0x000fe600078e0032 */
[C---:B------:R-:W-:Y:S02]  /*19fa0*/  FMUL.FTZ R50, R100.reuse, R158 ;  /* 0x0000009e64327220 */ /* 0x040fe40000410000 */
[----:B------:R-:W-:Y:S02]  /*19fb0*/  IMAD.MOV.U32 R158, RZ, RZ, R51 ;  /* 0x000000ffff9e7224 */ /* 0x000fe400078e0033 */
[-C--:B------:R-:W-:Y:S01]  /*19fc0*/  HMMA.16816.F32.BF16 R44, R180, R54.reuse, R44 ;  /* 0x00000036b42c723c */ /* 0x080fe2000004182c */
[C---:B------:R-:W-:Y:S03]  /*19fd0*/  FMUL.FTZ R51, R100.reuse, R159 ;  /* 0x0000009f64337220 */ /* 0x040fe60000410000 */
[----:B------:R-:W-:Y:S01]  /*19fe0*/  MOV R159, R214 ;  /* 0x000000d6009f7202 */ /* 0x000fe20000000f00 */
[----:B------:R-:W-:Y:S02]  /*19ff0*/  FMUL.FTZ R52, R101, R160 ;  /* 0x000000a065347220 */ /* 0x000fe40000410000 */
[----:B------:R-:W-:Y:S01]  /*1a000*/  IMAD.MOV.U32 R160, RZ, RZ, R193 ;  /* 0x000000ffffa07224 */ /* 0x000fe200078e00c1 */
[C---:B------:R-:W-:Y:S01]  /*1a010*/  HMMA.16816.F32.BF16 R48, R176.reuse, R54, R48 ;  /* 0x00000036b030723c */ /* 0x040fe20000041830 */
[----:B------:R-:W-:Y:S03]  /*1a020*/  IMAD.MOV.U32 R193, RZ, RZ, R159 ;  /* 0x000000ffffc17224 */ /* 0x000fe600078e009f */
[----:B-1----:R-:W-:Y:S02]  /*1a030*/  FFMA.FTZ R2, R67, c[0x0][0x23c], -R109 ;  /* 0x00008f0043027a23 */ /* 0x002fe4000001086d */
[----:B------:R-:W-:Y:S01]  /*1a040*/  IMAD.MOV.U32 R159, RZ, RZ, R158 ;  /* 0x000000ffff9f7224 */ /* 0x000fe200078e009e */
[----:B------:R-:W-:Y:S01]  /*1a050*/  MOV R158, R157 ;  /* 0x0000009d009e7202 */ /* 0x000fe20000000f00 */
[----:B------:R1:W1:Y:S01]  /*1a060*/  MUFU.EX2 R245, R2 ;  /* 0x0000000200f57308 */ /* 0x0002620000000800 */
[----:B------:R-:W-:Y:S03]  /*1a070*/  FMUL.FTZ R53, R101, R161 ;  /* 0x000000a165357220 */ /* 0x000fe60000410000 */
[C---:B------:R-:W-:Y:S02]  /*1a080*/  FMUL.FTZ R54, R100.reuse, R162 ;  /* 0x000000a264367220 */ /* 0x040fe40000410000 */
[C---:B------:R-:W-:Y:S02]  /*1a090*/  FMUL.FTZ R55, R100.reuse, R163 ;  /* 0x000000a364377220 */ /* 0x040fe40000410000 */
[----:B------:R-:W-:Y:S02]  /*1a0a0*/  FMUL.FTZ R67, R100, R175 ;  /* 0x000000af64437220 */ /* 0x000fe40000410000 */
[----:B------:R-:W-:Y:S01]  /*1a0b0*/  LDSM.16.MT88.4 R172, [R218+0xac00] ;  /* 0x00ac0000daac783b */ /* 0x000fe20000004200 */
[----:B------:R-:W-:Y:S02]  /*1a0c0*/  IMAD.MOV.U32 R157, RZ, RZ, R155 ;  /* 0x000000ffff9d7224 */ /* 0x000fe400078e009b */
[-C--:B---3--:R-:W-:Y:S01]  /*1a0d0*/  HMMA.16816.F32.BF16 R52, R176, R112.reuse, R52 ;  /* 0x00000070b034723c */ /* 0x088fe20000041834 */
[----:B------:R-:W-:Y:S02]  /*1a0e0*/  IMAD.MOV.U32 R149, RZ, RZ, R59 ;  /* 0x000000ffff957224 */ /* 0x000fe400078e003b */
[C---:B------:R-:W-:Y:S02]  /*1a0f0*/  FMUL.FTZ R59, R0.reuse, R167 ;  /* 0x000000a7003b7220 */ /* 0x040fe40000410000 */
[C---:B------:R-:W-:Y:S02]  /*1a100*/  FMUL.FTZ R62, R0.reuse, R170 ;  /* 0x000000aa003e7220 */ /* 0x040fe40000410000 */
[----:B------:R-:W-:Y:S02]  /*1a110*/  FMUL.FTZ R63, R0, R171 ;  /* 0x000000ab003f7220 */ /* 0x000fe40000410000 */
[C---:B------:R-:W-:Y:S01]  /*1a120*/  FMUL.FTZ R72, R3.reuse, R72 ;  /* 0x0000004803487220 */ /* 0x040fe20000410000 */
[C---:B------:R-:W-:Y:S02]  /*1a130*/  HMMA.16816.F32.BF16 R56, R180.reuse, R112, R56 ;  /* 0x00000070b438723c */ /* 0x040fe40000041838 */
[--C-:B-1----:R-:W-:Y:S02]  /*1a140*/  FFMA.FTZ R2, R194, c[0x0][0x23c], -R110.reuse ;  /* 0x00008f00c2027a23 */ /* 0x102fe4000001086e */
[C---:B------:R-:W-:Y:S02]  /*1a150*/  FMUL.FTZ R73, R3.reuse, R73 ;  /* 0x0000004903497220 */ /* 0x040fe40000410000 */
[----:B------:R1:W-:Y:S01]  /*1a160*/  MUFU.EX2 R244, R2 ;  /* 0x0000000200f47308 */ /* 0x0003e20000000800 */
[C---:B------:R-:W-:Y:S01]  /*1a170*/  FMUL.FTZ R74, R0.reuse, R74 ;  /* 0x0000004a004a7220 */ /* 0x040fe20000410000 */
[-C--:B------:R-:W-:Y:S01]  /*1a180*/  HMMA.16816.F32.BF16 R60, R180, R114.reuse, R60 ;  /* 0x00000072b43c723c */ /* 0x080fe2000004183c */
[C---:B------:R-:W-:Y:S03]  /*1a190*/  FMUL.FTZ R75, R0.reuse, R75 ;  /* 0x0000004b004b7220 */ /* 0x040fe60000410000 */
[C---:B------:R-:W-:Y:S02]  /*1a1a0*/  FMUL.FTZ R76, R3.reuse, R76 ;  /* 0x0000004c034c7220 */ /* 0x040fe40000410000 */
[C---:B------:R-:W-:Y:S02]  /*1a1b0*/  FMUL.FTZ R77, R3.reuse, R77 ;  /* 0x0000004d034d7220 */ /* 0x040fe40000410000 */
[C---:B------:R-:W-:Y:S01]  /*1a1c0*/  HMMA.16816.F32.BF16 R64, R176.reuse, R114, R64 ;  /* 0x00000072b040723c */ /* 0x040fe20000041840 */
[----:B------:R-:W3:Y:S03]  /*1a1d0*/  LDSM.16.MT88.4 R112, [R218+0xb000] ;  /* 0x00b00000da70783b */ /* 0x000ee60000004200 */
[C---:B------:R-:W-:Y:S02]  /*1a1e0*/  FMUL.FTZ R78, R0.reuse, R78 ;  /* 0x0000004e004e7220 */ /* 0x040fe40000410000 */
[C---:B------:R-:W-:Y:S02]  /*1a1f0*/  FMUL.FTZ R79, R0.reuse, R79 ;  /* 0x0000004f004f7220 */ /* 0x040fe40000410000 */
[-C--:B--2---:R-:W-:Y:S01]  /*1a200*/  HMMA.16816.F32.BF16 R68, R176, R116.reuse, R68 ;  /* 0x00000074b044723c */ /* 0x084fe20000041844 */
[C---:B------:R-:W-:Y:S03]  /*1a210*/  FMUL.FTZ R88, R3.reuse, R88 ;  /* 0x0000005803587220 */ /* 0x040fe60000410000 */
[----:B------:R-:W-:Y:S02]  /*1a220*/  FMUL.FTZ R89, R3, R89 ;  /* 0x0000005903597220 */ /* 0x000fe40000410000 */
[----:B-1----:R-:W-:Y:S02]  /*1a230*/  FFMA.FTZ R2, R195, c[0x0][0x23c], -R110 ;  /* 0x00008f00c3027a23 */ /* 0x002fe4000001086e */
[C---:B------:R-:W-:Y:S01]  /*1a240*/  HMMA.16816.F32.BF16 R72, R180.reuse, R116, R72 ;  /* 0x00000074b448723c */ /* 0x040fe20000041848 */
[C---:B------:R-:W-:Y:S01]  /*1a250*/  FMUL.FTZ R90, R0.reuse, R90 ;  /* 0x0000005a005a7220 */ /* 0x040fe20000410000 */
[----:B------:R1:W2:Y:S02]  /*1a260*/  MUFU.EX2 R243, R2 ;  /* 0x0000000200f37308 */ /* 0x0002a40000000800 */
[C---:B------:R-:W-:Y:S02]  /*1a270*/  FMUL.FTZ R91, R0.reuse, R91 ;  /* 0x0000005b005b7220 */ /* 0x040fe40000410000 */
[C---:B------:R-:W-:Y:S02]  /*1a280*/  FMUL.FTZ R92, R3.reuse, R92 ;  /* 0x0000005c035c7220 */ /* 0x040fe40000410000 */
[-C--:B------:R-:W-:Y:S01]  /*1a290*/  HMMA.16816.F32.BF16 R76, R180, R118.reuse, R76 ;  /* 0x00000076b44c723c */ /* 0x080fe2000004184c */
[----:B------:R-:W-:Y:S03]  /*1a2a0*/  FMUL.FTZ R93, R3, R93 ;  /* 0x0000005d035d7220 */ /* 0x000fe60000410000 */
[C---:B------:R-:W-:Y:S02]  /*1a2b0*/  FMUL.FTZ R94, R0.reuse, R94 ;  /* 0x0000005e005e7220 */ /* 0x040fe40000410000 */
[----:B------:R-:W-:Y:S02]  /*1a2c0*/  FMUL.FTZ R95, R0, R95 ;  /* 0x0000005f005f7220 */ /* 0x000fe40000410000 */
[C---:B------:R-:W-:Y:S01]  /*1a2d0*/  HMMA.16816.F32.BF16 R80, R176.reuse, R118, R80 ;  /* 0x00000076b050723c */ /* 0x040fe20000041850 */
[----:B------:R-:W2:Y:S03]  /*1a2e0*/  LDSM.16.MT88.4 R116, [R216+0x9400] ;  /* 0x00940000d874783b */ /* 0x000ea60000004200 */
[----:B------:R-:W-:Y:S02]  /*1a2f0*/  FMUL.FTZ R97, R101, R97 ;  /* 0x0000006165617220 */ /* 0x000fe40000410000 */
[C---:B------:R-:W-:Y:S02]  /*1a300*/  FMUL.FTZ R98, R100.reuse, R98 ;  /* 0x0000006264627220 */ /* 0x040fe40000410000 */
[----:B------:R-:W-:Y:S01]  /*1a310*/  FMUL.FTZ R99, R100, R99 ;  /* 0x0000006364637220 */ /* 0x000fe20000410000 */
[-C--:B---3--:R-:W-:Y:S03]  /*1a320*/  HMMA.16816.F32.BF16 R84, R176, R112.reuse, R84 ;  /* 0x00000070b054723c */ /* 0x088fe60000041854 */
[----:B-1----:R-:W-:Y:S02]  /*1a330*/  FFMA.FTZ R2, R190, c[0x0][0x23c], -R111 ;  /* 0x00008f00be027a23 */ /* 0x002fe4000001086f */
[----:B------:R-:W-:Y:S02]  /*1a340*/  IMAD.MOV.U32 R155, RZ, RZ, R153 ;  /* 0x000000ffff9b7224 */ /* 0x000fe400078e0099 */
[----:B------:R1:W-:Y:S01]  /*1a350*/  MUFU.EX2 R242, R2 ;  /* 0x0000000200f27308 */ /* 0x0003e20000000800 */
[C---:B------:R-:W-:Y:S01]  /*1a360*/  HMMA.16816.F32.BF16 R88, R180.reuse, R112, R88 ;  /* 0x00000070b458723c */ /* 0x040fe20000041858 */
[----:B------:R-:W-:Y:S03]  /*1a370*/  IMAD.MOV.U32 R153, RZ, RZ, R150 ;  /* 0x000000ffff997224 */ /* 0x000fe600078e0096 */
[----:B------:R-:W-:Y:S01]  /*1a380*/  MOV R150, R132 ;  /* 0x0000008400967202 */ /* 0x000fe20000000f00 */
[----:B------:R-:W-:Y:S02]  /*1a390*/  IMAD.MOV.U32 R132, RZ, RZ, R219 ;  /* 0x000000ffff847224 */ /* 0x000fe400078e00db */
[----:B------:R3:W5:Y:S01]  /*1a3a0*/  LDL.LU R219, [R1+0x74] ;  /* 0x0000740001db7983 */ /* 0x0007620000300800 */
[-C--:B------:R-:W-:Y:S01]  /*1a3b0*/  HMMA.16816.F32.BF16 R92, R180, R114.reuse, R92 ;  /* 0x00000072b45c723c */ /* 0x080fe2000004185c */
[----:B----4-:R-:W-:Y:S02]  /*1a3c0*/  F2FP.BF16.PACK_AB R112, R249, R250 ;  /* 0x000000faf970723e */ /* 0x010fe400000010ff */
[----:B------:R-:W-:Y:S01]  /*1a3d0*/  LDSM.16.MT88.4 R180, [R216+0xbc00] ;  /* 0x00bc0000d8b4783b */ /* 0x000fe20000004200 */
[----:B------:R-:W-:Y:S04]  /*1a3e0*/  F2FP.BF16.PACK_AB R113, R247, R248 ;  /* 0x000000f8f771723e */ /* 0x000fe800000010ff */
[----:B------:R-:W-:Y:S01]  /*1a3f0*/  HMMA.16816.F32.BF16 R96, R176, R114, R96 ;  /* 0x00000072b060723c */ /* 0x000fe20000041860 */
[--C-:B-1----:R-:W-:Y:S06]  /*1a400*/  FFMA.FTZ R2, R189, c[0x0][0x23c], -R111.reuse ;  /* 0x00008f00bd027a23 */ /* 0x102fec000001086f */
[----:B------:R-:W-:Y:S01]  /*1a410*/  F2FP.BF16.PACK_AB R114, R245, R246 ;  /* 0x000000f6f572723e */ /* 0x000fe200000010ff */
[----:B------:R1:W4:Y:S01]  /*1a420*/  MUFU.EX2 R241, R2 ;  /* 0x0000000200f17308 */ /* 0x0003220000000800 */
[----:B--2---:R-:W-:Y:S07]  /*1a430*/  F2FP.BF16.PACK_AB R115, R243, R244 ;  /* 0x000000f4f373723e */ /* 0x004fee00000010ff */
[-C--:B------:R-:W-:Y:S01]  /*1a440*/  HMMA.16816.F32.BF16 R4, R112, R116.reuse, R4 ;  /* 0x000000747004723c */ /* 0x080fe20000041804 */
[--C-:B-1----:R-:W-:Y:S01]  /*1a450*/  FFMA.FTZ R2, R192, c[0x0][0x23c], -R111.reuse ;  /* 0x00008f00c0027a23 */ /* 0x102fe2000001086f */
[----:B----4-:R-:W-:Y:S03]  /*1a460*/  F2FP.BF16.PACK_AB R120, R241, R242 ;  /* 0x000000f2f178723e */ /* 0x010fe600000010ff */
        /* <DEDUP_REMOVED lines=22> */
[----:B------:R1:W4:Y:S07]  /*1a5d0*/  MUFU.EX2 R213, R2 ;  /* 0x0000000200d57308 */ /* 0x00032e0000000800 */
        /* <DEDUP_REMOVED lines=9> */
[--C-:B--2---:R-:W-:Y:S07]  /*1a670*/  FFMA.FTZ R2, R207, c[0x0][0x23c], -R110.reuse ;  /* 0x00008f00cf027a23 */ /* 0x104fee000001086e */
[C---:B------:R-:W-:Y:S01]  /*1a680*/  HMMA.16816.F32.BF16 R48, R112.reuse, R130, R48 ;  /* 0x000000827030723c */ /* 0x040fe20000041830 */
[----:B------:R2:W1:Y:S01]  /*1a690*/  MUFU.EX2 R209, R2 ;  /* 0x0000000200d17308 */ /* 0x0004620000000800 */
[----:B------:R-:W3:Y:S06]  /*1a6a0*/  LDSM.16.MT88.4 R128, [R218+0xb400] ;  /* 0x00b40000da80783b */ /* 0x000eec0000004200 */
[-C--:B------:R-:W-:Y:S08]  /*1a6b0*/  HMMA.16816.F32.BF16 R52, R112, R116.reuse, R52 ;  /* 0x000000747034723c */ /* 0x080ff00000041834 */
[C---:B------:R-:W-:Y:S08]  /*1a6c0*/  HMMA.16816.F32.BF16 R56, R120.reuse, R116, R56 ;  /* 0x000000747838723c */ /* 0x040ff00000041838 */
[-C--:B------:R-:W-:Y:S01]  /*1a6d0*/  HMMA.16816.F32.BF16 R60, R120, R118.reuse, R60 ;  /* 0x00000076783c723c */ /* 0x080fe2000004183c */
[----:B--2---:R-:W-:Y:S02]  /*1a6e0*/  FFMA.FTZ R2, R208, c[0x0][0x23c], -R109 ;  /* 0x00008f00d0027a23 */ /* 0x004fe4000001086d */
[----:B------:R2:W-:Y:S05]  /*1a6f0*/  MUFU.EX2 R208, R106 ;  /* 0x0000006a00d07308 */ /* 0x0005ea0000000800 */
[C---:B------:R-:W-:Y:S01]  /*1a700*/  HMMA.16816.F32.BF16 R64, R112.reuse, R118, R64 ;  /* 0x000000767040723c */ /* 0x040fe20000041840 */
[----:B------:R-:W4:Y:S04]  /*1a710*/  LDSM.16.MT88.4 R116, [R216+0x9800] ;  /* 0x00980000d874783b */ /* 0x000f280000004200 */
[----:B------:R3:W3:Y:S03]  /*1a720*/  MUFU.EX2 R210, R2 ;  /* 0x0000000200d27308 */ /* 0x0006e60000000800 */
[-C--:B-1----:R-:W-:Y:S08]  /*1a730*/  HMMA.16816.F32.BF16 R68, R112, R124.reuse, R68 ;  /* 0x0000007c7044723c */ /* 0x082ff00000041844 */
[C---:B------:R-:W-:Y:S01]  /*1a740*/  HMMA.16816.F32.BF16 R72, R120.reuse, R124, R72 ;  /* 0x0000007c7848723c */ /* 0x040fe20000041848 */
[----:B--2---:R-:W-:Y:S07]  /*1a750*/  FFMA.FTZ R106, R202, c[0x0][0x23c], -R111 ;  /* 0x00008f00ca6a7a23 */ /* 0x004fee000001086f */
[-C--:B------:R-:W-:Y:S01]  /*1a760*/  HMMA.16816.F32.BF16 R76, R120, R126.reuse, R76 ;  /* 0x0000007e784c723c */ /* 0x080fe2000004184c */
[----:B---3--:R-:W-:Y:S03]  /*1a770*/  FFMA.FTZ R2, R160, c[0x0][0x23c], -R110 ;  /* 0x00008f00a0027a23 */ /* 0x008fe6000001086e */
[----:B------:R-:W-:Y:S04]  /*1a780*/  IMAD.MOV.U32 R160, RZ, RZ, R158 ;  /* 0x000000ffffa07224 */ /* 0x000fe800078e009e */
[C---:B------:R-:W-:Y:S01]  /*1a790*/  HMMA.16816.F32.BF16 R80, R112.reuse, R126, R80 ;  /* 0x0000007e7050723c */ /* 0x040fe20000041850 */
[----:B------:R1:W-:Y:S01]  /*1a7a0*/  MUFU.EX2 R207, R2 ;  /* 0x0000000200cf7308 */ /* 0x0003e20000000800 */
[----:B------:R-:W2:Y:S02]  /*1a7b0*/  LDSM.16.MT88.4 R124, [R218+0x9800] ;  /* 0x00980000da7c783b */ /* 0x000ea40000004200 */
[----:B------:R-:W-:Y:S04]  /*1a7c0*/  IMAD.MOV.U32 R158, RZ, RZ, R217 ;  /* 0x000000ffff9e7224 */ /* 0x000fe800078e00d9 */
[-C--:B------:R-:W-:Y:S02]  /*1a7d0*/  HMMA.16816.F32.BF16 R84, R112, R128.reuse, R84 ;  /* 0x000000807054723c */ /* 0x080fe40000041854 */
[----:B------:R3:W5:Y:S06]  /*1a7e0*/  LDL.LU R217, [R1+0x70] ;  /* 0x0000700001d97983 */ /* 0x00076c0000300800 */
[C---:B------:R-:W-:Y:S08]  /*1a7f0*/  HMMA.16816.F32.BF16 R88, R120.reuse, R128, R88 ;  /* 0x000000807858723c */ /* 0x040ff00000041858 */
[-C--:B------:R-:W-:Y:S01]  /*1a800*/  HMMA.16816.F32.BF16 R92, R120, R130.reuse, R92 ;  /* 0x00000082785c723c */ /* 0x080fe2000004185c */
[----:B-1----:R-:W-:Y:S04]  /*1a810*/  FFMA.FTZ R2, R160, c[0x0][0x23c], -R110 ;  /* 0x00008f00a0027a23 */ /* 0x002fe8000001086e */
[----:B------:R1:W1:Y:S03]  /*1a820*/  MUFU.EX2 R206, R2 ;  /* 0x0000000200ce7308 */ /* 0x0002660000000800 */
[----:B------:R-:W-:Y:S01]  /*1a830*/  HMMA.16816.F32.BF16 R96, R112, R130, R96 ;  /* 0x000000827060723c */ /* 0x000fe20000041860 */
[----:B------:R-:W2:Y:S06]  /*1a840*/  LDSM.16.MT88.4 R128, [R216+0xa800] ;  /* 0x00a80000d880783b */ /* 0x000eac0000004200 */
[----:B----4-:R-:W-:Y:S02]  /*1a850*/  F2FP.BF16.PACK_AB R112, R213, R212 ;  /* 0x000000d4d570723e */ /* 0x010fe400000010ff */
[----:B------:R-:W-:Y:S03]  /*1a860*/  F2FP.BF16.PACK_AB R113, R209, R211 ;  /* 0x000000d3d171723e */ /* 0x000fe600000010ff */
[----:B------:R-:W-:Y:S01]  /*1a870*/  F2FP.BF16.PACK_AB R114, R208, R210 ;  /* 0x000000d2d072723e */ /* 0x000fe200000010ff */
[--C-:B-1----:R-:W-:Y:S01]  /*1a880*/  FFMA.FTZ R2, R203, c[0x0][0x23c], -R111.reuse ;  /* 0x00008f00cb027a23 */ /* 0x102fe2000001086f */
[----:B------:R-:W-:Y:S01]  /*1a890*/  F2FP.BF16.PACK_AB R115, R206, R207 ;  /* 0x000000cfce73723e */ /* 0x000fe200000010ff */
[----:B------:R-:W-:Y:S06]  /*1a8a0*/  MUFU.EX2 R203, R106 ;  /* 0x0000006a00cb7308 */ /* 0x000fec0000000800 */
[-C--:B------:R-:W-:Y:S04]  /*1a8b0*/  HMMA.16816.F32.BF16 R4, R112, R116.reuse, R4 ;  /* 0x000000747004723c */ /* 0x080fe80000041804 */
[----:B------:R1:W4:Y:S02]  /*1a8c0*/  MUFU.EX2 R205, R2 ;  /* 0x0000000200cd7308 */ /* 0x0003240000000800 */
[--C-:B-1----:R-:W-:Y:S01]  /*1a8d0*/  FFMA.FTZ R2, R201, c[0x0][0x23c], -R111.reuse ;  /* 0x00008f00c9027a23 */ /* 0x102fe2000001086f */
[----:B----4-:R-:W-:Y:S07]  /*1a8e0*/  F2FP.BF16.PACK_AB R120, R203, R205 ;  /* 0x000000cdcb78723e */ /* 0x010fee00000010ff */
[----:B------:R1:W-:Y:S02]  /*1a8f0*/  MUFU.EX2 R204, R2 ;  /* 0x0000000200cc7308 */ /* 0x0003e40000000800 */
[----:B-1----:R-:W-:Y:S08]  /*1a900*/  FFMA.FTZ R2, R199, c[0x0][0x23c], -R111 ;  /* 0x00008f00c7027a23 */ /* 0x002ff0000001086f */
[----:B------:R1:W4:Y:S02]  /*1a910*/  MUFU.EX2 R202, R2 ;  /* 0x0000000200ca7308 */ /* 0x0003240000000800 */
[--C-:B-1----:R-:W-:Y:S01]  /*1a920*/  FFMA.FTZ R2, R197, c[0x0][0x23c], -R184.reuse ;  /* 0x00008f00c5027a23 */ /* 0x102fe200000108b8 */
[----:B----4-:R-:W-:Y:S07]  /*1a930*/  F2FP.BF16.PACK_AB R122, R202, R204 ;  /* 0x000000ccca7a723e */ /* 0x010fee00000010ff */
[----:B------:R1:W-:Y:S02]  /*1a940*/  MUFU.EX2 R201, R2 ;  /* 0x0000000200c97308 */ /* 0x0003e40000000800 */
[--C-:B-1----:R-:W-:Y:S08]  /*1a950*/  FFMA.FTZ R2, R196, c[0x0][0x23c], -R184.reuse ;  /* 0x00008f00c4027a23 */ /* 0x102ff000000108b8 */
        /* <DEDUP_REMOVED lines=8> */
[----:B------:R1:W-:Y:S01]  /*1a9e0*/  MUFU.EX2 R197, R2 ;  /* 0x0000000200c57308 */ /* 0x0003e20000000800 */
[C---:B------:R-:W-:Y:S08]  /*1a9f0*/  HMMA.16816.F32.BF16 R8, R120.reuse, R116, R8 ;  /* 0x000000747808723c */ /* 0x040ff00000041808 */
[-C--:B------:R-:W-:Y:S08]  /*1aa00*/  HMMA.16816.F32.BF16 R12, R120, R118.reuse, R12 ;  /* 0x00000076780c723c */ /* 0x080ff0000004180c */
[C---:B------:R-:W-:Y:S01]  /*1aa10*/  HMMA.16816.F32.BF16 R16, R112.reuse, R118, R16 ;  /* 0x000000767010723c */ /* 0x040fe20000041810 */
[----:B------:R-:W4:Y:S03]  /*1aa20*/  LDSM.16.MT88.4 R116, [R218+0xa800] ;  /* 0x00a80000da74783b */ /* 0x000f260000004200 */
[--C-:B-1----:R-:W-:Y:S04]  /*1aa30*/  FFMA.FTZ R2, R159, c[0x0][0x23c], -R109.reuse ;  /* 0x00008f009f027a23 */ /* 0x102fe8000001086d */
[-C--:B--2---:R-:W-:Y:S01]  /*1aa40*/  HMMA.16816.F32.BF16 R20, R112, R124.reuse, R20 ;  /* 0x0000007c7014723c */ /* 0x084fe20000041814 */
[----:B------:R1:W-:Y:S07]  /*1aa50*/  MUFU.EX2 R196, R2 ;  /* 0x0000000200c47308 */ /* 0x0003ee0000000800 */
        /* <DEDUP_REMOVED lines=13> */
[-C--:B----4-:R-:W-:Y:S08]  /*1ab30*/  HMMA.16816.F32.BF16 R52, R112, R116.reuse, R52 ;  /* 0x000000747034723c */ /* 0x090ff00000041834 */
[C---:B------:R-:W-:Y:S08]  /*1ab40*/  HMMA.16816.F32.BF16 R56, R120.reuse, R116, R56 ;  /* 0x000000747838723c */ /* 0x040ff00000041838 */
[-C--:B------:R-:W-:Y:S01]  /*1ab50*/  HMMA.16816.F32.BF16 R60, R120, R118.reuse, R60 ;  /* 0x00000076783c723c */ /* 0x080fe2000004183c */
[--C-:B--2---:R-:W-:Y:S02]  /*1ab60*/  FFMA.FTZ R2, R156, c[0x0][0x23c], -R109.reuse ;  /* 0x00008f009c027a23 */ /* 0x104fe4000001086d */
[----:B------:R-:W-:Y:S01]  /*1ab70*/  LDSM.16.MT88.4 R156, [R216+0xac00] ;  /* 0x00ac0000d89c783b */ /* 0x000fe20000004200 */
[----:B------:R-:W-:Y:S01]  /*1ab80*/  FFMA.FTZ R109, R155, c[0x0][0x23c], -R109 ;  /* 0x00008f009b6d7a23 */ /* 0x000fe2000001086d */
[----:B------:R2:W-:Y:S03]  /*1ab90*/  MUFU.EX2 R194, R2 ;  /* 0x0000000200c27308 */ /* 0x0005e60000000800 */
[C---:B------:R-:W-:Y:S07]  /*1aba0*/  HMMA.16816.F32.BF16 R64, R112.reuse, R118, R64 ;  /* 0x000000767040723c */ /* 0x040fee0000041840 */
[----:B------:R4:W3:Y:S01]  /*1abb0*/  MUFU.EX2 R192, R109 ;  /* 0x0000006d00c07308 */ /* 0x0008e20000000800 */
[-C--:B-1----:R-:W-:Y:S08]  /*1abc0*/  HMMA.16816.F32.BF16 R68, R112, R124.reuse, R68 ;  /* 0x0000007c7044723c */ /* 0x082ff00000041844 */
[C---:B------:R-:W-:Y:S01]  /*1abd0*/  HMMA.16816.F32.BF16 R72, R120.reuse, R124, R72 ;  /* 0x0000007c7848723c */ /* 0x040fe20000041848 */
[--C-:B--2---:R-:W-:Y:S03]  /*1abe0*/  FFMA.FTZ R2, R154, c[0x0][0x23c], -R110.reuse ;  /* 0x00008f009a027a23 */ /* 0x104fe6000001086e */
[----:B------:R-:W-:Y:S04]  /*1abf0*/  FFMA.FTZ R110, R153, c[0x0][0x23c], -R110 ;  /* 0x00008f00996e7a23 */ /* 0x000fe8000001086e */
[-C--:B------:R-:W-:Y:S01]  /*1ac00*/  HMMA.16816.F32.BF16 R76, R120, R126.reuse, R76 ;  /* 0x0000007e784c723c */ /* 0x080fe2000004184c */
[----:B------:R1:W-:Y:S03]  /*1ac10*/  MUFU.EX2 R191, R2 ;  /* 0x0000000200bf7308 */ /* 0x0003e60000000800 */
[----:B------:R-:W-:Y:S02]  /*1ac20*/  MOV R153, R149 ;  /* 0x0000009500997202 */ /* 0x000fe40000000f00 */
[----:B------:R-:W-:Y:S01]  /*1ac30*/  MOV R149, R145 ;  /* 0x0000009100957202 */ /* 0x000fe20000000f00 */
[----:B------:R-:W-:Y:S01]  /*1ac40*/  IMAD.MOV.U32 R145, RZ, RZ, R141 ;  /* 0x000000ffff917224 */ /* 0x000fe200078e008d */
[C---:B------:R-:W-:Y:S01]  /*1ac50*/  HMMA.16816.F32.BF16 R80, R112.reuse, R126, R80 ;  /* 0x0000007e7050723c */ /* 0x040fe20000041850 */
[----:B------:R-:W-:Y:S02]  /*1ac60*/  IMAD.MOV.U32 R141, RZ, RZ, R133 ;  /* 0x000000ffff8d7224 */ /* 0x000fe400078e0085 */
[----:B------:R2:W-:Y:S01]  /*1ac70*/  MUFU.EX2 R190, R110 ;  /* 0x0000006e00be7308 */ /* 0x0005e20000000800 */
[----:B----4-:R-:W-:Y:S04]  /*1ac80*/  F2FP.BF16.PACK_AB R109, R193, R195 ;  /* 0x000000c3c16d723e */ /* 0x010fe800000010ff */
[-C--:B---3--:R-:W-:Y:S08]  /*1ac90*/  HMMA.16816.F32.BF16 R84, R112, R128.reuse, R84 ;  /* 0x000000807054723c */ /* 0x088ff00000041854 */
[C---:B------:R-:W-:Y:S01]  /*1aca0*/  HMMA.16816.F32.BF16 R88, R120.reuse, R128, R88 ;  /* 0x000000807858723c */ /* 0x040fe20000041858 */
[----:B-1----:R-:W-:Y:S03]  /*1acb0*/  FFMA.FTZ R2, R152, c[0x0][0x23c], -R111 ;  /* 0x00008f0098027a23 */ /* 0x002fe6000001086f */
[----:B------:R-:W-:Y:S01]  /*1acc0*/  IMAD.MOV.U32 R152, RZ, RZ, R148 ;  /* 0x000000ffff987224 */ /* 0x000fe200078e0094 */
[----:B------:R1:W-:Y:S01]  /*1acd0*/  MUFU.EX2 R188, R2 ;  /* 0x0000000200bc7308 */ /* 0x0003e20000000800 */
[----:B------:R-:W-:Y:S02]  /*1ace0*/  IMAD.MOV.U32 R148, RZ, RZ, R143 ;  /* 0x000000ffff947224 */ /* 0x000fe400078e008f */
[-C--:B------:R-:W-:Y:S01]  /*1acf0*/  HMMA.16816.F32.BF16 R92, R120, R130.reuse, R92 ;  /* 0x00000082785c723c */ /* 0x080fe2000004185c */
[----:B------:R-:W-:Y:S03]  /*1ad00*/  IMAD.MOV.U32 R143, RZ, RZ, R135 ;  /* 0x000000ffff8f7224 */ /* 0x000fe600078e0087 */
[----:B--2---:R-:W-:Y:S04]  /*1ad10*/  F2FP.BF16.PACK_AB R110, R192, R194 ;  /* 0x000000c2c06e723e */ /* 0x004fe800000010ff */
[----:B------:R-:W-:Y:S01]  /*1ad20*/  HMMA.16816.F32.BF16 R96, R112, R130, R96 ;  /* 0x000000827060723c */ /* 0x000fe20000041860 */
[----:B-1----:R-:W-:Y:S03]  /*1ad30*/  FFMA.FTZ R2, R151, c[0x0][0x23c], -R111 ;  /* 0x00008f0097027a23 */ /* 0x002fe6000001086f */
[----:B------:R-:W-:Y:S01]  /*1ad40*/  IMAD.MOV.U32 R151, RZ, RZ, R147 ;  /* 0x000000ffff977224 */ /* 0x000fe200078e0093 */
[----:B------:R1:W2:Y:S01]  /*1ad50*/  MUFU.EX2 R189, R2 ;  /* 0x0000000200bd7308 */ /* 0x0002a20000000800 */
[----:B------:R-:W-:Y:S02]  /*1ad60*/  IMAD.MOV.U32 R147, RZ, RZ, R142 ;  /* 0x000000ffff937224 */ /* 0x000fe400078e008e */
[----:B------:R-:W-:Y:S04]  /*1ad70*/  IMAD.MOV.U32 R142, RZ, RZ, R134 ;  /* 0x000000ffff8e7224 */ /* 0x000fe800078e0086 */
[--C-:B-1----:R-:W-:Y:S01]  /*1ad80*/  FFMA.FTZ R2, R150, c[0x0][0x23c], -R111.reuse ;  /* 0x00008f0096027a23 */ /* 0x102fe2000001086f */
[----:B--2---:R-:W-:Y:S01]  /*1ad90*/  F2FP.BF16.PACK_AB R176, R189, R188 ;  /* 0x000000bcbdb0723e */ /* 0x004fe200000010ff */
[----:B------:R-:W-:Y:S02]  /*1ada0*/  FFMA.FTZ R111, R107, c[0x0][0x23c], -R111 ;  /* 0x00008f006b6f7a23 */ /* 0x000fe4000001086f */
[----:B------:R1:W-:Y:S01]  /*1adb0*/  MUFU.EX2 R187, R2 ;  /* 0x0000000200bb7308 */ /* 0x0003e20000000800 */
[----:B------:R-:W-:Y:S01]  /*1adc0*/  IMAD.MOV.U32 R150, RZ, RZ, R146 ;  /* 0x000000ffff967224 */ /* 0x000fe200078e0092 */
[----:B------:R-:W-:Y:S02]  /*1add0*/  MOV R146, R140 ;  /* 0x0000008c00927202 */ /* 0x000fe40000000f00 */
[----:B------:R-:W-:Y:S01]  /*1ade0*/  MOV R140, R132 ;  /* 0x00000084008c7202 */ /* 0x000fe20000000f00 */
[----:B------:R-:W-:Y:S01]  /*1adf0*/  IMAD.MOV.U32 R154, RZ, RZ, R150 ;  /* 0x000000ffff9a7224 */ /* 0x000fe200078e0096 */
[----:B------:R-:W2:Y:S01]  /*1ae00*/  LDSM.16.MT88.4 R132, [R216+0x9c00] ;  /* 0x009c0000d884783b */ /* 0x000ea20000004200 */
[----:B------:R-:W-:Y:S02]  /*1ae10*/  IMAD.MOV.U32 R150, RZ, RZ, R146 ;  /* 0x000000ffff967224 */ /* 0x000fe400078e0092 */
[----:B------:R-:W-:Y:S01]  /*1ae20*/  IMAD.MOV.U32 R146, RZ, RZ, R140 ;  /* 0x000000ffff927224 */ /* 0x000fe200078e008c */
[----:B------:R3:W4:Y:S01]  /*1ae30*/  MUFU.EX2 R186, R111 ;  /* 0x0000006f00ba7308 */ /* 0x0007220000000800 */
[----:B-1----:R-:W-:Y:S02]  /*1ae40*/  FFMA.FTZ R2, R252, c[0x0][0x23c], -R184 ;  /* 0x00008f00fc027a23 */ /* 0x002fe400000108b8 */
[----:B------:R-:W-:Y:S07]  /*1ae50*/  IMAD.MOV.U32 R252, RZ, RZ, R152 ;  /* 0x000000fffffc7224 */ /* 0x000fee00078e0098 */
[----:B------:R1:W-:Y:S01]  /*1ae60*/  MUFU.EX2 R185, R2 ;  /* 0x0000000200b97308 */ /* 0x0003e20000000800 */
[----:B------:R-:W-:Y:S02]  /*1ae70*/  IMAD.MOV.U32 R152, RZ, RZ, R148 ;  /* 0x000000ffff987224 */ /* 0x000fe400078e0094 */
[----:B------:R-:W-:Y:S01]  /*1ae80*/  IMAD.MOV.U32 R148, RZ, RZ, R142 ;  /* 0x000000ffff947224 */ /* 0x000fe200078e008e */
[----:B------:R-:W-:Y:S02]  /*1ae90*/  ISETP.GT.AND P0, PT, R237, R252, PT ;  /* 0x000000fced00720c */ /* 0x000fe40003f04270 */
[----:B---3--:R-:W-:Y:S02]  /*1aea0*/  F2FP.BF16.PACK_AB R111, R190, R191 ;  /* 0x000000bfbe6f723e */ /* 0x008fe400000010ff */
[----:B----4-:R-:W-:Y:S01]  /*1aeb0*/  F2FP.BF16.PACK_AB R178, R186, R187 ;  /* 0x000000bbbab2723e */ /* 0x010fe200000010ff */
[--C-:B-1----:R-:W-:Y:S02]  /*1aec0*/  FFMA.FTZ R2, R251, c[0x0][0x23c], -R184.reuse ;  /* 0x00008f00fb027a23 */ /* 0x102fe400000108b8 */
[----:B------:R-:W-:Y:S02]  /*1aed0*/  IMAD.MOV.U32 R251, RZ, RZ, R151 ;  /* 0x000000fffffb7224 */ /* 0x000fe400078e0097 */
[----:B------:R1:W3:Y:S01]  /*1aee0*/  MUFU.EX2 R107, R2 ;  /* 0x00000002006b7308 */ /* 0x0002e20000000800 */
[----:B------:R-:W-:Y:S02]  /*1aef0*/  IMAD.MOV.U32 R151, RZ, RZ, R147 ;  /* 0x000000ffff977224 */ /* 0x000fe400078e0093 */
[----:B------:R-:W-:Y:S02]  /*1af00*/  IMAD.MOV.U32 R147, RZ, RZ, R141 ;  /* 0x000000ffff937224 */ /* 0x000fe400078e008d */
[--C-:B-1----:R-:W-:Y:S01]  /*1af10*/  FFMA.FTZ R2, R153, c[0x0][0x23c], -R184.reuse ;  /* 0x00008f0099027a23 */ /* 0x102fe200000108b8 */
[----:B------:R-:W-:Y:S01]  /*1af20*/  MOV R153, R149 ;  /* 0x0000009500997202 */ /* 0x000fe20000000f00 */
[----:B------:R-:W-:Y:S01]  /*1af30*/  FFMA.FTZ R184, R108, c[0x0][0x23c], -R184 ;  /* 0x00008f006cb87a23 */ /* 0x000fe200000108b8 */
[----:B------:R-:W-:Y:S02]  /*1af40*/  MOV R149, R143 ;  /* 0x0000008f00957202 */ /* 0x000fe40000000f00 */
[----:B------:R1:W-:Y:S01]  /*1af50*/  MUFU.EX2 R106, R2 ;  /* 0x00000002006a7308 */ /* 0x0003e20000000800 */
[----:B------:R-:W4:Y:S01]  /*1af60*/  LDSM.16.MT88.4 R140, [R218+0x9c00] ;  /* 0x009c0000da8c783b */ /* 0x000f220000004200 */
[----:B------:R-:W-:Y:S02]  /*1af70*/  F2FP.BF16.PACK_AB R108, R196, R197 ;  /* 0x000000c5c46c723e */ /* 0x000fe400000010ff */
[----:B---3--:R-:W-:Y:S05]  /*1af80*/  F2FP.BF16.PACK_AB R177, R107, R185 ;  /* 0x000000b96bb1723e */ /* 0x008fea00000010ff */
[-C--:B--2---:R-:W-:Y:S01]  /*1af90*/  HMMA.16816.F32.BF16 R112, R108, R132.reuse, R4 ;  /* 0x000000846c70723c */ /* 0x084fe20000041804 */
[----:B------:R-:W2:Y:S01]  /*1afa0*/  MUFU.EX2 R184, R184 ;  /* 0x000000b800b87308 */ /* 0x000ea20000000800 */
[----:B------:R-:W4:Y:S08]  /*1afb0*/  LDSM.16.MT88.4 R4, [R218+0xbc00] ;  /* 0x00bc0000da04783b */ /* 0x000f300000004200 */
[----:B-1----:R-:W3:Y:S02]  /*1afc0*/  LDL.LU R2, [R1+0x1c] ;  /* 0x00001c0001027983 */ /* 0x002ee40000300800 */
[----:B--2---:R-:W-:Y:S07]  /*1afd0*/  F2FP.BF16.PACK_AB R179, R184, R106 ;  /* 0x0000006ab8b3723e */ /* 0x004fee00000010ff */
[C---:B------:R-:W-:Y:S07]  /*1afe0*/  HMMA.16816.F32.BF16 R116, R176.reuse, R132, R8 ;  /* 0x00000084b074723c */ /* 0x040fee0000041808 */
[----:B------:R-:W-:Y:S01]  /*1aff0*/  IMAD.MOV.U32 R10, RZ, RZ, R153 ;  /* 0x000000ffff0a7224 */ /* 0x000fe200078e0099 */
[-C--:B------:R-:W-:Y:S01]  /*1b000*/  HMMA.16816.F32.BF16 R120, R176, R134.reuse, R12 ;  /* 0x00000086b078723c */ /* 0x080fe2000004180c */
[----:B------:R-:W-:Y:S03]  /*1b010*/  IMAD.MOV.U32 R8, RZ, RZ, R151 ;  /* 0x000000ffff087224 */ /* 0x000fe600078e0097 */
[----:B------:R-:W-:Y:S01]  /*1b020*/  MOV R11, R154 ;  /* 0x0000009a000b7202 */ /* 0x000fe20000000f00 */
[----:B------:R-:W-:Y:S02]  /*1b030*/  IMAD.MOV.U32 R9, RZ, RZ, R152 ;  /* 0x000000ffff097224 */ /* 0x000fe400078e0098 */
[----:B------:R-:W-:Y:S01]  /*1b040*/  MOV R12, R150 ;  /* 0x00000096000c7202 */ /* 0x000fe20000000f00 */
[C---:B------:R-:W-:Y:S01]  /*1b050*/  HMMA.16816.F32.BF16 R124, R108.reuse, R134, R16 ;  /* 0x000000866c7c723c */ /* 0x040fe20000041810 */
[----:B------:R-:W2:Y:S03]  /*1b060*/  LDL.LU R16, [R1+0x24] ;  /* 0x0000240001107983 */ /* 0x000ea60000300800 */
[----:B------:R-:W-:Y:S02]  /*1b070*/  IMAD.MOV.U32 R13, RZ, RZ, R149 ;  /* 0x000000ffff0d7224 */ /* 0x000fe400078e0095 */
[----:B------:R-:W-:Y:S01]  /*1b080*/  IMAD.MOV.U32 R14, RZ, RZ, R148 ;  /* 0x000000ffff0e7224 */ /* 0x000fe200078e0094 */
[----:B------:R-:W-:Y:S01]  /*1b090*/  MOV R17, R146 ;  /* 0x0000009200117202 */ /* 0x000fe20000000f00 */
[-C--:B----4-:R-:W-:Y:S01]  /*1b0a0*/  HMMA.16816.F32.BF16 R128, R108, R140.reuse, R20 ;  /* 0x0000008c6c80723c */ /* 0x090fe20000041814 */
[----:B------:R-:W4:Y:S03]  /*1b0b0*/  LDL.LU R21, [R1+0x20] ;  /* 0x0000200001157983 */ /* 0x000f260000300800 */
[----:B------:R-:W-:Y:S02]  /*1b0c0*/  IMAD.MOV.U32 R15, RZ, RZ, R147 ;  /* 0x000000ffff0f7224 */ /* 0x000fe400078e0093 */
[----:B------:R-:W-:Y:S01]  /*1b0d0*/  IMAD.MOV.U32 R18, RZ, RZ, R145 ;  /* 0x000000ffff127224 */ /* 0x000fe200078e0091 */
[----:B------:R-:W-:Y:S01]  /*1b0e0*/  MOV R22, R138 ;  /* 0x0000008a00167202 */ /* 0x000fe20000000f00 */
[C---:B------:R-:W-:Y:S01]  /*1b0f0*/  HMMA.16816.F32.BF16 R132, R176.reuse, R140, R24 ;  /* 0x0000008cb084723c */ /* 0x040fe20000041818 */
[----:B------:R-:W4:Y:S03]  /*1b100*/  LDL.LU R27, [R1+0x18] ;  /* 0x00001800011b7983 */ /* 0x000f260000300800 */
[----:B------:R-:W-:Y:S02]  /*1b110*/  IMAD.MOV.U32 R20, RZ, RZ, R139 ;  /* 0x000000ffff147224 */ /* 0x000fe400078e008b */
[----:B------:R-:W-:Y:S02]  /*1b120*/  IMAD.MOV.U32 R23, RZ, RZ, R137 ;  /* 0x000000ffff177224 */ /* 0x000fe400078e0089 */
[----:B------:R-:W-:Y:S02]  /*1b130*/  IMAD.MOV.U32 R26, RZ, RZ, R136 ;  /* 0x000000ffff1a7224 */ /* 0x000fe400078e0088 */
[-C--:B------:R-:W-:Y:S02]  /*1b140*/  HMMA.16816.F32.BF16 R136, R176, R142.reuse, R28 ;  /* 0x0000008eb088723c */ /* 0x080fe4000004181c */
[----:B------:R-:W-:Y:S06]  /*1b150*/  IMAD.MOV.U32 R19, RZ, RZ, R144 ;  /* 0x000000ffff137224 */ /* 0x000fec00078e0090 */
        /* <DEDUP_REMOVED lines=17> */
[----:B---3--:R-:W-:Y:S04]  /*1b270*/  FFMA.FTZ R2, R3, R2, R22 ;  /* 0x0000000203027223 */ /* 0x008fe80000010016 */
[----:B------:R-:W-:Y:S04]  /*1b280*/  FADD.FTZ R2, R18, R2 ;  /* 0x0000000212027221 */ /* 0x000fe80000010000 */
[----:B------:R-:W-:Y:S03]  /*1b290*/  FADD.FTZ R9, R9, R2 ;  /* 0x0000000209097221 */ /* 0x000fe60000010000 */
[----:B--2---:R-:W-:Y:S04]  /*1b2a0*/  FFMA.FTZ R0, R0, R16, R23 ;  /* 0x0000001000007223 */ /* 0x004fe80000010017 */
[----:B------:R-:W-:Y:S02]  /*1b2b0*/  FADD.FTZ R0, R19, R0 ;  /* 0x0000000013007221 */ /* 0x000fe40000010000 */
[----:B----4-:R-:W-:Y:S02]  /*1b2c0*/  FFMA.FTZ R100, R100, R21, R20 ;  /* 0x0000001564647223 */ /* 0x010fe40000010014 */
[----:B------:R-:W-:Y:S02]  /*1b2d0*/  FADD.FTZ R8, R8, R0 ;  /* 0x0000000008087221 */ /* 0x000fe40000010000 */
[----:B------:R-:W-:Y:S01]  /*1b2e0*/  FADD.FTZ R3, R17, R100 ;  /* 0x0000006411037221 */ /* 0x000fe20000010000 */
[----:B------:R-:W-:Y:S01]  /*1b2f0*/  MOV R100, R104 ;  /* 0x0000006800647202 */ /* 0x000fe20000000f00 */
        /* <DEDUP_REMOVED lines=57> */
[----:B------:R-:W-:Y:S01]  /*1b690*/  IMAD.MOV.U32 R107, RZ, RZ, R102 ;  /* 0x000000ffff6b7224 */ /* 0x000fe200078e0066 */
[----:B------:R2:W-:Y:S01]  /*1b6a0*/  STL [R1+0x1c], R2 ;  /* 0x00001c0201007387 */ /* 0x0005e20000100800 */
[----:B------:R-:W-:Y:S02]  /*1b6b0*/  FADD.FTZ R0, R184, R0 ;  /* 0x00000000b8007221 */ /* 0x000fe40000010000 */
[----:B------:R-:W-:Y:S03]  /*1b6c0*/  IMAD.MOV.U32 R106, RZ, RZ, R103 ;  /* 0x000000ffff6a7224 */ /* 0x000fe600078e0067 */
[----:B------:R2:W-:Y:S04]  /*1b6d0*/  STL [R1+0x24], R0 ;  /* 0x0000240001007387 */ /* 0x0005e80000100800 */
[----:B------:R2:W-:Y:S01]  /*1b6e0*/  STL [R1], R237 ;  /* 0x000000ed01007387 */ /* 0x0005e20000100800 */
[----:B-1----:R-:W-:Y:S01]  /*1b6f0*/  IMAD.MOV.U32 R3, RZ, RZ, R105 ;  /* 0x000000ffff037224 */ /* 0x002fe200078e0069 */
[----:B--2--5:R-:W-:-:S05]  /*1b700*/  @P0 BRA `(.L_x_1009) ;  /* 0xffffa54000000947 */ /* 0x024fca000383ffff */
.L_x_1008:
        /* <DEDUP_REMOVED lines=378> */
.L_x_1013:
[----:B------:R-:W-:Y:S05]  /*1ceb0*/  BSYNC B0 ;  /* 0x0000000000007941 */ /* 0x000fea0003800000 */
.L_x_1012:
        /* <DEDUP_REMOVED lines=36> */
.L_x_1015:
[----:B-1----:R-:W-:Y:S05]  /*1d100*/  BSYNC B0 ;  /* 0x0000000000007941 */ /* 0x002fea0003800000 */
.L_x_1014:
        /* <DEDUP_REMOVED lines=20> */
.L_x_1017:
[----:B------:R-:W-:Y:S05]  /*1d250*/  BSYNC B0 ;  /* 0x0000000000007941 */ /* 0x000fea0003800000 */
.L_x_1016:
        /* <DEDUP_REMOVED lines=20> */
.L_x_1019:
[----:B------:R-:W-:Y:S05]  /*1d3a0*/  BSYNC B0 ;  /* 0x0000000000007941 */ /* 0x000fea0003800000 */
.L_x_1018:
        /* <DEDUP_REMOVED lines=21> */
.L_x_1020:
        /* <DEDUP_REMOVED lines=16> */
.L_x_1049:


//--------------------- .nv.shared._ZN5flash16flash_fwd_kernelI23Flash_fwd_kernel_traitsILi96ELi128ELi64ELi4ELb0ELb0EN7cutlass10bfloat16_tE19Flash_kernel_traitsILi96ELi128ELi64ELi4ES3_EELb0ELb0ELb0ELb0ELb0ELb1ELb0ELb0EEEvNS_16Flash_fwd_paramsE --------------------------
	.section	.nv.shared._ZN5flash16flash_fwd_kernelI23Flash_fwd_kernel_traitsILi96ELi128ELi64ELi4ELb0ELb0EN7cutlass10bfloat16_tE19Flash_kernel_traitsILi96ELi128ELi64ELi4ES3_EELb0ELb0ELb0ELb0ELb0ELb1ELb0ELb0EEEvNS_16Flash_fwd_paramsE,"aw",@nobits
	.sectionflags	@""
	.align	16


//--------------------- .nv.global                --------------------------
	.section	.nv.global,"aw",@nobits
.nv.global:
	.type		_ZN65_INTERNAL_965ec378_29_flash_fwd_hdim96_bf16_sm80_cu_0106449f_28174cute1_E,@object
	.size		_ZN65_INTERNAL_965ec378_29_flash_fwd_hdim96_bf16_sm80_cu_0106449f_28174cute1_E,(_ZN65_INTERNAL_965ec378_29_flash_fwd_hdim96_bf16_sm80_cu_0106449f_28174cuda3std3__45__cpo6cbeginE - _ZN65_INTERNAL_965ec378_29_flash_fwd_hdim96_bf16_sm80_cu_0106449f_28174cute1_E)
_ZN65_INTERNAL_965ec378_29_flash_fwd_hdim96_bf16_sm80_cu_0106449f_28174cute1_E:
	.zero		1
	.type		_ZN65_INTERNAL_965ec378_29_flash_fwd_hdim96_bf16_sm80_cu_0106449f_28174cuda3std3__45__cpo6cbeginE,@object
	.size		_ZN65_INTERNAL_965ec378_29_flash_fwd_hdim96_bf16_sm80_cu_0106449f_28174cuda3std3__45__cpo6cbeginE,(_ZN65_INTERNAL_965ec378_29_flash_fwd_hdim96_bf16_sm80_cu_0106449f_28174cuda3std3__48in_placeE - _ZN65_INTERNAL_965ec378_29_flash_fwd_hdim96_bf16_sm80_cu_0106449f_28174cuda3std3__45__cpo6cbeginE)
_ZN65_INTERNAL_965ec378_29_flash_fwd_hdim96_bf16_sm80_cu_0106449f_28174cuda3std3__45__cpo6cbeginE:
	.zero		1
	.type		_ZN65_INTERNAL_965ec378_29_flash_fwd_hdim96_bf16_sm80_cu_0106449f_28174cuda3std3__48in_placeE,@object
	.size		_ZN65_INTERNAL_965ec378_29_flash_fwd_hdim96_bf16_sm80_cu_0106449f_28174cuda3std3__48in_placeE,(_ZN65_INTERNAL_965ec378_29_flash_fwd_hdim96_bf16_sm80_cu_0106449f_28174cuda3std6ranges3__45__cpo9iter_moveE - _ZN65_INTERNAL_965ec378_29_flash_fwd_hdim96_bf16_sm80_cu_0106449f_28174cuda3std3__48in_placeE)
_ZN65_INTERNAL_965ec378_29_flash_fwd_hdim96_bf16_sm80_cu_0106449f_28174cuda3std3__48in_placeE:
	.zero		1
	.type		_ZN65_INTERNAL_965ec378_29_flash_fwd_hdim96_bf16_sm80_cu_0106449f_28174cuda3std6ranges3__45__cpo9iter_moveE,@object
	.size		_ZN65_INTERNAL_965ec378_29_flash_fwd_hdim96_bf16_sm80_cu_0106449f_28174cuda3std6ranges3__45__cpo9iter_moveE,(_ZN65_INTERNAL_965ec378_29_flash_fwd_hdim96_bf16_sm80_cu_0106449f_28174cuda3std3__45__cpo5beginE - _ZN65_INTERNAL_965ec378_29_flash_fwd_hdim96_bf16_sm80_cu_0106449f_28174cuda3std6ranges3__45__cpo9iter_moveE)
_ZN65_INTERNAL_965ec378_29_flash_fwd_hdim96_bf16_sm80_cu_0106449f_28174cuda3std6ranges3__45__cpo9iter_moveE:
	.zero		1
	.type		_ZN65_INTERNAL_965ec378_29_flash_fwd_hdim96_bf16_sm80_cu_0106449f_28174cuda3std3__45__cpo5beginE,@object
	.size		_ZN65_INTERNAL_965ec378_29_flash_fwd_hdim96_bf16_sm80_cu_0106449f_28174cuda3std3__45__cpo5beginE,(_ZN65_INTERNAL_965ec378_29_flash_fwd_hdim96_bf16_sm80_cu_0106449f_28174cuda3std3__467_GLOBAL__N__965ec378_29_flash_fwd_hdim96_bf16_sm80_cu_0106449f_28176ignoreE - _ZN65_INTERNAL_965ec378_29_flash_fwd_hdim96_bf16_sm80_cu_0106449f_28174cuda3std3__45__cpo5beginE)
_ZN65_INTERNAL_965ec378_29_flash_fwd_hdim96_bf16_sm80_cu_0106449f_28174cuda3std3__45__cpo5beginE:
	.zero		1
	.type		_ZN65_INTERNAL_965ec378_29_flash_fwd_hdim96_bf16_sm80_cu_0106449f_28174cuda3std3__467_GLOBAL__N__965ec378_29_flash_fwd_hdim96_bf16_sm80_cu_0106449f_28176ignoreE,@object
	.size		_ZN65_INTERNAL_965ec378_29_flash_fwd_hdim96_bf16_sm80_cu_0106449f_28174cuda3std3__467_GLOBAL__N__965ec378_29_flash_fwd_hdim96_bf16_sm80_cu_0106449f_28176ignoreE,(_ZN65_INTERNAL_965ec378_29_flash_fwd_hdim96_bf16_sm80_cu_0106449f_28174cute7productE - _ZN65_INTERNAL_965ec378_29_flash_fwd_hdim96_bf16_sm80_cu_0106449f_28174cuda3std3__467_GLOBAL__N__965ec378_29_flash_fwd_hdim96_bf16_sm80_cu_0106449f_28176ignoreE)
_ZN65_INTERNAL_965ec378_29_flash_fwd_hdim96_bf16_sm80_cu_0106449f_28174cuda3std3__467_GLOBAL__N__965ec378_29_flash_fwd_hdim96_bf16_sm80_cu_0106449f_28176ignoreE:
	.zero		1
	.type		_ZN65_INTERNAL_965ec378_29_flash_fwd_hdim96_bf16_sm80_cu_0106449f_28174cute7productE,@object
	.size		_ZN65_INTERNAL_965ec378_29_flash_fwd_hdim96_bf16_sm80_cu_0106449f_28174cute7productE,(_ZN65_INTERNAL_965ec378_29_flash_fwd_hdim96_bf16_sm80_cu_0106449f_28174cuda3std3__45__cpo3endE - _ZN65_INTERNAL_965ec378_29_flash_fwd_hdim96_bf16_sm80_cu_0106449f_28174cute7productE)
_ZN65_INTERNAL_965ec378_29_flash_fwd_hdim96_bf16_sm80_cu_0106449f_28174cute7productE:
	.zero		1
	.type		_ZN65_INTERNAL_965ec378_29_flash_fwd_hdim96_bf16_sm80_cu_0106449f_28174cuda3std3__45__cpo3endE,@object
	.size		_ZN65_INTERNAL_965ec378_29_flash_fwd_hdim96_bf16_sm80_cu_0106449f_28174cuda3std3__45__cpo3endE,(_ZN65_INTERNAL_965ec378_29_flash_fwd_hdim96_bf16_sm80_cu_0106449f_28174cuda3std3__419piecewise_constructE - _ZN65_INTERNAL_965ec378_29_flash_fwd_hdim96_bf16_sm80_cu_0106449f_28174cuda3std3__45__cpo3endE)
_ZN65_INTERNAL_965ec378_29_flash_fwd_hdim96_bf16_sm80_cu_0106449f_28174cuda3std3__45__cpo3endE:
	.zero		1
	.type		_ZN65_INTERNAL_965ec378_29_flash_fwd_hdim96_bf16_sm80_cu_0106449f_28174cuda3std3__419piecewise_constructE,@object
	.size		_ZN65_INTERNAL_965ec378_29_flash_fwd_hdim96_bf16_sm80_cu_0106449f_28174cuda3std3__419piecewise_constructE,(_ZN65_INTERNAL_965ec378_29_flash_fwd_hdim96_bf16_sm80_cu_0106449f_28174cuda3std3__45__cpo4cendE - _ZN65_INTERNAL_965ec378_29_flash_fwd_hdim96_bf16_sm80_cu_0106449f_28174cuda3std3__419piecewise_constructE)
_ZN65_INTERNAL_965ec378_29_flash_fwd_hdim96_bf16_sm80_cu_0106449f_28174cuda3std3__419piecewise_constructE:
	.zero		1
	.type		_ZN65_INTERNAL_965ec378_29_flash_fwd_hdim96_bf16_sm80_cu_0106449f_28174cuda3std3__45__cpo4cendE,@object
	.size		_ZN65_INTERNAL_965ec378_29_flash_fwd_hdim96_bf16_sm80_cu_0106449f_28174cuda3std3__45__cpo4cendE,(_ZN65_INTERNAL_965ec378_29_flash_fwd_hdim96_bf16_sm80_cu_0106449f_28174cuda3std6ranges3__45__cpo4swapE - _ZN65_INTERNAL_965ec378_29_flash_fwd_hdim96_bf16_sm80_cu_0106449f_28174cuda3std3__45__cpo4cendE)
_ZN65_INTERNAL_965ec378_29_flash_fwd_hdim96_bf16_sm80_cu_0106449f_28174cuda3std3__45__cpo4cendE:
	.zero		1
	.type		_ZN65_INTERNAL_965ec378_29_flash_fwd_hdim96_bf16_sm80_cu_0106449f_28174cuda3std6ranges3__45__cpo4swapE,@object
	.size		_ZN65_INTERNAL_965ec378_29_flash_fwd_hdim96_bf16_sm80_cu_0106449f_28174cuda3std6ranges3__45__cpo4swapE,(.L_7 - _ZN65_INTERNAL_965ec378_29_flash_fwd_hdim96_bf16_sm80_cu_0106449f_28174cuda3std6ranges3__45__cpo4swapE)
_ZN65_INTERNAL_965ec378_29_flash_fwd_hdim96_bf16_sm80_cu_0106449f_28174cuda3std6ranges3__45__cpo4swapE:
	.zero		1
.L_7:


//--------------------- .nv.shared._ZN5flash16flash_fwd_kernelI23Flash_fwd_kernel_traitsILi96ELi128ELi64ELi4ELb0ELb0EN7cutlass10bfloat16_tE19Flash_kernel_traitsILi96ELi128ELi64ELi4ES3_EELb0ELb0ELb0ELb0ELb1ELb1ELb0ELb0EEEvNS_16Flash_fwd_paramsE --------------------------
	.section	.nv.shared._ZN5flash16flash_fwd_kernelI23Flash_fwd_kernel_traitsILi96ELi128ELi64ELi4ELb0ELb0EN7cutlass10bfloat16_tE19Flash_kernel_traitsILi96ELi128ELi64ELi4ES3_EELb0ELb0ELb0ELb0ELb1ELb1ELb0ELb0EEEvNS_16Flash_fwd_paramsE,"aw",@nobits
	.sectionflags	@""
	.align	16


//--------------------- .nv.shared._ZN5flash16flash_fwd_kernelI23Flash_fwd_kernel_traitsILi96ELi128ELi64ELi4ELb0ELb0EN7cutlass10bfloat16_tE19Flash_kernel_traitsILi96ELi128ELi64ELi4ES3_EELb0ELb0ELb0ELb0ELb0ELb0ELb0ELb0EEEvNS_16Flash_fwd_paramsE --------------------------
	.section	.nv.shared._ZN5flash16flash_fwd_kernelI23Flash_fwd_kernel_traitsILi96ELi128ELi64ELi4ELb0ELb0EN7cutlass10bfloat16_tE19Flash_kernel_traitsILi96ELi128ELi64ELi4ES3_EELb0ELb0ELb0ELb0ELb0ELb0ELb0ELb0EEEvNS_16Flash_fwd_paramsE,"aw",@nobits
	.sectionflags	@""
	.align	16


//--------------------- .nv.shared._ZN5flash16flash_fwd_kernelI23Flash_fwd_kernel_traitsILi96ELi128ELi64ELi4ELb0ELb0EN7cutlass10bfloat16_tE19Flash_kernel_traitsILi96ELi128ELi64ELi4ES3_EELb0ELb0ELb0ELb1ELb0ELb0ELb0ELb0EEEvNS_16Flash_fwd_paramsE --------------------------
	.section	.nv.shared._ZN5flash16flash_fwd_kernelI23Flash_fwd_kernel_traitsILi96ELi128ELi64ELi4ELb0ELb0EN7cutlass10bfloat16_tE19Flash_kernel_traitsILi96ELi128ELi64ELi4ES3_EELb0ELb0ELb0ELb1ELb0ELb0ELb0ELb0EEEvNS_16Flash_fwd_paramsE,"aw",@nobits
	.sectionflags	@""
	.align	16


//--------------------- .nv.shared._ZN5flash16flash_fwd_kernelI23Flash_fwd_kernel_traitsILi96ELi128ELi64ELi4ELb0ELb0EN7cutlass10bfloat16_tE19Flash_kernel_traitsILi96ELi128ELi64ELi4ES3_EELb0ELb0ELb1ELb0ELb0ELb1ELb0ELb0EEEvNS_16Flash_fwd_paramsE --------------------------
	.section	.nv.shared._ZN5flash16flash_fwd_kernelI23Flash_fwd_kernel_traitsILi96ELi128ELi64ELi4ELb0ELb0EN7cutlass10bfloat16_tE19Flash_kernel_traitsILi96ELi128ELi64ELi4ES3_EELb0ELb0ELb1ELb0ELb0ELb1ELb0ELb0EEEvNS_16Flash_fwd_paramsE,"aw",@nobits
	.sectionflags	@""
	.align	16


//--------------------- .nv.shared._ZN5flash16flash_fwd_kernelI23Flash_fwd_kernel_traitsILi96ELi128ELi64ELi4ELb0ELb0EN7cutlass10bfloat16_tE19Flash_kernel_traitsILi96ELi128ELi64ELi4ES3_EELb0ELb0ELb1ELb0ELb0ELb0ELb0ELb0EEEvNS_16Flash_fwd_paramsE --------------------------
	.section	.nv.shared._ZN5flash16flash_fwd_kernelI23Flash_fwd_kernel_traitsILi96ELi128ELi64ELi4ELb0ELb0EN7cutlass10bfloat16_tE19Flash_kernel_traitsILi96ELi128ELi64ELi4ES3_EELb0ELb0ELb1ELb0ELb0ELb0ELb0ELb0EEEvNS_16Flash_fwd_paramsE,"aw",@nobits
	.sectionflags	@""
	.align	16


//--------------------- .nv.shared._ZN5flash16flash_fwd_kernelI23Flash_fwd_kernel_traitsILi96ELi128ELi64ELi4ELb0ELb0EN7cutlass10bfloat16_tE19Flash_kernel_traitsILi96ELi128ELi64ELi4ES3_EELb0ELb0ELb1ELb1ELb0ELb0ELb0ELb0EEEvNS_16Flash_fwd_paramsE --------------------------
	.section	.nv.shared._ZN5flash16flash_fwd_kernelI23Flash_fwd_kernel_traitsILi96ELi128ELi64ELi4ELb0ELb0EN7cutlass10bfloat16_tE19Flash_kernel_traitsILi96ELi128ELi64ELi4ES3_EELb0ELb0ELb1ELb1ELb0ELb0ELb0ELb0EEEvNS_16Flash_fwd_paramsE,"aw",@nobits
	.sectionflags	@""
	.align	16


//--------------------- .nv.shared._ZN5flash16flash_fwd_kernelI23Flash_fwd_kernel_traitsILi96ELi128ELi64ELi4ELb0ELb0EN7cutlass10bfloat16_tE19Flash_kernel_traitsILi96ELi128ELi64ELi4ES3_EELb1ELb0ELb0ELb0ELb0ELb1ELb0ELb0EEEvNS_16Flash_fwd_paramsE --------------------------
	.section	.nv.shared._ZN5flash16flash_fwd_kernelI23Flash_fwd_kernel_traitsILi96ELi128ELi64ELi4ELb0ELb0EN7cutlass10bfloat16_tE19Flash_kernel_traitsILi96ELi128ELi64ELi4ES3_EELb1ELb0ELb0ELb0ELb0ELb1ELb0ELb0EEEvNS_16Flash_fwd_paramsE,"aw",@nobits
	.sectionflags	@""
	.align	16


//--------------------- .nv.shared._ZN5flash16flash_fwd_kernelI23Flash_fwd_kernel_traitsILi96ELi128ELi64ELi4ELb0ELb0EN7cutlass10bfloat16_tE19Flash_kernel_traitsILi96ELi128ELi64ELi4ES3_EELb0ELb0ELb0ELb0ELb0ELb1ELb1ELb0EEEvNS_16Flash_fwd_paramsE --------------------------
	.section	.nv.shared._ZN5flash16flash_fwd_kernelI23Flash_fwd_kernel_traitsILi96ELi128ELi64ELi4ELb0ELb0EN7cutlass10bfloat16_tE19Flash_kernel_traitsILi96ELi128ELi64ELi4ES3_EELb0ELb0ELb0ELb0ELb0ELb1ELb1ELb0EEEvNS_16Flash_fwd_paramsE,"aw",@nobits
	.sectionflags	@""
	.align	16


//--------------------- .nv.shared._ZN5flash16flash_fwd_kernelI23Flash_fwd_kernel_traitsILi96ELi128ELi64ELi4ELb0ELb0EN7cutlass10bfloat16_tE19Flash_kernel_traitsILi96ELi128ELi64ELi4ES3_EELb1ELb0ELb0ELb0ELb0ELb0ELb0ELb0EEEvNS_16Flash_fwd_paramsE --------------------------
	.section	.nv.shared._ZN5flash16flash_fwd_kernelI23Flash_fwd_kernel_traitsILi96ELi128ELi64ELi4ELb0ELb0EN7cutlass10bfloat16_tE19Flash_kernel_traitsILi96ELi128ELi64ELi4ES3_EELb1ELb0ELb0ELb0ELb0ELb0ELb0ELb0EEEvNS_16Flash_fwd_paramsE,"aw",@nobits
	.sectionflags	@""
	.align	16


//--------------------- .nv.shared._ZN5flash16flash_fwd_kernelI23Flash_fwd_kernel_traitsILi96ELi128ELi64ELi4ELb0ELb0EN7cutlass10bfloat16_tE19Flash_kernel_traitsILi96ELi128ELi64ELi4ES3_EELb1ELb0ELb1ELb0ELb0ELb0ELb0ELb0EEEvNS_16Flash_fwd_paramsE --------------------------
	.section	.nv.shared._ZN5flash16flash_fwd_kernelI23Flash_fwd_kernel_traitsILi96ELi128ELi64ELi4ELb0ELb0EN7cutlass10bfloat16_tE19Flash_kernel_traitsILi96ELi128ELi64ELi4ES3_EELb1ELb0ELb1ELb0ELb0ELb0ELb0ELb0EEEvNS_16Flash_fwd_paramsE,"aw",@nobits
	.sectionflags	@""
	.align	16


//--------------------- .nv.shared._ZN5flash16flash_fwd_kernelI23Flash_fwd_kernel_traitsILi96ELi128ELi64ELi4ELb0ELb0EN7cutlass10bfloat16_tE19Flash_kernel_traitsILi96ELi128ELi64ELi4ES3_EELb1ELb0ELb0ELb0ELb1ELb1ELb0ELb0EEEvNS_16Flash_fwd_paramsE --------------------------
	.section	.nv.shared._ZN5flash16flash_fwd_kernelI23Flash_fwd_kernel_traitsILi96ELi128ELi64ELi4ELb0ELb0EN7cutlass10bfloat16_tE19Flash_kernel_traitsILi96ELi128ELi64ELi4ES3_EELb1ELb0ELb0ELb0ELb1ELb1ELb0ELb0EEEvNS_16Flash_fwd_paramsE,"aw",@nobits
	.sectionflags	@""
	.align	16


//--------------------- .nv.shared._ZN5flash16flash_fwd_kernelI23Flash_fwd_kernel_traitsILi96ELi128ELi64ELi4ELb0ELb0EN7cutlass10bfloat16_tE19Flash_kernel_traitsILi96ELi128ELi64ELi4ES3_EELb0ELb0ELb0ELb0ELb1ELb1ELb1ELb0EEEvNS_16Flash_fwd_paramsE --------------------------
	.section	.nv.shared._ZN5flash16flash_fwd_kernelI23Flash_fwd_kernel_traitsILi96ELi128ELi64ELi4ELb0ELb0EN7cutlass10bfloat16_tE19Flash_kernel_traitsILi96ELi128ELi64ELi4ES3_EELb0ELb0ELb0ELb0ELb1ELb1ELb1ELb0EEEvNS_16Flash_fwd_paramsE,"aw",@nobits
	.sectionflags	@""
	.align	16


//--------------------- .nv.shared._ZN5flash16flash_fwd_kernelI23Flash_fwd_kernel_traitsILi96ELi128ELi64ELi4ELb0ELb0EN7cutlass10bfloat16_tE19Flash_kernel_traitsILi96ELi128ELi64ELi4ES3_EELb1ELb0ELb0ELb1ELb0ELb0ELb0ELb0EEEvNS_16Flash_fwd_paramsE --------------------------
	.section	.nv.shared._ZN5flash16flash_fwd_kernelI23Flash_fwd_kernel_traitsILi96ELi128ELi64ELi4ELb0ELb0EN7cutlass10bfloat16_tE19Flash_kernel_traitsILi96ELi128ELi64ELi4ES3_EELb1ELb0ELb0ELb1ELb0ELb0ELb0ELb0EEEvNS_16Flash_fwd_paramsE,"aw",@nobits
	.sectionflags	@""
	.align	16


//--------------------- .nv.shared._ZN5flash16flash_fwd_kernelI23Flash_fwd_kernel_traitsILi96ELi128ELi64ELi4ELb0ELb0EN7cutlass10bfloat16_tE19Flash_kernel_traitsILi96ELi128ELi64ELi4ES3_EELb1ELb0ELb0ELb0ELb0ELb0ELb0ELb1EEEvNS_16Flash_fwd_paramsE --------------------------
	.section	.nv.shared._ZN5flash16flash_fwd_kernelI23Flash_fwd_kernel_traitsILi96ELi128ELi64ELi4ELb0ELb0EN7cutlass10bfloat16_tE19Flash_kernel_traitsILi96ELi128ELi64ELi4ES3_EELb1ELb0ELb0ELb0ELb0ELb0ELb0ELb1EEEvNS_16Flash_fwd_paramsE,"aw",@nobits
	.sectionflags	@""
	.align	16


//--------------------- .nv.shared._ZN5flash16flash_fwd_kernelI23Flash_fwd_kernel_traitsILi96ELi128ELi64ELi4ELb0ELb0EN7cutlass10bfloat16_tE19Flash_kernel_traitsILi96ELi128ELi64ELi4ES3_EELb0ELb0ELb0ELb0ELb0ELb0ELb1ELb0EEEvNS_16Flash_fwd_paramsE --------------------------
	.section	.nv.shared._ZN5flash16flash_fwd_kernelI23Flash_fwd_kernel_traitsILi96ELi128ELi64ELi4ELb0ELb0EN7cutlass10bfloat16_tE19Flash_kernel_traitsILi96ELi128ELi64ELi4ES3_EELb0ELb0ELb0ELb0ELb0ELb0ELb1ELb0EEEvNS_16Flash_fwd_paramsE,"aw",@nobits
	.sectionflags	@""
	.align	16


//--------------------- .nv.shared._ZN5flash16flash_fwd_kernelI23Flash_fwd_kernel_traitsILi96ELi128ELi64ELi4ELb0ELb0EN7cutlass10bfloat16_tE19Flash_kernel_traitsILi96ELi128ELi64ELi4ES3_EELb1ELb0ELb0ELb1ELb0ELb0ELb0ELb1EEEvNS_16Flash_fwd_paramsE --------------------------
	.section	.nv.shared._ZN5flash16flash_fwd_kernelI23Flash_fwd_kernel_traitsILi96ELi128ELi64ELi4ELb0ELb0EN7cutlass10bfloat16_tE19Flash_kernel_traitsILi96ELi128ELi64ELi4ES3_EELb1ELb0ELb0ELb1ELb0ELb0ELb0ELb1EEEvNS_16Flash_fwd_paramsE,"aw",@nobits
	.sectionflags	@""
	.align	16


//--------------------- .nv.shared._ZN5flash16flash_fwd_kernelI23Flash_fwd_kernel_traitsILi96ELi128ELi64ELi4ELb0ELb0EN7cutlass10bfloat16_tE19Flash_kernel_traitsILi96ELi128ELi64ELi4ES3_EELb0ELb0ELb0ELb1ELb0ELb0ELb1ELb0EEEvNS_16Flash_fwd_paramsE --------------------------
	.section	.nv.shared._ZN5flash16flash_fwd_kernelI23Flash_fwd_kernel_traitsILi96ELi128ELi64ELi4ELb0ELb0EN7cutlass10bfloat16_tE19Flash_kernel_traitsILi96ELi128ELi64ELi4ES3_EELb0ELb0ELb0ELb1ELb0ELb0ELb1ELb0EEEvNS_16Flash_fwd_paramsE,"aw",@nobits
	.sectionflags	@""
	.align	16


//--------------------- .nv.shared._ZN5flash16flash_fwd_kernelI23Flash_fwd_kernel_traitsILi96ELi128ELi64ELi4ELb0ELb0EN7cutlass10bfloat16_tE19Flash_kernel_traitsILi96ELi128ELi64ELi4ES3_EELb1ELb0ELb1ELb0ELb0ELb1ELb0ELb0EEEvNS_16Flash_fwd_paramsE --------------------------
	.section	.nv.shared._ZN5flash16flash_fwd_kernelI23Flash_fwd_kernel_traitsILi96ELi128ELi64ELi4ELb0ELb0EN7cutlass10bfloat16_tE19Flash_kernel_traitsILi96ELi128ELi64ELi4ES3_EELb1ELb0ELb1ELb0ELb0ELb1ELb0ELb0EEEvNS_16Flash_fwd_paramsE,"aw",@nobits
	.sectionflags	@""
	.align	16


//--------------------- .nv.shared._ZN5flash16flash_fwd_kernelI23Flash_fwd_kernel_traitsILi96ELi128ELi64ELi4ELb0ELb0EN7cutlass10bfloat16_tE19Flash_kernel_traitsILi96ELi128ELi64ELi4ES3_EELb0ELb0ELb1ELb0ELb0ELb1ELb1ELb0EEEvNS_16Flash_fwd_paramsE --------------------------
	.section	.nv.shared._ZN5flash16flash_fwd_kernelI23Flash_fwd_kernel_traitsILi96ELi128ELi64ELi4ELb0ELb0EN7cutlass10bfloat16_tE19Flash_kernel_traitsILi96ELi128ELi64ELi4ES3_EELb0ELb0ELb1ELb0ELb0ELb1ELb1ELb0EEEvNS_16Flash_fwd_paramsE,"aw",@nobits
	.sectionflags	@""
	.align	16


//--------------------- .nv.shared._ZN5flash16flash_fwd_kernelI23Flash_fwd_kernel_traitsILi96ELi128ELi64ELi4ELb0ELb0EN7cutlass10bfloat16_tE19Flash_kernel_traitsILi96ELi128ELi64ELi4ES3_EELb1ELb0ELb1ELb1ELb0ELb0ELb0ELb0EEEvNS_16Flash_fwd_paramsE --------------------------
	.section	.nv.shared._ZN5flash16flash_fwd_kernelI23Flash_fwd_kernel_traitsILi96ELi128ELi64ELi4ELb0ELb0EN7cutlass10bfloat16_tE19Flash_kernel_traitsILi96ELi128ELi64ELi4ES3_EELb1ELb0ELb1ELb1ELb0ELb0ELb0ELb0EEEvNS_16Flash_fwd_paramsE,"aw",@nobits
	.sectionflags	@""
	.align	16


//--------------------- .nv.shared._ZN5flash16flash_fwd_kernelI23Flash_fwd_kernel_traitsILi96ELi128ELi64ELi4ELb0ELb0EN7cutlass10bfloat16_tE19Flash_kernel_traitsILi96ELi128ELi64ELi4ES3_EELb1ELb0ELb1ELb0ELb0ELb0ELb0ELb1EEEvNS_16Flash_fwd_paramsE --------------------------
	.section	.nv.shared._ZN5flash16flash_fwd_kernelI23Flash_fwd_kernel_traitsILi96ELi128ELi64ELi4ELb0ELb0EN7cutlass10bfloat16_tE19Flash_kernel_traitsILi96ELi128ELi64ELi4ES3_EELb1ELb0ELb1ELb0ELb0ELb0ELb0ELb1EEEvNS_16Flash_fwd_paramsE,"aw",@nobits
	.sectionflags	@""
	.align	16


//--------------------- .nv.shared._ZN5flash16flash_fwd_kernelI23Flash_fwd_kernel_traitsILi96ELi128ELi64ELi4ELb0ELb0EN7cutlass10bfloat16_tE19Flash_kernel_traitsILi96ELi128ELi64ELi4ES3_EELb0ELb0ELb1ELb0ELb0ELb0ELb1ELb0EEEvNS_16Flash_fwd_paramsE --------------------------
	.section	.nv.shared._ZN5flash16flash_fwd_kernelI23Flash_fwd_kernel_traitsILi96ELi128ELi64ELi4ELb0ELb0EN7cutlass10bfloat16_tE19Flash_kernel_traitsILi96ELi128ELi64ELi4ES3_EELb0ELb0ELb1ELb0ELb0ELb0ELb1ELb0EEEvNS_16Flash_fwd_paramsE,"aw",@nobits
	.sectionflags	@""
	.align	16


//--------------------- .nv.shared._ZN5flash16flash_fwd_kernelI23Flash_fwd_kernel_traitsILi96ELi128ELi64ELi4ELb0ELb0EN7cutlass10bfloat16_tE19Flash_kernel_traitsILi96ELi128ELi64ELi4ES3_EELb1ELb0ELb1ELb1ELb0ELb0ELb0ELb1EEEvNS_16Flash_fwd_paramsE --------------------------
	.section	.nv.shared._ZN5flash16flash_fwd_kernelI23Flash_fwd_kernel_traitsILi96ELi128ELi64ELi4ELb0ELb0EN7cutlass10bfloat16_tE19Flash_kernel_traitsILi96ELi128ELi64ELi4ES3_EELb1ELb0ELb1ELb1ELb0ELb0ELb0ELb1EEEvNS_16Flash_fwd_paramsE,"aw",@nobits
	.sectionflags	@""
	.align	16


//--------------------- .nv.shared._ZN5flash16flash_fwd_kernelI23Flash_fwd_kernel_traitsILi96ELi128ELi64ELi4ELb0ELb0EN7cutlass10bfloat16_tE19Flash_kernel_traitsILi96ELi128ELi64ELi4ES3_EELb0ELb0ELb1ELb1ELb0ELb0ELb1ELb0EEEvNS_16Flash_fwd_paramsE --------------------------
	.section	.nv.shared._ZN5flash16flash_fwd_kernelI23Flash_fwd_kernel_traitsILi96ELi128ELi64ELi4ELb0ELb0EN7cutlass10bfloat16_tE19Flash_kernel_traitsILi96ELi128ELi64ELi4ES3_EELb0ELb0ELb1ELb1ELb0ELb0ELb1ELb0EEEvNS_16Flash_fwd_paramsE,"aw",@nobits
	.sectionflags	@""
	.align	16
